// Copyright (c) 2024, Jay Shah, Ganesh Bikshandi, Ying Zhang, Vijay Thakkar, Pradeep Ramani, Tri Dao.
// Splitting the different template instantiations to different files to speed up compilation.
// This file is auto-generated. See "generate_kernels.py"

#include "flash_fwd_launch_template.h"

#ifndef FLASHATTENTION_DISABLE_HDIM64
template void run_mha_fwd_<90, cutlass::half_t, 64, 512, true, true, true, true>(Flash_fwd_params &params, cudaStream_t stream);
#endif


// ===== COMPILED SASS (sm_90a) =====

	.target	sm_90a

	.elftype	@"ET_EXEC"


//--------------------- .note.nv.tkinfo           --------------------------
	.section	.note.nv.tkinfo,"",@"SHT_NOTE"
	.sectionflags	@"SHF_NOTE_NV_TKINFO"
	.tkinfo
        /*0018*/ 	.word	0x00000002
        /*0030*/ 	.string	""
        /*0030*/ 	.string	"ptxas"
        /*0030*/ 	.string	"Cuda compilation tools, release 13.0, V13.0.88"
        /*0030*/ 	.string	"Build cuda_13.0.r13.0/compiler.36424714_0"
        /*0030*/ 	.string	"-arch sm_90a -m 64 "



//--------------------- .note.nv.cuinfo           --------------------------
	.section	.note.nv.cuinfo,"",@"SHT_NOTE"
	.sectionflags	@"SHF_NOTE_NV_CUINFO"
        /*0018*/ 	.short	0x0002
        /*001a*/ 	.short	0x005a
        /*001c*/ 	.short	0x0082
	.zero		2


//--------------------- .nv.info                  --------------------------
	.section	.nv.info,"",@"SHT_CUDA_INFO"
	.align	4


	//----- nvinfo : EIATTR_REGCOUNT
	.align		4
        /*0000*/ 	.byte	0x04, 0x2f
        /*0002*/ 	.short	(.L_20 - .L_19)
	.align		4
.L_19:
        /*0004*/ 	.word	index@(_ZN7cutlass13device_kernelIN5flash11enable_sm90INS1_16FlashAttnFwdSm90INS1_25CollectiveMainloopFwdSm90ILi2EN4cute5tupleIJNS5_1CILi1EEES8_S8_EEENS6_IJNS7_ILi64EEESA_SA_EEELi512ENS_6half_tEfNS_4arch4Sm90ELb1ELb0ELb1ELb1ELb1ELb1ELb1ELb0ELb0ELb1ELb1ELb0EEENS1_21CollectiveEpilogueFwdINS6_IJSA_NS7_ILi512EEESA_EEES9_SC_SE_Li256ELb1ELb1ELb1ELb0EEENS1_36VarlenDynamicPersistentTileSchedulerILi64ELi64ELi256ELi128ELb1ELb1ELb1ELb1ELb1ELb1EEEEEEEEEvNT_6ParamsE)
        /*0008*/ 	.word	0x000000a8


	//----- nvinfo : EIATTR_FRAME_SIZE
	.align		4
.L_20:
        /*000c*/ 	.byte	0x04, 0x11
        /*000e*/ 	.short	(.L_22 - .L_21)
	.align		4
.L_21:
        /*0010*/ 	.word	index@(_ZN7cutlass13device_kernelIN5flash11enable_sm90INS1_16FlashAttnFwdSm90INS1_25CollectiveMainloopFwdSm90ILi2EN4cute5tupleIJNS5_1CILi1EEES8_S8_EEENS6_IJNS7_ILi64EEESA_SA_EEELi512ENS_6half_tEfNS_4arch4Sm90ELb1ELb0ELb1ELb1ELb1ELb1ELb1ELb0ELb0ELb1ELb1ELb0EEENS1_21CollectiveEpilogueFwdINS6_IJSA_NS7_ILi512EEESA_EEES9_SC_SE_Li256ELb1ELb1ELb1ELb0EEENS1_36VarlenDynamicPersistentTileSchedulerILi64ELi64ELi256ELi128ELb1ELb1ELb1ELb1ELb1ELb1EEEEEEEEEvNT_6ParamsE)
        /*0014*/ 	.word	0x00000088


	//----- nvinfo : EIATTR_REGCOUNT
	.align		4
.L_22:
        /*0018*/ 	.byte	0x04, 0x2f
        /*001a*/ 	.short	(.L_24 - .L_23)
	.align		4
.L_23:
        /*001c*/ 	.word	index@(_ZN7cutlass13device_kernelIN5flash11enable_sm90INS1_16FlashAttnFwdSm90INS1_25CollectiveMainloopFwdSm90ILi2EN4cute5tupleIJNS5_1CILi1EEES8_S8_EEENS6_IJNS7_ILi64EEESA_SA_EEELi512ENS_6half_tEfNS_4arch4Sm90ELb1ELb0ELb1ELb1ELb1ELb0ELb1ELb0ELb0ELb1ELb1ELb0EEENS1_21CollectiveEpilogueFwdINS6_IJSA_NS7_ILi512EEESA_EEES9_SC_SE_Li256ELb1ELb1ELb1ELb0EEENS1_36VarlenDynamicPersistentTileSchedulerILi64ELi64ELi256ELi128ELb1ELb1ELb1ELb1ELb1ELb1EEEEEEEEEvNT_6ParamsE)
        /*0020*/ 	.word	0x000000a8


	//----- nvinfo : EIATTR_FRAME_SIZE
	.align		4
.L_24:
        /*0024*/ 	.byte	0x04, 0x11
        /*0026*/ 	.short	(.L_26 - .L_25)
	.align		4
.L_25:
        /*0028*/ 	.word	index@(_ZN7cutlass13device_kernelIN5flash11enable_sm90INS1_16FlashAttnFwdSm90INS1_25CollectiveMainloopFwdSm90ILi2EN4cute5tupleIJNS5_1CILi1EEES8_S8_EEENS6_IJNS7_ILi64EEESA_SA_EEELi512ENS_6half_tEfNS_4arch4Sm90ELb1ELb0ELb1ELb1ELb1ELb0ELb1ELb0ELb0ELb1ELb1ELb0EEENS1_21CollectiveEpilogueFwdINS6_IJSA_NS7_ILi512EEESA_EEES9_SC_SE_Li256ELb1ELb1ELb1ELb0EEENS1_36VarlenDynamicPersistentTileSchedulerILi64ELi64ELi256ELi128ELb1ELb1ELb1ELb1ELb1ELb1EEEEEEEEEvNT_6ParamsE)
        /*002c*/ 	.word	0x00000030


	//----- nvinfo : EIATTR_REGCOUNT
	.align		4
.L_26:
        /*0030*/ 	.byte	0x04, 0x2f
        /*0032*/ 	.short	(.L_28 - .L_27)
	.align		4
.L_27:
        /*0034*/ 	.word	index@(_ZN7cutlass13device_kernelIN5flash11enable_sm90INS1_16FlashAttnFwdSm90INS1_25CollectiveMainloopFwdSm90ILi2EN4cute5tupleIJNS5_1CILi1EEES8_S8_EEENS6_IJNS7_ILi64EEESA_SA_EEELi512ENS_6half_tEfNS_4arch4Sm90ELb1ELb0ELb1ELb1ELb1ELb1ELb0ELb0ELb0ELb1ELb1ELb0EEENS1_21CollectiveEpilogueFwdINS6_IJSA_NS7_ILi512EEESA_EEES9_SC_SE_Li256ELb1ELb1ELb1ELb0EEENS1_36VarlenDynamicPersistentTileSchedulerILi64ELi64ELi256ELi128ELb1ELb1ELb1ELb1ELb1ELb1EEEEEEEEEvNT_6ParamsE)
        /*0038*/ 	.word	0x000000a8


	//----- nvinfo : EIATTR_FRAME_SIZE
	.align		4
.L_28:
        /*003c*/ 	.byte	0x04, 0x11
        /*003e*/ 	.short	(.L_30 - .L_29)
	.align		4
.L_29:
        /*0040*/ 	.word	index@(_ZN7cutlass13device_kernelIN5flash11enable_sm90INS1_16FlashAttnFwdSm90INS1_25CollectiveMainloopFwdSm90ILi2EN4cute5tupleIJNS5_1CILi1EEES8_S8_EEENS6_IJNS7_ILi64EEESA_SA_EEELi512ENS_6half_tEfNS_4arch4Sm90ELb1ELb0ELb1ELb1ELb1ELb1ELb0ELb0ELb0ELb1ELb1ELb0EEENS1_21CollectiveEpilogueFwdINS6_IJSA_NS7_ILi512EEESA_EEES9_SC_SE_Li256ELb1ELb1ELb1ELb0EEENS1_36VarlenDynamicPersistentTileSchedulerILi64ELi64ELi256ELi128ELb1ELb1ELb1ELb1ELb1ELb1EEEEEEEEEvNT_6ParamsE)
        /*0044*/ 	.word	0x00000070


	//----- nvinfo : EIATTR_REGCOUNT
	.align		4
.L_30:
        /*0048*/ 	.byte	0x04, 0x2f
        /*004a*/ 	.short	(.L_32 - .L_31)
	.align		4
.L_31:
        /*004c*/ 	.word	index@(_ZN7cutlass13device_kernelIN5flash11enable_sm90INS1_16FlashAttnFwdSm90INS1_25CollectiveMainloopFwdSm90ILi2EN4cute5tupleIJNS5_1CILi1EEES8_S8_EEENS6_IJNS7_ILi64EEESA_SA_EEELi512ENS_6half_tEfNS_4arch4Sm90ELb1ELb0ELb1ELb1ELb1ELb0ELb0ELb0ELb0ELb1ELb1ELb0EEENS1_21CollectiveEpilogueFwdINS6_IJSA_NS7_ILi512EEESA_EEES9_SC_SE_Li256ELb1ELb1ELb1ELb0EEENS1_36VarlenDynamicPersistentTileSchedulerILi64ELi64ELi256ELi128ELb1ELb1ELb1ELb1ELb1ELb1EEEEEEEEEvNT_6ParamsE)
        /*0050*/ 	.word	0x000000a8


	//----- nvinfo : EIATTR_FRAME_SIZE
	.align		4
.L_32:
        /*0054*/ 	.byte	0x04, 0x11
        /*0056*/ 	.short	(.L_34 - .L_33)
	.align		4
.L_33:
        /*0058*/ 	.word	index@(_ZN7cutlass13device_kernelIN5flash11enable_sm90INS1_16FlashAttnFwdSm90INS1_25CollectiveMainloopFwdSm90ILi2EN4cute5tupleIJNS5_1CILi1EEES8_S8_EEENS6_IJNS7_ILi64EEESA_SA_EEELi512ENS_6half_tEfNS_4arch4Sm90ELb1ELb0ELb1ELb1ELb1ELb0ELb0ELb0ELb0ELb1ELb1ELb0EEENS1_21CollectiveEpilogueFwdINS6_IJSA_NS7_ILi512EEESA_EEES9_SC_SE_Li256ELb1ELb1ELb1ELb0EEENS1_36VarlenDynamicPersistentTileSchedulerILi64ELi64ELi256ELi128ELb1ELb1ELb1ELb1ELb1ELb1EEEEEEEEEvNT_6ParamsE)
        /*005c*/ 	.word	0x00000038


	//----- nvinfo : EIATTR_REGCOUNT
	.align		4
.L_34:
        /*0060*/ 	.byte	0x04, 0x2f
        /*0062*/ 	.short	(.L_36 - .L_35)
	.align		4
.L_35:
        /*0064*/ 	.word	index@(_ZN7cutlass13device_kernelIN5flash11enable_sm90INS1_16FlashAttnFwdSm90INS1_25CollectiveMainloopFwdSm90ILi2EN4cute5tupleIJNS5_1CILi1EEES8_S8_EEENS6_IJNS7_ILi64EEESA_SA_EEELi512ENS_6half_tEfNS_4arch4Sm90ELb1ELb0ELb1ELb0ELb1ELb0ELb1ELb0ELb0ELb1ELb1ELb0EEENS1_21CollectiveEpilogueFwdINS6_IJSA_NS7_ILi512EEESA_EEES9_SC_SE_Li256ELb0ELb1ELb1ELb0EEENS1_19SingleTileSchedulerILb0ELb1ELb1ELi64EEEEEEEEEvNT_6ParamsE)
        /*0068*/ 	.word	0x000000a8


	//----- nvinfo : EIATTR_FRAME_SIZE
	.align		4
.L_36:
        /*006c*/ 	.byte	0x04, 0x11
        /*006e*/ 	.short	(.L_38 - .L_37)
	.align		4
.L_37:
        /*0070*/ 	.word	index@(_ZN7cutlass13device_kernelIN5flash11enable_sm90INS1_16FlashAttnFwdSm90INS1_25CollectiveMainloopFwdSm90ILi2EN4cute5tupleIJNS5_1CILi1EEES8_S8_EEENS6_IJNS7_ILi64EEESA_SA_EEELi512ENS_6half_tEfNS_4arch4Sm90ELb1ELb0ELb1ELb0ELb1ELb0ELb1ELb0ELb0ELb1ELb1ELb0EEENS1_21CollectiveEpilogueFwdINS6_IJSA_NS7_ILi512EEESA_EEES9_SC_SE_Li256ELb0ELb1ELb1ELb0EEENS1_19SingleTileSchedulerILb0ELb1ELb1ELi64EEEEEEEEEvNT_6ParamsE)
        /*0074*/ 	.word	0x00000008


	//----- nvinfo : EIATTR_REGCOUNT
	.align		4
.L_38:
        /*0078*/ 	.byte	0x04, 0x2f
        /*007a*/ 	.short	(.L_40 - .L_39)
	.align		4
.L_39:
        /*007c*/ 	.word	index@(_ZN7cutlass13device_kernelIN5flash11enable_sm90INS1_16FlashAttnFwdSm90INS1_25CollectiveMainloopFwdSm90ILi2EN4cute5tupleIJNS5_1CILi1EEES8_S8_EEENS6_IJNS7_ILi64EEESA_SA_EEELi512ENS_6half_tEfNS_4arch4Sm90ELb1ELb0ELb1ELb0ELb1ELb0ELb0ELb0ELb0ELb1ELb1ELb0EEENS1_21CollectiveEpilogueFwdINS6_IJSA_NS7_ILi512EEESA_EEES9_SC_SE_Li256ELb0ELb1ELb1ELb0EEENS1_19SingleTileSchedulerILb0ELb1ELb1ELi64EEEEEEEEEvNT_6ParamsE)
        /*0080*/ 	.word	0x000000a8


	//----- nvinfo : EIATTR_FRAME_SIZE
	.align		4
.L_40:
        /*0084*/ 	.byte	0x04, 0x11
        /*0086*/ 	.short	(.L_42 - .L_41)
	.align		4
.L_41:
        /*0088*/ 	.word	index@(_ZN7cutlass13device_kernelIN5flash11enable_sm90INS1_16FlashAttnFwdSm90INS1_25CollectiveMainloopFwdSm90ILi2EN4cute5tupleIJNS5_1CILi1EEES8_S8_EEENS6_IJNS7_ILi64EEESA_SA_EEELi512ENS_6half_tEfNS_4arch4Sm90ELb1ELb0ELb1ELb0ELb1ELb0ELb0ELb0ELb0ELb1ELb1ELb0EEENS1_21CollectiveEpilogueFwdINS6_IJSA_NS7_ILi512EEESA_EEES9_SC_SE_Li256ELb0ELb1ELb1ELb0EEENS1_19SingleTileSchedulerILb0ELb1ELb1ELi64EEEEEEEEEvNT_6ParamsE)
        /*008c*/ 	.word	0x00000000


	//----- nvinfo : EIATTR_REGCOUNT
	.align		4
.L_42:
        /*0090*/ 	.byte	0x04, 0x2f
        /*0092*/ 	.short	(.L_44 - .L_43)
	.align		4
.L_43:
        /*0094*/ 	.word	index@(_ZN7cutlass13device_kernelIN5flash11enable_sm90INS1_16FlashAttnFwdSm90INS1_25CollectiveMainloopFwdSm90ILi2EN4cute5tupleIJNS5_1CILi1EEES8_S8_EEENS6_IJNS7_ILi64EEESA_SA_EEELi512ENS_6half_tEfNS_4arch4Sm90ELb0ELb1ELb1ELb1ELb1ELb1ELb1ELb0ELb0ELb1ELb1ELb0EEENS1_21CollectiveEpilogueFwdINS6_IJSA_NS7_ILi512EEESA_EEES9_SC_SE_Li256ELb1ELb1ELb1ELb0EEENS1_36VarlenDynamicPersistentTileSchedulerILi64ELi64ELi256ELi128ELb1ELb1ELb1ELb1ELb0ELb1EEEEEEEEEvNT_6ParamsE)
        /*0098*/ 	.word	0x000000a8


	//----- nvinfo : EIATTR_FRAME_SIZE
	.align		4
.L_44:
        /*009c*/ 	.byte	0x04, 0x11
        /*009e*/ 	.short	(.L_46 - .L_45)
	.align		4
.L_45:
        /*00a0*/ 	.word	index@($_ZN7cutlass13device_kernelIN5flash11enable_sm90INS1_16FlashAttnFwdSm90INS1_25CollectiveMainloopFwdSm90ILi2EN4cute5tupleIJNS5_1CILi1EEES8_S8_EEENS6_IJNS7_ILi64EEESA_SA_EEELi512ENS_6half_tEfNS_4arch4Sm90ELb0ELb1ELb1ELb1ELb1ELb1ELb1ELb0ELb0ELb1ELb1ELb0EEENS1_21CollectiveEpilogueFwdINS6_IJSA_NS7_ILi512EEESA_EEES9_SC_SE_Li256ELb1ELb1ELb1ELb0EEENS1_36VarlenDynamicPersistentTileSchedulerILi64ELi64ELi256ELi128ELb1ELb1ELb1ELb1ELb0ELb1EEEEEEEEEvNT_6ParamsE$_ZZN5flash25CollectiveMainloopFwdSm90ILi2EN4cute5tupleIJNS1_1CILi1EEES4_S4_EEENS2_IJNS3_ILi64EEES6_S6_EEELi512EN7cutlass6half_tEfNS8_4arch4Sm90ELb0ELb1ELb1ELb1ELb1ELb1ELb1ELb0ELb0ELb1ELb1ELb0EE3mmaINS_16FlashAttnFwdSm90ISC_NS_21CollectiveEpilogueFwdINS2_IJS6_NS3_ILi512EEES6_EEES5_S9_SB_Li256ELb1ELb1ELb1ELb0EEENS_36VarlenDynamicPersistentTileSchedulerILi64ELi64ELi256ELi128ELb1ELb1ELb1ELb1ELb0ELb1EEEE13SharedStorageENS1_6TensorINS1_11ArrayEngineIfLm128EEENS1_6LayoutINS2_IJNS2_IJNS3_ILi2EEESR_NS3_ILi32EEEEEES4_S4_EEENS2_IJNS2_IJS4_SR_NS3_ILi4EEEEEENS3_ILi0EEESX_EEEEEEENS_7SoftmaxILi2ELi0EEEEEbRKNSC_6ParamsENS8_13PipelineAsyncILi2EEES17_RNS8_13PipelineStateILj2EEERT0_RT1_iRiRKNS_16SeqlenInfoQKNewKILb1ELb1EEENS2_IJiiiiEEERT_ENKUliT_T0_T1_E_clIZSD_ISM_S10_S12_EbS15_S17_S17_S1A_S1C_S1E_iS1F_S1J_S1K_S1M_EUlRS1N_iE0_NS3_ILb1EEES1U_EEDaiS1N_S1O_S1P_)
        /*00a4*/ 	.word	0x00000470


	//----- nvinfo : EIATTR_FRAME_SIZE
	.align		4
.L_46:
        /*00a8*/ 	.byte	0x04, 0x11
        /*00aa*/ 	.short	(.L_48 - .L_47)
	.align		4
.L_47:
        /*00ac*/ 	.word	index@(_ZN7cutlass13device_kernelIN5flash11enable_sm90INS1_16FlashAttnFwdSm90INS1_25CollectiveMainloopFwdSm90ILi2EN4cute5tupleIJNS5_1CILi1EEES8_S8_EEENS6_IJNS7_ILi64EEESA_SA_EEELi512ENS_6half_tEfNS_4arch4Sm90ELb0ELb1ELb1ELb1ELb1ELb1ELb1ELb0ELb0ELb1ELb1ELb0EEENS1_21CollectiveEpilogueFwdINS6_IJSA_NS7_ILi512EEESA_EEES9_SC_SE_Li256ELb1ELb1ELb1ELb0EEENS1_36VarlenDynamicPersistentTileSchedulerILi64ELi64ELi256ELi128ELb1ELb1ELb1ELb1ELb0ELb1EEEEEEEEEvNT_6ParamsE)
        /*00b0*/ 	.word	0x00000470


	//----- nvinfo : EIATTR_REGCOUNT
	.align		4
.L_48:
        /*00b4*/ 	.byte	0x04, 0x2f
        /*00b6*/ 	.short	(.L_50 - .L_49)
	.align		4
.L_49:
        /*00b8*/ 	.word	index@(_ZN7cutlass13device_kernelIN5flash11enable_sm90INS1_16FlashAttnFwdSm90INS1_25CollectiveMainloopFwdSm90ILi2EN4cute5tupleIJNS5_1CILi1EEES8_S8_EEENS6_IJNS7_ILi64EEESA_SA_EEELi512ENS_6half_tEfNS_4arch4Sm90ELb0ELb1ELb1ELb1ELb1ELb0ELb1ELb0ELb0ELb1ELb1ELb0EEENS1_21CollectiveEpilogueFwdINS6_IJSA_NS7_ILi512EEESA_EEES9_SC_SE_Li256ELb1ELb1ELb1ELb0EEENS1_36VarlenDynamicPersistentTileSchedulerILi64ELi64ELi256ELi128ELb1ELb1ELb1ELb1ELb0ELb1EEEEEEEEEvNT_6ParamsE)
        /*00bc*/ 	.word	0x000000a8


	//----- nvinfo : EIATTR_FRAME_SIZE
	.align		4
.L_50:
        /*00c0*/ 	.byte	0x04, 0x11
        /*00c2*/ 	.short	(.L_52 - .L_51)
	.align		4
.L_51:
        /*00c4*/ 	.word	index@($_ZN7cutlass13device_kernelIN5flash11enable_sm90INS1_16FlashAttnFwdSm90INS1_25CollectiveMainloopFwdSm90ILi2EN4cute5tupleIJNS5_1CILi1EEES8_S8_EEENS6_IJNS7_ILi64EEESA_SA_EEELi512ENS_6half_tEfNS_4arch4Sm90ELb0ELb1ELb1ELb1ELb1ELb0ELb1ELb0ELb0ELb1ELb1ELb0EEENS1_21CollectiveEpilogueFwdINS6_IJSA_NS7_ILi512EEESA_EEES9_SC_SE_Li256ELb1ELb1ELb1ELb0EEENS1_36VarlenDynamicPersistentTileSchedulerILi64ELi64ELi256ELi128ELb1ELb1ELb1ELb1ELb0ELb1EEEEEEEEEvNT_6ParamsE$_ZZN5flash25CollectiveMainloopFwdSm90ILi2EN4cute5tupleIJNS1_1CILi1EEES4_S4_EEENS2_IJNS3_ILi64EEES6_S6_EEELi512EN7cutlass6half_tEfNS8_4arch4Sm90ELb0ELb1ELb1ELb1ELb1ELb0ELb1ELb0ELb0ELb1ELb1ELb0EE3mmaINS_16FlashAttnFwdSm90ISC_NS_21CollectiveEpilogueFwdINS2_IJS6_NS3_ILi512EEES6_EEES5_S9_SB_Li256ELb1ELb1ELb1ELb0EEENS_36VarlenDynamicPersistentTileSchedulerILi64ELi64ELi256ELi128ELb1ELb1ELb1ELb1ELb0ELb1EEEE13SharedStorageENS1_6TensorINS1_11ArrayEngineIfLm128EEENS1_6LayoutINS2_IJNS2_IJNS3_ILi2EEESR_NS3_ILi32EEEEEES4_S4_EEENS2_IJNS2_IJS4_SR_NS3_ILi4EEEEEENS3_ILi0EEESX_EEEEEEENS_7SoftmaxILi2ELi0EEEEEbRKNSC_6ParamsENS8_13PipelineAsyncILi2EEES17_RNS8_13PipelineStateILj2EEERT0_RT1_iRiRKNS_16SeqlenInfoQKNewKILb1ELb0EEENS2_IJiiiiEEERT_ENKUliT_T0_T1_E_clIZSD_ISM_S10_S12_EbS15_S17_S17_S1A_S1C_S1E_iS1F_S1J_S1K_S1M_EUlRS1N_iE1_NS3_ILb0EEENS3_ILb1EEEEEDaiS1N_S1O_S1P_)
        /*00c8*/ 	.word	0x00000460


	//----- nvinfo : EIATTR_FRAME_SIZE
	.align		4
.L_52:
        /*00cc*/ 	.byte	0x04, 0x11
        /*00ce*/ 	.short	(.L_54 - .L_53)
	.align		4
.L_53:
        /*00d0*/ 	.word	index@(_ZN7cutlass13device_kernelIN5flash11enable_sm90INS1_16FlashAttnFwdSm90INS1_25CollectiveMainloopFwdSm90ILi2EN4cute5tupleIJNS5_1CILi1EEES8_S8_EEENS6_IJNS7_ILi64EEESA_SA_EEELi512ENS_6half_tEfNS_4arch4Sm90ELb0ELb1ELb1ELb1ELb1ELb0ELb1ELb0ELb0ELb1ELb1ELb0EEENS1_21CollectiveEpilogueFwdINS6_IJSA_NS7_ILi512EEESA_EEES9_SC_SE_Li256ELb1ELb1ELb1ELb0EEENS1_36VarlenDynamicPersistentTileSchedulerILi64ELi64ELi256ELi128ELb1ELb1ELb1ELb1ELb0ELb1EEEEEEEEEvNT_6ParamsE)
        /*00d4*/ 	.word	0x00000460


	//----- nvinfo : EIATTR_REGCOUNT
	.align		4
.L_54:
        /*00d8*/ 	.byte	0x04, 0x2f
        /*00da*/ 	.short	(.L_56 - .L_55)
	.align		4
.L_55:
        /*00dc*/ 	.word	index@(_ZN7cutlass13device_kernelIN5flash11enable_sm90INS1_16FlashAttnFwdSm90INS1_25CollectiveMainloopFwdSm90ILi2EN4cute5tupleIJNS5_1CILi1EEES8_S8_EEENS6_IJNS7_ILi64EEESA_SA_EEELi512ENS_6half_tEfNS_4arch4Sm90ELb0ELb1ELb1ELb1ELb1ELb1ELb0ELb0ELb0ELb1ELb1ELb0EEENS1_21CollectiveEpilogueFwdINS6_IJSA_NS7_ILi512EEESA_EEES9_SC_SE_Li256ELb1ELb1ELb1ELb0EEENS1_36VarlenDynamicPersistentTileSchedulerILi64ELi64ELi256ELi128ELb1ELb1ELb1ELb1ELb0ELb1EEEEEEEEEvNT_6ParamsE)
        /*00e0*/ 	.word	0x000000a8


	//----- nvinfo : EIATTR_FRAME_SIZE
	.align		4
.L_56:
        /*00e4*/ 	.byte	0x04, 0x11
        /*00e6*/ 	.short	(.L_58 - .L_57)
	.align		4
.L_57:
        /*00e8*/ 	.word	index@(_ZN7cutlass13device_kernelIN5flash11enable_sm90INS1_16FlashAttnFwdSm90INS1_25CollectiveMainloopFwdSm90ILi2EN4cute5tupleIJNS5_1CILi1EEES8_S8_EEENS6_IJNS7_ILi64EEESA_SA_EEELi512ENS_6half_tEfNS_4arch4Sm90ELb0ELb1ELb1ELb1ELb1ELb1ELb0ELb0ELb0ELb1ELb1ELb0EEENS1_21CollectiveEpilogueFwdINS6_IJSA_NS7_ILi512EEESA_EEES9_SC_SE_Li256ELb1ELb1ELb1ELb0EEENS1_36VarlenDynamicPersistentTileSchedulerILi64ELi64ELi256ELi128ELb1ELb1ELb1ELb1ELb0ELb1EEEEEEEEEvNT_6ParamsE)
        /*00ec*/ 	.word	0x00000070


	//----- nvinfo : EIATTR_REGCOUNT
	.align		4
.L_58:
        /*00f0*/ 	.byte	0x04, 0x2f
        /*00f2*/ 	.short	(.L_60 - .L_59)
	.align		4
.L_59:
        /*00f4*/ 	.word	index@(_ZN7cutlass13device_kernelIN5flash11enable_sm90INS1_16FlashAttnFwdSm90INS1_25CollectiveMainloopFwdSm90ILi2EN4cute5tupleIJNS5_1CILi1EEES8_S8_EEENS6_IJNS7_ILi64EEESA_SA_EEELi512ENS_6half_tEfNS_4arch4Sm90ELb0ELb1ELb1ELb1ELb1ELb0ELb0ELb0ELb0ELb1ELb1ELb0EEENS1_21CollectiveEpilogueFwdINS6_IJSA_NS7_ILi512EEESA_EEES9_SC_SE_Li256ELb1ELb1ELb1ELb0EEENS1_36VarlenDynamicPersistentTileSchedulerILi64ELi64ELi256ELi128ELb1ELb1ELb1ELb1ELb0ELb1EEEEEEEEEvNT_6ParamsE)
        /*00f8*/ 	.word	0x000000a8


	//----- nvinfo : EIATTR_FRAME_SIZE
	.align		4
.L_60:
        /*00fc*/ 	.byte	0x04, 0x11
        /*00fe*/ 	.short	(.L_62 - .L_61)
	.align		4
.L_61:
        /*0100*/ 	.word	index@(_ZN7cutlass13device_kernelIN5flash11enable_sm90INS1_16FlashAttnFwdSm90INS1_25CollectiveMainloopFwdSm90ILi2EN4cute5tupleIJNS5_1CILi1EEES8_S8_EEENS6_IJNS7_ILi64EEESA_SA_EEELi512ENS_6half_tEfNS_4arch4Sm90ELb0ELb1ELb1ELb1ELb1ELb0ELb0ELb0ELb0ELb1ELb1ELb0EEENS1_21CollectiveEpilogueFwdINS6_IJSA_NS7_ILi512EEESA_EEES9_SC_SE_Li256ELb1ELb1ELb1ELb0EEENS1_36VarlenDynamicPersistentTileSchedulerILi64ELi64ELi256ELi128ELb1ELb1ELb1ELb1ELb0ELb1EEEEEEEEEvNT_6ParamsE)
        /*0104*/ 	.word	0x00000028


	//----- nvinfo : EIATTR_REGCOUNT
	.align		4
.L_62:
        /*0108*/ 	.byte	0x04, 0x2f
        /*010a*/ 	.short	(.L_64 - .L_63)
	.align		4
.L_63:
        /*010c*/ 	.word	index@(_ZN7cutlass13device_kernelIN5flash11enable_sm90INS1_16FlashAttnFwdSm90INS1_25CollectiveMainloopFwdSm90ILi2EN4cute5tupleIJNS5_1CILi1EEES8_S8_EEENS6_IJNS7_ILi64EEESA_SA_EEELi512ENS_6half_tEfNS_4arch4Sm90ELb0ELb1ELb1ELb0ELb1ELb0ELb1ELb0ELb0ELb1ELb1ELb0EEENS1_21CollectiveEpilogueFwdINS6_IJSA_NS7_ILi512EEESA_EEES9_SC_SE_Li256ELb0ELb1ELb1ELb0EEENS1_19SingleTileSchedulerILb0ELb1ELb1ELi64EEEEEEEEEvNT_6ParamsE)
        /*0110*/ 	.word	0x000000a8


	//----- nvinfo : EIATTR_FRAME_SIZE
	.align		4
.L_64:
        /*0114*/ 	.byte	0x04, 0x11
        /*0116*/ 	.short	(.L_66 - .L_65)
	.align		4
.L_65:
        /*0118*/ 	.word	index@($_ZN7cutlass13device_kernelIN5flash11enable_sm90INS1_16FlashAttnFwdSm90INS1_25CollectiveMainloopFwdSm90ILi2EN4cute5tupleIJNS5_1CILi1EEES8_S8_EEENS6_IJNS7_ILi64EEESA_SA_EEELi512ENS_6half_tEfNS_4arch4Sm90ELb0ELb1ELb1ELb0ELb1ELb0ELb1ELb0ELb0ELb1ELb1ELb0EEENS1_21CollectiveEpilogueFwdINS6_IJSA_NS7_ILi512EEESA_EEES9_SC_SE_Li256ELb0ELb1ELb1ELb0EEENS1_19SingleTileSchedulerILb0ELb1ELb1ELi64EEEEEEEEEvNT_6ParamsE$_ZZN5flash25CollectiveMainloopFwdSm90ILi2EN4cute5tupleIJNS1_1CILi1EEES4_S4_EEENS2_IJNS3_ILi64EEES6_S6_EEELi512EN7cutlass6half_tEfNS8_4arch4Sm90ELb0ELb1ELb1ELb0ELb1ELb0ELb1ELb0ELb0ELb1ELb1ELb0EE3mmaINS_16FlashAttnFwdSm90ISC_NS_21CollectiveEpilogueFwdINS2_IJS6_NS3_ILi512EEES6_EEES5_S9_SB_Li256ELb0ELb1ELb1ELb0EEENS_19SingleTileSchedulerILb0ELb1ELb1ELi64EEEE13SharedStorageENS1_6TensorINS1_11ArrayEngineIfLm128EEENS1_6LayoutINS2_IJNS2_IJNS3_ILi2EEESR_NS3_ILi32EEEEEES4_S4_EEENS2_IJNS2_IJS4_SR_NS3_ILi4EEEEEENS3_ILi0EEESX_EEEEEEENS_7SoftmaxILi2ELi0EEEEEbRKNSC_6ParamsENS8_13PipelineAsyncILi2EEES17_RNS8_13PipelineStateILj2EEERT0_RT1_iRiRKNS_16SeqlenInfoQKNewKILb0ELb0EEENS2_IJiiiiEEERT_ENKUliT_T0_T1_E_clIZSD_ISM_S10_S12_EbS15_S17_S17_S1A_S1C_S1E_iS1F_S1J_S1K_S1M_EUlRS1N_iE1_NS3_ILb0EEENS3_ILb1EEEEEDaiS1N_S1O_S1P_)
        /*011c*/ 	.word	0x00000420


	//----- nvinfo : EIATTR_FRAME_SIZE
	.align		4
.L_66:
        /*0120*/ 	.byte	0x04, 0x11
        /*0122*/ 	.short	(.L_68 - .L_67)
	.align		4
.L_67:
        /*0124*/ 	.word	index@(_ZN7cutlass13device_kernelIN5flash11enable_sm90INS1_16FlashAttnFwdSm90INS1_25CollectiveMainloopFwdSm90ILi2EN4cute5tupleIJNS5_1CILi1EEES8_S8_EEENS6_IJNS7_ILi64EEESA_SA_EEELi512ENS_6half_tEfNS_4arch4Sm90ELb0ELb1ELb1ELb0ELb1ELb0ELb1ELb0ELb0ELb1ELb1ELb0EEENS1_21CollectiveEpilogueFwdINS6_IJSA_NS7_ILi512EEESA_EEES9_SC_SE_Li256ELb0ELb1ELb1ELb0EEENS1_19SingleTileSchedulerILb0ELb1ELb1ELi64EEEEEEEEEvNT_6ParamsE)
        /*0128*/ 	.word	0x00000420


	//----- nvinfo : EIATTR_REGCOUNT
	.align		4
.L_68:
        /*012c*/ 	.byte	0x04, 0x2f
        /*012e*/ 	.short	(.L_70 - .L_69)
	.align		4
.L_69:
        /*0130*/ 	.word	index@(_ZN7cutlass13device_kernelIN5flash11enable_sm90INS1_16FlashAttnFwdSm90INS1_25CollectiveMainloopFwdSm90ILi2EN4cute5tupleIJNS5_1CILi1EEES8_S8_EEENS6_IJNS7_ILi64EEESA_SA_EEELi512ENS_6half_tEfNS_4arch4Sm90ELb0ELb1ELb1ELb0ELb1ELb0ELb0ELb0ELb0ELb1ELb1ELb0EEENS1_21CollectiveEpilogueFwdINS6_IJSA_NS7_ILi512EEESA_EEES9_SC_SE_Li256ELb0ELb1ELb1ELb0EEENS1_19SingleTileSchedulerILb0ELb1ELb1ELi64EEEEEEEEEvNT_6ParamsE)
        /*0134*/ 	.word	0x000000a8


	//----- nvinfo : EIATTR_FRAME_SIZE
	.align		4
.L_70:
        /*0138*/ 	.byte	0x04, 0x11
        /*013a*/ 	.short	(.L_72 - .L_71)
	.align		4
.L_71:
        /*013c*/ 	.word	index@(_ZN7cutlass13device_kernelIN5flash11enable_sm90INS1_16FlashAttnFwdSm90INS1_25CollectiveMainloopFwdSm90ILi2EN4cute5tupleIJNS5_1CILi1EEES8_S8_EEENS6_IJNS7_ILi64EEESA_SA_EEELi512ENS_6half_tEfNS_4arch4Sm90ELb0ELb1ELb1ELb0ELb1ELb0ELb0ELb0ELb0ELb1ELb1ELb0EEENS1_21CollectiveEpilogueFwdINS6_IJSA_NS7_ILi512EEESA_EEES9_SC_SE_Li256ELb0ELb1ELb1ELb0EEENS1_19SingleTileSchedulerILb0ELb1ELb1ELi64EEEEEEEEEvNT_6ParamsE)
        /*0140*/ 	.word	0x00000000


	//----- nvinfo : EIATTR_REGCOUNT
	.align		4
.L_72:
        /*0144*/ 	.byte	0x04, 0x2f
        /*0146*/ 	.short	(.L_74 - .L_73)
	.align		4
.L_73:
        /*0148*/ 	.word	index@(_ZN7cutlass13device_kernelIN5flash11enable_sm90INS1_16FlashAttnFwdSm90INS1_25CollectiveMainloopFwdSm90ILi2EN4cute5tupleIJNS5_1CILi1EEES8_S8_EEENS6_IJNS7_ILi64EEESA_SA_EEELi512ENS_6half_tEfNS_4arch4Sm90ELb0ELb0ELb1ELb1ELb1ELb1ELb1ELb0ELb0ELb1ELb1ELb0EEENS1_21CollectiveEpilogueFwdINS6_IJSA_NS7_ILi512EEESA_EEES9_SC_SE_Li256ELb1ELb1ELb1ELb0EEENS1_36VarlenDynamicPersistentTileSchedulerILi64ELi64ELi256ELi128ELb1ELb1ELb1ELb0ELb1ELb1EEEEEEEEEvNT_6ParamsE)
        /*014c*/ 	.word	0x000000a8


	//----- nvinfo : EIATTR_FRAME_SIZE
	.align		4
.L_74:
        /*0150*/ 	.byte	0x04, 0x11
        /*0152*/ 	.short	(.L_76 - .L_75)
	.align		4
.L_75:
        /*0154*/ 	.word	index@(_ZN7cutlass13device_kernelIN5flash11enable_sm90INS1_16FlashAttnFwdSm90INS1_25CollectiveMainloopFwdSm90ILi2EN4cute5tupleIJNS5_1CILi1EEES8_S8_EEENS6_IJNS7_ILi64EEESA_SA_EEELi512ENS_6half_tEfNS_4arch4Sm90ELb0ELb0ELb1ELb1ELb1ELb1ELb1ELb0ELb0ELb1ELb1ELb0EEENS1_21CollectiveEpilogueFwdINS6_IJSA_NS7_ILi512EEESA_EEES9_SC_SE_Li256ELb1ELb1ELb1ELb0EEENS1_36VarlenDynamicPersistentTileSchedulerILi64ELi64ELi256ELi128ELb1ELb1ELb1ELb0ELb1ELb1EEEEEEEEEvNT_6ParamsE)
        /*0158*/ 	.word	0x00000070


	//----- nvinfo : EIATTR_REGCOUNT
	.align		4
.L_76:
        /*015c*/ 	.byte	0x04, 0x2f
        /*015e*/ 	.short	(.L_78 - .L_77)
	.align		4
.L_77:
        /*0160*/ 	.word	index@(_ZN7cutlass13device_kernelIN5flash11enable_sm90INS1_16FlashAttnFwdSm90INS1_25CollectiveMainloopFwdSm90ILi2EN4cute5tupleIJNS5_1CILi1EEES8_S8_EEENS6_IJNS7_ILi64EEESA_SA_EEELi512ENS_6half_tEfNS_4arch4Sm90ELb0ELb0ELb1ELb1ELb1ELb0ELb1ELb0ELb0ELb1ELb1ELb0EEENS1_21CollectiveEpilogueFwdINS6_IJSA_NS7_ILi512EEESA_EEES9_SC_SE_Li256ELb1ELb1ELb1ELb0EEENS1_36VarlenDynamicPersistentTileSchedulerILi64ELi64ELi256ELi128ELb1ELb1ELb1ELb0ELb1ELb1EEEEEEEEEvNT_6ParamsE)
        /*0164*/ 	.word	0x000000a8


	//----- nvinfo : EIATTR_FRAME_SIZE
	.align		4
.L_78:
        /*0168*/ 	.byte	0x04, 0x11
        /*016a*/ 	.short	(.L_80 - .L_79)
	.align		4
.L_79:
        /*016c*/ 	.word	index@(_ZN7cutlass13device_kernelIN5flash11enable_sm90INS1_16FlashAttnFwdSm90INS1_25CollectiveMainloopFwdSm90ILi2EN4cute5tupleIJNS5_1CILi1EEES8_S8_EEENS6_IJNS7_ILi64EEESA_SA_EEELi512ENS_6half_tEfNS_4arch4Sm90ELb0ELb0ELb1ELb1ELb1ELb0ELb1ELb0ELb0ELb1ELb1ELb0EEENS1_21CollectiveEpilogueFwdINS6_IJSA_NS7_ILi512EEESA_EEES9_SC_SE_Li256ELb1ELb1ELb1ELb0EEENS1_36VarlenDynamicPersistentTileSchedulerILi64ELi64ELi256ELi128ELb1ELb1ELb1ELb0ELb1ELb1EEEEEEEEEvNT_6ParamsE)
        /*0170*/ 	.word	0x00000038


	//----- nvinfo : EIATTR_REGCOUNT
	.align		4
.L_80:
        /*0174*/ 	.byte	0x04, 0x2f
        /*0176*/ 	.short	(.L_82 - .L_81)
	.align		4
.L_81:
        /*0178*/ 	.word	index@(_ZN7cutlass13device_kernelIN5flash11enable_sm90INS1_16FlashAttnFwdSm90INS1_25CollectiveMainloopFwdSm90ILi2EN4cute5tupleIJNS5_1CILi1EEES8_S8_EEENS6_IJNS7_ILi64EEESA_SA_EEELi512ENS_6half_tEfNS_4arch4Sm90ELb0ELb0ELb1ELb1ELb1ELb1ELb0ELb0ELb0ELb1ELb1ELb0EEENS1_21CollectiveEpilogueFwdINS6_IJSA_NS7_ILi512EEESA_EEES9_SC_SE_Li256ELb1ELb1ELb1ELb0EEENS1_36VarlenDynamicPersistentTileSchedulerILi64ELi64ELi256ELi128ELb1ELb1ELb1ELb0ELb1ELb1EEEEEEEEEvNT_6ParamsE)
        /*017c*/ 	.word	0x000000a8


	//----- nvinfo : EIATTR_FRAME_SIZE
	.align		4
.L_82:
        /*0180*/ 	.byte	0x04, 0x11
        /*0182*/ 	.short	(.L_84 - .L_83)
	.align		4
.L_83:
        /*0184*/ 	.word	index@(_ZN7cutlass13device_kernelIN5flash11enable_sm90INS1_16FlashAttnFwdSm90INS1_25CollectiveMainloopFwdSm90ILi2EN4cute5tupleIJNS5_1CILi1EEES8_S8_EEENS6_IJNS7_ILi64EEESA_SA_EEELi512ENS_6half_tEfNS_4arch4Sm90ELb0ELb0ELb1ELb1ELb1ELb1ELb0ELb0ELb0ELb1ELb1ELb0EEENS1_21CollectiveEpilogueFwdINS6_IJSA_NS7_ILi512EEESA_EEES9_SC_SE_Li256ELb1ELb1ELb1ELb0EEENS1_36VarlenDynamicPersistentTileSchedulerILi64ELi64ELi256ELi128ELb1ELb1ELb1ELb0ELb1ELb1EEEEEEEEEvNT_6ParamsE)
        /*0188*/ 	.word	0x00000060


	//----- nvinfo : EIATTR_REGCOUNT
	.align		4
.L_84:
        /*018c*/ 	.byte	0x04, 0x2f
        /*018e*/ 	.short	(.L_86 - .L_85)
	.align		4
.L_85:
        /*0190*/ 	.word	index@(_ZN7cutlass13device_kernelIN5flash11enable_sm90INS1_16FlashAttnFwdSm90INS1_25CollectiveMainloopFwdSm90ILi2EN4cute5tupleIJNS5_1CILi1EEES8_S8_EEENS6_IJNS7_ILi64EEESA_SA_EEELi512ENS_6half_tEfNS_4arch4Sm90ELb0ELb0ELb1ELb1ELb1ELb0ELb0ELb0ELb0ELb1ELb1ELb0EEENS1_21CollectiveEpilogueFwdINS6_IJSA_NS7_ILi512EEESA_EEES9_SC_SE_Li256ELb1ELb1ELb1ELb0EEENS1_36VarlenDynamicPersistentTileSchedulerILi64ELi64ELi256ELi128ELb1ELb1ELb1ELb0ELb1ELb1EEEEEEEEEvNT_6ParamsE)
        /*0194*/ 	.word	0x000000a8


	//----- nvinfo : EIATTR_FRAME_SIZE
	.align		4
.L_86:
        /*0198*/ 	.byte	0x04, 0x11
        /*019a*/ 	.short	(.L_88 - .L_87)
	.align		4
.L_87:
        /*019c*/ 	.word	index@(_ZN7cutlass13device_kernelIN5flash11enable_sm90INS1_16FlashAttnFwdSm90INS1_25CollectiveMainloopFwdSm90ILi2EN4cute5tupleIJNS5_1CILi1EEES8_S8_EEENS6_IJNS7_ILi64EEESA_SA_EEELi512ENS_6half_tEfNS_4arch4Sm90ELb0ELb0ELb1ELb1ELb1ELb0ELb0ELb0ELb0ELb1ELb1ELb0EEENS1_21CollectiveEpilogueFwdINS6_IJSA_NS7_ILi512EEESA_EEES9_SC_SE_Li256ELb1ELb1ELb1ELb0EEENS1_36VarlenDynamicPersistentTileSchedulerILi64ELi64ELi256ELi128ELb1ELb1ELb1ELb0ELb1ELb1EEEEEEEEEvNT_6ParamsE)
        /*01a0*/ 	.word	0x00000040


	//----- nvinfo : EIATTR_REGCOUNT
	.align		4
.L_88:
        /*01a4*/ 	.byte	0x04, 0x2f
        /*01a6*/ 	.short	(.L_90 - .L_89)
	.align		4
.L_89:
        /*01a8*/ 	.word	index@(_ZN7cutlass13device_kernelIN5flash11enable_sm90INS1_16FlashAttnFwdSm90INS1_25CollectiveMainloopFwdSm90ILi2EN4cute5tupleIJNS5_1CILi1EEES8_S8_EEENS6_IJNS7_ILi64EEESA_SA_EEELi512ENS_6half_tEfNS_4arch4Sm90ELb0ELb0ELb1ELb0ELb1ELb0ELb1ELb0ELb0ELb1ELb1ELb0EEENS1_21CollectiveEpilogueFwdINS6_IJSA_NS7_ILi512EEESA_EEES9_SC_SE_Li256ELb0ELb1ELb1ELb0EEENS1_19SingleTileSchedulerILb0ELb1ELb1ELi64EEEEEEEEEvNT_6ParamsE)
        /*01ac*/ 	.word	0x000000a8


	//----- nvinfo : EIATTR_FRAME_SIZE
	.align		4
.L_90:
        /*01b0*/ 	.byte	0x04, 0x11
        /*01b2*/ 	.short	(.L_92 - .L_91)
	.align		4
.L_91:
        /*01b4*/ 	.word	index@(_ZN7cutlass13device_kernelIN5flash11enable_sm90INS1_16FlashAttnFwdSm90INS1_25CollectiveMainloopFwdSm90ILi2EN4cute5tupleIJNS5_1CILi1EEES8_S8_EEENS6_IJNS7_ILi64EEESA_SA_EEELi512ENS_6half_tEfNS_4arch4Sm90ELb0ELb0ELb1ELb0ELb1ELb0ELb1ELb0ELb0ELb1ELb1ELb0EEENS1_21CollectiveEpilogueFwdINS6_IJSA_NS7_ILi512EEESA_EEES9_SC_SE_Li256ELb0ELb1ELb1ELb0EEENS1_19SingleTileSchedulerILb0ELb1ELb1ELi64EEEEEEEEEvNT_6ParamsE)
        /*01b8*/ 	.word	0x00000008


	//----- nvinfo : EIATTR_REGCOUNT
	.align		4
.L_92:
        /*01bc*/ 	.byte	0x04, 0x2f
        /*01be*/ 	.short	(.L_94 - .L_93)
	.align		4
.L_93:
        /*01c0*/ 	.word	index@(_ZN7cutlass13device_kernelIN5flash11enable_sm90INS1_16FlashAttnFwdSm90INS1_25CollectiveMainloopFwdSm90ILi2EN4cute5tupleIJNS5_1CILi1EEES8_S8_EEENS6_IJNS7_ILi64EEESA_SA_EEELi512ENS_6half_tEfNS_4arch4Sm90ELb0ELb0ELb1ELb0ELb1ELb0ELb0ELb0ELb0ELb1ELb1ELb0EEENS1_21CollectiveEpilogueFwdINS6_IJSA_NS7_ILi512EEESA_EEES9_SC_SE_Li256ELb0ELb1ELb1ELb0EEENS1_19SingleTileSchedulerILb0ELb1ELb1ELi64EEEEEEEEEvNT_6ParamsE)
        /*01c4*/ 	.word	0x000000a8


	//----- nvinfo : EIATTR_FRAME_SIZE
	.align		4
.L_94:
        /*01c8*/ 	.byte	0x04, 0x11
        /*01ca*/ 	.short	(.L_96 - .L_95)
	.align		4
.L_95:
        /*01cc*/ 	.word	index@(_ZN7cutlass13device_kernelIN5flash11enable_sm90INS1_16FlashAttnFwdSm90INS1_25CollectiveMainloopFwdSm90ILi2EN4cute5tupleIJNS5_1CILi1EEES8_S8_EEENS6_IJNS7_ILi64EEESA_SA_EEELi512ENS_6half_tEfNS_4arch4Sm90ELb0ELb0ELb1ELb0ELb1ELb0ELb0ELb0ELb0ELb1ELb1ELb0EEENS1_21CollectiveEpilogueFwdINS6_IJSA_NS7_ILi512EEESA_EEES9_SC_SE_Li256ELb0ELb1ELb1ELb0EEENS1_19SingleTileSchedulerILb0ELb1ELb1ELi64EEEEEEEEEvNT_6ParamsE)
        /*01d0*/ 	.word	0x00000000


	//----- nvinfo : EIATTR_MIN_STACK_SIZE
	.align		4
.L_96:
        /*01d4*/ 	.byte	0x04, 0x12
        /*01d6*/ 	.short	(.L_98 - .L_97)
	.align		4
.L_97:
        /*01d8*/ 	.word	index@(_ZN7cutlass13device_kernelIN5flash11enable_sm90INS1_16FlashAttnFwdSm90INS1_25CollectiveMainloopFwdSm90ILi2EN4cute5tupleIJNS5_1CILi1EEES8_S8_EEENS6_IJNS7_ILi64EEESA_SA_EEELi512ENS_6half_tEfNS_4arch4Sm90ELb0ELb0ELb1ELb0ELb1ELb0ELb0ELb0ELb0ELb1ELb1ELb0EEENS1_21CollectiveEpilogueFwdINS6_IJSA_NS7_ILi512EEESA_EEES9_SC_SE_Li256ELb0ELb1ELb1ELb0EEENS1_19SingleTileSchedulerILb0ELb1ELb1ELi64EEEEEEEEEvNT_6ParamsE)
        /*01dc*/ 	.word	0x00000000


	//----- nvinfo : EIATTR_MIN_STACK_SIZE
	.align		4
.L_98:
        /*01e0*/ 	.byte	0x04, 0x12
        /*01e2*/ 	.short	(.L_100 - .L_99)
	.align		4
.L_99:
        /*01e4*/ 	.word	index@(_ZN7cutlass13device_kernelIN5flash11enable_sm90INS1_16FlashAttnFwdSm90INS1_25CollectiveMainloopFwdSm90ILi2EN4cute5tupleIJNS5_1CILi1EEES8_S8_EEENS6_IJNS7_ILi64EEESA_SA_EEELi512ENS_6half_tEfNS_4arch4Sm90ELb0ELb0ELb1ELb0ELb1ELb0ELb1ELb0ELb0ELb1ELb1ELb0EEENS1_21CollectiveEpilogueFwdINS6_IJSA_NS7_ILi512EEESA_EEES9_SC_SE_Li256ELb0ELb1ELb1ELb0EEENS1_19SingleTileSchedulerILb0ELb1ELb1ELi64EEEEEEEEEvNT_6ParamsE)
        /*01e8*/ 	.word	0x00000008


	//----- nvinfo : EIATTR_MIN_STACK_SIZE
	.align		4
.L_100:
        /*01ec*/ 	.byte	0x04, 0x12
        /*01ee*/ 	.short	(.L_102 - .L_101)
	.align		4
.L_101:
        /*01f0*/ 	.word	index@(_ZN7cutlass13device_kernelIN5flash11enable_sm90INS1_16FlashAttnFwdSm90INS1_25CollectiveMainloopFwdSm90ILi2EN4cute5tupleIJNS5_1CILi1EEES8_S8_EEENS6_IJNS7_ILi64EEESA_SA_EEELi512ENS_6half_tEfNS_4arch4Sm90ELb0ELb0ELb1ELb1ELb1ELb0ELb0ELb0ELb0ELb1ELb1ELb0EEENS1_21CollectiveEpilogueFwdINS6_IJSA_NS7_ILi512EEESA_EEES9_SC_SE_Li256ELb1ELb1ELb1ELb0EEENS1_36VarlenDynamicPersistentTileSchedulerILi64ELi64ELi256ELi128ELb1ELb1ELb1ELb0ELb1ELb1EEEEEEEEEvNT_6ParamsE)
        /*01f4*/ 	.word	0x00000040


	//----- nvinfo : EIATTR_MIN_STACK_SIZE
	.align		4
.L_102:
        /*01f8*/ 	.byte	0x04, 0x12
        /*01fa*/ 	.short	(.L_104 - .L_103)
	.align		4
.L_103:
        /*01fc*/ 	.word	index@(_ZN7cutlass13device_kernelIN5flash11enable_sm90INS1_16FlashAttnFwdSm90INS1_25CollectiveMainloopFwdSm90ILi2EN4cute5tupleIJNS5_1CILi1EEES8_S8_EEENS6_IJNS7_ILi64EEESA_SA_EEELi512ENS_6half_tEfNS_4arch4Sm90ELb0ELb0ELb1ELb1ELb1ELb1ELb0ELb0ELb0ELb1ELb1ELb0EEENS1_21CollectiveEpilogueFwdINS6_IJSA_NS7_ILi512EEESA_EEES9_SC_SE_Li256ELb1ELb1ELb1ELb0EEENS1_36VarlenDynamicPersistentTileSchedulerILi64ELi64ELi256ELi128ELb1ELb1ELb1ELb0ELb1ELb1EEEEEEEEEvNT_6ParamsE)
        /*0200*/ 	.word	0x00000060


	//----- nvinfo : EIATTR_MIN_STACK_SIZE
	.align		4
.L_104:
        /*0204*/ 	.byte	0x04, 0x12
        /*0206*/ 	.short	(.L_106 - .L_105)
	.align		4
.L_105:
        /*0208*/ 	.word	index@(_ZN7cutlass13device_kernelIN5flash11enable_sm90INS1_16FlashAttnFwdSm90INS1_25CollectiveMainloopFwdSm90ILi2EN4cute5tupleIJNS5_1CILi1EEES8_S8_EEENS6_IJNS7_ILi64EEESA_SA_EEELi512ENS_6half_tEfNS_4arch4Sm90ELb0ELb0ELb1ELb1ELb1ELb0ELb1ELb0ELb0ELb1ELb1ELb0EEENS1_21CollectiveEpilogueFwdINS6_IJSA_NS7_ILi512EEESA_EEES9_SC_SE_Li256ELb1ELb1ELb1ELb0EEENS1_36VarlenDynamicPersistentTileSchedulerILi64ELi64ELi256ELi128ELb1ELb1ELb1ELb0ELb1ELb1EEEEEEEEEvNT_6ParamsE)
        /*020c*/ 	.word	0x00000038


	//----- nvinfo : EIATTR_MIN_STACK_SIZE
	.align		4
.L_106:
        /*0210*/ 	.byte	0x04, 0x12
        /*0212*/ 	.short	(.L_108 - .L_107)
	.align		4
.L_107:
        /*0214*/ 	.word	index@(_ZN7cutlass13device_kernelIN5flash11enable_sm90INS1_16FlashAttnFwdSm90INS1_25CollectiveMainloopFwdSm90ILi2EN4cute5tupleIJNS5_1CILi1EEES8_S8_EEENS6_IJNS7_ILi64EEESA_SA_EEELi512ENS_6half_tEfNS_4arch4Sm90ELb0ELb0ELb1ELb1ELb1ELb1ELb1ELb0ELb0ELb1ELb1ELb0EEENS1_21CollectiveEpilogueFwdINS6_IJSA_NS7_ILi512EEESA_EEES9_SC_SE_Li256ELb1ELb1ELb1ELb0EEENS1_36VarlenDynamicPersistentTileSchedulerILi64ELi64ELi256ELi128ELb1ELb1ELb1ELb0ELb1ELb1EEEEEEEEEvNT_6ParamsE)
        /*0218*/ 	.word	0x00000070


	//----- nvinfo : EIATTR_MIN_STACK_SIZE
	.align		4
.L_108:
        /*021c*/ 	.byte	0x04, 0x12
        /*021e*/ 	.short	(.L_110 - .L_109)
	.align		4
.L_109:
        /*0220*/ 	.word	index@(_ZN7cutlass13device_kernelIN5flash11enable_sm90INS1_16FlashAttnFwdSm90INS1_25CollectiveMainloopFwdSm90ILi2EN4cute5tupleIJNS5_1CILi1EEES8_S8_EEENS6_IJNS7_ILi64EEESA_SA_EEELi512ENS_6half_tEfNS_4arch4Sm90ELb0ELb1ELb1ELb0ELb1ELb0ELb0ELb0ELb0ELb1ELb1ELb0EEENS1_21CollectiveEpilogueFwdINS6_IJSA_NS7_ILi512EEESA_EEES9_SC_SE_Li256ELb0ELb1ELb1ELb0EEENS1_19SingleTileSchedulerILb0ELb1ELb1ELi64EEEEEEEEEvNT_6ParamsE)
        /*0224*/ 	.word	0x00000000


	//----- nvinfo : EIATTR_MIN_STACK_SIZE
	.align		4
.L_110:
        /*0228*/ 	.byte	0x04, 0x12
        /*022a*/ 	.short	(.L_112 - .L_111)
	.align		4
.L_111:
        /*022c*/ 	.word	index@(_ZN7cutlass13device_kernelIN5flash11enable_sm90INS1_16FlashAttnFwdSm90INS1_25CollectiveMainloopFwdSm90ILi2EN4cute5tupleIJNS5_1CILi1EEES8_S8_EEENS6_IJNS7_ILi64EEESA_SA_EEELi512ENS_6half_tEfNS_4arch4Sm90ELb0ELb1ELb1ELb0ELb1ELb0ELb1ELb0ELb0ELb1ELb1ELb0EEENS1_21CollectiveEpilogueFwdINS6_IJSA_NS7_ILi512EEESA_EEES9_SC_SE_Li256ELb0ELb1ELb1ELb0EEENS1_19SingleTileSchedulerILb0ELb1ELb1ELi64EEEEEEEEEvNT_6ParamsE)
        /*0230*/ 	.word	0x00000420


	//----- nvinfo : EIATTR_MIN_STACK_SIZE
	.align		4
.L_112:
        /*0234*/ 	.byte	0x04, 0x12
        /*0236*/ 	.short	(.L_114 - .L_113)
	.align		4
.L_113:
        /*0238*/ 	.word	index@(_ZN7cutlass13device_kernelIN5flash11enable_sm90INS1_16FlashAttnFwdSm90INS1_25CollectiveMainloopFwdSm90ILi2EN4cute5tupleIJNS5_1CILi1EEES8_S8_EEENS6_IJNS7_ILi64EEESA_SA_EEELi512ENS_6half_tEfNS_4arch4Sm90ELb0ELb1ELb1ELb1ELb1ELb0ELb0ELb0ELb0ELb1ELb1ELb0EEENS1_21CollectiveEpilogueFwdINS6_IJSA_NS7_ILi512EEESA_EEES9_SC_SE_Li256ELb1ELb1ELb1ELb0EEENS1_36VarlenDynamicPersistentTileSchedulerILi64ELi64ELi256ELi128ELb1ELb1ELb1ELb1ELb0ELb1EEEEEEEEEvNT_6ParamsE)
        /*023c*/ 	.word	0x00000028


	//----- nvinfo : EIATTR_MIN_STACK_SIZE
	.align		4
.L_114:
        /*0240*/ 	.byte	0x04, 0x12
        /*0242*/ 	.short	(.L_116 - .L_115)
	.align		4
.L_115:
        /*0244*/ 	.word	index@(_ZN7cutlass13device_kernelIN5flash11enable_sm90INS1_16FlashAttnFwdSm90INS1_25CollectiveMainloopFwdSm90ILi2EN4cute5tupleIJNS5_1CILi1EEES8_S8_EEENS6_IJNS7_ILi64EEESA_SA_EEELi512ENS_6half_tEfNS_4arch4Sm90ELb0ELb1ELb1ELb1ELb1ELb1ELb0ELb0ELb0ELb1ELb1ELb0EEENS1_21CollectiveEpilogueFwdINS6_IJSA_NS7_ILi512EEESA_EEES9_SC_SE_Li256ELb1ELb1ELb1ELb0EEENS1_36VarlenDynamicPersistentTileSchedulerILi64ELi64ELi256ELi128ELb1ELb1ELb1ELb1ELb0ELb1EEEEEEEEEvNT_6ParamsE)
        /*0248*/ 	.word	0x00000070


	//----- nvinfo : EIATTR_MIN_STACK_SIZE
	.align		4
.L_116:
        /*024c*/ 	.byte	0x04, 0x12
        /*024e*/ 	.short	(.L_118 - .L_117)
	.align		4
.L_117:
        /*0250*/ 	.word	index@(_ZN7cutlass13device_kernelIN5flash11enable_sm90INS1_16FlashAttnFwdSm90INS1_25CollectiveMainloopFwdSm90ILi2EN4cute5tupleIJNS5_1CILi1EEES8_S8_EEENS6_IJNS7_ILi64EEESA_SA_EEELi512ENS_6half_tEfNS_4arch4Sm90ELb0ELb1ELb1ELb1ELb1ELb0ELb1ELb0ELb0ELb1ELb1ELb0EEENS1_21CollectiveEpilogueFwdINS6_IJSA_NS7_ILi512EEESA_EEES9_SC_SE_Li256ELb1ELb1ELb1ELb0EEENS1_36VarlenDynamicPersistentTileSchedulerILi64ELi64ELi256ELi128ELb1ELb1ELb1ELb1ELb0ELb1EEEEEEEEEvNT_6ParamsE)
        /*0254*/ 	.word	0x00000460


	//----- nvinfo : EIATTR_MIN_STACK_SIZE
	.align		4
.L_118:
        /*0258*/ 	.byte	0x04, 0x12
        /*025a*/ 	.short	(.L_120 - .L_119)
	.align		4
.L_119:
        /*025c*/ 	.word	index@(_ZN7cutlass13device_kernelIN5flash11enable_sm90INS1_16FlashAttnFwdSm90INS1_25CollectiveMainloopFwdSm90ILi2EN4cute5tupleIJNS5_1CILi1EEES8_S8_EEENS6_IJNS7_ILi64EEESA_SA_EEELi512ENS_6half_tEfNS_4arch4Sm90ELb0ELb1ELb1ELb1ELb1ELb1ELb1ELb0ELb0ELb1ELb1ELb0EEENS1_21CollectiveEpilogueFwdINS6_IJSA_NS7_ILi512EEESA_EEES9_SC_SE_Li256ELb1ELb1ELb1ELb0EEENS1_36VarlenDynamicPersistentTileSchedulerILi64ELi64ELi256ELi128ELb1ELb1ELb1ELb1ELb0ELb1EEEEEEEEEvNT_6ParamsE)
        /*0260*/ 	.word	0x00000470


	//----- nvinfo : EIATTR_MIN_STACK_SIZE
	.align		4
.L_120:
        /*0264*/ 	.byte	0x04, 0x12
        /*0266*/ 	.short	(.L_122 - .L_121)
	.align		4
.L_121:
        /*0268*/ 	.word	index@(_ZN7cutlass13device_kernelIN5flash11enable_sm90INS1_16FlashAttnFwdSm90INS1_25CollectiveMainloopFwdSm90ILi2EN4cute5tupleIJNS5_1CILi1EEES8_S8_EEENS6_IJNS7_ILi64EEESA_SA_EEELi512ENS_6half_tEfNS_4arch4Sm90ELb1ELb0ELb1ELb0ELb1ELb0ELb0ELb0ELb0ELb1ELb1ELb0EEENS1_21CollectiveEpilogueFwdINS6_IJSA_NS7_ILi512EEESA_EEES9_SC_SE_Li256ELb0ELb1ELb1ELb0EEENS1_19SingleTileSchedulerILb0ELb1ELb1ELi64EEEEEEEEEvNT_6ParamsE)
        /*026c*/ 	.word	0x00000000


	//----- nvinfo : EIATTR_MIN_STACK_SIZE
	.align		4
.L_122:
        /*0270*/ 	.byte	0x04, 0x12
        /*0272*/ 	.short	(.L_124 - .L_123)
	.align		4
.L_123:
        /*0274*/ 	.word	index@(_ZN7cutlass13device_kernelIN5flash11enable_sm90INS1_16FlashAttnFwdSm90INS1_25CollectiveMainloopFwdSm90ILi2EN4cute5tupleIJNS5_1CILi1EEES8_S8_EEENS6_IJNS7_ILi64EEESA_SA_EEELi512ENS_6half_tEfNS_4arch4Sm90ELb1ELb0ELb1ELb0ELb1ELb0ELb1ELb0ELb0ELb1ELb1ELb0EEENS1_21CollectiveEpilogueFwdINS6_IJSA_NS7_ILi512EEESA_EEES9_SC_SE_Li256ELb0ELb1ELb1ELb0EEENS1_19SingleTileSchedulerILb0ELb1ELb1ELi64EEEEEEEEEvNT_6ParamsE)
        /*0278*/ 	.word	0x00000008


	//----- nvinfo : EIATTR_MIN_STACK_SIZE
	.align		4
.L_124:
        /*027c*/ 	.byte	0x04, 0x12
        /*027e*/ 	.short	(.L_126 - .L_125)
	.align		4
.L_125:
        /*0280*/ 	.word	index@(_ZN7cutlass13device_kernelIN5flash11enable_sm90INS1_16FlashAttnFwdSm90INS1_25CollectiveMainloopFwdSm90ILi2EN4cute5tupleIJNS5_1CILi1EEES8_S8_EEENS6_IJNS7_ILi64EEESA_SA_EEELi512ENS_6half_tEfNS_4arch4Sm90ELb1ELb0ELb1ELb1ELb1ELb0ELb0ELb0ELb0ELb1ELb1ELb0EEENS1_21CollectiveEpilogueFwdINS6_IJSA_NS7_ILi512EEESA_EEES9_SC_SE_Li256ELb1ELb1ELb1ELb0EEENS1_36VarlenDynamicPersistentTileSchedulerILi64ELi64ELi256ELi128ELb1ELb1ELb1ELb1ELb1ELb1EEEEEEEEEvNT_6ParamsE)
        /*0284*/ 	.word	0x00000038


	//----- nvinfo : EIATTR_MIN_STACK_SIZE
	.align		4
.L_126:
        /*0288*/ 	.byte	0x04, 0x12
        /*028a*/ 	.short	(.L_128 - .L_127)
	.align		4
.L_127:
        /*028c*/ 	.word	index@(_ZN7cutlass13device_kernelIN5flash11enable_sm90INS1_16FlashAttnFwdSm90INS1_25CollectiveMainloopFwdSm90ILi2EN4cute5tupleIJNS5_1CILi1EEES8_S8_EEENS6_IJNS7_ILi64EEESA_SA_EEELi512ENS_6half_tEfNS_4arch4Sm90ELb1ELb0ELb1ELb1ELb1ELb1ELb0ELb0ELb0ELb1ELb1ELb0EEENS1_21CollectiveEpilogueFwdINS6_IJSA_NS7_ILi512EEESA_EEES9_SC_SE_Li256ELb1ELb1ELb1ELb0EEENS1_36VarlenDynamicPersistentTileSchedulerILi64ELi64ELi256ELi128ELb1ELb1ELb1ELb1ELb1ELb1EEEEEEEEEvNT_6ParamsE)
        /*0290*/ 	.word	0x00000070


	//----- nvinfo : EIATTR_MIN_STACK_SIZE
	.align		4
.L_128:
        /*0294*/ 	.byte	0x04, 0x12
        /*0296*/ 	.short	(.L_130 - .L_129)
	.align		4
.L_129:
        /*0298*/ 	.word	index@(_ZN7cutlass13device_kernelIN5flash11enable_sm90INS1_16FlashAttnFwdSm90INS1_25CollectiveMainloopFwdSm90ILi2EN4cute5tupleIJNS5_1CILi1EEES8_S8_EEENS6_IJNS7_ILi64EEESA_SA_EEELi512ENS_6half_tEfNS_4arch4Sm90ELb1ELb0ELb1ELb1ELb1ELb0ELb1ELb0ELb0ELb1ELb1ELb0EEENS1_21CollectiveEpilogueFwdINS6_IJSA_NS7_ILi512EEESA_EEES9_SC_SE_Li256ELb1ELb1ELb1ELb0EEENS1_36VarlenDynamicPersistentTileSchedulerILi64ELi64ELi256ELi128ELb1ELb1ELb1ELb1ELb1ELb1EEEEEEEEEvNT_6ParamsE)
        /*029c*/ 	.word	0x00000030


	//----- nvinfo : EIATTR_MIN_STACK_SIZE
	.align		4
.L_130:
        /*02a0*/ 	.byte	0x04, 0x12
        /*02a2*/ 	.short	(.L_132 - .L_131)
	.align		4
.L_131:
        /*02a4*/ 	.word	index@(_ZN7cutlass13device_kernelIN5flash11enable_sm90INS1_16FlashAttnFwdSm90INS1_25CollectiveMainloopFwdSm90ILi2EN4cute5tupleIJNS5_1CILi1EEES8_S8_EEENS6_IJNS7_ILi64EEESA_SA_EEELi512ENS_6half_tEfNS_4arch4Sm90ELb1ELb0ELb1ELb1ELb1ELb1ELb1ELb0ELb0ELb1ELb1ELb0EEENS1_21CollectiveEpilogueFwdINS6_IJSA_NS7_ILi512EEESA_EEES9_SC_SE_Li256ELb1ELb1ELb1ELb0EEENS1_36VarlenDynamicPersistentTileSchedulerILi64ELi64ELi256ELi128ELb1ELb1ELb1ELb1ELb1ELb1EEEEEEEEEvNT_6ParamsE)
        /*02a8*/ 	.word	0x00000088
.L_132:


//--------------------- .nv.compat                --------------------------
	.section	.nv.compat,"",@"SHT_CUDA_COMPAT_INFO"
	.align	4
        /*0000*/ 	.byte	0x02, 0x09, 0x01, 0x00, 0x02, 0x02, 0x04, 0x00, 0x02, 0x05, 0x05, 0x00, 0x03, 0x07, 0x01, 0x01
        /*0010*/ 	.byte	0x02, 0x03, 0x01, 0x00, 0x02, 0x06, 0x01, 0x00, 0x04, 0x0b, 0x08, 0x00, 0x00, 0x00, 0x00, 0x00
        /*0020*/ 	.byte	0x00, 0x00, 0x00, 0x00


//--------------------- .nv.info._ZN7cutlass13device_kernelIN5flash11enable_sm90INS1_16FlashAttnFwdSm90INS1_25CollectiveMainloopFwdSm90ILi2EN4cute5tupleIJNS5_1CILi1EEES8_S8_EEENS6_IJNS7_ILi64EEESA_SA_EEELi512ENS_6half_tEfNS_4arch4Sm90ELb0ELb0ELb1ELb0ELb1ELb0ELb0ELb0ELb0ELb1ELb1ELb0EEENS1_21CollectiveEpilogueFwdINS6_IJSA_NS7_ILi512EEESA_EEES9_SC_SE_Li256ELb0ELb1ELb1ELb0EEENS1_19SingleTileSchedulerILb0ELb1ELb1ELi64EEEEEEEEEvNT_6ParamsE --------------------------
	.section	.nv.info._ZN7cutlass13device_kernelIN5flash11enable_sm90INS1_16FlashAttnFwdSm90INS1_25CollectiveMainloopFwdSm90ILi2EN4cute5tupleIJNS5_1CILi1EEES8_S8_EEENS6_IJNS7_ILi64EEESA_SA_EEELi512ENS_6half_tEfNS_4arch4Sm90ELb0ELb0ELb1ELb0ELb1ELb0ELb0ELb0ELb0ELb1ELb1ELb0EEENS1_21CollectiveEpilogueFwdINS6_IJSA_NS7_ILi512EEESA_EEES9_SC_SE_Li256ELb0ELb1ELb1ELb0EEENS1_19SingleTileSchedulerILb0ELb1ELb1ELi64EEEEEEEEEvNT_6ParamsE,"",@"SHT_CUDA_INFO"
	.sectionflags	@""
	.align	4


	//----- nvinfo : EIATTR_CUDA_API_VERSION
	.align		4
        /*0000*/ 	.byte	0x04, 0x37
        /*0002*/ 	.short	(.L_134 - .L_133)
.L_133:
        /*0004*/ 	.word	0x00000082


	//----- nvinfo : EIATTR_KPARAM_INFO
	.align		4
.L_134:
        /*0008*/ 	.byte	0x04, 0x17
        /*000a*/ 	.short	(.L_136 - .L_135)
.L_135:
        /*000c*/ 	.word	0x00000000
        /*0010*/ 	.short	0x0000
        /*0012*/ 	.short	0x0070
        /*0014*/ 	.byte	0x00, 0xf0, 0x01, 0x28


	//----- nvinfo : EIATTR_SPARSE_MMA_MASK
	.align		4
.L_136:
        /*0018*/ 	.byte	0x03, 0x50
        /*001a*/ 	.short	0x0000


	//----- nvinfo : EIATTR_MAXREG_COUNT
	.align		4
        /*001c*/ 	.byte	0x03, 0x1b
        /*001e*/ 	.short	0x00a8


	//----- nvinfo : EIATTR_NUM_BARRIERS
	.align		4
        /*0020*/ 	.byte	0x02, 0x4c
        /*0022*/ 	.byte	0x10
	.zero		1


	//----- nvinfo : EIATTR_EXTERNS
	.align		4
        /*0024*/ 	.byte	0x04, 0x0f
        /*0026*/ 	.short	(.L_138 - .L_137)


	//   ....[0]....
	.align		4
.L_137:
        /*0028*/ 	.word	index@(__assertfail)


	//----- nvinfo : EIATTR_MERCURY_ISA_VERSION
	.align		4
.L_138:
        /*002c*/ 	.byte	0x03, 0x5f
        /*002e*/ 	.short	0x0101


	//----- nvinfo : EIATTR_INT_WARP_WIDE_INSTR_OFFSETS
	.align		4
        /*0030*/ 	.byte	0x04, 0x31
        /*0032*/ 	.short	(.L_140 - .L_139)


	//   ....[0]....
.L_139:
        /*0034*/ 	.word	0x000000b0


	//   ....[1]....
        /*0038*/ 	.word	0x000000c0


	//   ....[2]....
        /*003c*/ 	.word	0x00000160


	//----- nvinfo : EIATTR_COOP_GROUP_MASK_REGIDS
	.align		4
.L_140:
        /*0040*/ 	.byte	0x04, 0x29
        /*0042*/ 	.short	(.L_142 - .L_141)


	//   ....[0]....
.L_141:
        /*0044*/ 	.word	0xffffffff


	//   ....[1]....
        /*0048*/ 	.word	0xffffffff


	//   ....[2]....
        /*004c*/ 	.word	0xffffffff


	//   ....[3]....
        /*0050*/ 	.word	0xffffffff


	//   ....[4]....
        /*0054*/ 	.word	0xffffffff


	//   ....[5]....
        /*0058*/ 	.word	0xffffffff


	//   ....[6]....
        /*005c*/ 	.word	0xffffffff


	//   ....[7]....
        /*0060*/ 	.word	0xffffffff


	//   ....[8]....
        /*0064*/ 	.word	0xffffffff


	//   ....[9]....
        /*0068*/ 	.word	0xffffffff


	//   ....[10]....
        /*006c*/ 	.word	0xffffffff


	//   ....[11]....
        /*0070*/ 	.word	0xffffffff


	//   ....[12]....
        /*0074*/ 	.word	0xffffffff


	//   ....[13]....
        /*0078*/ 	.word	0xffffffff


	//   ....[14]....
        /*007c*/ 	.word	0xffffffff


	//   ....[15]....
        /*0080*/ 	.word	0xffffffff


	//   ....[16]....
        /*0084*/ 	.word	0xffffffff


	//   ....[17]....
        /*0088*/ 	.word	0xffffffff


	//   ....[18]....
        /*008c*/ 	.word	0xffffffff


	//   ....[19]....
        /*0090*/ 	.word	0xffffffff


	//   ....[20]....
        /*0094*/ 	.word	0xffffffff


	//   ....[21]....
        /*0098*/ 	.word	0xffffffff


	//   ....[22]....
        /*009c*/ 	.word	0xffffffff


	//   ....[23]....
        /*00a0*/ 	.word	0xffffffff


	//   ....[24]....
        /*00a4*/ 	.word	0xffffffff


	//   ....[25]....
        /*00a8*/ 	.word	0xffffffff


	//   ....[26]....
        /*00ac*/ 	.word	0xffffffff


	//   ....[27]....
        /*00b0*/ 	.word	0xffffffff


	//   ....[28]....
        /*00b4*/ 	.word	0xffffffff


	//   ....[29]....
        /*00b8*/ 	.word	0xffffffff


	//   ....[30]....
        /*00bc*/ 	.word	0xffffffff


	//   ....[31]....
        /*00c0*/ 	.word	0xffffffff


	//   ....[32]....
        /*00c4*/ 	.word	0xffffffff


	//   ....[33]....
        /*00c8*/ 	.word	0xffffffff


	//   ....[34]....
        /*00cc*/ 	.word	0xffffffff


	//   ....[35]....
        /*00d0*/ 	.word	0xffffffff


	//   ....[36]....
        /*00d4*/ 	.word	0xffffffff


	//   ....[37]....
        /*00d8*/ 	.word	0xffffffff


	//   ....[38]....
        /*00dc*/ 	.word	0xffffffff


	//   ....[39]....
        /*00e0*/ 	.word	0xffffffff


	//   ....[40]....
        /*00e4*/ 	.word	0xffffffff


	//   ....[41]....
        /*00e8*/ 	.word	0xffffffff


	//   ....[42]....
        /*00ec*/ 	.word	0xffffffff


	//   ....[43]....
        /*00f0*/ 	.word	0xffffffff


	//   ....[44]....
        /*00f4*/ 	.word	0xffffffff


	//   ....[45]....
        /*00f8*/ 	.word	0xffffffff


	//   ....[46]....
        /*00fc*/ 	.word	0xffffffff


	//   ....[47]....
        /*0100*/ 	.word	0xffffffff


	//   ....[48]....
        /*0104*/ 	.word	0xffffffff


	//   ....[49]....
        /*0108*/ 	.word	0xffffffff


	//   ....[50]....
        /*010c*/ 	.word	0xffffffff


	//   ....[51]....
        /*0110*/ 	.word	0xffffffff


	//   ....[52]....
        /*0114*/ 	.word	0xffffffff


	//   ....[53]....
        /*0118*/ 	.word	0xffffffff


	//   ....[54]....
        /*011c*/ 	.word	0xffffffff


	//   ....[55]....
        /*0120*/ 	.word	0xffffffff


	//   ....[56]....
        /*0124*/ 	.word	0xffffffff


	//   ....[57]....
        /*0128*/ 	.word	0xffffffff


	//   ....[58]....
        /*012c*/ 	.word	0xffffffff


	//   ....[59]....
        /*0130*/ 	.word	0xffffffff


	//   ....[60]....
        /*0134*/ 	.word	0xffffffff


	//   ....[61]....
        /*0138*/ 	.word	0xffffffff


	//   ....[62]....
        /*013c*/ 	.word	0xffffffff


	//   ....[63]....
        /*0140*/ 	.word	0xffffffff


	//   ....[64]....
        /*0144*/ 	.word	0xffffffff


	//   ....[65]....
        /*0148*/ 	.word	0xffffffff


	//   ....[66]....
        /*014c*/ 	.word	0xffffffff


	//   ....[67]....
        /*0150*/ 	.word	0xffffffff


	//   ....[68]....
        /*0154*/ 	.word	0xffffffff


	//   ....[69]....
        /*0158*/ 	.word	0xffffffff


	//   ....[70]....
        /*015c*/ 	.word	0xffffffff


	//   ....[71]....
        /*0160*/ 	.word	0xffffffff


	//   ....[72]....
        /*0164*/ 	.word	0xffffffff


	//   ....[73]....
        /*0168*/ 	.word	0x0500000f


	//   ....[74]....
        /*016c*/ 	.word	0x0500000f


	//   ....[75]....
        /*0170*/ 	.word	0x0500000f


	//   ....[76]....
        /*0174*/ 	.word	0x0500000f


	//   ....[77]....
        /*0178*/ 	.word	0x0500000f


	//   ....[78]....
        /*017c*/ 	.word	0x0500000f


	//   ....[79]....
        /*0180*/ 	.word	0x0500000f


	//   ....[80]....
        /*0184*/ 	.word	0x0500000f


	//   ....[81]....
        /*0188*/ 	.word	0x0500000f


	//   ....[82]....
        /*018c*/ 	.word	0x0500000f


	//   ....[83]....
        /*0190*/ 	.word	0x0500000f


	//   ....[84]....
        /*0194*/ 	.word	0x0500000f


	//   ....[85]....
        /*0198*/ 	.word	0x0500000f


	//   ....[86]....
        /*019c*/ 	.word	0x0500000f


	//   ....[87]....
        /*01a0*/ 	.word	0x0500000f


	//   ....[88]....
        /*01a4*/ 	.word	0x0500000f


	//   ....[89]....
        /*01a8*/ 	.word	0x0500000f


	//   ....[90]....
        /*01ac*/ 	.word	0x0500000f


	//   ....[91]....
        /*01b0*/ 	.word	0x0500000f


	//   ....[92]....
        /*01b4*/ 	.word	0x0500000f


	//   ....[93]....
        /*01b8*/ 	.word	0x0500000f


	//   ....[94]....
        /*01bc*/ 	.word	0x0500000f


	//   ....[95]....
        /*01c0*/ 	.word	0x0500000f


	//   ....[96]....
        /*01c4*/ 	.word	0x0500000f


	//   ....[97]....
        /*01c8*/ 	.word	0x0500000f


	//   ....[98]....
        /*01cc*/ 	.word	0x0500000f


	//   ....[99]....
        /*01d0*/ 	.word	0x0500000f


	//   ....[100]....
        /*01d4*/ 	.word	0x0500000f


	//   ....[101]....
        /*01d8*/ 	.word	0x0500000f


	//   ....[102]....
        /*01dc*/ 	.word	0x0500000f


	//   ....[103]....
        /*01e0*/ 	.word	0x0500000f


	//   ....[104]....
        /*01e4*/ 	.word	0x0500000f


	//   ....[105]....
        /*01e8*/ 	.word	0x0500000f


	//   ....[106]....
        /*01ec*/ 	.word	0x0500000f


	//   ....[107]....
        /*01f0*/ 	.word	0x0500000f


	//   ....[108]....
        /*01f4*/ 	.word	0x0500000f


	//   ....[109]....
        /*01f8*/ 	.word	0x0500000f


	//   ....[110]....
        /*01fc*/ 	.word	0x0500000f


	//   ....[111]....
        /*0200*/ 	.word	0x0500000f


	//   ....[112]....
        /*0204*/ 	.word	0x0500000f


	//   ....[113]....
        /*0208*/ 	.word	0x0500000f


	//   ....[114]....
        /*020c*/ 	.word	0x0500000f


	//----- nvinfo : EIATTR_COOP_GROUP_INSTR_OFFSETS
	.align		4
.L_142:
        /*0210*/ 	.byte	0x04, 0x28
        /*0212*/ 	.short	(.L_144 - .L_143)


	//   ....[0]....
.L_143:
        /*0214*/ 	.word	0x00000060


	//   ....[1]....
        /*0218*/ 	.word	0x000000a0


	//   ....[2]....
        /*021c*/ 	.word	0x00000280


	//   ....[3]....
        /*0220*/ 	.word	0x000003e0


	//   ....[4]....
        /*0224*/ 	.word	0x00000500


	//   ....[5]....
        /*0228*/ 	.word	0x00000660


	//   ....[6]....
        /*022c*/ 	.word	0x000011c0


	//   ....[7]....
        /*0230*/ 	.word	0x000031d0


	//   ....[8]....
        /*0234*/ 	.word	0x00004020


	//   ....[9]....
        /*0238*/ 	.word	0x000040b0


	//   ....[10]....
        /*023c*/ 	.word	0x000042f0


	//   ....[11]....
        /*0240*/ 	.word	0x00004370


	//   ....[12]....
        /*0244*/ 	.word	0x00004e10


	//   ....[13]....
        /*0248*/ 	.word	0x000055f0


	//   ....[14]....
        /*024c*/ 	.word	0x00005670


	//   ....[15]....
        /*0250*/ 	.word	0x00005950


	//   ....[16]....
        /*0254*/ 	.word	0x00005b10


	//   ....[17]....
        /*0258*/ 	.word	0x00006ad0


	//   ....[18]....
        /*025c*/ 	.word	0x00006bb0


	//   ....[19]....
        /*0260*/ 	.word	0x00006c10


	//   ....[20]....
        /*0264*/ 	.word	0x00006c40


	//   ....[21]....
        /*0268*/ 	.word	0x00006c60


	//   ....[22]....
        /*026c*/ 	.word	0x00007730


	//   ....[23]....
        /*0270*/ 	.word	0x00007be0


	//   ....[24]....
        /*0274*/ 	.word	0x00007c10


	//   ....[25]....
        /*0278*/ 	.word	0x00007c40


	//   ....[26]....
        /*027c*/ 	.word	0x00007c50


	//   ....[27]....
        /*0280*/ 	.word	0x000080f0


	//   ....[28]....
        /*0284*/ 	.word	0x00008120


	//   ....[29]....
        /*0288*/ 	.word	0x00008d70


	//   ....[30]....
        /*028c*/ 	.word	0x00008d90


	//   ....[31]....
        /*0290*/ 	.word	0x00009de0


	//   ....[32]....
        /*0294*/ 	.word	0x0000aff0


	//   ....[33]....
        /*0298*/ 	.word	0x0000b010


	//   ....[34]....
        /*029c*/ 	.word	0x0000b020


	//   ....[35]....
        /*02a0*/ 	.word	0x0000b060


	//   ....[36]....
        /*02a4*/ 	.word	0x0000b0b0


	//   ....[37]....
        /*02a8*/ 	.word	0x0000b0d0


	//   ....[38]....
        /*02ac*/ 	.word	0x0000b120


	//   ....[39]....
        /*02b0*/ 	.word	0x0000b140


	//   ....[40]....
        /*02b4*/ 	.word	0x0000b6a0


	//   ....[41]....
        /*02b8*/ 	.word	0x0000b6d0


	//   ....[42]....
        /*02bc*/ 	.word	0x0000b700


	//   ....[43]....
        /*02c0*/ 	.word	0x0000b760


	//   ....[44]....
        /*02c4*/ 	.word	0x0000b7c0


	//   ....[45]....
        /*02c8*/ 	.word	0x0000b7e0


	//   ....[46]....
        /*02cc*/ 	.word	0x0000b830


	//   ....[47]....
        /*02d0*/ 	.word	0x0000b850


	//   ....[48]....
        /*02d4*/ 	.word	0x0000bb40


	//   ....[49]....
        /*02d8*/ 	.word	0x0000bb70


	//   ....[50]....
        /*02dc*/ 	.word	0x0000bba0


	//   ....[51]....
        /*02e0*/ 	.word	0x0000bbd0


	//   ....[52]....
        /*02e4*/ 	.word	0x0000bc00


	//   ....[53]....
        /*02e8*/ 	.word	0x0000bc50


	//   ....[54]....
        /*02ec*/ 	.word	0x0000bdd0


	//   ....[55]....
        /*02f0*/ 	.word	0x0000be00


	//   ....[56]....
        /*02f4*/ 	.word	0x0000c780


	//   ....[57]....
        /*02f8*/ 	.word	0x0000c7a0


	//   ....[58]....
        /*02fc*/ 	.word	0x0000c7b0


	//   ....[59]....
        /*0300*/ 	.word	0x0000c7d0


	//   ....[60]....
        /*0304*/ 	.word	0x0000c7f0


	//   ....[61]....
        /*0308*/ 	.word	0x0000c820


	//   ....[62]....
        /*030c*/ 	.word	0x0000c840


	//   ....[63]....
        /*0310*/ 	.word	0x0000c870


	//   ....[64]....
        /*0314*/ 	.word	0x0000cbd0


	//   ....[65]....
        /*0318*/ 	.word	0x0000cc00


	//   ....[66]....
        /*031c*/ 	.word	0x0000cc30


	//   ....[67]....
        /*0320*/ 	.word	0x0000cc50


	//   ....[68]....
        /*0324*/ 	.word	0x0000cc60


	//   ....[69]....
        /*0328*/ 	.word	0x0000cc80


	//   ....[70]....
        /*032c*/ 	.word	0x0000cd20


	//   ....[71]....
        /*0330*/ 	.word	0x0000cd60


	//   ....[72]....
        /*0334*/ 	.word	0x0000d260


	//   ....[73]....
        /*0338*/ 	.word	0x0000d7c0


	//   ....[74]....
        /*033c*/ 	.word	0x0000d8b0


	//   ....[75]....
        /*0340*/ 	.word	0x0000d950


	//   ....[76]....
        /*0344*/ 	.word	0x0000d9d0


	//   ....[77]....
        /*0348*/ 	.word	0x0000da80


	//   ....[78]....
        /*034c*/ 	.word	0x0000dae0


	//   ....[79]....
        /*0350*/ 	.word	0x0000dba0


	//   ....[80]....
        /*0354*/ 	.word	0x0000dc00


	//   ....[81]....
        /*0358*/ 	.word	0x0000dca0


	//   ....[82]....
        /*035c*/ 	.word	0x0000dd30


	//   ....[83]....
        /*0360*/ 	.word	0x0000dd90


	//   ....[84]....
        /*0364*/ 	.word	0x0000de50


	//   ....[85]....
        /*0368*/ 	.word	0x0000df10


	//   ....[86]....
        /*036c*/ 	.word	0x0000df70


	//   ....[87]....
        /*0370*/ 	.word	0x0000e030


	//   ....[88]....
        /*0374*/ 	.word	0x0000e090


	//   ....[89]....
        /*0378*/ 	.word	0x0000e130


	//   ....[90]....
        /*037c*/ 	.word	0x0000e280


	//   ....[91]....
        /*0380*/ 	.word	0x0000e340


	//   ....[92]....
        /*0384*/ 	.word	0x0000e5c0


	//   ....[93]....
        /*0388*/ 	.word	0x0000e610


	//   ....[94]....
        /*038c*/ 	.word	0x0000e7d0


	//   ....[95]....
        /*0390*/ 	.word	0x0000e820


	//   ....[96]....
        /*0394*/ 	.word	0x0000e9e0


	//   ....[97]....
        /*0398*/ 	.word	0x0000ea30


	//   ....[98]....
        /*039c*/ 	.word	0x0000eb10


	//   ....[99]....
        /*03a0*/ 	.word	0x0000ebb0


	//   ....[100]....
        /*03a4*/ 	.word	0x0000ec10


	//   ....[101]....
        /*03a8*/ 	.word	0x0000ecb0


	//   ....[102]....
        /*03ac*/ 	.word	0x0000ed10


	//   ....[103]....
        /*03b0*/ 	.word	0x0000edb0


	//   ....[104]....
        /*03b4*/ 	.word	0x0000ee10


	//   ....[105]....
        /*03b8*/ 	.word	0x0000eeb0


	//   ....[106]....
        /*03bc*/ 	.word	0x0000ef90


	//   ....[107]....
        /*03c0*/ 	.word	0x0000f040


	//   ....[108]....
        /*03c4*/ 	.word	0x0000f130


	//   ....[109]....
        /*03c8*/ 	.word	0x0000f230


	//   ....[110]....
        /*03cc*/ 	.word	0x0000f350


	//   ....[111]....
        /*03d0*/ 	.word	0x0000f430


	//   ....[112]....
        /*03d4*/ 	.word	0x0000f540


	//   ....[113]....
        /*03d8*/ 	.word	0x0000f610


	//   ....[114]....
        /*03dc*/ 	.word	0x0000f720


	//----- nvinfo : EIATTR_REG_RECONFIG
	.align		4
.L_144:
        /*03e0*/ 	.byte	0x01, 0x54
	.zero		2


	//----- nvinfo : EIATTR_SYSCALL_OFFSETS
	.align		4
        /*03e4*/ 	.byte	0x04, 0x46
        /*03e6*/ 	.short	(.L_146 - .L_145)


	//   ....[0]....
.L_145:
        /*03e8*/ 	.word	0x00003390


	//   ....[1]....
        /*03ec*/ 	.word	0x0000a500


	//   ....[2]....
        /*03f0*/ 	.word	0x0000a640


	//   ....[3]....
        /*03f4*/ 	.word	0x0000a730


	//   ....[4]....
        /*03f8*/ 	.word	0x0000b3b0


	//----- nvinfo : EIATTR_MBARRIER_INSTR_OFFSETS
	.align		4
.L_146:
        /*03fc*/ 	.byte	0x04, 0x39
        /*03fe*/ 	.short	(.L_148 - .L_147)


	//   ....[0]....
.L_147:
        /*0400*/ 	.word	0x00000170
        /*0404*/ 	.word	0x000000ff
        /*0408*/ 	.word	0x00028c00
        /*040c*/ 	.short	0x0100
        /*040e*/ 	.byte	0x08
	.zero		1


	//   ....[1]....
        /*0410*/ 	.word	0x00000180
        /*0414*/ 	.word	0x000000ff
        /*0418*/ 	.word	0x00028c20
        /*041c*/ 	.short	0x0100
        /*041e*/ 	.byte	0x08
	.zero		1


	//   ....[2]....
        /*0420*/ 	.word	0x00000230
        /*0424*/ 	.word	0x000000ff
        /*0428*/ 	.word	0x00028c30
        /*042c*/ 	.short	0x0100
        /*042e*/ 	.byte	0x06
	.zero		1


	//   ....[3]....
        /*0430*/ 	.word	0x00000240
        /*0434*/ 	.word	0x000000ff
        /*0438*/ 	.word	0x00028c40
        /*043c*/ 	.short	0x0100
        /*043e*/ 	.byte	0x06
	.zero		1


	//   ....[4]....
        /*0440*/ 	.word	0x00000250
        /*0444*/ 	.word	0x000000ff
        /*0448*/ 	.word	0x00028c38
        /*044c*/ 	.short	0x0100
        /*044e*/ 	.byte	0x06
	.zero		1


	//   ....[5]....
        /*0450*/ 	.word	0x00000260
        /*0454*/ 	.word	0x000000ff
        /*0458*/ 	.word	0x00028c48
        /*045c*/ 	.short	0x0100
        /*045e*/ 	.byte	0x06
	.zero		1


	//   ....[6]....
        /*0460*/ 	.word	0x00000390
        /*0464*/ 	.word	0x000000ff
        /*0468*/ 	.word	0x00028c50
        /*046c*/ 	.short	0x0100
        /*046e*/ 	.byte	0x08
	.zero		1


	//   ....[7]....
        /*0470*/ 	.word	0x000003a0
        /*0474*/ 	.word	0x000000ff
        /*0478*/ 	.word	0x00028c60
        /*047c*/ 	.short	0x0100
        /*047e*/ 	.byte	0x08
	.zero		1


	//   ....[8]....
        /*0480*/ 	.word	0x000003b0
        /*0484*/ 	.word	0x000000ff
        /*0488*/ 	.word	0x00028c58
        /*048c*/ 	.short	0x0100
        /*048e*/ 	.byte	0x08
	.zero		1


	//   ....[9]....
        /*0490*/ 	.word	0x000003c0
        /*0494*/ 	.word	0x000000ff
        /*0498*/ 	.word	0x00028c68
        /*049c*/ 	.short	0x0100
        /*049e*/ 	.byte	0x08
	.zero		1


	//   ....[10]....
        /*04a0*/ 	.word	0x000004b0
        /*04a4*/ 	.word	0x000000ff
        /*04a8*/ 	.word	0x00028c70
        /*04ac*/ 	.short	0x0100
        /*04ae*/ 	.byte	0x06
	.zero		1


	//   ....[11]....
        /*04b0*/ 	.word	0x000004c0
        /*04b4*/ 	.word	0x000000ff
        /*04b8*/ 	.word	0x00028c80
        /*04bc*/ 	.short	0x0100
        /*04be*/ 	.byte	0x06
	.zero		1


	//   ....[12]....
        /*04c0*/ 	.word	0x000004d0
        /*04c4*/ 	.word	0x000000ff
        /*04c8*/ 	.word	0x00028c78
        /*04cc*/ 	.short	0x0100
        /*04ce*/ 	.byte	0x06
	.zero		1


	//   ....[13]....
        /*04d0*/ 	.word	0x000004e0
        /*04d4*/ 	.word	0x000000ff
        /*04d8*/ 	.word	0x00028c88
        /*04dc*/ 	.short	0x0100
        /*04de*/ 	.byte	0x06
	.zero		1


	//   ....[14]....
        /*04e0*/ 	.word	0x00000610
        /*04e4*/ 	.word	0x000000ff
        /*04e8*/ 	.word	0x00028c90
        /*04ec*/ 	.short	0x0100
        /*04ee*/ 	.byte	0x08
	.zero		1


	//   ....[15]....
        /*04f0*/ 	.word	0x00000620
        /*04f4*/ 	.word	0x000000ff
        /*04f8*/ 	.word	0x00028ca0
        /*04fc*/ 	.short	0x0100
        /*04fe*/ 	.byte	0x08
	.zero		1


	//   ....[16]....
        /*0500*/ 	.word	0x00000630
        /*0504*/ 	.word	0x000000ff
        /*0508*/ 	.word	0x00028c98
        /*050c*/ 	.short	0x0100
        /*050e*/ 	.byte	0x08
	.zero		1


	//   ....[17]....
        /*0510*/ 	.word	0x00000640
        /*0514*/ 	.word	0x000000ff
        /*0518*/ 	.word	0x00028ca8
        /*051c*/ 	.short	0x0100
        /*051e*/ 	.byte	0x08
	.zero		1


	//   ....[18]....
        /*0520*/ 	.word	0x00000780
        /*0524*/ 	.word	0x000000ff
        /*0528*/ 	.word	0x00028cb0
        /*052c*/ 	.short	0x0100
        /*052e*/ 	.byte	0x08
	.zero		1


	//   ....[19]....
        /*0530*/ 	.word	0x00000790
        /*0534*/ 	.word	0x000000ff
        /*0538*/ 	.word	0x00028cc0
        /*053c*/ 	.short	0x0100
        /*053e*/ 	.byte	0x08
	.zero		1


	//   ....[20]....
        /*0540*/ 	.word	0x000007a0
        /*0544*/ 	.word	0x000000ff
        /*0548*/ 	.word	0x00028cb8
        /*054c*/ 	.short	0x0100
        /*054e*/ 	.byte	0x08
	.zero		1


	//   ....[21]....
        /*0550*/ 	.word	0x000007b0
        /*0554*/ 	.word	0x000000ff
        /*0558*/ 	.word	0x00028cc8
        /*055c*/ 	.short	0x0100
        /*055e*/ 	.byte	0x08
	.zero		1


	//   ....[22]....
        /*0560*/ 	.word	0x00001380
        /*0564*/ 	.word	0x000000ff
        /*0568*/ 	.word	0x00028c50
        /*056c*/ 	.short	0x010a
        /*056e*/ 	.byte	0x05
	.zero		1


	//   ....[23]....
        /*0570*/ 	.word	0x00001650
        /*0574*/ 	.word	0x000000ff
        /*0578*/ 	.word	0x00000000
        /*057c*/ 	.short	0x0101
        /*057e*/ 	.byte	0x04
	.zero		1


	//   ....[24]....
        /*0580*/ 	.word	0x00001fb0
        /*0584*/ 	.word	0x000000ff
        /*0588*/ 	.word	0x00028c50
        /*058c*/ 	.short	0x010a
        /*058e*/ 	.byte	0x07
	.zero		1


	//   ....[25]....
        /*0590*/ 	.word	0x00001ff0
        /*0594*/ 	.word	0x000000ff
        /*0598*/ 	.word	0x00028c50
        /*059c*/ 	.short	0x010a
        /*059e*/ 	.byte	0x07
	.zero		1


	//   ....[26]....
        /*05a0*/ 	.word	0x000021d0
        /*05a4*/ 	.word	0x000000ff
        /*05a8*/ 	.word	0x00000000
        /*05ac*/ 	.short	0x0101
        /*05ae*/ 	.byte	0x07
	.zero		1


	//   ....[27]....
        /*05b0*/ 	.word	0x000033c0
        /*05b4*/ 	.word	0x000000ff
        /*05b8*/ 	.word	0x00028c00
        /*05bc*/ 	.short	0x010a
        /*05be*/ 	.byte	0x29
	.zero		1


	//   ....[28]....
        /*05c0*/ 	.word	0x00003550
        /*05c4*/ 	.word	0x000000ff
        /*05c8*/ 	.word	0x00028c30
        /*05cc*/ 	.short	0x010a
        /*05ce*/ 	.byte	0x29
	.zero		1


	//   ....[29]....
        /*05d0*/ 	.word	0x00003590
        /*05d4*/ 	.word	0x000000ff
        /*05d8*/ 	.word	0x00028c30
        /*05dc*/ 	.short	0x010a
        /*05de*/ 	.byte	0x29
	.zero		1


	//   ....[30]....
        /*05e0*/ 	.word	0x00003c30
        /*05e4*/ 	.word	0x000000ff
        /*05e8*/ 	.word	0x00000000
        /*05ec*/ 	.short	0x0101
        /*05ee*/ 	.byte	0x04
	.zero		1


	//   ....[31]....
        /*05f0*/ 	.word	0x00004b90
        /*05f4*/ 	.word	0x000000ff
        /*05f8*/ 	.word	0x00028c50
        /*05fc*/ 	.short	0x010a
        /*05fe*/ 	.byte	0x29
	.zero		1


	//   ....[32]....
        /*0600*/ 	.word	0x00004be0
        /*0604*/ 	.word	0x000000ff
        /*0608*/ 	.word	0x00028c50
        /*060c*/ 	.short	0x010a
        /*060e*/ 	.byte	0x29
	.zero		1


	//   ....[33]....
        /*0610*/ 	.word	0x00004ea0
        /*0614*/ 	.word	0x000000ff
        /*0618*/ 	.word	0x00000000
        /*061c*/ 	.short	0x0101
        /*061e*/ 	.byte	0x05
	.zero		1


	//   ....[34]....
        /*0620*/ 	.word	0x00004fd0
        /*0624*/ 	.word	0x000000ff
        /*0628*/ 	.word	0x00028c30
        /*062c*/ 	.short	0x010a
        /*062e*/ 	.byte	0x1a
	.zero		1


	//   ....[35]....
        /*0630*/ 	.word	0x00005010
        /*0634*/ 	.word	0x000000ff
        /*0638*/ 	.word	0x00028c30
        /*063c*/ 	.short	0x010a
        /*063e*/ 	.byte	0x1a
	.zero		1


	//   ....[36]....
        /*0640*/ 	.word	0x00005390
        /*0644*/ 	.word	0x000000ff
        /*0648*/ 	.word	0x00000000
        /*064c*/ 	.short	0x0101
        /*064e*/ 	.byte	0x0a
	.zero		1


	//   ....[37]....
        /*0650*/ 	.word	0x000068a0
        /*0654*/ 	.word	0x000000ff
        /*0658*/ 	.word	0x00028c50
        /*065c*/ 	.short	0x010a
        /*065e*/ 	.byte	0x1a
	.zero		1


	//   ....[38]....
        /*0660*/ 	.word	0x000068e0
        /*0664*/ 	.word	0x000000ff
        /*0668*/ 	.word	0x00028c50
        /*066c*/ 	.short	0x010a
        /*066e*/ 	.byte	0x1a
	.zero		1


	//   ....[39]....
        /*0670*/ 	.word	0x00006b50
        /*0674*/ 	.word	0x000000ff
        /*0678*/ 	.word	0x00000000
        /*067c*/ 	.short	0x0101
        /*067e*/ 	.byte	0x05
	.zero		1


	//   ....[40]....
        /*0680*/ 	.word	0x000076f0
        /*0684*/ 	.word	0x000000ff
        /*0688*/ 	.word	0x00000000
        /*068c*/ 	.short	0x0101
        /*068e*/ 	.byte	0x04
	.zero		1


	//   ....[41]....
        /*0690*/ 	.word	0x0000adb0
        /*0694*/ 	.word	0x000000ff
        /*0698*/ 	.word	0x00028c40
        /*069c*/ 	.short	0x010a
        /*069e*/ 	.byte	0x2b
	.zero		1


	//   ....[42]....
        /*06a0*/ 	.word	0x0000b1e0
        /*06a4*/ 	.word	0x000000ff
        /*06a8*/ 	.word	0x00028c30
        /*06ac*/ 	.short	0x0107
        /*06ae*/ 	.byte	0x2b
	.zero		1


	//   ....[43]....
        /*06b0*/ 	.word	0x0000b250
        /*06b4*/ 	.word	0x000000ff
        /*06b8*/ 	.word	0x00028c30
        /*06bc*/ 	.short	0x0101
        /*06be*/ 	.byte	0x2b
	.zero		1


	//   ....[44]....
        /*06c0*/ 	.word	0x0000b920
        /*06c4*/ 	.word	0x000000ff
        /*06c8*/ 	.word	0x00028c00
        /*06cc*/ 	.short	0x0107
        /*06ce*/ 	.byte	0x2b
	.zero		1


	//   ....[45]....
        /*06d0*/ 	.word	0x0000b960
        /*06d4*/ 	.word	0x000000ff
        /*06d8*/ 	.word	0x00028c00
        /*06dc*/ 	.short	0x0101
        /*06de*/ 	.byte	0x2b
	.zero		1


	//   ....[46]....
        /*06e0*/ 	.word	0x0000b970
        /*06e4*/ 	.word	0x000000ff
        /*06e8*/ 	.word	0x00028c20
        /*06ec*/ 	.short	0x010a
        /*06ee*/ 	.byte	0x2b
	.zero		1


	//   ....[47]....
        /*06f0*/ 	.word	0x0000b9c0
        /*06f4*/ 	.word	0x000000ff
        /*06f8*/ 	.word	0x00028c60
        /*06fc*/ 	.short	0x010a
        /*06fe*/ 	.byte	0x2b
	.zero		1


	//   ....[48]....
        /*0700*/ 	.word	0x0000c1e0
        /*0704*/ 	.word	0x000000ff
        /*0708*/ 	.word	0x00028c50
        /*070c*/ 	.short	0x0107
        /*070e*/ 	.byte	0x2b
	.zero		1


	//   ....[49]....
        /*0710*/ 	.word	0x0000c260
        /*0714*/ 	.word	0x000000ff
        /*0718*/ 	.word	0x00028c50
        /*071c*/ 	.short	0x0101
        /*071e*/ 	.byte	0x2b
	.zero		1


	//   ....[50]....
        /*0720*/ 	.word	0x0000c580
        /*0724*/ 	.word	0x0000000a
        /*0728*/ 	.word	0x00028c40
        /*072c*/ 	.short	0x010a
        /*072e*/ 	.byte	0x3f
	.zero		1


	//   ....[51]....
        /*0730*/ 	.word	0x0000c910
        /*0734*/ 	.word	0x0000000a
        /*0738*/ 	.word	0x00028c30
        /*073c*/ 	.short	0x0107
        /*073e*/ 	.byte	0x3f
	.zero		1


	//   ....[52]....
        /*0740*/ 	.word	0x0000c9c0
        /*0744*/ 	.word	0x0000000a
        /*0748*/ 	.word	0x00028c30
        /*074c*/ 	.short	0x0101
        /*074e*/ 	.byte	0x3f
	.zero		1


	//   ....[53]....
        /*0750*/ 	.word	0x0000c9f0
        /*0754*/ 	.word	0x0000000a
        /*0758*/ 	.word	0x00028c60
        /*075c*/ 	.short	0x010a
        /*075e*/ 	.byte	0x3f
	.zero		1


	//   ....[54]....
        /*0760*/ 	.word	0x0000d030
        /*0764*/ 	.word	0x0000000a
        /*0768*/ 	.word	0x00028c50
        /*076c*/ 	.short	0x0107
        /*076e*/ 	.byte	0x3f
	.zero		1


	//   ....[55]....
        /*0770*/ 	.word	0x0000d100
        /*0774*/ 	.word	0x0000000a
        /*0778*/ 	.word	0x00028c50
        /*077c*/ 	.short	0x0101
        /*077e*/ 	.byte	0x3f
	.zero		1


	//   ....[56]....
        /*0780*/ 	.word	0x0000d1e0
        /*0784*/ 	.word	0x00000005
        /*0788*/ 	.word	0x00028c20
        /*078c*/ 	.short	0x010a
        /*078e*/ 	.byte	0x3f
	.zero		1


	//   ....[57]....
        /*0790*/ 	.word	0x0000d350
        /*0794*/ 	.word	0x00000004
        /*0798*/ 	.word	0x00028c40
        /*079c*/ 	.short	0x010a
        /*079e*/ 	.byte	0x3f
	.zero		1


	//   ....[58]....
        /*07a0*/ 	.word	0x0000d3f0
        /*07a4*/ 	.word	0x00000005
        /*07a8*/ 	.word	0x00028c40
        /*07ac*/ 	.short	0x010a
        /*07ae*/ 	.byte	0x3f
	.zero		1


	//   ....[59]....
        /*07b0*/ 	.word	0x0000d430
        /*07b4*/ 	.word	0x00000004
        /*07b8*/ 	.word	0x00028c60
        /*07bc*/ 	.short	0x010a
        /*07be*/ 	.byte	0x3f
	.zero		1


	//   ....[60]....
        /*07c0*/ 	.word	0x0000d470
        /*07c4*/ 	.word	0x00000005
        /*07c8*/ 	.word	0x00028c60
        /*07cc*/ 	.short	0x010a
        /*07ce*/ 	.byte	0x3f
	.zero		1


	//   ....[61]....
        /*07d0*/ 	.word	0x0000d4e0
        /*07d4*/ 	.word	0x00000005
        /*07d8*/ 	.word	0x00028c50
        /*07dc*/ 	.short	0x010a
        /*07de*/ 	.byte	0x3f
	.zero		1


	//   ....[62]....
        /*07e0*/ 	.word	0x0000d540
        /*07e4*/ 	.word	0x00000005
        /*07e8*/ 	.word	0x00028c50
        /*07ec*/ 	.short	0x010a
        /*07ee*/ 	.byte	0x3f
	.zero		1


	//   ....[63]....
        /*07f0*/ 	.word	0x0000d5a0
        /*07f4*/ 	.word	0x00000000
        /*07f8*/ 	.word	0x00028c00
        /*07fc*/ 	.short	0x010a
        /*07fe*/ 	.byte	0x3f
	.zero		1


	//   ....[64]....
        /*0800*/ 	.word	0x0000d600
        /*0804*/ 	.word	0x00000002
        /*0808*/ 	.word	0x00028c30
        /*080c*/ 	.short	0x010a
        /*080e*/ 	.byte	0x3f
	.zero		1


	//   ....[65]....
        /*0810*/ 	.word	0x0000d660
        /*0814*/ 	.word	0x0000000c
        /*0818*/ 	.word	0x00028c50
        /*081c*/ 	.short	0x010a
        /*081e*/ 	.byte	0x3f
	.zero		1


	//   ....[66]....
        /*0820*/ 	.word	0x0000d6c0
        /*0824*/ 	.word	0x0000000c
        /*0828*/ 	.word	0x00028c30
        /*082c*/ 	.short	0x010a
        /*082e*/ 	.byte	0x3f
	.zero		1


	//   ....[67]....
        /*0830*/ 	.word	0x0000d720
        /*0834*/ 	.word	0x00000000
        /*0838*/ 	.word	0x00028c50
        /*083c*/ 	.short	0x010a
        /*083e*/ 	.byte	0x3f
	.zero		1


	//   ....[68]....
        /*0840*/ 	.word	0x0000d800
        /*0844*/ 	.word	0x00000003
        /*0848*/ 	.word	0x00028c40
        /*084c*/ 	.short	0x010a
        /*084e*/ 	.byte	0x3f
	.zero		1


	//   ....[69]....
        /*0850*/ 	.word	0x0000e170
        /*0854*/ 	.word	0x00000003
        /*0858*/ 	.word	0x00028c20
        /*085c*/ 	.short	0x010a
        /*085e*/ 	.byte	0x3f
	.zero		1


	//   ....[70]....
        /*0860*/ 	.word	0x0000e1d0
        /*0864*/ 	.word	0x00000003
        /*0868*/ 	.word	0x00028c60
        /*086c*/ 	.short	0x010a
        /*086e*/ 	.byte	0x3f
	.zero		1


	//   ....[71]....
        /*0870*/ 	.word	0x0000ea60
        /*0874*/ 	.word	0x0000000a
        /*0878*/ 	.word	0x00028c40
        /*087c*/ 	.short	0x010a
        /*087e*/ 	.byte	0x3f
	.zero		1


	//   ....[72]....
        /*0880*/ 	.word	0x0000eee0
        /*0884*/ 	.word	0x0000000a
        /*0888*/ 	.word	0x00028c60
        /*088c*/ 	.short	0x010a
        /*088e*/ 	.byte	0x3f
	.zero		1


	//   ....[73]....
        /*0890*/ 	.word	0x0000f640
        /*0894*/ 	.word	0x00000005
        /*0898*/ 	.word	0x00028c20
        /*089c*/ 	.short	0x010a
        /*089e*/ 	.byte	0x3f
	.zero		1


	//   ....[74]....
        /*08a0*/ 	.word	0x0000f7e0
        /*08a4*/ 	.word	0x00000004
        /*08a8*/ 	.word	0x00028c40
        /*08ac*/ 	.short	0x010a
        /*08ae*/ 	.byte	0x3f
	.zero		1


	//   ....[75]....
        /*08b0*/ 	.word	0x0000f830
        /*08b4*/ 	.word	0x00000005
        /*08b8*/ 	.word	0x00028c40
        /*08bc*/ 	.short	0x010a
        /*08be*/ 	.byte	0x3f
	.zero		1


	//   ....[76]....
        /*08c0*/ 	.word	0x0000f880
        /*08c4*/ 	.word	0x00000004
        /*08c8*/ 	.word	0x00028c60
        /*08cc*/ 	.short	0x010a
        /*08ce*/ 	.byte	0x3f
	.zero		1


	//----- nvinfo : EIATTR_NUM_MBARRIERS
	.align		4
.L_148:
        /*08d0*/ 	.byte	0x03, 0x38
        /*08d2*/ 	.short	0x0016


	//----- nvinfo : EIATTR_EXIT_INSTR_OFFSETS
	.align		4
        /*08d4*/ 	.byte	0x04, 0x1c
        /*08d6*/ 	.short	(.L_150 - .L_149)


	//   ....[0]....
.L_149:
        /*08d8*/ 	.word	0x0000d4c0


	//----- nvinfo : EIATTR_MAX_THREADS
	.align		4
.L_150:
        /*08dc*/ 	.byte	0x04, 0x05
        /*08de*/ 	.short	(.L_152 - .L_151)
.L_151:
        /*08e0*/ 	.word	0x00000180
        /*08e4*/ 	.word	0x00000001
        /*08e8*/ 	.word	0x00000001


	//----- nvinfo : EIATTR_CRS_STACK_SIZE
	.align		4
.L_152:
        /*08ec*/ 	.byte	0x04, 0x1e
        /*08ee*/ 	.short	(.L_154 - .L_153)
.L_153:
        /*08f0*/ 	.word	0x00000000


	//----- nvinfo : EIATTR_CBANK_PARAM_SIZE
	.align		4
.L_154:
        /*08f4*/ 	.byte	0x03, 0x19
        /*08f6*/ 	.short	0x0a70


	//----- nvinfo : EIATTR_PARAM_CBANK
	.align		4
        /*08f8*/ 	.byte	0x04, 0x0a
        /*08fa*/ 	.short	(.L_156 - .L_155)
	.align		4
.L_155:
        /*08fc*/ 	.word	index@(.nv.constant0._ZN7cutlass13device_kernelIN5flash11enable_sm90INS1_16FlashAttnFwdSm90INS1_25CollectiveMainloopFwdSm90ILi2EN4cute5tupleIJNS5_1CILi1EEES8_S8_EEENS6_IJNS7_ILi64EEESA_SA_EEELi512ENS_6half_tEfNS_4arch4Sm90ELb0ELb0ELb1ELb0ELb1ELb0ELb0ELb0ELb0ELb1ELb1ELb0EEENS1_21CollectiveEpilogueFwdINS6_IJSA_NS7_ILi512EEESA_EEES9_SC_SE_Li256ELb0ELb1ELb1ELb0EEENS1_19SingleTileSchedulerILb0ELb1ELb1ELi64EEEEEEEEEvNT_6ParamsE)
        /*0900*/ 	.short	0x0210
        /*0902*/ 	.short	0x0a70


	//----- nvinfo : EIATTR_SW_WAR
	.align		4
.L_156:
        /*0904*/ 	.byte	0x04, 0x36
        /*0906*/ 	.short	(.L_158 - .L_157)
.L_157:
        /*0908*/ 	.word	0x00000008
.L_158:


//--------------------- .nv.info._ZN7cutlass13device_kernelIN5flash11enable_sm90INS1_16FlashAttnFwdSm90INS1_25CollectiveMainloopFwdSm90ILi2EN4cute5tupleIJNS5_1CILi1EEES8_S8_EEENS6_IJNS7_ILi64EEESA_SA_EEELi512ENS_6half_tEfNS_4arch4Sm90ELb0ELb0ELb1ELb0ELb1ELb0ELb1ELb0ELb0ELb1ELb1ELb0EEENS1_21CollectiveEpilogueFwdINS6_IJSA_NS7_ILi512EEESA_EEES9_SC_SE_Li256ELb0ELb1ELb1ELb0EEENS1_19SingleTileSchedulerILb0ELb1ELb1ELi64EEEEEEEEEvNT_6ParamsE --------------------------
	.section	.nv.info._ZN7cutlass13device_kernelIN5flash11enable_sm90INS1_16FlashAttnFwdSm90INS1_25CollectiveMainloopFwdSm90ILi2EN4cute5tupleIJNS5_1CILi1EEES8_S8_EEENS6_IJNS7_ILi64EEESA_SA_EEELi512ENS_6half_tEfNS_4arch4Sm90ELb0ELb0ELb1ELb0ELb1ELb0ELb1ELb0ELb0ELb1ELb1ELb0EEENS1_21CollectiveEpilogueFwdINS6_IJSA_NS7_ILi512EEESA_EEES9_SC_SE_Li256ELb0ELb1ELb1ELb0EEENS1_19SingleTileSchedulerILb0ELb1ELb1ELi64EEEEEEEEEvNT_6ParamsE,"",@"SHT_CUDA_INFO"
	.sectionflags	@""
	.align	4


	//----- nvinfo : EIATTR_CUDA_API_VERSION
	.align		4
        /*0000*/ 	.byte	0x04, 0x37
        /*0002*/ 	.short	(.L_160 - .L_159)
.L_159:
        /*0004*/ 	.word	0x00000082


	//----- nvinfo : EIATTR_KPARAM_INFO
	.align		4
.L_160:
        /*0008*/ 	.byte	0x04, 0x17
        /*000a*/ 	.short	(.L_162 - .L_161)
.L_161:
        /*000c*/ 	.word	0x00000000
        /*0010*/ 	.short	0x0000
        /*0012*/ 	.short	0x0070
        /*0014*/ 	.byte	0x00, 0xf0, 0x01, 0x2c


	//----- nvinfo : EIATTR_SPARSE_MMA_MASK
	.align		4
.L_162:
        /*0018*/ 	.byte	0x03, 0x50
        /*001a*/ 	.short	0x0000


	//----- nvinfo : EIATTR_MAXREG_COUNT
	.align		4
        /*001c*/ 	.byte	0x03, 0x1b
        /*001e*/ 	.short	0x00a8


	//----- nvinfo : EIATTR_NUM_BARRIERS
	.align		4
        /*0020*/ 	.byte	0x02, 0x4c
        /*0022*/ 	.byte	0x10
	.zero		1


	//----- nvinfo : EIATTR_EXTERNS
	.align		4
        /*0024*/ 	.byte	0x04, 0x0f
        /*0026*/ 	.short	(.L_164 - .L_163)


	//   ....[0]....
	.align		4
.L_163:
        /*0028*/ 	.word	index@(__assertfail)


	//----- nvinfo : EIATTR_ANNOTATIONS
	.align		4
.L_164:
        /*002c*/ 	.byte	0x04, 0x55
        /*002e*/ 	.short	(.L_166 - .L_165)


	//   ....[0]....
.L_165:
        /*0030*/ 	.word	0x00000001
        /*0034*/ 	.byte	0x90, 0x08, 0x00, 0x00, 0x01, 0x00, 0x00, 0x00, 0x10, 0x12, 0x00, 0x00, 0x01, 0x00, 0x00, 0x00
        /*0044*/ 	.byte	0xf0, 0x33, 0x00, 0x00, 0x01, 0x00, 0x00, 0x00, 0xb0, 0xd9, 0x00, 0x00, 0x01, 0x00, 0x00, 0x00
        /*0054*/ 	.byte	0xf0, 0x0d, 0x01, 0x00


	//----- nvinfo : EIATTR_MERCURY_ISA_VERSION
	.align		4
.L_166:
        /*0058*/ 	.byte	0x03, 0x5f
        /*005a*/ 	.short	0x0101


	//----- nvinfo : EIATTR_INT_WARP_WIDE_INSTR_OFFSETS
	.align		4
        /*005c*/ 	.byte	0x04, 0x31
        /*005e*/ 	.short	(.L_168 - .L_167)


	//   ....[0]....
.L_167:
        /*0060*/ 	.word	0x000000c0


	//   ....[1]....
        /*0064*/ 	.word	0x000000d0


	//   ....[2]....
        /*0068*/ 	.word	0x000000e0


	//   ....[3]....
        /*006c*/ 	.word	0x00000180


	//----- nvinfo : EIATTR_COOP_GROUP_MASK_REGIDS
	.align		4
.L_168:
        /*0070*/ 	.byte	0x04, 0x29
        /*0072*/ 	.short	(.L_170 - .L_169)


	//   ....[0]....
.L_169:
        /*0074*/ 	.word	0xffffffff


	//   ....[1]....
        /*0078*/ 	.word	0xffffffff


	//   ....[2]....
        /*007c*/ 	.word	0xffffffff


	//   ....[3]....
        /*0080*/ 	.word	0xffffffff


	//   ....[4]....
        /*0084*/ 	.word	0xffffffff


	//   ....[5]....
        /*0088*/ 	.word	0xffffffff


	//   ....[6]....
        /*008c*/ 	.word	0xffffffff


	//   ....[7]....
        /*0090*/ 	.word	0xffffffff


	//   ....[8]....
        /*0094*/ 	.word	0xffffffff


	//   ....[9]....
        /*0098*/ 	.word	0xffffffff


	//   ....[10]....
        /*009c*/ 	.word	0xffffffff


	//   ....[11]....
        /*00a0*/ 	.word	0xffffffff


	//   ....[12]....
        /*00a4*/ 	.word	0xffffffff


	//   ....[13]....
        /*00a8*/ 	.word	0xffffffff


	//   ....[14]....
        /*00ac*/ 	.word	0xffffffff


	//   ....[15]....
        /*00b0*/ 	.word	0xffffffff


	//   ....[16]....
        /*00b4*/ 	.word	0xffffffff


	//   ....[17]....
        /*00b8*/ 	.word	0xffffffff


	//   ....[18]....
        /*00bc*/ 	.word	0xffffffff


	//   ....[19]....
        /*00c0*/ 	.word	0xffffffff


	//   ....[20]....
        /*00c4*/ 	.word	0xffffffff


	//   ....[21]....
        /*00c8*/ 	.word	0xffffffff


	//   ....[22]....
        /*00cc*/ 	.word	0xffffffff


	//   ....[23]....
        /*00d0*/ 	.word	0xffffffff


	//   ....[24]....
        /*00d4*/ 	.word	0xffffffff


	//   ....[25]....
        /*00d8*/ 	.word	0xffffffff


	//   ....[26]....
        /*00dc*/ 	.word	0xffffffff


	//   ....[27]....
        /*00e0*/ 	.word	0xffffffff


	//   ....[28]....
        /*00e4*/ 	.word	0xffffffff


	//   ....[29]....
        /*00e8*/ 	.word	0xffffffff


	//   ....[30]....
        /*00ec*/ 	.word	0xffffffff


	//   ....[31]....
        /*00f0*/ 	.word	0xffffffff


	//   ....[32]....
        /*00f4*/ 	.word	0xffffffff


	//   ....[33]....
        /*00f8*/ 	.word	0xffffffff


	//   ....[34]....
        /*00fc*/ 	.word	0xffffffff


	//   ....[35]....
        /*0100*/ 	.word	0xffffffff


	//   ....[36]....
        /*0104*/ 	.word	0xffffffff


	//   ....[37]....
        /*0108*/ 	.word	0xffffffff


	//   ....[38]....
        /*010c*/ 	.word	0xffffffff


	//   ....[39]....
        /*0110*/ 	.word	0xffffffff


	//   ....[40]....
        /*0114*/ 	.word	0xffffffff


	//   ....[41]....
        /*0118*/ 	.word	0xffffffff


	//   ....[42]....
        /*011c*/ 	.word	0xffffffff


	//   ....[43]....
        /*0120*/ 	.word	0xffffffff


	//   ....[44]....
        /*0124*/ 	.word	0xffffffff


	//   ....[45]....
        /*0128*/ 	.word	0xffffffff


	//   ....[46]....
        /*012c*/ 	.word	0xffffffff


	//   ....[47]....
        /*0130*/ 	.word	0xffffffff


	//   ....[48]....
        /*0134*/ 	.word	0xffffffff


	//   ....[49]....
        /*0138*/ 	.word	0xffffffff


	//   ....[50]....
        /*013c*/ 	.word	0xffffffff


	//   ....[51]....
        /*0140*/ 	.word	0xffffffff


	//   ....[52]....
        /*0144*/ 	.word	0xffffffff


	//   ....[53]....
        /*0148*/ 	.word	0xffffffff


	//   ....[54]....
        /*014c*/ 	.word	0xffffffff


	//   ....[55]....
        /*0150*/ 	.word	0xffffffff


	//   ....[56]....
        /*0154*/ 	.word	0xffffffff


	//   ....[57]....
        /*0158*/ 	.word	0xffffffff


	//   ....[58]....
        /*015c*/ 	.word	0xffffffff


	//   ....[59]....
        /*0160*/ 	.word	0xffffffff


	//   ....[60]....
        /*0164*/ 	.word	0xffffffff


	//   ....[61]....
        /*0168*/ 	.word	0xffffffff


	//   ....[62]....
        /*016c*/ 	.word	0xffffffff


	//   ....[63]....
        /*0170*/ 	.word	0xffffffff


	//   ....[64]....
        /*0174*/ 	.word	0xffffffff


	//   ....[65]....
        /*0178*/ 	.word	0xffffffff


	//   ....[66]....
        /*017c*/ 	.word	0xffffffff


	//   ....[67]....
        /*0180*/ 	.word	0xffffffff


	//   ....[68]....
        /*0184*/ 	.word	0xffffffff


	//   ....[69]....
        /*0188*/ 	.word	0xffffffff


	//   ....[70]....
        /*018c*/ 	.word	0xffffffff


	//   ....[71]....
        /*0190*/ 	.word	0xffffffff


	//   ....[72]....
        /*0194*/ 	.word	0xffffffff


	//   ....[73]....
        /*0198*/ 	.word	0xffffffff


	//   ....[74]....
        /*019c*/ 	.word	0xffffffff


	//   ....[75]....
        /*01a0*/ 	.word	0xffffffff


	//   ....[76]....
        /*01a4*/ 	.word	0xffffffff


	//   ....[77]....
        /*01a8*/ 	.word	0xffffffff


	//   ....[78]....
        /*01ac*/ 	.word	0xffffffff


	//   ....[79]....
        /*01b0*/ 	.word	0xffffffff


	//   ....[80]....
        /*01b4*/ 	.word	0xffffffff


	//   ....[81]....
        /*01b8*/ 	.word	0xffffffff


	//   ....[82]....
        /*01bc*/ 	.word	0xffffffff


	//   ....[83]....
        /*01c0*/ 	.word	0x0500000f


	//   ....[84]....
        /*01c4*/ 	.word	0x0500000f


	//   ....[85]....
        /*01c8*/ 	.word	0x0500000f


	//   ....[86]....
        /*01cc*/ 	.word	0x0500000f


	//   ....[87]....
        /*01d0*/ 	.word	0x0500000f


	//   ....[88]....
        /*01d4*/ 	.word	0x0500000f


	//   ....[89]....
        /*01d8*/ 	.word	0x0500000f


	//   ....[90]....
        /*01dc*/ 	.word	0x0500000f


	//   ....[91]....
        /*01e0*/ 	.word	0x0500000f


	//   ....[92]....
        /*01e4*/ 	.word	0x0500000f


	//   ....[93]....
        /*01e8*/ 	.word	0x0500000f


	//   ....[94]....
        /*01ec*/ 	.word	0x0500000f


	//   ....[95]....
        /*01f0*/ 	.word	0x0500000f


	//   ....[96]....
        /*01f4*/ 	.word	0x0500000f


	//   ....[97]....
        /*01f8*/ 	.word	0x0500000f


	//   ....[98]....
        /*01fc*/ 	.word	0x0500000f


	//   ....[99]....
        /*0200*/ 	.word	0x0500000f


	//   ....[100]....
        /*0204*/ 	.word	0x0500000f


	//   ....[101]....
        /*0208*/ 	.word	0x0500000f


	//   ....[102]....
        /*020c*/ 	.word	0x0500000f


	//   ....[103]....
        /*0210*/ 	.word	0x0500000f


	//   ....[104]....
        /*0214*/ 	.word	0x0500000f


	//   ....[105]....
        /*0218*/ 	.word	0x0500000f


	//   ....[106]....
        /*021c*/ 	.word	0x0500000f


	//   ....[107]....
        /*0220*/ 	.word	0x0500000f


	//   ....[108]....
        /*0224*/ 	.word	0x0500000f


	//   ....[109]....
        /*0228*/ 	.word	0x0500000f


	//   ....[110]....
        /*022c*/ 	.word	0x0500000f


	//   ....[111]....
        /*0230*/ 	.word	0x0500000f


	//   ....[112]....
        /*0234*/ 	.word	0x0500000f


	//   ....[113]....
        /*0238*/ 	.word	0x0500000f


	//   ....[114]....
        /*023c*/ 	.word	0x0500000f


	//   ....[115]....
        /*0240*/ 	.word	0x0500000f


	//   ....[116]....
        /*0244*/ 	.word	0x0500000f


	//   ....[117]....
        /*0248*/ 	.word	0x0500000f


	//   ....[118]....
        /*024c*/ 	.word	0x0500000f


	//   ....[119]....
        /*0250*/ 	.word	0x0500000f


	//   ....[120]....
        /*0254*/ 	.word	0x0500000f


	//   ....[121]....
        /*0258*/ 	.word	0x0500000f


	//   ....[122]....
        /*025c*/ 	.word	0x0500000f


	//   ....[123]....
        /*0260*/ 	.word	0x0500000f


	//   ....[124]....
        /*0264*/ 	.word	0x0500000f


	//   ....[125]....
        /*0268*/ 	.word	0x0500000f


	//   ....[126]....
        /*026c*/ 	.word	0x0500000f


	//   ....[127]....
        /*0270*/ 	.word	0x0500000f


	//   ....[128]....
        /*0274*/ 	.word	0x0500000f


	//   ....[129]....
        /*0278*/ 	.word	0x0500000f


	//   ....[130]....
        /*027c*/ 	.word	0x0500000f


	//   ....[131]....
        /*0280*/ 	.word	0x0500000f


	//   ....[132]....
        /*0284*/ 	.word	0x0500000f


	//----- nvinfo : EIATTR_COOP_GROUP_INSTR_OFFSETS
	.align		4
.L_170:
        /*0288*/ 	.byte	0x04, 0x28
        /*028a*/ 	.short	(.L_172 - .L_171)


	//   ....[0]....
.L_171:
        /*028c*/ 	.word	0x00000080


	//   ....[1]....
        /*0290*/ 	.word	0x00000090


	//   ....[2]....
        /*0294*/ 	.word	0x000002b0


	//   ....[3]....
        /*0298*/ 	.word	0x00000410


	//   ....[4]....
        /*029c*/ 	.word	0x00000530


	//   ....[5]....
        /*02a0*/ 	.word	0x00000690


	//   ....[6]....
        /*02a4*/ 	.word	0x00001250


	//   ....[7]....
        /*02a8*/ 	.word	0x00003170


	//   ....[8]....
        /*02ac*/ 	.word	0x000042c0


	//   ....[9]....
        /*02b0*/ 	.word	0x00005890


	//   ....[10]....
        /*02b4*/ 	.word	0x00005920


	//   ....[11]....
        /*02b8*/ 	.word	0x00005b60


	//   ....[12]....
        /*02bc*/ 	.word	0x00005be0


	//   ....[13]....
        /*02c0*/ 	.word	0x00006580


	//   ....[14]....
        /*02c4*/ 	.word	0x00007030


	//   ....[15]....
        /*02c8*/ 	.word	0x00008310


	//   ....[16]....
        /*02cc*/ 	.word	0x00008380


	//   ....[17]....
        /*02d0*/ 	.word	0x00008670


	//   ....[18]....
        /*02d4*/ 	.word	0x00008830


	//   ....[19]....
        /*02d8*/ 	.word	0x00009760


	//   ....[20]....
        /*02dc*/ 	.word	0x00009860


	//   ....[21]....
        /*02e0*/ 	.word	0x000098b0


	//   ....[22]....
        /*02e4*/ 	.word	0x000098e0


	//   ....[23]....
        /*02e8*/ 	.word	0x00009900


	//   ....[24]....
        /*02ec*/ 	.word	0x0000a3d0


	//   ....[25]....
        /*02f0*/ 	.word	0x0000a890


	//   ....[26]....
        /*02f4*/ 	.word	0x0000a8c0


	//   ....[27]....
        /*02f8*/ 	.word	0x0000a8f0


	//   ....[28]....
        /*02fc*/ 	.word	0x0000a900


	//   ....[29]....
        /*0300*/ 	.word	0x0000ad90


	//   ....[30]....
        /*0304*/ 	.word	0x0000adc0


	//   ....[31]....
        /*0308*/ 	.word	0x0000ba20


	//   ....[32]....
        /*030c*/ 	.word	0x0000ba40


	//   ....[33]....
        /*0310*/ 	.word	0x0000ca80


	//   ....[34]....
        /*0314*/ 	.word	0x0000dd20


	//   ....[35]....
        /*0318*/ 	.word	0x0000dd40


	//   ....[36]....
        /*031c*/ 	.word	0x0000dd50


	//   ....[37]....
        /*0320*/ 	.word	0x0000dd90


	//   ....[38]....
        /*0324*/ 	.word	0x0000dde0


	//   ....[39]....
        /*0328*/ 	.word	0x0000de00


	//   ....[40]....
        /*032c*/ 	.word	0x0000de30


	//   ....[41]....
        /*0330*/ 	.word	0x0000de50


	//   ....[42]....
        /*0334*/ 	.word	0x0000e430


	//   ....[43]....
        /*0338*/ 	.word	0x0000e470


	//   ....[44]....
        /*033c*/ 	.word	0x0000e490


	//   ....[45]....
        /*0340*/ 	.word	0x0000e4a0


	//   ....[46]....
        /*0344*/ 	.word	0x0000e500


	//   ....[47]....
        /*0348*/ 	.word	0x0000e5d0


	//   ....[48]....
        /*034c*/ 	.word	0x0000e5f0


	//   ....[49]....
        /*0350*/ 	.word	0x0000e620


	//   ....[50]....
        /*0354*/ 	.word	0x0000ed20


	//   ....[51]....
        /*0358*/ 	.word	0x0000ed50


	//   ....[52]....
        /*035c*/ 	.word	0x0000ede0


	//   ....[53]....
        /*0360*/ 	.word	0x0000ee90


	//   ....[54]....
        /*0364*/ 	.word	0x0000ef80


	//   ....[55]....
        /*0368*/ 	.word	0x0000f050


	//   ....[56]....
        /*036c*/ 	.word	0x0000f0b0


	//   ....[57]....
        /*0370*/ 	.word	0x0000f150


	//   ....[58]....
        /*0374*/ 	.word	0x0000f600


	//   ....[59]....
        /*0378*/ 	.word	0x0000f630


	//   ....[60]....
        /*037c*/ 	.word	0x0000f660


	//   ....[61]....
        /*0380*/ 	.word	0x0000f690


	//   ....[62]....
        /*0384*/ 	.word	0x0000f6c0


	//   ....[63]....
        /*0388*/ 	.word	0x0000f710


	//   ....[64]....
        /*038c*/ 	.word	0x0000f890


	//   ....[65]....
        /*0390*/ 	.word	0x0000f8c0


	//   ....[66]....
        /*0394*/ 	.word	0x000102a0


	//   ....[67]....
        /*0398*/ 	.word	0x000102c0


	//   ....[68]....
        /*039c*/ 	.word	0x000102d0


	//   ....[69]....
        /*03a0*/ 	.word	0x000102f0


	//   ....[70]....
        /*03a4*/ 	.word	0x00010310


	//   ....[71]....
        /*03a8*/ 	.word	0x00010340


	//   ....[72]....
        /*03ac*/ 	.word	0x00010360


	//   ....[73]....
        /*03b0*/ 	.word	0x00010390


	//   ....[74]....
        /*03b4*/ 	.word	0x000106f0


	//   ....[75]....
        /*03b8*/ 	.word	0x00010720


	//   ....[76]....
        /*03bc*/ 	.word	0x00010750


	//   ....[77]....
        /*03c0*/ 	.word	0x00010770


	//   ....[78]....
        /*03c4*/ 	.word	0x00010780


	//   ....[79]....
        /*03c8*/ 	.word	0x000107a0


	//   ....[80]....
        /*03cc*/ 	.word	0x00010840


	//   ....[81]....
        /*03d0*/ 	.word	0x00010880


	//   ....[82]....
        /*03d4*/ 	.word	0x00010d80


	//   ....[83]....
        /*03d8*/ 	.word	0x00011240


	//   ....[84]....
        /*03dc*/ 	.word	0x00011330


	//   ....[85]....
        /*03e0*/ 	.word	0x000113d0


	//   ....[86]....
        /*03e4*/ 	.word	0x00011450


	//   ....[87]....
        /*03e8*/ 	.word	0x00011500


	//   ....[88]....
        /*03ec*/ 	.word	0x00011560


	//   ....[89]....
        /*03f0*/ 	.word	0x00011610


	//   ....[90]....
        /*03f4*/ 	.word	0x00011670


	//   ....[91]....
        /*03f8*/ 	.word	0x00011720


	//   ....[92]....
        /*03fc*/ 	.word	0x000117c0


	//   ....[93]....
        /*0400*/ 	.word	0x00011820


	//   ....[94]....
        /*0404*/ 	.word	0x000118d0


	//   ....[95]....
        /*0408*/ 	.word	0x000119c0


	//   ....[96]....
        /*040c*/ 	.word	0x00011a60


	//   ....[97]....
        /*0410*/ 	.word	0x00011b40


	//   ....[98]....
        /*0414*/ 	.word	0x00011c50


	//   ....[99]....
        /*0418*/ 	.word	0x00011ca0


	//   ....[100]....
        /*041c*/ 	.word	0x00011d30


	//   ....[101]....
        /*0420*/ 	.word	0x00011e00


	//   ....[102]....
        /*0424*/ 	.word	0x00012070


	//   ....[103]....
        /*0428*/ 	.word	0x000120e0


	//   ....[104]....
        /*042c*/ 	.word	0x00012310


	//   ....[105]....
        /*0430*/ 	.word	0x00012380


	//   ....[106]....
        /*0434*/ 	.word	0x00012550


	//   ....[107]....
        /*0438*/ 	.word	0x000125a0


	//   ....[108]....
        /*043c*/ 	.word	0x000126f0


	//   ....[109]....
        /*0440*/ 	.word	0x000127d0


	//   ....[110]....
        /*0444*/ 	.word	0x00012a30


	//   ....[111]....
        /*0448*/ 	.word	0x00012a80


	//   ....[112]....
        /*044c*/ 	.word	0x00012c40


	//   ....[113]....
        /*0450*/ 	.word	0x00012c90


	//   ....[114]....
        /*0454*/ 	.word	0x00012e50


	//   ....[115]....
        /*0458*/ 	.word	0x00012ea0


	//   ....[116]....
        /*045c*/ 	.word	0x00012f80


	//   ....[117]....
        /*0460*/ 	.word	0x00013020


	//   ....[118]....
        /*0464*/ 	.word	0x00013080


	//   ....[119]....
        /*0468*/ 	.word	0x00013120


	//   ....[120]....
        /*046c*/ 	.word	0x00013180


	//   ....[121]....
        /*0470*/ 	.word	0x00013220


	//   ....[122]....
        /*0474*/ 	.word	0x00013280


	//   ....[123]....
        /*0478*/ 	.word	0x00013320


	//   ....[124]....
        /*047c*/ 	.word	0x00013400


	//   ....[125]....
        /*0480*/ 	.word	0x000134d0


	//   ....[126]....
        /*0484*/ 	.word	0x000135a0


	//   ....[127]....
        /*0488*/ 	.word	0x000136a0


	//   ....[128]....
        /*048c*/ 	.word	0x000137c0


	//   ....[129]....
        /*0490*/ 	.word	0x000138a0


	//   ....[130]....
        /*0494*/ 	.word	0x000139b0


	//   ....[131]....
        /*0498*/ 	.word	0x00013a80


	//   ....[132]....
        /*049c*/ 	.word	0x00013b90


	//----- nvinfo : EIATTR_REG_RECONFIG
	.align		4
.L_172:
        /*04a0*/ 	.byte	0x01, 0x54
	.zero		2


	//----- nvinfo : EIATTR_SYSCALL_OFFSETS
	.align		4
        /*04a4*/ 	.byte	0x04, 0x46
        /*04a6*/ 	.short	(.L_174 - .L_173)


	//   ....[0]....
.L_173:
        /*04a8*/ 	.word	0x00003330


	//   ....[1]....
        /*04ac*/ 	.word	0x0000d1d0


	//   ....[2]....
        /*04b0*/ 	.word	0x0000d310


	//   ....[3]....
        /*04b4*/ 	.word	0x0000d400


	//   ....[4]....
        /*04b8*/ 	.word	0x0000e0f0


	//   ....[5]....
        /*04bc*/ 	.word	0x0000e8f0


	//----- nvinfo : EIATTR_MBARRIER_INSTR_OFFSETS
	.align		4
.L_174:
        /*04c0*/ 	.byte	0x04, 0x39
        /*04c2*/ 	.short	(.L_176 - .L_175)


	//   ....[0]....
.L_175:
        /*04c4*/ 	.word	0x00000190
        /*04c8*/ 	.word	0x000000ff
        /*04cc*/ 	.word	0x00038800
        /*04d0*/ 	.short	0x0100
        /*04d2*/ 	.byte	0x08
	.zero		1


	//   ....[1]....
        /*04d4*/ 	.word	0x000001a0
        /*04d8*/ 	.word	0x000000ff
        /*04dc*/ 	.word	0x00038810
        /*04e0*/ 	.short	0x0100
        /*04e2*/ 	.byte	0x08
	.zero		1


	//   ....[2]....
        /*04e4*/ 	.word	0x000001b0
        /*04e8*/ 	.word	0x000000ff
        /*04ec*/ 	.word	0x00038820
        /*04f0*/ 	.short	0x0100
        /*04f2*/ 	.byte	0x08
	.zero		1


	//   ....[3]....
        /*04f4*/ 	.word	0x00000260
        /*04f8*/ 	.word	0x000000ff
        /*04fc*/ 	.word	0x00038830
        /*0500*/ 	.short	0x0100
        /*0502*/ 	.byte	0x06
	.zero		1


	//   ....[4]....
        /*0504*/ 	.word	0x00000270
        /*0508*/ 	.word	0x000000ff
        /*050c*/ 	.word	0x00038840
        /*0510*/ 	.short	0x0100
        /*0512*/ 	.byte	0x06
	.zero		1


	//   ....[5]....
        /*0514*/ 	.word	0x00000280
        /*0518*/ 	.word	0x000000ff
        /*051c*/ 	.word	0x00038838
        /*0520*/ 	.short	0x0100
        /*0522*/ 	.byte	0x06
	.zero		1


	//   ....[6]....
        /*0524*/ 	.word	0x00000290
        /*0528*/ 	.word	0x000000ff
        /*052c*/ 	.word	0x00038848
        /*0530*/ 	.short	0x0100
        /*0532*/ 	.byte	0x06
	.zero		1


	//   ....[7]....
        /*0534*/ 	.word	0x000003c0
        /*0538*/ 	.word	0x000000ff
        /*053c*/ 	.word	0x00038850
        /*0540*/ 	.short	0x0100
        /*0542*/ 	.byte	0x08
	.zero		1


	//   ....[8]....
        /*0544*/ 	.word	0x000003d0
        /*0548*/ 	.word	0x000000ff
        /*054c*/ 	.word	0x00038860
        /*0550*/ 	.short	0x0100
        /*0552*/ 	.byte	0x08
	.zero		1


	//   ....[9]....
        /*0554*/ 	.word	0x000003e0
        /*0558*/ 	.word	0x000000ff
        /*055c*/ 	.word	0x00038858
        /*0560*/ 	.short	0x0100
        /*0562*/ 	.byte	0x08
	.zero		1


	//   ....[10]....
        /*0564*/ 	.word	0x000003f0
        /*0568*/ 	.word	0x000000ff
        /*056c*/ 	.word	0x00038868
        /*0570*/ 	.short	0x0100
        /*0572*/ 	.byte	0x08
	.zero		1


	//   ....[11]....
        /*0574*/ 	.word	0x000004e0
        /*0578*/ 	.word	0x000000ff
        /*057c*/ 	.word	0x00038870
        /*0580*/ 	.short	0x0100
        /*0582*/ 	.byte	0x06
	.zero		1


	//   ....[12]....
        /*0584*/ 	.word	0x000004f0
        /*0588*/ 	.word	0x000000ff
        /*058c*/ 	.word	0x00038880
        /*0590*/ 	.short	0x0100
        /*0592*/ 	.byte	0x06
	.zero		1


	//   ....[13]....
        /*0594*/ 	.word	0x00000500
        /*0598*/ 	.word	0x000000ff
        /*059c*/ 	.word	0x00038878
        /*05a0*/ 	.short	0x0100
        /*05a2*/ 	.byte	0x06
	.zero		1


	//   ....[14]....
        /*05a4*/ 	.word	0x00000510
        /*05a8*/ 	.word	0x000000ff
        /*05ac*/ 	.word	0x00038888
        /*05b0*/ 	.short	0x0100
        /*05b2*/ 	.byte	0x06
	.zero		1


	//   ....[15]....
        /*05b4*/ 	.word	0x00000640
        /*05b8*/ 	.word	0x000000ff
        /*05bc*/ 	.word	0x00038890
        /*05c0*/ 	.short	0x0100
        /*05c2*/ 	.byte	0x08
	.zero		1


	//   ....[16]....
        /*05c4*/ 	.word	0x00000650
        /*05c8*/ 	.word	0x000000ff
        /*05cc*/ 	.word	0x000388a0
        /*05d0*/ 	.short	0x0100
        /*05d2*/ 	.byte	0x08
	.zero		1


	//   ....[17]....
        /*05d4*/ 	.word	0x00000660
        /*05d8*/ 	.word	0x000000ff
        /*05dc*/ 	.word	0x00038898
        /*05e0*/ 	.short	0x0100
        /*05e2*/ 	.byte	0x08
	.zero		1


	//   ....[18]....
        /*05e4*/ 	.word	0x00000670
        /*05e8*/ 	.word	0x000000ff
        /*05ec*/ 	.word	0x000388a8
        /*05f0*/ 	.short	0x0100
        /*05f2*/ 	.byte	0x08
	.zero		1


	//   ....[19]....
        /*05f4*/ 	.word	0x000007b0
        /*05f8*/ 	.word	0x000000ff
        /*05fc*/ 	.word	0x000388b0
        /*0600*/ 	.short	0x0100
        /*0602*/ 	.byte	0x08
	.zero		1


	//   ....[20]....
        /*0604*/ 	.word	0x000007c0
        /*0608*/ 	.word	0x000000ff
        /*060c*/ 	.word	0x000388c0
        /*0610*/ 	.short	0x0100
        /*0612*/ 	.byte	0x08
	.zero		1


	//   ....[21]....
        /*0614*/ 	.word	0x000007d0
        /*0618*/ 	.word	0x000000ff
        /*061c*/ 	.word	0x000388b8
        /*0620*/ 	.short	0x0100
        /*0622*/ 	.byte	0x08
	.zero		1


	//   ....[22]....
        /*0624*/ 	.word	0x000007e0
        /*0628*/ 	.word	0x000000ff
        /*062c*/ 	.word	0x000388c8
        /*0630*/ 	.short	0x0100
        /*0632*/ 	.byte	0x08
	.zero		1


	//   ....[23]....
        /*0634*/ 	.word	0x00001690
        /*0638*/ 	.word	0x000000ff
        /*063c*/ 	.word	0x00000000
        /*0640*/ 	.short	0x0101
        /*0642*/ 	.byte	0x07
	.zero		1


	//   ....[24]....
        /*0644*/ 	.word	0x00002150
        /*0648*/ 	.word	0x000000ff
        /*064c*/ 	.word	0x00000000
        /*0650*/ 	.short	0x0101
        /*0652*/ 	.byte	0x07
	.zero		1


	//   ....[25]....
        /*0654*/ 	.word	0x00003360
        /*0658*/ 	.word	0x00000002
        /*065c*/ 	.word	0x00038800
        /*0660*/ 	.short	0x010a
        /*0662*/ 	.byte	0x3f
	.zero		1


	//   ....[26]....
        /*0664*/ 	.word	0x00003510
        /*0668*/ 	.word	0x00000002
        /*066c*/ 	.word	0x00038830
        /*0670*/ 	.short	0x010a
        /*0672*/ 	.byte	0x3f
	.zero		1


	//   ....[27]....
        /*0674*/ 	.word	0x00003550
        /*0678*/ 	.word	0x00000002
        /*067c*/ 	.word	0x00038830
        /*0680*/ 	.short	0x010a
        /*0682*/ 	.byte	0x3f
	.zero		1


	//   ....[28]....
        /*0684*/ 	.word	0x00003960
        /*0688*/ 	.word	0x00000002
        /*068c*/ 	.word	0x00038810
        /*0690*/ 	.short	0x010a
        /*0692*/ 	.byte	0x3f
	.zero		1


	//   ....[29]....
        /*0694*/ 	.word	0x000039a0
        /*0698*/ 	.word	0x00000002
        /*069c*/ 	.word	0x00038850
        /*06a0*/ 	.short	0x010a
        /*06a2*/ 	.byte	0x3f
	.zero		1


	//   ....[30]....
        /*06a4*/ 	.word	0x00003a60
        /*06a8*/ 	.word	0x00000002
        /*06ac*/ 	.word	0x00038850
        /*06b0*/ 	.short	0x010a
        /*06b2*/ 	.byte	0x3f
	.zero		1


	//   ....[31]....
        /*06b4*/ 	.word	0x00005520
        /*06b8*/ 	.word	0x000000ff
        /*06bc*/ 	.word	0x00000000
        /*06c0*/ 	.short	0x0101
        /*06c2*/ 	.byte	0x07
	.zero		1


	//   ....[32]....
        /*06c4*/ 	.word	0x00006640
        /*06c8*/ 	.word	0x000000ff
        /*06cc*/ 	.word	0x00000000
        /*06d0*/ 	.short	0x0101
        /*06d2*/ 	.byte	0x07
	.zero		1


	//   ....[33]....
        /*06d4*/ 	.word	0x00006750
        /*06d8*/ 	.word	0x000000c4
        /*06dc*/ 	.word	0x00038830
        /*06e0*/ 	.short	0x010a
        /*06e2*/ 	.byte	0x3f
	.zero		1


	//   ....[34]....
        /*06e4*/ 	.word	0x000067a0
        /*06e8*/ 	.word	0x000000c4
        /*06ec*/ 	.word	0x00038830
        /*06f0*/ 	.short	0x010a
        /*06f2*/ 	.byte	0x3f
	.zero		1


	//   ....[35]....
        /*06f4*/ 	.word	0x00006ad0
        /*06f8*/ 	.word	0x000000c4
        /*06fc*/ 	.word	0x00038850
        /*0700*/ 	.short	0x010a
        /*0702*/ 	.byte	0x3f
	.zero		1


	//   ....[36]....
        /*0704*/ 	.word	0x00006b20
        /*0708*/ 	.word	0x000000c4
        /*070c*/ 	.word	0x00038850
        /*0710*/ 	.short	0x010a
        /*0712*/ 	.byte	0x3f
	.zero		1


	//   ....[37]....
        /*0714*/ 	.word	0x000081d0
        /*0718*/ 	.word	0x000000ff
        /*071c*/ 	.word	0x00000000
        /*0720*/ 	.short	0x0101
        /*0722*/ 	.byte	0x07
	.zero		1


	//   ....[38]....
        /*0724*/ 	.word	0x00009810
        /*0728*/ 	.word	0x000000ff
        /*072c*/ 	.word	0x00000000
        /*0730*/ 	.short	0x0101
        /*0732*/ 	.byte	0x07
	.zero		1


	//   ....[39]....
        /*0734*/ 	.word	0x0000a3a0
        /*0738*/ 	.word	0x000000ff
        /*073c*/ 	.word	0x00000000
        /*0740*/ 	.short	0x0101
        /*0742*/ 	.byte	0x04
	.zero		1


	//   ....[40]....
        /*0744*/ 	.word	0x0000dad0
        /*0748*/ 	.word	0x000000ff
        /*074c*/ 	.word	0x00038840
        /*0750*/ 	.short	0x010a
        /*0752*/ 	.byte	0x2a
	.zero		1


	//   ....[41]....
        /*0754*/ 	.word	0x0000df10
        /*0758*/ 	.word	0x000000ff
        /*075c*/ 	.word	0x00038830
        /*0760*/ 	.short	0x0107
        /*0762*/ 	.byte	0x2a
	.zero		1


	//   ....[42]....
        /*0764*/ 	.word	0x0000df80
        /*0768*/ 	.word	0x000000ff
        /*076c*/ 	.word	0x00038830
        /*0770*/ 	.short	0x0101
        /*0772*/ 	.byte	0x2a
	.zero		1


	//   ....[43]....
        /*0774*/ 	.word	0x0000e770
        /*0778*/ 	.word	0x000000ff
        /*077c*/ 	.word	0x00038800
        /*0780*/ 	.short	0x0107
        /*0782*/ 	.byte	0x2a
	.zero		1


	//   ....[44]....
        /*0784*/ 	.word	0x0000e7c0
        /*0788*/ 	.word	0x000000ff
        /*078c*/ 	.word	0x00038800
        /*0790*/ 	.short	0x0101
        /*0792*/ 	.byte	0x2a
	.zero		1


	//   ....[45]....
        /*0794*/ 	.word	0x0000f3c0
        /*0798*/ 	.word	0x000000ff
        /*079c*/ 	.word	0x00038810
        /*07a0*/ 	.short	0x0107
        /*07a2*/ 	.byte	0x2a
	.zero		1


	//   ....[46]....
        /*07a4*/ 	.word	0x0000f420
        /*07a8*/ 	.word	0x000000ff
        /*07ac*/ 	.word	0x00038810
        /*07b0*/ 	.short	0x0101
        /*07b2*/ 	.byte	0x2a
	.zero		1


	//   ....[47]....
        /*07b4*/ 	.word	0x0000f430
        /*07b8*/ 	.word	0x000000ff
        /*07bc*/ 	.word	0x00038820
        /*07c0*/ 	.short	0x010a
        /*07c2*/ 	.byte	0x2a
	.zero		1


	//   ....[48]....
        /*07c4*/ 	.word	0x0000f480
        /*07c8*/ 	.word	0x000000ff
        /*07cc*/ 	.word	0x00038860
        /*07d0*/ 	.short	0x010a
        /*07d2*/ 	.byte	0x2a
	.zero		1


	//   ....[49]....
        /*07d4*/ 	.word	0x0000fca0
        /*07d8*/ 	.word	0x000000ff
        /*07dc*/ 	.word	0x00038850
        /*07e0*/ 	.short	0x0107
        /*07e2*/ 	.byte	0x2a
	.zero		1


	//   ....[50]....
        /*07e4*/ 	.word	0x0000fd20
        /*07e8*/ 	.word	0x000000ff
        /*07ec*/ 	.word	0x00038850
        /*07f0*/ 	.short	0x0101
        /*07f2*/ 	.byte	0x2a
	.zero		1


	//   ....[51]....
        /*07f4*/ 	.word	0x000100a0
        /*07f8*/ 	.word	0x0000000a
        /*07fc*/ 	.word	0x00038840
        /*0800*/ 	.short	0x010a
        /*0802*/ 	.byte	0x3f
	.zero		1


	//   ....[52]....
        /*0804*/ 	.word	0x00010430
        /*0808*/ 	.word	0x0000000a
        /*080c*/ 	.word	0x00038830
        /*0810*/ 	.short	0x0107
        /*0812*/ 	.byte	0x3f
	.zero		1


	//   ....[53]....
        /*0814*/ 	.word	0x000104e0
        /*0818*/ 	.word	0x0000000a
        /*081c*/ 	.word	0x00038830
        /*0820*/ 	.short	0x0101
        /*0822*/ 	.byte	0x3f
	.zero		1


	//   ....[54]....
        /*0824*/ 	.word	0x00010510
        /*0828*/ 	.word	0x0000000a
        /*082c*/ 	.word	0x00038860
        /*0830*/ 	.short	0x010a
        /*0832*/ 	.byte	0x3f
	.zero		1


	//   ....[55]....
        /*0834*/ 	.word	0x00010b50
        /*0838*/ 	.word	0x0000000a
        /*083c*/ 	.word	0x00038850
        /*0840*/ 	.short	0x0107
        /*0842*/ 	.byte	0x3f
	.zero		1


	//   ....[56]....
        /*0844*/ 	.word	0x00010c20
        /*0848*/ 	.word	0x0000000a
        /*084c*/ 	.word	0x00038850
        /*0850*/ 	.short	0x0101
        /*0852*/ 	.byte	0x3f
	.zero		1


	//   ....[57]....
        /*0854*/ 	.word	0x00010d00
        /*0858*/ 	.word	0x00000005
        /*085c*/ 	.word	0x00038820
        /*0860*/ 	.short	0x010a
        /*0862*/ 	.byte	0x3f
	.zero		1


	//   ....[58]....
        /*0864*/ 	.word	0x00010e90
        /*0868*/ 	.word	0x00000003
        /*086c*/ 	.word	0x00038840
        /*0870*/ 	.short	0x010a
        /*0872*/ 	.byte	0x3f
	.zero		1


	//   ....[59]....
        /*0874*/ 	.word	0x00010f30
        /*0878*/ 	.word	0x00000005
        /*087c*/ 	.word	0x00038840
        /*0880*/ 	.short	0x010a
        /*0882*/ 	.byte	0x3f
	.zero		1


	//   ....[60]....
        /*0884*/ 	.word	0x00010f70
        /*0888*/ 	.word	0x00000003
        /*088c*/ 	.word	0x00038860
        /*0890*/ 	.short	0x010a
        /*0892*/ 	.byte	0x3f
	.zero		1


	//   ....[61]....
        /*0894*/ 	.word	0x00010fb0
        /*0898*/ 	.word	0x00000005
        /*089c*/ 	.word	0x00038860
        /*08a0*/ 	.short	0x010a
        /*08a2*/ 	.byte	0x3f
	.zero		1


	//   ....[62]....
        /*08a4*/ 	.word	0x00011010
        /*08a8*/ 	.word	0x00000002
        /*08ac*/ 	.word	0x00038800
        /*08b0*/ 	.short	0x010a
        /*08b2*/ 	.byte	0x3f
	.zero		1


	//   ....[63]....
        /*08b4*/ 	.word	0x00011060
        /*08b8*/ 	.word	0x00000002
        /*08bc*/ 	.word	0x00038830
        /*08c0*/ 	.short	0x010a
        /*08c2*/ 	.byte	0x3f
	.zero		1


	//   ....[64]....
        /*08c4*/ 	.word	0x000110b0
        /*08c8*/ 	.word	0x00000002
        /*08cc*/ 	.word	0x00038810
        /*08d0*/ 	.short	0x010a
        /*08d2*/ 	.byte	0x3f
	.zero		1


	//   ....[65]....
        /*08d4*/ 	.word	0x00011100
        /*08d8*/ 	.word	0x00000002
        /*08dc*/ 	.word	0x00038850
        /*08e0*/ 	.short	0x010a
        /*08e2*/ 	.byte	0x3f
	.zero		1


	//   ....[66]....
        /*08e4*/ 	.word	0x00011150
        /*08e8*/ 	.word	0x000000c4
        /*08ec*/ 	.word	0x00038830
        /*08f0*/ 	.short	0x010a
        /*08f2*/ 	.byte	0x3f
	.zero		1


	//   ....[67]....
        /*08f4*/ 	.word	0x000111a0
        /*08f8*/ 	.word	0x000000c4
        /*08fc*/ 	.word	0x00038850
        /*0900*/ 	.short	0x010a
        /*0902*/ 	.byte	0x3f
	.zero		1


	//   ....[68]....
        /*0904*/ 	.word	0x00011280
        /*0908*/ 	.word	0x00000003
        /*090c*/ 	.word	0x00038840
        /*0910*/ 	.short	0x010a
        /*0912*/ 	.byte	0x3f
	.zero		1


	//   ....[69]....
        /*0914*/ 	.word	0x000125e0
        /*0918*/ 	.word	0x00000003
        /*091c*/ 	.word	0x00038820
        /*0920*/ 	.short	0x010a
        /*0922*/ 	.byte	0x3f
	.zero		1


	//   ....[70]....
        /*0924*/ 	.word	0x00012640
        /*0928*/ 	.word	0x00000003
        /*092c*/ 	.word	0x00038860
        /*0930*/ 	.short	0x010a
        /*0932*/ 	.byte	0x3f
	.zero		1


	//   ....[71]....
        /*0934*/ 	.word	0x00012ed0
        /*0938*/ 	.word	0x0000000a
        /*093c*/ 	.word	0x00038840
        /*0940*/ 	.short	0x010a
        /*0942*/ 	.byte	0x3f
	.zero		1


	//   ....[72]....
        /*0944*/ 	.word	0x00013350
        /*0948*/ 	.word	0x0000000a
        /*094c*/ 	.word	0x00038860
        /*0950*/ 	.short	0x010a
        /*0952*/ 	.byte	0x3f
	.zero		1


	//   ....[73]....
        /*0954*/ 	.word	0x00013ab0
        /*0958*/ 	.word	0x00000005
        /*095c*/ 	.word	0x00038820
        /*0960*/ 	.short	0x010a
        /*0962*/ 	.byte	0x3f
	.zero		1


	//   ....[74]....
        /*0964*/ 	.word	0x00013c50
        /*0968*/ 	.word	0x00000003
        /*096c*/ 	.word	0x00038840
        /*0970*/ 	.short	0x010a
        /*0972*/ 	.byte	0x3f
	.zero		1


	//   ....[75]....
        /*0974*/ 	.word	0x00013ca0
        /*0978*/ 	.word	0x00000005
        /*097c*/ 	.word	0x00038840
        /*0980*/ 	.short	0x010a
        /*0982*/ 	.byte	0x3f
	.zero		1


	//   ....[76]....
        /*0984*/ 	.word	0x00013cf0
        /*0988*/ 	.word	0x00000003
        /*098c*/ 	.word	0x00038860
        /*0990*/ 	.short	0x010a
        /*0992*/ 	.byte	0x3f
	.zero		1


	//----- nvinfo : EIATTR_NUM_MBARRIERS
	.align		4
.L_176:
        /*0994*/ 	.byte	0x03, 0x38
        /*0996*/ 	.short	0x0017


	//----- nvinfo : EIATTR_EXIT_INSTR_OFFSETS
	.align		4
        /*0998*/ 	.byte	0x04, 0x1c
        /*099a*/ 	.short	(.L_178 - .L_177)


	//   ....[0]....
.L_177:
        /*099c*/ 	.word	0x00011000


	//----- nvinfo : EIATTR_MAX_THREADS
	.align		4
.L_178:
        /*09a0*/ 	.byte	0x04, 0x05
        /*09a2*/ 	.short	(.L_180 - .L_179)
.L_179:
        /*09a4*/ 	.word	0x00000180
        /*09a8*/ 	.word	0x00000001
        /*09ac*/ 	.word	0x00000001


	//----- nvinfo : EIATTR_CRS_STACK_SIZE
	.align		4
.L_180:
        /*09b0*/ 	.byte	0x04, 0x1e
        /*09b2*/ 	.short	(.L_182 - .L_181)
.L_181:
        /*09b4*/ 	.word	0x00000000


	//----- nvinfo : EIATTR_CBANK_PARAM_SIZE
	.align		4
.L_182:
        /*09b8*/ 	.byte	0x03, 0x19
        /*09ba*/ 	.short	0x0b70


	//----- nvinfo : EIATTR_PARAM_CBANK
	.align		4
        /*09bc*/ 	.byte	0x04, 0x0a
        /*09be*/ 	.short	(.L_184 - .L_183)
	.align		4
.L_183:
        /*09c0*/ 	.word	index@(.nv.constant0._ZN7cutlass13device_kernelIN5flash11enable_sm90INS1_16FlashAttnFwdSm90INS1_25CollectiveMainloopFwdSm90ILi2EN4cute5tupleIJNS5_1CILi1EEES8_S8_EEENS6_IJNS7_ILi64EEESA_SA_EEELi512ENS_6half_tEfNS_4arch4Sm90ELb0ELb0ELb1ELb0ELb1ELb0ELb1ELb0ELb0ELb1ELb1ELb0EEENS1_21CollectiveEpilogueFwdINS6_IJSA_NS7_ILi512EEESA_EEES9_SC_SE_Li256ELb0ELb1ELb1ELb0EEENS1_19SingleTileSchedulerILb0ELb1ELb1ELi64EEEEEEEEEvNT_6ParamsE)
        /*09c4*/ 	.short	0x0210
        /*09c6*/ 	.short	0x0b70


	//----- nvinfo : EIATTR_SW_WAR
	.align		4
.L_184:
        /*09c8*/ 	.byte	0x04, 0x36
        /*09ca*/ 	.short	(.L_186 - .L_185)
.L_185:
        /*09cc*/ 	.word	0x00000008
.L_186:


//--------------------- .nv.info._ZN7cutlass13device_kernelIN5flash11enable_sm90INS1_16FlashAttnFwdSm90INS1_25CollectiveMainloopFwdSm90ILi2EN4cute5tupleIJNS5_1CILi1EEES8_S8_EEENS6_IJNS7_ILi64EEESA_SA_EEELi512ENS_6half_tEfNS_4arch4Sm90ELb0ELb0ELb1ELb1ELb1ELb0ELb0ELb0ELb0ELb1ELb1ELb0EEENS1_21CollectiveEpilogueFwdINS6_IJSA_NS7_ILi512EEESA_EEES9_SC_SE_Li256ELb1ELb1ELb1ELb0EEENS1_36VarlenDynamicPersistentTileSchedulerILi64ELi64ELi256ELi128ELb1ELb1ELb1ELb0ELb1ELb1EEEEEEEEEvNT_6ParamsE --------------------------
	.section	.nv.info._ZN7cutlass13device_kernelIN5flash11enable_sm90INS1_16FlashAttnFwdSm90INS1_25CollectiveMainloopFwdSm90ILi2EN4cute5tupleIJNS5_1CILi1EEES8_S8_EEENS6_IJNS7_ILi64EEESA_SA_EEELi512ENS_6half_tEfNS_4arch4Sm90ELb0ELb0ELb1ELb1ELb1ELb0ELb0ELb0ELb0ELb1ELb1ELb0EEENS1_21CollectiveEpilogueFwdINS6_IJSA_NS7_ILi512EEESA_EEES9_SC_SE_Li256ELb1ELb1ELb1ELb0EEENS1_36VarlenDynamicPersistentTileSchedulerILi64ELi64ELi256ELi128ELb1ELb1ELb1ELb0ELb1ELb1EEEEEEEEEvNT_6ParamsE,"",@"SHT_CUDA_INFO"
	.sectionflags	@""
	.align	4


	//----- nvinfo : EIATTR_CUDA_API_VERSION
	.align		4
        /*0000*/ 	.byte	0x04, 0x37
        /*0002*/ 	.short	(.L_188 - .L_187)
.L_187:
        /*0004*/ 	.word	0x00000082


	//----- nvinfo : EIATTR_KPARAM_INFO
	.align		4
.L_188:
        /*0008*/ 	.byte	0x04, 0x17
        /*000a*/ 	.short	(.L_190 - .L_189)
.L_189:
        /*000c*/ 	.word	0x00000000
        /*0010*/ 	.short	0x0000
        /*0012*/ 	.short	0x0070
        /*0014*/ 	.byte	0x00, 0xf0, 0x01, 0x2a


	//----- nvinfo : EIATTR_SPARSE_MMA_MASK
	.align		4
.L_190:
        /*0018*/ 	.byte	0x03, 0x50
        /*001a*/ 	.short	0x0000


	//----- nvinfo : EIATTR_MAXREG_COUNT
	.align		4
        /*001c*/ 	.byte	0x03, 0x1b
        /*001e*/ 	.short	0x00a8


	//----- nvinfo : EIATTR_NUM_BARRIERS
	.align		4
        /*0020*/ 	.byte	0x02, 0x4c
        /*0022*/ 	.byte	0x10
	.zero		1


	//----- nvinfo : EIATTR_EXTERNS
	.align		4
        /*0024*/ 	.byte	0x04, 0x0f
        /*0026*/ 	.short	(.L_192 - .L_191)


	//   ....[0]....
	.align		4
.L_191:
        /*0028*/ 	.word	index@(__assertfail)


	//----- nvinfo : EIATTR_ANNOTATIONS
	.align		4
.L_192:
        /*002c*/ 	.byte	0x04, 0x55
        /*002e*/ 	.short	(.L_194 - .L_193)


	//   ....[0]....
.L_193:
        /*0030*/ 	.word	0x00000001
        /*0034*/ 	.byte	0x30, 0x0d, 0x00, 0x00, 0x01, 0x00, 0x00, 0x00, 0x00, 0x0e, 0x00, 0x00, 0x01, 0x00, 0x00, 0x00
        /* <DEDUP_REMOVED lines=18> */
        /*0164*/ 	.byte	0xd0, 0x34, 0x01, 0x00


	//----- nvinfo : EIATTR_MERCURY_ISA_VERSION
	.align		4
.L_194:
        /*0168*/ 	.byte	0x03, 0x5f
        /*016a*/ 	.short	0x0101


	//----- nvinfo : EIATTR_UNUSED_LOAD_BYTE_OFFSET
	.align		4
        /*016c*/ 	.byte	0x04, 0x44
        /*016e*/ 	.short	(.L_196 - .L_195)


	//   ....[0]....
.L_195:
        /*0170*/ 	.word	0x00000940
        /*0174*/ 	.word	0x0000fff0


	//   ....[1]....
        /*0178*/ 	.word	0x000080f0
        /*017c*/ 	.word	0x0000fff0


	//----- nvinfo : EIATTR_INT_WARP_WIDE_INSTR_OFFSETS
	.align		4
.L_196:
        /*0180*/ 	.byte	0x04, 0x31
        /*0182*/ 	.short	(.L_198 - .L_197)


	//   ....[0]....
.L_197:
        /*0184*/ 	.word	0x000000c0


	//   ....[1]....
        /*0188*/ 	.word	0x000000d0


	//   ....[2]....
        /*018c*/ 	.word	0x00000170


	//   ....[3]....
        /*0190*/ 	.word	0x0000e080


	//   ....[4]....
        /*0194*/ 	.word	0x0000e110


	//   ....[5]....
        /*0198*/ 	.word	0x00011500


	//   ....[6]....
        /*019c*/ 	.word	0x00011590


	//----- nvinfo : EIATTR_COOP_GROUP_MASK_REGIDS
	.align		4
.L_198:
        /*01a0*/ 	.byte	0x04, 0x29
        /*01a2*/ 	.short	(.L_200 - .L_199)


	//   ....[0]....
.L_199:
        /*01a4*/ 	.word	0xffffffff


	//   ....[1]....
        /*01a8*/ 	.word	0xffffffff


	//   ....[2]....
        /*01ac*/ 	.word	0xffffffff


	//   ....[3]....
        /*01b0*/ 	.word	0xffffffff


	//   ....[4]....
        /*01b4*/ 	.word	0xffffffff


	//   ....[5]....
        /*01b8*/ 	.word	0xffffffff


	//   ....[6]....
        /*01bc*/ 	.word	0xffffffff


	//   ....[7]....
        /*01c0*/ 	.word	0xffffffff


	//   ....[8]....
        /*01c4*/ 	.word	0xffffffff


	//   ....[9]....
        /*01c8*/ 	.word	0xffffffff


	//   ....[10]....
        /*01cc*/ 	.word	0xffffffff


	//   ....[11]....
        /*01d0*/ 	.word	0xffffffff


	//   ....[12]....
        /*01d4*/ 	.word	0xffffffff


	//   ....[13]....
        /*01d8*/ 	.word	0xffffffff


	//   ....[14]....
        /*01dc*/ 	.word	0xffffffff


	//   ....[15]....
        /*01e0*/ 	.word	0xffffffff


	//   ....[16]....
        /*01e4*/ 	.word	0xffffffff


	//   ....[17]....
        /*01e8*/ 	.word	0xffffffff


	//   ....[18]....
        /*01ec*/ 	.word	0xffffffff


	//   ....[19]....
        /*01f0*/ 	.word	0xffffffff


	//   ....[20]....
        /*01f4*/ 	.word	0xffffffff


	//   ....[21]....
        /*01f8*/ 	.word	0xffffffff


	//   ....[22]....
        /*01fc*/ 	.word	0xffffffff


	//   ....[23]....
        /*0200*/ 	.word	0xffffffff


	//   ....[24]....
        /*0204*/ 	.word	0xffffffff


	//   ....[25]....
        /*0208*/ 	.word	0xffffffff


	//   ....[26]....
        /*020c*/ 	.word	0xffffffff


	//   ....[27]....
        /*0210*/ 	.word	0xffffffff


	//   ....[28]....
        /*0214*/ 	.word	0xffffffff


	//   ....[29]....
        /*0218*/ 	.word	0xffffffff


	//   ....[30]....
        /*021c*/ 	.word	0xffffffff


	//   ....[31]....
        /*0220*/ 	.word	0xffffffff


	//   ....[32]....
        /*0224*/ 	.word	0xffffffff


	//   ....[33]....
        /*0228*/ 	.word	0xffffffff


	//   ....[34]....
        /*022c*/ 	.word	0xffffffff


	//   ....[35]....
        /*0230*/ 	.word	0xffffffff


	//   ....[36]....
        /*0234*/ 	.word	0xffffffff


	//   ....[37]....
        /*0238*/ 	.word	0xffffffff


	//   ....[38]....
        /*023c*/ 	.word	0xffffffff


	//   ....[39]....
        /*0240*/ 	.word	0xffffffff


	//   ....[40]....
        /*0244*/ 	.word	0xffffffff


	//   ....[41]....
        /*0248*/ 	.word	0xffffffff


	//   ....[42]....
        /*024c*/ 	.word	0xffffffff


	//   ....[43]....
        /*0250*/ 	.word	0xffffffff


	//   ....[44]....
        /*0254*/ 	.word	0xffffffff


	//   ....[45]....
        /*0258*/ 	.word	0xffffffff


	//   ....[46]....
        /*025c*/ 	.word	0xffffffff


	//   ....[47]....
        /*0260*/ 	.word	0xffffffff


	//   ....[48]....
        /*0264*/ 	.word	0xffffffff


	//   ....[49]....
        /*0268*/ 	.word	0xffffffff


	//   ....[50]....
        /*026c*/ 	.word	0xffffffff


	//   ....[51]....
        /*0270*/ 	.word	0xffffffff


	//   ....[52]....
        /*0274*/ 	.word	0xffffffff


	//   ....[53]....
        /*0278*/ 	.word	0xffffffff


	//   ....[54]....
        /*027c*/ 	.word	0xffffffff


	//   ....[55]....
        /*0280*/ 	.word	0xffffffff


	//   ....[56]....
        /*0284*/ 	.word	0xffffffff


	//   ....[57]....
        /*0288*/ 	.word	0xffffffff


	//   ....[58]....
        /*028c*/ 	.word	0xffffffff


	//   ....[59]....
        /*0290*/ 	.word	0xffffffff


	//   ....[60]....
        /*0294*/ 	.word	0xffffffff


	//   ....[61]....
        /*0298*/ 	.word	0xffffffff


	//   ....[62]....
        /*029c*/ 	.word	0xffffffff


	//   ....[63]....
        /*02a0*/ 	.word	0xffffffff


	//   ....[64]....
        /*02a4*/ 	.word	0xffffffff


	//   ....[65]....
        /*02a8*/ 	.word	0xffffffff


	//   ....[66]....
        /*02ac*/ 	.word	0xffffffff


	//   ....[67]....
        /*02b0*/ 	.word	0xffffffff


	//   ....[68]....
        /*02b4*/ 	.word	0xffffffff


	//   ....[69]....
        /*02b8*/ 	.word	0xffffffff


	//   ....[70]....
        /*02bc*/ 	.word	0xffffffff


	//   ....[71]....
        /*02c0*/ 	.word	0xffffffff


	//   ....[72]....
        /*02c4*/ 	.word	0xffffffff


	//   ....[73]....
        /*02c8*/ 	.word	0xffffffff


	//   ....[74]....
        /*02cc*/ 	.word	0xffffffff


	//   ....[75]....
        /*02d0*/ 	.word	0xffffffff


	//   ....[76]....
        /*02d4*/ 	.word	0xffffffff


	//   ....[77]....
        /*02d8*/ 	.word	0xffffffff


	//   ....[78]....
        /*02dc*/ 	.word	0xffffffff


	//   ....[79]....
        /*02e0*/ 	.word	0xffffffff


	//   ....[80]....
        /*02e4*/ 	.word	0xffffffff


	//   ....[81]....
        /*02e8*/ 	.word	0xffffffff


	//   ....[82]....
        /*02ec*/ 	.word	0xffffffff


	//   ....[83]....
        /*02f0*/ 	.word	0xffffffff


	//   ....[84]....
        /*02f4*/ 	.word	0xffffffff


	//   ....[85]....
        /*02f8*/ 	.word	0xffffffff


	//   ....[86]....
        /*02fc*/ 	.word	0xffffffff


	//   ....[87]....
        /*0300*/ 	.word	0xffffffff


	//   ....[88]....
        /*0304*/ 	.word	0xffffffff


	//   ....[89]....
        /*0308*/ 	.word	0xffffffff


	//   ....[90]....
        /*030c*/ 	.word	0xffffffff


	//   ....[91]....
        /*0310*/ 	.word	0xffffffff


	//   ....[92]....
        /*0314*/ 	.word	0xffffffff


	//   ....[93]....
        /*0318*/ 	.word	0xffffffff


	//   ....[94]....
        /*031c*/ 	.word	0xffffffff


	//   ....[95]....
        /*0320*/ 	.word	0xffffffff


	//   ....[96]....
        /*0324*/ 	.word	0xffffffff


	//   ....[97]....
        /*0328*/ 	.word	0xffffffff


	//   ....[98]....
        /*032c*/ 	.word	0xffffffff


	//   ....[99]....
        /*0330*/ 	.word	0xffffffff


	//   ....[100]....
        /*0334*/ 	.word	0xffffffff


	//   ....[101]....
        /*0338*/ 	.word	0xffffffff


	//   ....[102]....
        /*033c*/ 	.word	0xffffffff


	//   ....[103]....
        /*0340*/ 	.word	0xffffffff


	//   ....[104]....
        /*0344*/ 	.word	0xffffffff


	//   ....[105]....
        /*0348*/ 	.word	0xffffffff


	//   ....[106]....
        /*034c*/ 	.word	0xffffffff


	//   ....[107]....
        /*0350*/ 	.word	0xffffffff


	//   ....[108]....
        /*0354*/ 	.word	0xffffffff


	//   ....[109]....
        /*0358*/ 	.word	0xffffffff


	//   ....[110]....
        /*035c*/ 	.word	0xffffffff


	//   ....[111]....
        /*0360*/ 	.word	0xffffffff


	//   ....[112]....
        /*0364*/ 	.word	0xffffffff


	//   ....[113]....
        /*0368*/ 	.word	0xffffffff


	//   ....[114]....
        /*036c*/ 	.word	0xffffffff


	//   ....[115]....
        /*0370*/ 	.word	0x0500000f


	//   ....[116]....
        /*0374*/ 	.word	0x0500000f


	//   ....[117]....
        /*0378*/ 	.word	0x0500000f


	//   ....[118]....
        /*037c*/ 	.word	0x0500000f


	//   ....[119]....
        /*0380*/ 	.word	0x0500000f


	//   ....[120]....
        /*0384*/ 	.word	0x0500000f


	//   ....[121]....
        /*0388*/ 	.word	0x0500000f


	//   ....[122]....
        /*038c*/ 	.word	0x0500000f


	//   ....[123]....
        /*0390*/ 	.word	0x0500000f


	//   ....[124]....
        /*0394*/ 	.word	0x0500000f


	//   ....[125]....
        /*0398*/ 	.word	0x0500000f


	//   ....[126]....
        /*039c*/ 	.word	0x0500000f


	//   ....[127]....
        /*03a0*/ 	.word	0x0500000f


	//   ....[128]....
        /*03a4*/ 	.word	0x0500000f


	//   ....[129]....
        /*03a8*/ 	.word	0x0500000f


	//   ....[130]....
        /*03ac*/ 	.word	0x0500000f


	//   ....[131]....
        /*03b0*/ 	.word	0x0500000f


	//   ....[132]....
        /*03b4*/ 	.word	0x0500000f


	//   ....[133]....
        /*03b8*/ 	.word	0x0500000f


	//   ....[134]....
        /*03bc*/ 	.word	0x0500000f


	//   ....[135]....
        /*03c0*/ 	.word	0x0500000f


	//   ....[136]....
        /*03c4*/ 	.word	0x0500000f


	//   ....[137]....
        /*03c8*/ 	.word	0x0500000f


	//   ....[138]....
        /*03cc*/ 	.word	0x0500000f


	//   ....[139]....
        /*03d0*/ 	.word	0x0500000f


	//   ....[140]....
        /*03d4*/ 	.word	0x0500000f


	//   ....[141]....
        /*03d8*/ 	.word	0x0500000f


	//   ....[142]....
        /*03dc*/ 	.word	0x0500000f


	//   ....[143]....
        /*03e0*/ 	.word	0x0500000f


	//   ....[144]....
        /*03e4*/ 	.word	0x0500000f


	//   ....[145]....
        /*03e8*/ 	.word	0x0500000f


	//   ....[146]....
        /*03ec*/ 	.word	0x0500000f


	//   ....[147]....
        /*03f0*/ 	.word	0x0500000f


	//   ....[148]....
        /*03f4*/ 	.word	0x0500000f


	//   ....[149]....
        /*03f8*/ 	.word	0x0500000f


	//   ....[150]....
        /*03fc*/ 	.word	0x0500000f


	//   ....[151]....
        /*0400*/ 	.word	0x0500000f


	//   ....[152]....
        /*0404*/ 	.word	0x0500000f


	//   ....[153]....
        /*0408*/ 	.word	0x0500000f


	//   ....[154]....
        /*040c*/ 	.word	0x0500000f


	//   ....[155]....
        /*0410*/ 	.word	0x0500000f


	//   ....[156]....
        /*0414*/ 	.word	0x0500000f


	//   ....[157]....
        /*0418*/ 	.word	0x0500000f


	//   ....[158]....
        /*041c*/ 	.word	0x0500000f


	//   ....[159]....
        /*0420*/ 	.word	0x0500000f


	//   ....[160]....
        /*0424*/ 	.word	0x0500000f


	//   ....[161]....
        /*0428*/ 	.word	0x0500000f


	//   ....[162]....
        /*042c*/ 	.word	0x0500000f


	//   ....[163]....
        /*0430*/ 	.word	0x0500000f


	//   ....[164]....
        /*0434*/ 	.word	0x0500000f


	//   ....[165]....
        /*0438*/ 	.word	0x0500000f


	//   ....[166]....
        /*043c*/ 	.word	0x0500000f


	//   ....[167]....
        /*0440*/ 	.word	0x0500000f


	//   ....[168]....
        /*0444*/ 	.word	0x0500000f


	//   ....[169]....
        /*0448*/ 	.word	0x0500000f


	//   ....[170]....
        /*044c*/ 	.word	0x0500000f


	//   ....[171]....
        /*0450*/ 	.word	0x0500000f


	//   ....[172]....
        /*0454*/ 	.word	0x0500000f


	//   ....[173]....
        /*0458*/ 	.word	0x0500000f


	//   ....[174]....
        /*045c*/ 	.word	0x0500000f


	//----- nvinfo : EIATTR_COOP_GROUP_INSTR_OFFSETS
	.align		4
.L_200:
        /*0460*/ 	.byte	0x04, 0x28
        /*0462*/ 	.short	(.L_202 - .L_201)


	//   ....[0]....
.L_201:
        /*0464*/ 	.word	0x00000070


	//   ....[1]....
        /*0468*/ 	.word	0x000000b0


	//   ....[2]....
        /*046c*/ 	.word	0x00000290


	//   ....[3]....
        /*0470*/ 	.word	0x000003f0


	//   ....[4]....
        /*0474*/ 	.word	0x00000510


	//   ....[5]....
        /*0478*/ 	.word	0x00000670


	//   ....[6]....
        /*047c*/ 	.word	0x00001e00


	//   ....[7]....
        /*0480*/ 	.word	0x00003e10


	//   ....[8]....
        /*0484*/ 	.word	0x00004c00


	//   ....[9]....
        /*0488*/ 	.word	0x00004c90


	//   ....[10]....
        /*048c*/ 	.word	0x00004ed0


	//   ....[11]....
        /*0490*/ 	.word	0x00004f90


	//   ....[12]....
        /*0494*/ 	.word	0x000057f0


	//   ....[13]....
        /*0498*/ 	.word	0x00005fc0


	//   ....[14]....
        /*049c*/ 	.word	0x00006030


	//   ....[15]....
        /*04a0*/ 	.word	0x00006890


	//   ....[16]....
        /*04a4*/ 	.word	0x000068f0


	//   ....[17]....
        /*04a8*/ 	.word	0x00007540


	//   ....[18]....
        /*04ac*/ 	.word	0x00007600


	//   ....[19]....
        /*04b0*/ 	.word	0x00007670


	//   ....[20]....
        /*04b4*/ 	.word	0x00007690


	//   ....[21]....
        /*04b8*/ 	.word	0x000076d0


	//   ....[22]....
        /*04bc*/ 	.word	0x00008ec0


	//   ....[23]....
        /*04c0*/ 	.word	0x000092d0


	//   ....[24]....
        /*04c4*/ 	.word	0x000092f0


	//   ....[25]....
        /*04c8*/ 	.word	0x00009320


	//   ....[26]....
        /*04cc*/ 	.word	0x00009330


	//   ....[27]....
        /*04d0*/ 	.word	0x00009fc0


	//   ....[28]....
        /*04d4*/ 	.word	0x00009fe0


	//   ....[29]....
        /*04d8*/ 	.word	0x0000a290


	//   ....[30]....
        /*04dc*/ 	.word	0x0000a2b0


	//   ....[31]....
        /*04e0*/ 	.word	0x0000aa20


	//   ....[32]....
        /*04e4*/ 	.word	0x0000aa30


	//   ....[33]....
        /*04e8*/ 	.word	0x0000b280


	//   ....[34]....
        /*04ec*/ 	.word	0x0000b2a0


	//   ....[35]....
        /*04f0*/ 	.word	0x0000c6a0


	//   ....[36]....
        /*04f4*/ 	.word	0x0000c6d0


	//   ....[37]....
        /*04f8*/ 	.word	0x0000c900


	//   ....[38]....
        /*04fc*/ 	.word	0x0000c920


	//   ....[39]....
        /*0500*/ 	.word	0x0000cbe0


	//   ....[40]....
        /*0504*/ 	.word	0x0000cdd0


	//   ....[41]....
        /*0508*/ 	.word	0x0000ce00


	//   ....[42]....
        /*050c*/ 	.word	0x0000ce30


	//   ....[43]....
        /*0510*/ 	.word	0x0000ce60


	//   ....[44]....
        /*0514*/ 	.word	0x0000ce90


	//   ....[45]....
        /*0518*/ 	.word	0x0000cec0


	//   ....[46]....
        /*051c*/ 	.word	0x0000d030


	//   ....[47]....
        /*0520*/ 	.word	0x0000d060


	//   ....[48]....
        /*0524*/ 	.word	0x0000d090


	//   ....[49]....
        /*0528*/ 	.word	0x0000d0c0


	//   ....[50]....
        /*052c*/ 	.word	0x0000d0f0


	//   ....[51]....
        /*0530*/ 	.word	0x0000d120


	//   ....[52]....
        /*0534*/ 	.word	0x0000d1b0


	//   ....[53]....
        /*0538*/ 	.word	0x0000d1e0


	//   ....[54]....
        /*053c*/ 	.word	0x0000d1f0


	//   ....[55]....
        /*0540*/ 	.word	0x0000d280


	//   ....[56]....
        /*0544*/ 	.word	0x0000ee20


	//   ....[57]....
        /*0548*/ 	.word	0x0000ee40


	//   ....[58]....
        /*054c*/ 	.word	0x0000eed0


	//   ....[59]....
        /*0550*/ 	.word	0x0000eef0


	//   ....[60]....
        /*0554*/ 	.word	0x0000ef70


	//   ....[61]....
        /*0558*/ 	.word	0x0000ef90


	//   ....[62]....
        /*055c*/ 	.word	0x0000efa0


	//   ....[63]....
        /*0560*/ 	.word	0x0000efb0


	//   ....[64]....
        /*0564*/ 	.word	0x0000f700


	//   ....[65]....
        /*0568*/ 	.word	0x0000f730


	//   ....[66]....
        /*056c*/ 	.word	0x0000f7d0


	//   ....[67]....
        /*0570*/ 	.word	0x0000f7f0


	//   ....[68]....
        /*0574*/ 	.word	0x0000f870


	//   ....[69]....
        /*0578*/ 	.word	0x0000f890


	//   ....[70]....
        /*057c*/ 	.word	0x0000f8a0


	//   ....[71]....
        /*0580*/ 	.word	0x0000f8b0


	//   ....[72]....
        /*0584*/ 	.word	0x0000fd30


	//   ....[73]....
        /*0588*/ 	.word	0x0000fdf0


	//   ....[74]....
        /*058c*/ 	.word	0x0000ff40


	//   ....[75]....
        /*0590*/ 	.word	0x0000ff80


	//   ....[76]....
        /*0594*/ 	.word	0x0000ff90


	//   ....[77]....
        /*0598*/ 	.word	0x0000ffa0


	//   ....[78]....
        /*059c*/ 	.word	0x000100f0


	//   ....[79]....
        /*05a0*/ 	.word	0x00010240


	//   ....[80]....
        /*05a4*/ 	.word	0x00010a30


	//   ....[81]....
        /*05a8*/ 	.word	0x00010a50


	//   ....[82]....
        /*05ac*/ 	.word	0x00010aa0


	//   ....[83]....
        /*05b0*/ 	.word	0x00010ab0


	//   ....[84]....
        /*05b4*/ 	.word	0x00010af0


	//   ....[85]....
        /*05b8*/ 	.word	0x00010b00


	//   ....[86]....
        /*05bc*/ 	.word	0x00010b10


	//   ....[87]....
        /*05c0*/ 	.word	0x00010b50


	//   ....[88]....
        /*05c4*/ 	.word	0x00010e50


	//   ....[89]....
        /*05c8*/ 	.word	0x00010e90


	//   ....[90]....
        /*05cc*/ 	.word	0x00010eb0


	//   ....[91]....
        /*05d0*/ 	.word	0x00010ed0


	//   ....[92]....
        /*05d4*/ 	.word	0x00010f00


	//   ....[93]....
        /*05d8*/ 	.word	0x00010f20


	//   ....[94]....
        /*05dc*/ 	.word	0x00011020


	//   ....[95]....
        /*05e0*/ 	.word	0x00011170


	//   ....[96]....
        /*05e4*/ 	.word	0x000117b0


	//   ....[97]....
        /*05e8*/ 	.word	0x000117e0


	//   ....[98]....
        /*05ec*/ 	.word	0x00011840


	//   ....[99]....
        /*05f0*/ 	.word	0x00011870


	//   ....[100]....
        /*05f4*/ 	.word	0x000118a0


	//   ....[101]....
        /*05f8*/ 	.word	0x000118d0


	//   ....[102]....
        /*05fc*/ 	.word	0x00011900


	//   ....[103]....
        /*0600*/ 	.word	0x00011930


	//   ....[104]....
        /*0604*/ 	.word	0x00011ad0


	//   ....[105]....
        /*0608*/ 	.word	0x00011b00


	//   ....[106]....
        /*060c*/ 	.word	0x00011b30


	//   ....[107]....
        /*0610*/ 	.word	0x00011b60


	//   ....[108]....
        /*0614*/ 	.word	0x00011b90


	//   ....[109]....
        /*0618*/ 	.word	0x00011bc0


	//   ....[110]....
        /*061c*/ 	.word	0x00011c80


	//   ....[111]....
        /*0620*/ 	.word	0x00011ca0


	//   ....[112]....
        /*0624*/ 	.word	0x00011cb0


	//   ....[113]....
        /*0628*/ 	.word	0x00011d10


	//   ....[114]....
        /*062c*/ 	.word	0x00012330


	//   ....[115]....
        /*0630*/ 	.word	0x000128c0


	//   ....[116]....
        /*0634*/ 	.word	0x000129b0


	//   ....[117]....
        /*0638*/ 	.word	0x00012a50


	//   ....[118]....
        /*063c*/ 	.word	0x00012ab0


	//   ....[119]....
        /*0640*/ 	.word	0x00012ba0


	//   ....[120]....
        /*0644*/ 	.word	0x00012c10


	//   ....[121]....
        /*0648*/ 	.word	0x00012d00


	//   ....[122]....
        /*064c*/ 	.word	0x00012d70


	//   ....[123]....
        /*0650*/ 	.word	0x00012e10


	//   ....[124]....
        /*0654*/ 	.word	0x00012f00


	//   ....[125]....
        /*0658*/ 	.word	0x00012f70


	//   ....[126]....
        /*065c*/ 	.word	0x00012fd0


	//   ....[127]....
        /*0660*/ 	.word	0x000130c0


	//   ....[128]....
        /*0664*/ 	.word	0x00013120


	//   ....[129]....
        /*0668*/ 	.word	0x00013220


	//   ....[130]....
        /*066c*/ 	.word	0x00013280


	//   ....[131]....
        /*0670*/ 	.word	0x00013320


	//   ....[132]....
        /*0674*/ 	.word	0x000134a0


	//   ....[133]....
        /*0678*/ 	.word	0x000135a0


	//   ....[134]....
        /*067c*/ 	.word	0x00013820


	//   ....[135]....
        /*0680*/ 	.word	0x00013870


	//   ....[136]....
        /*0684*/ 	.word	0x00013a40


	//   ....[137]....
        /*0688*/ 	.word	0x00013a90


	//   ....[138]....
        /*068c*/ 	.word	0x00013c60


	//   ....[139]....
        /*0690*/ 	.word	0x00013cb0


	//   ....[140]....
        /*0694*/ 	.word	0x00013da0


	//   ....[141]....
        /*0698*/ 	.word	0x00013e40


	//   ....[142]....
        /*069c*/ 	.word	0x00013ea0


	//   ....[143]....
        /*06a0*/ 	.word	0x00013f50


	//   ....[144]....
        /*06a4*/ 	.word	0x00013fb0


	//   ....[145]....
        /*06a8*/ 	.word	0x00014060


	//   ....[146]....
        /*06ac*/ 	.word	0x000140c0


	//   ....[147]....
        /*06b0*/ 	.word	0x00014170


	//   ....[148]....
        /*06b4*/ 	.word	0x00014260


	//   ....[149]....
        /*06b8*/ 	.word	0x00014340


	//   ....[150]....
        /*06bc*/ 	.word	0x00014450


	//   ....[151]....
        /*06c0*/ 	.word	0x00014550


	//   ....[152]....
        /*06c4*/ 	.word	0x00014680


	//   ....[153]....
        /*06c8*/ 	.word	0x00014760


	//   ....[154]....
        /*06cc*/ 	.word	0x00014860


	//   ....[155]....
        /*06d0*/ 	.word	0x00014940


	//   ....[156]....
        /*06d4*/ 	.word	0x000149d0


	//   ....[157]....
        /*06d8*/ 	.word	0x00014a70


	//   ....[158]....
        /*06dc*/ 	.word	0x00014bf0


	//   ....[159]....
        /*06e0*/ 	.word	0x00014c60


	//   ....[160]....
        /*06e4*/ 	.word	0x00014cd0


	//   ....[161]....
        /*06e8*/ 	.word	0x00014d40


	//   ....[162]....
        /*06ec*/ 	.word	0x00014db0


	//   ....[163]....
        /*06f0*/ 	.word	0x00014e30


	//   ....[164]....
        /*06f4*/ 	.word	0x00014eb0


	//   ....[165]....
        /*06f8*/ 	.word	0x00014f40


	//   ....[166]....
        /*06fc*/ 	.word	0x00014fb0


	//   ....[167]....
        /*0700*/ 	.word	0x00015020


	//   ....[168]....
        /*0704*/ 	.word	0x00015090


	//   ....[169]....
        /*0708*/ 	.word	0x00015110


	//   ....[170]....
        /*070c*/ 	.word	0x00015180


	//   ....[171]....
        /*0710*/ 	.word	0x00015220


	//   ....[172]....
        /*0714*/ 	.word	0x00015270


	//   ....[173]....
        /*0718*/ 	.word	0x00015300


	//   ....[174]....
        /*071c*/ 	.word	0x00015430


	//----- nvinfo : EIATTR_REG_RECONFIG
	.align		4
.L_202:
        /*0720*/ 	.byte	0x01, 0x54
	.zero		2


	//----- nvinfo : EIATTR_SYSCALL_OFFSETS
	.align		4
        /*0724*/ 	.byte	0x04, 0x46
        /*0726*/ 	.short	(.L_204 - .L_203)


	//   ....[0]....
.L_203:
        /*0728*/ 	.word	0x00003fd0


	//   ....[1]....
        /*072c*/ 	.word	0x0000e270


	//   ....[2]....
        /*0730*/ 	.word	0x0000e3c0


	//   ....[3]....
        /*0734*/ 	.word	0x0000e4b0


	//   ....[4]....
        /*0738*/ 	.word	0x0000f3d0


	//----- nvinfo : EIATTR_MBARRIER_INSTR_OFFSETS
	.align		4
.L_204:
        /*073c*/ 	.byte	0x04, 0x39
        /*073e*/ 	.short	(.L_206 - .L_205)


	//   ....[0]....
.L_205:
        /*0740*/ 	.word	0x00000180
        /*0744*/ 	.word	0x000000ff
        /*0748*/ 	.word	0x00028c00
        /*074c*/ 	.short	0x0100
        /*074e*/ 	.byte	0x08
	.zero		1


	//   ....[1]....
        /*0750*/ 	.word	0x00000190
        /*0754*/ 	.word	0x000000ff
        /*0758*/ 	.word	0x00028c20
        /*075c*/ 	.short	0x0100
        /*075e*/ 	.byte	0x08
	.zero		1


	//   ....[2]....
        /*0760*/ 	.word	0x00000240
        /*0764*/ 	.word	0x000000ff
        /*0768*/ 	.word	0x00028c30
        /*076c*/ 	.short	0x0100
        /*076e*/ 	.byte	0x06
	.zero		1


	//   ....[3]....
        /*0770*/ 	.word	0x00000250
        /*0774*/ 	.word	0x000000ff
        /*0778*/ 	.word	0x00028c40
        /*077c*/ 	.short	0x0100
        /*077e*/ 	.byte	0x06
	.zero		1


	//   ....[4]....
        /*0780*/ 	.word	0x00000260
        /*0784*/ 	.word	0x000000ff
        /*0788*/ 	.word	0x00028c38
        /*078c*/ 	.short	0x0100
        /*078e*/ 	.byte	0x06
	.zero		1


	//   ....[5]....
        /*0790*/ 	.word	0x00000270
        /*0794*/ 	.word	0x000000ff
        /*0798*/ 	.word	0x00028c48
        /*079c*/ 	.short	0x0100
        /*079e*/ 	.byte	0x06
	.zero		1


	//   ....[6]....
        /*07a0*/ 	.word	0x000003a0
        /*07a4*/ 	.word	0x000000ff
        /*07a8*/ 	.word	0x00028c50
        /*07ac*/ 	.short	0x0100
        /*07ae*/ 	.byte	0x08
	.zero		1


	//   ....[7]....
        /*07b0*/ 	.word	0x000003b0
        /*07b4*/ 	.word	0x000000ff
        /*07b8*/ 	.word	0x00028c60
        /*07bc*/ 	.short	0x0100
        /*07be*/ 	.byte	0x08
	.zero		1


	//   ....[8]....
        /*07c0*/ 	.word	0x000003c0
        /*07c4*/ 	.word	0x000000ff
        /*07c8*/ 	.word	0x00028c58
        /*07cc*/ 	.short	0x0100
        /*07ce*/ 	.byte	0x08
	.zero		1


	//   ....[9]....
        /*07d0*/ 	.word	0x000003d0
        /*07d4*/ 	.word	0x000000ff
        /*07d8*/ 	.word	0x00028c68
        /*07dc*/ 	.short	0x0100
        /*07de*/ 	.byte	0x08
	.zero		1


	//   ....[10]....
        /*07e0*/ 	.word	0x000004c0
        /*07e4*/ 	.word	0x000000ff
        /*07e8*/ 	.word	0x00028c70
        /*07ec*/ 	.short	0x0100
        /*07ee*/ 	.byte	0x06
	.zero		1


	//   ....[11]....
        /*07f0*/ 	.word	0x000004d0
        /*07f4*/ 	.word	0x000000ff
        /*07f8*/ 	.word	0x00028c80
        /*07fc*/ 	.short	0x0100
        /*07fe*/ 	.byte	0x06
	.zero		1


	//   ....[12]....
        /*0800*/ 	.word	0x000004e0
        /*0804*/ 	.word	0x000000ff
        /*0808*/ 	.word	0x00028c78
        /*080c*/ 	.short	0x0100
        /*080e*/ 	.byte	0x06
	.zero		1


	//   ....[13]....
        /*0810*/ 	.word	0x000004f0
        /*0814*/ 	.word	0x000000ff
        /*0818*/ 	.word	0x00028c88
        /*081c*/ 	.short	0x0100
        /*081e*/ 	.byte	0x06
	.zero		1


	//   ....[14]....
        /*0820*/ 	.word	0x00000620
        /*0824*/ 	.word	0x000000ff
        /*0828*/ 	.word	0x00028c90
        /*082c*/ 	.short	0x0100
        /*082e*/ 	.byte	0x08
	.zero		1


	//   ....[15]....
        /*0830*/ 	.word	0x00000630
        /*0834*/ 	.word	0x000000ff
        /*0838*/ 	.word	0x00028ca0
        /*083c*/ 	.short	0x0100
        /*083e*/ 	.byte	0x08
	.zero		1


	//   ....[16]....
        /*0840*/ 	.word	0x00000640
        /*0844*/ 	.word	0x000000ff
        /*0848*/ 	.word	0x00028c98
        /*084c*/ 	.short	0x0100
        /*084e*/ 	.byte	0x08
	.zero		1


	//   ....[17]....
        /*0850*/ 	.word	0x00000650
        /*0854*/ 	.word	0x000000ff
        /*0858*/ 	.word	0x00028ca8
        /*085c*/ 	.short	0x0100
        /*085e*/ 	.byte	0x08
	.zero		1


	//   ....[18]....
        /*0860*/ 	.word	0x00000790
        /*0864*/ 	.word	0x000000ff
        /*0868*/ 	.word	0x00028cb0
        /*086c*/ 	.short	0x0100
        /*086e*/ 	.byte	0x08
	.zero		1


	//   ....[19]....
        /*0870*/ 	.word	0x000007a0
        /*0874*/ 	.word	0x000000ff
        /*0878*/ 	.word	0x00028cc0
        /*087c*/ 	.short	0x0100
        /*087e*/ 	.byte	0x08
	.zero		1


	//   ....[20]....
        /*0880*/ 	.word	0x000007b0
        /*0884*/ 	.word	0x000000ff
        /*0888*/ 	.word	0x00028cb8
        /*088c*/ 	.short	0x0100
        /*088e*/ 	.byte	0x08
	.zero		1


	//   ....[21]....
        /*0890*/ 	.word	0x000007c0
        /*0894*/ 	.word	0x000000ff
        /*0898*/ 	.word	0x00028cc8
        /*089c*/ 	.short	0x0100
        /*089e*/ 	.byte	0x08
	.zero		1


	//   ....[22]....
        /*08a0*/ 	.word	0x00001f40
        /*08a4*/ 	.word	0x000000ff
        /*08a8*/ 	.word	0x00028c50
        /*08ac*/ 	.short	0x010a
        /*08ae*/ 	.byte	0x11
	.zero		1


	//   ....[23]....
        /*08b0*/ 	.word	0x00002200
        /*08b4*/ 	.word	0x000000ff
        /*08b8*/ 	.word	0x00000000
        /*08bc*/ 	.short	0x0101
        /*08be*/ 	.byte	0x06
	.zero		1


	//   ....[24]....
        /*08c0*/ 	.word	0x00002b60
        /*08c4*/ 	.word	0x000000ff
        /*08c8*/ 	.word	0x00028c50
        /*08cc*/ 	.short	0x010a
        /*08ce*/ 	.byte	0x06
	.zero		1


	//   ....[25]....
        /*08d0*/ 	.word	0x00002ba0
        /*08d4*/ 	.word	0x000000ff
        /*08d8*/ 	.word	0x00028c50
        /*08dc*/ 	.short	0x010a
        /*08de*/ 	.byte	0x06
	.zero		1


	//   ....[26]....
        /*08e0*/ 	.word	0x00002e10
        /*08e4*/ 	.word	0x000000ff
        /*08e8*/ 	.word	0x00000000
        /*08ec*/ 	.short	0x0101
        /*08ee*/ 	.byte	0x06
	.zero		1


	//   ....[27]....
        /*08f0*/ 	.word	0x00004080
        /*08f4*/ 	.word	0x000000ff
        /*08f8*/ 	.word	0x00028c00
        /*08fc*/ 	.short	0x010a
        /*08fe*/ 	.byte	0x27
	.zero		1


	//   ....[28]....
        /*0900*/ 	.word	0x00004100
        /*0904*/ 	.word	0x00000006
        /*0908*/ 	.word	0x00028c30
        /*090c*/ 	.short	0x010a
        /*090e*/ 	.byte	0x3f
	.zero		1


	//   ....[29]....
        /*0910*/ 	.word	0x00004140
        /*0914*/ 	.word	0x00000006
        /*0918*/ 	.word	0x00028c30
        /*091c*/ 	.short	0x010a
        /*091e*/ 	.byte	0x3f
	.zero		1


	//   ....[30]....
        /*0920*/ 	.word	0x00004870
        /*0924*/ 	.word	0x000000ff
        /*0928*/ 	.word	0x00000000
        /*092c*/ 	.short	0x0101
        /*092e*/ 	.byte	0x06
	.zero		1


	//   ....[31]....
        /*0930*/ 	.word	0x000055a0
        /*0934*/ 	.word	0x00000006
        /*0938*/ 	.word	0x00028c50
        /*093c*/ 	.short	0x010a
        /*093e*/ 	.byte	0x3f
	.zero		1


	//   ....[32]....
        /*0940*/ 	.word	0x000055f0
        /*0944*/ 	.word	0x00000006
        /*0948*/ 	.word	0x00028c50
        /*094c*/ 	.short	0x010a
        /*094e*/ 	.byte	0x3f
	.zero		1


	//   ....[33]....
        /*0950*/ 	.word	0x00005890
        /*0954*/ 	.word	0x000000ff
        /*0958*/ 	.word	0x00000000
        /*095c*/ 	.short	0x0101
        /*095e*/ 	.byte	0x06
	.zero		1


	//   ....[34]....
        /*0960*/ 	.word	0x000059d0
        /*0964*/ 	.word	0x000000ff
        /*0968*/ 	.word	0x00028c30
        /*096c*/ 	.short	0x010a
        /*096e*/ 	.byte	0x16
	.zero		1


	//   ....[35]....
        /*0970*/ 	.word	0x00005a10
        /*0974*/ 	.word	0x000000ff
        /*0978*/ 	.word	0x00028c30
        /*097c*/ 	.short	0x010a
        /*097e*/ 	.byte	0x16
	.zero		1


	//   ....[36]....
        /*0980*/ 	.word	0x00005e10
        /*0984*/ 	.word	0x000000ff
        /*0988*/ 	.word	0x00000000
        /*098c*/ 	.short	0x0101
        /*098e*/ 	.byte	0x06
	.zero		1


	//   ....[37]....
        /*0990*/ 	.word	0x00007300
        /*0994*/ 	.word	0x000000ff
        /*0998*/ 	.word	0x00028c50
        /*099c*/ 	.short	0x010a
        /*099e*/ 	.byte	0x16
	.zero		1


	//   ....[38]....
        /*09a0*/ 	.word	0x00007340
        /*09a4*/ 	.word	0x000000ff
        /*09a8*/ 	.word	0x00028c50
        /*09ac*/ 	.short	0x010a
        /*09ae*/ 	.byte	0x16
	.zero		1


	//   ....[39]....
        /*09b0*/ 	.word	0x000075e0
        /*09b4*/ 	.word	0x000000ff
        /*09b8*/ 	.word	0x00000000
        /*09bc*/ 	.short	0x0101
        /*09be*/ 	.byte	0x16
	.zero		1


	//   ....[40]....
        /*09c0*/ 	.word	0x00009fd0
        /*09c4*/ 	.word	0x000000ff
        /*09c8*/ 	.word	0x00000000
        /*09cc*/ 	.short	0x0101
        /*09ce*/ 	.byte	0x04
	.zero		1


	//   ....[41]....
        /*09d0*/ 	.word	0x0000a960
        /*09d4*/ 	.word	0x000000ff
        /*09d8*/ 	.word	0x00000000
        /*09dc*/ 	.short	0x0101
        /*09de*/ 	.byte	0x04
	.zero		1


	//   ....[42]....
        /*09e0*/ 	.word	0x0000ec00
        /*09e4*/ 	.word	0x00000013
        /*09e8*/ 	.word	0x00028c40
        /*09ec*/ 	.short	0x010a
        /*09ee*/ 	.byte	0x3f
	.zero		1


	//   ....[43]....
        /*09f0*/ 	.word	0x0000f0b0
        /*09f4*/ 	.word	0x00000013
        /*09f8*/ 	.word	0x00028c30
        /*09fc*/ 	.short	0x0107
        /*09fe*/ 	.byte	0x3f
	.zero		1


	//   ....[44]....
        /*0a00*/ 	.word	0x0000f190
        /*0a04*/ 	.word	0x00000013
        /*0a08*/ 	.word	0x00028c30
        /*0a0c*/ 	.short	0x0101
        /*0a0e*/ 	.byte	0x3f
	.zero		1


	//   ....[45]....
        /*0a10*/ 	.word	0x0000f9b0
        /*0a14*/ 	.word	0x00000011
        /*0a18*/ 	.word	0x00028c00
        /*0a1c*/ 	.short	0x0107
        /*0a1e*/ 	.byte	0x3f
	.zero		1


	//   ....[46]....
        /*0a20*/ 	.word	0x0000faa0
        /*0a24*/ 	.word	0x00000011
        /*0a28*/ 	.word	0x00028c00
        /*0a2c*/ 	.short	0x0101
        /*0a2e*/ 	.byte	0x3f
	.zero		1


	//   ....[47]....
        /*0a30*/ 	.word	0x0000fac0
        /*0a34*/ 	.word	0x00000011
        /*0a38*/ 	.word	0x00028c20
        /*0a3c*/ 	.short	0x010a
        /*0a3e*/ 	.byte	0x3f
	.zero		1


	//   ....[48]....
        /*0a40*/ 	.word	0x0000fb50
        /*0a44*/ 	.word	0x00000013
        /*0a48*/ 	.word	0x00028c60
        /*0a4c*/ 	.short	0x010a
        /*0a4e*/ 	.byte	0x3f
	.zero		1


	//   ....[49]....
        /*0a50*/ 	.word	0x00010460
        /*0a54*/ 	.word	0x00000013
        /*0a58*/ 	.word	0x00028c50
        /*0a5c*/ 	.short	0x0107
        /*0a5e*/ 	.byte	0x3f
	.zero		1


	//   ....[50]....
        /*0a60*/ 	.word	0x00010530
        /*0a64*/ 	.word	0x00000013
        /*0a68*/ 	.word	0x00028c50
        /*0a6c*/ 	.short	0x0101
        /*0a6e*/ 	.byte	0x3f
	.zero		1


	//   ....[51]....
        /*0a70*/ 	.word	0x000108b0
        /*0a74*/ 	.word	0x00000006
        /*0a78*/ 	.word	0x00028c40
        /*0a7c*/ 	.short	0x010a
        /*0a7e*/ 	.byte	0x3f
	.zero		1


	//   ....[52]....
        /*0a80*/ 	.word	0x00010bd0
        /*0a84*/ 	.word	0x00000006
        /*0a88*/ 	.word	0x00028c30
        /*0a8c*/ 	.short	0x0107
        /*0a8e*/ 	.byte	0x3f
	.zero		1


	//   ....[53]....
        /*0a90*/ 	.word	0x00010c90
        /*0a94*/ 	.word	0x00000006
        /*0a98*/ 	.word	0x00028c30
        /*0a9c*/ 	.short	0x0101
        /*0a9e*/ 	.byte	0x3f
	.zero		1


	//   ....[54]....
        /*0aa0*/ 	.word	0x00010cc0
        /*0aa4*/ 	.word	0x00000006
        /*0aa8*/ 	.word	0x00028c60
        /*0aac*/ 	.short	0x010a
        /*0aae*/ 	.byte	0x3f
	.zero		1


	//   ....[55]....
        /*0ab0*/ 	.word	0x00011370
        /*0ab4*/ 	.word	0x00000006
        /*0ab8*/ 	.word	0x00028c50
        /*0abc*/ 	.short	0x0107
        /*0abe*/ 	.byte	0x3f
	.zero		1


	//   ....[56]....
        /*0ac0*/ 	.word	0x00011430
        /*0ac4*/ 	.word	0x00000006
        /*0ac8*/ 	.word	0x00028c50
        /*0acc*/ 	.short	0x0101
        /*0ace*/ 	.byte	0x3f
	.zero		1


	//   ....[57]....
        /*0ad0*/ 	.word	0x000122b0
        /*0ad4*/ 	.word	0x00000007
        /*0ad8*/ 	.word	0x00028c20
        /*0adc*/ 	.short	0x010a
        /*0ade*/ 	.byte	0x3f
	.zero		1


	//   ....[58]....
        /*0ae0*/ 	.word	0x00012430
        /*0ae4*/ 	.word	0x00000005
        /*0ae8*/ 	.word	0x00028c40
        /*0aec*/ 	.short	0x010a
        /*0aee*/ 	.byte	0x3f
	.zero		1


	//   ....[59]....
        /*0af0*/ 	.word	0x000124d0
        /*0af4*/ 	.word	0x00000003
        /*0af8*/ 	.word	0x00028c40
        /*0afc*/ 	.short	0x010a
        /*0afe*/ 	.byte	0x3f
	.zero		1


	//   ....[60]....
        /*0b00*/ 	.word	0x00012510
        /*0b04*/ 	.word	0x00000005
        /*0b08*/ 	.word	0x00028c60
        /*0b0c*/ 	.short	0x010a
        /*0b0e*/ 	.byte	0x3f
	.zero		1


	//   ....[61]....
        /*0b10*/ 	.word	0x00012550
        /*0b14*/ 	.word	0x00000003
        /*0b18*/ 	.word	0x00028c60
        /*0b1c*/ 	.short	0x010a
        /*0b1e*/ 	.byte	0x3f
	.zero		1


	//   ....[62]....
        /*0b20*/ 	.word	0x000125c0
        /*0b24*/ 	.word	0x00000003
        /*0b28*/ 	.word	0x00028c50
        /*0b2c*/ 	.short	0x010a
        /*0b2e*/ 	.byte	0x3f
	.zero		1


	//   ....[63]....
        /*0b30*/ 	.word	0x00012620
        /*0b34*/ 	.word	0x00000003
        /*0b38*/ 	.word	0x00028c50
        /*0b3c*/ 	.short	0x010a
        /*0b3e*/ 	.byte	0x3f
	.zero		1


	//   ....[64]....
        /*0b40*/ 	.word	0x00012680
        /*0b44*/ 	.word	0x00000003
        /*0b48*/ 	.word	0x00028c00
        /*0b4c*/ 	.short	0x010a
        /*0b4e*/ 	.byte	0x3f
	.zero		1


	//   ....[65]....
        /*0b50*/ 	.word	0x000126d0
        /*0b54*/ 	.word	0x00000006
        /*0b58*/ 	.word	0x00028c30
        /*0b5c*/ 	.short	0x010a
        /*0b5e*/ 	.byte	0x3f
	.zero		1


	//   ....[66]....
        /*0b60*/ 	.word	0x00012720
        /*0b64*/ 	.word	0x00000006
        /*0b68*/ 	.word	0x00028c50
        /*0b6c*/ 	.short	0x010a
        /*0b6e*/ 	.byte	0x3f
	.zero		1


	//   ....[67]....
        /*0b70*/ 	.word	0x00012780
        /*0b74*/ 	.word	0x00000007
        /*0b78*/ 	.word	0x00028c30
        /*0b7c*/ 	.short	0x010a
        /*0b7e*/ 	.byte	0x3f
	.zero		1


	//   ....[68]....
        /*0b80*/ 	.word	0x000127e0
        /*0b84*/ 	.word	0x00000009
        /*0b88*/ 	.word	0x00028c50
        /*0b8c*/ 	.short	0x010a
        /*0b8e*/ 	.byte	0x3f
	.zero		1


	//   ....[69]....
        /*0b90*/ 	.word	0x00012900
        /*0b94*/ 	.word	0x00000013
        /*0b98*/ 	.word	0x00028c40
        /*0b9c*/ 	.short	0x010a
        /*0b9e*/ 	.byte	0x3f
	.zero		1


	//   ....[70]....
        /*0ba0*/ 	.word	0x000133a0
        /*0ba4*/ 	.word	0x00000011
        /*0ba8*/ 	.word	0x00028c20
        /*0bac*/ 	.short	0x010a
        /*0bae*/ 	.byte	0x3f
	.zero		1


	//   ....[71]....
        /*0bb0*/ 	.word	0x000133f0
        /*0bb4*/ 	.word	0x00000013
        /*0bb8*/ 	.word	0x00028c60
        /*0bbc*/ 	.short	0x010a
        /*0bbe*/ 	.byte	0x3f
	.zero		1


	//   ....[72]....
        /*0bc0*/ 	.word	0x00013cf0
        /*0bc4*/ 	.word	0x00000006
        /*0bc8*/ 	.word	0x00028c40
        /*0bcc*/ 	.short	0x010a
        /*0bce*/ 	.byte	0x3f
	.zero		1


	//   ....[73]....
        /*0bd0*/ 	.word	0x000141b0
        /*0bd4*/ 	.word	0x00000006
        /*0bd8*/ 	.word	0x00028c60
        /*0bdc*/ 	.short	0x010a
        /*0bde*/ 	.byte	0x3f
	.zero		1


	//   ....[74]....
        /*0be0*/ 	.word	0x00015350
        /*0be4*/ 	.word	0x00000007
        /*0be8*/ 	.word	0x00028c20
        /*0bec*/ 	.short	0x010a
        /*0bee*/ 	.byte	0x3f
	.zero		1


	//   ....[75]....
        /*0bf0*/ 	.word	0x000154f0
        /*0bf4*/ 	.word	0x00000005
        /*0bf8*/ 	.word	0x00028c40
        /*0bfc*/ 	.short	0x010a
        /*0bfe*/ 	.byte	0x3f
	.zero		1


	//   ....[76]....
        /*0c00*/ 	.word	0x00015540
        /*0c04*/ 	.word	0x00000003
        /*0c08*/ 	.word	0x00028c40
        /*0c0c*/ 	.short	0x010a
        /*0c0e*/ 	.byte	0x3f
	.zero		1


	//   ....[77]....
        /*0c10*/ 	.word	0x00015590
        /*0c14*/ 	.word	0x00000005
        /*0c18*/ 	.word	0x00028c60
        /*0c1c*/ 	.short	0x010a
        /*0c1e*/ 	.byte	0x3f
	.zero		1


	//----- nvinfo : EIATTR_NUM_MBARRIERS
	.align		4
.L_206:
        /*0c20*/ 	.byte	0x03, 0x38
        /*0c22*/ 	.short	0x0016


	//----- nvinfo : EIATTR_EXIT_INSTR_OFFSETS
	.align		4
        /*0c24*/ 	.byte	0x04, 0x1c
        /*0c26*/ 	.short	(.L_208 - .L_207)


	//   ....[0]....
.L_207:
        /*0c28*/ 	.word	0x00000970


	//   ....[1]....
        /*0c2c*/ 	.word	0x0000cb80


	//   ....[2]....
        /*0c30*/ 	.word	0x000125a0


	//----- nvinfo : EIATTR_MAX_THREADS
	.align		4
.L_208:
        /*0c34*/ 	.byte	0x04, 0x05
        /*0c36*/ 	.short	(.L_210 - .L_209)
.L_209:
        /*0c38*/ 	.word	0x00000180
        /*0c3c*/ 	.word	0x00000001
        /*0c40*/ 	.word	0x00000001


	//----- nvinfo : EIATTR_CRS_STACK_SIZE
	.align		4
.L_210:
        /*0c44*/ 	.byte	0x04, 0x1e
        /*0c46*/ 	.short	(.L_212 - .L_211)
.L_211:
        /*0c48*/ 	.word	0x00000000


	//----- nvinfo : EIATTR_CBANK_PARAM_SIZE
	.align		4
.L_212:
        /*0c4c*/ 	.byte	0x03, 0x19
        /*0c4e*/ 	.short	0x0af0


	//----- nvinfo : EIATTR_PARAM_CBANK
	.align		4
        /*0c50*/ 	.byte	0x04, 0x0a
        /*0c52*/ 	.short	(.L_214 - .L_213)
	.align		4
.L_213:
        /*0c54*/ 	.word	index@(.nv.constant0._ZN7cutlass13device_kernelIN5flash11enable_sm90INS1_16FlashAttnFwdSm90INS1_25CollectiveMainloopFwdSm90ILi2EN4cute5tupleIJNS5_1CILi1EEES8_S8_EEENS6_IJNS7_ILi64EEESA_SA_EEELi512ENS_6half_tEfNS_4arch4Sm90ELb0ELb0ELb1ELb1ELb1ELb0ELb0ELb0ELb0ELb1ELb1ELb0EEENS1_21CollectiveEpilogueFwdINS6_IJSA_NS7_ILi512EEESA_EEES9_SC_SE_Li256ELb1ELb1ELb1ELb0EEENS1_36VarlenDynamicPersistentTileSchedulerILi64ELi64ELi256ELi128ELb1ELb1ELb1ELb0ELb1ELb1EEEEEEEEEvNT_6ParamsE)
        /*0c58*/ 	.short	0x0210
        /*0c5a*/ 	.short	0x0af0


	//----- nvinfo : EIATTR_SW_WAR
	.align		4
.L_214:
        /*0c5c*/ 	.byte	0x04, 0x36
        /*0c5e*/ 	.short	(.L_216 - .L_215)
.L_215:
        /*0c60*/ 	.word	0x00000008
.L_216:


//--------------------- .nv.info._ZN7cutlass13device_kernelIN5flash11enable_sm90INS1_16FlashAttnFwdSm90INS1_25CollectiveMainloopFwdSm90ILi2EN4cute5tupleIJNS5_1CILi1EEES8_S8_EEENS6_IJNS7_ILi64EEESA_SA_EEELi512ENS_6half_tEfNS_4arch4Sm90ELb0ELb0ELb1ELb1ELb1ELb1ELb0ELb0ELb0ELb1ELb1ELb0EEENS1_21CollectiveEpilogueFwdINS6_IJSA_NS7_ILi512EEESA_EEES9_SC_SE_Li256ELb1ELb1ELb1ELb0EEENS1_36VarlenDynamicPersistentTileSchedulerILi64ELi64ELi256ELi128ELb1ELb1ELb1ELb0ELb1ELb1EEEEEEEEEvNT_6ParamsE --------------------------
	.section	.nv.info._ZN7cutlass13device_kernelIN5flash11enable_sm90INS1_16FlashAttnFwdSm90INS1_25CollectiveMainloopFwdSm90ILi2EN4cute5tupleIJNS5_1CILi1EEES8_S8_EEENS6_IJNS7_ILi64EEESA_SA_EEELi512ENS_6half_tEfNS_4arch4Sm90ELb0ELb0ELb1ELb1ELb1ELb1ELb0ELb0ELb0ELb1ELb1ELb0EEENS1_21CollectiveEpilogueFwdINS6_IJSA_NS7_ILi512EEESA_EEES9_SC_SE_Li256ELb1ELb1ELb1ELb0EEENS1_36VarlenDynamicPersistentTileSchedulerILi64ELi64ELi256ELi128ELb1ELb1ELb1ELb0ELb1ELb1EEEEEEEEEvNT_6ParamsE,"",@"SHT_CUDA_INFO"
	.sectionflags	@""
	.align	4


	//----- nvinfo : EIATTR_CUDA_API_VERSION
	.align		4
        /*0000*/ 	.byte	0x04, 0x37
        /*0002*/ 	.short	(.L_218 - .L_217)
.L_217:
        /*0004*/ 	.word	0x00000082


	//----- nvinfo : EIATTR_KPARAM_INFO
	.align		4
.L_218:
        /*0008*/ 	.byte	0x04, 0x17
        /*000a*/ 	.short	(.L_220 - .L_219)
.L_219:
        /*000c*/ 	.word	0x00000000
        /*0010*/ 	.short	0x0000
        /*0012*/ 	.short	0x0070
        /*0014*/ 	.byte	0x00, 0xf0, 0x01, 0x2a


	//----- nvinfo : EIATTR_SPARSE_MMA_MASK
	.align		4
.L_220:
        /*0018*/ 	.byte	0x03, 0x50
        /*001a*/ 	.short	0x0000


	//----- nvinfo : EIATTR_MAXREG_COUNT
	.align		4
        /*001c*/ 	.byte	0x03, 0x1b
        /*001e*/ 	.short	0x00a8


	//----- nvinfo : EIATTR_NUM_BARRIERS
	.align		4
        /*0020*/ 	.byte	0x02, 0x4c
        /*0022*/ 	.byte	0x10
	.zero		1


	//----- nvinfo : EIATTR_EXTERNS
	.align		4
        /*0024*/ 	.byte	0x04, 0x0f
        /*0026*/ 	.short	(.L_222 - .L_221)


	//   ....[0]....
	.align		4
.L_221:
        /*0028*/ 	.word	index@(__assertfail)


	//----- nvinfo : EIATTR_ANNOTATIONS
	.align		4
.L_222:
        /*002c*/ 	.byte	0x04, 0x55
        /*002e*/ 	.short	(.L_224 - .L_223)


	//   ....[0]....
.L_223:
        /* <DEDUP_REMOVED lines=53> */


	//----- nvinfo : EIATTR_MERCURY_ISA_VERSION
	.align		4
.L_224:
        /*0368*/ 	.byte	0x03, 0x5f
        /*036a*/ 	.short	0x0101


	//----- nvinfo : EIATTR_UNUSED_LOAD_BYTE_OFFSET
	.align		4
        /*036c*/ 	.byte	0x04, 0x44
        /*036e*/ 	.short	(.L_226 - .L_225)


	//   ....[0]....
.L_225:
        /*0370*/ 	.word	0x00000a20
        /*0374*/ 	.word	0x0000fff0


	//   ....[1]....
        /*0378*/ 	.word	0x0000e1f0
        /*037c*/ 	.word	0x0000fff0


	//----- nvinfo : EIATTR_INT_WARP_WIDE_INSTR_OFFSETS
	.align		4
.L_226:
        /*0380*/ 	.byte	0x04, 0x31
        /*0382*/ 	.short	(.L_228 - .L_227)


	//   ....[0]....
.L_227:
        /*0384*/ 	.word	0x00000130


	//   ....[1]....
        /*0388*/ 	.word	0x00000170


	//   ....[2]....
        /*038c*/ 	.word	0x000001e0


	//   ....[3]....
        /*0390*/ 	.word	0x00016540


	//   ....[4]....
        /*0394*/ 	.word	0x000165d0


	//   ....[5]....
        /*0398*/ 	.word	0x00019ab0


	//   ....[6]....
        /*039c*/ 	.word	0x00019b40


	//----- nvinfo : EIATTR_COOP_GROUP_MASK_REGIDS
	.align		4
.L_228:
        /*03a0*/ 	.byte	0x04, 0x29
        /*03a2*/ 	.short	(.L_230 - .L_229)


	//   ....[0]....
.L_229:
        /*03a4*/ 	.word	0xffffffff


	//   ....[1]....
        /*03a8*/ 	.word	0xffffffff


	//   ....[2]....
        /*03ac*/ 	.word	0xffffffff


	//   ....[3]....
        /*03b0*/ 	.word	0xffffffff


	//   ....[4]....
        /*03b4*/ 	.word	0xffffffff


	//   ....[5]....
        /*03b8*/ 	.word	0xffffffff


	//   ....[6]....
        /*03bc*/ 	.word	0xffffffff


	//   ....[7]....
        /*03c0*/ 	.word	0xffffffff


	//   ....[8]....
        /*03c4*/ 	.word	0xffffffff


	//   ....[9]....
        /*03c8*/ 	.word	0xffffffff


	//   ....[10]....
        /*03cc*/ 	.word	0xffffffff


	//   ....[11]....
        /*03d0*/ 	.word	0xffffffff


	//   ....[12]....
        /*03d4*/ 	.word	0xffffffff


	//   ....[13]....
        /*03d8*/ 	.word	0xffffffff


	//   ....[14]....
        /*03dc*/ 	.word	0xffffffff


	//   ....[15]....
        /*03e0*/ 	.word	0xffffffff


	//   ....[16]....
        /*03e4*/ 	.word	0xffffffff


	//   ....[17]....
        /*03e8*/ 	.word	0xffffffff


	//   ....[18]....
        /*03ec*/ 	.word	0xffffffff


	//   ....[19]....
        /*03f0*/ 	.word	0xffffffff


	//   ....[20]....
        /*03f4*/ 	.word	0xffffffff


	//   ....[21]....
        /*03f8*/ 	.word	0xffffffff


	//   ....[22]....
        /*03fc*/ 	.word	0xffffffff


	//   ....[23]....
        /*0400*/ 	.word	0xffffffff


	//   ....[24]....
        /*0404*/ 	.word	0xffffffff


	//   ....[25]....
        /*0408*/ 	.word	0xffffffff


	//   ....[26]....
        /*040c*/ 	.word	0xffffffff


	//   ....[27]....
        /*0410*/ 	.word	0xffffffff


	//   ....[28]....
        /*0414*/ 	.word	0xffffffff


	//   ....[29]....
        /*0418*/ 	.word	0xffffffff


	//   ....[30]....
        /*041c*/ 	.word	0xffffffff


	//   ....[31]....
        /*0420*/ 	.word	0xffffffff


	//   ....[32]....
        /*0424*/ 	.word	0xffffffff


	//   ....[33]....
        /*0428*/ 	.word	0xffffffff


	//   ....[34]....
        /*042c*/ 	.word	0xffffffff


	//   ....[35]....
        /*0430*/ 	.word	0xffffffff


	//   ....[36]....
        /*0434*/ 	.word	0xffffffff


	//   ....[37]....
        /*0438*/ 	.word	0xffffffff


	//   ....[38]....
        /*043c*/ 	.word	0xffffffff


	//   ....[39]....
        /*0440*/ 	.word	0xffffffff


	//   ....[40]....
        /*0444*/ 	.word	0xffffffff


	//   ....[41]....
        /*0448*/ 	.word	0xffffffff


	//   ....[42]....
        /*044c*/ 	.word	0xffffffff


	//   ....[43]....
        /*0450*/ 	.word	0xffffffff


	//   ....[44]....
        /*0454*/ 	.word	0xffffffff


	//   ....[45]....
        /*0458*/ 	.word	0xffffffff


	//   ....[46]....
        /*045c*/ 	.word	0xffffffff


	//   ....[47]....
        /*0460*/ 	.word	0xffffffff


	//   ....[48]....
        /*0464*/ 	.word	0xffffffff


	//   ....[49]....
        /*0468*/ 	.word	0xffffffff


	//   ....[50]....
        /*046c*/ 	.word	0xffffffff


	//   ....[51]....
        /*0470*/ 	.word	0xffffffff


	//   ....[52]....
        /*0474*/ 	.word	0xffffffff


	//   ....[53]....
        /*0478*/ 	.word	0xffffffff


	//   ....[54]....
        /*047c*/ 	.word	0xffffffff


	//   ....[55]....
        /*0480*/ 	.word	0xffffffff


	//   ....[56]....
        /*0484*/ 	.word	0xffffffff


	//   ....[57]....
        /*0488*/ 	.word	0xffffffff


	//   ....[58]....
        /*048c*/ 	.word	0xffffffff


	//   ....[59]....
        /*0490*/ 	.word	0xffffffff


	//   ....[60]....
        /*0494*/ 	.word	0xffffffff


	//   ....[61]....
        /*0498*/ 	.word	0xffffffff


	//   ....[62]....
        /*049c*/ 	.word	0xffffffff


	//   ....[63]....
        /*04a0*/ 	.word	0xffffffff


	//   ....[64]....
        /*04a4*/ 	.word	0xffffffff


	//   ....[65]....
        /*04a8*/ 	.word	0xffffffff


	//   ....[66]....
        /*04ac*/ 	.word	0xffffffff


	//   ....[67]....
        /*04b0*/ 	.word	0xffffffff


	//   ....[68]....
        /*04b4*/ 	.word	0xffffffff


	//   ....[69]....
        /*04b8*/ 	.word	0xffffffff


	//   ....[70]....
        /*04bc*/ 	.word	0xffffffff


	//   ....[71]....
        /*04c0*/ 	.word	0xffffffff


	//   ....[72]....
        /*04c4*/ 	.word	0xffffffff


	//   ....[73]....
        /*04c8*/ 	.word	0xffffffff


	//   ....[74]....
        /*04cc*/ 	.word	0xffffffff


	//   ....[75]....
        /*04d0*/ 	.word	0xffffffff


	//   ....[76]....
        /*04d4*/ 	.word	0xffffffff


	//   ....[77]....
        /*04d8*/ 	.word	0xffffffff


	//   ....[78]....
        /*04dc*/ 	.word	0xffffffff


	//   ....[79]....
        /*04e0*/ 	.word	0xffffffff


	//   ....[80]....
        /*04e4*/ 	.word	0xffffffff


	//   ....[81]....
        /*04e8*/ 	.word	0xffffffff


	//   ....[82]....
        /*04ec*/ 	.word	0xffffffff


	//   ....[83]....
        /*04f0*/ 	.word	0xffffffff


	//   ....[84]....
        /*04f4*/ 	.word	0xffffffff


	//   ....[85]....
        /*04f8*/ 	.word	0xffffffff


	//   ....[86]....
        /*04fc*/ 	.word	0xffffffff


	//   ....[87]....
        /*0500*/ 	.word	0xffffffff


	//   ....[88]....
        /*0504*/ 	.word	0xffffffff


	//   ....[89]....
        /*0508*/ 	.word	0xffffffff


	//   ....[90]....
        /*050c*/ 	.word	0xffffffff


	//   ....[91]....
        /*0510*/ 	.word	0xffffffff


	//   ....[92]....
        /*0514*/ 	.word	0xffffffff


	//   ....[93]....
        /*0518*/ 	.word	0xffffffff


	//   ....[94]....
        /*051c*/ 	.word	0xffffffff


	//   ....[95]....
        /*0520*/ 	.word	0xffffffff


	//   ....[96]....
        /*0524*/ 	.word	0xffffffff


	//   ....[97]....
        /*0528*/ 	.word	0xffffffff


	//   ....[98]....
        /*052c*/ 	.word	0xffffffff


	//   ....[99]....
        /*0530*/ 	.word	0xffffffff


	//   ....[100]....
        /*0534*/ 	.word	0xffffffff


	//   ....[101]....
        /*0538*/ 	.word	0xffffffff


	//   ....[102]....
        /*053c*/ 	.word	0xffffffff


	//   ....[103]....
        /*0540*/ 	.word	0xffffffff


	//   ....[104]....
        /*0544*/ 	.word	0xffffffff


	//   ....[105]....
        /*0548*/ 	.word	0xffffffff


	//   ....[106]....
        /*054c*/ 	.word	0xffffffff


	//   ....[107]....
        /*0550*/ 	.word	0xffffffff


	//   ....[108]....
        /*0554*/ 	.word	0xffffffff


	//   ....[109]....
        /*0558*/ 	.word	0xffffffff


	//   ....[110]....
        /*055c*/ 	.word	0xffffffff


	//   ....[111]....
        /*0560*/ 	.word	0xffffffff


	//   ....[112]....
        /*0564*/ 	.word	0xffffffff


	//   ....[113]....
        /*0568*/ 	.word	0xffffffff


	//   ....[114]....
        /*056c*/ 	.word	0xffffffff


	//   ....[115]....
        /*0570*/ 	.word	0xffffffff


	//   ....[116]....
        /*0574*/ 	.word	0xffffffff


	//   ....[117]....
        /*0578*/ 	.word	0xffffffff


	//   ....[118]....
        /*057c*/ 	.word	0xffffffff


	//   ....[119]....
        /*0580*/ 	.word	0xffffffff


	//   ....[120]....
        /*0584*/ 	.word	0xffffffff


	//   ....[121]....
        /*0588*/ 	.word	0xffffffff


	//   ....[122]....
        /*058c*/ 	.word	0xffffffff


	//   ....[123]....
        /*0590*/ 	.word	0xffffffff


	//   ....[124]....
        /*0594*/ 	.word	0xffffffff


	//   ....[125]....
        /*0598*/ 	.word	0xffffffff


	//   ....[126]....
        /*059c*/ 	.word	0xffffffff


	//   ....[127]....
        /*05a0*/ 	.word	0xffffffff


	//   ....[128]....
        /*05a4*/ 	.word	0xffffffff


	//   ....[129]....
        /*05a8*/ 	.word	0xffffffff


	//   ....[130]....
        /*05ac*/ 	.word	0xffffffff


	//   ....[131]....
        /*05b0*/ 	.word	0xffffffff


	//   ....[132]....
        /*05b4*/ 	.word	0xffffffff


	//   ....[133]....
        /*05b8*/ 	.word	0x0500000f


	//   ....[134]....
        /*05bc*/ 	.word	0x0500000f


	//   ....[135]....
        /*05c0*/ 	.word	0x0500000f


	//   ....[136]....
        /*05c4*/ 	.word	0x0500000f


	//   ....[137]....
        /*05c8*/ 	.word	0x0500000f


	//   ....[138]....
        /*05cc*/ 	.word	0x0500000f


	//   ....[139]....
        /*05d0*/ 	.word	0x0500000f


	//   ....[140]....
        /*05d4*/ 	.word	0x0500000f


	//   ....[141]....
        /*05d8*/ 	.word	0x0500000f


	//   ....[142]....
        /*05dc*/ 	.word	0x0500000f


	//   ....[143]....
        /*05e0*/ 	.word	0x0500000f


	//   ....[144]....
        /*05e4*/ 	.word	0x0500000f


	//   ....[145]....
        /*05e8*/ 	.word	0x0500000f


	//   ....[146]....
        /*05ec*/ 	.word	0x0500000f


	//   ....[147]....
        /*05f0*/ 	.word	0x0500000f


	//   ....[148]....
        /*05f4*/ 	.word	0x0500000f


	//   ....[149]....
        /*05f8*/ 	.word	0x0500000f


	//   ....[150]....
        /*05fc*/ 	.word	0x0500000f


	//   ....[151]....
        /*0600*/ 	.word	0x0500000f


	//   ....[152]....
        /*0604*/ 	.word	0x0500000f


	//   ....[153]....
        /*0608*/ 	.word	0x0500000f


	//   ....[154]....
        /*060c*/ 	.word	0x0500000f


	//   ....[155]....
        /*0610*/ 	.word	0x0500000f


	//   ....[156]....
        /*0614*/ 	.word	0x0500000f


	//   ....[157]....
        /*0618*/ 	.word	0x0500000f


	//   ....[158]....
        /*061c*/ 	.word	0x0500000f


	//   ....[159]....
        /*0620*/ 	.word	0x0500000f


	//   ....[160]....
        /*0624*/ 	.word	0x0500000f


	//   ....[161]....
        /*0628*/ 	.word	0x0500000f


	//   ....[162]....
        /*062c*/ 	.word	0x0500000f


	//   ....[163]....
        /*0630*/ 	.word	0x0500000f


	//   ....[164]....
        /*0634*/ 	.word	0x0500000f


	//   ....[165]....
        /*0638*/ 	.word	0x0500000f


	//   ....[166]....
        /*063c*/ 	.word	0x0500000f


	//   ....[167]....
        /*0640*/ 	.word	0x0500000f


	//   ....[168]....
        /*0644*/ 	.word	0x0500000f


	//   ....[169]....
        /*0648*/ 	.word	0x0500000f


	//   ....[170]....
        /*064c*/ 	.word	0x0500000f


	//   ....[171]....
        /*0650*/ 	.word	0x0500000f


	//   ....[172]....
        /*0654*/ 	.word	0x0500000f


	//   ....[173]....
        /*0658*/ 	.word	0x0500000f


	//   ....[174]....
        /*065c*/ 	.word	0x0500000f


	//   ....[175]....
        /*0660*/ 	.word	0x0500000f


	//   ....[176]....
        /*0664*/ 	.word	0x0500000f


	//   ....[177]....
        /*0668*/ 	.word	0x0500000f


	//   ....[178]....
        /*066c*/ 	.word	0x0500000f


	//   ....[179]....
        /*0670*/ 	.word	0x0500000f


	//   ....[180]....
        /*0674*/ 	.word	0x0500000f


	//   ....[181]....
        /*0678*/ 	.word	0x0500000f


	//   ....[182]....
        /*067c*/ 	.word	0x0500000f


	//   ....[183]....
        /*0680*/ 	.word	0x0500000f


	//   ....[184]....
        /*0684*/ 	.word	0x0500000f


	//   ....[185]....
        /*0688*/ 	.word	0x0500000f


	//   ....[186]....
        /*068c*/ 	.word	0x0500000f


	//   ....[187]....
        /*0690*/ 	.word	0x0500000f


	//   ....[188]....
        /*0694*/ 	.word	0x0500000f


	//   ....[189]....
        /*0698*/ 	.word	0x0500000f


	//   ....[190]....
        /*069c*/ 	.word	0x0500000f


	//   ....[191]....
        /*06a0*/ 	.word	0x0500000f


	//   ....[192]....
        /*06a4*/ 	.word	0x0500000f


	//   ....[193]....
        /*06a8*/ 	.word	0x0500000f


	//   ....[194]....
        /*06ac*/ 	.word	0x0500000f


	//   ....[195]....
        /*06b0*/ 	.word	0x0500000f


	//   ....[196]....
        /*06b4*/ 	.word	0x0500000f


	//   ....[197]....
        /*06b8*/ 	.word	0x0500000f


	//   ....[198]....
        /*06bc*/ 	.word	0x0500000f


	//   ....[199]....
        /*06c0*/ 	.word	0x0500000f


	//   ....[200]....
        /*06c4*/ 	.word	0x0500000f


	//   ....[201]....
        /*06c8*/ 	.word	0x0500000f


	//   ....[202]....
        /*06cc*/ 	.word	0x0500000f


	//   ....[203]....
        /*06d0*/ 	.word	0x0500000f


	//   ....[204]....
        /*06d4*/ 	.word	0x0500000f


	//   ....[205]....
        /*06d8*/ 	.word	0x0500000f


	//   ....[206]....
        /*06dc*/ 	.word	0x0500000f


	//   ....[207]....
        /*06e0*/ 	.word	0x0500000f


	//----- nvinfo : EIATTR_COOP_GROUP_INSTR_OFFSETS
	.align		4
.L_230:
        /*06e4*/ 	.byte	0x04, 0x28
        /*06e6*/ 	.short	(.L_232 - .L_231)


	//   ....[0]....
.L_231:
        /*06e8*/ 	.word	0x00000060


	//   ....[1]....
        /*06ec*/ 	.word	0x00000140


	//   ....[2]....
        /*06f0*/ 	.word	0x00000190


	//   ....[3]....
        /*06f4*/ 	.word	0x00000380


	//   ....[4]....
        /*06f8*/ 	.word	0x000004e0


	//   ....[5]....
        /*06fc*/ 	.word	0x00000600


	//   ....[6]....
        /*0700*/ 	.word	0x00000760


	//   ....[7]....
        /*0704*/ 	.word	0x000030d0


	//   ....[8]....
        /*0708*/ 	.word	0x000030e0


	//   ....[9]....
        /*070c*/ 	.word	0x00003b10


	//   ....[10]....
        /*0710*/ 	.word	0x00003b20


	//   ....[11]....
        /*0714*/ 	.word	0x000044d0


	//   ....[12]....
        /*0718*/ 	.word	0x000044e0


	//   ....[13]....
        /*071c*/ 	.word	0x000048a0


	//   ....[14]....
        /*0720*/ 	.word	0x000048b0


	//   ....[15]....
        /*0724*/ 	.word	0x000057e0


	//   ....[16]....
        /*0728*/ 	.word	0x000078f0


	//   ....[17]....
        /*072c*/ 	.word	0x00007eb0


	//   ....[18]....
        /*0730*/ 	.word	0x00007ec0


	//   ....[19]....
        /*0734*/ 	.word	0x00007ed0


	//   ....[20]....
        /*0738*/ 	.word	0x00007ee0


	//   ....[21]....
        /*073c*/ 	.word	0x00008ef0


	//   ....[22]....
        /*0740*/ 	.word	0x00008f00


	//   ....[23]....
        /*0744*/ 	.word	0x00008f10


	//   ....[24]....
        /*0748*/ 	.word	0x00008f20


	//   ....[25]....
        /*074c*/ 	.word	0x0000aaf0


	//   ....[26]....
        /*0750*/ 	.word	0x0000ab90


	//   ....[27]....
        /*0754*/ 	.word	0x0000acd0


	//   ....[28]....
        /*0758*/ 	.word	0x0000adf0


	//   ....[29]....
        /*075c*/ 	.word	0x0000b7a0


	//   ....[30]....
        /*0760*/ 	.word	0x0000c0a0


	//   ....[31]....
        /*0764*/ 	.word	0x0000c100


	//   ....[32]....
        /*0768*/ 	.word	0x0000c4e0


	//   ....[33]....
        /*076c*/ 	.word	0x0000c6b0


	//   ....[34]....
        /*0770*/ 	.word	0x0000d630


	//   ....[35]....
        /*0774*/ 	.word	0x0000d720


	//   ....[36]....
        /*0778*/ 	.word	0x0000d740


	//   ....[37]....
        /*077c*/ 	.word	0x0000d8b0


	//   ....[38]....
        /*0780*/ 	.word	0x0000da80


	//   ....[39]....
        /*0784*/ 	.word	0x0000ef30


	//   ....[40]....
        /*0788*/ 	.word	0x0000f2e0


	//   ....[41]....
        /*078c*/ 	.word	0x0000f310


	//   ....[42]....
        /*0790*/ 	.word	0x0000f320


	//   ....[43]....
        /*0794*/ 	.word	0x0000f330


	//   ....[44]....
        /*0798*/ 	.word	0x00010050


	//   ....[45]....
        /*079c*/ 	.word	0x00010070


	//   ....[46]....
        /*07a0*/ 	.word	0x00010320


	//   ....[47]....
        /*07a4*/ 	.word	0x00010340


	//   ....[48]....
        /*07a8*/ 	.word	0x00010bf0


	//   ....[49]....
        /*07ac*/ 	.word	0x00010c30


	//   ....[50]....
        /*07b0*/ 	.word	0x000116f0


	//   ....[51]....
        /*07b4*/ 	.word	0x00011710


	//   ....[52]....
        /*07b8*/ 	.word	0x00012d70


	//   ....[53]....
        /*07bc*/ 	.word	0x00012da0


	//   ....[54]....
        /*07c0*/ 	.word	0x00012fe0


	//   ....[55]....
        /*07c4*/ 	.word	0x00013000


	//   ....[56]....
        /*07c8*/ 	.word	0x000132b0


	//   ....[57]....
        /*07cc*/ 	.word	0x000134a0


	//   ....[58]....
        /*07d0*/ 	.word	0x000134d0


	//   ....[59]....
        /*07d4*/ 	.word	0x00013500


	//   ....[60]....
        /*07d8*/ 	.word	0x00013530


	//   ....[61]....
        /*07dc*/ 	.word	0x00013560


	//   ....[62]....
        /*07e0*/ 	.word	0x00013590


	//   ....[63]....
        /*07e4*/ 	.word	0x00013720


	//   ....[64]....
        /*07e8*/ 	.word	0x00013750


	//   ....[65]....
        /*07ec*/ 	.word	0x00013780


	//   ....[66]....
        /*07f0*/ 	.word	0x000137b0


	//   ....[67]....
        /*07f4*/ 	.word	0x000137e0


	//   ....[68]....
        /*07f8*/ 	.word	0x00013810


	//   ....[69]....
        /*07fc*/ 	.word	0x000138a0


	//   ....[70]....
        /*0800*/ 	.word	0x000138d0


	//   ....[71]....
        /*0804*/ 	.word	0x000138e0


	//   ....[72]....
        /*0808*/ 	.word	0x00013970


	//   ....[73]....
        /*080c*/ 	.word	0x00014940


	//   ....[74]....
        /*0810*/ 	.word	0x00017310


	//   ....[75]....
        /*0814*/ 	.word	0x00017330


	//   ....[76]....
        /*0818*/ 	.word	0x000173c0


	//   ....[77]....
        /*081c*/ 	.word	0x000173e0


	//   ....[78]....
        /*0820*/ 	.word	0x00017460


	//   ....[79]....
        /*0824*/ 	.word	0x00017480


	//   ....[80]....
        /*0828*/ 	.word	0x00017490


	//   ....[81]....
        /*082c*/ 	.word	0x000174a0


	//   ....[82]....
        /*0830*/ 	.word	0x00017ca0


	//   ....[83]....
        /*0834*/ 	.word	0x00017cd0


	//   ....[84]....
        /*0838*/ 	.word	0x00017d70


	//   ....[85]....
        /*083c*/ 	.word	0x00017d90


	//   ....[86]....
        /*0840*/ 	.word	0x00017e10


	//   ....[87]....
        /*0844*/ 	.word	0x00017e30


	//   ....[88]....
        /*0848*/ 	.word	0x00017e40


	//   ....[89]....
        /*084c*/ 	.word	0x00017eb0


	//   ....[90]....
        /*0850*/ 	.word	0x000182d0


	//   ....[91]....
        /*0854*/ 	.word	0x00018390


	//   ....[92]....
        /*0858*/ 	.word	0x000184e0


	//   ....[93]....
        /*085c*/ 	.word	0x00018520


	//   ....[94]....
        /*0860*/ 	.word	0x00018530


	//   ....[95]....
        /*0864*/ 	.word	0x00018540


	//   ....[96]....
        /*0868*/ 	.word	0x00018690


	//   ....[97]....
        /*086c*/ 	.word	0x000187e0


	//   ....[98]....
        /*0870*/ 	.word	0x00018fe0


	//   ....[99]....
        /*0874*/ 	.word	0x00019000


	//   ....[100]....
        /*0878*/ 	.word	0x00019050


	//   ....[101]....
        /*087c*/ 	.word	0x00019060


	//   ....[102]....
        /*0880*/ 	.word	0x000190a0


	//   ....[103]....
        /*0884*/ 	.word	0x000190b0


	//   ....[104]....
        /*0888*/ 	.word	0x000190c0


	//   ....[105]....
        /*088c*/ 	.word	0x00019100


	//   ....[106]....
        /*0890*/ 	.word	0x00019400


	//   ....[107]....
        /*0894*/ 	.word	0x00019440


	//   ....[108]....
        /*0898*/ 	.word	0x00019460


	//   ....[109]....
        /*089c*/ 	.word	0x00019480


	//   ....[110]....
        /*08a0*/ 	.word	0x000194b0


	//   ....[111]....
        /*08a4*/ 	.word	0x000194d0


	//   ....[112]....
        /*08a8*/ 	.word	0x000195d0


	//   ....[113]....
        /*08ac*/ 	.word	0x00019720


	//   ....[114]....
        /*08b0*/ 	.word	0x00019d60


	//   ....[115]....
        /*08b4*/ 	.word	0x00019d90


	//   ....[116]....
        /*08b8*/ 	.word	0x00019df0


	//   ....[117]....
        /*08bc*/ 	.word	0x00019e20


	//   ....[118]....
        /*08c0*/ 	.word	0x00019e50


	//   ....[119]....
        /*08c4*/ 	.word	0x00019e80


	//   ....[120]....
        /*08c8*/ 	.word	0x00019eb0


	//   ....[121]....
        /*08cc*/ 	.word	0x00019ee0


	//   ....[122]....
        /*08d0*/ 	.word	0x0001a080


	//   ....[123]....
        /*08d4*/ 	.word	0x0001a0b0


	//   ....[124]....
        /*08d8*/ 	.word	0x0001a0e0


	//   ....[125]....
        /*08dc*/ 	.word	0x0001a110


	//   ....[126]....
        /*08e0*/ 	.word	0x0001a140


	//   ....[127]....
        /*08e4*/ 	.word	0x0001a170


	//   ....[128]....
        /*08e8*/ 	.word	0x0001a230


	//   ....[129]....
        /*08ec*/ 	.word	0x0001a250


	//   ....[130]....
        /*08f0*/ 	.word	0x0001a260


	//   ....[131]....
        /*08f4*/ 	.word	0x0001a2c0


	//   ....[132]....
        /*08f8*/ 	.word	0x0001a8e0


	//   ....[133]....
        /*08fc*/ 	.word	0x0001abf0


	//   ....[134]....
        /*0900*/ 	.word	0x0001ac80


	//   ....[135]....
        /*0904*/ 	.word	0x0001ad50


	//   ....[136]....
        /*0908*/ 	.word	0x0001ade0


	//   ....[137]....
        /*090c*/ 	.word	0x0001aec0


	//   ....[138]....
        /*0910*/ 	.word	0x0001af50


	//   ....[139]....
        /*0914*/ 	.word	0x0001b0d0


	//   ....[140]....
        /*0918*/ 	.word	0x0001b160


	//   ....[141]....
        /*091c*/ 	.word	0x0001b1b0


	//   ....[142]....
        /*0920*/ 	.word	0x0001b200


	//   ....[143]....
        /*0924*/ 	.word	0x0001b2f0


	//   ....[144]....
        /*0928*/ 	.word	0x0001b380


	//   ....[145]....
        /*092c*/ 	.word	0x0001b3d0


	//   ....[146]....
        /*0930*/ 	.word	0x0001b420


	//   ....[147]....
        /*0934*/ 	.word	0x0001b670


	//   ....[148]....
        /*0938*/ 	.word	0x0001b950


	//   ....[149]....
        /*093c*/ 	.word	0x0001ba40


	//   ....[150]....
        /*0940*/ 	.word	0x0001bae0


	//   ....[151]....
        /*0944*/ 	.word	0x0001bb40


	//   ....[152]....
        /*0948*/ 	.word	0x0001bc30


	//   ....[153]....
        /*094c*/ 	.word	0x0001bca0


	//   ....[154]....
        /*0950*/ 	.word	0x0001bd90


	//   ....[155]....
        /*0954*/ 	.word	0x0001be00


	//   ....[156]....
        /*0958*/ 	.word	0x0001bea0


	//   ....[157]....
        /*095c*/ 	.word	0x0001bf90


	//   ....[158]....
        /*0960*/ 	.word	0x0001c000


	//   ....[159]....
        /*0964*/ 	.word	0x0001c060


	//   ....[160]....
        /*0968*/ 	.word	0x0001c150


	//   ....[161]....
        /*096c*/ 	.word	0x0001c1b0


	//   ....[162]....
        /*0970*/ 	.word	0x0001c2b0


	//   ....[163]....
        /*0974*/ 	.word	0x0001c310


	//   ....[164]....
        /*0978*/ 	.word	0x0001c3f0


	//   ....[165]....
        /*097c*/ 	.word	0x0001c530


	//   ....[166]....
        /*0980*/ 	.word	0x0001c630


	//   ....[167]....
        /*0984*/ 	.word	0x0001c8b0


	//   ....[168]....
        /*0988*/ 	.word	0x0001c900


	//   ....[169]....
        /*098c*/ 	.word	0x0001cad0


	//   ....[170]....
        /*0990*/ 	.word	0x0001cb20


	//   ....[171]....
        /*0994*/ 	.word	0x0001ccf0


	//   ....[172]....
        /*0998*/ 	.word	0x0001cd40


	//   ....[173]....
        /*099c*/ 	.word	0x0001ce30


	//   ....[174]....
        /*09a0*/ 	.word	0x0001ced0


	//   ....[175]....
        /*09a4*/ 	.word	0x0001cf30


	//   ....[176]....
        /*09a8*/ 	.word	0x0001cfe0


	//   ....[177]....
        /*09ac*/ 	.word	0x0001d040


	//   ....[178]....
        /*09b0*/ 	.word	0x0001d0f0


	//   ....[179]....
        /*09b4*/ 	.word	0x0001d150


	//   ....[180]....
        /*09b8*/ 	.word	0x0001d200


	//   ....[181]....
        /*09bc*/ 	.word	0x0001d2f0


	//   ....[182]....
        /*09c0*/ 	.word	0x0001d3d0


	//   ....[183]....
        /*09c4*/ 	.word	0x0001d4e0


	//   ....[184]....
        /*09c8*/ 	.word	0x0001d5e0


	//   ....[185]....
        /*09cc*/ 	.word	0x0001d710


	//   ....[186]....
        /*09d0*/ 	.word	0x0001d7f0


	//   ....[187]....
        /*09d4*/ 	.word	0x0001d8f0


	//   ....[188]....
        /*09d8*/ 	.word	0x0001d9d0


	//   ....[189]....
        /*09dc*/ 	.word	0x0001da60


	//   ....[190]....
        /*09e0*/ 	.word	0x0001db00


	//   ....[191]....
        /*09e4*/ 	.word	0x0001dc80


	//   ....[192]....
        /*09e8*/ 	.word	0x0001dcf0


	//   ....[193]....
        /*09ec*/ 	.word	0x0001dd60


	//   ....[194]....
        /*09f0*/ 	.word	0x0001ddd0


	//   ....[195]....
        /*09f4*/ 	.word	0x0001de40


	//   ....[196]....
        /*09f8*/ 	.word	0x0001dec0


	//   ....[197]....
        /*09fc*/ 	.word	0x0001df40


	//   ....[198]....
        /*0a00*/ 	.word	0x0001dfd0


	//   ....[199]....
        /*0a04*/ 	.word	0x0001e040


	//   ....[200]....
        /*0a08*/ 	.word	0x0001e0b0


	//   ....[201]....
        /*0a0c*/ 	.word	0x0001e120


	//   ....[202]....
        /*0a10*/ 	.word	0x0001e1a0


	//   ....[203]....
        /*0a14*/ 	.word	0x0001e210


	//   ....[204]....
        /*0a18*/ 	.word	0x0001e2b0


	//   ....[205]....
        /*0a1c*/ 	.word	0x0001e300


	//   ....[206]....
        /*0a20*/ 	.word	0x0001e390


	//   ....[207]....
        /*0a24*/ 	.word	0x0001e4c0


	//----- nvinfo : EIATTR_REG_RECONFIG
	.align		4
.L_232:
        /*0a28*/ 	.byte	0x01, 0x54
	.zero		2


	//----- nvinfo : EIATTR_SYSCALL_OFFSETS
	.align		4
        /*0a2c*/ 	.byte	0x04, 0x46
        /*0a2e*/ 	.short	(.L_234 - .L_233)


	//   ....[0]....
.L_233:
        /*0a30*/ 	.word	0x00002360


	//   ....[1]....
        /*0a34*/ 	.word	0x000024b0


	//   ....[2]....
        /*0a38*/ 	.word	0x00007a90


	//   ....[3]....
        /*0a3c*/ 	.word	0x00007e20


	//   ....[4]....
        /*0a40*/ 	.word	0x00016730


	//   ....[5]....
        /*0a44*/ 	.word	0x00016880


	//   ....[6]....
        /*0a48*/ 	.word	0x00016970


	//   ....[7]....
        /*0a4c*/ 	.word	0x00017900


	//----- nvinfo : EIATTR_MBARRIER_INSTR_OFFSETS
	.align		4
.L_234:
        /*0a50*/ 	.byte	0x04, 0x39
        /*0a52*/ 	.short	(.L_236 - .L_235)


	//   ....[0]....
.L_235:
        /*0a54*/ 	.word	0x00000270
        /*0a58*/ 	.word	0x000000ff
        /*0a5c*/ 	.word	0x00028c00
        /*0a60*/ 	.short	0x0100
        /*0a62*/ 	.byte	0x08
	.zero		1


	//   ....[1]....
        /*0a64*/ 	.word	0x00000280
        /*0a68*/ 	.word	0x000000ff
        /*0a6c*/ 	.word	0x00028c20
        /*0a70*/ 	.short	0x0100
        /*0a72*/ 	.byte	0x08
	.zero		1


	//   ....[2]....
        /*0a74*/ 	.word	0x00000330
        /*0a78*/ 	.word	0x000000ff
        /*0a7c*/ 	.word	0x00028c30
        /*0a80*/ 	.short	0x0100
        /*0a82*/ 	.byte	0x06
	.zero		1


	//   ....[3]....
        /*0a84*/ 	.word	0x00000340
        /*0a88*/ 	.word	0x000000ff
        /*0a8c*/ 	.word	0x00028c40
        /*0a90*/ 	.short	0x0100
        /*0a92*/ 	.byte	0x06
	.zero		1


	//   ....[4]....
        /*0a94*/ 	.word	0x00000350
        /*0a98*/ 	.word	0x000000ff
        /*0a9c*/ 	.word	0x00028c38
        /*0aa0*/ 	.short	0x0100
        /*0aa2*/ 	.byte	0x06
	.zero		1


	//   ....[5]....
        /*0aa4*/ 	.word	0x00000360
        /*0aa8*/ 	.word	0x000000ff
        /*0aac*/ 	.word	0x00028c48
        /*0ab0*/ 	.short	0x0100
        /*0ab2*/ 	.byte	0x06
	.zero		1


	//   ....[6]....
        /*0ab4*/ 	.word	0x00000490
        /*0ab8*/ 	.word	0x000000ff
        /*0abc*/ 	.word	0x00028c50
        /*0ac0*/ 	.short	0x0100
        /*0ac2*/ 	.byte	0x08
	.zero		1


	//   ....[7]....
        /*0ac4*/ 	.word	0x000004a0
        /*0ac8*/ 	.word	0x000000ff
        /*0acc*/ 	.word	0x00028c60
        /*0ad0*/ 	.short	0x0100
        /*0ad2*/ 	.byte	0x08
	.zero		1


	//   ....[8]....
        /*0ad4*/ 	.word	0x000004b0
        /*0ad8*/ 	.word	0x000000ff
        /*0adc*/ 	.word	0x00028c58
        /*0ae0*/ 	.short	0x0100
        /*0ae2*/ 	.byte	0x08
	.zero		1


	//   ....[9]....
        /*0ae4*/ 	.word	0x000004c0
        /*0ae8*/ 	.word	0x000000ff
        /*0aec*/ 	.word	0x00028c68
        /*0af0*/ 	.short	0x0100
        /*0af2*/ 	.byte	0x08
	.zero		1


	//   ....[10]....
        /*0af4*/ 	.word	0x000005b0
        /*0af8*/ 	.word	0x000000ff
        /*0afc*/ 	.word	0x00028c70
        /*0b00*/ 	.short	0x0100
        /*0b02*/ 	.byte	0x06
	.zero		1


	//   ....[11]....
        /*0b04*/ 	.word	0x000005c0
        /*0b08*/ 	.word	0x000000ff
        /*0b0c*/ 	.word	0x00028c80
        /*0b10*/ 	.short	0x0100
        /*0b12*/ 	.byte	0x06
	.zero		1


	//   ....[12]....
        /*0b14*/ 	.word	0x000005d0
        /*0b18*/ 	.word	0x000000ff
        /*0b1c*/ 	.word	0x00028c78
        /*0b20*/ 	.short	0x0100
        /*0b22*/ 	.byte	0x06
	.zero		1


	//   ....[13]....
        /*0b24*/ 	.word	0x000005e0
        /*0b28*/ 	.word	0x000000ff
        /*0b2c*/ 	.word	0x00028c88
        /*0b30*/ 	.short	0x0100
        /*0b32*/ 	.byte	0x06
	.zero		1


	//   ....[14]....
        /*0b34*/ 	.word	0x00000710
        /*0b38*/ 	.word	0x000000ff
        /*0b3c*/ 	.word	0x00028c90
        /*0b40*/ 	.short	0x0100
        /*0b42*/ 	.byte	0x08
	.zero		1


	//   ....[15]....
        /*0b44*/ 	.word	0x00000720
        /*0b48*/ 	.word	0x000000ff
        /*0b4c*/ 	.word	0x00028ca0
        /*0b50*/ 	.short	0x0100
        /*0b52*/ 	.byte	0x08
	.zero		1


	//   ....[16]....
        /*0b54*/ 	.word	0x00000730
        /*0b58*/ 	.word	0x000000ff
        /*0b5c*/ 	.word	0x00028c98
        /*0b60*/ 	.short	0x0100
        /*0b62*/ 	.byte	0x08
	.zero		1


	//   ....[17]....
        /*0b64*/ 	.word	0x00000740
        /*0b68*/ 	.word	0x000000ff
        /*0b6c*/ 	.word	0x00028ca8
        /*0b70*/ 	.short	0x0100
        /*0b72*/ 	.byte	0x08
	.zero		1


	//   ....[18]....
        /*0b74*/ 	.word	0x00000870
        /*0b78*/ 	.word	0x000000ff
        /*0b7c*/ 	.word	0x00028cb0
        /*0b80*/ 	.short	0x0100
        /*0b82*/ 	.byte	0x08
	.zero		1


	//   ....[19]....
        /*0b84*/ 	.word	0x00000880
        /*0b88*/ 	.word	0x000000ff
        /*0b8c*/ 	.word	0x00028cc0
        /*0b90*/ 	.short	0x0100
        /*0b92*/ 	.byte	0x08
	.zero		1


	//   ....[20]....
        /*0b94*/ 	.word	0x00000890
        /*0b98*/ 	.word	0x000000ff
        /*0b9c*/ 	.word	0x00028cb8
        /*0ba0*/ 	.short	0x0100
        /*0ba2*/ 	.byte	0x08
	.zero		1


	//   ....[21]....
        /*0ba4*/ 	.word	0x000008a0
        /*0ba8*/ 	.word	0x000000ff
        /*0bac*/ 	.word	0x00028cc8
        /*0bb0*/ 	.short	0x0100
        /*0bb2*/ 	.byte	0x08
	.zero		1


	//   ....[22]....
        /*0bb4*/ 	.word	0x00003080
        /*0bb8*/ 	.word	0x0000003a
        /*0bbc*/ 	.word	0x00028c90
        /*0bc0*/ 	.short	0x010a
        /*0bc2*/ 	.byte	0x3f
	.zero		1


	//   ....[23]....
        /*0bc4*/ 	.word	0x00003ac0
        /*0bc8*/ 	.word	0x0000003a
        /*0bcc*/ 	.word	0x00028c90
        /*0bd0*/ 	.short	0x010a
        /*0bd2*/ 	.byte	0x3f
	.zero		1


	//   ....[24]....
        /*0bd4*/ 	.word	0x00004340
        /*0bd8*/ 	.word	0x0000003a
        /*0bdc*/ 	.word	0x00028c90
        /*0be0*/ 	.short	0x010a
        /*0be2*/ 	.byte	0x3f
	.zero		1


	//   ....[25]....
        /*0be4*/ 	.word	0x00004700
        /*0be8*/ 	.word	0x00000004
        /*0bec*/ 	.word	0x00000000
        /*0bf0*/ 	.short	0x0101
        /*0bf2*/ 	.byte	0x3f
	.zero		1


	//   ....[26]....
        /*0bf4*/ 	.word	0x00004740
        /*0bf8*/ 	.word	0x0000003a
        /*0bfc*/ 	.word	0x00028cb0
        /*0c00*/ 	.short	0x010a
        /*0c02*/ 	.byte	0x3f
	.zero		1


	//   ....[27]....
        /*0c04*/ 	.word	0x00005070
        /*0c08*/ 	.word	0x0000003a
        /*0c0c*/ 	.word	0x00000000
        /*0c10*/ 	.short	0x0101
        /*0c12*/ 	.byte	0x3f
	.zero		1


	//   ....[28]....
        /*0c14*/ 	.word	0x000058f0
        /*0c18*/ 	.word	0x0000000a
        /*0c1c*/ 	.word	0x00028c50
        /*0c20*/ 	.short	0x010a
        /*0c22*/ 	.byte	0x3f
	.zero		1


	//   ....[29]....
        /*0c24*/ 	.word	0x00005cc0
        /*0c28*/ 	.word	0x0000000a
        /*0c2c*/ 	.word	0x00000000
        /*0c30*/ 	.short	0x0101
        /*0c32*/ 	.byte	0x3f
	.zero		1


	//   ....[30]....
        /*0c34*/ 	.word	0x000065c0
        /*0c38*/ 	.word	0x0000000a
        /*0c3c*/ 	.word	0x00028c50
        /*0c40*/ 	.short	0x010a
        /*0c42*/ 	.byte	0x3f
	.zero		1


	//   ....[31]....
        /*0c44*/ 	.word	0x00006610
        /*0c48*/ 	.word	0x0000000a
        /*0c4c*/ 	.word	0x00028c50
        /*0c50*/ 	.short	0x010a
        /*0c52*/ 	.byte	0x3f
	.zero		1


	//   ....[32]....
        /*0c54*/ 	.word	0x00006950
        /*0c58*/ 	.word	0x0000000a
        /*0c5c*/ 	.word	0x00000000
        /*0c60*/ 	.short	0x0101
        /*0c62*/ 	.byte	0x3f
	.zero		1


	//   ....[33]....
        /*0c64*/ 	.word	0x00007b30
        /*0c68*/ 	.word	0x00000002
        /*0c6c*/ 	.word	0x00028c00
        /*0c70*/ 	.short	0x010a
        /*0c72*/ 	.byte	0x3f
	.zero		1


	//   ....[34]....
        /*0c74*/ 	.word	0x00007b80
        /*0c78*/ 	.word	0x00000002
        /*0c7c*/ 	.word	0x00028c00
        /*0c80*/ 	.short	0x010a
        /*0c82*/ 	.byte	0x3f
	.zero		1


	//   ....[35]....
        /*0c84*/ 	.word	0x000081f0
        /*0c88*/ 	.word	0x00000002
        /*0c8c*/ 	.word	0x00028c00
        /*0c90*/ 	.short	0x010a
        /*0c92*/ 	.byte	0x3f
	.zero		1


	//   ....[36]....
        /*0c94*/ 	.word	0x000090f0
        /*0c98*/ 	.word	0x00000002
        /*0c9c*/ 	.word	0x00028c00
        /*0ca0*/ 	.short	0x010a
        /*0ca2*/ 	.byte	0x3f
	.zero		1


	//   ....[37]....
        /*0ca4*/ 	.word	0x00009f40
        /*0ca8*/ 	.word	0x0000000c
        /*0cac*/ 	.word	0x00028c30
        /*0cb0*/ 	.short	0x010a
        /*0cb2*/ 	.byte	0x3f
	.zero		1


	//   ....[38]....
        /*0cb4*/ 	.word	0x00009ff0
        /*0cb8*/ 	.word	0x0000000c
        /*0cbc*/ 	.word	0x00028c30
        /*0cc0*/ 	.short	0x010a
        /*0cc2*/ 	.byte	0x3f
	.zero		1


	//   ....[39]....
        /*0cc4*/ 	.word	0x0000b020
        /*0cc8*/ 	.word	0x0000000f
        /*0ccc*/ 	.word	0x00000000
        /*0cd0*/ 	.short	0x0101
        /*0cd2*/ 	.byte	0x3f
	.zero		1


	//   ....[40]....
        /*0cd4*/ 	.word	0x0000b4a0
        /*0cd8*/ 	.word	0x0000000c
        /*0cdc*/ 	.word	0x00028c50
        /*0ce0*/ 	.short	0x010a
        /*0ce2*/ 	.byte	0x3f
	.zero		1


	//   ....[41]....
        /*0ce4*/ 	.word	0x0000b540
        /*0ce8*/ 	.word	0x0000000c
        /*0cec*/ 	.word	0x00028c50
        /*0cf0*/ 	.short	0x010a
        /*0cf2*/ 	.byte	0x3f
	.zero		1


	//   ....[42]....
        /*0cf4*/ 	.word	0x0000b830
        /*0cf8*/ 	.word	0x0000000c
        /*0cfc*/ 	.word	0x00000000
        /*0d00*/ 	.short	0x0101
        /*0d02*/ 	.byte	0x3f
	.zero		1


	//   ....[43]....
        /*0d04*/ 	.word	0x0000b940
        /*0d08*/ 	.word	0x0000000e
        /*0d0c*/ 	.word	0x00028c30
        /*0d10*/ 	.short	0x010a
        /*0d12*/ 	.byte	0x3f
	.zero		1


	//   ....[44]....
        /*0d14*/ 	.word	0x0000b9f0
        /*0d18*/ 	.word	0x0000000e
        /*0d1c*/ 	.word	0x00028c30
        /*0d20*/ 	.short	0x010a
        /*0d22*/ 	.byte	0x3f
	.zero		1


	//   ....[45]....
        /*0d24*/ 	.word	0x0000c2e0
        /*0d28*/ 	.word	0x000000aa
        /*0d2c*/ 	.word	0x00000000
        /*0d30*/ 	.short	0x0101
        /*0d32*/ 	.byte	0x3f
	.zero		1


	//   ....[46]....
        /*0d34*/ 	.word	0x0000d360
        /*0d38*/ 	.word	0x0000000e
        /*0d3c*/ 	.word	0x00028c50
        /*0d40*/ 	.short	0x010a
        /*0d42*/ 	.byte	0x3f
	.zero		1


	//   ....[47]....
        /*0d44*/ 	.word	0x0000d3b0
        /*0d48*/ 	.word	0x0000000e
        /*0d4c*/ 	.word	0x00028c50
        /*0d50*/ 	.short	0x010a
        /*0d52*/ 	.byte	0x3f
	.zero		1


	//   ....[48]....
        /*0d54*/ 	.word	0x0000d6c0
        /*0d58*/ 	.word	0x0000000e
        /*0d5c*/ 	.word	0x00000000
        /*0d60*/ 	.short	0x0101
        /*0d62*/ 	.byte	0x3f
	.zero		1


	//   ....[49]....
        /*0d64*/ 	.word	0x0000fdb0
        /*0d68*/ 	.word	0x00000000
        /*0d6c*/ 	.word	0x00000000
        /*0d70*/ 	.short	0x0101
        /*0d72*/ 	.byte	0x3f
	.zero		1


	//   ....[50]....
        /*0d74*/ 	.word	0x00010c50
        /*0d78*/ 	.word	0x00000004
        /*0d7c*/ 	.word	0x00000000
        /*0d80*/ 	.short	0x0101
        /*0d82*/ 	.byte	0x3f
	.zero		1


	//   ....[51]....
        /*0d84*/ 	.word	0x00014a20
        /*0d88*/ 	.word	0x00000011
        /*0d8c*/ 	.word	0x00028c20
        /*0d90*/ 	.short	0x010a
        /*0d92*/ 	.byte	0x3f
	.zero		1


	//   ....[52]....
        /*0d94*/ 	.word	0x00014ab0
        /*0d98*/ 	.word	0x00000003
        /*0d9c*/ 	.word	0x00028ca0
        /*0da0*/ 	.short	0x010a
        /*0da2*/ 	.byte	0x3f
	.zero		1


	//   ....[53]....
        /*0da4*/ 	.word	0x00014d00
        /*0da8*/ 	.word	0x00000003
        /*0dac*/ 	.word	0x00028cc0
        /*0db0*/ 	.short	0x010a
        /*0db2*/ 	.byte	0x3f
	.zero		1


	//   ....[54]....
        /*0db4*/ 	.word	0x000156d0
        /*0db8*/ 	.word	0x00000008
        /*0dbc*/ 	.word	0x00028ca0
        /*0dc0*/ 	.short	0x010a
        /*0dc2*/ 	.byte	0x3f
	.zero		1


	//   ....[55]....
        /*0dc4*/ 	.word	0x00015910
        /*0dc8*/ 	.word	0x00000008
        /*0dcc*/ 	.word	0x00028cc0
        /*0dd0*/ 	.short	0x010a
        /*0dd2*/ 	.byte	0x3f
	.zero		1


	//   ....[56]....
        /*0dd4*/ 	.word	0x000170f0
        /*0dd8*/ 	.word	0x0000001e
        /*0ddc*/ 	.word	0x00028c40
        /*0de0*/ 	.short	0x010a
        /*0de2*/ 	.byte	0x3f
	.zero		1


	//   ....[57]....
        /*0de4*/ 	.word	0x000175a0
        /*0de8*/ 	.word	0x0000001e
        /*0dec*/ 	.word	0x00028c30
        /*0df0*/ 	.short	0x0107
        /*0df2*/ 	.byte	0x3f
	.zero		1


	//   ....[58]....
        /*0df4*/ 	.word	0x00017670
        /*0df8*/ 	.word	0x0000001e
        /*0dfc*/ 	.word	0x00028c30
        /*0e00*/ 	.short	0x0101
        /*0e02*/ 	.byte	0x3f
	.zero		1


	//   ....[59]....
        /*0e04*/ 	.word	0x00017f50
        /*0e08*/ 	.word	0x00000011
        /*0e0c*/ 	.word	0x00028c00
        /*0e10*/ 	.short	0x0107
        /*0e12*/ 	.byte	0x3f
	.zero		1


	//   ....[60]....
        /*0e14*/ 	.word	0x00018040
        /*0e18*/ 	.word	0x00000011
        /*0e1c*/ 	.word	0x00028c00
        /*0e20*/ 	.short	0x0101
        /*0e22*/ 	.byte	0x3f
	.zero		1


	//   ....[61]....
        /*0e24*/ 	.word	0x00018060
        /*0e28*/ 	.word	0x00000011
        /*0e2c*/ 	.word	0x00028c20
        /*0e30*/ 	.short	0x010a
        /*0e32*/ 	.byte	0x3f
	.zero		1


	//   ....[62]....
        /*0e34*/ 	.word	0x000180f0
        /*0e38*/ 	.word	0x0000001e
        /*0e3c*/ 	.word	0x00028c60
        /*0e40*/ 	.short	0x010a
        /*0e42*/ 	.byte	0x3f
	.zero		1


	//   ....[63]....
        /*0e44*/ 	.word	0x00018a00
        /*0e48*/ 	.word	0x0000001e
        /*0e4c*/ 	.word	0x00028c50
        /*0e50*/ 	.short	0x0107
        /*0e52*/ 	.byte	0x3f
	.zero		1


	//   ....[64]....
        /*0e54*/ 	.word	0x00018ad0
        /*0e58*/ 	.word	0x0000001e
        /*0e5c*/ 	.word	0x00028c50
        /*0e60*/ 	.short	0x0101
        /*0e62*/ 	.byte	0x3f
	.zero		1


	//   ....[65]....
        /*0e64*/ 	.word	0x00018e60
        /*0e68*/ 	.word	0x00000006
        /*0e6c*/ 	.word	0x00028c40
        /*0e70*/ 	.short	0x010a
        /*0e72*/ 	.byte	0x3f
	.zero		1


	//   ....[66]....
        /*0e74*/ 	.word	0x00019180
        /*0e78*/ 	.word	0x00000006
        /*0e7c*/ 	.word	0x00028c30
        /*0e80*/ 	.short	0x0107
        /*0e82*/ 	.byte	0x3f
	.zero		1


	//   ....[67]....
        /*0e84*/ 	.word	0x00019240
        /*0e88*/ 	.word	0x00000006
        /*0e8c*/ 	.word	0x00028c30
        /*0e90*/ 	.short	0x0101
        /*0e92*/ 	.byte	0x3f
	.zero		1


	//   ....[68]....
        /*0e94*/ 	.word	0x00019270
        /*0e98*/ 	.word	0x00000006
        /*0e9c*/ 	.word	0x00028c60
        /*0ea0*/ 	.short	0x010a
        /*0ea2*/ 	.byte	0x3f
	.zero		1


	//   ....[69]....
        /*0ea4*/ 	.word	0x00019920
        /*0ea8*/ 	.word	0x00000006
        /*0eac*/ 	.word	0x00028c50
        /*0eb0*/ 	.short	0x0107
        /*0eb2*/ 	.byte	0x3f
	.zero		1


	//   ....[70]....
        /*0eb4*/ 	.word	0x000199e0
        /*0eb8*/ 	.word	0x00000006
        /*0ebc*/ 	.word	0x00028c50
        /*0ec0*/ 	.short	0x0101
        /*0ec2*/ 	.byte	0x3f
	.zero		1


	//   ....[71]....
        /*0ec4*/ 	.word	0x0001a860
        /*0ec8*/ 	.word	0x00000007
        /*0ecc*/ 	.word	0x00028c20
        /*0ed0*/ 	.short	0x010a
        /*0ed2*/ 	.byte	0x3f
	.zero		1


	//   ....[72]....
        /*0ed4*/ 	.word	0x0001a9d0
        /*0ed8*/ 	.word	0x00000005
        /*0edc*/ 	.word	0x00028c40
        /*0ee0*/ 	.short	0x010a
        /*0ee2*/ 	.byte	0x3f
	.zero		1


	//   ....[73]....
        /*0ee4*/ 	.word	0x0001aa70
        /*0ee8*/ 	.word	0x00000003
        /*0eec*/ 	.word	0x00028c40
        /*0ef0*/ 	.short	0x010a
        /*0ef2*/ 	.byte	0x3f
	.zero		1


	//   ....[74]....
        /*0ef4*/ 	.word	0x0001aab0
        /*0ef8*/ 	.word	0x00000005
        /*0efc*/ 	.word	0x00028c60
        /*0f00*/ 	.short	0x010a
        /*0f02*/ 	.byte	0x3f
	.zero		1


	//   ....[75]....
        /*0f04*/ 	.word	0x0001aaf0
        /*0f08*/ 	.word	0x00000003
        /*0f0c*/ 	.word	0x00028c60
        /*0f10*/ 	.short	0x010a
        /*0f12*/ 	.byte	0x3f
	.zero		1


	//   ....[76]....
        /*0f14*/ 	.word	0x0001ab50
        /*0f18*/ 	.word	0x0000003a
        /*0f1c*/ 	.word	0x00028c90
        /*0f20*/ 	.short	0x010a
        /*0f22*/ 	.byte	0x3f
	.zero		1


	//   ....[77]....
        /*0f24*/ 	.word	0x0001acb0
        /*0f28*/ 	.word	0x0000003a
        /*0f2c*/ 	.word	0x00028c90
        /*0f30*/ 	.short	0x010a
        /*0f32*/ 	.byte	0x3f
	.zero		1


	//   ....[78]....
        /*0f34*/ 	.word	0x0001ae20
        /*0f38*/ 	.word	0x0000003a
        /*0f3c*/ 	.word	0x00028c90
        /*0f40*/ 	.short	0x010a
        /*0f42*/ 	.byte	0x3f
	.zero		1


	//   ....[79]....
        /*0f44*/ 	.word	0x0001af80
        /*0f48*/ 	.word	0x0000003a
        /*0f4c*/ 	.word	0x00028cb0
        /*0f50*/ 	.short	0x010a
        /*0f52*/ 	.byte	0x3f
	.zero		1


	//   ....[80]....
        /*0f54*/ 	.word	0x0001afd0
        /*0f58*/ 	.word	0x0000000a
        /*0f5c*/ 	.word	0x00028c50
        /*0f60*/ 	.short	0x010a
        /*0f62*/ 	.byte	0x3f
	.zero		1


	//   ....[81]....
        /*0f64*/ 	.word	0x0001b020
        /*0f68*/ 	.word	0x0000000a
        /*0f6c*/ 	.word	0x00028c50
        /*0f70*/ 	.short	0x010a
        /*0f72*/ 	.byte	0x3f
	.zero		1


	//   ....[82]....
        /*0f74*/ 	.word	0x0001b240
        /*0f78*/ 	.word	0x00000002
        /*0f7c*/ 	.word	0x00028c00
        /*0f80*/ 	.short	0x010a
        /*0f82*/ 	.byte	0x3f
	.zero		1


	//   ....[83]....
        /*0f84*/ 	.word	0x0001b450
        /*0f88*/ 	.word	0x00000002
        /*0f8c*/ 	.word	0x00028c00
        /*0f90*/ 	.short	0x010a
        /*0f92*/ 	.byte	0x3f
	.zero		1


	//   ....[84]....
        /*0f94*/ 	.word	0x0001b4a0
        /*0f98*/ 	.word	0x0000000c
        /*0f9c*/ 	.word	0x00028c30
        /*0fa0*/ 	.short	0x010a
        /*0fa2*/ 	.byte	0x3f
	.zero		1


	//   ....[85]....
        /*0fa4*/ 	.word	0x0001b4f0
        /*0fa8*/ 	.word	0x0000000c
        /*0fac*/ 	.word	0x00028c50
        /*0fb0*/ 	.short	0x010a
        /*0fb2*/ 	.byte	0x3f
	.zero		1


	//   ....[86]....
        /*0fb4*/ 	.word	0x0001b540
        /*0fb8*/ 	.word	0x0000000e
        /*0fbc*/ 	.word	0x00028c30
        /*0fc0*/ 	.short	0x010a
        /*0fc2*/ 	.byte	0x3f
	.zero		1


	//   ....[87]....
        /*0fc4*/ 	.word	0x0001b590
        /*0fc8*/ 	.word	0x0000000e
        /*0fcc*/ 	.word	0x00028c50
        /*0fd0*/ 	.short	0x010a
        /*0fd2*/ 	.byte	0x3f
	.zero		1


	//   ....[88]....
        /*0fd4*/ 	.word	0x0001b730
        /*0fd8*/ 	.word	0x00000011
        /*0fdc*/ 	.word	0x00028c20
        /*0fe0*/ 	.short	0x010a
        /*0fe2*/ 	.byte	0x3f
	.zero		1


	//   ....[89]....
        /*0fe4*/ 	.word	0x0001b780
        /*0fe8*/ 	.word	0x00000003
        /*0fec*/ 	.word	0x00028ca0
        /*0ff0*/ 	.short	0x010a
        /*0ff2*/ 	.byte	0x3f
	.zero		1


	//   ....[90]....
        /*0ff4*/ 	.word	0x0001b7d0
        /*0ff8*/ 	.word	0x00000003
        /*0ffc*/ 	.word	0x00028cc0
        /*1000*/ 	.short	0x010a
        /*1002*/ 	.byte	0x3f
	.zero		1


	//   ....[91]....
        /*1004*/ 	.word	0x0001b820
        /*1008*/ 	.word	0x00000008
        /*100c*/ 	.word	0x00028ca0
        /*1010*/ 	.short	0x010a
        /*1012*/ 	.byte	0x3f
	.zero		1


	//   ....[92]....
        /*1014*/ 	.word	0x0001b870
        /*1018*/ 	.word	0x00000008
        /*101c*/ 	.word	0x00028cc0
        /*1020*/ 	.short	0x010a
        /*1022*/ 	.byte	0x3f
	.zero		1


	//   ....[93]....
        /*1024*/ 	.word	0x0001b990
        /*1028*/ 	.word	0x0000001e
        /*102c*/ 	.word	0x00028c40
        /*1030*/ 	.short	0x010a
        /*1032*/ 	.byte	0x3f
	.zero		1


	//   ....[94]....
        /*1034*/ 	.word	0x0001c430
        /*1038*/ 	.word	0x00000011
        /*103c*/ 	.word	0x00028c20
        /*1040*/ 	.short	0x010a
        /*1042*/ 	.byte	0x3f
	.zero		1


	//   ....[95]....
        /*1044*/ 	.word	0x0001c480
        /*1048*/ 	.word	0x0000001e
        /*104c*/ 	.word	0x00028c60
        /*1050*/ 	.short	0x010a
        /*1052*/ 	.byte	0x3f
	.zero		1


	//   ....[96]....
        /*1054*/ 	.word	0x0001cd80
        /*1058*/ 	.word	0x00000006
        /*105c*/ 	.word	0x00028c40
        /*1060*/ 	.short	0x010a
        /*1062*/ 	.byte	0x3f
	.zero		1


	//   ....[97]....
        /*1064*/ 	.word	0x0001d240
        /*1068*/ 	.word	0x00000006
        /*106c*/ 	.word	0x00028c60
        /*1070*/ 	.short	0x010a
        /*1072*/ 	.byte	0x3f
	.zero		1


	//   ....[98]....
        /*1074*/ 	.word	0x0001e3e0
        /*1078*/ 	.word	0x00000007
        /*107c*/ 	.word	0x00028c20
        /*1080*/ 	.short	0x010a
        /*1082*/ 	.byte	0x3f
	.zero		1


	//   ....[99]....
        /*1084*/ 	.word	0x0001e580
        /*1088*/ 	.word	0x00000005
        /*108c*/ 	.word	0x00028c40
        /*1090*/ 	.short	0x010a
        /*1092*/ 	.byte	0x3f
	.zero		1


	//   ....[100]....
        /*1094*/ 	.word	0x0001e5d0
        /*1098*/ 	.word	0x00000003
        /*109c*/ 	.word	0x00028c40
        /*10a0*/ 	.short	0x010a
        /*10a2*/ 	.byte	0x3f
	.zero		1


	//   ....[101]....
        /*10a4*/ 	.word	0x0001e620
        /*10a8*/ 	.word	0x00000005
        /*10ac*/ 	.word	0x00028c60
        /*10b0*/ 	.short	0x010a
        /*10b2*/ 	.byte	0x3f
	.zero		1


	//----- nvinfo : EIATTR_NUM_MBARRIERS
	.align		4
.L_236:
        /*10b4*/ 	.byte	0x03, 0x38
        /*10b6*/ 	.short	0x0016


	//----- nvinfo : EIATTR_EXIT_INSTR_OFFSETS
	.align		4
        /*10b8*/ 	.byte	0x04, 0x1c
        /*10ba*/ 	.short	(.L_238 - .L_237)


	//   ....[0]....
.L_237:
        /*10bc*/ 	.word	0x0001ab40


	//----- nvinfo : EIATTR_MAX_THREADS
	.align		4
.L_238:
        /*10c0*/ 	.byte	0x04, 0x05
        /*10c2*/ 	.short	(.L_240 - .L_239)
.L_239:
        /*10c4*/ 	.word	0x00000180
        /*10c8*/ 	.word	0x00000001
        /*10cc*/ 	.word	0x00000001


	//----- nvinfo : EIATTR_CRS_STACK_SIZE
	.align		4
.L_240:
        /*10d0*/ 	.byte	0x04, 0x1e
        /*10d2*/ 	.short	(.L_242 - .L_241)
.L_241:
        /*10d4*/ 	.word	0x00000000


	//----- nvinfo : EIATTR_CBANK_PARAM_SIZE
	.align		4
.L_242:
        /*10d8*/ 	.byte	0x03, 0x19
        /*10da*/ 	.short	0x0af0


	//----- nvinfo : EIATTR_PARAM_CBANK
	.align		4
        /*10dc*/ 	.byte	0x04, 0x0a
        /*10de*/ 	.short	(.L_244 - .L_243)
	.align		4
.L_243:
        /*10e0*/ 	.word	index@(.nv.constant0._ZN7cutlass13device_kernelIN5flash11enable_sm90INS1_16FlashAttnFwdSm90INS1_25CollectiveMainloopFwdSm90ILi2EN4cute5tupleIJNS5_1CILi1EEES8_S8_EEENS6_IJNS7_ILi64EEESA_SA_EEELi512ENS_6half_tEfNS_4arch4Sm90ELb0ELb0ELb1ELb1ELb1ELb1ELb0ELb0ELb0ELb1ELb1ELb0EEENS1_21CollectiveEpilogueFwdINS6_IJSA_NS7_ILi512EEESA_EEES9_SC_SE_Li256ELb1ELb1ELb1ELb0EEENS1_36VarlenDynamicPersistentTileSchedulerILi64ELi64ELi256ELi128ELb1ELb1ELb1ELb0ELb1ELb1EEEEEEEEEvNT_6ParamsE)
        /*10e4*/ 	.short	0x0210
        /*10e6*/ 	.short	0x0af0


	//----- nvinfo : EIATTR_SW_WAR
	.align		4
.L_244:
        /*10e8*/ 	.byte	0x04, 0x36
        /*10ea*/ 	.short	(.L_246 - .L_245)
.L_245:
        /*10ec*/ 	.word	0x00000008
.L_246:


//--------------------- .nv.info._ZN7cutlass13device_kernelIN5flash11enable_sm90INS1_16FlashAttnFwdSm90INS1_25CollectiveMainloopFwdSm90ILi2EN4cute5tupleIJNS5_1CILi1EEES8_S8_EEENS6_IJNS7_ILi64EEESA_SA_EEELi512ENS_6half_tEfNS_4arch4Sm90ELb0ELb0ELb1ELb1ELb1ELb0ELb1ELb0ELb0ELb1ELb1ELb0EEENS1_21CollectiveEpilogueFwdINS6_IJSA_NS7_ILi512EEESA_EEES9_SC_SE_Li256ELb1ELb1ELb1ELb0EEENS1_36VarlenDynamicPersistentTileSchedulerILi64ELi64ELi256ELi128ELb1ELb1ELb1ELb0ELb1ELb1EEEEEEEEEvNT_6ParamsE --------------------------
	.section	.nv.info._ZN7cutlass13device_kernelIN5flash11enable_sm90INS1_16FlashAttnFwdSm90INS1_25CollectiveMainloopFwdSm90ILi2EN4cute5tupleIJNS5_1CILi1EEES8_S8_EEENS6_IJNS7_ILi64EEESA_SA_EEELi512ENS_6half_tEfNS_4arch4Sm90ELb0ELb0ELb1ELb1ELb1ELb0ELb1ELb0ELb0ELb1ELb1ELb0EEENS1_21CollectiveEpilogueFwdINS6_IJSA_NS7_ILi512EEESA_EEES9_SC_SE_Li256ELb1ELb1ELb1ELb0EEENS1_36VarlenDynamicPersistentTileSchedulerILi64ELi64ELi256ELi128ELb1ELb1ELb1ELb0ELb1ELb1EEEEEEEEEvNT_6ParamsE,"",@"SHT_CUDA_INFO"
	.sectionflags	@""
	.align	4


	//----- nvinfo : EIATTR_CUDA_API_VERSION
	.align		4
        /*0000*/ 	.byte	0x04, 0x37
        /*0002*/ 	.short	(.L_248 - .L_247)
.L_247:
        /*0004*/ 	.word	0x00000082


	//----- nvinfo : EIATTR_KPARAM_INFO
	.align		4
.L_248:
        /*0008*/ 	.byte	0x04, 0x17
        /*000a*/ 	.short	(.L_250 - .L_249)
.L_249:
        /*000c*/ 	.word	0x00000000
        /*0010*/ 	.short	0x0000
        /*0012*/ 	.short	0x0070
        /*0014*/ 	.byte	0x00, 0xf0, 0x01, 0x2e


	//----- nvinfo : EIATTR_SPARSE_MMA_MASK
	.align		4
.L_250:
        /*0018*/ 	.byte	0x03, 0x50
        /*001a*/ 	.short	0x0000


	//----- nvinfo : EIATTR_MAXREG_COUNT
	.align		4
        /*001c*/ 	.byte	0x03, 0x1b
        /*001e*/ 	.short	0x00a8


	//----- nvinfo : EIATTR_NUM_BARRIERS
	.align		4
        /*0020*/ 	.byte	0x02, 0x4c
        /*0022*/ 	.byte	0x10
	.zero		1


	//----- nvinfo : EIATTR_EXTERNS
	.align		4
        /*0024*/ 	.byte	0x04, 0x0f
        /*0026*/ 	.short	(.L_252 - .L_251)


	//   ....[0]....
	.align		4
.L_251:
        /*0028*/ 	.word	index@(__assertfail)


	//----- nvinfo : EIATTR_ANNOTATIONS
	.align		4
.L_252:
        /*002c*/ 	.byte	0x04, 0x55
        /*002e*/ 	.short	(.L_254 - .L_253)


	//   ....[0]....
.L_253:
        /* <DEDUP_REMOVED lines=22> */


	//----- nvinfo : EIATTR_MERCURY_ISA_VERSION
	.align		4
.L_254:
        /*0178*/ 	.byte	0x03, 0x5f
        /*017a*/ 	.short	0x0101


	//----- nvinfo : EIATTR_UNUSED_LOAD_BYTE_OFFSET
	.align		4
        /*017c*/ 	.byte	0x04, 0x44
        /*017e*/ 	.short	(.L_256 - .L_255)


	//   ....[0]....
.L_255:
        /*0180*/ 	.word	0x00000960
        /*0184*/ 	.word	0x0000fff0


	//   ....[1]....
        /*0188*/ 	.word	0x00009f30
        /*018c*/ 	.word	0x0000fff0


	//----- nvinfo : EIATTR_INT_WARP_WIDE_INSTR_OFFSETS
	.align		4
.L_256:
        /*0190*/ 	.byte	0x04, 0x31
        /*0192*/ 	.short	(.L_258 - .L_257)


	//   ....[0]....
.L_257:
        /*0194*/ 	.word	0x000000c0


	//   ....[1]....
        /*0198*/ 	.word	0x000000d0


	//   ....[2]....
        /*019c*/ 	.word	0x000000e0


	//   ....[3]....
        /*01a0*/ 	.word	0x00000180


	//   ....[4]....
        /*01a4*/ 	.word	0x0000fcf0


	//   ....[5]....
        /*01a8*/ 	.word	0x0000fd80


	//   ....[6]....
        /*01ac*/ 	.word	0x00014050


	//   ....[7]....
        /*01b0*/ 	.word	0x000140e0


	//----- nvinfo : EIATTR_COOP_GROUP_MASK_REGIDS
	.align		4
.L_258:
        /*01b4*/ 	.byte	0x04, 0x29
        /*01b6*/ 	.short	(.L_260 - .L_259)


	//   ....[0]....
.L_259:
        /*01b8*/ 	.word	0xffffffff


	//   ....[1]....
        /*01bc*/ 	.word	0xffffffff


	//   ....[2]....
        /*01c0*/ 	.word	0xffffffff


	//   ....[3]....
        /*01c4*/ 	.word	0xffffffff


	//   ....[4]....
        /*01c8*/ 	.word	0xffffffff


	//   ....[5]....
        /*01cc*/ 	.word	0xffffffff


	//   ....[6]....
        /*01d0*/ 	.word	0xffffffff


	//   ....[7]....
        /*01d4*/ 	.word	0xffffffff


	//   ....[8]....
        /*01d8*/ 	.word	0xffffffff


	//   ....[9]....
        /*01dc*/ 	.word	0xffffffff


	//   ....[10]....
        /*01e0*/ 	.word	0xffffffff


	//   ....[11]....
        /*01e4*/ 	.word	0xffffffff


	//   ....[12]....
        /*01e8*/ 	.word	0xffffffff


	//   ....[13]....
        /*01ec*/ 	.word	0xffffffff


	//   ....[14]....
        /*01f0*/ 	.word	0xffffffff


	//   ....[15]....
        /*01f4*/ 	.word	0xffffffff


	//   ....[16]....
        /*01f8*/ 	.word	0xffffffff


	//   ....[17]....
        /*01fc*/ 	.word	0xffffffff


	//   ....[18]....
        /*0200*/ 	.word	0xffffffff


	//   ....[19]....
        /*0204*/ 	.word	0xffffffff


	//   ....[20]....
        /*0208*/ 	.word	0xffffffff


	//   ....[21]....
        /*020c*/ 	.word	0xffffffff


	//   ....[22]....
        /*0210*/ 	.word	0xffffffff


	//   ....[23]....
        /*0214*/ 	.word	0xffffffff


	//   ....[24]....
        /*0218*/ 	.word	0xffffffff


	//   ....[25]....
        /*021c*/ 	.word	0xffffffff


	//   ....[26]....
        /*0220*/ 	.word	0xffffffff


	//   ....[27]....
        /*0224*/ 	.word	0xffffffff


	//   ....[28]....
        /*0228*/ 	.word	0xffffffff


	//   ....[29]....
        /*022c*/ 	.word	0xffffffff


	//   ....[30]....
        /*0230*/ 	.word	0xffffffff


	//   ....[31]....
        /*0234*/ 	.word	0xffffffff


	//   ....[32]....
        /*0238*/ 	.word	0xffffffff


	//   ....[33]....
        /*023c*/ 	.word	0xffffffff


	//   ....[34]....
        /*0240*/ 	.word	0xffffffff


	//   ....[35]....
        /*0244*/ 	.word	0xffffffff


	//   ....[36]....
        /*0248*/ 	.word	0xffffffff


	//   ....[37]....
        /*024c*/ 	.word	0xffffffff


	//   ....[38]....
        /*0250*/ 	.word	0xffffffff


	//   ....[39]....
        /*0254*/ 	.word	0xffffffff


	//   ....[40]....
        /*0258*/ 	.word	0xffffffff


	//   ....[41]....
        /*025c*/ 	.word	0xffffffff


	//   ....[42]....
        /*0260*/ 	.word	0xffffffff


	//   ....[43]....
        /*0264*/ 	.word	0xffffffff


	//   ....[44]....
        /*0268*/ 	.word	0xffffffff


	//   ....[45]....
        /*026c*/ 	.word	0xffffffff


	//   ....[46]....
        /*0270*/ 	.word	0xffffffff


	//   ....[47]....
        /*0274*/ 	.word	0xffffffff


	//   ....[48]....
        /*0278*/ 	.word	0xffffffff


	//   ....[49]....
        /*027c*/ 	.word	0xffffffff


	//   ....[50]....
        /*0280*/ 	.word	0xffffffff


	//   ....[51]....
        /*0284*/ 	.word	0xffffffff


	//   ....[52]....
        /*0288*/ 	.word	0xffffffff


	//   ....[53]....
        /*028c*/ 	.word	0xffffffff


	//   ....[54]....
        /*0290*/ 	.word	0xffffffff


	//   ....[55]....
        /*0294*/ 	.word	0xffffffff


	//   ....[56]....
        /*0298*/ 	.word	0xffffffff


	//   ....[57]....
        /*029c*/ 	.word	0xffffffff


	//   ....[58]....
        /*02a0*/ 	.word	0xffffffff


	//   ....[59]....
        /*02a4*/ 	.word	0xffffffff


	//   ....[60]....
        /*02a8*/ 	.word	0xffffffff


	//   ....[61]....
        /*02ac*/ 	.word	0xffffffff


	//   ....[62]....
        /*02b0*/ 	.word	0xffffffff


	//   ....[63]....
        /*02b4*/ 	.word	0xffffffff


	//   ....[64]....
        /*02b8*/ 	.word	0xffffffff


	//   ....[65]....
        /*02bc*/ 	.word	0xffffffff


	//   ....[66]....
        /*02c0*/ 	.word	0xffffffff


	//   ....[67]....
        /*02c4*/ 	.word	0xffffffff


	//   ....[68]....
        /*02c8*/ 	.word	0xffffffff


	//   ....[69]....
        /*02cc*/ 	.word	0xffffffff


	//   ....[70]....
        /*02d0*/ 	.word	0xffffffff


	//   ....[71]....
        /*02d4*/ 	.word	0xffffffff


	//   ....[72]....
        /*02d8*/ 	.word	0xffffffff


	//   ....[73]....
        /*02dc*/ 	.word	0xffffffff


	//   ....[74]....
        /*02e0*/ 	.word	0xffffffff


	//   ....[75]....
        /*02e4*/ 	.word	0xffffffff


	//   ....[76]....
        /*02e8*/ 	.word	0xffffffff


	//   ....[77]....
        /*02ec*/ 	.word	0xffffffff


	//   ....[78]....
        /*02f0*/ 	.word	0xffffffff


	//   ....[79]....
        /*02f4*/ 	.word	0xffffffff


	//   ....[80]....
        /*02f8*/ 	.word	0xffffffff


	//   ....[81]....
        /*02fc*/ 	.word	0xffffffff


	//   ....[82]....
        /*0300*/ 	.word	0xffffffff


	//   ....[83]....
        /*0304*/ 	.word	0xffffffff


	//   ....[84]....
        /*0308*/ 	.word	0xffffffff


	//   ....[85]....
        /*030c*/ 	.word	0xffffffff


	//   ....[86]....
        /*0310*/ 	.word	0xffffffff


	//   ....[87]....
        /*0314*/ 	.word	0xffffffff


	//   ....[88]....
        /*0318*/ 	.word	0xffffffff


	//   ....[89]....
        /*031c*/ 	.word	0xffffffff


	//   ....[90]....
        /*0320*/ 	.word	0xffffffff


	//   ....[91]....
        /*0324*/ 	.word	0xffffffff


	//   ....[92]....
        /*0328*/ 	.word	0xffffffff


	//   ....[93]....
        /*032c*/ 	.word	0xffffffff


	//   ....[94]....
        /*0330*/ 	.word	0xffffffff


	//   ....[95]....
        /*0334*/ 	.word	0xffffffff


	//   ....[96]....
        /*0338*/ 	.word	0xffffffff


	//   ....[97]....
        /*033c*/ 	.word	0xffffffff


	//   ....[98]....
        /*0340*/ 	.word	0xffffffff


	//   ....[99]....
        /*0344*/ 	.word	0xffffffff


	//   ....[100]....
        /*0348*/ 	.word	0xffffffff


	//   ....[101]....
        /*034c*/ 	.word	0xffffffff


	//   ....[102]....
        /*0350*/ 	.word	0xffffffff


	//   ....[103]....
        /*0354*/ 	.word	0xffffffff


	//   ....[104]....
        /*0358*/ 	.word	0xffffffff


	//   ....[105]....
        /*035c*/ 	.word	0xffffffff


	//   ....[106]....
        /*0360*/ 	.word	0xffffffff


	//   ....[107]....
        /*0364*/ 	.word	0xffffffff


	//   ....[108]....
        /*0368*/ 	.word	0xffffffff


	//   ....[109]....
        /*036c*/ 	.word	0xffffffff


	//   ....[110]....
        /*0370*/ 	.word	0xffffffff


	//   ....[111]....
        /*0374*/ 	.word	0xffffffff


	//   ....[112]....
        /*0378*/ 	.word	0xffffffff


	//   ....[113]....
        /*037c*/ 	.word	0xffffffff


	//   ....[114]....
        /*0380*/ 	.word	0xffffffff


	//   ....[115]....
        /*0384*/ 	.word	0xffffffff


	//   ....[116]....
        /*0388*/ 	.word	0xffffffff


	//   ....[117]....
        /*038c*/ 	.word	0xffffffff


	//   ....[118]....
        /*0390*/ 	.word	0xffffffff


	//   ....[119]....
        /*0394*/ 	.word	0xffffffff


	//   ....[120]....
        /*0398*/ 	.word	0xffffffff


	//   ....[121]....
        /*039c*/ 	.word	0xffffffff


	//   ....[122]....
        /*03a0*/ 	.word	0xffffffff


	//   ....[123]....
        /*03a4*/ 	.word	0xffffffff


	//   ....[124]....
        /*03a8*/ 	.word	0xffffffff


	//   ....[125]....
        /*03ac*/ 	.word	0x0500000f


	//   ....[126]....
        /*03b0*/ 	.word	0x0500000f


	//   ....[127]....
        /*03b4*/ 	.word	0x0500000f


	//   ....[128]....
        /*03b8*/ 	.word	0x0500000f


	//   ....[129]....
        /*03bc*/ 	.word	0x0500000f


	//   ....[130]....
        /*03c0*/ 	.word	0x0500000f


	//   ....[131]....
        /*03c4*/ 	.word	0x0500000f


	//   ....[132]....
        /*03c8*/ 	.word	0x0500000f


	//   ....[133]....
        /*03cc*/ 	.word	0x0500000f


	//   ....[134]....
        /*03d0*/ 	.word	0x0500000f


	//   ....[135]....
        /*03d4*/ 	.word	0x0500000f


	//   ....[136]....
        /*03d8*/ 	.word	0x0500000f


	//   ....[137]....
        /*03dc*/ 	.word	0x0500000f


	//   ....[138]....
        /*03e0*/ 	.word	0x0500000f


	//   ....[139]....
        /*03e4*/ 	.word	0x0500000f


	//   ....[140]....
        /*03e8*/ 	.word	0x0500000f


	//   ....[141]....
        /*03ec*/ 	.word	0x0500000f


	//   ....[142]....
        /*03f0*/ 	.word	0x0500000f


	//   ....[143]....
        /*03f4*/ 	.word	0x0500000f


	//   ....[144]....
        /*03f8*/ 	.word	0x0500000f


	//   ....[145]....
        /*03fc*/ 	.word	0x0500000f


	//   ....[146]....
        /*0400*/ 	.word	0x0500000f


	//   ....[147]....
        /*0404*/ 	.word	0x0500000f


	//   ....[148]....
        /*0408*/ 	.word	0x0500000f


	//   ....[149]....
        /*040c*/ 	.word	0x0500000f


	//   ....[150]....
        /*0410*/ 	.word	0x0500000f


	//   ....[151]....
        /*0414*/ 	.word	0x0500000f


	//   ....[152]....
        /*0418*/ 	.word	0x0500000f


	//   ....[153]....
        /*041c*/ 	.word	0x0500000f


	//   ....[154]....
        /*0420*/ 	.word	0x0500000f


	//   ....[155]....
        /*0424*/ 	.word	0x0500000f


	//   ....[156]....
        /*0428*/ 	.word	0x0500000f


	//   ....[157]....
        /*042c*/ 	.word	0x0500000f


	//   ....[158]....
        /*0430*/ 	.word	0x0500000f


	//   ....[159]....
        /*0434*/ 	.word	0x0500000f


	//   ....[160]....
        /*0438*/ 	.word	0x0500000f


	//   ....[161]....
        /*043c*/ 	.word	0x0500000f


	//   ....[162]....
        /*0440*/ 	.word	0x0500000f


	//   ....[163]....
        /*0444*/ 	.word	0x0500000f


	//   ....[164]....
        /*0448*/ 	.word	0x0500000f


	//   ....[165]....
        /*044c*/ 	.word	0x0500000f


	//   ....[166]....
        /*0450*/ 	.word	0x0500000f


	//   ....[167]....
        /*0454*/ 	.word	0x0500000f


	//   ....[168]....
        /*0458*/ 	.word	0x0500000f


	//   ....[169]....
        /*045c*/ 	.word	0x0500000f


	//   ....[170]....
        /*0460*/ 	.word	0x0500000f


	//   ....[171]....
        /*0464*/ 	.word	0x0500000f


	//   ....[172]....
        /*0468*/ 	.word	0x0500000f


	//   ....[173]....
        /*046c*/ 	.word	0x0500000f


	//   ....[174]....
        /*0470*/ 	.word	0x0500000f


	//   ....[175]....
        /*0474*/ 	.word	0x0500000f


	//   ....[176]....
        /*0478*/ 	.word	0x0500000f


	//   ....[177]....
        /*047c*/ 	.word	0x0500000f


	//   ....[178]....
        /*0480*/ 	.word	0x0500000f


	//   ....[179]....
        /*0484*/ 	.word	0x0500000f


	//   ....[180]....
        /*0488*/ 	.word	0x0500000f


	//   ....[181]....
        /*048c*/ 	.word	0x0500000f


	//   ....[182]....
        /*0490*/ 	.word	0x0500000f


	//   ....[183]....
        /*0494*/ 	.word	0x0500000f


	//   ....[184]....
        /*0498*/ 	.word	0x0500000f


	//   ....[185]....
        /*049c*/ 	.word	0x0500000f


	//   ....[186]....
        /*04a0*/ 	.word	0x0500000f


	//   ....[187]....
        /*04a4*/ 	.word	0x0500000f


	//   ....[188]....
        /*04a8*/ 	.word	0x0500000f


	//   ....[189]....
        /*04ac*/ 	.word	0x0500000f


	//   ....[190]....
        /*04b0*/ 	.word	0x0500000f


	//   ....[191]....
        /*04b4*/ 	.word	0x0500000f


	//   ....[192]....
        /*04b8*/ 	.word	0x0500000f


	//----- nvinfo : EIATTR_COOP_GROUP_INSTR_OFFSETS
	.align		4
.L_260:
        /*04bc*/ 	.byte	0x04, 0x28
        /*04be*/ 	.short	(.L_262 - .L_261)


	//   ....[0]....
.L_261:
        /*04c0*/ 	.word	0x00000080


	//   ....[1]....
        /*04c4*/ 	.word	0x00000090


	//   ....[2]....
        /*04c8*/ 	.word	0x000002b0


	//   ....[3]....
        /*04cc*/ 	.word	0x00000410


	//   ....[4]....
        /*04d0*/ 	.word	0x00000530


	//   ....[5]....
        /*04d4*/ 	.word	0x00000690


	//   ....[6]....
        /*04d8*/ 	.word	0x00001d10


	//   ....[7]....
        /*04dc*/ 	.word	0x00003ae0


	//   ....[8]....
        /*04e0*/ 	.word	0x00004290


	//   ....[9]....
        /*04e4*/ 	.word	0x00005b10


	//   ....[10]....
        /*04e8*/ 	.word	0x00005b70


	//   ....[11]....
        /*04ec*/ 	.word	0x00005d80


	//   ....[12]....
        /*04f0*/ 	.word	0x00005e40


	//   ....[13]....
        /*04f4*/ 	.word	0x00006580


	//   ....[14]....
        /*04f8*/ 	.word	0x00006af0


	//   ....[15]....
        /*04fc*/ 	.word	0x00007ea0


	//   ....[16]....
        /*0500*/ 	.word	0x00007f10


	//   ....[17]....
        /*0504*/ 	.word	0x00008780


	//   ....[18]....
        /*0508*/ 	.word	0x00008820


	//   ....[19]....
        /*050c*/ 	.word	0x00009390


	//   ....[20]....
        /*0510*/ 	.word	0x00009440


	//   ....[21]....
        /*0514*/ 	.word	0x00009470


	//   ....[22]....
        /*0518*/ 	.word	0x000094d0


	//   ....[23]....
        /*051c*/ 	.word	0x000094f0


	//   ....[24]....
        /*0520*/ 	.word	0x0000acb0


	//   ....[25]....
        /*0524*/ 	.word	0x0000b060


	//   ....[26]....
        /*0528*/ 	.word	0x0000b070


	//   ....[27]....
        /*052c*/ 	.word	0x0000b080


	//   ....[28]....
        /*0530*/ 	.word	0x0000b090


	//   ....[29]....
        /*0534*/ 	.word	0x0000bce0


	//   ....[30]....
        /*0538*/ 	.word	0x0000bd10


	//   ....[31]....
        /*053c*/ 	.word	0x0000bfc0


	//   ....[32]....
        /*0540*/ 	.word	0x0000bfe0


	//   ....[33]....
        /*0544*/ 	.word	0x0000c7a0


	//   ....[34]....
        /*0548*/ 	.word	0x0000c7d0


	//   ....[35]....
        /*054c*/ 	.word	0x0000d020


	//   ....[36]....
        /*0550*/ 	.word	0x0000d040


	//   ....[37]....
        /*0554*/ 	.word	0x0000e310


	//   ....[38]....
        /*0558*/ 	.word	0x0000e340


	//   ....[39]....
        /*055c*/ 	.word	0x0000e580


	//   ....[40]....
        /*0560*/ 	.word	0x0000e5a0


	//   ....[41]....
        /*0564*/ 	.word	0x0000e860


	//   ....[42]....
        /*0568*/ 	.word	0x0000ea50


	//   ....[43]....
        /*056c*/ 	.word	0x0000ea80


	//   ....[44]....
        /*0570*/ 	.word	0x0000eab0


	//   ....[45]....
        /*0574*/ 	.word	0x0000eae0


	//   ....[46]....
        /*0578*/ 	.word	0x0000eb10


	//   ....[47]....
        /*057c*/ 	.word	0x0000eb40


	//   ....[48]....
        /*0580*/ 	.word	0x0000ecb0


	//   ....[49]....
        /*0584*/ 	.word	0x0000ece0


	//   ....[50]....
        /*0588*/ 	.word	0x0000ed10


	//   ....[51]....
        /*058c*/ 	.word	0x0000ed40


	//   ....[52]....
        /*0590*/ 	.word	0x0000ed70


	//   ....[53]....
        /*0594*/ 	.word	0x0000eda0


	//   ....[54]....
        /*0598*/ 	.word	0x0000ee30


	//   ....[55]....
        /*059c*/ 	.word	0x0000ee60


	//   ....[56]....
        /*05a0*/ 	.word	0x0000ee70


	//   ....[57]....
        /*05a4*/ 	.word	0x0000ef00


	//   ....[58]....
        /*05a8*/ 	.word	0x00010b10


	//   ....[59]....
        /*05ac*/ 	.word	0x00010b30


	//   ....[60]....
        /*05b0*/ 	.word	0x00010bc0


	//   ....[61]....
        /*05b4*/ 	.word	0x00010be0


	//   ....[62]....
        /*05b8*/ 	.word	0x00010c60


	//   ....[63]....
        /*05bc*/ 	.word	0x00010c80


	//   ....[64]....
        /*05c0*/ 	.word	0x00010c90


	//   ....[65]....
        /*05c4*/ 	.word	0x00010ca0


	//   ....[66]....
        /*05c8*/ 	.word	0x00011420


	//   ....[67]....
        /*05cc*/ 	.word	0x00011460


	//   ....[68]....
        /*05d0*/ 	.word	0x00011520


	//   ....[69]....
        /*05d4*/ 	.word	0x00011540


	//   ....[70]....
        /*05d8*/ 	.word	0x000115e0


	//   ....[71]....
        /*05dc*/ 	.word	0x00011600


	//   ....[72]....
        /*05e0*/ 	.word	0x00011610


	//   ....[73]....
        /*05e4*/ 	.word	0x00011690


	//   ....[74]....
        /*05e8*/ 	.word	0x00011ef0


	//   ....[75]....
        /*05ec*/ 	.word	0x00011f10


	//   ....[76]....
        /*05f0*/ 	.word	0x000120b0


	//   ....[77]....
        /*05f4*/ 	.word	0x000120e0


	//   ....[78]....
        /*05f8*/ 	.word	0x000121f0


	//   ....[79]....
        /*05fc*/ 	.word	0x00012200


	//   ....[80]....
        /*0600*/ 	.word	0x00012230


	//   ....[81]....
        /*0604*/ 	.word	0x00012240


	//   ....[82]....
        /*0608*/ 	.word	0x00012850


	//   ....[83]....
        /*060c*/ 	.word	0x00012880


	//   ....[84]....
        /*0610*/ 	.word	0x00012a70


	//   ....[85]....
        /*0614*/ 	.word	0x00012ab0


	//   ....[86]....
        /*0618*/ 	.word	0x00012ac0


	//   ....[87]....
        /*061c*/ 	.word	0x00012ad0


	//   ....[88]....
        /*0620*/ 	.word	0x00012c20


	//   ....[89]....
        /*0624*/ 	.word	0x00012d70


	//   ....[90]....
        /*0628*/ 	.word	0x00013580


	//   ....[91]....
        /*062c*/ 	.word	0x000135a0


	//   ....[92]....
        /*0630*/ 	.word	0x000135f0


	//   ....[93]....
        /*0634*/ 	.word	0x00013600


	//   ....[94]....
        /*0638*/ 	.word	0x00013640


	//   ....[95]....
        /*063c*/ 	.word	0x00013650


	//   ....[96]....
        /*0640*/ 	.word	0x00013660


	//   ....[97]....
        /*0644*/ 	.word	0x000136a0


	//   ....[98]....
        /*0648*/ 	.word	0x000139a0


	//   ....[99]....
        /*064c*/ 	.word	0x000139e0


	//   ....[100]....
        /*0650*/ 	.word	0x00013a00


	//   ....[101]....
        /*0654*/ 	.word	0x00013a20


	//   ....[102]....
        /*0658*/ 	.word	0x00013a50


	//   ....[103]....
        /*065c*/ 	.word	0x00013a70


	//   ....[104]....
        /*0660*/ 	.word	0x00013b70


	//   ....[105]....
        /*0664*/ 	.word	0x00013cc0


	//   ....[106]....
        /*0668*/ 	.word	0x00014300


	//   ....[107]....
        /*066c*/ 	.word	0x00014330


	//   ....[108]....
        /*0670*/ 	.word	0x00014390


	//   ....[109]....
        /*0674*/ 	.word	0x000143c0


	//   ....[110]....
        /*0678*/ 	.word	0x000143f0


	//   ....[111]....
        /*067c*/ 	.word	0x00014420


	//   ....[112]....
        /*0680*/ 	.word	0x00014450


	//   ....[113]....
        /*0684*/ 	.word	0x00014480


	//   ....[114]....
        /*0688*/ 	.word	0x00014620


	//   ....[115]....
        /*068c*/ 	.word	0x00014650


	//   ....[116]....
        /*0690*/ 	.word	0x00014680


	//   ....[117]....
        /*0694*/ 	.word	0x000146b0


	//   ....[118]....
        /*0698*/ 	.word	0x000146e0


	//   ....[119]....
        /*069c*/ 	.word	0x00014710


	//   ....[120]....
        /*06a0*/ 	.word	0x000147d0


	//   ....[121]....
        /*06a4*/ 	.word	0x000147f0


	//   ....[122]....
        /*06a8*/ 	.word	0x00014800


	//   ....[123]....
        /*06ac*/ 	.word	0x00014860


	//   ....[124]....
        /*06b0*/ 	.word	0x00014e80


	//   ....[125]....
        /*06b4*/ 	.word	0x000153b0


	//   ....[126]....
        /*06b8*/ 	.word	0x000154a0


	//   ....[127]....
        /*06bc*/ 	.word	0x00015540


	//   ....[128]....
        /*06c0*/ 	.word	0x000155a0


	//   ....[129]....
        /*06c4*/ 	.word	0x00015690


	//   ....[130]....
        /*06c8*/ 	.word	0x00015700


	//   ....[131]....
        /*06cc*/ 	.word	0x000157f0


	//   ....[132]....
        /*06d0*/ 	.word	0x00015860


	//   ....[133]....
        /*06d4*/ 	.word	0x00015900


	//   ....[134]....
        /*06d8*/ 	.word	0x00015a00


	//   ....[135]....
        /*06dc*/ 	.word	0x00015a90


	//   ....[136]....
        /*06e0*/ 	.word	0x00015af0


	//   ....[137]....
        /*06e4*/ 	.word	0x00015be0


	//   ....[138]....
        /*06e8*/ 	.word	0x00015c60


	//   ....[139]....
        /*06ec*/ 	.word	0x00015d60


	//   ....[140]....
        /*06f0*/ 	.word	0x00015dd0


	//   ....[141]....
        /*06f4*/ 	.word	0x00015eb0


	//   ....[142]....
        /*06f8*/ 	.word	0x000161c0


	//   ....[143]....
        /*06fc*/ 	.word	0x00016280


	//   ....[144]....
        /*0700*/ 	.word	0x000164f0


	//   ....[145]....
        /*0704*/ 	.word	0x00016540


	//   ....[146]....
        /*0708*/ 	.word	0x00016750


	//   ....[147]....
        /*070c*/ 	.word	0x000167a0


	//   ....[148]....
        /*0710*/ 	.word	0x00016950


	//   ....[149]....
        /*0714*/ 	.word	0x000169a0


	//   ....[150]....
        /*0718*/ 	.word	0x00016ae0


	//   ....[151]....
        /*071c*/ 	.word	0x00016be0


	//   ....[152]....
        /*0720*/ 	.word	0x00016e50


	//   ....[153]....
        /*0724*/ 	.word	0x00016ea0


	//   ....[154]....
        /*0728*/ 	.word	0x00017070


	//   ....[155]....
        /*072c*/ 	.word	0x000170c0


	//   ....[156]....
        /*0730*/ 	.word	0x00017290


	//   ....[157]....
        /*0734*/ 	.word	0x000172e0


	//   ....[158]....
        /*0738*/ 	.word	0x000173d0


	//   ....[159]....
        /*073c*/ 	.word	0x00017470


	//   ....[160]....
        /*0740*/ 	.word	0x000174d0


	//   ....[161]....
        /*0744*/ 	.word	0x00017580


	//   ....[162]....
        /*0748*/ 	.word	0x000175e0


	//   ....[163]....
        /*074c*/ 	.word	0x00017690


	//   ....[164]....
        /*0750*/ 	.word	0x000176f0


	//   ....[165]....
        /*0754*/ 	.word	0x000177a0


	//   ....[166]....
        /*0758*/ 	.word	0x00017890


	//   ....[167]....
        /*075c*/ 	.word	0x00017970


	//   ....[168]....
        /*0760*/ 	.word	0x00017a80


	//   ....[169]....
        /*0764*/ 	.word	0x00017b80


	//   ....[170]....
        /*0768*/ 	.word	0x00017cb0


	//   ....[171]....
        /*076c*/ 	.word	0x00017d90


	//   ....[172]....
        /*0770*/ 	.word	0x00017e90


	//   ....[173]....
        /*0774*/ 	.word	0x00017f70


	//   ....[174]....
        /*0778*/ 	.word	0x00018000


	//   ....[175]....
        /*077c*/ 	.word	0x000180a0


	//   ....[176]....
        /*0780*/ 	.word	0x00018220


	//   ....[177]....
        /*0784*/ 	.word	0x00018290


	//   ....[178]....
        /*0788*/ 	.word	0x00018300


	//   ....[179]....
        /*078c*/ 	.word	0x00018370


	//   ....[180]....
        /*0790*/ 	.word	0x000183e0


	//   ....[181]....
        /*0794*/ 	.word	0x00018460


	//   ....[182]....
        /*0798*/ 	.word	0x000184e0


	//   ....[183]....
        /*079c*/ 	.word	0x00018570


	//   ....[184]....
        /*07a0*/ 	.word	0x000185e0


	//   ....[185]....
        /*07a4*/ 	.word	0x00018650


	//   ....[186]....
        /*07a8*/ 	.word	0x000186c0


	//   ....[187]....
        /*07ac*/ 	.word	0x00018740


	//   ....[188]....
        /*07b0*/ 	.word	0x000187b0


	//   ....[189]....
        /*07b4*/ 	.word	0x00018850


	//   ....[190]....
        /*07b8*/ 	.word	0x000188a0


	//   ....[191]....
        /*07bc*/ 	.word	0x00018930


	//   ....[192]....
        /*07c0*/ 	.word	0x00018a60


	//----- nvinfo : EIATTR_REG_RECONFIG
	.align		4
.L_262:
        /*07c4*/ 	.byte	0x01, 0x54
	.zero		2


	//----- nvinfo : EIATTR_SYSCALL_OFFSETS
	.align		4
        /*07c8*/ 	.byte	0x04, 0x46
        /*07ca*/ 	.short	(.L_264 - .L_263)


	//   ....[0]....
.L_263:
        /*07cc*/ 	.word	0x00003ca0


	//   ....[1]....
        /*07d0*/ 	.word	0x0000fee0


	//   ....[2]....
        /*07d4*/ 	.word	0x00010030


	//   ....[3]....
        /*07d8*/ 	.word	0x00010120


	//   ....[4]....
        /*07dc*/ 	.word	0x00011040


	//   ....[5]....
        /*07e0*/ 	.word	0x00011910


	//----- nvinfo : EIATTR_MBARRIER_INSTR_OFFSETS
	.align		4
.L_264:
        /*07e4*/ 	.byte	0x04, 0x39
        /*07e6*/ 	.short	(.L_266 - .L_265)


	//   ....[0]....
.L_265:
        /*07e8*/ 	.word	0x00000190
        /*07ec*/ 	.word	0x000000ff
        /*07f0*/ 	.word	0x00038800
        /*07f4*/ 	.short	0x0100
        /*07f6*/ 	.byte	0x08
	.zero		1


	//   ....[1]....
        /*07f8*/ 	.word	0x000001a0
        /*07fc*/ 	.word	0x000000ff
        /*0800*/ 	.word	0x00038810
        /*0804*/ 	.short	0x0100
        /*0806*/ 	.byte	0x08
	.zero		1


	//   ....[2]....
        /*0808*/ 	.word	0x000001b0
        /*080c*/ 	.word	0x000000ff
        /*0810*/ 	.word	0x00038820
        /*0814*/ 	.short	0x0100
        /*0816*/ 	.byte	0x08
	.zero		1


	//   ....[3]....
        /*0818*/ 	.word	0x00000260
        /*081c*/ 	.word	0x000000ff
        /*0820*/ 	.word	0x00038830
        /*0824*/ 	.short	0x0100
        /*0826*/ 	.byte	0x06
	.zero		1


	//   ....[4]....
        /*0828*/ 	.word	0x00000270
        /*082c*/ 	.word	0x000000ff
        /*0830*/ 	.word	0x00038840
        /*0834*/ 	.short	0x0100
        /*0836*/ 	.byte	0x06
	.zero		1


	//   ....[5]....
        /*0838*/ 	.word	0x00000280
        /*083c*/ 	.word	0x000000ff
        /*0840*/ 	.word	0x00038838
        /*0844*/ 	.short	0x0100
        /*0846*/ 	.byte	0x06
	.zero		1


	//   ....[6]....
        /*0848*/ 	.word	0x00000290
        /*084c*/ 	.word	0x000000ff
        /*0850*/ 	.word	0x00038848
        /*0854*/ 	.short	0x0100
        /*0856*/ 	.byte	0x06
	.zero		1


	//   ....[7]....
        /*0858*/ 	.word	0x000003c0
        /*085c*/ 	.word	0x000000ff
        /*0860*/ 	.word	0x00038850
        /*0864*/ 	.short	0x0100
        /*0866*/ 	.byte	0x08
	.zero		1


	//   ....[8]....
        /*0868*/ 	.word	0x000003d0
        /*086c*/ 	.word	0x000000ff
        /*0870*/ 	.word	0x00038860
        /*0874*/ 	.short	0x0100
        /*0876*/ 	.byte	0x08
	.zero		1


	//   ....[9]....
        /*0878*/ 	.word	0x000003e0
        /*087c*/ 	.word	0x000000ff
        /*0880*/ 	.word	0x00038858
        /*0884*/ 	.short	0x0100
        /*0886*/ 	.byte	0x08
	.zero		1


	//   ....[10]....
        /*0888*/ 	.word	0x000003f0
        /*088c*/ 	.word	0x000000ff
        /*0890*/ 	.word	0x00038868
        /*0894*/ 	.short	0x0100
        /*0896*/ 	.byte	0x08
	.zero		1


	//   ....[11]....
        /*0898*/ 	.word	0x000004e0
        /*089c*/ 	.word	0x000000ff
        /*08a0*/ 	.word	0x00038870
        /*08a4*/ 	.short	0x0100
        /*08a6*/ 	.byte	0x06
	.zero		1


	//   ....[12]....
        /*08a8*/ 	.word	0x000004f0
        /*08ac*/ 	.word	0x000000ff
        /*08b0*/ 	.word	0x00038880
        /*08b4*/ 	.short	0x0100
        /*08b6*/ 	.byte	0x06
	.zero		1


	//   ....[13]....
        /*08b8*/ 	.word	0x00000500
        /*08bc*/ 	.word	0x000000ff
        /*08c0*/ 	.word	0x00038878
        /*08c4*/ 	.short	0x0100
        /*08c6*/ 	.byte	0x06
	.zero		1


	//   ....[14]....
        /*08c8*/ 	.word	0x00000510
        /*08cc*/ 	.word	0x000000ff
        /*08d0*/ 	.word	0x00038888
        /*08d4*/ 	.short	0x0100
        /*08d6*/ 	.byte	0x06
	.zero		1


	//   ....[15]....
        /*08d8*/ 	.word	0x00000640
        /*08dc*/ 	.word	0x000000ff
        /*08e0*/ 	.word	0x00038890
        /*08e4*/ 	.short	0x0100
        /*08e6*/ 	.byte	0x08
	.zero		1


	//   ....[16]....
        /*08e8*/ 	.word	0x00000650
        /*08ec*/ 	.word	0x000000ff
        /*08f0*/ 	.word	0x000388a0
        /*08f4*/ 	.short	0x0100
        /*08f6*/ 	.byte	0x08
	.zero		1


	//   ....[17]....
        /*08f8*/ 	.word	0x00000660
        /*08fc*/ 	.word	0x000000ff
        /*0900*/ 	.word	0x00038898
        /*0904*/ 	.short	0x0100
        /*0906*/ 	.byte	0x08
	.zero		1


	//   ....[18]....
        /*0908*/ 	.word	0x00000670
        /*090c*/ 	.word	0x000000ff
        /*0910*/ 	.word	0x000388a8
        /*0914*/ 	.short	0x0100
        /*0916*/ 	.byte	0x08
	.zero		1


	//   ....[19]....
        /*0918*/ 	.word	0x000007b0
        /*091c*/ 	.word	0x000000ff
        /*0920*/ 	.word	0x000388b0
        /*0924*/ 	.short	0x0100
        /*0926*/ 	.byte	0x08
	.zero		1


	//   ....[20]....
        /*0928*/ 	.word	0x000007c0
        /*092c*/ 	.word	0x000000ff
        /*0930*/ 	.word	0x000388c0
        /*0934*/ 	.short	0x0100
        /*0936*/ 	.byte	0x08
	.zero		1


	//   ....[21]....
        /*0938*/ 	.word	0x000007d0
        /*093c*/ 	.word	0x000000ff
        /*0940*/ 	.word	0x000388b8
        /*0944*/ 	.short	0x0100
        /*0946*/ 	.byte	0x08
	.zero		1


	//   ....[22]....
        /*0948*/ 	.word	0x000007e0
        /*094c*/ 	.word	0x000000ff
        /*0950*/ 	.word	0x000388c8
        /*0954*/ 	.short	0x0100
        /*0956*/ 	.byte	0x08
	.zero		1


	//   ....[23]....
        /*0958*/ 	.word	0x00002090
        /*095c*/ 	.word	0x000000ff
        /*0960*/ 	.word	0x00000000
        /*0964*/ 	.short	0x0101
        /*0966*/ 	.byte	0x06
	.zero		1


	//   ....[24]....
        /*0968*/ 	.word	0x00002b80
        /*096c*/ 	.word	0x000000ff
        /*0970*/ 	.word	0x00000000
        /*0974*/ 	.short	0x0101
        /*0976*/ 	.byte	0x06
	.zero		1


	//   ....[25]....
        /*0978*/ 	.word	0x00003d50
        /*097c*/ 	.word	0x000000ff
        /*0980*/ 	.word	0x00038800
        /*0984*/ 	.short	0x010a
        /*0986*/ 	.byte	0x29
	.zero		1


	//   ....[26]....
        /*0988*/ 	.word	0x00003dc0
        /*098c*/ 	.word	0x00000005
        /*0990*/ 	.word	0x00038830
        /*0994*/ 	.short	0x010a
        /*0996*/ 	.byte	0x3f
	.zero		1


	//   ....[27]....
        /*0998*/ 	.word	0x00003e00
        /*099c*/ 	.word	0x00000005
        /*09a0*/ 	.word	0x00038830
        /*09a4*/ 	.short	0x010a
        /*09a6*/ 	.byte	0x3f
	.zero		1


	//   ....[28]....
        /*09a8*/ 	.word	0x00004080
        /*09ac*/ 	.word	0x000000ff
        /*09b0*/ 	.word	0x00038810
        /*09b4*/ 	.short	0x010a
        /*09b6*/ 	.byte	0x29
	.zero		1


	//   ....[29]....
        /*09b8*/ 	.word	0x000040c0
        /*09bc*/ 	.word	0x00000005
        /*09c0*/ 	.word	0x00038850
        /*09c4*/ 	.short	0x010a
        /*09c6*/ 	.byte	0x3f
	.zero		1


	//   ....[30]....
        /*09c8*/ 	.word	0x00004100
        /*09cc*/ 	.word	0x00000005
        /*09d0*/ 	.word	0x00038850
        /*09d4*/ 	.short	0x010a
        /*09d6*/ 	.byte	0x3f
	.zero		1


	//   ....[31]....
        /*09d8*/ 	.word	0x000055a0
        /*09dc*/ 	.word	0x000000ff
        /*09e0*/ 	.word	0x00000000
        /*09e4*/ 	.short	0x0101
        /*09e6*/ 	.byte	0x05
	.zero		1


	//   ....[32]....
        /*09e8*/ 	.word	0x00006610
        /*09ec*/ 	.word	0x000000ff
        /*09f0*/ 	.word	0x00000000
        /*09f4*/ 	.short	0x0101
        /*09f6*/ 	.byte	0x05
	.zero		1


	//   ....[33]....
        /*09f8*/ 	.word	0x00006710
        /*09fc*/ 	.word	0x000000ff
        /*0a00*/ 	.word	0x00038830
        /*0a04*/ 	.short	0x010a
        /*0a06*/ 	.byte	0x05
	.zero		1


	//   ....[34]....
        /*0a08*/ 	.word	0x00006750
        /*0a0c*/ 	.word	0x000000ff
        /*0a10*/ 	.word	0x00038830
        /*0a14*/ 	.short	0x010a
        /*0a16*/ 	.byte	0x05
	.zero		1


	//   ....[35]....
        /*0a18*/ 	.word	0x00006930
        /*0a1c*/ 	.word	0x000000ff
        /*0a20*/ 	.word	0x00038850
        /*0a24*/ 	.short	0x010a
        /*0a26*/ 	.byte	0x05
	.zero		1


	//   ....[36]....
        /*0a28*/ 	.word	0x00006970
        /*0a2c*/ 	.word	0x000000ff
        /*0a30*/ 	.word	0x00038850
        /*0a34*/ 	.short	0x010a
        /*0a36*/ 	.byte	0x05
	.zero		1


	//   ....[37]....
        /*0a38*/ 	.word	0x00008480
        /*0a3c*/ 	.word	0x000000ff
        /*0a40*/ 	.word	0x00000000
        /*0a44*/ 	.short	0x0101
        /*0a46*/ 	.byte	0x0a
	.zero		1


	//   ....[38]....
        /*0a48*/ 	.word	0x00009420
        /*0a4c*/ 	.word	0x000000ff
        /*0a50*/ 	.word	0x00000000
        /*0a54*/ 	.short	0x0101
        /*0a56*/ 	.byte	0x05
	.zero		1


	//   ....[39]....
        /*0a58*/ 	.word	0x0000bd00
        /*0a5c*/ 	.word	0x000000ff
        /*0a60*/ 	.word	0x00000000
        /*0a64*/ 	.short	0x0101
        /*0a66*/ 	.byte	0x07
	.zero		1


	//   ....[40]....
        /*0a68*/ 	.word	0x0000c6f0
        /*0a6c*/ 	.word	0x000000ff
        /*0a70*/ 	.word	0x00000000
        /*0a74*/ 	.short	0x0101
        /*0a76*/ 	.byte	0x07
	.zero		1


	//   ....[41]....
        /*0a78*/ 	.word	0x000108e0
        /*0a7c*/ 	.word	0x00000016
        /*0a80*/ 	.word	0x00038840
        /*0a84*/ 	.short	0x010a
        /*0a86*/ 	.byte	0x3f
	.zero		1


	//   ....[42]....
        /*0a88*/ 	.word	0x00010da0
        /*0a8c*/ 	.word	0x00000016
        /*0a90*/ 	.word	0x00038830
        /*0a94*/ 	.short	0x0107
        /*0a96*/ 	.byte	0x3f
	.zero		1


	//   ....[43]....
        /*0a98*/ 	.word	0x00010e80
        /*0a9c*/ 	.word	0x00000016
        /*0aa0*/ 	.word	0x00038830
        /*0aa4*/ 	.short	0x0101
        /*0aa6*/ 	.byte	0x3f
	.zero		1


	//   ....[44]....
        /*0aa8*/ 	.word	0x00011750
        /*0aac*/ 	.word	0x00000011
        /*0ab0*/ 	.word	0x00038800
        /*0ab4*/ 	.short	0x0107
        /*0ab6*/ 	.byte	0x3f
	.zero		1


	//   ....[45]....
        /*0ab8*/ 	.word	0x000117e0
        /*0abc*/ 	.word	0x00000011
        /*0ac0*/ 	.word	0x00038800
        /*0ac4*/ 	.short	0x0101
        /*0ac6*/ 	.byte	0x3f
	.zero		1


	//   ....[46]....
        /*0ac8*/ 	.word	0x000124e0
        /*0acc*/ 	.word	0x00000011
        /*0ad0*/ 	.word	0x00038810
        /*0ad4*/ 	.short	0x0107
        /*0ad6*/ 	.byte	0x3f
	.zero		1


	//   ....[47]....
        /*0ad8*/ 	.word	0x000125e0
        /*0adc*/ 	.word	0x00000011
        /*0ae0*/ 	.word	0x00038810
        /*0ae4*/ 	.short	0x0101
        /*0ae6*/ 	.byte	0x3f
	.zero		1


	//   ....[48]....
        /*0ae8*/ 	.word	0x00012600
        /*0aec*/ 	.word	0x00000011
        /*0af0*/ 	.word	0x00038820
        /*0af4*/ 	.short	0x010a
        /*0af6*/ 	.byte	0x3f
	.zero		1


	//   ....[49]....
        /*0af8*/ 	.word	0x00012690
        /*0afc*/ 	.word	0x00000016
        /*0b00*/ 	.word	0x00038860
        /*0b04*/ 	.short	0x010a
        /*0b06*/ 	.byte	0x3f
	.zero		1


	//   ....[50]....
        /*0b08*/ 	.word	0x00012f90
        /*0b0c*/ 	.word	0x00000016
        /*0b10*/ 	.word	0x00038850
        /*0b14*/ 	.short	0x0107
        /*0b16*/ 	.byte	0x3f
	.zero		1


	//   ....[51]....
        /*0b18*/ 	.word	0x00013060
        /*0b1c*/ 	.word	0x00000016
        /*0b20*/ 	.word	0x00038850
        /*0b24*/ 	.short	0x0101
        /*0b26*/ 	.byte	0x3f
	.zero		1


	//   ....[52]....
        /*0b28*/ 	.word	0x00013400
        /*0b2c*/ 	.word	0x00000006
        /*0b30*/ 	.word	0x00038840
        /*0b34*/ 	.short	0x010a
        /*0b36*/ 	.byte	0x3f
	.zero		1


	//   ....[53]....
        /*0b38*/ 	.word	0x00013720
        /*0b3c*/ 	.word	0x00000006
        /*0b40*/ 	.word	0x00038830
        /*0b44*/ 	.short	0x0107
        /*0b46*/ 	.byte	0x3f
	.zero		1


	//   ....[54]....
        /*0b48*/ 	.word	0x000137e0
        /*0b4c*/ 	.word	0x00000006
        /*0b50*/ 	.word	0x00038830
        /*0b54*/ 	.short	0x0101
        /*0b56*/ 	.byte	0x3f
	.zero		1


	//   ....[55]....
        /*0b58*/ 	.word	0x00013810
        /*0b5c*/ 	.word	0x00000006
        /*0b60*/ 	.word	0x00038860
        /*0b64*/ 	.short	0x010a
        /*0b66*/ 	.byte	0x3f
	.zero		1


	//   ....[56]....
        /*0b68*/ 	.word	0x00013ec0
        /*0b6c*/ 	.word	0x00000006
        /*0b70*/ 	.word	0x00038850
        /*0b74*/ 	.short	0x0107
        /*0b76*/ 	.byte	0x3f
	.zero		1


	//   ....[57]....
        /*0b78*/ 	.word	0x00013f80
        /*0b7c*/ 	.word	0x00000006
        /*0b80*/ 	.word	0x00038850
        /*0b84*/ 	.short	0x0101
        /*0b86*/ 	.byte	0x3f
	.zero		1


	//   ....[58]....
        /*0b88*/ 	.word	0x00014e00
        /*0b8c*/ 	.word	0x00000005
        /*0b90*/ 	.word	0x00038820
        /*0b94*/ 	.short	0x010a
        /*0b96*/ 	.byte	0x3f
	.zero		1


	//   ....[59]....
        /*0b98*/ 	.word	0x00014f80
        /*0b9c*/ 	.word	0x00000003
        /*0ba0*/ 	.word	0x00038840
        /*0ba4*/ 	.short	0x010a
        /*0ba6*/ 	.byte	0x3f
	.zero		1


	//   ....[60]....
        /*0ba8*/ 	.word	0x00015020
        /*0bac*/ 	.word	0x00000005
        /*0bb0*/ 	.word	0x00038840
        /*0bb4*/ 	.short	0x010a
        /*0bb6*/ 	.byte	0x3f
	.zero		1


	//   ....[61]....
        /*0bb8*/ 	.word	0x00015060
        /*0bbc*/ 	.word	0x00000003
        /*0bc0*/ 	.word	0x00038860
        /*0bc4*/ 	.short	0x010a
        /*0bc6*/ 	.byte	0x3f
	.zero		1


	//   ....[62]....
        /*0bc8*/ 	.word	0x000150a0
        /*0bcc*/ 	.word	0x00000005
        /*0bd0*/ 	.word	0x00038860
        /*0bd4*/ 	.short	0x010a
        /*0bd6*/ 	.byte	0x3f
	.zero		1


	//   ....[63]....
        /*0bd8*/ 	.word	0x00015110
        /*0bdc*/ 	.word	0x00000000
        /*0be0*/ 	.word	0x00038800
        /*0be4*/ 	.short	0x010a
        /*0be6*/ 	.byte	0x3f
	.zero		1


	//   ....[64]....
        /*0be8*/ 	.word	0x00015160
        /*0bec*/ 	.word	0x00000005
        /*0bf0*/ 	.word	0x00038830
        /*0bf4*/ 	.short	0x010a
        /*0bf6*/ 	.byte	0x3f
	.zero		1


	//   ....[65]....
        /*0bf8*/ 	.word	0x000151c0
        /*0bfc*/ 	.word	0x00000006
        /*0c00*/ 	.word	0x00038810
        /*0c04*/ 	.short	0x010a
        /*0c06*/ 	.byte	0x3f
	.zero		1


	//   ....[66]....
        /*0c08*/ 	.word	0x00015210
        /*0c0c*/ 	.word	0x00000005
        /*0c10*/ 	.word	0x00038850
        /*0c14*/ 	.short	0x010a
        /*0c16*/ 	.byte	0x3f
	.zero		1


	//   ....[67]....
        /*0c18*/ 	.word	0x00015270
        /*0c1c*/ 	.word	0x00000007
        /*0c20*/ 	.word	0x00038830
        /*0c24*/ 	.short	0x010a
        /*0c26*/ 	.byte	0x3f
	.zero		1


	//   ....[68]....
        /*0c28*/ 	.word	0x000152d0
        /*0c2c*/ 	.word	0x00000007
        /*0c30*/ 	.word	0x00038850
        /*0c34*/ 	.short	0x010a
        /*0c36*/ 	.byte	0x3f
	.zero		1


	//   ....[69]....
        /*0c38*/ 	.word	0x000153f0
        /*0c3c*/ 	.word	0x00000016
        /*0c40*/ 	.word	0x00038840
        /*0c44*/ 	.short	0x010a
        /*0c46*/ 	.byte	0x3f
	.zero		1


	//   ....[70]....
        /*0c48*/ 	.word	0x000169e0
        /*0c4c*/ 	.word	0x00000011
        /*0c50*/ 	.word	0x00038820
        /*0c54*/ 	.short	0x010a
        /*0c56*/ 	.byte	0x3f
	.zero		1


	//   ....[71]....
        /*0c58*/ 	.word	0x00016a30
        /*0c5c*/ 	.word	0x00000016
        /*0c60*/ 	.word	0x00038860
        /*0c64*/ 	.short	0x010a
        /*0c66*/ 	.byte	0x3f
	.zero		1


	//   ....[72]....
        /*0c68*/ 	.word	0x00017320
        /*0c6c*/ 	.word	0x00000006
        /*0c70*/ 	.word	0x00038840
        /*0c74*/ 	.short	0x010a
        /*0c76*/ 	.byte	0x3f
	.zero		1


	//   ....[73]....
        /*0c78*/ 	.word	0x000177e0
        /*0c7c*/ 	.word	0x00000006
        /*0c80*/ 	.word	0x00038860
        /*0c84*/ 	.short	0x010a
        /*0c86*/ 	.byte	0x3f
	.zero		1


	//   ....[74]....
        /*0c88*/ 	.word	0x00018980
        /*0c8c*/ 	.word	0x00000005
        /*0c90*/ 	.word	0x00038820
        /*0c94*/ 	.short	0x010a
        /*0c96*/ 	.byte	0x3f
	.zero		1


	//   ....[75]....
        /*0c98*/ 	.word	0x00018b20
        /*0c9c*/ 	.word	0x00000003
        /*0ca0*/ 	.word	0x00038840
        /*0ca4*/ 	.short	0x010a
        /*0ca6*/ 	.byte	0x3f
	.zero		1


	//   ....[76]....
        /*0ca8*/ 	.word	0x00018b70
        /*0cac*/ 	.word	0x00000005
        /*0cb0*/ 	.word	0x00038840
        /*0cb4*/ 	.short	0x010a
        /*0cb6*/ 	.byte	0x3f
	.zero		1


	//   ....[77]....
        /*0cb8*/ 	.word	0x00018bc0
        /*0cbc*/ 	.word	0x00000003
        /*0cc0*/ 	.word	0x00038860
        /*0cc4*/ 	.short	0x010a
        /*0cc6*/ 	.byte	0x3f
	.zero		1


	//----- nvinfo : EIATTR_NUM_MBARRIERS
	.align		4
.L_266:
        /*0cc8*/ 	.byte	0x03, 0x38
        /*0cca*/ 	.short	0x0017


	//----- nvinfo : EIATTR_EXIT_INSTR_OFFSETS
	.align		4
        /*0ccc*/ 	.byte	0x04, 0x1c
        /*0cce*/ 	.short	(.L_268 - .L_267)


	//   ....[0]....
.L_267:
        /*0cd0*/ 	.word	0x00000990


	//   ....[1]....
        /*0cd4*/ 	.word	0x0000e800


	//   ....[2]....
        /*0cd8*/ 	.word	0x000150f0


	//----- nvinfo : EIATTR_MAX_THREADS
	.align		4
.L_268:
        /*0cdc*/ 	.byte	0x04, 0x05
        /*0cde*/ 	.short	(.L_270 - .L_269)
.L_269:
        /*0ce0*/ 	.word	0x00000180
        /*0ce4*/ 	.word	0x00000001
        /*0ce8*/ 	.word	0x00000001


	//----- nvinfo : EIATTR_CRS_STACK_SIZE
	.align		4
.L_270:
        /*0cec*/ 	.byte	0x04, 0x1e
        /*0cee*/ 	.short	(.L_272 - .L_271)
.L_271:
        /*0cf0*/ 	.word	0x00000000


	//----- nvinfo : EIATTR_CBANK_PARAM_SIZE
	.align		4
.L_272:
        /*0cf4*/ 	.byte	0x03, 0x19
        /*0cf6*/ 	.short	0x0bf0


	//----- nvinfo : EIATTR_PARAM_CBANK
	.align		4
        /*0cf8*/ 	.byte	0x04, 0x0a
        /*0cfa*/ 	.short	(.L_274 - .L_273)
	.align		4
.L_273:
        /*0cfc*/ 	.word	index@(.nv.constant0._ZN7cutlass13device_kernelIN5flash11enable_sm90INS1_16FlashAttnFwdSm90INS1_25CollectiveMainloopFwdSm90ILi2EN4cute5tupleIJNS5_1CILi1EEES8_S8_EEENS6_IJNS7_ILi64EEESA_SA_EEELi512ENS_6half_tEfNS_4arch4Sm90ELb0ELb0ELb1ELb1ELb1ELb0ELb1ELb0ELb0ELb1ELb1ELb0EEENS1_21CollectiveEpilogueFwdINS6_IJSA_NS7_ILi512EEESA_EEES9_SC_SE_Li256ELb1ELb1ELb1ELb0EEENS1_36VarlenDynamicPersistentTileSchedulerILi64ELi64ELi256ELi128ELb1ELb1ELb1ELb0ELb1ELb1EEEEEEEEEvNT_6ParamsE)
        /*0d00*/ 	.short	0x0210
        /*0d02*/ 	.short	0x0bf0


	//----- nvinfo : EIATTR_SW_WAR
	.align		4
.L_274:
        /*0d04*/ 	.byte	0x04, 0x36
        /*0d06*/ 	.short	(.L_276 - .L_275)
.L_275:
        /*0d08*/ 	.word	0x00000008
.L_276:


//--------------------- .nv.info._ZN7cutlass13device_kernelIN5flash11enable_sm90INS1_16FlashAttnFwdSm90INS1_25CollectiveMainloopFwdSm90ILi2EN4cute5tupleIJNS5_1CILi1EEES8_S8_EEENS6_IJNS7_ILi64EEESA_SA_EEELi512ENS_6half_tEfNS_4arch4Sm90ELb0ELb0ELb1ELb1ELb1ELb1ELb1ELb0ELb0ELb1ELb1ELb0EEENS1_21CollectiveEpilogueFwdINS6_IJSA_NS7_ILi512EEESA_EEES9_SC_SE_Li256ELb1ELb1ELb1ELb0EEENS1_36VarlenDynamicPersistentTileSchedulerILi64ELi64ELi256ELi128ELb1ELb1ELb1ELb0ELb1ELb1EEEEEEEEEvNT_6ParamsE --------------------------
	.section	.nv.info._ZN7cutlass13device_kernelIN5flash11enable_sm90INS1_16FlashAttnFwdSm90INS1_25CollectiveMainloopFwdSm90ILi2EN4cute5tupleIJNS5_1CILi1EEES8_S8_EEENS6_IJNS7_ILi64EEESA_SA_EEELi512ENS_6half_tEfNS_4arch4Sm90ELb0ELb0ELb1ELb1ELb1ELb1ELb1ELb0ELb0ELb1ELb1ELb0EEENS1_21CollectiveEpilogueFwdINS6_IJSA_NS7_ILi512EEESA_EEES9_SC_SE_Li256ELb1ELb1ELb1ELb0EEENS1_36VarlenDynamicPersistentTileSchedulerILi64ELi64ELi256ELi128ELb1ELb1ELb1ELb0ELb1ELb1EEEEEEEEEvNT_6ParamsE,"",@"SHT_CUDA_INFO"
	.sectionflags	@""
	.align	4


	//----- nvinfo : EIATTR_CUDA_API_VERSION
	.align		4
        /*0000*/ 	.byte	0x04, 0x37
        /*0002*/ 	.short	(.L_278 - .L_277)
.L_277:
        /*0004*/ 	.word	0x00000082


	//----- nvinfo : EIATTR_KPARAM_INFO
	.align		4
.L_278:
        /*0008*/ 	.byte	0x04, 0x17
        /*000a*/ 	.short	(.L_280 - .L_279)
.L_279:
        /*000c*/ 	.word	0x00000000
        /*0010*/ 	.short	0x0000
        /*0012*/ 	.short	0x0070
        /*0014*/ 	.byte	0x00, 0xf0, 0x01, 0x2e


	//----- nvinfo : EIATTR_SPARSE_MMA_MASK
	.align		4
.L_280:
        /*0018*/ 	.byte	0x03, 0x50
        /*001a*/ 	.short	0x0000


	//----- nvinfo : EIATTR_MAXREG_COUNT
	.align		4
        /*001c*/ 	.byte	0x03, 0x1b
        /*001e*/ 	.short	0x00a8


	//----- nvinfo : EIATTR_NUM_BARRIERS
	.align		4
        /*0020*/ 	.byte	0x02, 0x4c
        /*0022*/ 	.byte	0x10
	.zero		1


	//----- nvinfo : EIATTR_EXTERNS
	.align		4
        /*0024*/ 	.byte	0x04, 0x0f
        /*0026*/ 	.short	(.L_282 - .L_281)


	//   ....[0]....
	.align		4
.L_281:
        /*0028*/ 	.word	index@(__assertfail)


	//----- nvinfo : EIATTR_ANNOTATIONS
	.align		4
.L_282:
        /*002c*/ 	.byte	0x04, 0x55
        /*002e*/ 	.short	(.L_284 - .L_283)


	//   ....[0]....
.L_283:
        /* <DEDUP_REMOVED lines=66> */


	//----- nvinfo : EIATTR_MERCURY_ISA_VERSION
	.align		4
.L_284:
        /*0438*/ 	.byte	0x03, 0x5f
        /*043a*/ 	.short	0x0101


	//----- nvinfo : EIATTR_UNUSED_LOAD_BYTE_OFFSET
	.align		4
        /*043c*/ 	.byte	0x04, 0x44
        /*043e*/ 	.short	(.L_286 - .L_285)


	//   ....[0]....
.L_285:
        /*0440*/ 	.word	0x00000a50
        /*0444*/ 	.word	0x0000fff0


	//   ....[1]....
        /*0448*/ 	.word	0x000112d0
        /*044c*/ 	.word	0x0000fff0


	//----- nvinfo : EIATTR_INT_WARP_WIDE_INSTR_OFFSETS
	.align		4
.L_286:
        /*0450*/ 	.byte	0x04, 0x31
        /*0452*/ 	.short	(.L_288 - .L_287)


	//   ....[0]....
.L_287:
        /*0454*/ 	.word	0x00000130


	//   ....[1]....
        /*0458*/ 	.word	0x00000170


	//   ....[2]....
        /*045c*/ 	.word	0x000001e0


	//   ....[3]....
        /*0460*/ 	.word	0x000001f0


	//   ....[4]....
        /*0464*/ 	.word	0x00019520


	//   ....[5]....
        /*0468*/ 	.word	0x000195b0


	//   ....[6]....
        /*046c*/ 	.word	0x0001d9e0


	//   ....[7]....
        /*0470*/ 	.word	0x0001da70


	//----- nvinfo : EIATTR_COOP_GROUP_MASK_REGIDS
	.align		4
.L_288:
        /*0474*/ 	.byte	0x04, 0x29
        /*0476*/ 	.short	(.L_290 - .L_289)


	//   ....[0]....
.L_289:
        /*0478*/ 	.word	0xffffffff


	//   ....[1]....
        /*047c*/ 	.word	0xffffffff


	//   ....[2]....
        /*0480*/ 	.word	0xffffffff


	//   ....[3]....
        /*0484*/ 	.word	0xffffffff


	//   ....[4]....
        /*0488*/ 	.word	0xffffffff


	//   ....[5]....
        /*048c*/ 	.word	0xffffffff


	//   ....[6]....
        /*0490*/ 	.word	0xffffffff


	//   ....[7]....
        /*0494*/ 	.word	0xffffffff


	//   ....[8]....
        /*0498*/ 	.word	0xffffffff


	//   ....[9]....
        /*049c*/ 	.word	0xffffffff


	//   ....[10]....
        /*04a0*/ 	.word	0xffffffff


	//   ....[11]....
        /*04a4*/ 	.word	0xffffffff


	//   ....[12]....
        /*04a8*/ 	.word	0xffffffff


	//   ....[13]....
        /*04ac*/ 	.word	0xffffffff


	//   ....[14]....
        /*04b0*/ 	.word	0xffffffff


	//   ....[15]....
        /*04b4*/ 	.word	0xffffffff


	//   ....[16]....
        /*04b8*/ 	.word	0xffffffff


	//   ....[17]....
        /*04bc*/ 	.word	0xffffffff


	//   ....[18]....
        /*04c0*/ 	.word	0xffffffff


	//   ....[19]....
        /*04c4*/ 	.word	0xffffffff


	//   ....[20]....
        /*04c8*/ 	.word	0xffffffff


	//   ....[21]....
        /*04cc*/ 	.word	0xffffffff


	//   ....[22]....
        /*04d0*/ 	.word	0xffffffff


	//   ....[23]....
        /*04d4*/ 	.word	0xffffffff


	//   ....[24]....
        /*04d8*/ 	.word	0xffffffff


	//   ....[25]....
        /*04dc*/ 	.word	0xffffffff


	//   ....[26]....
        /*04e0*/ 	.word	0xffffffff


	//   ....[27]....
        /*04e4*/ 	.word	0xffffffff


	//   ....[28]....
        /*04e8*/ 	.word	0xffffffff


	//   ....[29]....
        /*04ec*/ 	.word	0xffffffff


	//   ....[30]....
        /*04f0*/ 	.word	0xffffffff


	//   ....[31]....
        /*04f4*/ 	.word	0xffffffff


	//   ....[32]....
        /*04f8*/ 	.word	0xffffffff


	//   ....[33]....
        /*04fc*/ 	.word	0xffffffff


	//   ....[34]....
        /*0500*/ 	.word	0xffffffff


	//   ....[35]....
        /*0504*/ 	.word	0xffffffff


	//   ....[36]....
        /*0508*/ 	.word	0xffffffff


	//   ....[37]....
        /*050c*/ 	.word	0xffffffff


	//   ....[38]....
        /*0510*/ 	.word	0xffffffff


	//   ....[39]....
        /*0514*/ 	.word	0xffffffff


	//   ....[40]....
        /*0518*/ 	.word	0xffffffff


	//   ....[41]....
        /*051c*/ 	.word	0xffffffff


	//   ....[42]....
        /*0520*/ 	.word	0xffffffff


	//   ....[43]....
        /*0524*/ 	.word	0xffffffff


	//   ....[44]....
        /*0528*/ 	.word	0xffffffff


	//   ....[45]....
        /*052c*/ 	.word	0xffffffff


	//   ....[46]....
        /*0530*/ 	.word	0xffffffff


	//   ....[47]....
        /*0534*/ 	.word	0xffffffff


	//   ....[48]....
        /*0538*/ 	.word	0xffffffff


	//   ....[49]....
        /*053c*/ 	.word	0xffffffff


	//   ....[50]....
        /*0540*/ 	.word	0xffffffff


	//   ....[51]....
        /*0544*/ 	.word	0xffffffff


	//   ....[52]....
        /*0548*/ 	.word	0xffffffff


	//   ....[53]....
        /*054c*/ 	.word	0xffffffff


	//   ....[54]....
        /*0550*/ 	.word	0xffffffff


	//   ....[55]....
        /*0554*/ 	.word	0xffffffff


	//   ....[56]....
        /*0558*/ 	.word	0xffffffff


	//   ....[57]....
        /*055c*/ 	.word	0xffffffff


	//   ....[58]....
        /*0560*/ 	.word	0xffffffff


	//   ....[59]....
        /*0564*/ 	.word	0xffffffff


	//   ....[60]....
        /*0568*/ 	.word	0xffffffff


	//   ....[61]....
        /*056c*/ 	.word	0xffffffff


	//   ....[62]....
        /*0570*/ 	.word	0xffffffff


	//   ....[63]....
        /*0574*/ 	.word	0xffffffff


	//   ....[64]....
        /*0578*/ 	.word	0xffffffff


	//   ....[65]....
        /*057c*/ 	.word	0xffffffff


	//   ....[66]....
        /*0580*/ 	.word	0xffffffff


	//   ....[67]....
        /*0584*/ 	.word	0xffffffff


	//   ....[68]....
        /*0588*/ 	.word	0xffffffff


	//   ....[69]....
        /*058c*/ 	.word	0xffffffff


	//   ....[70]....
        /*0590*/ 	.word	0xffffffff


	//   ....[71]....
        /*0594*/ 	.word	0xffffffff


	//   ....[72]....
        /*0598*/ 	.word	0xffffffff


	//   ....[73]....
        /*059c*/ 	.word	0xffffffff


	//   ....[74]....
        /*05a0*/ 	.word	0xffffffff


	//   ....[75]....
        /*05a4*/ 	.word	0xffffffff


	//   ....[76]....
        /*05a8*/ 	.word	0xffffffff


	//   ....[77]....
        /*05ac*/ 	.word	0xffffffff


	//   ....[78]....
        /*05b0*/ 	.word	0xffffffff


	//   ....[79]....
        /*05b4*/ 	.word	0xffffffff


	//   ....[80]....
        /*05b8*/ 	.word	0xffffffff


	//   ....[81]....
        /*05bc*/ 	.word	0xffffffff


	//   ....[82]....
        /*05c0*/ 	.word	0xffffffff


	//   ....[83]....
        /*05c4*/ 	.word	0xffffffff


	//   ....[84]....
        /*05c8*/ 	.word	0xffffffff


	//   ....[85]....
        /*05cc*/ 	.word	0xffffffff


	//   ....[86]....
        /*05d0*/ 	.word	0xffffffff


	//   ....[87]....
        /*05d4*/ 	.word	0xffffffff


	//   ....[88]....
        /*05d8*/ 	.word	0xffffffff


	//   ....[89]....
        /*05dc*/ 	.word	0xffffffff


	//   ....[90]....
        /*05e0*/ 	.word	0xffffffff


	//   ....[91]....
        /*05e4*/ 	.word	0xffffffff


	//   ....[92]....
        /*05e8*/ 	.word	0xffffffff


	//   ....[93]....
        /*05ec*/ 	.word	0xffffffff


	//   ....[94]....
        /*05f0*/ 	.word	0xffffffff


	//   ....[95]....
        /*05f4*/ 	.word	0xffffffff


	//   ....[96]....
        /*05f8*/ 	.word	0xffffffff


	//   ....[97]....
        /*05fc*/ 	.word	0xffffffff


	//   ....[98]....
        /*0600*/ 	.word	0xffffffff


	//   ....[99]....
        /*0604*/ 	.word	0xffffffff


	//   ....[100]....
        /*0608*/ 	.word	0xffffffff


	//   ....[101]....
        /*060c*/ 	.word	0xffffffff


	//   ....[102]....
        /*0610*/ 	.word	0xffffffff


	//   ....[103]....
        /*0614*/ 	.word	0xffffffff


	//   ....[104]....
        /*0618*/ 	.word	0xffffffff


	//   ....[105]....
        /*061c*/ 	.word	0xffffffff


	//   ....[106]....
        /*0620*/ 	.word	0xffffffff


	//   ....[107]....
        /*0624*/ 	.word	0xffffffff


	//   ....[108]....
        /*0628*/ 	.word	0xffffffff


	//   ....[109]....
        /*062c*/ 	.word	0xffffffff


	//   ....[110]....
        /*0630*/ 	.word	0xffffffff


	//   ....[111]....
        /*0634*/ 	.word	0xffffffff


	//   ....[112]....
        /*0638*/ 	.word	0xffffffff


	//   ....[113]....
        /*063c*/ 	.word	0xffffffff


	//   ....[114]....
        /*0640*/ 	.word	0xffffffff


	//   ....[115]....
        /*0644*/ 	.word	0xffffffff


	//   ....[116]....
        /*0648*/ 	.word	0xffffffff


	//   ....[117]....
        /*064c*/ 	.word	0xffffffff


	//   ....[118]....
        /*0650*/ 	.word	0xffffffff


	//   ....[119]....
        /*0654*/ 	.word	0xffffffff


	//   ....[120]....
        /*0658*/ 	.word	0xffffffff


	//   ....[121]....
        /*065c*/ 	.word	0xffffffff


	//   ....[122]....
        /*0660*/ 	.word	0xffffffff


	//   ....[123]....
        /*0664*/ 	.word	0xffffffff


	//   ....[124]....
        /*0668*/ 	.word	0xffffffff


	//   ....[125]....
        /*066c*/ 	.word	0xffffffff


	//   ....[126]....
        /*0670*/ 	.word	0xffffffff


	//   ....[127]....
        /*0674*/ 	.word	0xffffffff


	//   ....[128]....
        /*0678*/ 	.word	0xffffffff


	//   ....[129]....
        /*067c*/ 	.word	0xffffffff


	//   ....[130]....
        /*0680*/ 	.word	0xffffffff


	//   ....[131]....
        /*0684*/ 	.word	0xffffffff


	//   ....[132]....
        /*0688*/ 	.word	0xffffffff


	//   ....[133]....
        /*068c*/ 	.word	0xffffffff


	//   ....[134]....
        /*0690*/ 	.word	0xffffffff


	//   ....[135]....
        /*0694*/ 	.word	0xffffffff


	//   ....[136]....
        /*0698*/ 	.word	0xffffffff


	//   ....[137]....
        /*069c*/ 	.word	0xffffffff


	//   ....[138]....
        /*06a0*/ 	.word	0xffffffff


	//   ....[139]....
        /*06a4*/ 	.word	0xffffffff


	//   ....[140]....
        /*06a8*/ 	.word	0xffffffff


	//   ....[141]....
        /*06ac*/ 	.word	0xffffffff


	//   ....[142]....
        /*06b0*/ 	.word	0xffffffff


	//   ....[143]....
        /*06b4*/ 	.word	0x0500000f


	//   ....[144]....
        /*06b8*/ 	.word	0x0500000f


	//   ....[145]....
        /*06bc*/ 	.word	0x0500000f


	//   ....[146]....
        /*06c0*/ 	.word	0x0500000f


	//   ....[147]....
        /*06c4*/ 	.word	0x0500000f


	//   ....[148]....
        /*06c8*/ 	.word	0x0500000f


	//   ....[149]....
        /*06cc*/ 	.word	0x0500000f


	//   ....[150]....
        /*06d0*/ 	.word	0x0500000f


	//   ....[151]....
        /*06d4*/ 	.word	0x0500000f


	//   ....[152]....
        /*06d8*/ 	.word	0x0500000f


	//   ....[153]....
        /*06dc*/ 	.word	0x0500000f


	//   ....[154]....
        /*06e0*/ 	.word	0x0500000f


	//   ....[155]....
        /*06e4*/ 	.word	0x0500000f


	//   ....[156]....
        /*06e8*/ 	.word	0x0500000f


	//   ....[157]....
        /*06ec*/ 	.word	0x0500000f


	//   ....[158]....
        /*06f0*/ 	.word	0x0500000f


	//   ....[159]....
        /*06f4*/ 	.word	0x0500000f


	//   ....[160]....
        /*06f8*/ 	.word	0x0500000f


	//   ....[161]....
        /*06fc*/ 	.word	0x0500000f


	//   ....[162]....
        /*0700*/ 	.word	0x0500000f


	//   ....[163]....
        /*0704*/ 	.word	0x0500000f


	//   ....[164]....
        /*0708*/ 	.word	0x0500000f


	//   ....[165]....
        /*070c*/ 	.word	0x0500000f


	//   ....[166]....
        /*0710*/ 	.word	0x0500000f


	//   ....[167]....
        /*0714*/ 	.word	0x0500000f


	//   ....[168]....
        /*0718*/ 	.word	0x0500000f


	//   ....[169]....
        /*071c*/ 	.word	0x0500000f


	//   ....[170]....
        /*0720*/ 	.word	0x0500000f


	//   ....[171]....
        /*0724*/ 	.word	0x0500000f


	//   ....[172]....
        /*0728*/ 	.word	0x0500000f


	//   ....[173]....
        /*072c*/ 	.word	0x0500000f


	//   ....[174]....
        /*0730*/ 	.word	0x0500000f


	//   ....[175]....
        /*0734*/ 	.word	0x0500000f


	//   ....[176]....
        /*0738*/ 	.word	0x0500000f


	//   ....[177]....
        /*073c*/ 	.word	0x0500000f


	//   ....[178]....
        /*0740*/ 	.word	0x0500000f


	//   ....[179]....
        /*0744*/ 	.word	0x0500000f


	//   ....[180]....
        /*0748*/ 	.word	0x0500000f


	//   ....[181]....
        /*074c*/ 	.word	0x0500000f


	//   ....[182]....
        /*0750*/ 	.word	0x0500000f


	//   ....[183]....
        /*0754*/ 	.word	0x0500000f


	//   ....[184]....
        /*0758*/ 	.word	0x0500000f


	//   ....[185]....
        /*075c*/ 	.word	0x0500000f


	//   ....[186]....
        /*0760*/ 	.word	0x0500000f


	//   ....[187]....
        /*0764*/ 	.word	0x0500000f


	//   ....[188]....
        /*0768*/ 	.word	0x0500000f


	//   ....[189]....
        /*076c*/ 	.word	0x0500000f


	//   ....[190]....
        /*0770*/ 	.word	0x0500000f


	//   ....[191]....
        /*0774*/ 	.word	0x0500000f


	//   ....[192]....
        /*0778*/ 	.word	0x0500000f


	//   ....[193]....
        /*077c*/ 	.word	0x0500000f


	//   ....[194]....
        /*0780*/ 	.word	0x0500000f


	//   ....[195]....
        /*0784*/ 	.word	0x0500000f


	//   ....[196]....
        /*0788*/ 	.word	0x0500000f


	//   ....[197]....
        /*078c*/ 	.word	0x0500000f


	//   ....[198]....
        /*0790*/ 	.word	0x0500000f


	//   ....[199]....
        /*0794*/ 	.word	0x0500000f


	//   ....[200]....
        /*0798*/ 	.word	0x0500000f


	//   ....[201]....
        /*079c*/ 	.word	0x0500000f


	//   ....[202]....
        /*07a0*/ 	.word	0x0500000f


	//   ....[203]....
        /*07a4*/ 	.word	0x0500000f


	//   ....[204]....
        /*07a8*/ 	.word	0x0500000f


	//   ....[205]....
        /*07ac*/ 	.word	0x0500000f


	//   ....[206]....
        /*07b0*/ 	.word	0x0500000f


	//   ....[207]....
        /*07b4*/ 	.word	0x0500000f


	//   ....[208]....
        /*07b8*/ 	.word	0x0500000f


	//   ....[209]....
        /*07bc*/ 	.word	0x0500000f


	//   ....[210]....
        /*07c0*/ 	.word	0x0500000f


	//   ....[211]....
        /*07c4*/ 	.word	0x0500000f


	//   ....[212]....
        /*07c8*/ 	.word	0x0500000f


	//   ....[213]....
        /*07cc*/ 	.word	0x0500000f


	//   ....[214]....
        /*07d0*/ 	.word	0x0500000f


	//   ....[215]....
        /*07d4*/ 	.word	0x0500000f


	//   ....[216]....
        /*07d8*/ 	.word	0x0500000f


	//   ....[217]....
        /*07dc*/ 	.word	0x0500000f


	//   ....[218]....
        /*07e0*/ 	.word	0x0500000f


	//   ....[219]....
        /*07e4*/ 	.word	0x0500000f


	//   ....[220]....
        /*07e8*/ 	.word	0x0500000f


	//   ....[221]....
        /*07ec*/ 	.word	0x0500000f


	//   ....[222]....
        /*07f0*/ 	.word	0x0500000f


	//   ....[223]....
        /*07f4*/ 	.word	0x0500000f


	//   ....[224]....
        /*07f8*/ 	.word	0x0500000f


	//   ....[225]....
        /*07fc*/ 	.word	0x0500000f


	//----- nvinfo : EIATTR_COOP_GROUP_INSTR_OFFSETS
	.align		4
.L_290:
        /*0800*/ 	.byte	0x04, 0x28
        /*0802*/ 	.short	(.L_292 - .L_291)


	//   ....[0]....
.L_291:
        /*0804*/ 	.word	0x00000070


	//   ....[1]....
        /*0808*/ 	.word	0x00000140


	//   ....[2]....
        /*080c*/ 	.word	0x00000190


	//   ....[3]....
        /*0810*/ 	.word	0x000003a0


	//   ....[4]....
        /*0814*/ 	.word	0x00000500


	//   ....[5]....
        /*0818*/ 	.word	0x00000620


	//   ....[6]....
        /*081c*/ 	.word	0x00000780


	//   ....[7]....
        /*0820*/ 	.word	0x00003180


	//   ....[8]....
        /*0824*/ 	.word	0x00003190


	//   ....[9]....
        /*0828*/ 	.word	0x00003bb0


	//   ....[10]....
        /*082c*/ 	.word	0x00003bc0


	//   ....[11]....
        /*0830*/ 	.word	0x000045c0


	//   ....[12]....
        /*0834*/ 	.word	0x000045d0


	//   ....[13]....
        /*0838*/ 	.word	0x00004990


	//   ....[14]....
        /*083c*/ 	.word	0x000049a0


	//   ....[15]....
        /*0840*/ 	.word	0x00005930


	//   ....[16]....
        /*0844*/ 	.word	0x00007800


	//   ....[17]....
        /*0848*/ 	.word	0x00007dc0


	//   ....[18]....
        /*084c*/ 	.word	0x00007dd0


	//   ....[19]....
        /*0850*/ 	.word	0x00007de0


	//   ....[20]....
        /*0854*/ 	.word	0x00007df0


	//   ....[21]....
        /*0858*/ 	.word	0x00008e00


	//   ....[22]....
        /*085c*/ 	.word	0x00008e10


	//   ....[23]....
        /*0860*/ 	.word	0x00008e20


	//   ....[24]....
        /*0864*/ 	.word	0x00008e30


	//   ....[25]....
        /*0868*/ 	.word	0x0000a4f0


	//   ....[26]....
        /*086c*/ 	.word	0x0000c3f0


	//   ....[27]....
        /*0870*/ 	.word	0x0000c4c0


	//   ....[28]....
        /*0874*/ 	.word	0x0000c690


	//   ....[29]....
        /*0878*/ 	.word	0x0000c710


	//   ....[30]....
        /*087c*/ 	.word	0x0000cfc0


	//   ....[31]....
        /*0880*/ 	.word	0x0000e060


	//   ....[32]....
        /*0884*/ 	.word	0x0000f1c0


	//   ....[33]....
        /*0888*/ 	.word	0x0000f210


	//   ....[34]....
        /*088c*/ 	.word	0x0000fa50


	//   ....[35]....
        /*0890*/ 	.word	0x0000fb20


	//   ....[36]....
        /*0894*/ 	.word	0x00010710


	//   ....[37]....
        /*0898*/ 	.word	0x00010800


	//   ....[38]....
        /*089c*/ 	.word	0x00010820


	//   ....[39]....
        /*08a0*/ 	.word	0x00010990


	//   ....[40]....
        /*08a4*/ 	.word	0x00010b60


	//   ....[41]....
        /*08a8*/ 	.word	0x00012010


	//   ....[42]....
        /*08ac*/ 	.word	0x000123c0


	//   ....[43]....
        /*08b0*/ 	.word	0x000123f0


	//   ....[44]....
        /*08b4*/ 	.word	0x00012400


	//   ....[45]....
        /*08b8*/ 	.word	0x00012410


	//   ....[46]....
        /*08bc*/ 	.word	0x00013130


	//   ....[47]....
        /*08c0*/ 	.word	0x00013150


	//   ....[48]....
        /*08c4*/ 	.word	0x00013400


	//   ....[49]....
        /*08c8*/ 	.word	0x00013420


	//   ....[50]....
        /*08cc*/ 	.word	0x00013da0


	//   ....[51]....
        /*08d0*/ 	.word	0x00013de0


	//   ....[52]....
        /*08d4*/ 	.word	0x000147d0


	//   ....[53]....
        /*08d8*/ 	.word	0x000147f0


	//   ....[54]....
        /*08dc*/ 	.word	0x00015d90


	//   ....[55]....
        /*08e0*/ 	.word	0x00015db0


	//   ....[56]....
        /*08e4*/ 	.word	0x00015fe0


	//   ....[57]....
        /*08e8*/ 	.word	0x00016000


	//   ....[58]....
        /*08ec*/ 	.word	0x000162b0


	//   ....[59]....
        /*08f0*/ 	.word	0x000164a0


	//   ....[60]....
        /*08f4*/ 	.word	0x000164d0


	//   ....[61]....
        /*08f8*/ 	.word	0x00016500


	//   ....[62]....
        /*08fc*/ 	.word	0x00016530


	//   ....[63]....
        /*0900*/ 	.word	0x00016560


	//   ....[64]....
        /*0904*/ 	.word	0x00016590


	//   ....[65]....
        /*0908*/ 	.word	0x00016720


	//   ....[66]....
        /*090c*/ 	.word	0x00016750


	//   ....[67]....
        /*0910*/ 	.word	0x00016780


	//   ....[68]....
        /*0914*/ 	.word	0x000167b0


	//   ....[69]....
        /*0918*/ 	.word	0x000167e0


	//   ....[70]....
        /*091c*/ 	.word	0x00016810


	//   ....[71]....
        /*0920*/ 	.word	0x000168a0


	//   ....[72]....
        /*0924*/ 	.word	0x000168d0


	//   ....[73]....
        /*0928*/ 	.word	0x000168e0


	//   ....[74]....
        /*092c*/ 	.word	0x00016970


	//   ....[75]....
        /*0930*/ 	.word	0x00017920


	//   ....[76]....
        /*0934*/ 	.word	0x0001a310


	//   ....[77]....
        /*0938*/ 	.word	0x0001a330


	//   ....[78]....
        /*093c*/ 	.word	0x0001a3c0


	//   ....[79]....
        /*0940*/ 	.word	0x0001a3e0


	//   ....[80]....
        /*0944*/ 	.word	0x0001a460


	//   ....[81]....
        /*0948*/ 	.word	0x0001a480


	//   ....[82]....
        /*094c*/ 	.word	0x0001a490


	//   ....[83]....
        /*0950*/ 	.word	0x0001a4a0


	//   ....[84]....
        /*0954*/ 	.word	0x0001ac50


	//   ....[85]....
        /*0958*/ 	.word	0x0001ac80


	//   ....[86]....
        /*095c*/ 	.word	0x0001ad30


	//   ....[87]....
        /*0960*/ 	.word	0x0001ad40


	//   ....[88]....
        /*0964*/ 	.word	0x0001ad50


	//   ....[89]....
        /*0968*/ 	.word	0x0001add0


	//   ....[90]....
        /*096c*/ 	.word	0x0001ade0


	//   ....[91]....
        /*0970*/ 	.word	0x0001ae50


	//   ....[92]....
        /*0974*/ 	.word	0x0001b740


	//   ....[93]....
        /*0978*/ 	.word	0x0001b7b0


	//   ....[94]....
        /*097c*/ 	.word	0x0001b850


	//   ....[95]....
        /*0980*/ 	.word	0x0001b9a0


	//   ....[96]....
        /*0984*/ 	.word	0x0001ba00


	//   ....[97]....
        /*0988*/ 	.word	0x0001ba20


	//   ....[98]....
        /*098c*/ 	.word	0x0001ba30


	//   ....[99]....
        /*0990*/ 	.word	0x0001ba50


	//   ....[100]....
        /*0994*/ 	.word	0x0001c200


	//   ....[101]....
        /*0998*/ 	.word	0x0001c230


	//   ....[102]....
        /*099c*/ 	.word	0x0001c420


	//   ....[103]....
        /*09a0*/ 	.word	0x0001c460


	//   ....[104]....
        /*09a4*/ 	.word	0x0001c470


	//   ....[105]....
        /*09a8*/ 	.word	0x0001c480


	//   ....[106]....
        /*09ac*/ 	.word	0x0001c5d0


	//   ....[107]....
        /*09b0*/ 	.word	0x0001c720


	//   ....[108]....
        /*09b4*/ 	.word	0x0001cf10


	//   ....[109]....
        /*09b8*/ 	.word	0x0001cf30


	//   ....[110]....
        /*09bc*/ 	.word	0x0001cf80


	//   ....[111]....
        /*09c0*/ 	.word	0x0001cf90


	//   ....[112]....
        /*09c4*/ 	.word	0x0001cfd0


	//   ....[113]....
        /*09c8*/ 	.word	0x0001cfe0


	//   ....[114]....
        /*09cc*/ 	.word	0x0001cff0


	//   ....[115]....
        /*09d0*/ 	.word	0x0001d030


	//   ....[116]....
        /*09d4*/ 	.word	0x0001d330


	//   ....[117]....
        /*09d8*/ 	.word	0x0001d370


	//   ....[118]....
        /*09dc*/ 	.word	0x0001d390


	//   ....[119]....
        /*09e0*/ 	.word	0x0001d3b0


	//   ....[120]....
        /*09e4*/ 	.word	0x0001d3e0


	//   ....[121]....
        /*09e8*/ 	.word	0x0001d400


	//   ....[122]....
        /*09ec*/ 	.word	0x0001d500


	//   ....[123]....
        /*09f0*/ 	.word	0x0001d650


	//   ....[124]....
        /*09f4*/ 	.word	0x0001dc90


	//   ....[125]....
        /*09f8*/ 	.word	0x0001dcc0


	//   ....[126]....
        /*09fc*/ 	.word	0x0001dd20


	//   ....[127]....
        /*0a00*/ 	.word	0x0001dd50


	//   ....[128]....
        /*0a04*/ 	.word	0x0001dd80


	//   ....[129]....
        /*0a08*/ 	.word	0x0001ddb0


	//   ....[130]....
        /*0a0c*/ 	.word	0x0001dde0


	//   ....[131]....
        /*0a10*/ 	.word	0x0001de10


	//   ....[132]....
        /*0a14*/ 	.word	0x0001dfb0


	//   ....[133]....
        /*0a18*/ 	.word	0x0001dfe0


	//   ....[134]....
        /*0a1c*/ 	.word	0x0001e010


	//   ....[135]....
        /*0a20*/ 	.word	0x0001e040


	//   ....[136]....
        /*0a24*/ 	.word	0x0001e070


	//   ....[137]....
        /*0a28*/ 	.word	0x0001e0a0


	//   ....[138]....
        /*0a2c*/ 	.word	0x0001e160


	//   ....[139]....
        /*0a30*/ 	.word	0x0001e180


	//   ....[140]....
        /*0a34*/ 	.word	0x0001e190


	//   ....[141]....
        /*0a38*/ 	.word	0x0001e1f0


	//   ....[142]....
        /*0a3c*/ 	.word	0x0001e810


	//   ....[143]....
        /*0a40*/ 	.word	0x0001eb20


	//   ....[144]....
        /*0a44*/ 	.word	0x0001ebb0


	//   ....[145]....
        /*0a48*/ 	.word	0x0001ec80


	//   ....[146]....
        /*0a4c*/ 	.word	0x0001ed10


	//   ....[147]....
        /*0a50*/ 	.word	0x0001edf0


	//   ....[148]....
        /*0a54*/ 	.word	0x0001ee80


	//   ....[149]....
        /*0a58*/ 	.word	0x0001ef60


	//   ....[150]....
        /*0a5c*/ 	.word	0x0001eff0


	//   ....[151]....
        /*0a60*/ 	.word	0x0001f040


	//   ....[152]....
        /*0a64*/ 	.word	0x0001f090


	//   ....[153]....
        /*0a68*/ 	.word	0x0001f180


	//   ....[154]....
        /*0a6c*/ 	.word	0x0001f210


	//   ....[155]....
        /*0a70*/ 	.word	0x0001f260


	//   ....[156]....
        /*0a74*/ 	.word	0x0001f2b0


	//   ....[157]....
        /*0a78*/ 	.word	0x0001f550


	//   ....[158]....
        /*0a7c*/ 	.word	0x0001f830


	//   ....[159]....
        /*0a80*/ 	.word	0x0001f920


	//   ....[160]....
        /*0a84*/ 	.word	0x0001f9c0


	//   ....[161]....
        /*0a88*/ 	.word	0x0001fa20


	//   ....[162]....
        /*0a8c*/ 	.word	0x0001fb10


	//   ....[163]....
        /*0a90*/ 	.word	0x0001fb80


	//   ....[164]....
        /*0a94*/ 	.word	0x0001fc70


	//   ....[165]....
        /*0a98*/ 	.word	0x0001fce0


	//   ....[166]....
        /*0a9c*/ 	.word	0x0001fd80


	//   ....[167]....
        /*0aa0*/ 	.word	0x0001fe70


	//   ....[168]....
        /*0aa4*/ 	.word	0x0001ff10


	//   ....[169]....
        /*0aa8*/ 	.word	0x0001ff70


	//   ....[170]....
        /*0aac*/ 	.word	0x00020030


	//   ....[171]....
        /*0ab0*/ 	.word	0x00020090


	//   ....[172]....
        /*0ab4*/ 	.word	0x00020130


	//   ....[173]....
        /*0ab8*/ 	.word	0x000201e0


	//   ....[174]....
        /*0abc*/ 	.word	0x000202c0


	//   ....[175]....
        /*0ac0*/ 	.word	0x000205b0


	//   ....[176]....
        /*0ac4*/ 	.word	0x00020670


	//   ....[177]....
        /*0ac8*/ 	.word	0x000208e0


	//   ....[178]....
        /*0acc*/ 	.word	0x00020960


	//   ....[179]....
        /*0ad0*/ 	.word	0x00020b70


	//   ....[180]....
        /*0ad4*/ 	.word	0x00020bc0


	//   ....[181]....
        /*0ad8*/ 	.word	0x00020d30


	//   ....[182]....
        /*0adc*/ 	.word	0x00020dc0


	//   ....[183]....
        /*0ae0*/ 	.word	0x00020f00


	//   ....[184]....
        /*0ae4*/ 	.word	0x00021000


	//   ....[185]....
        /*0ae8*/ 	.word	0x00021270


	//   ....[186]....
        /*0aec*/ 	.word	0x000212c0


	//   ....[187]....
        /*0af0*/ 	.word	0x00021490


	//   ....[188]....
        /*0af4*/ 	.word	0x000214e0


	//   ....[189]....
        /*0af8*/ 	.word	0x000216b0


	//   ....[190]....
        /*0afc*/ 	.word	0x00021700


	//   ....[191]....
        /*0b00*/ 	.word	0x000217f0


	//   ....[192]....
        /*0b04*/ 	.word	0x00021890


	//   ....[193]....
        /*0b08*/ 	.word	0x000218f0


	//   ....[194]....
        /*0b0c*/ 	.word	0x000219a0


	//   ....[195]....
        /*0b10*/ 	.word	0x00021a00


	//   ....[196]....
        /*0b14*/ 	.word	0x00021ab0


	//   ....[197]....
        /*0b18*/ 	.word	0x00021b10


	//   ....[198]....
        /*0b1c*/ 	.word	0x00021bc0


	//   ....[199]....
        /*0b20*/ 	.word	0x00021cb0


	//   ....[200]....
        /*0b24*/ 	.word	0x00021d90


	//   ....[201]....
        /*0b28*/ 	.word	0x00021ea0


	//   ....[202]....
        /*0b2c*/ 	.word	0x00021fa0


	//   ....[203]....
        /*0b30*/ 	.word	0x000220d0


	//   ....[204]....
        /*0b34*/ 	.word	0x000221b0


	//   ....[205]....
        /*0b38*/ 	.word	0x000222b0


	//   ....[206]....
        /*0b3c*/ 	.word	0x00022390


	//   ....[207]....
        /*0b40*/ 	.word	0x00022420


	//   ....[208]....
        /*0b44*/ 	.word	0x000224c0


	//   ....[209]....
        /*0b48*/ 	.word	0x00022640


	//   ....[210]....
        /*0b4c*/ 	.word	0x000226b0


	//   ....[211]....
        /*0b50*/ 	.word	0x00022720


	//   ....[212]....
        /*0b54*/ 	.word	0x00022790


	//   ....[213]....
        /*0b58*/ 	.word	0x00022800


	//   ....[214]....
        /*0b5c*/ 	.word	0x00022880


	//   ....[215]....
        /*0b60*/ 	.word	0x00022900


	//   ....[216]....
        /*0b64*/ 	.word	0x00022990


	//   ....[217]....
        /*0b68*/ 	.word	0x00022a00


	//   ....[218]....
        /*0b6c*/ 	.word	0x00022a70


	//   ....[219]....
        /*0b70*/ 	.word	0x00022ae0


	//   ....[220]....
        /*0b74*/ 	.word	0x00022b60


	//   ....[221]....
        /*0b78*/ 	.word	0x00022bd0


	//   ....[222]....
        /*0b7c*/ 	.word	0x00022c70


	//   ....[223]....
        /*0b80*/ 	.word	0x00022cc0


	//   ....[224]....
        /*0b84*/ 	.word	0x00022d50


	//   ....[225]....
        /*0b88*/ 	.word	0x00022e80


	//----- nvinfo : EIATTR_REG_RECONFIG
	.align		4
.L_292:
        /*0b8c*/ 	.byte	0x01, 0x54
	.zero		2


	//----- nvinfo : EIATTR_SYSCALL_OFFSETS
	.align		4
        /*0b90*/ 	.byte	0x04, 0x46
        /*0b92*/ 	.short	(.L_294 - .L_293)


	//   ....[0]....
.L_293:
        /*0b94*/ 	.word	0x000023f0


	//   ....[1]....
        /*0b98*/ 	.word	0x00002540


	//   ....[2]....
        /*0b9c*/ 	.word	0x000079a0


	//   ....[3]....
        /*0ba0*/ 	.word	0x00007d30


	//   ....[4]....
        /*0ba4*/ 	.word	0x00019710


	//   ....[5]....
        /*0ba8*/ 	.word	0x00019860


	//   ....[6]....
        /*0bac*/ 	.word	0x00019950


	//   ....[7]....
        /*0bb0*/ 	.word	0x0001a870


	//   ....[8]....
        /*0bb4*/ 	.word	0x0001b0c0


	//----- nvinfo : EIATTR_MBARRIER_INSTR_OFFSETS
	.align		4
.L_294:
        /*0bb8*/ 	.byte	0x04, 0x39
        /*0bba*/ 	.short	(.L_296 - .L_295)


	//   ....[0]....
.L_295:
        /*0bbc*/ 	.word	0x00000280
        /*0bc0*/ 	.word	0x000000ff
        /*0bc4*/ 	.word	0x00038800
        /*0bc8*/ 	.short	0x0100
        /*0bca*/ 	.byte	0x08
	.zero		1


	//   ....[1]....
        /*0bcc*/ 	.word	0x00000290
        /*0bd0*/ 	.word	0x000000ff
        /*0bd4*/ 	.word	0x00038810
        /*0bd8*/ 	.short	0x0100
        /*0bda*/ 	.byte	0x08
	.zero		1


	//   ....[2]....
        /*0bdc*/ 	.word	0x000002a0
        /*0be0*/ 	.word	0x000000ff
        /*0be4*/ 	.word	0x00038820
        /*0be8*/ 	.short	0x0100
        /*0bea*/ 	.byte	0x08
	.zero		1


	//   ....[3]....
        /*0bec*/ 	.word	0x00000350
        /*0bf0*/ 	.word	0x000000ff
        /*0bf4*/ 	.word	0x00038830
        /*0bf8*/ 	.short	0x0100
        /*0bfa*/ 	.byte	0x06
	.zero		1


	//   ....[4]....
        /*0bfc*/ 	.word	0x00000360
        /*0c00*/ 	.word	0x000000ff
        /*0c04*/ 	.word	0x00038840
        /*0c08*/ 	.short	0x0100
        /*0c0a*/ 	.byte	0x06
	.zero		1


	//   ....[5]....
        /*0c0c*/ 	.word	0x00000370
        /*0c10*/ 	.word	0x000000ff
        /*0c14*/ 	.word	0x00038838
        /*0c18*/ 	.short	0x0100
        /*0c1a*/ 	.byte	0x06
	.zero		1


	//   ....[6]....
        /*0c1c*/ 	.word	0x00000380
        /*0c20*/ 	.word	0x000000ff
        /*0c24*/ 	.word	0x00038848
        /*0c28*/ 	.short	0x0100
        /*0c2a*/ 	.byte	0x06
	.zero		1


	//   ....[7]....
        /*0c2c*/ 	.word	0x000004b0
        /*0c30*/ 	.word	0x000000ff
        /*0c34*/ 	.word	0x00038850
        /*0c38*/ 	.short	0x0100
        /*0c3a*/ 	.byte	0x08
	.zero		1


	//   ....[8]....
        /*0c3c*/ 	.word	0x000004c0
        /*0c40*/ 	.word	0x000000ff
        /*0c44*/ 	.word	0x00038860
        /*0c48*/ 	.short	0x0100
        /*0c4a*/ 	.byte	0x08
	.zero		1


	//   ....[9]....
        /*0c4c*/ 	.word	0x000004d0
        /*0c50*/ 	.word	0x000000ff
        /*0c54*/ 	.word	0x00038858
        /*0c58*/ 	.short	0x0100
        /*0c5a*/ 	.byte	0x08
	.zero		1


	//   ....[10]....
        /*0c5c*/ 	.word	0x000004e0
        /*0c60*/ 	.word	0x000000ff
        /*0c64*/ 	.word	0x00038868
        /*0c68*/ 	.short	0x0100
        /*0c6a*/ 	.byte	0x08
	.zero		1


	//   ....[11]....
        /*0c6c*/ 	.word	0x000005d0
        /*0c70*/ 	.word	0x000000ff
        /*0c74*/ 	.word	0x00038870
        /*0c78*/ 	.short	0x0100
        /*0c7a*/ 	.byte	0x06
	.zero		1


	//   ....[12]....
        /*0c7c*/ 	.word	0x000005e0
        /*0c80*/ 	.word	0x000000ff
        /*0c84*/ 	.word	0x00038880
        /*0c88*/ 	.short	0x0100
        /*0c8a*/ 	.byte	0x06
	.zero		1


	//   ....[13]....
        /*0c8c*/ 	.word	0x000005f0
        /*0c90*/ 	.word	0x000000ff
        /*0c94*/ 	.word	0x00038878
        /*0c98*/ 	.short	0x0100
        /*0c9a*/ 	.byte	0x06
	.zero		1


	//   ....[14]....
        /*0c9c*/ 	.word	0x00000600
        /*0ca0*/ 	.word	0x000000ff
        /*0ca4*/ 	.word	0x00038888
        /*0ca8*/ 	.short	0x0100
        /*0caa*/ 	.byte	0x06
	.zero		1


	//   ....[15]....
        /*0cac*/ 	.word	0x00000730
        /*0cb0*/ 	.word	0x000000ff
        /*0cb4*/ 	.word	0x00038890
        /*0cb8*/ 	.short	0x0100
        /*0cba*/ 	.byte	0x08
	.zero		1


	//   ....[16]....
        /*0cbc*/ 	.word	0x00000740
        /*0cc0*/ 	.word	0x000000ff
        /*0cc4*/ 	.word	0x000388a0
        /*0cc8*/ 	.short	0x0100
        /*0cca*/ 	.byte	0x08
	.zero		1


	//   ....[17]....
        /*0ccc*/ 	.word	0x00000750
        /*0cd0*/ 	.word	0x000000ff
        /*0cd4*/ 	.word	0x00038898
        /*0cd8*/ 	.short	0x0100
        /*0cda*/ 	.byte	0x08
	.zero		1


	//   ....[18]....
        /*0cdc*/ 	.word	0x00000760
        /*0ce0*/ 	.word	0x000000ff
        /*0ce4*/ 	.word	0x000388a8
        /*0ce8*/ 	.short	0x0100
        /*0cea*/ 	.byte	0x08
	.zero		1


	//   ....[19]....
        /*0cec*/ 	.word	0x00000890
        /*0cf0*/ 	.word	0x000000ff
        /*0cf4*/ 	.word	0x000388b0
        /*0cf8*/ 	.short	0x0100
        /*0cfa*/ 	.byte	0x08
	.zero		1


	//   ....[20]....
        /*0cfc*/ 	.word	0x000008a0
        /*0d00*/ 	.word	0x000000ff
        /*0d04*/ 	.word	0x000388c0
        /*0d08*/ 	.short	0x0100
        /*0d0a*/ 	.byte	0x08
	.zero		1


	//   ....[21]....
        /*0d0c*/ 	.word	0x000008b0
        /*0d10*/ 	.word	0x000000ff
        /*0d14*/ 	.word	0x000388b8
        /*0d18*/ 	.short	0x0100
        /*0d1a*/ 	.byte	0x08
	.zero		1


	//   ....[22]....
        /*0d1c*/ 	.word	0x000008c0
        /*0d20*/ 	.word	0x000000ff
        /*0d24*/ 	.word	0x000388c8
        /*0d28*/ 	.short	0x0100
        /*0d2a*/ 	.byte	0x08
	.zero		1


	//   ....[23]....
        /*0d2c*/ 	.word	0x00003130
        /*0d30*/ 	.word	0x0000003a
        /*0d34*/ 	.word	0x00038890
        /*0d38*/ 	.short	0x010a
        /*0d3a*/ 	.byte	0x3f
	.zero		1


	//   ....[24]....
        /*0d3c*/ 	.word	0x00003b60
        /*0d40*/ 	.word	0x0000003a
        /*0d44*/ 	.word	0x00038890
        /*0d48*/ 	.short	0x010a
        /*0d4a*/ 	.byte	0x3f
	.zero		1


	//   ....[25]....
        /*0d4c*/ 	.word	0x00004430
        /*0d50*/ 	.word	0x0000003a
        /*0d54*/ 	.word	0x00038890
        /*0d58*/ 	.short	0x010a
        /*0d5a*/ 	.byte	0x3f
	.zero		1


	//   ....[26]....
        /*0d5c*/ 	.word	0x000047f0
        /*0d60*/ 	.word	0x00000004
        /*0d64*/ 	.word	0x00000000
        /*0d68*/ 	.short	0x0101
        /*0d6a*/ 	.byte	0x3f
	.zero		1


	//   ....[27]....
        /*0d6c*/ 	.word	0x00004830
        /*0d70*/ 	.word	0x0000003a
        /*0d74*/ 	.word	0x000388b0
        /*0d78*/ 	.short	0x010a
        /*0d7a*/ 	.byte	0x3f
	.zero		1


	//   ....[28]....
        /*0d7c*/ 	.word	0x000050f0
        /*0d80*/ 	.word	0x0000003a
        /*0d84*/ 	.word	0x00000000
        /*0d88*/ 	.short	0x0101
        /*0d8a*/ 	.byte	0x3f
	.zero		1


	//   ....[29]....
        /*0d8c*/ 	.word	0x00005cc0
        /*0d90*/ 	.word	0x0000000c
        /*0d94*/ 	.word	0x00000000
        /*0d98*/ 	.short	0x0101
        /*0d9a*/ 	.byte	0x3f
	.zero		1


	//   ....[30]....
        /*0d9c*/ 	.word	0x00006860
        /*0da0*/ 	.word	0x0000000c
        /*0da4*/ 	.word	0x00000000
        /*0da8*/ 	.short	0x0101
        /*0daa*/ 	.byte	0x3f
	.zero		1


	//   ....[31]....
        /*0dac*/ 	.word	0x00007a40
        /*0db0*/ 	.word	0x00000002
        /*0db4*/ 	.word	0x00038800
        /*0db8*/ 	.short	0x010a
        /*0dba*/ 	.byte	0x3f
	.zero		1


	//   ....[32]....
        /*0dbc*/ 	.word	0x00007a90
        /*0dc0*/ 	.word	0x00000002
        /*0dc4*/ 	.word	0x00038800
        /*0dc8*/ 	.short	0x010a
        /*0dca*/ 	.byte	0x3f
	.zero		1


	//   ....[33]....
        /*0dcc*/ 	.word	0x00008100
        /*0dd0*/ 	.word	0x00000002
        /*0dd4*/ 	.word	0x00038800
        /*0dd8*/ 	.short	0x010a
        /*0dda*/ 	.byte	0x3f
	.zero		1


	//   ....[34]....
        /*0ddc*/ 	.word	0x00009000
        /*0de0*/ 	.word	0x00000002
        /*0de4*/ 	.word	0x00038800
        /*0de8*/ 	.short	0x010a
        /*0dea*/ 	.byte	0x3f
	.zero		1


	//   ....[35]....
        /*0dec*/ 	.word	0x00009e50
        /*0df0*/ 	.word	0x0000000b
        /*0df4*/ 	.word	0x00038830
        /*0df8*/ 	.short	0x010a
        /*0dfa*/ 	.byte	0x3f
	.zero		1


	//   ....[36]....
        /*0dfc*/ 	.word	0x00009f00
        /*0e00*/ 	.word	0x0000000b
        /*0e04*/ 	.word	0x00038830
        /*0e08*/ 	.short	0x010a
        /*0e0a*/ 	.byte	0x3f
	.zero		1


	//   ....[37]....
        /*0e0c*/ 	.word	0x0000a210
        /*0e10*/ 	.word	0x00000002
        /*0e14*/ 	.word	0x00038810
        /*0e18*/ 	.short	0x010a
        /*0e1a*/ 	.byte	0x3f
	.zero		1


	//   ....[38]....
        /*0e1c*/ 	.word	0x0000a260
        /*0e20*/ 	.word	0x0000000b
        /*0e24*/ 	.word	0x00038850
        /*0e28*/ 	.short	0x010a
        /*0e2a*/ 	.byte	0x3f
	.zero		1


	//   ....[39]....
        /*0e2c*/ 	.word	0x0000a310
        /*0e30*/ 	.word	0x0000000b
        /*0e34*/ 	.word	0x00038850
        /*0e38*/ 	.short	0x010a
        /*0e3a*/ 	.byte	0x3f
	.zero		1


	//   ....[40]....
        /*0e3c*/ 	.word	0x0000c880
        /*0e40*/ 	.word	0x00000003
        /*0e44*/ 	.word	0x00000000
        /*0e48*/ 	.short	0x0101
        /*0e4a*/ 	.byte	0x3f
	.zero		1


	//   ....[41]....
        /*0e4c*/ 	.word	0x0000d050
        /*0e50*/ 	.word	0x0000000b
        /*0e54*/ 	.word	0x00000000
        /*0e58*/ 	.short	0x0101
        /*0e5a*/ 	.byte	0x3f
	.zero		1


	//   ....[42]....
        /*0e5c*/ 	.word	0x0000d170
        /*0e60*/ 	.word	0x0000000c
        /*0e64*/ 	.word	0x00038830
        /*0e68*/ 	.short	0x010a
        /*0e6a*/ 	.byte	0x3f
	.zero		1


	//   ....[43]....
        /*0e6c*/ 	.word	0x0000d220
        /*0e70*/ 	.word	0x0000000c
        /*0e74*/ 	.word	0x00038830
        /*0e78*/ 	.short	0x010a
        /*0e7a*/ 	.byte	0x3f
	.zero		1


	//   ....[44]....
        /*0e7c*/ 	.word	0x0000d490
        /*0e80*/ 	.word	0x0000000c
        /*0e84*/ 	.word	0x00038850
        /*0e88*/ 	.short	0x010a
        /*0e8a*/ 	.byte	0x3f
	.zero		1


	//   ....[45]....
        /*0e8c*/ 	.word	0x0000d500
        /*0e90*/ 	.word	0x0000000c
        /*0e94*/ 	.word	0x00038850
        /*0e98*/ 	.short	0x010a
        /*0e9a*/ 	.byte	0x3f
	.zero		1


	//   ....[46]....
        /*0e9c*/ 	.word	0x0000f500
        /*0ea0*/ 	.word	0x000000c4
        /*0ea4*/ 	.word	0x00000000
        /*0ea8*/ 	.short	0x0101
        /*0eaa*/ 	.byte	0x3f
	.zero		1


	//   ....[47]....
        /*0eac*/ 	.word	0x000107a0
        /*0eb0*/ 	.word	0x0000000c
        /*0eb4*/ 	.word	0x00000000
        /*0eb8*/ 	.short	0x0101
        /*0eba*/ 	.byte	0x3f
	.zero		1


	//   ....[48]....
        /*0ebc*/ 	.word	0x00012e90
        /*0ec0*/ 	.word	0x00000000
        /*0ec4*/ 	.word	0x00000000
        /*0ec8*/ 	.short	0x0101
        /*0eca*/ 	.byte	0x3f
	.zero		1


	//   ....[49]....
        /*0ecc*/ 	.word	0x00013e00
        /*0ed0*/ 	.word	0x00000008
        /*0ed4*/ 	.word	0x00000000
        /*0ed8*/ 	.short	0x0101
        /*0eda*/ 	.byte	0x3f
	.zero		1


	//   ....[50]....
        /*0edc*/ 	.word	0x00017a00
        /*0ee0*/ 	.word	0x00000012
        /*0ee4*/ 	.word	0x00038820
        /*0ee8*/ 	.short	0x010a
        /*0eea*/ 	.byte	0x3f
	.zero		1


	//   ....[51]....
        /*0eec*/ 	.word	0x00017a90
        /*0ef0*/ 	.word	0x00000003
        /*0ef4*/ 	.word	0x000388a0
        /*0ef8*/ 	.short	0x010a
        /*0efa*/ 	.byte	0x3f
	.zero		1


	//   ....[52]....
        /*0efc*/ 	.word	0x00017ce0
        /*0f00*/ 	.word	0x00000003
        /*0f04*/ 	.word	0x000388c0
        /*0f08*/ 	.short	0x010a
        /*0f0a*/ 	.byte	0x3f
	.zero		1


	//   ....[53]....
        /*0f0c*/ 	.word	0x000186b0
        /*0f10*/ 	.word	0x00000008
        /*0f14*/ 	.word	0x000388a0
        /*0f18*/ 	.short	0x010a
        /*0f1a*/ 	.byte	0x3f
	.zero		1


	//   ....[54]....
        /*0f1c*/ 	.word	0x000188f0
        /*0f20*/ 	.word	0x00000008
        /*0f24*/ 	.word	0x000388c0
        /*0f28*/ 	.short	0x010a
        /*0f2a*/ 	.byte	0x3f
	.zero		1


	//   ....[55]....
        /*0f2c*/ 	.word	0x0001a0d0
        /*0f30*/ 	.word	0x0000001a
        /*0f34*/ 	.word	0x00038840
        /*0f38*/ 	.short	0x010a
        /*0f3a*/ 	.byte	0x3f
	.zero		1


	//   ....[56]....
        /*0f3c*/ 	.word	0x0001a5a0
        /*0f40*/ 	.word	0x0000001a
        /*0f44*/ 	.word	0x00038830
        /*0f48*/ 	.short	0x0107
        /*0f4a*/ 	.byte	0x3f
	.zero		1


	//   ....[57]....
        /*0f4c*/ 	.word	0x0001a670
        /*0f50*/ 	.word	0x0000001a
        /*0f54*/ 	.word	0x00038830
        /*0f58*/ 	.short	0x0101
        /*0f5a*/ 	.byte	0x3f
	.zero		1


	//   ....[58]....
        /*0f5c*/ 	.word	0x0001af00
        /*0f60*/ 	.word	0x00000012
        /*0f64*/ 	.word	0x00038800
        /*0f68*/ 	.short	0x0107
        /*0f6a*/ 	.byte	0x3f
	.zero		1


	//   ....[59]....
        /*0f6c*/ 	.word	0x0001af90
        /*0f70*/ 	.word	0x00000012
        /*0f74*/ 	.word	0x00038800
        /*0f78*/ 	.short	0x0101
        /*0f7a*/ 	.byte	0x3f
	.zero		1


	//   ....[60]....
        /*0f7c*/ 	.word	0x0001be80
        /*0f80*/ 	.word	0x00000012
        /*0f84*/ 	.word	0x00038810
        /*0f88*/ 	.short	0x0107
        /*0f8a*/ 	.byte	0x3f
	.zero		1


	//   ....[61]....
        /*0f8c*/ 	.word	0x0001bf80
        /*0f90*/ 	.word	0x00000012
        /*0f94*/ 	.word	0x00038810
        /*0f98*/ 	.short	0x0101
        /*0f9a*/ 	.byte	0x3f
	.zero		1


	//   ....[62]....
        /*0f9c*/ 	.word	0x0001bfa0
        /*0fa0*/ 	.word	0x00000012
        /*0fa4*/ 	.word	0x00038820
        /*0fa8*/ 	.short	0x010a
        /*0faa*/ 	.byte	0x3f
	.zero		1


	//   ....[63]....
        /*0fac*/ 	.word	0x0001c030
        /*0fb0*/ 	.word	0x0000001a
        /*0fb4*/ 	.word	0x00038860
        /*0fb8*/ 	.short	0x010a
        /*0fba*/ 	.byte	0x3f
	.zero		1


	//   ....[64]....
        /*0fbc*/ 	.word	0x0001c940
        /*0fc0*/ 	.word	0x0000001a
        /*0fc4*/ 	.word	0x00038850
        /*0fc8*/ 	.short	0x0107
        /*0fca*/ 	.byte	0x3f
	.zero		1


	//   ....[65]....
        /*0fcc*/ 	.word	0x0001ca10
        /*0fd0*/ 	.word	0x0000001a
        /*0fd4*/ 	.word	0x00038850
        /*0fd8*/ 	.short	0x0101
        /*0fda*/ 	.byte	0x3f
	.zero		1


	//   ....[66]....
        /*0fdc*/ 	.word	0x0001cd90
        /*0fe0*/ 	.word	0x00000006
        /*0fe4*/ 	.word	0x00038840
        /*0fe8*/ 	.short	0x010a
        /*0fea*/ 	.byte	0x3f
	.zero		1


	//   ....[67]....
        /*0fec*/ 	.word	0x0001d0b0
        /*0ff0*/ 	.word	0x00000006
        /*0ff4*/ 	.word	0x00038830
        /*0ff8*/ 	.short	0x0107
        /*0ffa*/ 	.byte	0x3f
	.zero		1


	//   ....[68]....
        /*0ffc*/ 	.word	0x0001d170
        /*1000*/ 	.word	0x00000006
        /*1004*/ 	.word	0x00038830
        /*1008*/ 	.short	0x0101
        /*100a*/ 	.byte	0x3f
	.zero		1


	//   ....[69]....
        /*100c*/ 	.word	0x0001d1a0
        /*1010*/ 	.word	0x00000006
        /*1014*/ 	.word	0x00038860
        /*1018*/ 	.short	0x010a
        /*101a*/ 	.byte	0x3f
	.zero		1


	//   ....[70]....
        /*101c*/ 	.word	0x0001d850
        /*1020*/ 	.word	0x00000006
        /*1024*/ 	.word	0x00038850
        /*1028*/ 	.short	0x0107
        /*102a*/ 	.byte	0x3f
	.zero		1


	//   ....[71]....
        /*102c*/ 	.word	0x0001d910
        /*1030*/ 	.word	0x00000006
        /*1034*/ 	.word	0x00038850
        /*1038*/ 	.short	0x0101
        /*103a*/ 	.byte	0x3f
	.zero		1


	//   ....[72]....
        /*103c*/ 	.word	0x0001e790
        /*1040*/ 	.word	0x00000007
        /*1044*/ 	.word	0x00038820
        /*1048*/ 	.short	0x010a
        /*104a*/ 	.byte	0x3f
	.zero		1


	//   ....[73]....
        /*104c*/ 	.word	0x0001e900
        /*1050*/ 	.word	0x00000005
        /*1054*/ 	.word	0x00038840
        /*1058*/ 	.short	0x010a
        /*105a*/ 	.byte	0x3f
	.zero		1


	//   ....[74]....
        /*105c*/ 	.word	0x0001e9a0
        /*1060*/ 	.word	0x00000003
        /*1064*/ 	.word	0x00038840
        /*1068*/ 	.short	0x010a
        /*106a*/ 	.byte	0x3f
	.zero		1


	//   ....[75]....
        /*106c*/ 	.word	0x0001e9e0
        /*1070*/ 	.word	0x00000005
        /*1074*/ 	.word	0x00038860
        /*1078*/ 	.short	0x010a
        /*107a*/ 	.byte	0x3f
	.zero		1


	//   ....[76]....
        /*107c*/ 	.word	0x0001ea20
        /*1080*/ 	.word	0x00000003
        /*1084*/ 	.word	0x00038860
        /*1088*/ 	.short	0x010a
        /*108a*/ 	.byte	0x3f
	.zero		1


	//   ....[77]....
        /*108c*/ 	.word	0x0001ea80
        /*1090*/ 	.word	0x0000003a
        /*1094*/ 	.word	0x00038890
        /*1098*/ 	.short	0x010a
        /*109a*/ 	.byte	0x3f
	.zero		1


	//   ....[78]....
        /*109c*/ 	.word	0x0001ebe0
        /*10a0*/ 	.word	0x0000003a
        /*10a4*/ 	.word	0x00038890
        /*10a8*/ 	.short	0x010a
        /*10aa*/ 	.byte	0x3f
	.zero		1


	//   ....[79]....
        /*10ac*/ 	.word	0x0001ed50
        /*10b0*/ 	.word	0x0000003a
        /*10b4*/ 	.word	0x00038890
        /*10b8*/ 	.short	0x010a
        /*10ba*/ 	.byte	0x3f
	.zero		1


	//   ....[80]....
        /*10bc*/ 	.word	0x0001eeb0
        /*10c0*/ 	.word	0x0000003a
        /*10c4*/ 	.word	0x000388b0
        /*10c8*/ 	.short	0x010a
        /*10ca*/ 	.byte	0x3f
	.zero		1


	//   ....[81]....
        /*10cc*/ 	.word	0x0001f0d0
        /*10d0*/ 	.word	0x00000002
        /*10d4*/ 	.word	0x00038800
        /*10d8*/ 	.short	0x010a
        /*10da*/ 	.byte	0x3f
	.zero		1


	//   ....[82]....
        /*10dc*/ 	.word	0x0001f2e0
        /*10e0*/ 	.word	0x00000002
        /*10e4*/ 	.word	0x00038800
        /*10e8*/ 	.short	0x010a
        /*10ea*/ 	.byte	0x3f
	.zero		1


	//   ....[83]....
        /*10ec*/ 	.word	0x0001f330
        /*10f0*/ 	.word	0x0000000b
        /*10f4*/ 	.word	0x00038830
        /*10f8*/ 	.short	0x010a
        /*10fa*/ 	.byte	0x3f
	.zero		1


	//   ....[84]....
        /*10fc*/ 	.word	0x0001f380
        /*1100*/ 	.word	0x00000002
        /*1104*/ 	.word	0x00038810
        /*1108*/ 	.short	0x010a
        /*110a*/ 	.byte	0x3f
	.zero		1


	//   ....[85]....
        /*110c*/ 	.word	0x0001f3d0
        /*1110*/ 	.word	0x0000000b
        /*1114*/ 	.word	0x00038850
        /*1118*/ 	.short	0x010a
        /*111a*/ 	.byte	0x3f
	.zero		1


	//   ....[86]....
        /*111c*/ 	.word	0x0001f420
        /*1120*/ 	.word	0x0000000c
        /*1124*/ 	.word	0x00038830
        /*1128*/ 	.short	0x010a
        /*112a*/ 	.byte	0x3f
	.zero		1


	//   ....[87]....
        /*112c*/ 	.word	0x0001f470
        /*1130*/ 	.word	0x0000000c
        /*1134*/ 	.word	0x00038850
        /*1138*/ 	.short	0x010a
        /*113a*/ 	.byte	0x3f
	.zero		1


	//   ....[88]....
        /*113c*/ 	.word	0x0001f610
        /*1140*/ 	.word	0x00000012
        /*1144*/ 	.word	0x00038820
        /*1148*/ 	.short	0x010a
        /*114a*/ 	.byte	0x3f
	.zero		1


	//   ....[89]....
        /*114c*/ 	.word	0x0001f660
        /*1150*/ 	.word	0x00000003
        /*1154*/ 	.word	0x000388a0
        /*1158*/ 	.short	0x010a
        /*115a*/ 	.byte	0x3f
	.zero		1


	//   ....[90]....
        /*115c*/ 	.word	0x0001f6b0
        /*1160*/ 	.word	0x00000003
        /*1164*/ 	.word	0x000388c0
        /*1168*/ 	.short	0x010a
        /*116a*/ 	.byte	0x3f
	.zero		1


	//   ....[91]....
        /*116c*/ 	.word	0x0001f700
        /*1170*/ 	.word	0x00000008
        /*1174*/ 	.word	0x000388a0
        /*1178*/ 	.short	0x010a
        /*117a*/ 	.byte	0x3f
	.zero		1


	//   ....[92]....
        /*117c*/ 	.word	0x0001f750
        /*1180*/ 	.word	0x00000008
        /*1184*/ 	.word	0x000388c0
        /*1188*/ 	.short	0x010a
        /*118a*/ 	.byte	0x3f
	.zero		1


	//   ....[93]....
        /*118c*/ 	.word	0x0001f870
        /*1190*/ 	.word	0x0000001a
        /*1194*/ 	.word	0x00038840
        /*1198*/ 	.short	0x010a
        /*119a*/ 	.byte	0x3f
	.zero		1


	//   ....[94]....
        /*119c*/ 	.word	0x00020e00
        /*11a0*/ 	.word	0x00000012
        /*11a4*/ 	.word	0x00038820
        /*11a8*/ 	.short	0x010a
        /*11aa*/ 	.byte	0x3f
	.zero		1


	//   ....[95]....
        /*11ac*/ 	.word	0x00020e50
        /*11b0*/ 	.word	0x0000001a
        /*11b4*/ 	.word	0x00038860
        /*11b8*/ 	.short	0x010a
        /*11ba*/ 	.byte	0x3f
	.zero		1


	//   ....[96]....
        /*11bc*/ 	.word	0x00021740
        /*11c0*/ 	.word	0x00000006
        /*11c4*/ 	.word	0x00038840
        /*11c8*/ 	.short	0x010a
        /*11ca*/ 	.byte	0x3f
	.zero		1


	//   ....[97]....
        /*11cc*/ 	.word	0x00021c00
        /*11d0*/ 	.word	0x00000006
        /*11d4*/ 	.word	0x00038860
        /*11d8*/ 	.short	0x010a
        /*11da*/ 	.byte	0x3f
	.zero		1


	//   ....[98]....
        /*11dc*/ 	.word	0x00022da0
        /*11e0*/ 	.word	0x00000007
        /*11e4*/ 	.word	0x00038820
        /*11e8*/ 	.short	0x010a
        /*11ea*/ 	.byte	0x3f
	.zero		1


	//   ....[99]....
        /*11ec*/ 	.word	0x00022f40
        /*11f0*/ 	.word	0x00000005
        /*11f4*/ 	.word	0x00038840
        /*11f8*/ 	.short	0x010a
        /*11fa*/ 	.byte	0x3f
	.zero		1


	//   ....[100]....
        /*11fc*/ 	.word	0x00022f90
        /*1200*/ 	.word	0x00000003
        /*1204*/ 	.word	0x00038840
        /*1208*/ 	.short	0x010a
        /*120a*/ 	.byte	0x3f
	.zero		1


	//   ....[101]....
        /*120c*/ 	.word	0x00022fe0
        /*1210*/ 	.word	0x00000005
        /*1214*/ 	.word	0x00038860
        /*1218*/ 	.short	0x010a
        /*121a*/ 	.byte	0x3f
	.zero		1


	//----- nvinfo : EIATTR_NUM_MBARRIERS
	.align		4
.L_296:
        /*121c*/ 	.byte	0x03, 0x38
        /*121e*/ 	.short	0x0017


	//----- nvinfo : EIATTR_EXIT_INSTR_OFFSETS
	.align		4
        /*1220*/ 	.byte	0x04, 0x1c
        /*1222*/ 	.short	(.L_298 - .L_297)


	//   ....[0]....
.L_297:
        /*1224*/ 	.word	0x0001ea70


	//----- nvinfo : EIATTR_MAX_THREADS
	.align		4
.L_298:
        /*1228*/ 	.byte	0x04, 0x05
        /*122a*/ 	.short	(.L_300 - .L_299)
.L_299:
        /*122c*/ 	.word	0x00000180
        /*1230*/ 	.word	0x00000001
        /*1234*/ 	.word	0x00000001


	//----- nvinfo : EIATTR_CRS_STACK_SIZE
	.align		4
.L_300:
        /*1238*/ 	.byte	0x04, 0x1e
        /*123a*/ 	.short	(.L_302 - .L_301)
.L_301:
        /*123c*/ 	.word	0x00000000


	//----- nvinfo : EIATTR_CBANK_PARAM_SIZE
	.align		4
.L_302:
        /*1240*/ 	.byte	0x03, 0x19
        /*1242*/ 	.short	0x0bf0


	//----- nvinfo : EIATTR_PARAM_CBANK
	.align		4
        /*1244*/ 	.byte	0x04, 0x0a
        /*1246*/ 	.short	(.L_304 - .L_303)
	.align		4
.L_303:
        /*1248*/ 	.word	index@(.nv.constant0._ZN7cutlass13device_kernelIN5flash11enable_sm90INS1_16FlashAttnFwdSm90INS1_25CollectiveMainloopFwdSm90ILi2EN4cute5tupleIJNS5_1CILi1EEES8_S8_EEENS6_IJNS7_ILi64EEESA_SA_EEELi512ENS_6half_tEfNS_4arch4Sm90ELb0ELb0ELb1ELb1ELb1ELb1ELb1ELb0ELb0ELb1ELb1ELb0EEENS1_21CollectiveEpilogueFwdINS6_IJSA_NS7_ILi512EEESA_EEES9_SC_SE_Li256ELb1ELb1ELb1ELb0EEENS1_36VarlenDynamicPersistentTileSchedulerILi64ELi64ELi256ELi128ELb1ELb1ELb1ELb0ELb1ELb1EEEEEEEEEvNT_6ParamsE)
        /*124c*/ 	.short	0x0210
        /*124e*/ 	.short	0x0bf0


	//----- nvinfo : EIATTR_SW_WAR
	.align		4
.L_304:
        /*1250*/ 	.byte	0x04, 0x36
        /*1252*/ 	.short	(.L_306 - .L_305)
.L_305:
        /*1254*/ 	.word	0x00000008
.L_306:


//--------------------- .nv.info._ZN7cutlass13device_kernelIN5flash11enable_sm90INS1_16FlashAttnFwdSm90INS1_25CollectiveMainloopFwdSm90ILi2EN4cute5tupleIJNS5_1CILi1EEES8_S8_EEENS6_IJNS7_ILi64EEESA_SA_EEELi512ENS_6half_tEfNS_4arch4Sm90ELb0ELb1ELb1ELb0ELb1ELb0ELb0ELb0ELb0ELb1ELb1ELb0EEENS1_21CollectiveEpilogueFwdINS6_IJSA_NS7_ILi512EEESA_EEES9_SC_SE_Li256ELb0ELb1ELb1ELb0EEENS1_19SingleTileSchedulerILb0ELb1ELb1ELi64EEEEEEEEEvNT_6ParamsE --------------------------
	.section	.nv.info._ZN7cutlass13device_kernelIN5flash11enable_sm90INS1_16FlashAttnFwdSm90INS1_25CollectiveMainloopFwdSm90ILi2EN4cute5tupleIJNS5_1CILi1EEES8_S8_EEENS6_IJNS7_ILi64EEESA_SA_EEELi512ENS_6half_tEfNS_4arch4Sm90ELb0ELb1ELb1ELb0ELb1ELb0ELb0ELb0ELb0ELb1ELb1ELb0EEENS1_21CollectiveEpilogueFwdINS6_IJSA_NS7_ILi512EEESA_EEES9_SC_SE_Li256ELb0ELb1ELb1ELb0EEENS1_19SingleTileSchedulerILb0ELb1ELb1ELi64EEEEEEEEEvNT_6ParamsE,"",@"SHT_CUDA_INFO"
	.sectionflags	@""
	.align	4


	//----- nvinfo : EIATTR_CUDA_API_VERSION
	.align		4
        /*0000*/ 	.byte	0x04, 0x37
        /*0002*/ 	.short	(.L_308 - .L_307)
.L_307:
        /*0004*/ 	.word	0x00000082


	//----- nvinfo : EIATTR_KPARAM_INFO
	.align		4
.L_308:
        /*0008*/ 	.byte	0x04, 0x17
        /*000a*/ 	.short	(.L_310 - .L_309)
.L_309:
        /*000c*/ 	.word	0x00000000
        /*0010*/ 	.short	0x0000
        /*0012*/ 	.short	0x0070
        /*0014*/ 	.byte	0x00, 0xf0, 0x01, 0x28


	//----- nvinfo : EIATTR_SPARSE_MMA_MASK
	.align		4
.L_310:
        /*0018*/ 	.byte	0x03, 0x50
        /*001a*/ 	.short	0x0000


	//----- nvinfo : EIATTR_MAXREG_COUNT
	.align		4
        /*001c*/ 	.byte	0x03, 0x1b
        /*001e*/ 	.short	0x00a8


	//----- nvinfo : EIATTR_NUM_BARRIERS
	.align		4
        /*0020*/ 	.byte	0x02, 0x4c
        /*0022*/ 	.byte	0x10
	.zero		1


	//----- nvinfo : EIATTR_EXTERNS
	.align		4
        /*0024*/ 	.byte	0x04, 0x0f
        /*0026*/ 	.short	(.L_312 - .L_311)


	//   ....[0]....
	.align		4
.L_311:
        /*0028*/ 	.word	index@(__assertfail)


	//----- nvinfo : EIATTR_MERCURY_ISA_VERSION
	.align		4
.L_312:
        /*002c*/ 	.byte	0x03, 0x5f
        /*002e*/ 	.short	0x0101


	//----- nvinfo : EIATTR_INT_WARP_WIDE_INSTR_OFFSETS
	.align		4
        /*0030*/ 	.byte	0x04, 0x31
        /*0032*/ 	.short	(.L_314 - .L_313)


	//   ....[0]....
.L_313:
        /*0034*/ 	.word	0x000000b0


	//   ....[1]....
        /*0038*/ 	.word	0x000000c0


	//   ....[2]....
        /*003c*/ 	.word	0x00000160


	//----- nvinfo : EIATTR_COOP_GROUP_MASK_REGIDS
	.align		4
.L_314:
        /*0040*/ 	.byte	0x04, 0x29
        /*0042*/ 	.short	(.L_316 - .L_315)


	//   ....[0]....
.L_315:
        /*0044*/ 	.word	0xffffffff


	//   ....[1]....
        /*0048*/ 	.word	0xffffffff


	//   ....[2]....
        /*004c*/ 	.word	0xffffffff


	//   ....[3]....
        /*0050*/ 	.word	0xffffffff


	//   ....[4]....
        /*0054*/ 	.word	0xffffffff


	//   ....[5]....
        /*0058*/ 	.word	0xffffffff


	//   ....[6]....
        /*005c*/ 	.word	0xffffffff


	//   ....[7]....
        /*0060*/ 	.word	0xffffffff


	//   ....[8]....
        /*0064*/ 	.word	0xffffffff


	//   ....[9]....
        /*0068*/ 	.word	0xffffffff


	//   ....[10]....
        /*006c*/ 	.word	0xffffffff


	//   ....[11]....
        /*0070*/ 	.word	0xffffffff


	//   ....[12]....
        /*0074*/ 	.word	0xffffffff


	//   ....[13]....
        /*0078*/ 	.word	0xffffffff


	//   ....[14]....
        /*007c*/ 	.word	0xffffffff


	//   ....[15]....
        /*0080*/ 	.word	0xffffffff


	//   ....[16]....
        /*0084*/ 	.word	0xffffffff


	//   ....[17]....
        /*0088*/ 	.word	0xffffffff


	//   ....[18]....
        /*008c*/ 	.word	0xffffffff


	//   ....[19]....
        /*0090*/ 	.word	0xffffffff


	//   ....[20]....
        /*0094*/ 	.word	0xffffffff


	//   ....[21]....
        /*0098*/ 	.word	0xffffffff


	//   ....[22]....
        /*009c*/ 	.word	0xffffffff


	//   ....[23]....
        /*00a0*/ 	.word	0xffffffff


	//   ....[24]....
        /*00a4*/ 	.word	0xffffffff


	//   ....[25]....
        /*00a8*/ 	.word	0xffffffff


	//   ....[26]....
        /*00ac*/ 	.word	0xffffffff


	//   ....[27]....
        /*00b0*/ 	.word	0xffffffff


	//   ....[28]....
        /*00b4*/ 	.word	0xffffffff


	//   ....[29]....
        /*00b8*/ 	.word	0xffffffff


	//   ....[30]....
        /*00bc*/ 	.word	0xffffffff


	//   ....[31]....
        /*00c0*/ 	.word	0xffffffff


	//   ....[32]....
        /*00c4*/ 	.word	0xffffffff


	//   ....[33]....
        /*00c8*/ 	.word	0xffffffff


	//   ....[34]....
        /*00cc*/ 	.word	0xffffffff


	//   ....[35]....
        /*00d0*/ 	.word	0xffffffff


	//   ....[36]....
        /*00d4*/ 	.word	0xffffffff


	//   ....[37]....
        /*00d8*/ 	.word	0xffffffff


	//   ....[38]....
        /*00dc*/ 	.word	0xffffffff


	//   ....[39]....
        /*00e0*/ 	.word	0xffffffff


	//   ....[40]....
        /*00e4*/ 	.word	0xffffffff


	//   ....[41]....
        /*00e8*/ 	.word	0xffffffff


	//   ....[42]....
        /*00ec*/ 	.word	0xffffffff


	//   ....[43]....
        /*00f0*/ 	.word	0xffffffff


	//   ....[44]....
        /*00f4*/ 	.word	0xffffffff


	//   ....[45]....
        /*00f8*/ 	.word	0xffffffff


	//   ....[46]....
        /*00fc*/ 	.word	0xffffffff


	//   ....[47]....
        /*0100*/ 	.word	0xffffffff


	//   ....[48]....
        /*0104*/ 	.word	0xffffffff


	//   ....[49]....
        /*0108*/ 	.word	0xffffffff


	//   ....[50]....
        /*010c*/ 	.word	0xffffffff


	//   ....[51]....
        /*0110*/ 	.word	0xffffffff


	//   ....[52]....
        /*0114*/ 	.word	0xffffffff


	//   ....[53]....
        /*0118*/ 	.word	0xffffffff


	//   ....[54]....
        /*011c*/ 	.word	0xffffffff


	//   ....[55]....
        /*0120*/ 	.word	0xffffffff


	//   ....[56]....
        /*0124*/ 	.word	0xffffffff


	//   ....[57]....
        /*0128*/ 	.word	0xffffffff


	//   ....[58]....
        /*012c*/ 	.word	0xffffffff


	//   ....[59]....
        /*0130*/ 	.word	0xffffffff


	//   ....[60]....
        /*0134*/ 	.word	0xffffffff


	//   ....[61]....
        /*0138*/ 	.word	0xffffffff


	//   ....[62]....
        /*013c*/ 	.word	0xffffffff


	//   ....[63]....
        /*0140*/ 	.word	0xffffffff


	//   ....[64]....
        /*0144*/ 	.word	0xffffffff


	//   ....[65]....
        /*0148*/ 	.word	0xffffffff


	//   ....[66]....
        /*014c*/ 	.word	0xffffffff


	//   ....[67]....
        /*0150*/ 	.word	0xffffffff


	//   ....[68]....
        /*0154*/ 	.word	0xffffffff


	//   ....[69]....
        /*0158*/ 	.word	0xffffffff


	//   ....[70]....
        /*015c*/ 	.word	0xffffffff


	//   ....[71]....
        /*0160*/ 	.word	0xffffffff


	//   ....[72]....
        /*0164*/ 	.word	0xffffffff


	//   ....[73]....
        /*0168*/ 	.word	0xffffffff


	//   ....[74]....
        /*016c*/ 	.word	0xffffffff


	//   ....[75]....
        /*0170*/ 	.word	0xffffffff


	//   ....[76]....
        /*0174*/ 	.word	0xffffffff


	//   ....[77]....
        /*0178*/ 	.word	0xffffffff


	//   ....[78]....
        /*017c*/ 	.word	0xffffffff


	//   ....[79]....
        /*0180*/ 	.word	0xffffffff


	//   ....[80]....
        /*0184*/ 	.word	0xffffffff


	//   ....[81]....
        /*0188*/ 	.word	0xffffffff


	//   ....[82]....
        /*018c*/ 	.word	0xffffffff


	//   ....[83]....
        /*0190*/ 	.word	0xffffffff


	//   ....[84]....
        /*0194*/ 	.word	0xffffffff


	//   ....[85]....
        /*0198*/ 	.word	0xffffffff


	//   ....[86]....
        /*019c*/ 	.word	0xffffffff


	//   ....[87]....
        /*01a0*/ 	.word	0xffffffff


	//   ....[88]....
        /*01a4*/ 	.word	0xffffffff


	//   ....[89]....
        /*01a8*/ 	.word	0x0500000f


	//   ....[90]....
        /*01ac*/ 	.word	0x0500000f


	//   ....[91]....
        /*01b0*/ 	.word	0x0500000f


	//   ....[92]....
        /*01b4*/ 	.word	0x0500000f


	//   ....[93]....
        /*01b8*/ 	.word	0x0500000f


	//   ....[94]....
        /*01bc*/ 	.word	0x0500000f


	//   ....[95]....
        /*01c0*/ 	.word	0x0500000f


	//   ....[96]....
        /*01c4*/ 	.word	0x0500000f


	//   ....[97]....
        /*01c8*/ 	.word	0x0500000f


	//   ....[98]....
        /*01cc*/ 	.word	0x0500000f


	//   ....[99]....
        /*01d0*/ 	.word	0x0500000f


	//   ....[100]....
        /*01d4*/ 	.word	0x0500000f


	//   ....[101]....
        /*01d8*/ 	.word	0x0500000f


	//   ....[102]....
        /*01dc*/ 	.word	0x0500000f


	//   ....[103]....
        /*01e0*/ 	.word	0x0500000f


	//   ....[104]....
        /*01e4*/ 	.word	0x0500000f


	//   ....[105]....
        /*01e8*/ 	.word	0x0500000f


	//   ....[106]....
        /*01ec*/ 	.word	0x0500000f


	//   ....[107]....
        /*01f0*/ 	.word	0x0500000f


	//   ....[108]....
        /*01f4*/ 	.word	0x0500000f


	//   ....[109]....
        /*01f8*/ 	.word	0x0500000f


	//   ....[110]....
        /*01fc*/ 	.word	0x0500000f


	//   ....[111]....
        /*0200*/ 	.word	0x0500000f


	//   ....[112]....
        /*0204*/ 	.word	0x0500000f


	//   ....[113]....
        /*0208*/ 	.word	0x0500000f


	//   ....[114]....
        /*020c*/ 	.word	0x0500000f


	//   ....[115]....
        /*0210*/ 	.word	0x0500000f


	//   ....[116]....
        /*0214*/ 	.word	0x0500000f


	//   ....[117]....
        /*0218*/ 	.word	0x0500000f


	//   ....[118]....
        /*021c*/ 	.word	0x0500000f


	//   ....[119]....
        /*0220*/ 	.word	0x0500000f


	//   ....[120]....
        /*0224*/ 	.word	0x0500000f


	//   ....[121]....
        /*0228*/ 	.word	0x0500000f


	//   ....[122]....
        /*022c*/ 	.word	0x0500000f


	//   ....[123]....
        /*0230*/ 	.word	0x0500000f


	//   ....[124]....
        /*0234*/ 	.word	0x0500000f


	//   ....[125]....
        /*0238*/ 	.word	0x0500000f


	//   ....[126]....
        /*023c*/ 	.word	0x0500000f


	//   ....[127]....
        /*0240*/ 	.word	0x0500000f


	//   ....[128]....
        /*0244*/ 	.word	0x0500000f


	//   ....[129]....
        /*0248*/ 	.word	0x0500000f


	//   ....[130]....
        /*024c*/ 	.word	0x0500000f


	//----- nvinfo : EIATTR_COOP_GROUP_INSTR_OFFSETS
	.align		4
.L_316:
        /*0250*/ 	.byte	0x04, 0x28
        /*0252*/ 	.short	(.L_318 - .L_317)


	//   ....[0]....
.L_317:
        /*0254*/ 	.word	0x00000060


	//   ....[1]....
        /*0258*/ 	.word	0x000000a0


	//   ....[2]....
        /*025c*/ 	.word	0x00000280


	//   ....[3]....
        /*0260*/ 	.word	0x000003e0


	//   ....[4]....
        /*0264*/ 	.word	0x00000500


	//   ....[5]....
        /*0268*/ 	.word	0x00000660


	//   ....[6]....
        /*026c*/ 	.word	0x000015c0


	//   ....[7]....
        /*0270*/ 	.word	0x000039f0


	//   ....[8]....
        /*0274*/ 	.word	0x00004370


	//   ....[9]....
        /*0278*/ 	.word	0x00004850


	//   ....[10]....
        /*027c*/ 	.word	0x000052f0


	//   ....[11]....
        /*0280*/ 	.word	0x00005340


	//   ....[12]....
        /*0284*/ 	.word	0x000056b0


	//   ....[13]....
        /*0288*/ 	.word	0x00005740


	//   ....[14]....
        /*028c*/ 	.word	0x000061d0


	//   ....[15]....
        /*0290*/ 	.word	0x00006b30


	//   ....[16]....
        /*0294*/ 	.word	0x00007000


	//   ....[17]....
        /*0298*/ 	.word	0x00007620


	//   ....[18]....
        /*029c*/ 	.word	0x00007700


	//   ....[19]....
        /*02a0*/ 	.word	0x00007a20


	//   ....[20]....
        /*02a4*/ 	.word	0x00007b40


	//   ....[21]....
        /*02a8*/ 	.word	0x00008c80


	//   ....[22]....
        /*02ac*/ 	.word	0x00009700


	//   ....[23]....
        /*02b0*/ 	.word	0x00009780


	//   ....[24]....
        /*02b4*/ 	.word	0x00009a90


	//   ....[25]....
        /*02b8*/ 	.word	0x00009c50


	//   ....[26]....
        /*02bc*/ 	.word	0x0000ac00


	//   ....[27]....
        /*02c0*/ 	.word	0x0000b2c0


	//   ....[28]....
        /*02c4*/ 	.word	0x0000b720


	//   ....[29]....
        /*02c8*/ 	.word	0x0000bd90


	//   ....[30]....
        /*02cc*/ 	.word	0x0000be70


	//   ....[31]....
        /*02d0*/ 	.word	0x0000c190


	//   ....[32]....
        /*02d4*/ 	.word	0x0000c2b0


	//   ....[33]....
        /*02d8*/ 	.word	0x0000d3f0


	//   ....[34]....
        /*02dc*/ 	.word	0x0000d4c0


	//   ....[35]....
        /*02e0*/ 	.word	0x0000d500


	//   ....[36]....
        /*02e4*/ 	.word	0x0000d530


	//   ....[37]....
        /*02e8*/ 	.word	0x0000d560


	//   ....[38]....
        /*02ec*/ 	.word	0x0000e040


	//   ....[39]....
        /*02f0*/ 	.word	0x0000e4a0


	//   ....[40]....
        /*02f4*/ 	.word	0x0000e4d0


	//   ....[41]....
        /*02f8*/ 	.word	0x0000e500


	//   ....[42]....
        /*02fc*/ 	.word	0x0000e520


	//   ....[43]....
        /*0300*/ 	.word	0x0000e9c0


	//   ....[44]....
        /*0304*/ 	.word	0x0000e9e0


	//   ....[45]....
        /*0308*/ 	.word	0x0000f630


	//   ....[46]....
        /*030c*/ 	.word	0x0000f650


	//   ....[47]....
        /*0310*/ 	.word	0x00010670


	//   ....[48]....
        /*0314*/ 	.word	0x00011d20


	//   ....[49]....
        /*0318*/ 	.word	0x00011d40


	//   ....[50]....
        /*031c*/ 	.word	0x00011d50


	//   ....[51]....
        /*0320*/ 	.word	0x00011d90


	//   ....[52]....
        /*0324*/ 	.word	0x00011de0


	//   ....[53]....
        /*0328*/ 	.word	0x00011e00


	//   ....[54]....
        /*032c*/ 	.word	0x00011e50


	//   ....[55]....
        /*0330*/ 	.word	0x00011e70


	//   ....[56]....
        /*0334*/ 	.word	0x000123f0


	//   ....[57]....
        /*0338*/ 	.word	0x00012420


	//   ....[58]....
        /*033c*/ 	.word	0x00012450


	//   ....[59]....
        /*0340*/ 	.word	0x000124b0


	//   ....[60]....
        /*0344*/ 	.word	0x00012510


	//   ....[61]....
        /*0348*/ 	.word	0x00012530


	//   ....[62]....
        /*034c*/ 	.word	0x00012580


	//   ....[63]....
        /*0350*/ 	.word	0x000125a0


	//   ....[64]....
        /*0354*/ 	.word	0x00012890


	//   ....[65]....
        /*0358*/ 	.word	0x000128c0


	//   ....[66]....
        /*035c*/ 	.word	0x000128f0


	//   ....[67]....
        /*0360*/ 	.word	0x00012920


	//   ....[68]....
        /*0364*/ 	.word	0x00012950


	//   ....[69]....
        /*0368*/ 	.word	0x000129a0


	//   ....[70]....
        /*036c*/ 	.word	0x00012b20


	//   ....[71]....
        /*0370*/ 	.word	0x00012b50


	//   ....[72]....
        /*0374*/ 	.word	0x000134e0


	//   ....[73]....
        /*0378*/ 	.word	0x00013500


	//   ....[74]....
        /*037c*/ 	.word	0x00013510


	//   ....[75]....
        /*0380*/ 	.word	0x00013530


	//   ....[76]....
        /*0384*/ 	.word	0x00013550


	//   ....[77]....
        /*0388*/ 	.word	0x00013580


	//   ....[78]....
        /*038c*/ 	.word	0x000135a0


	//   ....[79]....
        /*0390*/ 	.word	0x000135d0


	//   ....[80]....
        /*0394*/ 	.word	0x00013930


	//   ....[81]....
        /*0398*/ 	.word	0x00013960


	//   ....[82]....
        /*039c*/ 	.word	0x00013990


	//   ....[83]....
        /*03a0*/ 	.word	0x000139b0


	//   ....[84]....
        /*03a4*/ 	.word	0x000139c0


	//   ....[85]....
        /*03a8*/ 	.word	0x000139e0


	//   ....[86]....
        /*03ac*/ 	.word	0x00013a80


	//   ....[87]....
        /*03b0*/ 	.word	0x00013ac0


	//   ....[88]....
        /*03b4*/ 	.word	0x00013fc0


	//   ....[89]....
        /*03b8*/ 	.word	0x000146a0


	//   ....[90]....
        /*03bc*/ 	.word	0x00014790


	//   ....[91]....
        /*03c0*/ 	.word	0x00014830


	//   ....[92]....
        /*03c4*/ 	.word	0x000148b0


	//   ....[93]....
        /*03c8*/ 	.word	0x00014960


	//   ....[94]....
        /*03cc*/ 	.word	0x000149c0


	//   ....[95]....
        /*03d0*/ 	.word	0x00014a80


	//   ....[96]....
        /*03d4*/ 	.word	0x00014ae0


	//   ....[97]....
        /*03d8*/ 	.word	0x00014b80


	//   ....[98]....
        /*03dc*/ 	.word	0x00014c10


	//   ....[99]....
        /*03e0*/ 	.word	0x00014c60


	//   ....[100]....
        /*03e4*/ 	.word	0x00014d90


	//   ....[101]....
        /*03e8*/ 	.word	0x00014e00


	//   ....[102]....
        /*03ec*/ 	.word	0x00014e60


	//   ....[103]....
        /*03f0*/ 	.word	0x00014f20


	//   ....[104]....
        /*03f4*/ 	.word	0x00014f80


	//   ....[105]....
        /*03f8*/ 	.word	0x00015020


	//   ....[106]....
        /*03fc*/ 	.word	0x00015170


	//   ....[107]....
        /*0400*/ 	.word	0x00015230


	//   ....[108]....
        /*0404*/ 	.word	0x000154b0


	//   ....[109]....
        /*0408*/ 	.word	0x00015500


	//   ....[110]....
        /*040c*/ 	.word	0x000156c0


	//   ....[111]....
        /*0410*/ 	.word	0x00015710


	//   ....[112]....
        /*0414*/ 	.word	0x000158d0


	//   ....[113]....
        /*0418*/ 	.word	0x00015920


	//   ....[114]....
        /*041c*/ 	.word	0x00015a00


	//   ....[115]....
        /*0420*/ 	.word	0x00015aa0


	//   ....[116]....
        /*0424*/ 	.word	0x00015b00


	//   ....[117]....
        /*0428*/ 	.word	0x00015ba0


	//   ....[118]....
        /*042c*/ 	.word	0x00015c00


	//   ....[119]....
        /*0430*/ 	.word	0x00015ca0


	//   ....[120]....
        /*0434*/ 	.word	0x00015d00


	//   ....[121]....
        /*0438*/ 	.word	0x00015da0


	//   ....[122]....
        /*043c*/ 	.word	0x00015e80


	//   ....[123]....
        /*0440*/ 	.word	0x00015f30


	//   ....[124]....
        /*0444*/ 	.word	0x00016020


	//   ....[125]....
        /*0448*/ 	.word	0x00016120


	//   ....[126]....
        /*044c*/ 	.word	0x00016240


	//   ....[127]....
        /*0450*/ 	.word	0x00016320


	//   ....[128]....
        /*0454*/ 	.word	0x00016430


	//   ....[129]....
        /*0458*/ 	.word	0x00016500


	//   ....[130]....
        /*045c*/ 	.word	0x00016610


	//----- nvinfo : EIATTR_REG_RECONFIG
	.align		4
.L_318:
        /*0460*/ 	.byte	0x01, 0x54
	.zero		2


	//----- nvinfo : EIATTR_SYSCALL_OFFSETS
	.align		4
        /*0464*/ 	.byte	0x04, 0x46
        /*0466*/ 	.short	(.L_320 - .L_319)


	//   ....[0]....
.L_319:
        /*0468*/ 	.word	0x00003bc0


	//   ....[1]....
        /*046c*/ 	.word	0x00011230


	//   ....[2]....
        /*0470*/ 	.word	0x00011370


	//   ....[3]....
        /*0474*/ 	.word	0x00011460


	//   ....[4]....
        /*0478*/ 	.word	0x000120e0


	//----- nvinfo : EIATTR_MBARRIER_INSTR_OFFSETS
	.align		4
.L_320:
        /*047c*/ 	.byte	0x04, 0x39
        /*047e*/ 	.short	(.L_322 - .L_321)


	//   ....[0]....
.L_321:
        /*0480*/ 	.word	0x00000170
        /*0484*/ 	.word	0x000000ff
        /*0488*/ 	.word	0x00028c00
        /*048c*/ 	.short	0x0100
        /*048e*/ 	.byte	0x08
	.zero		1


	//   ....[1]....
        /*0490*/ 	.word	0x00000180
        /*0494*/ 	.word	0x000000ff
        /*0498*/ 	.word	0x00028c20
        /*049c*/ 	.short	0x0100
        /*049e*/ 	.byte	0x08
	.zero		1


	//   ....[2]....
        /*04a0*/ 	.word	0x00000230
        /*04a4*/ 	.word	0x000000ff
        /*04a8*/ 	.word	0x00028c30
        /*04ac*/ 	.short	0x0100
        /*04ae*/ 	.byte	0x06
	.zero		1


	//   ....[3]....
        /*04b0*/ 	.word	0x00000240
        /*04b4*/ 	.word	0x000000ff
        /*04b8*/ 	.word	0x00028c40
        /*04bc*/ 	.short	0x0100
        /*04be*/ 	.byte	0x06
	.zero		1


	//   ....[4]....
        /*04c0*/ 	.word	0x00000250
        /*04c4*/ 	.word	0x000000ff
        /*04c8*/ 	.word	0x00028c38
        /*04cc*/ 	.short	0x0100
        /*04ce*/ 	.byte	0x06
	.zero		1


	//   ....[5]....
        /*04d0*/ 	.word	0x00000260
        /*04d4*/ 	.word	0x000000ff
        /*04d8*/ 	.word	0x00028c48
        /*04dc*/ 	.short	0x0100
        /*04de*/ 	.byte	0x06
	.zero		1


	//   ....[6]....
        /*04e0*/ 	.word	0x00000390
        /*04e4*/ 	.word	0x000000ff
        /*04e8*/ 	.word	0x00028c50
        /*04ec*/ 	.short	0x0100
        /*04ee*/ 	.byte	0x08
	.zero		1


	//   ....[7]....
        /*04f0*/ 	.word	0x000003a0
        /*04f4*/ 	.word	0x000000ff
        /*04f8*/ 	.word	0x00028c60
        /*04fc*/ 	.short	0x0100
        /*04fe*/ 	.byte	0x08
	.zero		1


	//   ....[8]....
        /*0500*/ 	.word	0x000003b0
        /*0504*/ 	.word	0x000000ff
        /*0508*/ 	.word	0x00028c58
        /*050c*/ 	.short	0x0100
        /*050e*/ 	.byte	0x08
	.zero		1


	//   ....[9]....
        /*0510*/ 	.word	0x000003c0
        /*0514*/ 	.word	0x000000ff
        /*0518*/ 	.word	0x00028c68
        /*051c*/ 	.short	0x0100
        /*051e*/ 	.byte	0x08
	.zero		1


	//   ....[10]....
        /*0520*/ 	.word	0x000004b0
        /*0524*/ 	.word	0x000000ff
        /*0528*/ 	.word	0x00028c70
        /*052c*/ 	.short	0x0100
        /*052e*/ 	.byte	0x06
	.zero		1


	//   ....[11]....
        /*0530*/ 	.word	0x000004c0
        /*0534*/ 	.word	0x000000ff
        /*0538*/ 	.word	0x00028c80
        /*053c*/ 	.short	0x0100
        /*053e*/ 	.byte	0x06
	.zero		1


	//   ....[12]....
        /*0540*/ 	.word	0x000004d0
        /*0544*/ 	.word	0x000000ff
        /*0548*/ 	.word	0x00028c78
        /*054c*/ 	.short	0x0100
        /*054e*/ 	.byte	0x06
	.zero		1


	//   ....[13]....
        /*0550*/ 	.word	0x000004e0
        /*0554*/ 	.word	0x000000ff
        /*0558*/ 	.word	0x00028c88
        /*055c*/ 	.short	0x0100
        /*055e*/ 	.byte	0x06
	.zero		1


	//   ....[14]....
        /*0560*/ 	.word	0x00000610
        /*0564*/ 	.word	0x000000ff
        /*0568*/ 	.word	0x00028c90
        /*056c*/ 	.short	0x0100
        /*056e*/ 	.byte	0x08
	.zero		1


	//   ....[15]....
        /*0570*/ 	.word	0x00000620
        /*0574*/ 	.word	0x000000ff
        /*0578*/ 	.word	0x00028ca0
        /*057c*/ 	.short	0x0100
        /*057e*/ 	.byte	0x08
	.zero		1


	//   ....[16]....
        /*0580*/ 	.word	0x00000630
        /*0584*/ 	.word	0x000000ff
        /*0588*/ 	.word	0x00028c98
        /*058c*/ 	.short	0x0100
        /*058e*/ 	.byte	0x08
	.zero		1


	//   ....[17]....
        /*0590*/ 	.word	0x00000640
        /*0594*/ 	.word	0x000000ff
        /*0598*/ 	.word	0x00028ca8
        /*059c*/ 	.short	0x0100
        /*059e*/ 	.byte	0x08
	.zero		1


	//   ....[18]....
        /*05a0*/ 	.word	0x00000780
        /*05a4*/ 	.word	0x000000ff
        /*05a8*/ 	.word	0x00028cb0
        /*05ac*/ 	.short	0x0100
        /*05ae*/ 	.byte	0x08
	.zero		1


	//   ....[19]....
        /*05b0*/ 	.word	0x00000790
        /*05b4*/ 	.word	0x000000ff
        /*05b8*/ 	.word	0x00028cc0
        /*05bc*/ 	.short	0x0100
        /*05be*/ 	.byte	0x08
	.zero		1


	//   ....[20]....
        /*05c0*/ 	.word	0x000007a0
        /*05c4*/ 	.word	0x000000ff
        /*05c8*/ 	.word	0x00028cb8
        /*05cc*/ 	.short	0x0100
        /*05ce*/ 	.byte	0x08
	.zero		1


	//   ....[21]....
        /*05d0*/ 	.word	0x000007b0
        /*05d4*/ 	.word	0x000000ff
        /*05d8*/ 	.word	0x00028cc8
        /*05dc*/ 	.short	0x0100
        /*05de*/ 	.byte	0x08
	.zero		1


	//   ....[22]....
        /*05e0*/ 	.word	0x00001780
        /*05e4*/ 	.word	0x000000ff
        /*05e8*/ 	.word	0x00028c50
        /*05ec*/ 	.short	0x010a
        /*05ee*/ 	.byte	0x05
	.zero		1


	//   ....[23]....
        /*05f0*/ 	.word	0x00001a50
        /*05f4*/ 	.word	0x000000ff
        /*05f8*/ 	.word	0x00000000
        /*05fc*/ 	.short	0x0101
        /*05fe*/ 	.byte	0x04
	.zero		1


	//   ....[24]....
        /*0600*/ 	.word	0x000023b0
        /*0604*/ 	.word	0x000000ff
        /*0608*/ 	.word	0x00028c50
        /*060c*/ 	.short	0x010a
        /*060e*/ 	.byte	0x07
	.zero		1


	//   ....[25]....
        /*0610*/ 	.word	0x000023f0
        /*0614*/ 	.word	0x000000ff
        /*0618*/ 	.word	0x00028c50
        /*061c*/ 	.short	0x010a
        /*061e*/ 	.byte	0x07
	.zero		1


	//   ....[26]....
        /*0620*/ 	.word	0x000025d0
        /*0624*/ 	.word	0x000000ff
        /*0628*/ 	.word	0x00000000
        /*062c*/ 	.short	0x0101
        /*062e*/ 	.byte	0x07
	.zero		1


	//   ....[27]....
        /*0630*/ 	.word	0x00003bf0
        /*0634*/ 	.word	0x000000ff
        /*0638*/ 	.word	0x00028c00
        /*063c*/ 	.short	0x010a
        /*063e*/ 	.byte	0x28
	.zero		1


	//   ....[28]....
        /*0640*/ 	.word	0x00003d80
        /*0644*/ 	.word	0x000000ff
        /*0648*/ 	.word	0x00028c30
        /*064c*/ 	.short	0x010a
        /*064e*/ 	.byte	0x28
	.zero		1


	//   ....[29]....
        /*0650*/ 	.word	0x00003dc0
        /*0654*/ 	.word	0x000000ff
        /*0658*/ 	.word	0x00028c30
        /*065c*/ 	.short	0x010a
        /*065e*/ 	.byte	0x28
	.zero		1


	//   ....[30]....
        /*0660*/ 	.word	0x000043f0
        /*0664*/ 	.word	0x000000ff
        /*0668*/ 	.word	0x00000000
        /*066c*/ 	.short	0x0101
        /*066e*/ 	.byte	0x04
	.zero		1


	//   ....[31]....
        /*0670*/ 	.word	0x00005f70
        /*0674*/ 	.word	0x000000ff
        /*0678*/ 	.word	0x00028c50
        /*067c*/ 	.short	0x010a
        /*067e*/ 	.byte	0x28
	.zero		1


	//   ....[32]....
        /*0680*/ 	.word	0x00005fb0
        /*0684*/ 	.word	0x000000ff
        /*0688*/ 	.word	0x00028c50
        /*068c*/ 	.short	0x010a
        /*068e*/ 	.byte	0x28
	.zero		1


	//   ....[33]....
        /*0690*/ 	.word	0x000062a0
        /*0694*/ 	.word	0x000000ff
        /*0698*/ 	.word	0x00000000
        /*069c*/ 	.short	0x0101
        /*069e*/ 	.byte	0x04
	.zero		1


	//   ....[34]....
        /*06a0*/ 	.word	0x00006660
        /*06a4*/ 	.word	0x000000ff
        /*06a8*/ 	.word	0x00028c30
        /*06ac*/ 	.short	0x010a
        /*06ae*/ 	.byte	0x1d
	.zero		1


	//   ....[35]....
        /*06b0*/ 	.word	0x000066a0
        /*06b4*/ 	.word	0x000000ff
        /*06b8*/ 	.word	0x00028c30
        /*06bc*/ 	.short	0x010a
        /*06be*/ 	.byte	0x1d
	.zero		1


	//   ....[36]....
        /*06c0*/ 	.word	0x00006b40
        /*06c4*/ 	.word	0x000000ff
        /*06c8*/ 	.word	0x00000000
        /*06cc*/ 	.short	0x0101
        /*06ce*/ 	.byte	0x0a
	.zero		1


	//   ....[37]....
        /*06d0*/ 	.word	0x00008a40
        /*06d4*/ 	.word	0x000000ff
        /*06d8*/ 	.word	0x00028c50
        /*06dc*/ 	.short	0x010a
        /*06de*/ 	.byte	0x1d
	.zero		1


	//   ....[38]....
        /*06e0*/ 	.word	0x00008a80
        /*06e4*/ 	.word	0x000000ff
        /*06e8*/ 	.word	0x00028c50
        /*06ec*/ 	.short	0x010a
        /*06ee*/ 	.byte	0x1d
	.zero		1


	//   ....[39]....
        /*06f0*/ 	.word	0x00008d40
        /*06f4*/ 	.word	0x000000ff
        /*06f8*/ 	.word	0x00000000
        /*06fc*/ 	.short	0x0101
        /*06fe*/ 	.byte	0x1d
	.zero		1


	//   ....[40]....
        /*0700*/ 	.word	0x000090f0
        /*0704*/ 	.word	0x000000ff
        /*0708*/ 	.word	0x00028c30
        /*070c*/ 	.short	0x010a
        /*070e*/ 	.byte	0x1a
	.zero		1


	//   ....[41]....
        /*0710*/ 	.word	0x00009130
        /*0714*/ 	.word	0x000000ff
        /*0718*/ 	.word	0x00028c30
        /*071c*/ 	.short	0x010a
        /*071e*/ 	.byte	0x1a
	.zero		1


	//   ....[42]....
        /*0720*/ 	.word	0x00009500
        /*0724*/ 	.word	0x000000ff
        /*0728*/ 	.word	0x00000000
        /*072c*/ 	.short	0x0101
        /*072e*/ 	.byte	0x0b
	.zero		1


	//   ....[43]....
        /*0730*/ 	.word	0x0000a9c0
        /*0734*/ 	.word	0x000000ff
        /*0738*/ 	.word	0x00028c50
        /*073c*/ 	.short	0x010a
        /*073e*/ 	.byte	0x1a
	.zero		1


	//   ....[44]....
        /*0740*/ 	.word	0x0000aa00
        /*0744*/ 	.word	0x000000ff
        /*0748*/ 	.word	0x00028c50
        /*074c*/ 	.short	0x010a
        /*074e*/ 	.byte	0x1a
	.zero		1


	//   ....[45]....
        /*0750*/ 	.word	0x0000ac90
        /*0754*/ 	.word	0x000000ff
        /*0758*/ 	.word	0x00000000
        /*075c*/ 	.short	0x0101
        /*075e*/ 	.byte	0x1a
	.zero		1


	//   ....[46]....
        /*0760*/ 	.word	0x0000ae10
        /*0764*/ 	.word	0x000000ff
        /*0768*/ 	.word	0x00028c30
        /*076c*/ 	.short	0x010a
        /*076e*/ 	.byte	0x19
	.zero		1


	//   ....[47]....
        /*0770*/ 	.word	0x0000ae50
        /*0774*/ 	.word	0x000000ff
        /*0778*/ 	.word	0x00028c30
        /*077c*/ 	.short	0x010a
        /*077e*/ 	.byte	0x19
	.zero		1


	//   ....[48]....
        /*0780*/ 	.word	0x0000b2d0
        /*0784*/ 	.word	0x000000ff
        /*0788*/ 	.word	0x00000000
        /*078c*/ 	.short	0x0101
        /*078e*/ 	.byte	0x0a
	.zero		1


	//   ....[49]....
        /*0790*/ 	.word	0x0000d1b0
        /*0794*/ 	.word	0x000000ff
        /*0798*/ 	.word	0x00028c50
        /*079c*/ 	.short	0x010a
        /*079e*/ 	.byte	0x19
	.zero		1


	//   ....[50]....
        /*07a0*/ 	.word	0x0000d1f0
        /*07a4*/ 	.word	0x000000ff
        /*07a8*/ 	.word	0x00028c50
        /*07ac*/ 	.short	0x010a
        /*07ae*/ 	.byte	0x19
	.zero		1


	//   ....[51]....
        /*07b0*/ 	.word	0x0000d4a0
        /*07b4*/ 	.word	0x000000ff
        /*07b8*/ 	.word	0x00000000
        /*07bc*/ 	.short	0x0101
        /*07be*/ 	.byte	0x19
	.zero		1


	//   ....[52]....
        /*07c0*/ 	.word	0x0000e010
        /*07c4*/ 	.word	0x000000ff
        /*07c8*/ 	.word	0x00000000
        /*07cc*/ 	.short	0x0101
        /*07ce*/ 	.byte	0x04
	.zero		1


	//   ....[53]....
        /*07d0*/ 	.word	0x00011ae0
        /*07d4*/ 	.word	0x000000ff
        /*07d8*/ 	.word	0x00028c40
        /*07dc*/ 	.short	0x010a
        /*07de*/ 	.byte	0x2e
	.zero		1


	//   ....[54]....
        /*07e0*/ 	.word	0x00011f10
        /*07e4*/ 	.word	0x000000ff
        /*07e8*/ 	.word	0x00028c30
        /*07ec*/ 	.short	0x0107
        /*07ee*/ 	.byte	0x2e
	.zero		1


	//   ....[55]....
        /*07f0*/ 	.word	0x00011f80
        /*07f4*/ 	.word	0x000000ff
        /*07f8*/ 	.word	0x00028c30
        /*07fc*/ 	.short	0x0101
        /*07fe*/ 	.byte	0x2e
	.zero		1


	//   ....[56]....
        /*0800*/ 	.word	0x00012670
        /*0804*/ 	.word	0x000000ff
        /*0808*/ 	.word	0x00028c00
        /*080c*/ 	.short	0x0107
        /*080e*/ 	.byte	0x2e
	.zero		1


	//   ....[57]....
        /*0810*/ 	.word	0x000126b0
        /*0814*/ 	.word	0x000000ff
        /*0818*/ 	.word	0x00028c00
        /*081c*/ 	.short	0x0101
        /*081e*/ 	.byte	0x2e
	.zero		1


	//   ....[58]....
        /*0820*/ 	.word	0x000126c0
        /*0824*/ 	.word	0x000000ff
        /*0828*/ 	.word	0x00028c20
        /*082c*/ 	.short	0x010a
        /*082e*/ 	.byte	0x2e
	.zero		1


	//   ....[59]....
        /*0830*/ 	.word	0x00012710
        /*0834*/ 	.word	0x000000ff
        /*0838*/ 	.word	0x00028c60
        /*083c*/ 	.short	0x010a
        /*083e*/ 	.byte	0x2e
	.zero		1


	//   ....[60]....
        /*0840*/ 	.word	0x00012f30
        /*0844*/ 	.word	0x000000ff
        /*0848*/ 	.word	0x00028c50
        /*084c*/ 	.short	0x0107
        /*084e*/ 	.byte	0x2e
	.zero		1


	//   ....[61]....
        /*0850*/ 	.word	0x00012fb0
        /*0854*/ 	.word	0x000000ff
        /*0858*/ 	.word	0x00028c50
        /*085c*/ 	.short	0x0101
        /*085e*/ 	.byte	0x2e
	.zero		1


	//   ....[62]....
        /*0860*/ 	.word	0x000132e0
        /*0864*/ 	.word	0x0000000a
        /*0868*/ 	.word	0x00028c40
        /*086c*/ 	.short	0x010a
        /*086e*/ 	.byte	0x3f
	.zero		1


	//   ....[63]....
        /*0870*/ 	.word	0x00013670
        /*0874*/ 	.word	0x0000000a
        /*0878*/ 	.word	0x00028c30
        /*087c*/ 	.short	0x0107
        /*087e*/ 	.byte	0x3f
	.zero		1


	//   ....[64]....
        /*0880*/ 	.word	0x00013720
        /*0884*/ 	.word	0x0000000a
        /*0888*/ 	.word	0x00028c30
        /*088c*/ 	.short	0x0101
        /*088e*/ 	.byte	0x3f
	.zero		1


	//   ....[65]....
        /*0890*/ 	.word	0x00013750
        /*0894*/ 	.word	0x0000000a
        /*0898*/ 	.word	0x00028c60
        /*089c*/ 	.short	0x010a
        /*089e*/ 	.byte	0x3f
	.zero		1


	//   ....[66]....
        /*08a0*/ 	.word	0x00013d90
        /*08a4*/ 	.word	0x0000000a
        /*08a8*/ 	.word	0x00028c50
        /*08ac*/ 	.short	0x0107
        /*08ae*/ 	.byte	0x3f
	.zero		1


	//   ....[67]....
        /*08b0*/ 	.word	0x00013e60
        /*08b4*/ 	.word	0x0000000a
        /*08b8*/ 	.word	0x00028c50
        /*08bc*/ 	.short	0x0101
        /*08be*/ 	.byte	0x3f
	.zero		1


	//   ....[68]....
        /*08c0*/ 	.word	0x00013f40
        /*08c4*/ 	.word	0x00000005
        /*08c8*/ 	.word	0x00028c20
        /*08cc*/ 	.short	0x010a
        /*08ce*/ 	.byte	0x3f
	.zero		1


	//   ....[69]....
        /*08d0*/ 	.word	0x000140b0
        /*08d4*/ 	.word	0x00000004
        /*08d8*/ 	.word	0x00028c40
        /*08dc*/ 	.short	0x010a
        /*08de*/ 	.byte	0x3f
	.zero		1


	//   ....[70]....
        /*08e0*/ 	.word	0x00014150
        /*08e4*/ 	.word	0x00000005
        /*08e8*/ 	.word	0x00028c40
        /*08ec*/ 	.short	0x010a
        /*08ee*/ 	.byte	0x3f
	.zero		1


	//   ....[71]....
        /*08f0*/ 	.word	0x00014190
        /*08f4*/ 	.word	0x00000004
        /*08f8*/ 	.word	0x00028c60
        /*08fc*/ 	.short	0x010a
        /*08fe*/ 	.byte	0x3f
	.zero		1


	//   ....[72]....
        /*0900*/ 	.word	0x000141d0
        /*0904*/ 	.word	0x00000005
        /*0908*/ 	.word	0x00028c60
        /*090c*/ 	.short	0x010a
        /*090e*/ 	.byte	0x3f
	.zero		1


	//   ....[73]....
        /*0910*/ 	.word	0x00014240
        /*0914*/ 	.word	0x00000005
        /*0918*/ 	.word	0x00028c50
        /*091c*/ 	.short	0x010a
        /*091e*/ 	.byte	0x3f
	.zero		1


	//   ....[74]....
        /*0920*/ 	.word	0x000142a0
        /*0924*/ 	.word	0x00000005
        /*0928*/ 	.word	0x00028c50
        /*092c*/ 	.short	0x010a
        /*092e*/ 	.byte	0x3f
	.zero		1


	//   ....[75]....
        /*0930*/ 	.word	0x00014300
        /*0934*/ 	.word	0x00000000
        /*0938*/ 	.word	0x00028c00
        /*093c*/ 	.short	0x010a
        /*093e*/ 	.byte	0x3f
	.zero		1


	//   ....[76]....
        /*0940*/ 	.word	0x00014360
        /*0944*/ 	.word	0x00000002
        /*0948*/ 	.word	0x00028c30
        /*094c*/ 	.short	0x010a
        /*094e*/ 	.byte	0x3f
	.zero		1


	//   ....[77]....
        /*0950*/ 	.word	0x000143c0
        /*0954*/ 	.word	0x0000000e
        /*0958*/ 	.word	0x00028c50
        /*095c*/ 	.short	0x010a
        /*095e*/ 	.byte	0x3f
	.zero		1


	//   ....[78]....
        /*0960*/ 	.word	0x00014420
        /*0964*/ 	.word	0x0000000c
        /*0968*/ 	.word	0x00028c30
        /*096c*/ 	.short	0x010a
        /*096e*/ 	.byte	0x3f
	.zero		1


	//   ....[79]....
        /*0970*/ 	.word	0x00014480
        /*0974*/ 	.word	0x0000000e
        /*0978*/ 	.word	0x00028c50
        /*097c*/ 	.short	0x010a
        /*097e*/ 	.byte	0x3f
	.zero		1


	//   ....[80]....
        /*0980*/ 	.word	0x000144e0
        /*0984*/ 	.word	0x0000000b
        /*0988*/ 	.word	0x00028c30
        /*098c*/ 	.short	0x010a
        /*098e*/ 	.byte	0x3f
	.zero		1


	//   ....[81]....
        /*0990*/ 	.word	0x00014540
        /*0994*/ 	.word	0x0000000f
        /*0998*/ 	.word	0x00028c50
        /*099c*/ 	.short	0x010a
        /*099e*/ 	.byte	0x3f
	.zero		1


	//   ....[82]....
        /*09a0*/ 	.word	0x000145a0
        /*09a4*/ 	.word	0x0000000c
        /*09a8*/ 	.word	0x00028c30
        /*09ac*/ 	.short	0x010a
        /*09ae*/ 	.byte	0x3f
	.zero		1


	//   ....[83]....
        /*09b0*/ 	.word	0x00014600
        /*09b4*/ 	.word	0x0000000e
        /*09b8*/ 	.word	0x00028c50
        /*09bc*/ 	.short	0x010a
        /*09be*/ 	.byte	0x3f
	.zero		1


	//   ....[84]....
        /*09c0*/ 	.word	0x000146e0
        /*09c4*/ 	.word	0x00000003
        /*09c8*/ 	.word	0x00028c40
        /*09cc*/ 	.short	0x010a
        /*09ce*/ 	.byte	0x3f
	.zero		1


	//   ....[85]....
        /*09d0*/ 	.word	0x00015060
        /*09d4*/ 	.word	0x00000003
        /*09d8*/ 	.word	0x00028c20
        /*09dc*/ 	.short	0x010a
        /*09de*/ 	.byte	0x3f
	.zero		1


	//   ....[86]....
        /*09e0*/ 	.word	0x000150c0
        /*09e4*/ 	.word	0x00000003
        /*09e8*/ 	.word	0x00028c60
        /*09ec*/ 	.short	0x010a
        /*09ee*/ 	.byte	0x3f
	.zero		1


	//   ....[87]....
        /*09f0*/ 	.word	0x00015950
        /*09f4*/ 	.word	0x0000000a
        /*09f8*/ 	.word	0x00028c40
        /*09fc*/ 	.short	0x010a
        /*09fe*/ 	.byte	0x3f
	.zero		1


	//   ....[88]....
        /*0a00*/ 	.word	0x00015dd0
        /*0a04*/ 	.word	0x0000000a
        /*0a08*/ 	.word	0x00028c60
        /*0a0c*/ 	.short	0x010a
        /*0a0e*/ 	.byte	0x3f
	.zero		1


	//   ....[89]....
        /*0a10*/ 	.word	0x00016530
        /*0a14*/ 	.word	0x00000005
        /*0a18*/ 	.word	0x00028c20
        /*0a1c*/ 	.short	0x010a
        /*0a1e*/ 	.byte	0x3f
	.zero		1


	//   ....[90]....
        /*0a20*/ 	.word	0x000166d0
        /*0a24*/ 	.word	0x00000004
        /*0a28*/ 	.word	0x00028c40
        /*0a2c*/ 	.short	0x010a
        /*0a2e*/ 	.byte	0x3f
	.zero		1


	//   ....[91]....
        /*0a30*/ 	.word	0x00016720
        /*0a34*/ 	.word	0x00000005
        /*0a38*/ 	.word	0x00028c40
        /*0a3c*/ 	.short	0x010a
        /*0a3e*/ 	.byte	0x3f
	.zero		1


	//   ....[92]....
        /*0a40*/ 	.word	0x00016770
        /*0a44*/ 	.word	0x00000004
        /*0a48*/ 	.word	0x00028c60
        /*0a4c*/ 	.short	0x010a
        /*0a4e*/ 	.byte	0x3f
	.zero		1


	//----- nvinfo : EIATTR_NUM_MBARRIERS
	.align		4
.L_322:
        /*0a50*/ 	.byte	0x03, 0x38
        /*0a52*/ 	.short	0x0016


	//----- nvinfo : EIATTR_EXIT_INSTR_OFFSETS
	.align		4
        /*0a54*/ 	.byte	0x04, 0x1c
        /*0a56*/ 	.short	(.L_324 - .L_323)


	//   ....[0]....
.L_323:
        /*0a58*/ 	.word	0x00014220


	//----- nvinfo : EIATTR_MAX_THREADS
	.align		4
.L_324:
        /*0a5c*/ 	.byte	0x04, 0x05
        /*0a5e*/ 	.short	(.L_326 - .L_325)
.L_325:
        /*0a60*/ 	.word	0x00000180
        /*0a64*/ 	.word	0x00000001
        /*0a68*/ 	.word	0x00000001


	//----- nvinfo : EIATTR_CRS_STACK_SIZE
	.align		4
.L_326:
        /*0a6c*/ 	.byte	0x04, 0x1e
        /*0a6e*/ 	.short	(.L_328 - .L_327)
.L_327:
        /*0a70*/ 	.word	0x00000000


	//----- nvinfo : EIATTR_CBANK_PARAM_SIZE
	.align		4
.L_328:
        /*0a74*/ 	.byte	0x03, 0x19
        /*0a76*/ 	.short	0x0a70


	//----- nvinfo : EIATTR_PARAM_CBANK
	.align		4
        /*0a78*/ 	.byte	0x04, 0x0a
        /*0a7a*/ 	.short	(.L_330 - .L_329)
	.align		4
.L_329:
        /*0a7c*/ 	.word	index@(.nv.constant0._ZN7cutlass13device_kernelIN5flash11enable_sm90INS1_16FlashAttnFwdSm90INS1_25CollectiveMainloopFwdSm90ILi2EN4cute5tupleIJNS5_1CILi1EEES8_S8_EEENS6_IJNS7_ILi64EEESA_SA_EEELi512ENS_6half_tEfNS_4arch4Sm90ELb0ELb1ELb1ELb0ELb1ELb0ELb0ELb0ELb0ELb1ELb1ELb0EEENS1_21CollectiveEpilogueFwdINS6_IJSA_NS7_ILi512EEESA_EEES9_SC_SE_Li256ELb0ELb1ELb1ELb0EEENS1_19SingleTileSchedulerILb0ELb1ELb1ELi64EEEEEEEEEvNT_6ParamsE)
        /*0a80*/ 	.short	0x0210
        /*0a82*/ 	.short	0x0a70


	//----- nvinfo : EIATTR_SW_WAR
	.align		4
.L_330:
        /*0a84*/ 	.byte	0x04, 0x36
        /*0a86*/ 	.short	(.L_332 - .L_331)
.L_331:
        /*0a88*/ 	.word	0x00000008
.L_332:


//--------------------- .nv.info._ZN7cutlass13device_kernelIN5flash11enable_sm90INS1_16FlashAttnFwdSm90INS1_25CollectiveMainloopFwdSm90ILi2EN4cute5tupleIJNS5_1CILi1EEES8_S8_EEENS6_IJNS7_ILi64EEESA_SA_EEELi512ENS_6half_tEfNS_4arch4Sm90ELb0ELb1ELb1ELb0ELb1ELb0ELb1ELb0ELb0ELb1ELb1ELb0EEENS1_21CollectiveEpilogueFwdINS6_IJSA_NS7_ILi512EEESA_EEES9_SC_SE_Li256ELb0ELb1ELb1ELb0EEENS1_19SingleTileSchedulerILb0ELb1ELb1ELi64EEEEEEEEEvNT_6ParamsE --------------------------
	.section	.nv.info._ZN7cutlass13device_kernelIN5flash11enable_sm90INS1_16FlashAttnFwdSm90INS1_25CollectiveMainloopFwdSm90ILi2EN4cute5tupleIJNS5_1CILi1EEES8_S8_EEENS6_IJNS7_ILi64EEESA_SA_EEELi512ENS_6half_tEfNS_4arch4Sm90ELb0ELb1ELb1ELb0ELb1ELb0ELb1ELb0ELb0ELb1ELb1ELb0EEENS1_21CollectiveEpilogueFwdINS6_IJSA_NS7_ILi512EEESA_EEES9_SC_SE_Li256ELb0ELb1ELb1ELb0EEENS1_19SingleTileSchedulerILb0ELb1ELb1ELi64EEEEEEEEEvNT_6ParamsE,"",@"SHT_CUDA_INFO"
	.sectionflags	@""
	.align	4


	//----- nvinfo : EIATTR_CUDA_API_VERSION
	.align		4
        /*0000*/ 	.byte	0x04, 0x37
        /*0002*/ 	.short	(.L_334 - .L_333)
.L_333:
        /*0004*/ 	.word	0x00000082


	//----- nvinfo : EIATTR_KPARAM_INFO
	.align		4
.L_334:
        /*0008*/ 	.byte	0x04, 0x17
        /*000a*/ 	.short	(.L_336 - .L_335)
.L_335:
        /*000c*/ 	.word	0x00000000
        /*0010*/ 	.short	0x0000
        /*0012*/ 	.short	0x0070
        /*0014*/ 	.byte	0x00, 0xf0, 0x01, 0x2c


	//----- nvinfo : EIATTR_SPARSE_MMA_MASK
	.align		4
.L_336:
        /*0018*/ 	.byte	0x03, 0x50
        /*001a*/ 	.short	0x0000


	//----- nvinfo : EIATTR_MAXREG_COUNT
	.align		4
        /*001c*/ 	.byte	0x03, 0x1b
        /*001e*/ 	.short	0x00a8


	//----- nvinfo : EIATTR_NUM_BARRIERS
	.align		4
        /*0020*/ 	.byte	0x02, 0x4c
        /*0022*/ 	.byte	0x10
	.zero		1


	//----- nvinfo : EIATTR_EXTERNS
	.align		4
        /*0024*/ 	.byte	0x04, 0x0f
        /*0026*/ 	.short	(.L_338 - .L_337)


	//   ....[0]....
	.align		4
.L_337:
        /*0028*/ 	.word	index@(__assertfail)


	//----- nvinfo : EIATTR_MERCURY_ISA_VERSION
	.align		4
.L_338:
        /*002c*/ 	.byte	0x03, 0x5f
        /*002e*/ 	.short	0x0101


	//----- nvinfo : EIATTR_INT_WARP_WIDE_INSTR_OFFSETS
	.align		4
        /*0030*/ 	.byte	0x04, 0x31
        /*0032*/ 	.short	(.L_340 - .L_339)


	//   ....[0]....
.L_339:
        /*0034*/ 	.word	0x000000c0


	//   ....[1]....
        /*0038*/ 	.word	0x000000d0


	//   ....[2]....
        /*003c*/ 	.word	0x000000e0


	//   ....[3]....
        /*0040*/ 	.word	0x00000180


	//----- nvinfo : EIATTR_COOP_GROUP_MASK_REGIDS
	.align		4
.L_340:
        /*0044*/ 	.byte	0x04, 0x29
        /*0046*/ 	.short	(.L_342 - .L_341)


	//   ....[0]....
.L_341:
        /*0048*/ 	.word	0xffffffff


	//   ....[1]....
        /*004c*/ 	.word	0xffffffff


	//   ....[2]....
        /*0050*/ 	.word	0xffffffff


	//   ....[3]....
        /*0054*/ 	.word	0xffffffff


	//   ....[4]....
        /*0058*/ 	.word	0xffffffff


	//   ....[5]....
        /*005c*/ 	.word	0xffffffff


	//   ....[6]....
        /*0060*/ 	.word	0xffffffff


	//   ....[7]....
        /*0064*/ 	.word	0xffffffff


	//   ....[8]....
        /*0068*/ 	.word	0xffffffff


	//   ....[9]....
        /*006c*/ 	.word	0xffffffff


	//   ....[10]....
        /*0070*/ 	.word	0xffffffff


	//   ....[11]....
        /*0074*/ 	.word	0xffffffff


	//   ....[12]....
        /*0078*/ 	.word	0xffffffff


	//   ....[13]....
        /*007c*/ 	.word	0xffffffff


	//   ....[14]....
        /*0080*/ 	.word	0xffffffff


	//   ....[15]....
        /*0084*/ 	.word	0xffffffff


	//   ....[16]....
        /*0088*/ 	.word	0xffffffff


	//   ....[17]....
        /*008c*/ 	.word	0xffffffff


	//   ....[18]....
        /*0090*/ 	.word	0xffffffff


	//   ....[19]....
        /*0094*/ 	.word	0xffffffff


	//   ....[20]....
        /*0098*/ 	.word	0xffffffff


	//   ....[21]....
        /*009c*/ 	.word	0xffffffff


	//   ....[22]....
        /*00a0*/ 	.word	0xffffffff


	//   ....[23]....
        /*00a4*/ 	.word	0xffffffff


	//   ....[24]....
        /*00a8*/ 	.word	0xffffffff


	//   ....[25]....
        /*00ac*/ 	.word	0xffffffff


	//   ....[26]....
        /*00b0*/ 	.word	0xffffffff


	//   ....[27]....
        /*00b4*/ 	.word	0xffffffff


	//   ....[28]....
        /*00b8*/ 	.word	0xffffffff


	//   ....[29]....
        /*00bc*/ 	.word	0xffffffff


	//   ....[30]....
        /*00c0*/ 	.word	0xffffffff


	//   ....[31]....
        /*00c4*/ 	.word	0xffffffff


	//   ....[32]....
        /*00c8*/ 	.word	0xffffffff


	//   ....[33]....
        /*00cc*/ 	.word	0xffffffff


	//   ....[34]....
        /*00d0*/ 	.word	0xffffffff


	//   ....[35]....
        /*00d4*/ 	.word	0xffffffff


	//   ....[36]....
        /*00d8*/ 	.word	0xffffffff


	//   ....[37]....
        /*00dc*/ 	.word	0xffffffff


	//   ....[38]....
        /*00e0*/ 	.word	0xffffffff


	//   ....[39]....
        /*00e4*/ 	.word	0xffffffff


	//   ....[40]....
        /*00e8*/ 	.word	0xffffffff


	//   ....[41]....
        /*00ec*/ 	.word	0xffffffff


	//   ....[42]....
        /*00f0*/ 	.word	0xffffffff


	//   ....[43]....
        /*00f4*/ 	.word	0xffffffff


	//   ....[44]....
        /*00f8*/ 	.word	0xffffffff


	//   ....[45]....
        /*00fc*/ 	.word	0xffffffff


	//   ....[46]....
        /*0100*/ 	.word	0xffffffff


	//   ....[47]....
        /*0104*/ 	.word	0xffffffff


	//   ....[48]....
        /*0108*/ 	.word	0xffffffff


	//   ....[49]....
        /*010c*/ 	.word	0xffffffff


	//   ....[50]....
        /*0110*/ 	.word	0xffffffff


	//   ....[51]....
        /*0114*/ 	.word	0xffffffff


	//   ....[52]....
        /*0118*/ 	.word	0xffffffff


	//   ....[53]....
        /*011c*/ 	.word	0xffffffff


	//   ....[54]....
        /*0120*/ 	.word	0xffffffff


	//   ....[55]....
        /*0124*/ 	.word	0xffffffff


	//   ....[56]....
        /*0128*/ 	.word	0xffffffff


	//   ....[57]....
        /*012c*/ 	.word	0xffffffff


	//   ....[58]....
        /*0130*/ 	.word	0xffffffff


	//   ....[59]....
        /*0134*/ 	.word	0xffffffff


	//   ....[60]....
        /*0138*/ 	.word	0xffffffff


	//   ....[61]....
        /*013c*/ 	.word	0xffffffff


	//   ....[62]....
        /*0140*/ 	.word	0xffffffff


	//   ....[63]....
        /*0144*/ 	.word	0xffffffff


	//   ....[64]....
        /*0148*/ 	.word	0xffffffff


	//   ....[65]....
        /*014c*/ 	.word	0xffffffff


	//   ....[66]....
        /*0150*/ 	.word	0xffffffff


	//   ....[67]....
        /*0154*/ 	.word	0xffffffff


	//   ....[68]....
        /*0158*/ 	.word	0xffffffff


	//   ....[69]....
        /*015c*/ 	.word	0xffffffff


	//   ....[70]....
        /*0160*/ 	.word	0xffffffff


	//   ....[71]....
        /*0164*/ 	.word	0xffffffff


	//   ....[72]....
        /*0168*/ 	.word	0xffffffff


	//   ....[73]....
        /*016c*/ 	.word	0xffffffff


	//   ....[74]....
        /*0170*/ 	.word	0xffffffff


	//   ....[75]....
        /*0174*/ 	.word	0xffffffff


	//   ....[76]....
        /*0178*/ 	.word	0xffffffff


	//   ....[77]....
        /*017c*/ 	.word	0xffffffff


	//   ....[78]....
        /*0180*/ 	.word	0xffffffff


	//   ....[79]....
        /*0184*/ 	.word	0xffffffff


	//   ....[80]....
        /*0188*/ 	.word	0xffffffff


	//   ....[81]....
        /*018c*/ 	.word	0xffffffff


	//   ....[82]....
        /*0190*/ 	.word	0xffffffff


	//   ....[83]....
        /*0194*/ 	.word	0xffffffff


	//   ....[84]....
        /*0198*/ 	.word	0xffffffff


	//   ....[85]....
        /*019c*/ 	.word	0xffffffff


	//   ....[86]....
        /*01a0*/ 	.word	0xffffffff


	//   ....[87]....
        /*01a4*/ 	.word	0xffffffff


	//   ....[88]....
        /*01a8*/ 	.word	0xffffffff


	//   ....[89]....
        /*01ac*/ 	.word	0xffffffff


	//   ....[90]....
        /*01b0*/ 	.word	0xffffffff


	//   ....[91]....
        /*01b4*/ 	.word	0xffffffff


	//   ....[92]....
        /*01b8*/ 	.word	0xffffffff


	//   ....[93]....
        /*01bc*/ 	.word	0x0500000f


	//   ....[94]....
        /*01c0*/ 	.word	0x0500000f


	//   ....[95]....
        /*01c4*/ 	.word	0x0500000f


	//   ....[96]....
        /*01c8*/ 	.word	0x0500000f


	//   ....[97]....
        /*01cc*/ 	.word	0x0500000f


	//   ....[98]....
        /*01d0*/ 	.word	0x0500000f


	//   ....[99]....
        /*01d4*/ 	.word	0x0500000f


	//   ....[100]....
        /*01d8*/ 	.word	0x0500000f


	//   ....[101]....
        /*01dc*/ 	.word	0x0500000f


	//   ....[102]....
        /*01e0*/ 	.word	0x0500000f


	//   ....[103]....
        /*01e4*/ 	.word	0x0500000f


	//   ....[104]....
        /*01e8*/ 	.word	0x0500000f


	//   ....[105]....
        /*01ec*/ 	.word	0x0500000f


	//   ....[106]....
        /*01f0*/ 	.word	0x0500000f


	//   ....[107]....
        /*01f4*/ 	.word	0x0500000f


	//   ....[108]....
        /*01f8*/ 	.word	0x0500000f


	//   ....[109]....
        /*01fc*/ 	.word	0x0500000f


	//   ....[110]....
        /*0200*/ 	.word	0x0500000f


	//   ....[111]....
        /*0204*/ 	.word	0x0500000f


	//   ....[112]....
        /*0208*/ 	.word	0x0500000f


	//   ....[113]....
        /*020c*/ 	.word	0x0500000f


	//   ....[114]....
        /*0210*/ 	.word	0x0500000f


	//   ....[115]....
        /*0214*/ 	.word	0x0500000f


	//   ....[116]....
        /*0218*/ 	.word	0x0500000f


	//   ....[117]....
        /*021c*/ 	.word	0x0500000f


	//   ....[118]....
        /*0220*/ 	.word	0x0500000f


	//   ....[119]....
        /*0224*/ 	.word	0x0500000f


	//   ....[120]....
        /*0228*/ 	.word	0x0500000f


	//   ....[121]....
        /*022c*/ 	.word	0x0500000f


	//   ....[122]....
        /*0230*/ 	.word	0x0500000f


	//   ....[123]....
        /*0234*/ 	.word	0x0500000f


	//   ....[124]....
        /*0238*/ 	.word	0x0500000f


	//   ....[125]....
        /*023c*/ 	.word	0x0500000f


	//   ....[126]....
        /*0240*/ 	.word	0x0500000f


	//   ....[127]....
        /*0244*/ 	.word	0x0500000f


	//   ....[128]....
        /*0248*/ 	.word	0x0500000f


	//   ....[129]....
        /*024c*/ 	.word	0x0500000f


	//   ....[130]....
        /*0250*/ 	.word	0x0500000f


	//   ....[131]....
        /*0254*/ 	.word	0x0500000f


	//   ....[132]....
        /*0258*/ 	.word	0x0500000f


	//   ....[133]....
        /*025c*/ 	.word	0x0500000f


	//   ....[134]....
        /*0260*/ 	.word	0x0500000f


	//   ....[135]....
        /*0264*/ 	.word	0x0500000f


	//   ....[136]....
        /*0268*/ 	.word	0x0500000f


	//   ....[137]....
        /*026c*/ 	.word	0x0500000f


	//   ....[138]....
        /*0270*/ 	.word	0x0500000f


	//   ....[139]....
        /*0274*/ 	.word	0x0500000f


	//   ....[140]....
        /*0278*/ 	.word	0x0500000f


	//   ....[141]....
        /*027c*/ 	.word	0x0500000f


	//   ....[142]....
        /*0280*/ 	.word	0x0500000f


	//   ....[143]....
        /*0284*/ 	.word	0xffffffff


	//   ....[144]....
        /*0288*/ 	.word	0xffffffff


	//   ....[145]....
        /*028c*/ 	.word	0xffffffff


	//   ....[146]....
        /*0290*/ 	.word	0xffffffff


	//   ....[147]....
        /*0294*/ 	.word	0xffffffff


	//   ....[148]....
        /*0298*/ 	.word	0xffffffff


	//   ....[149]....
        /*029c*/ 	.word	0xffffffff


	//   ....[150]....
        /*02a0*/ 	.word	0xffffffff


	//----- nvinfo : EIATTR_COOP_GROUP_INSTR_OFFSETS
	.align		4
.L_342:
        /*02a4*/ 	.byte	0x04, 0x28
        /*02a6*/ 	.short	(.L_344 - .L_343)


	//   ....[0]....
.L_343:
        /*02a8*/ 	.word	0x00000080


	//   ....[1]....
        /*02ac*/ 	.word	0x00000090


	//   ....[2]....
        /*02b0*/ 	.word	0x000002b0


	//   ....[3]....
        /*02b4*/ 	.word	0x00000410


	//   ....[4]....
        /*02b8*/ 	.word	0x00000530


	//   ....[5]....
        /*02bc*/ 	.word	0x00000690


	//   ....[6]....
        /*02c0*/ 	.word	0x00001fe0


	//   ....[7]....
        /*02c4*/ 	.word	0x00009e80


	//   ....[8]....
        /*02c8*/ 	.word	0x0000bda0


	//   ....[9]....
        /*02cc*/ 	.word	0x0000d070


	//   ....[10]....
        /*02d0*/ 	.word	0x0000d600


	//   ....[11]....
        /*02d4*/ 	.word	0x0000e0a0


	//   ....[12]....
        /*02d8*/ 	.word	0x0000e250


	//   ....[13]....
        /*02dc*/ 	.word	0x0000e880


	//   ....[14]....
        /*02e0*/ 	.word	0x0000e950


	//   ....[15]....
        /*02e4*/ 	.word	0x000114b0


	//   ....[16]....
        /*02e8*/ 	.word	0x00012da0


	//   ....[17]....
        /*02ec*/ 	.word	0x00014450


	//   ....[18]....
        /*02f0*/ 	.word	0x00014490


	//   ....[19]....
        /*02f4*/ 	.word	0x000144d0


	//   ....[20]....
        /*02f8*/ 	.word	0x000144f0


	//   ....[21]....
        /*02fc*/ 	.word	0x00018b70


	//   ....[22]....
        /*0300*/ 	.word	0x00019f20


	//   ....[23]....
        /*0304*/ 	.word	0x0001b200


	//   ....[24]....
        /*0308*/ 	.word	0x0001b7c0


	//   ....[25]....
        /*030c*/ 	.word	0x0001c3b0


	//   ....[26]....
        /*0310*/ 	.word	0x0001c400


	//   ....[27]....
        /*0314*/ 	.word	0x0001c440


	//   ....[28]....
        /*0318*/ 	.word	0x0001c460


	//   ....[29]....
        /*031c*/ 	.word	0x00020b60


	//   ....[30]....
        /*0320*/ 	.word	0x00020d00


	//   ....[31]....
        /*0324*/ 	.word	0x00020d20


	//   ....[32]....
        /*0328*/ 	.word	0x00020d60


	//   ....[33]....
        /*032c*/ 	.word	0x00020d80


	//   ....[34]....
        /*0330*/ 	.word	0x00022290


	//   ....[35]....
        /*0334*/ 	.word	0x00022800


	//   ....[36]....
        /*0338*/ 	.word	0x00022820


	//   ....[37]....
        /*033c*/ 	.word	0x00022830


	//   ....[38]....
        /*0340*/ 	.word	0x00022840


	//   ....[39]....
        /*0344*/ 	.word	0x00022be0


	//   ....[40]....
        /*0348*/ 	.word	0x00022c20


	//   ....[41]....
        /*034c*/ 	.word	0x00023ab0


	//   ....[42]....
        /*0350*/ 	.word	0x00023ad0


	//   ....[43]....
        /*0354*/ 	.word	0x00024ce0


	//   ....[44]....
        /*0358*/ 	.word	0x000263a0


	//   ....[45]....
        /*035c*/ 	.word	0x000263c0


	//   ....[46]....
        /*0360*/ 	.word	0x000263d0


	//   ....[47]....
        /*0364*/ 	.word	0x00026410


	//   ....[48]....
        /*0368*/ 	.word	0x00026460


	//   ....[49]....
        /*036c*/ 	.word	0x00026480


	//   ....[50]....
        /*0370*/ 	.word	0x000264b0


	//   ....[51]....
        /*0374*/ 	.word	0x000264d0


	//   ....[52]....
        /*0378*/ 	.word	0x00026ab0


	//   ....[53]....
        /*037c*/ 	.word	0x00026af0


	//   ....[54]....
        /*0380*/ 	.word	0x00026b10


	//   ....[55]....
        /*0384*/ 	.word	0x00026bc0


	//   ....[56]....
        /*0388*/ 	.word	0x00026be0


	//   ....[57]....
        /*038c*/ 	.word	0x00026c90


	//   ....[58]....
        /*0390*/ 	.word	0x00026cb0


	//   ....[59]....
        /*0394*/ 	.word	0x00026cd0


	//   ....[60]....
        /*0398*/ 	.word	0x00027440


	//   ....[61]....
        /*039c*/ 	.word	0x00027470


	//   ....[62]....
        /*03a0*/ 	.word	0x00027500


	//   ....[63]....
        /*03a4*/ 	.word	0x000275b0


	//   ....[64]....
        /*03a8*/ 	.word	0x000276a0


	//   ....[65]....
        /*03ac*/ 	.word	0x00027770


	//   ....[66]....
        /*03b0*/ 	.word	0x000277d0


	//   ....[67]....
        /*03b4*/ 	.word	0x00027870


	//   ....[68]....
        /*03b8*/ 	.word	0x00027d20


	//   ....[69]....
        /*03bc*/ 	.word	0x00027d50


	//   ....[70]....
        /*03c0*/ 	.word	0x00027d80


	//   ....[71]....
        /*03c4*/ 	.word	0x00027db0


	//   ....[72]....
        /*03c8*/ 	.word	0x00027de0


	//   ....[73]....
        /*03cc*/ 	.word	0x00027e30


	//   ....[74]....
        /*03d0*/ 	.word	0x00027fb0


	//   ....[75]....
        /*03d4*/ 	.word	0x00027fe0


	//   ....[76]....
        /*03d8*/ 	.word	0x000289e0


	//   ....[77]....
        /*03dc*/ 	.word	0x00028a00


	//   ....[78]....
        /*03e0*/ 	.word	0x00028a10


	//   ....[79]....
        /*03e4*/ 	.word	0x00028a30


	//   ....[80]....
        /*03e8*/ 	.word	0x00028a50


	//   ....[81]....
        /*03ec*/ 	.word	0x00028a80


	//   ....[82]....
        /*03f0*/ 	.word	0x00028aa0


	//   ....[83]....
        /*03f4*/ 	.word	0x00028ad0


	//   ....[84]....
        /*03f8*/ 	.word	0x00028e30


	//   ....[85]....
        /*03fc*/ 	.word	0x00028e60


	//   ....[86]....
        /*0400*/ 	.word	0x00028e90


	//   ....[87]....
        /*0404*/ 	.word	0x00028eb0


	//   ....[88]....
        /*0408*/ 	.word	0x00028ec0


	//   ....[89]....
        /*040c*/ 	.word	0x00028ee0


	//   ....[90]....
        /*0410*/ 	.word	0x00028f80


	//   ....[91]....
        /*0414*/ 	.word	0x00028fc0


	//   ....[92]....
        /*0418*/ 	.word	0x000294c0


	//   ....[93]....
        /*041c*/ 	.word	0x00029a20


	//   ....[94]....
        /*0420*/ 	.word	0x00029b10


	//   ....[95]....
        /*0424*/ 	.word	0x00029bb0


	//   ....[96]....
        /*0428*/ 	.word	0x00029c30


	//   ....[97]....
        /*042c*/ 	.word	0x00029ce0


	//   ....[98]....
        /*0430*/ 	.word	0x00029d40


	//   ....[99]....
        /*0434*/ 	.word	0x00029df0


	//   ....[100]....
        /*0438*/ 	.word	0x00029e50


	//   ....[101]....
        /*043c*/ 	.word	0x00029f00


	//   ....[102]....
        /*0440*/ 	.word	0x00029f90


	//   ....[103]....
        /*0444*/ 	.word	0x00029fe0


	//   ....[104]....
        /*0448*/ 	.word	0x0002a0b0


	//   ....[105]....
        /*044c*/ 	.word	0x0002a1c0


	//   ....[106]....
        /*0450*/ 	.word	0x0002a250


	//   ....[107]....
        /*0454*/ 	.word	0x0002a340


	//   ....[108]....
        /*0458*/ 	.word	0x0002a3c0


	//   ....[109]....
        /*045c*/ 	.word	0x0002a4a0


	//   ....[110]....
        /*0460*/ 	.word	0x0002a530


	//   ....[111]....
        /*0464*/ 	.word	0x0002a610


	//   ....[112]....
        /*0468*/ 	.word	0x0002a870


	//   ....[113]....
        /*046c*/ 	.word	0x0002a8e0


	//   ....[114]....
        /*0470*/ 	.word	0x0002ab10


	//   ....[115]....
        /*0474*/ 	.word	0x0002ab80


	//   ....[116]....
        /*0478*/ 	.word	0x0002ad50


	//   ....[117]....
        /*047c*/ 	.word	0x0002ada0


	//   ....[118]....
        /*0480*/ 	.word	0x0002aef0


	//   ....[119]....
        /*0484*/ 	.word	0x0002afe0


	//   ....[120]....
        /*0488*/ 	.word	0x0002b230


	//   ....[121]....
        /*048c*/ 	.word	0x0002b280


	//   ....[122]....
        /*0490*/ 	.word	0x0002b440


	//   ....[123]....
        /*0494*/ 	.word	0x0002b490


	//   ....[124]....
        /*0498*/ 	.word	0x0002b650


	//   ....[125]....
        /*049c*/ 	.word	0x0002b6a0


	//   ....[126]....
        /*04a0*/ 	.word	0x0002b780


	//   ....[127]....
        /*04a4*/ 	.word	0x0002b820


	//   ....[128]....
        /*04a8*/ 	.word	0x0002b880


	//   ....[129]....
        /*04ac*/ 	.word	0x0002b920


	//   ....[130]....
        /*04b0*/ 	.word	0x0002b980


	//   ....[131]....
        /*04b4*/ 	.word	0x0002ba20


	//   ....[132]....
        /*04b8*/ 	.word	0x0002ba80


	//   ....[133]....
        /*04bc*/ 	.word	0x0002bb20


	//   ....[134]....
        /*04c0*/ 	.word	0x0002bc00


	//   ....[135]....
        /*04c4*/ 	.word	0x0002bcd0


	//   ....[136]....
        /*04c8*/ 	.word	0x0002bda0


	//   ....[137]....
        /*04cc*/ 	.word	0x0002bea0


	//   ....[138]....
        /*04d0*/ 	.word	0x0002bfc0


	//   ....[139]....
        /*04d4*/ 	.word	0x0002c0a0


	//   ....[140]....
        /*04d8*/ 	.word	0x0002c1b0


	//   ....[141]....
        /*04dc*/ 	.word	0x0002c280


	//   ....[142]....
        /*04e0*/ 	.word	0x0002c390


	//   ....[143]....
        /*04e4*/ 	.word	0x0002e390


	//   ....[144]....
        /*04e8*/ 	.word	0x0002fad0


	//   ....[145]....
        /*04ec*/ 	.word	0x00030190


	//   ....[146]....
        /*04f0*/ 	.word	0x00030ed0


	//   ....[147]....
        /*04f4*/ 	.word	0x00030f10


	//   ....[148]....
        /*04f8*/ 	.word	0x00030f80


	//   ....[149]....
        /*04fc*/ 	.word	0x00030fa0


	//   ....[150]....
        /*0500*/ 	.word	0x0003e120


	//----- nvinfo : EIATTR_REG_RECONFIG
	.align		4
.L_344:
        /*0504*/ 	.byte	0x01, 0x54
	.zero		2


	//----- nvinfo : EIATTR_SYSCALL_OFFSETS
	.align		4
        /*0508*/ 	.byte	0x04, 0x46
        /*050a*/ 	.short	(.L_346 - .L_345)


	//   ....[0]....
.L_345:
        /*050c*/ 	.word	0x0000a240


	//   ....[1]....
        /*0510*/ 	.word	0x000258a0


	//   ....[2]....
        /*0514*/ 	.word	0x000259e0


	//   ....[3]....
        /*0518*/ 	.word	0x00025ad0


	//   ....[4]....
        /*051c*/ 	.word	0x00026760


	//   ....[5]....
        /*0520*/ 	.word	0x00026f90


	//----- nvinfo : EIATTR_MBARRIER_INSTR_OFFSETS
	.align		4
.L_346:
        /*0524*/ 	.byte	0x04, 0x39
        /*0526*/ 	.short	(.L_348 - .L_347)


	//   ....[0]....
.L_347:
        /*0528*/ 	.word	0x00000190
        /*052c*/ 	.word	0x000000ff
        /*0530*/ 	.word	0x00038800
        /*0534*/ 	.short	0x0100
        /*0536*/ 	.byte	0x08
	.zero		1


	//   ....[1]....
        /*0538*/ 	.word	0x000001a0
        /*053c*/ 	.word	0x000000ff
        /*0540*/ 	.word	0x00038810
        /*0544*/ 	.short	0x0100
        /*0546*/ 	.byte	0x08
	.zero		1


	//   ....[2]....
        /*0548*/ 	.word	0x000001b0
        /*054c*/ 	.word	0x000000ff
        /*0550*/ 	.word	0x00038820
        /*0554*/ 	.short	0x0100
        /*0556*/ 	.byte	0x08
	.zero		1


	//   ....[3]....
        /*0558*/ 	.word	0x00000260
        /*055c*/ 	.word	0x000000ff
        /*0560*/ 	.word	0x00038830
        /*0564*/ 	.short	0x0100
        /*0566*/ 	.byte	0x06
	.zero		1


	//   ....[4]....
        /*0568*/ 	.word	0x00000270
        /*056c*/ 	.word	0x000000ff
        /*0570*/ 	.word	0x00038840
        /*0574*/ 	.short	0x0100
        /*0576*/ 	.byte	0x06
	.zero		1


	//   ....[5]....
        /*0578*/ 	.word	0x00000280
        /*057c*/ 	.word	0x000000ff
        /*0580*/ 	.word	0x00038838
        /*0584*/ 	.short	0x0100
        /*0586*/ 	.byte	0x06
	.zero		1


	//   ....[6]....
        /*0588*/ 	.word	0x00000290
        /*058c*/ 	.word	0x000000ff
        /*0590*/ 	.word	0x00038848
        /*0594*/ 	.short	0x0100
        /*0596*/ 	.byte	0x06
	.zero		1


	//   ....[7]....
        /*0598*/ 	.word	0x000003c0
        /*059c*/ 	.word	0x000000ff
        /*05a0*/ 	.word	0x00038850
        /*05a4*/ 	.short	0x0100
        /*05a6*/ 	.byte	0x08
	.zero		1


	//   ....[8]....
        /*05a8*/ 	.word	0x000003d0
        /*05ac*/ 	.word	0x000000ff
        /*05b0*/ 	.word	0x00038860
        /*05b4*/ 	.short	0x0100
        /*05b6*/ 	.byte	0x08
	.zero		1


	//   ....[9]....
        /*05b8*/ 	.word	0x000003e0
        /*05bc*/ 	.word	0x000000ff
        /*05c0*/ 	.word	0x00038858
        /*05c4*/ 	.short	0x0100
        /*05c6*/ 	.byte	0x08
	.zero		1


	//   ....[10]....
        /*05c8*/ 	.word	0x000003f0
        /*05cc*/ 	.word	0x000000ff
        /*05d0*/ 	.word	0x00038868
        /*05d4*/ 	.short	0x0100
        /*05d6*/ 	.byte	0x08
	.zero		1


	//   ....[11]....
        /*05d8*/ 	.word	0x000004e0
        /*05dc*/ 	.word	0x000000ff
        /*05e0*/ 	.word	0x00038870
        /*05e4*/ 	.short	0x0100
        /*05e6*/ 	.byte	0x06
	.zero		1


	//   ....[12]....
        /*05e8*/ 	.word	0x000004f0
        /*05ec*/ 	.word	0x000000ff
        /*05f0*/ 	.word	0x00038880
        /*05f4*/ 	.short	0x0100
        /*05f6*/ 	.byte	0x06
	.zero		1


	//   ....[13]....
        /*05f8*/ 	.word	0x00000500
        /*05fc*/ 	.word	0x000000ff
        /*0600*/ 	.word	0x00038878
        /*0604*/ 	.short	0x0100
        /*0606*/ 	.byte	0x06
	.zero		1


	//   ....[14]....
        /*0608*/ 	.word	0x00000510
        /*060c*/ 	.word	0x000000ff
        /*0610*/ 	.word	0x00038888
        /*0614*/ 	.short	0x0100
        /*0616*/ 	.byte	0x06
	.zero		1


	//   ....[15]....
        /*0618*/ 	.word	0x00000640
        /*061c*/ 	.word	0x000000ff
        /*0620*/ 	.word	0x00038890
        /*0624*/ 	.short	0x0100
        /*0626*/ 	.byte	0x08
	.zero		1


	//   ....[16]....
        /*0628*/ 	.word	0x00000650
        /*062c*/ 	.word	0x000000ff
        /*0630*/ 	.word	0x000388a0
        /*0634*/ 	.short	0x0100
        /*0636*/ 	.byte	0x08
	.zero		1


	//   ....[17]....
        /*0638*/ 	.word	0x00000660
        /*063c*/ 	.word	0x000000ff
        /*0640*/ 	.word	0x00038898
        /*0644*/ 	.short	0x0100
        /*0646*/ 	.byte	0x08
	.zero		1


	//   ....[18]....
        /*0648*/ 	.word	0x00000670
        /*064c*/ 	.word	0x000000ff
        /*0650*/ 	.word	0x000388a8
        /*0654*/ 	.short	0x0100
        /*0656*/ 	.byte	0x08
	.zero		1


	//   ....[19]....
        /*0658*/ 	.word	0x000007b0
        /*065c*/ 	.word	0x000000ff
        /*0660*/ 	.word	0x000388b0
        /*0664*/ 	.short	0x0100
        /*0666*/ 	.byte	0x08
	.zero		1


	//   ....[20]....
        /*0668*/ 	.word	0x000007c0
        /*066c*/ 	.word	0x000000ff
        /*0670*/ 	.word	0x000388c0
        /*0674*/ 	.short	0x0100
        /*0676*/ 	.byte	0x08
	.zero		1


	//   ....[21]....
        /*0678*/ 	.word	0x000007d0
        /*067c*/ 	.word	0x000000ff
        /*0680*/ 	.word	0x000388b8
        /*0684*/ 	.short	0x0100
        /*0686*/ 	.byte	0x08
	.zero		1


	//   ....[22]....
        /*0688*/ 	.word	0x000007e0
        /*068c*/ 	.word	0x000000ff
        /*0690*/ 	.word	0x000388c8
        /*0694*/ 	.short	0x0100
        /*0696*/ 	.byte	0x08
	.zero		1


	//   ....[23]....
        /*0698*/ 	.word	0x000044b0
        /*069c*/ 	.word	0x00000004
        /*06a0*/ 	.word	0x00000000
        /*06a4*/ 	.short	0x0101
        /*06a6*/ 	.byte	0x3f
	.zero		1


	//   ....[24]....
        /*06a8*/ 	.word	0x00008220
        /*06ac*/ 	.word	0x00000004
        /*06b0*/ 	.word	0x00000000
        /*06b4*/ 	.short	0x0101
        /*06b6*/ 	.byte	0x3f
	.zero		1


	//   ....[25]....
        /*06b8*/ 	.word	0x0000a820
        /*06bc*/ 	.word	0x000000ff
        /*06c0*/ 	.word	0x00038800
        /*06c4*/ 	.short	0x010a
        /*06c6*/ 	.byte	0x2b
	.zero		1


	//   ....[26]....
        /*06c8*/ 	.word	0x0000ac00
        /*06cc*/ 	.word	0x0000000c
        /*06d0*/ 	.word	0x00000000
        /*06d4*/ 	.short	0x010a
        /*06d6*/ 	.byte	0x3f
	.zero		1


	//   ....[27]....
        /*06d8*/ 	.word	0x0000ac60
        /*06dc*/ 	.word	0x0000000c
        /*06e0*/ 	.word	0x00000000
        /*06e4*/ 	.short	0x010a
        /*06e6*/ 	.byte	0x3f
	.zero		1


	//   ....[28]....
        /*06e8*/ 	.word	0x0000b010
        /*06ec*/ 	.word	0x000000ff
        /*06f0*/ 	.word	0x00038810
        /*06f4*/ 	.short	0x010a
        /*06f6*/ 	.byte	0x2b
	.zero		1


	//   ....[29]....
        /*06f8*/ 	.word	0x0000b110
        /*06fc*/ 	.word	0x00000008
        /*0700*/ 	.word	0x00000000
        /*0704*/ 	.short	0x010a
        /*0706*/ 	.byte	0x3f
	.zero		1


	//   ....[30]....
        /*0708*/ 	.word	0x0000b170
        /*070c*/ 	.word	0x00000008
        /*0710*/ 	.word	0x00000000
        /*0714*/ 	.short	0x010a
        /*0716*/ 	.byte	0x3f
	.zero		1


	//   ....[31]....
        /*0718*/ 	.word	0x0000cd60
        /*071c*/ 	.word	0x00000003
        /*0720*/ 	.word	0x00000000
        /*0724*/ 	.short	0x0101
        /*0726*/ 	.byte	0x3f
	.zero		1


	//   ....[32]....
        /*0728*/ 	.word	0x000115c0
        /*072c*/ 	.word	0x00000000
        /*0730*/ 	.word	0x00000000
        /*0734*/ 	.short	0x0101
        /*0736*/ 	.byte	0x3f
	.zero		1


	//   ....[33]....
        /*0738*/ 	.word	0x00011cd0
        /*073c*/ 	.word	0x00000004
        /*0740*/ 	.word	0x00000000
        /*0744*/ 	.short	0x010a
        /*0746*/ 	.byte	0x3f
	.zero		1


	//   ....[34]....
        /*0748*/ 	.word	0x00011d70
        /*074c*/ 	.word	0x00000006
        /*0750*/ 	.word	0x00000000
        /*0754*/ 	.short	0x010a
        /*0756*/ 	.byte	0x3f
	.zero		1


	//   ....[35]....
        /*0758*/ 	.word	0x00012190
        /*075c*/ 	.word	0x0000000c
        /*0760*/ 	.word	0x00000000
        /*0764*/ 	.short	0x010a
        /*0766*/ 	.byte	0x3f
	.zero		1


	//   ....[36]....
        /*0768*/ 	.word	0x000121f0
        /*076c*/ 	.word	0x0000000c
        /*0770*/ 	.word	0x00000000
        /*0774*/ 	.short	0x010a
        /*0776*/ 	.byte	0x3f
	.zero		1


	//   ....[37]....
        /*0778*/ 	.word	0x00013de0
        /*077c*/ 	.word	0x00000005
        /*0780*/ 	.word	0x00000000
        /*0784*/ 	.short	0x0101
        /*0786*/ 	.byte	0x3f
	.zero		1


	//   ....[38]....
        /*0788*/ 	.word	0x00018c80
        /*078c*/ 	.word	0x00000002
        /*0790*/ 	.word	0x00000000
        /*0794*/ 	.short	0x0101
        /*0796*/ 	.byte	0x3f
	.zero		1


	//   ....[39]....
        /*0798*/ 	.word	0x00018e50
        /*079c*/ 	.word	0x00000004
        /*07a0*/ 	.word	0x00000000
        /*07a4*/ 	.short	0x010a
        /*07a6*/ 	.byte	0x3f
	.zero		1


	//   ....[40]....
        /*07a8*/ 	.word	0x00018ef0
        /*07ac*/ 	.word	0x00000006
        /*07b0*/ 	.word	0x00000000
        /*07b4*/ 	.short	0x010a
        /*07b6*/ 	.byte	0x3f
	.zero		1


	//   ....[41]....
        /*07b8*/ 	.word	0x00019310
        /*07bc*/ 	.word	0x0000000c
        /*07c0*/ 	.word	0x00000000
        /*07c4*/ 	.short	0x010a
        /*07c6*/ 	.byte	0x3f
	.zero		1


	//   ....[42]....
        /*07c8*/ 	.word	0x00019370
        /*07cc*/ 	.word	0x0000000c
        /*07d0*/ 	.word	0x00000000
        /*07d4*/ 	.short	0x010a
        /*07d6*/ 	.byte	0x3f
	.zero		1


	//   ....[43]....
        /*07d8*/ 	.word	0x0001af60
        /*07dc*/ 	.word	0x00000005
        /*07e0*/ 	.word	0x00000000
        /*07e4*/ 	.short	0x0101
        /*07e6*/ 	.byte	0x3f
	.zero		1


	//   ....[44]....
        /*07e8*/ 	.word	0x00020c70
        /*07ec*/ 	.word	0x00000002
        /*07f0*/ 	.word	0x00000000
        /*07f4*/ 	.short	0x0101
        /*07f6*/ 	.byte	0x3f
	.zero		1


	//   ....[45]....
        /*07f8*/ 	.word	0x00022260
        /*07fc*/ 	.word	0x000000ff
        /*0800*/ 	.word	0x00000000
        /*0804*/ 	.short	0x0101
        /*0806*/ 	.byte	0x04
	.zero		1


	//   ....[46]....
        /*0808*/ 	.word	0x00026150
        /*080c*/ 	.word	0x000000ff
        /*0810*/ 	.word	0x00038840
        /*0814*/ 	.short	0x010a
        /*0816*/ 	.byte	0x2d
	.zero		1


	//   ....[47]....
        /*0818*/ 	.word	0x00026590
        /*081c*/ 	.word	0x000000ff
        /*0820*/ 	.word	0x00038830
        /*0824*/ 	.short	0x0107
        /*0826*/ 	.byte	0x2d
	.zero		1


	//   ....[48]....
        /*0828*/ 	.word	0x00026600
        /*082c*/ 	.word	0x000000ff
        /*0830*/ 	.word	0x00038830
        /*0834*/ 	.short	0x0101
        /*0836*/ 	.byte	0x2d
	.zero		1


	//   ....[49]....
        /*0838*/ 	.word	0x00026e10
        /*083c*/ 	.word	0x000000ff
        /*0840*/ 	.word	0x00038800
        /*0844*/ 	.short	0x0107
        /*0846*/ 	.byte	0x2d
	.zero		1


	//   ....[50]....
        /*0848*/ 	.word	0x00026e60
        /*084c*/ 	.word	0x000000ff
        /*0850*/ 	.word	0x00038800
        /*0854*/ 	.short	0x0101
        /*0856*/ 	.byte	0x2d
	.zero		1


	//   ....[51]....
        /*0858*/ 	.word	0x00027ae0
        /*085c*/ 	.word	0x000000ff
        /*0860*/ 	.word	0x00038810
        /*0864*/ 	.short	0x0107
        /*0866*/ 	.byte	0x2d
	.zero		1


	//   ....[52]....
        /*0868*/ 	.word	0x00027b40
        /*086c*/ 	.word	0x000000ff
        /*0870*/ 	.word	0x00038810
        /*0874*/ 	.short	0x0101
        /*0876*/ 	.byte	0x2d
	.zero		1


	//   ....[53]....
        /*0878*/ 	.word	0x00027b50
        /*087c*/ 	.word	0x000000ff
        /*0880*/ 	.word	0x00038820
        /*0884*/ 	.short	0x010a
        /*0886*/ 	.byte	0x2d
	.zero		1


	//   ....[54]....
        /*0888*/ 	.word	0x00027ba0
        /*088c*/ 	.word	0x000000ff
        /*0890*/ 	.word	0x00038860
        /*0894*/ 	.short	0x010a
        /*0896*/ 	.byte	0x2d
	.zero		1


	//   ....[55]....
        /*0898*/ 	.word	0x000283c0
        /*089c*/ 	.word	0x000000ff
        /*08a0*/ 	.word	0x00038850
        /*08a4*/ 	.short	0x0107
        /*08a6*/ 	.byte	0x2d
	.zero		1


	//   ....[56]....
        /*08a8*/ 	.word	0x00028440
        /*08ac*/ 	.word	0x000000ff
        /*08b0*/ 	.word	0x00038850
        /*08b4*/ 	.short	0x0101
        /*08b6*/ 	.byte	0x2d
	.zero		1


	//   ....[57]....
        /*08b8*/ 	.word	0x000287e0
        /*08bc*/ 	.word	0x0000000a
        /*08c0*/ 	.word	0x00038840
        /*08c4*/ 	.short	0x010a
        /*08c6*/ 	.byte	0x3f
	.zero		1


	//   ....[58]....
        /*08c8*/ 	.word	0x00028b70
        /*08cc*/ 	.word	0x0000000a
        /*08d0*/ 	.word	0x00038830
        /*08d4*/ 	.short	0x0107
        /*08d6*/ 	.byte	0x3f
	.zero		1


	//   ....[59]....
        /*08d8*/ 	.word	0x00028c20
        /*08dc*/ 	.word	0x0000000a
        /*08e0*/ 	.word	0x00038830
        /*08e4*/ 	.short	0x0101
        /*08e6*/ 	.byte	0x3f
	.zero		1


	//   ....[60]....
        /*08e8*/ 	.word	0x00028c50
        /*08ec*/ 	.word	0x0000000a
        /*08f0*/ 	.word	0x00038860
        /*08f4*/ 	.short	0x010a
        /*08f6*/ 	.byte	0x3f
	.zero		1


	//   ....[61]....
        /*08f8*/ 	.word	0x00029290
        /*08fc*/ 	.word	0x0000000a
        /*0900*/ 	.word	0x00038850
        /*0904*/ 	.short	0x0107
        /*0906*/ 	.byte	0x3f
	.zero		1


	//   ....[62]....
        /*0908*/ 	.word	0x00029350
        /*090c*/ 	.word	0x0000000a
        /*0910*/ 	.word	0x00038850
        /*0914*/ 	.short	0x0101
        /*0916*/ 	.byte	0x3f
	.zero		1


	//   ....[63]....
        /*0918*/ 	.word	0x00029440
        /*091c*/ 	.word	0x00000005
        /*0920*/ 	.word	0x00038820
        /*0924*/ 	.short	0x010a
        /*0926*/ 	.byte	0x3f
	.zero		1


	//   ....[64]....
        /*0928*/ 	.word	0x000295b0
        /*092c*/ 	.word	0x00000003
        /*0930*/ 	.word	0x00038840
        /*0934*/ 	.short	0x010a
        /*0936*/ 	.byte	0x3f
	.zero		1


	//   ....[65]....
        /*0938*/ 	.word	0x00029650
        /*093c*/ 	.word	0x00000005
        /*0940*/ 	.word	0x00038840
        /*0944*/ 	.short	0x010a
        /*0946*/ 	.byte	0x3f
	.zero		1


	//   ....[66]....
        /*0948*/ 	.word	0x00029690
        /*094c*/ 	.word	0x00000003
        /*0950*/ 	.word	0x00038860
        /*0954*/ 	.short	0x010a
        /*0956*/ 	.byte	0x3f
	.zero		1


	//   ....[67]....
        /*0958*/ 	.word	0x000296d0
        /*095c*/ 	.word	0x00000005
        /*0960*/ 	.word	0x00038860
        /*0964*/ 	.short	0x010a
        /*0966*/ 	.byte	0x3f
	.zero		1


	//   ....[68]....
        /*0968*/ 	.word	0x00029740
        /*096c*/ 	.word	0x00000003
        /*0970*/ 	.word	0x00038800
        /*0974*/ 	.short	0x010a
        /*0976*/ 	.byte	0x3f
	.zero		1


	//   ....[69]....
        /*0978*/ 	.word	0x00029790
        /*097c*/ 	.word	0x0000000c
        /*0980*/ 	.word	0x00000000
        /*0984*/ 	.short	0x010a
        /*0986*/ 	.byte	0x3f
	.zero		1


	//   ....[70]....
        /*0988*/ 	.word	0x000297f0
        /*098c*/ 	.word	0x00000004
        /*0990*/ 	.word	0x00038810
        /*0994*/ 	.short	0x010a
        /*0996*/ 	.byte	0x3f
	.zero		1


	//   ....[71]....
        /*0998*/ 	.word	0x00029840
        /*099c*/ 	.word	0x00000008
        /*09a0*/ 	.word	0x00000000
        /*09a4*/ 	.short	0x010a
        /*09a6*/ 	.byte	0x3f
	.zero		1


	//   ....[72]....
        /*09a8*/ 	.word	0x00029890
        /*09ac*/ 	.word	0x00000006
        /*09b0*/ 	.word	0x00000000
        /*09b4*/ 	.short	0x010a
        /*09b6*/ 	.byte	0x3f
	.zero		1


	//   ....[73]....
        /*09b8*/ 	.word	0x000298e0
        /*09bc*/ 	.word	0x0000000c
        /*09c0*/ 	.word	0x00000000
        /*09c4*/ 	.short	0x010a
        /*09c6*/ 	.byte	0x3f
	.zero		1


	//   ....[74]....
        /*09c8*/ 	.word	0x00029930
        /*09cc*/ 	.word	0x00000006
        /*09d0*/ 	.word	0x00000000
        /*09d4*/ 	.short	0x010a
        /*09d6*/ 	.byte	0x3f
	.zero		1


	//   ....[75]....
        /*09d8*/ 	.word	0x00029980
        /*09dc*/ 	.word	0x0000000c
        /*09e0*/ 	.word	0x00000000
        /*09e4*/ 	.short	0x010a
        /*09e6*/ 	.byte	0x3f
	.zero		1


	//   ....[76]....
        /*09e8*/ 	.word	0x00029a60
        /*09ec*/ 	.word	0x00000003
        /*09f0*/ 	.word	0x00038840
        /*09f4*/ 	.short	0x010a
        /*09f6*/ 	.byte	0x3f
	.zero		1


	//   ....[77]....
        /*09f8*/ 	.word	0x0002ade0
        /*09fc*/ 	.word	0x00000003
        /*0a00*/ 	.word	0x00038820
        /*0a04*/ 	.short	0x010a
        /*0a06*/ 	.byte	0x3f
	.zero		1


	//   ....[78]....
        /*0a08*/ 	.word	0x0002ae40
        /*0a0c*/ 	.word	0x00000003
        /*0a10*/ 	.word	0x00038860
        /*0a14*/ 	.short	0x010a
        /*0a16*/ 	.byte	0x3f
	.zero		1


	//   ....[79]....
        /*0a18*/ 	.word	0x0002b6d0
        /*0a1c*/ 	.word	0x0000000a
        /*0a20*/ 	.word	0x00038840
        /*0a24*/ 	.short	0x010a
        /*0a26*/ 	.byte	0x3f
	.zero		1


	//   ....[80]....
        /*0a28*/ 	.word	0x0002bb50
        /*0a2c*/ 	.word	0x0000000a
        /*0a30*/ 	.word	0x00038860
        /*0a34*/ 	.short	0x010a
        /*0a36*/ 	.byte	0x3f
	.zero		1


	//   ....[81]....
        /*0a38*/ 	.word	0x0002c2b0
        /*0a3c*/ 	.word	0x00000005
        /*0a40*/ 	.word	0x00038820
        /*0a44*/ 	.short	0x010a
        /*0a46*/ 	.byte	0x3f
	.zero		1


	//   ....[82]....
        /*0a48*/ 	.word	0x0002c450
        /*0a4c*/ 	.word	0x00000003
        /*0a50*/ 	.word	0x00038840
        /*0a54*/ 	.short	0x010a
        /*0a56*/ 	.byte	0x3f
	.zero		1


	//   ....[83]....
        /*0a58*/ 	.word	0x0002c4a0
        /*0a5c*/ 	.word	0x00000005
        /*0a60*/ 	.word	0x00038840
        /*0a64*/ 	.short	0x010a
        /*0a66*/ 	.byte	0x3f
	.zero		1


	//   ....[84]....
        /*0a68*/ 	.word	0x0002c4f0
        /*0a6c*/ 	.word	0x00000003
        /*0a70*/ 	.word	0x00038860
        /*0a74*/ 	.short	0x010a
        /*0a76*/ 	.byte	0x3f
	.zero		1


	//   ....[85]....
        /*0a78*/ 	.word	0x0002c8b0
        /*0a7c*/ 	.word	0x00000018
        /*0a80*/ 	.word	0x00000000
        /*0a84*/ 	.short	0x010a
        /*0a86*/ 	.byte	0x3f
	.zero		1


	//   ....[86]....
        /*0a88*/ 	.word	0x0002c9f0
        /*0a8c*/ 	.word	0x0000000b
        /*0a90*/ 	.word	0x00000000
        /*0a94*/ 	.short	0x010a
        /*0a96*/ 	.byte	0x3f
	.zero		1


	//   ....[87]....
        /*0a98*/ 	.word	0x0002d050
        /*0a9c*/ 	.word	0x0000003a
        /*0aa0*/ 	.word	0x00000000
        /*0aa4*/ 	.short	0x010a
        /*0aa6*/ 	.byte	0x3f
	.zero		1


	//   ....[88]....
        /*0aa8*/ 	.word	0x0002d190
        /*0aac*/ 	.word	0x00000014
        /*0ab0*/ 	.word	0x00000000
        /*0ab4*/ 	.short	0x010a
        /*0ab6*/ 	.byte	0x3f
	.zero		1


	//   ....[89]....
        /*0ab8*/ 	.word	0x0002f6b0
        /*0abc*/ 	.word	0x0000000b
        /*0ac0*/ 	.word	0x00000000
        /*0ac4*/ 	.short	0x0101
        /*0ac6*/ 	.byte	0x3f
	.zero		1


	//   ....[90]....
        /*0ac8*/ 	.word	0x0003e2b0
        /*0acc*/ 	.word	0x00000007
        /*0ad0*/ 	.word	0x00000000
        /*0ad4*/ 	.short	0x0101
        /*0ad6*/ 	.byte	0x3f
	.zero		1


	//   ....[91]....
        /*0ad8*/ 	.word	0x0003e2e0
        /*0adc*/ 	.word	0x0000000b
        /*0ae0*/ 	.word	0x00000000
        /*0ae4*/ 	.short	0x010a
        /*0ae6*/ 	.byte	0x3f
	.zero		1


	//   ....[92]....
        /*0ae8*/ 	.word	0x0003e330
        /*0aec*/ 	.word	0x00000014
        /*0af0*/ 	.word	0x00000000
        /*0af4*/ 	.short	0x010a
        /*0af6*/ 	.byte	0x3f
	.zero		1


	//----- nvinfo : EIATTR_NUM_MBARRIERS
	.align		4
.L_348:
        /*0af8*/ 	.byte	0x03, 0x38
        /*0afa*/ 	.short	0x0017


	//----- nvinfo : EIATTR_EXIT_INSTR_OFFSETS
	.align		4
        /*0afc*/ 	.byte	0x04, 0x1c
        /*0afe*/ 	.short	(.L_350 - .L_349)


	//   ....[0]....
.L_349:
        /*0b00*/ 	.word	0x00029720


	//----- nvinfo : EIATTR_MAX_THREADS
	.align		4
.L_350:
        /*0b04*/ 	.byte	0x04, 0x05
        /*0b06*/ 	.short	(.L_352 - .L_351)
.L_351:
        /*0b08*/ 	.word	0x00000180
        /*0b0c*/ 	.word	0x00000001
        /*0b10*/ 	.word	0x00000001


	//----- nvinfo : EIATTR_CRS_STACK_SIZE
	.align		4
.L_352:
        /*0b14*/ 	.byte	0x04, 0x1e
        /*0b16*/ 	.short	(.L_354 - .L_353)
.L_353:
        /*0b18*/ 	.word	0x00000000


	//----- nvinfo : EIATTR_CBANK_PARAM_SIZE
	.align		4
.L_354:
        /*0b1c*/ 	.byte	0x03, 0x19
        /*0b1e*/ 	.short	0x0b70


	//----- nvinfo : EIATTR_PARAM_CBANK
	.align		4
        /*0b20*/ 	.byte	0x04, 0x0a
        /*0b22*/ 	.short	(.L_356 - .L_355)
	.align		4
.L_355:
        /*0b24*/ 	.word	index@(.nv.constant0._ZN7cutlass13device_kernelIN5flash11enable_sm90INS1_16FlashAttnFwdSm90INS1_25CollectiveMainloopFwdSm90ILi2EN4cute5tupleIJNS5_1CILi1EEES8_S8_EEENS6_IJNS7_ILi64EEESA_SA_EEELi512ENS_6half_tEfNS_4arch4Sm90ELb0ELb1ELb1ELb0ELb1ELb0ELb1ELb0ELb0ELb1ELb1ELb0EEENS1_21CollectiveEpilogueFwdINS6_IJSA_NS7_ILi512EEESA_EEES9_SC_SE_Li256ELb0ELb1ELb1ELb0EEENS1_19SingleTileSchedulerILb0ELb1ELb1ELi64EEEEEEEEEvNT_6ParamsE)
        /*0b28*/ 	.short	0x0210
        /*0b2a*/ 	.short	0x0b70


	//----- nvinfo : EIATTR_SW_WAR
	.align		4
.L_356:
        /*0b2c*/ 	.byte	0x04, 0x36
        /*0b2e*/ 	.short	(.L_358 - .L_357)
.L_357:
        /*0b30*/ 	.word	0x00000008
.L_358:


//--------------------- .nv.info._ZN7cutlass13device_kernelIN5flash11enable_sm90INS1_16FlashAttnFwdSm90INS1_25CollectiveMainloopFwdSm90ILi2EN4cute5tupleIJNS5_1CILi1EEES8_S8_EEENS6_IJNS7_ILi64EEESA_SA_EEELi512ENS_6half_tEfNS_4arch4Sm90ELb0ELb1ELb1ELb1ELb1ELb0ELb0ELb0ELb0ELb1ELb1ELb0EEENS1_21CollectiveEpilogueFwdINS6_IJSA_NS7_ILi512EEESA_EEES9_SC_SE_Li256ELb1ELb1ELb1ELb0EEENS1_36VarlenDynamicPersistentTileSchedulerILi64ELi64ELi256ELi128ELb1ELb1ELb1ELb1ELb0ELb1EEEEEEEEEvNT_6ParamsE --------------------------
	.section	.nv.info._ZN7cutlass13device_kernelIN5flash11enable_sm90INS1_16FlashAttnFwdSm90INS1_25CollectiveMainloopFwdSm90ILi2EN4cute5tupleIJNS5_1CILi1EEES8_S8_EEENS6_IJNS7_ILi64EEESA_SA_EEELi512ENS_6half_tEfNS_4arch4Sm90ELb0ELb1ELb1ELb1ELb1ELb0ELb0ELb0ELb0ELb1ELb1ELb0EEENS1_21CollectiveEpilogueFwdINS6_IJSA_NS7_ILi512EEESA_EEES9_SC_SE_Li256ELb1ELb1ELb1ELb0EEENS1_36VarlenDynamicPersistentTileSchedulerILi64ELi64ELi256ELi128ELb1ELb1ELb1ELb1ELb0ELb1EEEEEEEEEvNT_6ParamsE,"",@"SHT_CUDA_INFO"
	.sectionflags	@""
	.align	4


	//----- nvinfo : EIATTR_CUDA_API_VERSION
	.align		4
        /*0000*/ 	.byte	0x04, 0x37
        /*0002*/ 	.short	(.L_360 - .L_359)
.L_359:
        /*0004*/ 	.word	0x00000082


	//----- nvinfo : EIATTR_KPARAM_INFO
	.align		4
.L_360:
        /*0008*/ 	.byte	0x04, 0x17
        /*000a*/ 	.short	(.L_362 - .L_361)
.L_361:
        /*000c*/ 	.word	0x00000000
        /*0010*/ 	.short	0x0000
        /*0012*/ 	.short	0x0070
        /*0014*/ 	.byte	0x00, 0xf0, 0x01, 0x2a


	//----- nvinfo : EIATTR_SPARSE_MMA_MASK
	.align		4
.L_362:
        /*0018*/ 	.byte	0x03, 0x50
        /*001a*/ 	.short	0x0000


	//----- nvinfo : EIATTR_MAXREG_COUNT
	.align		4
        /*001c*/ 	.byte	0x03, 0x1b
        /*001e*/ 	.short	0x00a8


	//----- nvinfo : EIATTR_NUM_BARRIERS
	.align		4
        /*0020*/ 	.byte	0x02, 0x4c
        /*0022*/ 	.byte	0x10
	.zero		1


	//----- nvinfo : EIATTR_EXTERNS
	.align		4
        /*0024*/ 	.byte	0x04, 0x0f
        /*0026*/ 	.short	(.L_364 - .L_363)


	//   ....[0]....
	.align		4
.L_363:
        /*0028*/ 	.word	index@(__assertfail)


	//----- nvinfo : EIATTR_ANNOTATIONS
	.align		4
.L_364:
        /*002c*/ 	.byte	0x04, 0x55
        /*002e*/ 	.short	(.L_366 - .L_365)


	//   ....[0]....
.L_365:
        /* <DEDUP_REMOVED lines=12> */


	//----- nvinfo : EIATTR_MERCURY_ISA_VERSION
	.align		4
.L_366:
        /*00d8*/ 	.byte	0x03, 0x5f
        /*00da*/ 	.short	0x0101


	//----- nvinfo : EIATTR_UNUSED_LOAD_BYTE_OFFSET
	.align		4
        /*00dc*/ 	.byte	0x04, 0x44
        /*00de*/ 	.short	(.L_368 - .L_367)


	//   ....[0]....
.L_367:
        /*00e0*/ 	.word	0x00000940
        /*00e4*/ 	.word	0x0000fff0


	//   ....[1]....
        /*00e8*/ 	.word	0x0000ef00
        /*00ec*/ 	.word	0x0000fff0


	//----- nvinfo : EIATTR_INT_WARP_WIDE_INSTR_OFFSETS
	.align		4
.L_368:
        /*00f0*/ 	.byte	0x04, 0x31
        /*00f2*/ 	.short	(.L_370 - .L_369)


	//   ....[0]....
.L_369:
        /*00f4*/ 	.word	0x000000c0


	//   ....[1]....
        /*00f8*/ 	.word	0x000000d0


	//   ....[2]....
        /*00fc*/ 	.word	0x00000170


	//   ....[3]....
        /*0100*/ 	.word	0x00015580


	//   ....[4]....
        /*0104*/ 	.word	0x00015610


	//   ....[5]....
        /*0108*/ 	.word	0x00018910


	//   ....[6]....
        /*010c*/ 	.word	0x000189a0


	//----- nvinfo : EIATTR_COOP_GROUP_MASK_REGIDS
	.align		4
.L_370:
        /*0110*/ 	.byte	0x04, 0x29
        /*0112*/ 	.short	(.L_372 - .L_371)


	//   ....[0]....
.L_371:
        /*0114*/ 	.word	0xffffffff


	//   ....[1]....
        /*0118*/ 	.word	0xffffffff


	//   ....[2]....
        /*011c*/ 	.word	0xffffffff


	//   ....[3]....
        /*0120*/ 	.word	0xffffffff


	//   ....[4]....
        /*0124*/ 	.word	0xffffffff


	//   ....[5]....
        /*0128*/ 	.word	0xffffffff


	//   ....[6]....
        /*012c*/ 	.word	0xffffffff


	//   ....[7]....
        /*0130*/ 	.word	0xffffffff


	//   ....[8]....
        /*0134*/ 	.word	0xffffffff


	//   ....[9]....
        /*0138*/ 	.word	0xffffffff


	//   ....[10]....
        /*013c*/ 	.word	0xffffffff


	//   ....[11]....
        /*0140*/ 	.word	0xffffffff


	//   ....[12]....
        /*0144*/ 	.word	0xffffffff


	//   ....[13]....
        /*0148*/ 	.word	0xffffffff


	//   ....[14]....
        /*014c*/ 	.word	0xffffffff


	//   ....[15]....
        /*0150*/ 	.word	0xffffffff


	//   ....[16]....
        /*0154*/ 	.word	0xffffffff


	//   ....[17]....
        /*0158*/ 	.word	0xffffffff


	//   ....[18]....
        /*015c*/ 	.word	0xffffffff


	//   ....[19]....
        /*0160*/ 	.word	0xffffffff


	//   ....[20]....
        /*0164*/ 	.word	0xffffffff


	//   ....[21]....
        /*0168*/ 	.word	0xffffffff


	//   ....[22]....
        /*016c*/ 	.word	0xffffffff


	//   ....[23]....
        /*0170*/ 	.word	0xffffffff


	//   ....[24]....
        /*0174*/ 	.word	0xffffffff


	//   ....[25]....
        /*0178*/ 	.word	0xffffffff


	//   ....[26]....
        /*017c*/ 	.word	0xffffffff


	//   ....[27]....
        /*0180*/ 	.word	0xffffffff


	//   ....[28]....
        /*0184*/ 	.word	0xffffffff


	//   ....[29]....
        /*0188*/ 	.word	0xffffffff


	//   ....[30]....
        /*018c*/ 	.word	0xffffffff


	//   ....[31]....
        /*0190*/ 	.word	0xffffffff


	//   ....[32]....
        /*0194*/ 	.word	0xffffffff


	//   ....[33]....
        /*0198*/ 	.word	0xffffffff


	//   ....[34]....
        /*019c*/ 	.word	0xffffffff


	//   ....[35]....
        /*01a0*/ 	.word	0xffffffff


	//   ....[36]....
        /*01a4*/ 	.word	0xffffffff


	//   ....[37]....
        /*01a8*/ 	.word	0xffffffff


	//   ....[38]....
        /*01ac*/ 	.word	0xffffffff


	//   ....[39]....
        /*01b0*/ 	.word	0xffffffff


	//   ....[40]....
        /*01b4*/ 	.word	0xffffffff


	//   ....[41]....
        /*01b8*/ 	.word	0xffffffff


	//   ....[42]....
        /*01bc*/ 	.word	0xffffffff


	//   ....[43]....
        /*01c0*/ 	.word	0xffffffff


	//   ....[44]....
        /*01c4*/ 	.word	0xffffffff


	//   ....[45]....
        /*01c8*/ 	.word	0xffffffff


	//   ....[46]....
        /*01cc*/ 	.word	0xffffffff


	//   ....[47]....
        /*01d0*/ 	.word	0xffffffff


	//   ....[48]....
        /*01d4*/ 	.word	0xffffffff


	//   ....[49]....
        /*01d8*/ 	.word	0xffffffff


	//   ....[50]....
        /*01dc*/ 	.word	0xffffffff


	//   ....[51]....
        /*01e0*/ 	.word	0xffffffff


	//   ....[52]....
        /*01e4*/ 	.word	0xffffffff


	//   ....[53]....
        /*01e8*/ 	.word	0xffffffff


	//   ....[54]....
        /*01ec*/ 	.word	0xffffffff


	//   ....[55]....
        /*01f0*/ 	.word	0xffffffff


	//   ....[56]....
        /*01f4*/ 	.word	0xffffffff


	//   ....[57]....
        /*01f8*/ 	.word	0xffffffff


	//   ....[58]....
        /*01fc*/ 	.word	0xffffffff


	//   ....[59]....
        /*0200*/ 	.word	0xffffffff


	//   ....[60]....
        /*0204*/ 	.word	0xffffffff


	//   ....[61]....
        /*0208*/ 	.word	0xffffffff


	//   ....[62]....
        /*020c*/ 	.word	0xffffffff


	//   ....[63]....
        /*0210*/ 	.word	0xffffffff


	//   ....[64]....
        /*0214*/ 	.word	0xffffffff


	//   ....[65]....
        /*0218*/ 	.word	0xffffffff


	//   ....[66]....
        /*021c*/ 	.word	0xffffffff


	//   ....[67]....
        /*0220*/ 	.word	0xffffffff


	//   ....[68]....
        /*0224*/ 	.word	0xffffffff


	//   ....[69]....
        /*0228*/ 	.word	0xffffffff


	//   ....[70]....
        /*022c*/ 	.word	0xffffffff


	//   ....[71]....
        /*0230*/ 	.word	0xffffffff


	//   ....[72]....
        /*0234*/ 	.word	0xffffffff


	//   ....[73]....
        /*0238*/ 	.word	0xffffffff


	//   ....[74]....
        /*023c*/ 	.word	0xffffffff


	//   ....[75]....
        /*0240*/ 	.word	0xffffffff


	//   ....[76]....
        /*0244*/ 	.word	0xffffffff


	//   ....[77]....
        /*0248*/ 	.word	0xffffffff


	//   ....[78]....
        /*024c*/ 	.word	0xffffffff


	//   ....[79]....
        /*0250*/ 	.word	0xffffffff


	//   ....[80]....
        /*0254*/ 	.word	0xffffffff


	//   ....[81]....
        /*0258*/ 	.word	0xffffffff


	//   ....[82]....
        /*025c*/ 	.word	0xffffffff


	//   ....[83]....
        /*0260*/ 	.word	0xffffffff


	//   ....[84]....
        /*0264*/ 	.word	0xffffffff


	//   ....[85]....
        /*0268*/ 	.word	0xffffffff


	//   ....[86]....
        /*026c*/ 	.word	0xffffffff


	//   ....[87]....
        /*0270*/ 	.word	0xffffffff


	//   ....[88]....
        /*0274*/ 	.word	0xffffffff


	//   ....[89]....
        /*0278*/ 	.word	0xffffffff


	//   ....[90]....
        /*027c*/ 	.word	0xffffffff


	//   ....[91]....
        /*0280*/ 	.word	0xffffffff


	//   ....[92]....
        /*0284*/ 	.word	0xffffffff


	//   ....[93]....
        /*0288*/ 	.word	0xffffffff


	//   ....[94]....
        /*028c*/ 	.word	0xffffffff


	//   ....[95]....
        /*0290*/ 	.word	0xffffffff


	//   ....[96]....
        /*0294*/ 	.word	0xffffffff


	//   ....[97]....
        /*0298*/ 	.word	0xffffffff


	//   ....[98]....
        /*029c*/ 	.word	0xffffffff


	//   ....[99]....
        /*02a0*/ 	.word	0xffffffff


	//   ....[100]....
        /*02a4*/ 	.word	0xffffffff


	//   ....[101]....
        /*02a8*/ 	.word	0xffffffff


	//   ....[102]....
        /*02ac*/ 	.word	0xffffffff


	//   ....[103]....
        /*02b0*/ 	.word	0xffffffff


	//   ....[104]....
        /*02b4*/ 	.word	0xffffffff


	//   ....[105]....
        /*02b8*/ 	.word	0xffffffff


	//   ....[106]....
        /*02bc*/ 	.word	0xffffffff


	//   ....[107]....
        /*02c0*/ 	.word	0xffffffff


	//   ....[108]....
        /*02c4*/ 	.word	0xffffffff


	//   ....[109]....
        /*02c8*/ 	.word	0xffffffff


	//   ....[110]....
        /*02cc*/ 	.word	0xffffffff


	//   ....[111]....
        /*02d0*/ 	.word	0xffffffff


	//   ....[112]....
        /*02d4*/ 	.word	0xffffffff


	//   ....[113]....
        /*02d8*/ 	.word	0xffffffff


	//   ....[114]....
        /*02dc*/ 	.word	0xffffffff


	//   ....[115]....
        /*02e0*/ 	.word	0xffffffff


	//   ....[116]....
        /*02e4*/ 	.word	0xffffffff


	//   ....[117]....
        /*02e8*/ 	.word	0xffffffff


	//   ....[118]....
        /*02ec*/ 	.word	0xffffffff


	//   ....[119]....
        /*02f0*/ 	.word	0xffffffff


	//   ....[120]....
        /*02f4*/ 	.word	0xffffffff


	//   ....[121]....
        /*02f8*/ 	.word	0xffffffff


	//   ....[122]....
        /*02fc*/ 	.word	0xffffffff


	//   ....[123]....
        /*0300*/ 	.word	0xffffffff


	//   ....[124]....
        /*0304*/ 	.word	0xffffffff


	//   ....[125]....
        /*0308*/ 	.word	0xffffffff


	//   ....[126]....
        /*030c*/ 	.word	0xffffffff


	//   ....[127]....
        /*0310*/ 	.word	0xffffffff


	//   ....[128]....
        /*0314*/ 	.word	0xffffffff


	//   ....[129]....
        /*0318*/ 	.word	0xffffffff


	//   ....[130]....
        /*031c*/ 	.word	0xffffffff


	//   ....[131]....
        /*0320*/ 	.word	0x0500000f


	//   ....[132]....
        /*0324*/ 	.word	0x0500000f


	//   ....[133]....
        /*0328*/ 	.word	0x0500000f


	//   ....[134]....
        /*032c*/ 	.word	0x0500000f


	//   ....[135]....
        /*0330*/ 	.word	0x0500000f


	//   ....[136]....
        /*0334*/ 	.word	0x0500000f


	//   ....[137]....
        /*0338*/ 	.word	0x0500000f


	//   ....[138]....
        /*033c*/ 	.word	0x0500000f


	//   ....[139]....
        /*0340*/ 	.word	0x0500000f


	//   ....[140]....
        /*0344*/ 	.word	0x0500000f


	//   ....[141]....
        /*0348*/ 	.word	0x0500000f


	//   ....[142]....
        /*034c*/ 	.word	0x0500000f


	//   ....[143]....
        /*0350*/ 	.word	0x0500000f


	//   ....[144]....
        /*0354*/ 	.word	0x0500000f


	//   ....[145]....
        /*0358*/ 	.word	0x0500000f


	//   ....[146]....
        /*035c*/ 	.word	0x0500000f


	//   ....[147]....
        /*0360*/ 	.word	0x0500000f


	//   ....[148]....
        /*0364*/ 	.word	0x0500000f


	//   ....[149]....
        /*0368*/ 	.word	0x0500000f


	//   ....[150]....
        /*036c*/ 	.word	0x0500000f


	//   ....[151]....
        /*0370*/ 	.word	0x0500000f


	//   ....[152]....
        /*0374*/ 	.word	0x0500000f


	//   ....[153]....
        /*0378*/ 	.word	0x0500000f


	//   ....[154]....
        /*037c*/ 	.word	0x0500000f


	//   ....[155]....
        /*0380*/ 	.word	0x0500000f


	//   ....[156]....
        /*0384*/ 	.word	0x0500000f


	//   ....[157]....
        /*0388*/ 	.word	0x0500000f


	//   ....[158]....
        /*038c*/ 	.word	0x0500000f


	//   ....[159]....
        /*0390*/ 	.word	0x0500000f


	//   ....[160]....
        /*0394*/ 	.word	0x0500000f


	//   ....[161]....
        /*0398*/ 	.word	0x0500000f


	//   ....[162]....
        /*039c*/ 	.word	0x0500000f


	//   ....[163]....
        /*03a0*/ 	.word	0x0500000f


	//   ....[164]....
        /*03a4*/ 	.word	0x0500000f


	//   ....[165]....
        /*03a8*/ 	.word	0x0500000f


	//   ....[166]....
        /*03ac*/ 	.word	0x0500000f


	//   ....[167]....
        /*03b0*/ 	.word	0x0500000f


	//   ....[168]....
        /*03b4*/ 	.word	0x0500000f


	//   ....[169]....
        /*03b8*/ 	.word	0x0500000f


	//   ....[170]....
        /*03bc*/ 	.word	0x0500000f


	//   ....[171]....
        /*03c0*/ 	.word	0x0500000f


	//   ....[172]....
        /*03c4*/ 	.word	0x0500000f


	//   ....[173]....
        /*03c8*/ 	.word	0x0500000f


	//   ....[174]....
        /*03cc*/ 	.word	0x0500000f


	//   ....[175]....
        /*03d0*/ 	.word	0x0500000f


	//   ....[176]....
        /*03d4*/ 	.word	0x0500000f


	//   ....[177]....
        /*03d8*/ 	.word	0x0500000f


	//   ....[178]....
        /*03dc*/ 	.word	0x0500000f


	//   ....[179]....
        /*03e0*/ 	.word	0x0500000f


	//   ....[180]....
        /*03e4*/ 	.word	0x0500000f


	//   ....[181]....
        /*03e8*/ 	.word	0x0500000f


	//   ....[182]....
        /*03ec*/ 	.word	0x0500000f


	//   ....[183]....
        /*03f0*/ 	.word	0x0500000f


	//   ....[184]....
        /*03f4*/ 	.word	0x0500000f


	//   ....[185]....
        /*03f8*/ 	.word	0x0500000f


	//   ....[186]....
        /*03fc*/ 	.word	0x0500000f


	//   ....[187]....
        /*0400*/ 	.word	0x0500000f


	//   ....[188]....
        /*0404*/ 	.word	0x0500000f


	//   ....[189]....
        /*0408*/ 	.word	0x0500000f


	//   ....[190]....
        /*040c*/ 	.word	0x0500000f


	//----- nvinfo : EIATTR_COOP_GROUP_INSTR_OFFSETS
	.align		4
.L_372:
        /*0410*/ 	.byte	0x04, 0x28
        /*0412*/ 	.short	(.L_374 - .L_373)


	//   ....[0]....
.L_373:
        /*0414*/ 	.word	0x00000070


	//   ....[1]....
        /*0418*/ 	.word	0x000000b0


	//   ....[2]....
        /*041c*/ 	.word	0x00000290


	//   ....[3]....
        /*0420*/ 	.word	0x000003f0


	//   ....[4]....
        /*0424*/ 	.word	0x00000510


	//   ....[5]....
        /*0428*/ 	.word	0x00000670


	//   ....[6]....
        /*042c*/ 	.word	0x00002350


	//   ....[7]....
        /*0430*/ 	.word	0x000047d0


	//   ....[8]....
        /*0434*/ 	.word	0x00004f90


	//   ....[9]....
        /*0438*/ 	.word	0x00005550


	//   ....[10]....
        /*043c*/ 	.word	0x00005ec0


	//   ....[11]....
        /*0440*/ 	.word	0x00005fc0


	//   ....[12]....
        /*0444*/ 	.word	0x00006330


	//   ....[13]....
        /*0448*/ 	.word	0x000063a0


	//   ....[14]....
        /*044c*/ 	.word	0x00006bf0


	//   ....[15]....
        /*0450*/ 	.word	0x000073b0


	//   ....[16]....
        /*0454*/ 	.word	0x000078f0


	//   ....[17]....
        /*0458*/ 	.word	0x00008200


	//   ....[18]....
        /*045c*/ 	.word	0x00008300


	//   ....[19]....
        /*0460*/ 	.word	0x00008720


	//   ....[20]....
        /*0464*/ 	.word	0x00008780


	//   ....[21]....
        /*0468*/ 	.word	0x000098c0


	//   ....[22]....
        /*046c*/ 	.word	0x0000a2e0


	//   ....[23]....
        /*0470*/ 	.word	0x0000a350


	//   ....[24]....
        /*0474*/ 	.word	0x0000abb0


	//   ....[25]....
        /*0478*/ 	.word	0x0000ac10


	//   ....[26]....
        /*047c*/ 	.word	0x0000b860


	//   ....[27]....
        /*0480*/ 	.word	0x0000be10


	//   ....[28]....
        /*0484*/ 	.word	0x0000c350


	//   ....[29]....
        /*0488*/ 	.word	0x0000cc60


	//   ....[30]....
        /*048c*/ 	.word	0x0000cd60


	//   ....[31]....
        /*0490*/ 	.word	0x0000d180


	//   ....[32]....
        /*0494*/ 	.word	0x0000d1e0


	//   ....[33]....
        /*0498*/ 	.word	0x0000e320


	//   ....[34]....
        /*049c*/ 	.word	0x0000e400


	//   ....[35]....
        /*04a0*/ 	.word	0x0000e460


	//   ....[36]....
        /*04a4*/ 	.word	0x0000e490


	//   ....[37]....
        /*04a8*/ 	.word	0x0000e4d0


	//   ....[38]....
        /*04ac*/ 	.word	0x0000fce0


	//   ....[39]....
        /*04b0*/ 	.word	0x000100e0


	//   ....[40]....
        /*04b4*/ 	.word	0x000100f0


	//   ....[41]....
        /*04b8*/ 	.word	0x00010100


	//   ....[42]....
        /*04bc*/ 	.word	0x00010130


	//   ....[43]....
        /*04c0*/ 	.word	0x00010d70


	//   ....[44]....
        /*04c4*/ 	.word	0x00010d80


	//   ....[45]....
        /*04c8*/ 	.word	0x00011020


	//   ....[46]....
        /*04cc*/ 	.word	0x00011040


	//   ....[47]....
        /*04d0*/ 	.word	0x00011770


	//   ....[48]....
        /*04d4*/ 	.word	0x000117a0


	//   ....[49]....
        /*04d8*/ 	.word	0x00012010


	//   ....[50]....
        /*04dc*/ 	.word	0x00012030


	//   ....[51]....
        /*04e0*/ 	.word	0x000133c0


	//   ....[52]....
        /*04e4*/ 	.word	0x00013400


	//   ....[53]....
        /*04e8*/ 	.word	0x00013640


	//   ....[54]....
        /*04ec*/ 	.word	0x00013660


	//   ....[55]....
        /*04f0*/ 	.word	0x00013920


	//   ....[56]....
        /*04f4*/ 	.word	0x00013b10


	//   ....[57]....
        /*04f8*/ 	.word	0x00013b40


	//   ....[58]....
        /*04fc*/ 	.word	0x00013b70


	//   ....[59]....
        /*0500*/ 	.word	0x00013ba0


	//   ....[60]....
        /*0504*/ 	.word	0x00013bd0


	//   ....[61]....
        /*0508*/ 	.word	0x00013c00


	//   ....[62]....
        /*050c*/ 	.word	0x00013d70


	//   ....[63]....
        /*0510*/ 	.word	0x00013da0


	//   ....[64]....
        /*0514*/ 	.word	0x00013dd0


	//   ....[65]....
        /*0518*/ 	.word	0x00013e00


	//   ....[66]....
        /*051c*/ 	.word	0x00013e30


	//   ....[67]....
        /*0520*/ 	.word	0x00013e60


	//   ....[68]....
        /*0524*/ 	.word	0x00013ef0


	//   ....[69]....
        /*0528*/ 	.word	0x00013f20


	//   ....[70]....
        /*052c*/ 	.word	0x00013f30


	//   ....[71]....
        /*0530*/ 	.word	0x00013f70


	//   ....[72]....
        /*0534*/ 	.word	0x000162f0


	//   ....[73]....
        /*0538*/ 	.word	0x00016310


	//   ....[74]....
        /*053c*/ 	.word	0x000163a0


	//   ....[75]....
        /*0540*/ 	.word	0x000163c0


	//   ....[76]....
        /*0544*/ 	.word	0x00016440


	//   ....[77]....
        /*0548*/ 	.word	0x00016460


	//   ....[78]....
        /*054c*/ 	.word	0x00016470


	//   ....[79]....
        /*0550*/ 	.word	0x00016480


	//   ....[80]....
        /*0554*/ 	.word	0x00016b40


	//   ....[81]....
        /*0558*/ 	.word	0x00016b70


	//   ....[82]....
        /*055c*/ 	.word	0x00016c10


	//   ....[83]....
        /*0560*/ 	.word	0x00016c30


	//   ....[84]....
        /*0564*/ 	.word	0x00016cb0


	//   ....[85]....
        /*0568*/ 	.word	0x00016cd0


	//   ....[86]....
        /*056c*/ 	.word	0x00016ce0


	//   ....[87]....
        /*0570*/ 	.word	0x00016cf0


	//   ....[88]....
        /*0574*/ 	.word	0x00017140


	//   ....[89]....
        /*0578*/ 	.word	0x00017170


	//   ....[90]....
        /*057c*/ 	.word	0x00017360


	//   ....[91]....
        /*0580*/ 	.word	0x000173a0


	//   ....[92]....
        /*0584*/ 	.word	0x000173b0


	//   ....[93]....
        /*0588*/ 	.word	0x000173c0


	//   ....[94]....
        /*058c*/ 	.word	0x00017510


	//   ....[95]....
        /*0590*/ 	.word	0x00017660


	//   ....[96]....
        /*0594*/ 	.word	0x00017e40


	//   ....[97]....
        /*0598*/ 	.word	0x00017e60


	//   ....[98]....
        /*059c*/ 	.word	0x00017eb0


	//   ....[99]....
        /*05a0*/ 	.word	0x00017ec0


	//   ....[100]....
        /*05a4*/ 	.word	0x00017f00


	//   ....[101]....
        /*05a8*/ 	.word	0x00017f10


	//   ....[102]....
        /*05ac*/ 	.word	0x00017f20


	//   ....[103]....
        /*05b0*/ 	.word	0x00017f60


	//   ....[104]....
        /*05b4*/ 	.word	0x00018260


	//   ....[105]....
        /*05b8*/ 	.word	0x000182a0


	//   ....[106]....
        /*05bc*/ 	.word	0x000182c0


	//   ....[107]....
        /*05c0*/ 	.word	0x000182e0


	//   ....[108]....
        /*05c4*/ 	.word	0x00018310


	//   ....[109]....
        /*05c8*/ 	.word	0x00018330


	//   ....[110]....
        /*05cc*/ 	.word	0x00018430


	//   ....[111]....
        /*05d0*/ 	.word	0x00018580


	//   ....[112]....
        /*05d4*/ 	.word	0x00018bc0


	//   ....[113]....
        /*05d8*/ 	.word	0x00018bf0


	//   ....[114]....
        /*05dc*/ 	.word	0x00018c50


	//   ....[115]....
        /*05e0*/ 	.word	0x00018c80


	//   ....[116]....
        /*05e4*/ 	.word	0x00018cb0


	//   ....[117]....
        /*05e8*/ 	.word	0x00018ce0


	//   ....[118]....
        /*05ec*/ 	.word	0x00018d10


	//   ....[119]....
        /*05f0*/ 	.word	0x00018d40


	//   ....[120]....
        /*05f4*/ 	.word	0x00018ee0


	//   ....[121]....
        /*05f8*/ 	.word	0x00018f10


	//   ....[122]....
        /*05fc*/ 	.word	0x00018f40


	//   ....[123]....
        /*0600*/ 	.word	0x00018f70


	//   ....[124]....
        /*0604*/ 	.word	0x00018fa0


	//   ....[125]....
        /*0608*/ 	.word	0x00018fd0


	//   ....[126]....
        /*060c*/ 	.word	0x00019090


	//   ....[127]....
        /*0610*/ 	.word	0x000190b0


	//   ....[128]....
        /*0614*/ 	.word	0x000190d0


	//   ....[129]....
        /*0618*/ 	.word	0x00019130


	//   ....[130]....
        /*061c*/ 	.word	0x00019b50


	//   ....[131]....
        /*0620*/ 	.word	0x0001a260


	//   ....[132]....
        /*0624*/ 	.word	0x0001a350


	//   ....[133]....
        /*0628*/ 	.word	0x0001a3f0


	//   ....[134]....
        /*062c*/ 	.word	0x0001a450


	//   ....[135]....
        /*0630*/ 	.word	0x0001a540


	//   ....[136]....
        /*0634*/ 	.word	0x0001a5b0


	//   ....[137]....
        /*0638*/ 	.word	0x0001a6a0


	//   ....[138]....
        /*063c*/ 	.word	0x0001a710


	//   ....[139]....
        /*0640*/ 	.word	0x0001a7b0


	//   ....[140]....
        /*0644*/ 	.word	0x0001a8a0


	//   ....[141]....
        /*0648*/ 	.word	0x0001a910


	//   ....[142]....
        /*064c*/ 	.word	0x0001a970


	//   ....[143]....
        /*0650*/ 	.word	0x0001aa60


	//   ....[144]....
        /*0654*/ 	.word	0x0001aac0


	//   ....[145]....
        /*0658*/ 	.word	0x0001abc0


	//   ....[146]....
        /*065c*/ 	.word	0x0001ac20


	//   ....[147]....
        /*0660*/ 	.word	0x0001acc0


	//   ....[148]....
        /*0664*/ 	.word	0x0001ae40


	//   ....[149]....
        /*0668*/ 	.word	0x0001af40


	//   ....[150]....
        /*066c*/ 	.word	0x0001b1b0


	//   ....[151]....
        /*0670*/ 	.word	0x0001b200


	//   ....[152]....
        /*0674*/ 	.word	0x0001b3d0


	//   ....[153]....
        /*0678*/ 	.word	0x0001b420


	//   ....[154]....
        /*067c*/ 	.word	0x0001b5f0


	//   ....[155]....
        /*0680*/ 	.word	0x0001b640


	//   ....[156]....
        /*0684*/ 	.word	0x0001b730


	//   ....[157]....
        /*0688*/ 	.word	0x0001b7d0


	//   ....[158]....
        /*068c*/ 	.word	0x0001b830


	//   ....[159]....
        /*0690*/ 	.word	0x0001b8e0


	//   ....[160]....
        /*0694*/ 	.word	0x0001b940


	//   ....[161]....
        /*0698*/ 	.word	0x0001b9f0


	//   ....[162]....
        /*069c*/ 	.word	0x0001ba50


	//   ....[163]....
        /*06a0*/ 	.word	0x0001bb00


	//   ....[164]....
        /*06a4*/ 	.word	0x0001bbf0


	//   ....[165]....
        /*06a8*/ 	.word	0x0001bcd0


	//   ....[166]....
        /*06ac*/ 	.word	0x0001bde0


	//   ....[167]....
        /*06b0*/ 	.word	0x0001bee0


	//   ....[168]....
        /*06b4*/ 	.word	0x0001c010


	//   ....[169]....
        /*06b8*/ 	.word	0x0001c0f0


	//   ....[170]....
        /*06bc*/ 	.word	0x0001c1f0


	//   ....[171]....
        /*06c0*/ 	.word	0x0001c2d0


	//   ....[172]....
        /*06c4*/ 	.word	0x0001c360


	//   ....[173]....
        /*06c8*/ 	.word	0x0001c400


	//   ....[174]....
        /*06cc*/ 	.word	0x0001c570


	//   ....[175]....
        /*06d0*/ 	.word	0x0001c5e0


	//   ....[176]....
        /*06d4*/ 	.word	0x0001c650


	//   ....[177]....
        /*06d8*/ 	.word	0x0001c6c0


	//   ....[178]....
        /*06dc*/ 	.word	0x0001c730


	//   ....[179]....
        /*06e0*/ 	.word	0x0001c7b0


	//   ....[180]....
        /*06e4*/ 	.word	0x0001c830


	//   ....[181]....
        /*06e8*/ 	.word	0x0001c8c0


	//   ....[182]....
        /*06ec*/ 	.word	0x0001c930


	//   ....[183]....
        /*06f0*/ 	.word	0x0001c9a0


	//   ....[184]....
        /*06f4*/ 	.word	0x0001ca10


	//   ....[185]....
        /*06f8*/ 	.word	0x0001ca90


	//   ....[186]....
        /*06fc*/ 	.word	0x0001cb00


	//   ....[187]....
        /*0700*/ 	.word	0x0001cb90


	//   ....[188]....
        /*0704*/ 	.word	0x0001cbf0


	//   ....[189]....
        /*0708*/ 	.word	0x0001cc80


	//   ....[190]....
        /*070c*/ 	.word	0x0001cdb0


	//----- nvinfo : EIATTR_REG_RECONFIG
	.align		4
.L_374:
        /*0710*/ 	.byte	0x01, 0x54
	.zero		2


	//----- nvinfo : EIATTR_SYSCALL_OFFSETS
	.align		4
        /*0714*/ 	.byte	0x04, 0x46
        /*0716*/ 	.short	(.L_376 - .L_375)


	//   ....[0]....
.L_375:
        /*0718*/ 	.word	0x000049a0


	//   ....[1]....
        /*071c*/ 	.word	0x00015770


	//   ....[2]....
        /*0720*/ 	.word	0x000158c0


	//   ....[3]....
        /*0724*/ 	.word	0x000159b0


	//   ....[4]....
        /*0728*/ 	.word	0x000167a0


	//----- nvinfo : EIATTR_MBARRIER_INSTR_OFFSETS
	.align		4
.L_376:
        /*072c*/ 	.byte	0x04, 0x39
        /*072e*/ 	.short	(.L_378 - .L_377)


	//   ....[0]....
.L_377:
        /*0730*/ 	.word	0x00000180
        /*0734*/ 	.word	0x000000ff
        /*0738*/ 	.word	0x00028c00
        /*073c*/ 	.short	0x0100
        /*073e*/ 	.byte	0x08
	.zero		1


	//   ....[1]....
        /*0740*/ 	.word	0x00000190
        /*0744*/ 	.word	0x000000ff
        /*0748*/ 	.word	0x00028c20
        /*074c*/ 	.short	0x0100
        /*074e*/ 	.byte	0x08
	.zero		1


	//   ....[2]....
        /*0750*/ 	.word	0x00000240
        /*0754*/ 	.word	0x000000ff
        /*0758*/ 	.word	0x00028c30
        /*075c*/ 	.short	0x0100
        /*075e*/ 	.byte	0x06
	.zero		1


	//   ....[3]....
        /*0760*/ 	.word	0x00000250
        /*0764*/ 	.word	0x000000ff
        /*0768*/ 	.word	0x00028c40
        /*076c*/ 	.short	0x0100
        /*076e*/ 	.byte	0x06
	.zero		1


	//   ....[4]....
        /*0770*/ 	.word	0x00000260
        /*0774*/ 	.word	0x000000ff
        /*0778*/ 	.word	0x00028c38
        /*077c*/ 	.short	0x0100
        /*077e*/ 	.byte	0x06
	.zero		1


	//   ....[5]....
        /*0780*/ 	.word	0x00000270
        /*0784*/ 	.word	0x000000ff
        /*0788*/ 	.word	0x00028c48
        /*078c*/ 	.short	0x0100
        /*078e*/ 	.byte	0x06
	.zero		1


	//   ....[6]....
        /*0790*/ 	.word	0x000003a0
        /*0794*/ 	.word	0x000000ff
        /*0798*/ 	.word	0x00028c50
        /*079c*/ 	.short	0x0100
        /*079e*/ 	.byte	0x08
	.zero		1


	//   ....[7]....
        /*07a0*/ 	.word	0x000003b0
        /*07a4*/ 	.word	0x000000ff
        /*07a8*/ 	.word	0x00028c60
        /*07ac*/ 	.short	0x0100
        /*07ae*/ 	.byte	0x08
	.zero		1


	//   ....[8]....
        /*07b0*/ 	.word	0x000003c0
        /*07b4*/ 	.word	0x000000ff
        /*07b8*/ 	.word	0x00028c58
        /*07bc*/ 	.short	0x0100
        /*07be*/ 	.byte	0x08
	.zero		1


	//   ....[9]....
        /*07c0*/ 	.word	0x000003d0
        /*07c4*/ 	.word	0x000000ff
        /*07c8*/ 	.word	0x00028c68
        /*07cc*/ 	.short	0x0100
        /*07ce*/ 	.byte	0x08
	.zero		1


	//   ....[10]....
        /*07d0*/ 	.word	0x000004c0
        /*07d4*/ 	.word	0x000000ff
        /*07d8*/ 	.word	0x00028c70
        /*07dc*/ 	.short	0x0100
        /*07de*/ 	.byte	0x06
	.zero		1


	//   ....[11]....
        /*07e0*/ 	.word	0x000004d0
        /*07e4*/ 	.word	0x000000ff
        /*07e8*/ 	.word	0x00028c80
        /*07ec*/ 	.short	0x0100
        /*07ee*/ 	.byte	0x06
	.zero		1


	//   ....[12]....
        /*07f0*/ 	.word	0x000004e0
        /*07f4*/ 	.word	0x000000ff
        /*07f8*/ 	.word	0x00028c78
        /*07fc*/ 	.short	0x0100
        /*07fe*/ 	.byte	0x06
	.zero		1


	//   ....[13]....
        /*0800*/ 	.word	0x000004f0
        /*0804*/ 	.word	0x000000ff
        /*0808*/ 	.word	0x00028c88
        /*080c*/ 	.short	0x0100
        /*080e*/ 	.byte	0x06
	.zero		1


	//   ....[14]....
        /*0810*/ 	.word	0x00000620
        /*0814*/ 	.word	0x000000ff
        /*0818*/ 	.word	0x00028c90
        /*081c*/ 	.short	0x0100
        /*081e*/ 	.byte	0x08
	.zero		1


	//   ....[15]....
        /*0820*/ 	.word	0x00000630
        /*0824*/ 	.word	0x000000ff
        /*0828*/ 	.word	0x00028ca0
        /*082c*/ 	.short	0x0100
        /*082e*/ 	.byte	0x08
	.zero		1


	//   ....[16]....
        /*0830*/ 	.word	0x00000640
        /*0834*/ 	.word	0x000000ff
        /*0838*/ 	.word	0x00028c98
        /*083c*/ 	.short	0x0100
        /*083e*/ 	.byte	0x08
	.zero		1


	//   ....[17]....
        /*0840*/ 	.word	0x00000650
        /*0844*/ 	.word	0x000000ff
        /*0848*/ 	.word	0x00028ca8
        /*084c*/ 	.short	0x0100
        /*084e*/ 	.byte	0x08
	.zero		1


	//   ....[18]....
        /*0850*/ 	.word	0x00000790
        /*0854*/ 	.word	0x000000ff
        /*0858*/ 	.word	0x00028cb0
        /*085c*/ 	.short	0x0100
        /*085e*/ 	.byte	0x08
	.zero		1


	//   ....[19]....
        /*0860*/ 	.word	0x000007a0
        /*0864*/ 	.word	0x000000ff
        /*0868*/ 	.word	0x00028cc0
        /*086c*/ 	.short	0x0100
        /*086e*/ 	.byte	0x08
	.zero		1


	//   ....[20]....
        /*0870*/ 	.word	0x000007b0
        /*0874*/ 	.word	0x000000ff
        /*0878*/ 	.word	0x00028cb8
        /*087c*/ 	.short	0x0100
        /*087e*/ 	.byte	0x08
	.zero		1


	//   ....[21]....
        /*0880*/ 	.word	0x000007c0
        /*0884*/ 	.word	0x000000ff
        /*0888*/ 	.word	0x00028cc8
        /*088c*/ 	.short	0x0100
        /*088e*/ 	.byte	0x08
	.zero		1


	//   ....[22]....
        /*0890*/ 	.word	0x00002490
        /*0894*/ 	.word	0x000000ff
        /*0898*/ 	.word	0x00028c50
        /*089c*/ 	.short	0x010a
        /*089e*/ 	.byte	0x17
	.zero		1


	//   ....[23]....
        /*08a0*/ 	.word	0x00002730
        /*08a4*/ 	.word	0x000000ff
        /*08a8*/ 	.word	0x00000000
        /*08ac*/ 	.short	0x0101
        /*08ae*/ 	.byte	0x06
	.zero		1


	//   ....[24]....
        /*08b0*/ 	.word	0x000030c0
        /*08b4*/ 	.word	0x000000ff
        /*08b8*/ 	.word	0x00028c50
        /*08bc*/ 	.short	0x010a
        /*08be*/ 	.byte	0x17
	.zero		1


	//   ....[25]....
        /*08c0*/ 	.word	0x00003100
        /*08c4*/ 	.word	0x000000ff
        /*08c8*/ 	.word	0x00028c50
        /*08cc*/ 	.short	0x010a
        /*08ce*/ 	.byte	0x17
	.zero		1


	//   ....[26]....
        /*08d0*/ 	.word	0x000032f0
        /*08d4*/ 	.word	0x000000ff
        /*08d8*/ 	.word	0x00000000
        /*08dc*/ 	.short	0x0101
        /*08de*/ 	.byte	0x06
	.zero		1


	//   ....[27]....
        /*08e0*/ 	.word	0x00004a50
        /*08e4*/ 	.word	0x000000ff
        /*08e8*/ 	.word	0x00028c00
        /*08ec*/ 	.short	0x010a
        /*08ee*/ 	.byte	0x29
	.zero		1


	//   ....[28]....
        /*08f0*/ 	.word	0x00004ad0
        /*08f4*/ 	.word	0x00000007
        /*08f8*/ 	.word	0x00028c30
        /*08fc*/ 	.short	0x010a
        /*08fe*/ 	.byte	0x3f
	.zero		1


	//   ....[29]....
        /*0900*/ 	.word	0x00004b10
        /*0904*/ 	.word	0x00000007
        /*0908*/ 	.word	0x00028c30
        /*090c*/ 	.short	0x010a
        /*090e*/ 	.byte	0x3f
	.zero		1


	//   ....[30]....
        /*0910*/ 	.word	0x000050f0
        /*0914*/ 	.word	0x000000ff
        /*0918*/ 	.word	0x00000000
        /*091c*/ 	.short	0x0101
        /*091e*/ 	.byte	0x06
	.zero		1


	//   ....[31]....
        /*0920*/ 	.word	0x000069b0
        /*0924*/ 	.word	0x00000007
        /*0928*/ 	.word	0x00028c50
        /*092c*/ 	.short	0x010a
        /*092e*/ 	.byte	0x3f
	.zero		1


	//   ....[32]....
        /*0930*/ 	.word	0x000069f0
        /*0934*/ 	.word	0x00000007
        /*0938*/ 	.word	0x00028c50
        /*093c*/ 	.short	0x010a
        /*093e*/ 	.byte	0x3f
	.zero		1


	//   ....[33]....
        /*0940*/ 	.word	0x00006ce0
        /*0944*/ 	.word	0x000000ff
        /*0948*/ 	.word	0x00000000
        /*094c*/ 	.short	0x0101
        /*094e*/ 	.byte	0x0e
	.zero		1


	//   ....[34]....
        /*0950*/ 	.word	0x00007010
        /*0954*/ 	.word	0x000000ff
        /*0958*/ 	.word	0x00028c30
        /*095c*/ 	.short	0x010a
        /*095e*/ 	.byte	0x19
	.zero		1


	//   ....[35]....
        /*0960*/ 	.word	0x00007050
        /*0964*/ 	.word	0x000000ff
        /*0968*/ 	.word	0x00028c30
        /*096c*/ 	.short	0x010a
        /*096e*/ 	.byte	0x19
	.zero		1


	//   ....[36]....
        /*0970*/ 	.word	0x00007500
        /*0974*/ 	.word	0x000000ff
        /*0978*/ 	.word	0x00000000
        /*097c*/ 	.short	0x0101
        /*097e*/ 	.byte	0x06
	.zero		1


	//   ....[37]....
        /*0980*/ 	.word	0x00009680
        /*0984*/ 	.word	0x000000ff
        /*0988*/ 	.word	0x00028c50
        /*098c*/ 	.short	0x010a
        /*098e*/ 	.byte	0x19
	.zero		1


	//   ....[38]....
        /*0990*/ 	.word	0x000096c0
        /*0994*/ 	.word	0x000000ff
        /*0998*/ 	.word	0x00028c50
        /*099c*/ 	.short	0x010a
        /*099e*/ 	.byte	0x19
	.zero		1


	//   ....[39]....
        /*09a0*/ 	.word	0x00009980
        /*09a4*/ 	.word	0x000000ff
        /*09a8*/ 	.word	0x00000000
        /*09ac*/ 	.short	0x0101
        /*09ae*/ 	.byte	0x19
	.zero		1


	//   ....[40]....
        /*09b0*/ 	.word	0x00009d40
        /*09b4*/ 	.word	0x000000ff
        /*09b8*/ 	.word	0x00028c30
        /*09bc*/ 	.short	0x010a
        /*09be*/ 	.byte	0x15
	.zero		1


	//   ....[41]....
        /*09c0*/ 	.word	0x00009d80
        /*09c4*/ 	.word	0x000000ff
        /*09c8*/ 	.word	0x00028c30
        /*09cc*/ 	.short	0x010a
        /*09ce*/ 	.byte	0x15
	.zero		1


	//   ....[42]....
        /*09d0*/ 	.word	0x0000a130
        /*09d4*/ 	.word	0x000000ff
        /*09d8*/ 	.word	0x00000000
        /*09dc*/ 	.short	0x0101
        /*09de*/ 	.byte	0x06
	.zero		1


	//   ....[43]....
        /*09e0*/ 	.word	0x0000b620
        /*09e4*/ 	.word	0x000000ff
        /*09e8*/ 	.word	0x00028c50
        /*09ec*/ 	.short	0x010a
        /*09ee*/ 	.byte	0x15
	.zero		1


	//   ....[44]....
        /*09f0*/ 	.word	0x0000b660
        /*09f4*/ 	.word	0x000000ff
        /*09f8*/ 	.word	0x00028c50
        /*09fc*/ 	.short	0x010a
        /*09fe*/ 	.byte	0x15
	.zero		1


	//   ....[45]....
        /*0a00*/ 	.word	0x0000b900
        /*0a04*/ 	.word	0x000000ff
        /*0a08*/ 	.word	0x00000000
        /*0a0c*/ 	.short	0x0101
        /*0a0e*/ 	.byte	0x15
	.zero		1


	//   ....[46]....
        /*0a10*/ 	.word	0x0000ba70
        /*0a14*/ 	.word	0x000000ff
        /*0a18*/ 	.word	0x00028c30
        /*0a1c*/ 	.short	0x010a
        /*0a1e*/ 	.byte	0x14
	.zero		1


	//   ....[47]....
        /*0a20*/ 	.word	0x0000bab0
        /*0a24*/ 	.word	0x000000ff
        /*0a28*/ 	.word	0x00028c30
        /*0a2c*/ 	.short	0x010a
        /*0a2e*/ 	.byte	0x14
	.zero		1


	//   ....[48]....
        /*0a30*/ 	.word	0x0000bf60
        /*0a34*/ 	.word	0x000000ff
        /*0a38*/ 	.word	0x00000000
        /*0a3c*/ 	.short	0x0101
        /*0a3e*/ 	.byte	0x06
	.zero		1


	//   ....[49]....
        /*0a40*/ 	.word	0x0000e0e0
        /*0a44*/ 	.word	0x000000ff
        /*0a48*/ 	.word	0x00028c50
        /*0a4c*/ 	.short	0x010a
        /*0a4e*/ 	.byte	0x14
	.zero		1


	//   ....[50]....
        /*0a50*/ 	.word	0x0000e120
        /*0a54*/ 	.word	0x000000ff
        /*0a58*/ 	.word	0x00028c50
        /*0a5c*/ 	.short	0x010a
        /*0a5e*/ 	.byte	0x14
	.zero		1


	//   ....[51]....
        /*0a60*/ 	.word	0x0000e3e0
        /*0a64*/ 	.word	0x000000ff
        /*0a68*/ 	.word	0x00000000
        /*0a6c*/ 	.short	0x0101
        /*0a6e*/ 	.byte	0x14
	.zero		1


	//   ....[52]....
        /*0a70*/ 	.word	0x00010d60
        /*0a74*/ 	.word	0x000000ff
        /*0a78*/ 	.word	0x00000000
        /*0a7c*/ 	.short	0x0101
        /*0a7e*/ 	.byte	0x04
	.zero		1


	//   ....[53]....
        /*0a80*/ 	.word	0x00011680
        /*0a84*/ 	.word	0x000000ff
        /*0a88*/ 	.word	0x00000000
        /*0a8c*/ 	.short	0x0101
        /*0a8e*/ 	.byte	0x04
	.zero		1


	//   ....[54]....
        /*0a90*/ 	.word	0x000160d0
        /*0a94*/ 	.word	0x00000019
        /*0a98*/ 	.word	0x00028c40
        /*0a9c*/ 	.short	0x010a
        /*0a9e*/ 	.byte	0x3f
	.zero		1


	//   ....[55]....
        /*0aa0*/ 	.word	0x00016580
        /*0aa4*/ 	.word	0x00000019
        /*0aa8*/ 	.word	0x00028c30
        /*0aac*/ 	.short	0x0107
        /*0aae*/ 	.byte	0x3f
	.zero		1


	//   ....[56]....
        /*0ab0*/ 	.word	0x00016650
        /*0ab4*/ 	.word	0x00000019
        /*0ab8*/ 	.word	0x00028c30
        /*0abc*/ 	.short	0x0101
        /*0abe*/ 	.byte	0x3f
	.zero		1


	//   ....[57]....
        /*0ac0*/ 	.word	0x00016df0
        /*0ac4*/ 	.word	0x00000011
        /*0ac8*/ 	.word	0x00028c00
        /*0acc*/ 	.short	0x0107
        /*0ace*/ 	.byte	0x3f
	.zero		1


	//   ....[58]....
        /*0ad0*/ 	.word	0x00016ee0
        /*0ad4*/ 	.word	0x00000011
        /*0ad8*/ 	.word	0x00028c00
        /*0adc*/ 	.short	0x0101
        /*0ade*/ 	.byte	0x3f
	.zero		1


	//   ....[59]....
        /*0ae0*/ 	.word	0x00016f00
        /*0ae4*/ 	.word	0x00000011
        /*0ae8*/ 	.word	0x00028c20
        /*0aec*/ 	.short	0x010a
        /*0aee*/ 	.byte	0x3f
	.zero		1


	//   ....[60]....
        /*0af0*/ 	.word	0x00016f90
        /*0af4*/ 	.word	0x00000019
        /*0af8*/ 	.word	0x00028c60
        /*0afc*/ 	.short	0x010a
        /*0afe*/ 	.byte	0x3f
	.zero		1


	//   ....[61]....
        /*0b00*/ 	.word	0x00017880
        /*0b04*/ 	.word	0x00000019
        /*0b08*/ 	.word	0x00028c50
        /*0b0c*/ 	.short	0x0107
        /*0b0e*/ 	.byte	0x3f
	.zero		1


	//   ....[62]....
        /*0b10*/ 	.word	0x00017950
        /*0b14*/ 	.word	0x00000019
        /*0b18*/ 	.word	0x00028c50
        /*0b1c*/ 	.short	0x0101
        /*0b1e*/ 	.byte	0x3f
	.zero		1


	//   ....[63]....
        /*0b20*/ 	.word	0x00017cc0
        /*0b24*/ 	.word	0x00000006
        /*0b28*/ 	.word	0x00028c40
        /*0b2c*/ 	.short	0x010a
        /*0b2e*/ 	.byte	0x3f
	.zero		1


	//   ....[64]....
        /*0b30*/ 	.word	0x00017fe0
        /*0b34*/ 	.word	0x00000006
        /*0b38*/ 	.word	0x00028c30
        /*0b3c*/ 	.short	0x0107
        /*0b3e*/ 	.byte	0x3f
	.zero		1


	//   ....[65]....
        /*0b40*/ 	.word	0x000180a0
        /*0b44*/ 	.word	0x00000006
        /*0b48*/ 	.word	0x00028c30
        /*0b4c*/ 	.short	0x0101
        /*0b4e*/ 	.byte	0x3f
	.zero		1


	//   ....[66]....
        /*0b50*/ 	.word	0x000180d0
        /*0b54*/ 	.word	0x00000006
        /*0b58*/ 	.word	0x00028c60
        /*0b5c*/ 	.short	0x010a
        /*0b5e*/ 	.byte	0x3f
	.zero		1


	//   ....[67]....
        /*0b60*/ 	.word	0x00018780
        /*0b64*/ 	.word	0x00000006
        /*0b68*/ 	.word	0x00028c50
        /*0b6c*/ 	.short	0x0107
        /*0b6e*/ 	.byte	0x3f
	.zero		1


	//   ....[68]....
        /*0b70*/ 	.word	0x00018840
        /*0b74*/ 	.word	0x00000006
        /*0b78*/ 	.word	0x00028c50
        /*0b7c*/ 	.short	0x0101
        /*0b7e*/ 	.byte	0x3f
	.zero		1


	//   ....[69]....
        /*0b80*/ 	.word	0x00019ad0
        /*0b84*/ 	.word	0x00000007
        /*0b88*/ 	.word	0x00028c20
        /*0b8c*/ 	.short	0x010a
        /*0b8e*/ 	.byte	0x3f
	.zero		1


	//   ....[70]....
        /*0b90*/ 	.word	0x00019c50
        /*0b94*/ 	.word	0x00000005
        /*0b98*/ 	.word	0x00028c40
        /*0b9c*/ 	.short	0x010a
        /*0b9e*/ 	.byte	0x3f
	.zero		1


	//   ....[71]....
        /*0ba0*/ 	.word	0x00019cf0
        /*0ba4*/ 	.word	0x00000003
        /*0ba8*/ 	.word	0x00028c40
        /*0bac*/ 	.short	0x010a
        /*0bae*/ 	.byte	0x3f
	.zero		1


	//   ....[72]....
        /*0bb0*/ 	.word	0x00019d30
        /*0bb4*/ 	.word	0x00000005
        /*0bb8*/ 	.word	0x00028c60
        /*0bbc*/ 	.short	0x010a
        /*0bbe*/ 	.byte	0x3f
	.zero		1


	//   ....[73]....
        /*0bc0*/ 	.word	0x00019d70
        /*0bc4*/ 	.word	0x00000003
        /*0bc8*/ 	.word	0x00028c60
        /*0bcc*/ 	.short	0x010a
        /*0bce*/ 	.byte	0x3f
	.zero		1


	//   ....[74]....
        /*0bd0*/ 	.word	0x00019de0
        /*0bd4*/ 	.word	0x00000003
        /*0bd8*/ 	.word	0x00028c50
        /*0bdc*/ 	.short	0x010a
        /*0bde*/ 	.byte	0x3f
	.zero		1


	//   ....[75]....
        /*0be0*/ 	.word	0x00019e40
        /*0be4*/ 	.word	0x00000003
        /*0be8*/ 	.word	0x00028c50
        /*0bec*/ 	.short	0x010a
        /*0bee*/ 	.byte	0x3f
	.zero		1


	//   ....[76]....
        /*0bf0*/ 	.word	0x00019ea0
        /*0bf4*/ 	.word	0x00000003
        /*0bf8*/ 	.word	0x00028c00
        /*0bfc*/ 	.short	0x010a
        /*0bfe*/ 	.byte	0x3f
	.zero		1


	//   ....[77]....
        /*0c00*/ 	.word	0x00019ef0
        /*0c04*/ 	.word	0x00000007
        /*0c08*/ 	.word	0x00028c30
        /*0c0c*/ 	.short	0x010a
        /*0c0e*/ 	.byte	0x3f
	.zero		1


	//   ....[78]....
        /*0c10*/ 	.word	0x00019f40
        /*0c14*/ 	.word	0x00000007
        /*0c18*/ 	.word	0x00028c50
        /*0c1c*/ 	.short	0x010a
        /*0c1e*/ 	.byte	0x3f
	.zero		1


	//   ....[79]....
        /*0c20*/ 	.word	0x00019fa0
        /*0c24*/ 	.word	0x00000006
        /*0c28*/ 	.word	0x00028c30
        /*0c2c*/ 	.short	0x010a
        /*0c2e*/ 	.byte	0x3f
	.zero		1


	//   ....[80]....
        /*0c30*/ 	.word	0x0001a000
        /*0c34*/ 	.word	0x00000008
        /*0c38*/ 	.word	0x00028c50
        /*0c3c*/ 	.short	0x010a
        /*0c3e*/ 	.byte	0x3f
	.zero		1


	//   ....[81]....
        /*0c40*/ 	.word	0x0001a060
        /*0c44*/ 	.word	0x00000006
        /*0c48*/ 	.word	0x00028c30
        /*0c4c*/ 	.short	0x010a
        /*0c4e*/ 	.byte	0x3f
	.zero		1


	//   ....[82]....
        /*0c50*/ 	.word	0x0001a0c0
        /*0c54*/ 	.word	0x00000008
        /*0c58*/ 	.word	0x00028c50
        /*0c5c*/ 	.short	0x010a
        /*0c5e*/ 	.byte	0x3f
	.zero		1


	//   ....[83]....
        /*0c60*/ 	.word	0x0001a120
        /*0c64*/ 	.word	0x00000006
        /*0c68*/ 	.word	0x00028c30
        /*0c6c*/ 	.short	0x010a
        /*0c6e*/ 	.byte	0x3f
	.zero		1


	//   ....[84]....
        /*0c70*/ 	.word	0x0001a180
        /*0c74*/ 	.word	0x00000008
        /*0c78*/ 	.word	0x00028c50
        /*0c7c*/ 	.short	0x010a
        /*0c7e*/ 	.byte	0x3f
	.zero		1


	//   ....[85]....
        /*0c80*/ 	.word	0x0001a2a0
        /*0c84*/ 	.word	0x00000019
        /*0c88*/ 	.word	0x00028c40
        /*0c8c*/ 	.short	0x010a
        /*0c8e*/ 	.byte	0x3f
	.zero		1


	//   ....[86]....
        /*0c90*/ 	.word	0x0001ad40
        /*0c94*/ 	.word	0x00000011
        /*0c98*/ 	.word	0x00028c20
        /*0c9c*/ 	.short	0x010a
        /*0c9e*/ 	.byte	0x3f
	.zero		1


	//   ....[87]....
        /*0ca0*/ 	.word	0x0001ad90
        /*0ca4*/ 	.word	0x00000019
        /*0ca8*/ 	.word	0x00028c60
        /*0cac*/ 	.short	0x010a
        /*0cae*/ 	.byte	0x3f
	.zero		1


	//   ....[88]....
        /*0cb0*/ 	.word	0x0001b680
        /*0cb4*/ 	.word	0x00000006
        /*0cb8*/ 	.word	0x00028c40
        /*0cbc*/ 	.short	0x010a
        /*0cbe*/ 	.byte	0x3f
	.zero		1


	//   ....[89]....
        /*0cc0*/ 	.word	0x0001bb40
        /*0cc4*/ 	.word	0x00000006
        /*0cc8*/ 	.word	0x00028c60
        /*0ccc*/ 	.short	0x010a
        /*0cce*/ 	.byte	0x3f
	.zero		1


	//   ....[90]....
        /*0cd0*/ 	.word	0x0001ccd0
        /*0cd4*/ 	.word	0x00000007
        /*0cd8*/ 	.word	0x00028c20
        /*0cdc*/ 	.short	0x010a
        /*0cde*/ 	.byte	0x3f
	.zero		1


	//   ....[91]....
        /*0ce0*/ 	.word	0x0001ce70
        /*0ce4*/ 	.word	0x00000005
        /*0ce8*/ 	.word	0x00028c40
        /*0cec*/ 	.short	0x010a
        /*0cee*/ 	.byte	0x3f
	.zero		1


	//   ....[92]....
        /*0cf0*/ 	.word	0x0001cec0
        /*0cf4*/ 	.word	0x00000003
        /*0cf8*/ 	.word	0x00028c40
        /*0cfc*/ 	.short	0x010a
        /*0cfe*/ 	.byte	0x3f
	.zero		1


	//   ....[93]....
        /*0d00*/ 	.word	0x0001cf10
        /*0d04*/ 	.word	0x00000005
        /*0d08*/ 	.word	0x00028c60
        /*0d0c*/ 	.short	0x010a
        /*0d0e*/ 	.byte	0x3f
	.zero		1


	//----- nvinfo : EIATTR_NUM_MBARRIERS
	.align		4
.L_378:
        /*0d10*/ 	.byte	0x03, 0x38
        /*0d12*/ 	.short	0x0016


	//----- nvinfo : EIATTR_EXIT_INSTR_OFFSETS
	.align		4
        /*0d14*/ 	.byte	0x04, 0x1c
        /*0d16*/ 	.short	(.L_380 - .L_379)


	//   ....[0]....
.L_379:
        /*0d18*/ 	.word	0x00000970


	//   ....[1]....
        /*0d1c*/ 	.word	0x000138c0


	//   ....[2]....
        /*0d20*/ 	.word	0x00019dc0


	//----- nvinfo : EIATTR_MAX_THREADS
	.align		4
.L_380:
        /*0d24*/ 	.byte	0x04, 0x05
        /*0d26*/ 	.short	(.L_382 - .L_381)
.L_381:
        /*0d28*/ 	.word	0x00000180
        /*0d2c*/ 	.word	0x00000001
        /*0d30*/ 	.word	0x00000001


	//----- nvinfo : EIATTR_CRS_STACK_SIZE
	.align		4
.L_382:
        /*0d34*/ 	.byte	0x04, 0x1e
        /*0d36*/ 	.short	(.L_384 - .L_383)
.L_383:
        /*0d38*/ 	.word	0x00000000


	//----- nvinfo : EIATTR_CBANK_PARAM_SIZE
	.align		4
.L_384:
        /*0d3c*/ 	.byte	0x03, 0x19
        /*0d3e*/ 	.short	0x0af0


	//----- nvinfo : EIATTR_PARAM_CBANK
	.align		4
        /*0d40*/ 	.byte	0x04, 0x0a
        /*0d42*/ 	.short	(.L_386 - .L_385)
	.align		4
.L_385:
        /*0d44*/ 	.word	index@(.nv.constant0._ZN7cutlass13device_kernelIN5flash11enable_sm90INS1_16FlashAttnFwdSm90INS1_25CollectiveMainloopFwdSm90ILi2EN4cute5tupleIJNS5_1CILi1EEES8_S8_EEENS6_IJNS7_ILi64EEESA_SA_EEELi512ENS_6half_tEfNS_4arch4Sm90ELb0ELb1ELb1ELb1ELb1ELb0ELb0ELb0ELb0ELb1ELb1ELb0EEENS1_21CollectiveEpilogueFwdINS6_IJSA_NS7_ILi512EEESA_EEES9_SC_SE_Li256ELb1ELb1ELb1ELb0EEENS1_36VarlenDynamicPersistentTileSchedulerILi64ELi64ELi256ELi128ELb1ELb1ELb1ELb1ELb0ELb1EEEEEEEEEvNT_6ParamsE)
        /*0d48*/ 	.short	0x0210
        /*0d4a*/ 	.short	0x0af0


	//----- nvinfo : EIATTR_SW_WAR
	.align		4
.L_386:
        /*0d4c*/ 	.byte	0x04, 0x36
        /*0d4e*/ 	.short	(.L_388 - .L_387)
.L_387:
        /*0d50*/ 	.word	0x00000008
.L_388:


//--------------------- .nv.info._ZN7cutlass13device_kernelIN5flash11enable_sm90INS1_16FlashAttnFwdSm90INS1_25CollectiveMainloopFwdSm90ILi2EN4cute5tupleIJNS5_1CILi1EEES8_S8_EEENS6_IJNS7_ILi64EEESA_SA_EEELi512ENS_6half_tEfNS_4arch4Sm90ELb0ELb1ELb1ELb1ELb1ELb1ELb0ELb0ELb0ELb1ELb1ELb0EEENS1_21CollectiveEpilogueFwdINS6_IJSA_NS7_ILi512EEESA_EEES9_SC_SE_Li256ELb1ELb1ELb1ELb0EEENS1_36VarlenDynamicPersistentTileSchedulerILi64ELi64ELi256ELi128ELb1ELb1ELb1ELb1ELb0ELb1EEEEEEEEEvNT_6ParamsE --------------------------
	.section	.nv.info._ZN7cutlass13device_kernelIN5flash11enable_sm90INS1_16FlashAttnFwdSm90INS1_25CollectiveMainloopFwdSm90ILi2EN4cute5tupleIJNS5_1CILi1EEES8_S8_EEENS6_IJNS7_ILi64EEESA_SA_EEELi512ENS_6half_tEfNS_4arch4Sm90ELb0ELb1ELb1ELb1ELb1ELb1ELb0ELb0ELb0ELb1ELb1ELb0EEENS1_21CollectiveEpilogueFwdINS6_IJSA_NS7_ILi512EEESA_EEES9_SC_SE_Li256ELb1ELb1ELb1ELb0EEENS1_36VarlenDynamicPersistentTileSchedulerILi64ELi64ELi256ELi128ELb1ELb1ELb1ELb1ELb0ELb1EEEEEEEEEvNT_6ParamsE,"",@"SHT_CUDA_INFO"
	.sectionflags	@""
	.align	4


	//----- nvinfo : EIATTR_CUDA_API_VERSION
	.align		4
        /*0000*/ 	.byte	0x04, 0x37
        /*0002*/ 	.short	(.L_390 - .L_389)
.L_389:
        /*0004*/ 	.word	0x00000082


	//----- nvinfo : EIATTR_KPARAM_INFO
	.align		4
.L_390:
        /*0008*/ 	.byte	0x04, 0x17
        /*000a*/ 	.short	(.L_392 - .L_391)
.L_391:
        /*000c*/ 	.word	0x00000000
        /*0010*/ 	.short	0x0000
        /*0012*/ 	.short	0x0070
        /*0014*/ 	.byte	0x00, 0xf0, 0x01, 0x2a


	//----- nvinfo : EIATTR_SPARSE_MMA_MASK
	.align		4
.L_392:
        /*0018*/ 	.byte	0x03, 0x50
        /*001a*/ 	.short	0x0000


	//----- nvinfo : EIATTR_MAXREG_COUNT
	.align		4
        /*001c*/ 	.byte	0x03, 0x1b
        /*001e*/ 	.short	0x00a8


	//----- nvinfo : EIATTR_NUM_BARRIERS
	.align		4
        /*0020*/ 	.byte	0x02, 0x4c
        /*0022*/ 	.byte	0x10
	.zero		1


	//----- nvinfo : EIATTR_EXTERNS
	.align		4
        /*0024*/ 	.byte	0x04, 0x0f
        /*0026*/ 	.short	(.L_394 - .L_393)


	//   ....[0]....
	.align		4
.L_393:
        /*0028*/ 	.word	index@(__assertfail)


	//----- nvinfo : EIATTR_ANNOTATIONS
	.align		4
.L_394:
        /*002c*/ 	.byte	0x04, 0x55
        /*002e*/ 	.short	(.L_396 - .L_395)


	//   ....[0]....
.L_395:
        /* <DEDUP_REMOVED lines=52> */


	//----- nvinfo : EIATTR_MERCURY_ISA_VERSION
	.align		4
.L_396:
        /*0358*/ 	.byte	0x03, 0x5f
        /*035a*/ 	.short	0x0101


	//----- nvinfo : EIATTR_UNUSED_LOAD_BYTE_OFFSET
	.align		4
        /*035c*/ 	.byte	0x04, 0x44
        /*035e*/ 	.short	(.L_398 - .L_397)


	//   ....[0]....
.L_397:
        /*0360*/ 	.word	0x00000a20
        /*0364*/ 	.word	0x0000fff0


	//   ....[1]....
        /*0368*/ 	.word	0x00015c50
        /*036c*/ 	.word	0x0000fff0


	//----- nvinfo : EIATTR_INT_WARP_WIDE_INSTR_OFFSETS
	.align		4
.L_398:
        /*0370*/ 	.byte	0x04, 0x31
        /*0372*/ 	.short	(.L_400 - .L_399)


	//   ....[0]....
.L_399:
        /*0374*/ 	.word	0x00000130


	//   ....[1]....
        /*0378*/ 	.word	0x00000170


	//   ....[2]....
        /*037c*/ 	.word	0x000001e0


	//   ....[3]....
        /*0380*/ 	.word	0x0001e990


	//   ....[4]....
        /*0384*/ 	.word	0x0001ea20


	//   ....[5]....
        /*0388*/ 	.word	0x00021ee0


	//   ....[6]....
        /*038c*/ 	.word	0x00021f70


	//----- nvinfo : EIATTR_COOP_GROUP_MASK_REGIDS
	.align		4
.L_400:
        /*0390*/ 	.byte	0x04, 0x29
        /*0392*/ 	.short	(.L_402 - .L_401)


	//   ....[0]....
.L_401:
        /*0394*/ 	.word	0xffffffff


	//   ....[1]....
        /*0398*/ 	.word	0xffffffff


	//   ....[2]....
        /*039c*/ 	.word	0xffffffff


	//   ....[3]....
        /*03a0*/ 	.word	0xffffffff


	//   ....[4]....
        /*03a4*/ 	.word	0xffffffff


	//   ....[5]....
        /*03a8*/ 	.word	0xffffffff


	//   ....[6]....
        /*03ac*/ 	.word	0xffffffff


	//   ....[7]....
        /*03b0*/ 	.word	0xffffffff


	//   ....[8]....
        /*03b4*/ 	.word	0xffffffff


	//   ....[9]....
        /*03b8*/ 	.word	0xffffffff


	//   ....[10]....
        /*03bc*/ 	.word	0xffffffff


	//   ....[11]....
        /*03c0*/ 	.word	0xffffffff


	//   ....[12]....
        /*03c4*/ 	.word	0xffffffff


	//   ....[13]....
        /*03c8*/ 	.word	0xffffffff


	//   ....[14]....
        /*03cc*/ 	.word	0xffffffff


	//   ....[15]....
        /*03d0*/ 	.word	0xffffffff


	//   ....[16]....
        /*03d4*/ 	.word	0xffffffff


	//   ....[17]....
        /*03d8*/ 	.word	0xffffffff


	//   ....[18]....
        /*03dc*/ 	.word	0xffffffff


	//   ....[19]....
        /*03e0*/ 	.word	0xffffffff


	//   ....[20]....
        /*03e4*/ 	.word	0xffffffff


	//   ....[21]....
        /*03e8*/ 	.word	0xffffffff


	//   ....[22]....
        /*03ec*/ 	.word	0xffffffff


	//   ....[23]....
        /*03f0*/ 	.word	0xffffffff


	//   ....[24]....
        /*03f4*/ 	.word	0xffffffff


	//   ....[25]....
        /*03f8*/ 	.word	0xffffffff


	//   ....[26]....
        /*03fc*/ 	.word	0xffffffff


	//   ....[27]....
        /*0400*/ 	.word	0xffffffff


	//   ....[28]....
        /*0404*/ 	.word	0xffffffff


	//   ....[29]....
        /*0408*/ 	.word	0xffffffff


	//   ....[30]....
        /*040c*/ 	.word	0xffffffff


	//   ....[31]....
        /*0410*/ 	.word	0xffffffff


	//   ....[32]....
        /*0414*/ 	.word	0xffffffff


	//   ....[33]....
        /*0418*/ 	.word	0xffffffff


	//   ....[34]....
        /*041c*/ 	.word	0xffffffff


	//   ....[35]....
        /*0420*/ 	.word	0xffffffff


	//   ....[36]....
        /*0424*/ 	.word	0xffffffff


	//   ....[37]....
        /*0428*/ 	.word	0xffffffff


	//   ....[38]....
        /*042c*/ 	.word	0xffffffff


	//   ....[39]....
        /*0430*/ 	.word	0xffffffff


	//   ....[40]....
        /*0434*/ 	.word	0xffffffff


	//   ....[41]....
        /*0438*/ 	.word	0xffffffff


	//   ....[42]....
        /*043c*/ 	.word	0xffffffff


	//   ....[43]....
        /*0440*/ 	.word	0xffffffff


	//   ....[44]....
        /*0444*/ 	.word	0xffffffff


	//   ....[45]....
        /*0448*/ 	.word	0xffffffff


	//   ....[46]....
        /*044c*/ 	.word	0xffffffff


	//   ....[47]....
        /*0450*/ 	.word	0xffffffff


	//   ....[48]....
        /*0454*/ 	.word	0xffffffff


	//   ....[49]....
        /*0458*/ 	.word	0xffffffff


	//   ....[50]....
        /*045c*/ 	.word	0xffffffff


	//   ....[51]....
        /*0460*/ 	.word	0xffffffff


	//   ....[52]....
        /*0464*/ 	.word	0xffffffff


	//   ....[53]....
        /*0468*/ 	.word	0xffffffff


	//   ....[54]....
        /*046c*/ 	.word	0xffffffff


	//   ....[55]....
        /*0470*/ 	.word	0xffffffff


	//   ....[56]....
        /*0474*/ 	.word	0xffffffff


	//   ....[57]....
        /*0478*/ 	.word	0xffffffff


	//   ....[58]....
        /*047c*/ 	.word	0xffffffff


	//   ....[59]....
        /*0480*/ 	.word	0xffffffff


	//   ....[60]....
        /*0484*/ 	.word	0xffffffff


	//   ....[61]....
        /*0488*/ 	.word	0xffffffff


	//   ....[62]....
        /*048c*/ 	.word	0xffffffff


	//   ....[63]....
        /*0490*/ 	.word	0xffffffff


	//   ....[64]....
        /*0494*/ 	.word	0xffffffff


	//   ....[65]....
        /*0498*/ 	.word	0xffffffff


	//   ....[66]....
        /*049c*/ 	.word	0xffffffff


	//   ....[67]....
        /*04a0*/ 	.word	0xffffffff


	//   ....[68]....
        /*04a4*/ 	.word	0xffffffff


	//   ....[69]....
        /*04a8*/ 	.word	0xffffffff


	//   ....[70]....
        /*04ac*/ 	.word	0xffffffff


	//   ....[71]....
        /*04b0*/ 	.word	0xffffffff


	//   ....[72]....
        /*04b4*/ 	.word	0xffffffff


	//   ....[73]....
        /*04b8*/ 	.word	0xffffffff


	//   ....[74]....
        /*04bc*/ 	.word	0xffffffff


	//   ....[75]....
        /*04c0*/ 	.word	0xffffffff


	//   ....[76]....
        /*04c4*/ 	.word	0xffffffff


	//   ....[77]....
        /*04c8*/ 	.word	0xffffffff


	//   ....[78]....
        /*04cc*/ 	.word	0xffffffff


	//   ....[79]....
        /*04d0*/ 	.word	0xffffffff


	//   ....[80]....
        /*04d4*/ 	.word	0xffffffff


	//   ....[81]....
        /*04d8*/ 	.word	0xffffffff


	//   ....[82]....
        /*04dc*/ 	.word	0xffffffff


	//   ....[83]....
        /*04e0*/ 	.word	0xffffffff


	//   ....[84]....
        /*04e4*/ 	.word	0xffffffff


	//   ....[85]....
        /*04e8*/ 	.word	0xffffffff


	//   ....[86]....
        /*04ec*/ 	.word	0xffffffff


	//   ....[87]....
        /*04f0*/ 	.word	0xffffffff


	//   ....[88]....
        /*04f4*/ 	.word	0xffffffff


	//   ....[89]....
        /*04f8*/ 	.word	0xffffffff


	//   ....[90]....
        /*04fc*/ 	.word	0xffffffff


	//   ....[91]....
        /*0500*/ 	.word	0xffffffff


	//   ....[92]....
        /*0504*/ 	.word	0xffffffff


	//   ....[93]....
        /*0508*/ 	.word	0xffffffff


	//   ....[94]....
        /*050c*/ 	.word	0xffffffff


	//   ....[95]....
        /*0510*/ 	.word	0xffffffff


	//   ....[96]....
        /*0514*/ 	.word	0xffffffff


	//   ....[97]....
        /*0518*/ 	.word	0xffffffff


	//   ....[98]....
        /*051c*/ 	.word	0xffffffff


	//   ....[99]....
        /*0520*/ 	.word	0xffffffff


	//   ....[100]....
        /*0524*/ 	.word	0xffffffff


	//   ....[101]....
        /*0528*/ 	.word	0xffffffff


	//   ....[102]....
        /*052c*/ 	.word	0xffffffff


	//   ....[103]....
        /*0530*/ 	.word	0xffffffff


	//   ....[104]....
        /*0534*/ 	.word	0xffffffff


	//   ....[105]....
        /*0538*/ 	.word	0xffffffff


	//   ....[106]....
        /*053c*/ 	.word	0xffffffff


	//   ....[107]....
        /*0540*/ 	.word	0xffffffff


	//   ....[108]....
        /*0544*/ 	.word	0xffffffff


	//   ....[109]....
        /*0548*/ 	.word	0xffffffff


	//   ....[110]....
        /*054c*/ 	.word	0xffffffff


	//   ....[111]....
        /*0550*/ 	.word	0xffffffff


	//   ....[112]....
        /*0554*/ 	.word	0xffffffff


	//   ....[113]....
        /*0558*/ 	.word	0xffffffff


	//   ....[114]....
        /*055c*/ 	.word	0xffffffff


	//   ....[115]....
        /*0560*/ 	.word	0xffffffff


	//   ....[116]....
        /*0564*/ 	.word	0xffffffff


	//   ....[117]....
        /*0568*/ 	.word	0xffffffff


	//   ....[118]....
        /*056c*/ 	.word	0xffffffff


	//   ....[119]....
        /*0570*/ 	.word	0xffffffff


	//   ....[120]....
        /*0574*/ 	.word	0xffffffff


	//   ....[121]....
        /*0578*/ 	.word	0xffffffff


	//   ....[122]....
        /*057c*/ 	.word	0xffffffff


	//   ....[123]....
        /*0580*/ 	.word	0xffffffff


	//   ....[124]....
        /*0584*/ 	.word	0xffffffff


	//   ....[125]....
        /*0588*/ 	.word	0xffffffff


	//   ....[126]....
        /*058c*/ 	.word	0xffffffff


	//   ....[127]....
        /*0590*/ 	.word	0xffffffff


	//   ....[128]....
        /*0594*/ 	.word	0xffffffff


	//   ....[129]....
        /*0598*/ 	.word	0xffffffff


	//   ....[130]....
        /*059c*/ 	.word	0xffffffff


	//   ....[131]....
        /*05a0*/ 	.word	0xffffffff


	//   ....[132]....
        /*05a4*/ 	.word	0xffffffff


	//   ....[133]....
        /*05a8*/ 	.word	0xffffffff


	//   ....[134]....
        /*05ac*/ 	.word	0xffffffff


	//   ....[135]....
        /*05b0*/ 	.word	0xffffffff


	//   ....[136]....
        /*05b4*/ 	.word	0xffffffff


	//   ....[137]....
        /*05b8*/ 	.word	0xffffffff


	//   ....[138]....
        /*05bc*/ 	.word	0xffffffff


	//   ....[139]....
        /*05c0*/ 	.word	0xffffffff


	//   ....[140]....
        /*05c4*/ 	.word	0xffffffff


	//   ....[141]....
        /*05c8*/ 	.word	0xffffffff


	//   ....[142]....
        /*05cc*/ 	.word	0xffffffff


	//   ....[143]....
        /*05d0*/ 	.word	0xffffffff


	//   ....[144]....
        /*05d4*/ 	.word	0xffffffff


	//   ....[145]....
        /*05d8*/ 	.word	0xffffffff


	//   ....[146]....
        /*05dc*/ 	.word	0xffffffff


	//   ....[147]....
        /*05e0*/ 	.word	0xffffffff


	//   ....[148]....
        /*05e4*/ 	.word	0xffffffff


	//   ....[149]....
        /*05e8*/ 	.word	0xffffffff


	//   ....[150]....
        /*05ec*/ 	.word	0xffffffff


	//   ....[151]....
        /*05f0*/ 	.word	0xffffffff


	//   ....[152]....
        /*05f4*/ 	.word	0xffffffff


	//   ....[153]....
        /*05f8*/ 	.word	0xffffffff


	//   ....[154]....
        /*05fc*/ 	.word	0xffffffff


	//   ....[155]....
        /*0600*/ 	.word	0xffffffff


	//   ....[156]....
        /*0604*/ 	.word	0xffffffff


	//   ....[157]....
        /*0608*/ 	.word	0x0500000f


	//   ....[158]....
        /*060c*/ 	.word	0x0500000f


	//   ....[159]....
        /*0610*/ 	.word	0x0500000f


	//   ....[160]....
        /*0614*/ 	.word	0x0500000f


	//   ....[161]....
        /*0618*/ 	.word	0x0500000f


	//   ....[162]....
        /*061c*/ 	.word	0x0500000f


	//   ....[163]....
        /*0620*/ 	.word	0x0500000f


	//   ....[164]....
        /*0624*/ 	.word	0x0500000f


	//   ....[165]....
        /*0628*/ 	.word	0x0500000f


	//   ....[166]....
        /*062c*/ 	.word	0x0500000f


	//   ....[167]....
        /*0630*/ 	.word	0x0500000f


	//   ....[168]....
        /*0634*/ 	.word	0x0500000f


	//   ....[169]....
        /*0638*/ 	.word	0x0500000f


	//   ....[170]....
        /*063c*/ 	.word	0x0500000f


	//   ....[171]....
        /*0640*/ 	.word	0x0500000f


	//   ....[172]....
        /*0644*/ 	.word	0x0500000f


	//   ....[173]....
        /*0648*/ 	.word	0x0500000f


	//   ....[174]....
        /*064c*/ 	.word	0x0500000f


	//   ....[175]....
        /*0650*/ 	.word	0x0500000f


	//   ....[176]....
        /*0654*/ 	.word	0x0500000f


	//   ....[177]....
        /*0658*/ 	.word	0x0500000f


	//   ....[178]....
        /*065c*/ 	.word	0x0500000f


	//   ....[179]....
        /*0660*/ 	.word	0x0500000f


	//   ....[180]....
        /*0664*/ 	.word	0x0500000f


	//   ....[181]....
        /*0668*/ 	.word	0x0500000f


	//   ....[182]....
        /*066c*/ 	.word	0x0500000f


	//   ....[183]....
        /*0670*/ 	.word	0x0500000f


	//   ....[184]....
        /*0674*/ 	.word	0x0500000f


	//   ....[185]....
        /*0678*/ 	.word	0x0500000f


	//   ....[186]....
        /*067c*/ 	.word	0x0500000f


	//   ....[187]....
        /*0680*/ 	.word	0x0500000f


	//   ....[188]....
        /*0684*/ 	.word	0x0500000f


	//   ....[189]....
        /*0688*/ 	.word	0x0500000f


	//   ....[190]....
        /*068c*/ 	.word	0x0500000f


	//   ....[191]....
        /*0690*/ 	.word	0x0500000f


	//   ....[192]....
        /*0694*/ 	.word	0x0500000f


	//   ....[193]....
        /*0698*/ 	.word	0x0500000f


	//   ....[194]....
        /*069c*/ 	.word	0x0500000f


	//   ....[195]....
        /*06a0*/ 	.word	0x0500000f


	//   ....[196]....
        /*06a4*/ 	.word	0x0500000f


	//   ....[197]....
        /*06a8*/ 	.word	0x0500000f


	//   ....[198]....
        /*06ac*/ 	.word	0x0500000f


	//   ....[199]....
        /*06b0*/ 	.word	0x0500000f


	//   ....[200]....
        /*06b4*/ 	.word	0x0500000f


	//   ....[201]....
        /*06b8*/ 	.word	0x0500000f


	//   ....[202]....
        /*06bc*/ 	.word	0x0500000f


	//   ....[203]....
        /*06c0*/ 	.word	0x0500000f


	//   ....[204]....
        /*06c4*/ 	.word	0x0500000f


	//   ....[205]....
        /*06c8*/ 	.word	0x0500000f


	//   ....[206]....
        /*06cc*/ 	.word	0x0500000f


	//   ....[207]....
        /*06d0*/ 	.word	0x0500000f


	//   ....[208]....
        /*06d4*/ 	.word	0x0500000f


	//   ....[209]....
        /*06d8*/ 	.word	0x0500000f


	//   ....[210]....
        /*06dc*/ 	.word	0x0500000f


	//   ....[211]....
        /*06e0*/ 	.word	0x0500000f


	//   ....[212]....
        /*06e4*/ 	.word	0x0500000f


	//   ....[213]....
        /*06e8*/ 	.word	0x0500000f


	//   ....[214]....
        /*06ec*/ 	.word	0x0500000f


	//   ....[215]....
        /*06f0*/ 	.word	0x0500000f


	//   ....[216]....
        /*06f4*/ 	.word	0x0500000f


	//   ....[217]....
        /*06f8*/ 	.word	0x0500000f


	//   ....[218]....
        /*06fc*/ 	.word	0x0500000f


	//   ....[219]....
        /*0700*/ 	.word	0x0500000f


	//   ....[220]....
        /*0704*/ 	.word	0x0500000f


	//   ....[221]....
        /*0708*/ 	.word	0x0500000f


	//   ....[222]....
        /*070c*/ 	.word	0x0500000f


	//   ....[223]....
        /*0710*/ 	.word	0x0500000f


	//   ....[224]....
        /*0714*/ 	.word	0x0500000f


	//   ....[225]....
        /*0718*/ 	.word	0x0500000f


	//   ....[226]....
        /*071c*/ 	.word	0x0500000f


	//   ....[227]....
        /*0720*/ 	.word	0x0500000f


	//   ....[228]....
        /*0724*/ 	.word	0x0500000f


	//   ....[229]....
        /*0728*/ 	.word	0x0500000f


	//   ....[230]....
        /*072c*/ 	.word	0x0500000f


	//   ....[231]....
        /*0730*/ 	.word	0x0500000f


	//   ....[232]....
        /*0734*/ 	.word	0x0500000f


	//   ....[233]....
        /*0738*/ 	.word	0x0500000f


	//   ....[234]....
        /*073c*/ 	.word	0x0500000f


	//   ....[235]....
        /*0740*/ 	.word	0x0500000f


	//   ....[236]....
        /*0744*/ 	.word	0x0500000f


	//   ....[237]....
        /*0748*/ 	.word	0x0500000f


	//   ....[238]....
        /*074c*/ 	.word	0x0500000f


	//   ....[239]....
        /*0750*/ 	.word	0x0500000f


	//----- nvinfo : EIATTR_COOP_GROUP_INSTR_OFFSETS
	.align		4
.L_402:
        /*0754*/ 	.byte	0x04, 0x28
        /*0756*/ 	.short	(.L_404 - .L_403)


	//   ....[0]....
.L_403:
        /*0758*/ 	.word	0x00000060


	//   ....[1]....
        /*075c*/ 	.word	0x00000140


	//   ....[2]....
        /*0760*/ 	.word	0x00000190


	//   ....[3]....
        /*0764*/ 	.word	0x00000380


	//   ....[4]....
        /*0768*/ 	.word	0x000004e0


	//   ....[5]....
        /*076c*/ 	.word	0x00000600


	//   ....[6]....
        /*0770*/ 	.word	0x00000760


	//   ....[7]....
        /*0774*/ 	.word	0x000034e0


	//   ....[8]....
        /*0778*/ 	.word	0x000034f0


	//   ....[9]....
        /*077c*/ 	.word	0x00003ee0


	//   ....[10]....
        /*0780*/ 	.word	0x00003ef0


	//   ....[11]....
        /*0784*/ 	.word	0x000048b0


	//   ....[12]....
        /*0788*/ 	.word	0x000048c0


	//   ....[13]....
        /*078c*/ 	.word	0x00004c80


	//   ....[14]....
        /*0790*/ 	.word	0x00004c90


	//   ....[15]....
        /*0794*/ 	.word	0x000060d0


	//   ....[16]....
        /*0798*/ 	.word	0x00008620


	//   ....[17]....
        /*079c*/ 	.word	0x00008d90


	//   ....[18]....
        /*07a0*/ 	.word	0x00008da0


	//   ....[19]....
        /*07a4*/ 	.word	0x00008db0


	//   ....[20]....
        /*07a8*/ 	.word	0x00008dc0


	//   ....[21]....
        /*07ac*/ 	.word	0x000090e0


	//   ....[22]....
        /*07b0*/ 	.word	0x000090f0


	//   ....[23]....
        /*07b4*/ 	.word	0x00009100


	//   ....[24]....
        /*07b8*/ 	.word	0x00009110


	//   ....[25]....
        /*07bc*/ 	.word	0x0000a360


	//   ....[26]....
        /*07c0*/ 	.word	0x0000a380


	//   ....[27]....
        /*07c4*/ 	.word	0x0000a390


	//   ....[28]....
        /*07c8*/ 	.word	0x0000a3a0


	//   ....[29]....
        /*07cc*/ 	.word	0x0000a480


	//   ....[30]....
        /*07d0*/ 	.word	0x0000a4a0


	//   ....[31]....
        /*07d4*/ 	.word	0x0000a4b0


	//   ....[32]....
        /*07d8*/ 	.word	0x0000a530


	//   ....[33]....
        /*07dc*/ 	.word	0x0000be10


	//   ....[34]....
        /*07e0*/ 	.word	0x0000c620


	//   ....[35]....
        /*07e4*/ 	.word	0x0000cce0


	//   ....[36]....
        /*07e8*/ 	.word	0x0000cd10


	//   ....[37]....
        /*07ec*/ 	.word	0x0000cf20


	//   ....[38]....
        /*07f0*/ 	.word	0x0000cf80


	//   ....[39]....
        /*07f4*/ 	.word	0x0000d900


	//   ....[40]....
        /*07f8*/ 	.word	0x0000e250


	//   ....[41]....
        /*07fc*/ 	.word	0x0000e640


	//   ....[42]....
        /*0800*/ 	.word	0x0000eeb0


	//   ....[43]....
        /*0804*/ 	.word	0x0000efc0


	//   ....[44]....
        /*0808*/ 	.word	0x0000f400


	//   ....[45]....
        /*080c*/ 	.word	0x0000f460


	//   ....[46]....
        /*0810*/ 	.word	0x000105d0


	//   ....[47]....
        /*0814*/ 	.word	0x000111b0


	//   ....[48]....
        /*0818*/ 	.word	0x00011210


	//   ....[49]....
        /*081c*/ 	.word	0x00011a20


	//   ....[50]....
        /*0820*/ 	.word	0x00011a90


	//   ....[51]....
        /*0824*/ 	.word	0x00012740


	//   ....[52]....
        /*0828*/ 	.word	0x00012e80


	//   ....[53]....
        /*082c*/ 	.word	0x000132b0


	//   ....[54]....
        /*0830*/ 	.word	0x00013990


	//   ....[55]....
        /*0834*/ 	.word	0x00013a80


	//   ....[56]....
        /*0838*/ 	.word	0x00013e80


	//   ....[57]....
        /*083c*/ 	.word	0x00013ee0


	//   ....[58]....
        /*0840*/ 	.word	0x00015070


	//   ....[59]....
        /*0844*/ 	.word	0x00015180


	//   ....[60]....
        /*0848*/ 	.word	0x000151a0


	//   ....[61]....
        /*084c*/ 	.word	0x00015310


	//   ....[62]....
        /*0850*/ 	.word	0x000154e0


	//   ....[63]....
        /*0854*/ 	.word	0x00016960


	//   ....[64]....
        /*0858*/ 	.word	0x00016d10


	//   ....[65]....
        /*085c*/ 	.word	0x00016d20


	//   ....[66]....
        /*0860*/ 	.word	0x00016d30


	//   ....[67]....
        /*0864*/ 	.word	0x00016d40


	//   ....[68]....
        /*0868*/ 	.word	0x00017a70


	//   ....[69]....
        /*086c*/ 	.word	0x00017a90


	//   ....[70]....
        /*0870*/ 	.word	0x00017d30


	//   ....[71]....
        /*0874*/ 	.word	0x00017d50


	//   ....[72]....
        /*0878*/ 	.word	0x00018700


	//   ....[73]....
        /*087c*/ 	.word	0x00018740


	//   ....[74]....
        /*0880*/ 	.word	0x000190e0


	//   ....[75]....
        /*0884*/ 	.word	0x00019100


	//   ....[76]....
        /*0888*/ 	.word	0x0001a5d0


	//   ....[77]....
        /*088c*/ 	.word	0x0001a600


	//   ....[78]....
        /*0890*/ 	.word	0x0001a860


	//   ....[79]....
        /*0894*/ 	.word	0x0001a880


	//   ....[80]....
        /*0898*/ 	.word	0x0001ab30


	//   ....[81]....
        /*089c*/ 	.word	0x0001ad20


	//   ....[82]....
        /*08a0*/ 	.word	0x0001ad50


	//   ....[83]....
        /*08a4*/ 	.word	0x0001ad80


	//   ....[84]....
        /*08a8*/ 	.word	0x0001adb0


	//   ....[85]....
        /*08ac*/ 	.word	0x0001ade0


	//   ....[86]....
        /*08b0*/ 	.word	0x0001ae10


	//   ....[87]....
        /*08b4*/ 	.word	0x0001afa0


	//   ....[88]....
        /*08b8*/ 	.word	0x0001afd0


	//   ....[89]....
        /*08bc*/ 	.word	0x0001b000


	//   ....[90]....
        /*08c0*/ 	.word	0x0001b030


	//   ....[91]....
        /*08c4*/ 	.word	0x0001b060


	//   ....[92]....
        /*08c8*/ 	.word	0x0001b090


	//   ....[93]....
        /*08cc*/ 	.word	0x0001b120


	//   ....[94]....
        /*08d0*/ 	.word	0x0001b150


	//   ....[95]....
        /*08d4*/ 	.word	0x0001b160


	//   ....[96]....
        /*08d8*/ 	.word	0x0001b1a0


	//   ....[97]....
        /*08dc*/ 	.word	0x0001c960


	//   ....[98]....
        /*08e0*/ 	.word	0x0001f750


	//   ....[99]....
        /*08e4*/ 	.word	0x0001f770


	//   ....[100]....
        /*08e8*/ 	.word	0x0001f800


	//   ....[101]....
        /*08ec*/ 	.word	0x0001f820


	//   ....[102]....
        /*08f0*/ 	.word	0x0001f8a0


	//   ....[103]....
        /*08f4*/ 	.word	0x0001f8c0


	//   ....[104]....
        /*08f8*/ 	.word	0x0001f8d0


	//   ....[105]....
        /*08fc*/ 	.word	0x0001f8e0


	//   ....[106]....
        /*0900*/ 	.word	0x000200d0


	//   ....[107]....
        /*0904*/ 	.word	0x00020100


	//   ....[108]....
        /*0908*/ 	.word	0x000201a0


	//   ....[109]....
        /*090c*/ 	.word	0x000201c0


	//   ....[110]....
        /*0910*/ 	.word	0x00020240


	//   ....[111]....
        /*0914*/ 	.word	0x00020260


	//   ....[112]....
        /*0918*/ 	.word	0x00020270


	//   ....[113]....
        /*091c*/ 	.word	0x00020280


	//   ....[114]....
        /*0920*/ 	.word	0x00020700


	//   ....[115]....
        /*0924*/ 	.word	0x000207c0


	//   ....[116]....
        /*0928*/ 	.word	0x00020910


	//   ....[117]....
        /*092c*/ 	.word	0x00020950


	//   ....[118]....
        /*0930*/ 	.word	0x00020960


	//   ....[119]....
        /*0934*/ 	.word	0x00020970


	//   ....[120]....
        /*0938*/ 	.word	0x00020ac0


	//   ....[121]....
        /*093c*/ 	.word	0x00020c10


	//   ....[122]....
        /*0940*/ 	.word	0x00021410


	//   ....[123]....
        /*0944*/ 	.word	0x00021430


	//   ....[124]....
        /*0948*/ 	.word	0x00021480


	//   ....[125]....
        /*094c*/ 	.word	0x00021490


	//   ....[126]....
        /*0950*/ 	.word	0x000214d0


	//   ....[127]....
        /*0954*/ 	.word	0x000214e0


	//   ....[128]....
        /*0958*/ 	.word	0x000214f0


	//   ....[129]....
        /*095c*/ 	.word	0x00021530


	//   ....[130]....
        /*0960*/ 	.word	0x00021830


	//   ....[131]....
        /*0964*/ 	.word	0x00021870


	//   ....[132]....
        /*0968*/ 	.word	0x00021890


	//   ....[133]....
        /*096c*/ 	.word	0x000218b0


	//   ....[134]....
        /*0970*/ 	.word	0x000218e0


	//   ....[135]....
        /*0974*/ 	.word	0x00021900


	//   ....[136]....
        /*0978*/ 	.word	0x00021a00


	//   ....[137]....
        /*097c*/ 	.word	0x00021b50


	//   ....[138]....
        /*0980*/ 	.word	0x00022190


	//   ....[139]....
        /*0984*/ 	.word	0x000221c0


	//   ....[140]....
        /*0988*/ 	.word	0x00022220


	//   ....[141]....
        /*098c*/ 	.word	0x00022250


	//   ....[142]....
        /*0990*/ 	.word	0x00022280


	//   ....[143]....
        /*0994*/ 	.word	0x000222b0


	//   ....[144]....
        /*0998*/ 	.word	0x000222e0


	//   ....[145]....
        /*099c*/ 	.word	0x00022310


	//   ....[146]....
        /*09a0*/ 	.word	0x000224b0


	//   ....[147]....
        /*09a4*/ 	.word	0x000224e0


	//   ....[148]....
        /*09a8*/ 	.word	0x00022510


	//   ....[149]....
        /*09ac*/ 	.word	0x00022540


	//   ....[150]....
        /*09b0*/ 	.word	0x00022570


	//   ....[151]....
        /*09b4*/ 	.word	0x000225a0


	//   ....[152]....
        /*09b8*/ 	.word	0x00022660


	//   ....[153]....
        /*09bc*/ 	.word	0x00022680


	//   ....[154]....
        /*09c0*/ 	.word	0x000226a0


	//   ....[155]....
        /*09c4*/ 	.word	0x00022700


	//   ....[156]....
        /*09c8*/ 	.word	0x00023120


	//   ....[157]....
        /*09cc*/ 	.word	0x00023440


	//   ....[158]....
        /*09d0*/ 	.word	0x000234d0


	//   ....[159]....
        /*09d4*/ 	.word	0x000235c0


	//   ....[160]....
        /*09d8*/ 	.word	0x00023650


	//   ....[161]....
        /*09dc*/ 	.word	0x00023730


	//   ....[162]....
        /*09e0*/ 	.word	0x000237c0


	//   ....[163]....
        /*09e4*/ 	.word	0x00023940


	//   ....[164]....
        /*09e8*/ 	.word	0x000239d0


	//   ....[165]....
        /*09ec*/ 	.word	0x00023a20


	//   ....[166]....
        /*09f0*/ 	.word	0x00023a70


	//   ....[167]....
        /*09f4*/ 	.word	0x00023b10


	//   ....[168]....
        /*09f8*/ 	.word	0x00023ba0


	//   ....[169]....
        /*09fc*/ 	.word	0x00023bf0


	//   ....[170]....
        /*0a00*/ 	.word	0x00023c40


	//   ....[171]....
        /*0a04*/ 	.word	0x00023d40


	//   ....[172]....
        /*0a08*/ 	.word	0x00023df0


	//   ....[173]....
        /*0a0c*/ 	.word	0x00023e70


	//   ....[174]....
        /*0a10*/ 	.word	0x00023ee0


	//   ....[175]....
        /*0a14*/ 	.word	0x00024040


	//   ....[176]....
        /*0a18*/ 	.word	0x00024190


	//   ....[177]....
        /*0a1c*/ 	.word	0x000241e0


	//   ....[178]....
        /*0a20*/ 	.word	0x00024230


	//   ....[179]....
        /*0a24*/ 	.word	0x000245b0


	//   ....[180]....
        /*0a28*/ 	.word	0x00024890


	//   ....[181]....
        /*0a2c*/ 	.word	0x00024980


	//   ....[182]....
        /*0a30*/ 	.word	0x00024a20


	//   ....[183]....
        /*0a34*/ 	.word	0x00024a80


	//   ....[184]....
        /*0a38*/ 	.word	0x00024b70


	//   ....[185]....
        /*0a3c*/ 	.word	0x00024be0


	//   ....[186]....
        /*0a40*/ 	.word	0x00024cd0


	//   ....[187]....
        /*0a44*/ 	.word	0x00024d40


	//   ....[188]....
        /*0a48*/ 	.word	0x00024de0


	//   ....[189]....
        /*0a4c*/ 	.word	0x00024ed0


	//   ....[190]....
        /*0a50*/ 	.word	0x00024f40


	//   ....[191]....
        /*0a54*/ 	.word	0x00024fa0


	//   ....[192]....
        /*0a58*/ 	.word	0x00025090


	//   ....[193]....
        /*0a5c*/ 	.word	0x000250f0


	//   ....[194]....
        /*0a60*/ 	.word	0x000251f0


	//   ....[195]....
        /*0a64*/ 	.word	0x00025250


	//   ....[196]....
        /*0a68*/ 	.word	0x000252f0


	//   ....[197]....
        /*0a6c*/ 	.word	0x00025470


	//   ....[198]....
        /*0a70*/ 	.word	0x00025570


	//   ....[199]....
        /*0a74*/ 	.word	0x000257f0


	//   ....[200]....
        /*0a78*/ 	.word	0x00025840


	//   ....[201]....
        /*0a7c*/ 	.word	0x00025a10


	//   ....[202]....
        /*0a80*/ 	.word	0x00025a60


	//   ....[203]....
        /*0a84*/ 	.word	0x00025c30


	//   ....[204]....
        /*0a88*/ 	.word	0x00025c80


	//   ....[205]....
        /*0a8c*/ 	.word	0x00025d70


	//   ....[206]....
        /*0a90*/ 	.word	0x00025e10


	//   ....[207]....
        /*0a94*/ 	.word	0x00025e70


	//   ....[208]....
        /*0a98*/ 	.word	0x00025f20


	//   ....[209]....
        /*0a9c*/ 	.word	0x00025f80


	//   ....[210]....
        /*0aa0*/ 	.word	0x00026030


	//   ....[211]....
        /*0aa4*/ 	.word	0x00026090


	//   ....[212]....
        /*0aa8*/ 	.word	0x00026140


	//   ....[213]....
        /*0aac*/ 	.word	0x00026230


	//   ....[214]....
        /*0ab0*/ 	.word	0x00026310


	//   ....[215]....
        /*0ab4*/ 	.word	0x00026420


	//   ....[216]....
        /*0ab8*/ 	.word	0x00026520


	//   ....[217]....
        /*0abc*/ 	.word	0x00026650


	//   ....[218]....
        /*0ac0*/ 	.word	0x00026730


	//   ....[219]....
        /*0ac4*/ 	.word	0x00026830


	//   ....[220]....
        /*0ac8*/ 	.word	0x00026910


	//   ....[221]....
        /*0acc*/ 	.word	0x000269a0


	//   ....[222]....
        /*0ad0*/ 	.word	0x00026a40


	//   ....[223]....
        /*0ad4*/ 	.word	0x00026bb0


	//   ....[224]....
        /*0ad8*/ 	.word	0x00026c20


	//   ....[225]....
        /*0adc*/ 	.word	0x00026c90


	//   ....[226]....
        /*0ae0*/ 	.word	0x00026d00


	//   ....[227]....
        /*0ae4*/ 	.word	0x00026d70


	//   ....[228]....
        /*0ae8*/ 	.word	0x00026df0


	//   ....[229]....
        /*0aec*/ 	.word	0x00026e70


	//   ....[230]....
        /*0af0*/ 	.word	0x00026f00


	//   ....[231]....
        /*0af4*/ 	.word	0x00026f70


	//   ....[232]....
        /*0af8*/ 	.word	0x00026fe0


	//   ....[233]....
        /*0afc*/ 	.word	0x00027050


	//   ....[234]....
        /*0b00*/ 	.word	0x000270d0


	//   ....[235]....
        /*0b04*/ 	.word	0x00027140


	//   ....[236]....
        /*0b08*/ 	.word	0x000271f0


	//   ....[237]....
        /*0b0c*/ 	.word	0x00027240


	//   ....[238]....
        /*0b10*/ 	.word	0x000272d0


	//   ....[239]....
        /*0b14*/ 	.word	0x00027400


	//----- nvinfo : EIATTR_REG_RECONFIG
	.align		4
.L_404:
        /*0b18*/ 	.byte	0x01, 0x54
	.zero		2


	//----- nvinfo : EIATTR_SYSCALL_OFFSETS
	.align		4
        /*0b1c*/ 	.byte	0x04, 0x46
        /*0b1e*/ 	.short	(.L_406 - .L_405)


	//   ....[0]....
.L_405:
        /*0b20*/ 	.word	0x000027b0


	//   ....[1]....
        /*0b24*/ 	.word	0x00002900


	//   ....[2]....
        /*0b28*/ 	.word	0x000087d0


	//   ....[3]....
        /*0b2c*/ 	.word	0x00008b00


	//   ....[4]....
        /*0b30*/ 	.word	0x0001eb80


	//   ....[5]....
        /*0b34*/ 	.word	0x0001ecd0


	//   ....[6]....
        /*0b38*/ 	.word	0x0001edc0


	//   ....[7]....
        /*0b3c*/ 	.word	0x0001fd30


	//----- nvinfo : EIATTR_MBARRIER_INSTR_OFFSETS
	.align		4
.L_406:
        /*0b40*/ 	.byte	0x04, 0x39
        /*0b42*/ 	.short	(.L_408 - .L_407)


	//   ....[0]....
.L_407:
        /*0b44*/ 	.word	0x00000270
        /*0b48*/ 	.word	0x000000ff
        /*0b4c*/ 	.word	0x00028c00
        /*0b50*/ 	.short	0x0100
        /*0b52*/ 	.byte	0x08
	.zero		1


	//   ....[1]....
        /*0b54*/ 	.word	0x00000280
        /*0b58*/ 	.word	0x000000ff
        /*0b5c*/ 	.word	0x00028c20
        /*0b60*/ 	.short	0x0100
        /*0b62*/ 	.byte	0x08
	.zero		1


	//   ....[2]....
        /*0b64*/ 	.word	0x00000330
        /*0b68*/ 	.word	0x000000ff
        /*0b6c*/ 	.word	0x00028c30
        /*0b70*/ 	.short	0x0100
        /*0b72*/ 	.byte	0x06
	.zero		1


	//   ....[3]....
        /*0b74*/ 	.word	0x00000340
        /*0b78*/ 	.word	0x000000ff
        /*0b7c*/ 	.word	0x00028c40
        /*0b80*/ 	.short	0x0100
        /*0b82*/ 	.byte	0x06
	.zero		1


	//   ....[4]....
        /*0b84*/ 	.word	0x00000350
        /*0b88*/ 	.word	0x000000ff
        /*0b8c*/ 	.word	0x00028c38
        /*0b90*/ 	.short	0x0100
        /*0b92*/ 	.byte	0x06
	.zero		1


	//   ....[5]....
        /*0b94*/ 	.word	0x00000360
        /*0b98*/ 	.word	0x000000ff
        /*0b9c*/ 	.word	0x00028c48
        /*0ba0*/ 	.short	0x0100
        /*0ba2*/ 	.byte	0x06
	.zero		1


	//   ....[6]....
        /*0ba4*/ 	.word	0x00000490
        /*0ba8*/ 	.word	0x000000ff
        /*0bac*/ 	.word	0x00028c50
        /*0bb0*/ 	.short	0x0100
        /*0bb2*/ 	.byte	0x08
	.zero		1


	//   ....[7]....
        /*0bb4*/ 	.word	0x000004a0
        /*0bb8*/ 	.word	0x000000ff
        /*0bbc*/ 	.word	0x00028c60
        /*0bc0*/ 	.short	0x0100
        /*0bc2*/ 	.byte	0x08
	.zero		1


	//   ....[8]....
        /*0bc4*/ 	.word	0x000004b0
        /*0bc8*/ 	.word	0x000000ff
        /*0bcc*/ 	.word	0x00028c58
        /*0bd0*/ 	.short	0x0100
        /*0bd2*/ 	.byte	0x08
	.zero		1


	//   ....[9]....
        /*0bd4*/ 	.word	0x000004c0
        /*0bd8*/ 	.word	0x000000ff
        /*0bdc*/ 	.word	0x00028c68
        /*0be0*/ 	.short	0x0100
        /*0be2*/ 	.byte	0x08
	.zero		1


	//   ....[10]....
        /*0be4*/ 	.word	0x000005b0
        /*0be8*/ 	.word	0x000000ff
        /*0bec*/ 	.word	0x00028c70
        /*0bf0*/ 	.short	0x0100
        /*0bf2*/ 	.byte	0x06
	.zero		1


	//   ....[11]....
        /*0bf4*/ 	.word	0x000005c0
        /*0bf8*/ 	.word	0x000000ff
        /*0bfc*/ 	.word	0x00028c80
        /*0c00*/ 	.short	0x0100
        /*0c02*/ 	.byte	0x06
	.zero		1


	//   ....[12]....
        /*0c04*/ 	.word	0x000005d0
        /*0c08*/ 	.word	0x000000ff
        /*0c0c*/ 	.word	0x00028c78
        /*0c10*/ 	.short	0x0100
        /*0c12*/ 	.byte	0x06
	.zero		1


	//   ....[13]....
        /*0c14*/ 	.word	0x000005e0
        /*0c18*/ 	.word	0x000000ff
        /*0c1c*/ 	.word	0x00028c88
        /*0c20*/ 	.short	0x0100
        /*0c22*/ 	.byte	0x06
	.zero		1


	//   ....[14]....
        /*0c24*/ 	.word	0x00000710
        /*0c28*/ 	.word	0x000000ff
        /*0c2c*/ 	.word	0x00028c90
        /*0c30*/ 	.short	0x0100
        /*0c32*/ 	.byte	0x08
	.zero		1


	//   ....[15]....
        /*0c34*/ 	.word	0x00000720
        /*0c38*/ 	.word	0x000000ff
        /*0c3c*/ 	.word	0x00028ca0
        /*0c40*/ 	.short	0x0100
        /*0c42*/ 	.byte	0x08
	.zero		1


	//   ....[16]....
        /*0c44*/ 	.word	0x00000730
        /*0c48*/ 	.word	0x000000ff
        /*0c4c*/ 	.word	0x00028c98
        /*0c50*/ 	.short	0x0100
        /*0c52*/ 	.byte	0x08
	.zero		1


	//   ....[17]....
        /*0c54*/ 	.word	0x00000740
        /*0c58*/ 	.word	0x000000ff
        /*0c5c*/ 	.word	0x00028ca8
        /*0c60*/ 	.short	0x0100
        /*0c62*/ 	.byte	0x08
	.zero		1


	//   ....[18]....
        /*0c64*/ 	.word	0x00000870
        /*0c68*/ 	.word	0x000000ff
        /*0c6c*/ 	.word	0x00028cb0
        /*0c70*/ 	.short	0x0100
        /*0c72*/ 	.byte	0x08
	.zero		1


	//   ....[19]....
        /*0c74*/ 	.word	0x00000880
        /*0c78*/ 	.word	0x000000ff
        /*0c7c*/ 	.word	0x00028cc0
        /*0c80*/ 	.short	0x0100
        /*0c82*/ 	.byte	0x08
	.zero		1


	//   ....[20]....
        /*0c84*/ 	.word	0x00000890
        /*0c88*/ 	.word	0x000000ff
        /*0c8c*/ 	.word	0x00028cb8
        /*0c90*/ 	.short	0x0100
        /*0c92*/ 	.byte	0x08
	.zero		1


	//   ....[21]....
        /*0c94*/ 	.word	0x000008a0
        /*0c98*/ 	.word	0x000000ff
        /*0c9c*/ 	.word	0x00028cc8
        /*0ca0*/ 	.short	0x0100
        /*0ca2*/ 	.byte	0x08
	.zero		1


	//   ....[22]....
        /*0ca4*/ 	.word	0x00003490
        /*0ca8*/ 	.word	0x0000003c
        /*0cac*/ 	.word	0x00028c90
        /*0cb0*/ 	.short	0x010a
        /*0cb2*/ 	.byte	0x3f
	.zero		1


	//   ....[23]....
        /*0cb4*/ 	.word	0x00003e90
        /*0cb8*/ 	.word	0x0000003c
        /*0cbc*/ 	.word	0x00028c90
        /*0cc0*/ 	.short	0x010a
        /*0cc2*/ 	.byte	0x3f
	.zero		1


	//   ....[24]....
        /*0cc4*/ 	.word	0x00004720
        /*0cc8*/ 	.word	0x0000003c
        /*0ccc*/ 	.word	0x00028c90
        /*0cd0*/ 	.short	0x010a
        /*0cd2*/ 	.byte	0x3f
	.zero		1


	//   ....[25]....
        /*0cd4*/ 	.word	0x00004ae0
        /*0cd8*/ 	.word	0x00000004
        /*0cdc*/ 	.word	0x00000000
        /*0ce0*/ 	.short	0x0101
        /*0ce2*/ 	.byte	0x3f
	.zero		1


	//   ....[26]....
        /*0ce4*/ 	.word	0x00004b20
        /*0ce8*/ 	.word	0x0000003c
        /*0cec*/ 	.word	0x00028cb0
        /*0cf0*/ 	.short	0x010a
        /*0cf2*/ 	.byte	0x3f
	.zero		1


	//   ....[27]....
        /*0cf4*/ 	.word	0x00005520
        /*0cf8*/ 	.word	0x0000003c
        /*0cfc*/ 	.word	0x00000000
        /*0d00*/ 	.short	0x0101
        /*0d02*/ 	.byte	0x3f
	.zero		1


	//   ....[28]....
        /*0d04*/ 	.word	0x000061f0
        /*0d08*/ 	.word	0x0000000c
        /*0d0c*/ 	.word	0x00028c50
        /*0d10*/ 	.short	0x010a
        /*0d12*/ 	.byte	0x3f
	.zero		1


	//   ....[29]....
        /*0d14*/ 	.word	0x000065b0
        /*0d18*/ 	.word	0x0000000c
        /*0d1c*/ 	.word	0x00000000
        /*0d20*/ 	.short	0x0101
        /*0d22*/ 	.byte	0x3f
	.zero		1


	//   ....[30]....
        /*0d24*/ 	.word	0x00006ed0
        /*0d28*/ 	.word	0x00000015
        /*0d2c*/ 	.word	0x00028c50
        /*0d30*/ 	.short	0x010a
        /*0d32*/ 	.byte	0x3f
	.zero		1


	//   ....[31]....
        /*0d34*/ 	.word	0x00006f20
        /*0d38*/ 	.word	0x00000015
        /*0d3c*/ 	.word	0x00028c50
        /*0d40*/ 	.short	0x010a
        /*0d42*/ 	.byte	0x3f
	.zero		1


	//   ....[32]....
        /*0d44*/ 	.word	0x00007210
        /*0d48*/ 	.word	0x00000015
        /*0d4c*/ 	.word	0x00000000
        /*0d50*/ 	.short	0x0101
        /*0d52*/ 	.byte	0x3f
	.zero		1


	//   ....[33]....
        /*0d54*/ 	.word	0x00008870
        /*0d58*/ 	.word	0x00000002
        /*0d5c*/ 	.word	0x00028c00
        /*0d60*/ 	.short	0x010a
        /*0d62*/ 	.byte	0x3f
	.zero		1


	//   ....[34]....
        /*0d64*/ 	.word	0x000088c0
        /*0d68*/ 	.word	0x00000002
        /*0d6c*/ 	.word	0x00028c00
        /*0d70*/ 	.short	0x010a
        /*0d72*/ 	.byte	0x3f
	.zero		1


	//   ....[35]....
        /*0d74*/ 	.word	0x00009380
        /*0d78*/ 	.word	0x00000002
        /*0d7c*/ 	.word	0x00028c00
        /*0d80*/ 	.short	0x010a
        /*0d82*/ 	.byte	0x3f
	.zero		1


	//   ....[36]....
        /*0d84*/ 	.word	0x0000a7e0
        /*0d88*/ 	.word	0x00000002
        /*0d8c*/ 	.word	0x00028c00
        /*0d90*/ 	.short	0x010a
        /*0d92*/ 	.byte	0x3f
	.zero		1


	//   ....[37]....
        /*0d94*/ 	.word	0x0000b660
        /*0d98*/ 	.word	0x0000000c
        /*0d9c*/ 	.word	0x00028c30
        /*0da0*/ 	.short	0x010a
        /*0da2*/ 	.byte	0x3f
	.zero		1


	//   ....[38]....
        /*0da4*/ 	.word	0x0000b710
        /*0da8*/ 	.word	0x0000000c
        /*0dac*/ 	.word	0x00028c30
        /*0db0*/ 	.short	0x010a
        /*0db2*/ 	.byte	0x3f
	.zero		1


	//   ....[39]....
        /*0db4*/ 	.word	0x0000be40
        /*0db8*/ 	.word	0x0000002d
        /*0dbc*/ 	.word	0x00000000
        /*0dc0*/ 	.short	0x0101
        /*0dc2*/ 	.byte	0x3f
	.zero		1


	//   ....[40]....
        /*0dc4*/ 	.word	0x0000d5f0
        /*0dc8*/ 	.word	0x0000000c
        /*0dcc*/ 	.word	0x00028c50
        /*0dd0*/ 	.short	0x010a
        /*0dd2*/ 	.byte	0x3f
	.zero		1


	//   ....[41]....
        /*0dd4*/ 	.word	0x0000d6a0
        /*0dd8*/ 	.word	0x0000000c
        /*0ddc*/ 	.word	0x00028c50
        /*0de0*/ 	.short	0x010a
        /*0de2*/ 	.byte	0x3f
	.zero		1


	//   ....[42]....
        /*0de4*/ 	.word	0x0000d990
        /*0de8*/ 	.word	0x0000000c
        /*0dec*/ 	.word	0x00000000
        /*0df0*/ 	.short	0x0101
        /*0df2*/ 	.byte	0x3f
	.zero		1


	//   ....[43]....
        /*0df4*/ 	.word	0x0000dca0
        /*0df8*/ 	.word	0x00000015
        /*0dfc*/ 	.word	0x00028c30
        /*0e00*/ 	.short	0x010a
        /*0e02*/ 	.byte	0x3f
	.zero		1


	//   ....[44]....
        /*0e04*/ 	.word	0x0000dd10
        /*0e08*/ 	.word	0x00000015
        /*0e0c*/ 	.word	0x00028c30
        /*0e10*/ 	.short	0x010a
        /*0e12*/ 	.byte	0x3f
	.zero		1


	//   ....[45]....
        /*0e14*/ 	.word	0x0000e300
        /*0e18*/ 	.word	0x00000098
        /*0e1c*/ 	.word	0x00000000
        /*0e20*/ 	.short	0x0101
        /*0e22*/ 	.byte	0x3f
	.zero		1


	//   ....[46]....
        /*0e24*/ 	.word	0x00010310
        /*0e28*/ 	.word	0x00000015
        /*0e2c*/ 	.word	0x00028c50
        /*0e30*/ 	.short	0x010a
        /*0e32*/ 	.byte	0x3f
	.zero		1


	//   ....[47]....
        /*0e34*/ 	.word	0x00010360
        /*0e38*/ 	.word	0x00000015
        /*0e3c*/ 	.word	0x00028c50
        /*0e40*/ 	.short	0x010a
        /*0e42*/ 	.byte	0x3f
	.zero		1


	//   ....[48]....
        /*0e44*/ 	.word	0x00010680
        /*0e48*/ 	.word	0x00000015
        /*0e4c*/ 	.word	0x00000000
        /*0e50*/ 	.short	0x0101
        /*0e52*/ 	.byte	0x3f
	.zero		1


	//   ....[49]....
        /*0e54*/ 	.word	0x00010a80
        /*0e58*/ 	.word	0x0000000c
        /*0e5c*/ 	.word	0x00028c30
        /*0e60*/ 	.short	0x010a
        /*0e62*/ 	.byte	0x3f
	.zero		1


	//   ....[50]....
        /*0e64*/ 	.word	0x00010af0
        /*0e68*/ 	.word	0x0000000c
        /*0e6c*/ 	.word	0x00028c30
        /*0e70*/ 	.short	0x010a
        /*0e72*/ 	.byte	0x3f
	.zero		1


	//   ....[51]....
        /*0e74*/ 	.word	0x00011590
        /*0e78*/ 	.word	0x0000000f
        /*0e7c*/ 	.word	0x00000000
        /*0e80*/ 	.short	0x0101
        /*0e82*/ 	.byte	0x3f
	.zero		1


	//   ....[52]....
        /*0e84*/ 	.word	0x00012480
        /*0e88*/ 	.word	0x0000000c
        /*0e8c*/ 	.word	0x00028c50
        /*0e90*/ 	.short	0x010a
        /*0e92*/ 	.byte	0x3f
	.zero		1


	//   ....[53]....
        /*0e94*/ 	.word	0x000124d0
        /*0e98*/ 	.word	0x0000000c
        /*0e9c*/ 	.word	0x00028c50
        /*0ea0*/ 	.short	0x010a
        /*0ea2*/ 	.byte	0x3f
	.zero		1


	//   ....[54]....
        /*0ea4*/ 	.word	0x000127d0
        /*0ea8*/ 	.word	0x0000000c
        /*0eac*/ 	.word	0x00000000
        /*0eb0*/ 	.short	0x0101
        /*0eb2*/ 	.byte	0x3f
	.zero		1


	//   ....[55]....
        /*0eb4*/ 	.word	0x00012910
        /*0eb8*/ 	.word	0x00000015
        /*0ebc*/ 	.word	0x00028c30
        /*0ec0*/ 	.short	0x010a
        /*0ec2*/ 	.byte	0x3f
	.zero		1


	//   ....[56]....
        /*0ec4*/ 	.word	0x00012980
        /*0ec8*/ 	.word	0x00000015
        /*0ecc*/ 	.word	0x00028c30
        /*0ed0*/ 	.short	0x010a
        /*0ed2*/ 	.byte	0x3f
	.zero		1


	//   ....[57]....
        /*0ed4*/ 	.word	0x00012f10
        /*0ed8*/ 	.word	0x00000098
        /*0edc*/ 	.word	0x00000000
        /*0ee0*/ 	.short	0x0101
        /*0ee2*/ 	.byte	0x3f
	.zero		1


	//   ....[58]....
        /*0ee4*/ 	.word	0x00014db0
        /*0ee8*/ 	.word	0x00000015
        /*0eec*/ 	.word	0x00028c50
        /*0ef0*/ 	.short	0x010a
        /*0ef2*/ 	.byte	0x3f
	.zero		1


	//   ....[59]....
        /*0ef4*/ 	.word	0x00014e00
        /*0ef8*/ 	.word	0x00000015
        /*0efc*/ 	.word	0x00028c50
        /*0f00*/ 	.short	0x010a
        /*0f02*/ 	.byte	0x3f
	.zero		1


	//   ....[60]....
        /*0f04*/ 	.word	0x00015120
        /*0f08*/ 	.word	0x00000015
        /*0f0c*/ 	.word	0x00000000
        /*0f10*/ 	.short	0x0101
        /*0f12*/ 	.byte	0x3f
	.zero		1


	//   ....[61]....
        /*0f14*/ 	.word	0x000179f0
        /*0f18*/ 	.word	0x00000003
        /*0f1c*/ 	.word	0x00000000
        /*0f20*/ 	.short	0x0101
        /*0f22*/ 	.byte	0x3f
	.zero		1


	//   ....[62]....
        /*0f24*/ 	.word	0x00018760
        /*0f28*/ 	.word	0x00000008
        /*0f2c*/ 	.word	0x00000000
        /*0f30*/ 	.short	0x0101
        /*0f32*/ 	.byte	0x3f
	.zero		1


	//   ....[63]....
        /*0f34*/ 	.word	0x0001ca40
        /*0f38*/ 	.word	0x00000012
        /*0f3c*/ 	.word	0x00028c20
        /*0f40*/ 	.short	0x010a
        /*0f42*/ 	.byte	0x3f
	.zero		1


	//   ....[64]....
        /*0f44*/ 	.word	0x0001cad0
        /*0f48*/ 	.word	0x0000000b
        /*0f4c*/ 	.word	0x00028ca0
        /*0f50*/ 	.short	0x010a
        /*0f52*/ 	.byte	0x3f
	.zero		1


	//   ....[65]....
        /*0f54*/ 	.word	0x0001cd20
        /*0f58*/ 	.word	0x0000000b
        /*0f5c*/ 	.word	0x00028cc0
        /*0f60*/ 	.short	0x010a
        /*0f62*/ 	.byte	0x3f
	.zero		1


	//   ....[66]....
        /*0f64*/ 	.word	0x0001d6f0
        /*0f68*/ 	.word	0x0000000b
        /*0f6c*/ 	.word	0x00028ca0
        /*0f70*/ 	.short	0x010a
        /*0f72*/ 	.byte	0x3f
	.zero		1


	//   ....[67]....
        /*0f74*/ 	.word	0x0001d930
        /*0f78*/ 	.word	0x0000000b
        /*0f7c*/ 	.word	0x00028cc0
        /*0f80*/ 	.short	0x010a
        /*0f82*/ 	.byte	0x3f
	.zero		1


	//   ....[68]....
        /*0f84*/ 	.word	0x0001f530
        /*0f88*/ 	.word	0x00000019
        /*0f8c*/ 	.word	0x00028c40
        /*0f90*/ 	.short	0x010a
        /*0f92*/ 	.byte	0x3f
	.zero		1


	//   ....[69]....
        /*0f94*/ 	.word	0x0001f9e0
        /*0f98*/ 	.word	0x00000019
        /*0f9c*/ 	.word	0x00028c30
        /*0fa0*/ 	.short	0x0107
        /*0fa2*/ 	.byte	0x3f
	.zero		1


	//   ....[70]....
        /*0fa4*/ 	.word	0x0001fab0
        /*0fa8*/ 	.word	0x00000019
        /*0fac*/ 	.word	0x00028c30
        /*0fb0*/ 	.short	0x0101
        /*0fb2*/ 	.byte	0x3f
	.zero		1


	//   ....[71]....
        /*0fb4*/ 	.word	0x00020380
        /*0fb8*/ 	.word	0x00000012
        /*0fbc*/ 	.word	0x00028c00
        /*0fc0*/ 	.short	0x0107
        /*0fc2*/ 	.byte	0x3f
	.zero		1


	//   ....[72]....
        /*0fc4*/ 	.word	0x00020470
        /*0fc8*/ 	.word	0x00000012
        /*0fcc*/ 	.word	0x00028c00
        /*0fd0*/ 	.short	0x0101
        /*0fd2*/ 	.byte	0x3f
	.zero		1


	//   ....[73]....
        /*0fd4*/ 	.word	0x00020490
        /*0fd8*/ 	.word	0x00000012
        /*0fdc*/ 	.word	0x00028c20
        /*0fe0*/ 	.short	0x010a
        /*0fe2*/ 	.byte	0x3f
	.zero		1


	//   ....[74]....
        /*0fe4*/ 	.word	0x00020520
        /*0fe8*/ 	.word	0x00000019
        /*0fec*/ 	.word	0x00028c60
        /*0ff0*/ 	.short	0x010a
        /*0ff2*/ 	.byte	0x3f
	.zero		1


	//   ....[75]....
        /*0ff4*/ 	.word	0x00020e30
        /*0ff8*/ 	.word	0x00000019
        /*0ffc*/ 	.word	0x00028c50
        /*1000*/ 	.short	0x0107
        /*1002*/ 	.byte	0x3f
	.zero		1


	//   ....[76]....
        /*1004*/ 	.word	0x00020f00
        /*1008*/ 	.word	0x00000019
        /*100c*/ 	.word	0x00028c50
        /*1010*/ 	.short	0x0101
        /*1012*/ 	.byte	0x3f
	.zero		1


	//   ....[77]....
        /*1014*/ 	.word	0x00021290
        /*1018*/ 	.word	0x00000006
        /*101c*/ 	.word	0x00028c40
        /*1020*/ 	.short	0x010a
        /*1022*/ 	.byte	0x3f
	.zero		1


	//   ....[78]....
        /*1024*/ 	.word	0x000215b0
        /*1028*/ 	.word	0x00000006
        /*102c*/ 	.word	0x00028c30
        /*1030*/ 	.short	0x0107
        /*1032*/ 	.byte	0x3f
	.zero		1


	//   ....[79]....
        /*1034*/ 	.word	0x00021670
        /*1038*/ 	.word	0x00000006
        /*103c*/ 	.word	0x00028c30
        /*1040*/ 	.short	0x0101
        /*1042*/ 	.byte	0x3f
	.zero		1


	//   ....[80]....
        /*1044*/ 	.word	0x000216a0
        /*1048*/ 	.word	0x00000006
        /*104c*/ 	.word	0x00028c60
        /*1050*/ 	.short	0x010a
        /*1052*/ 	.byte	0x3f
	.zero		1


	//   ....[81]....
        /*1054*/ 	.word	0x00021d50
        /*1058*/ 	.word	0x00000006
        /*105c*/ 	.word	0x00028c50
        /*1060*/ 	.short	0x0107
        /*1062*/ 	.byte	0x3f
	.zero		1


	//   ....[82]....
        /*1064*/ 	.word	0x00021e10
        /*1068*/ 	.word	0x00000006
        /*106c*/ 	.word	0x00028c50
        /*1070*/ 	.short	0x0101
        /*1072*/ 	.byte	0x3f
	.zero		1


	//   ....[83]....
        /*1074*/ 	.word	0x000230a0
        /*1078*/ 	.word	0x00000007
        /*107c*/ 	.word	0x00028c20
        /*1080*/ 	.short	0x010a
        /*1082*/ 	.byte	0x3f
	.zero		1


	//   ....[84]....
        /*1084*/ 	.word	0x00023210
        /*1088*/ 	.word	0x00000005
        /*108c*/ 	.word	0x00028c40
        /*1090*/ 	.short	0x010a
        /*1092*/ 	.byte	0x3f
	.zero		1


	//   ....[85]....
        /*1094*/ 	.word	0x000232b0
        /*1098*/ 	.word	0x00000003
        /*109c*/ 	.word	0x00028c40
        /*10a0*/ 	.short	0x010a
        /*10a2*/ 	.byte	0x3f
	.zero		1


	//   ....[86]....
        /*10a4*/ 	.word	0x000232f0
        /*10a8*/ 	.word	0x00000005
        /*10ac*/ 	.word	0x00028c60
        /*10b0*/ 	.short	0x010a
        /*10b2*/ 	.byte	0x3f
	.zero		1


	//   ....[87]....
        /*10b4*/ 	.word	0x00023330
        /*10b8*/ 	.word	0x00000003
        /*10bc*/ 	.word	0x00028c60
        /*10c0*/ 	.short	0x010a
        /*10c2*/ 	.byte	0x3f
	.zero		1


	//   ....[88]....
        /*10c4*/ 	.word	0x00023390
        /*10c8*/ 	.word	0x0000003c
        /*10cc*/ 	.word	0x00028c90
        /*10d0*/ 	.short	0x010a
        /*10d2*/ 	.byte	0x3f
	.zero		1


	//   ....[89]....
        /*10d4*/ 	.word	0x00023510
        /*10d8*/ 	.word	0x0000003c
        /*10dc*/ 	.word	0x00028c90
        /*10e0*/ 	.short	0x010a
        /*10e2*/ 	.byte	0x3f
	.zero		1


	//   ....[90]....
        /*10e4*/ 	.word	0x00023690
        /*10e8*/ 	.word	0x0000003c
        /*10ec*/ 	.word	0x00028c90
        /*10f0*/ 	.short	0x010a
        /*10f2*/ 	.byte	0x3f
	.zero		1


	//   ....[91]....
        /*10f4*/ 	.word	0x000237f0
        /*10f8*/ 	.word	0x0000003c
        /*10fc*/ 	.word	0x00028cb0
        /*1100*/ 	.short	0x010a
        /*1102*/ 	.byte	0x3f
	.zero		1


	//   ....[92]....
        /*1104*/ 	.word	0x00023840
        /*1108*/ 	.word	0x0000000c
        /*110c*/ 	.word	0x00028c50
        /*1110*/ 	.short	0x010a
        /*1112*/ 	.byte	0x3f
	.zero		1


	//   ....[93]....
        /*1114*/ 	.word	0x00023890
        /*1118*/ 	.word	0x00000015
        /*111c*/ 	.word	0x00028c50
        /*1120*/ 	.short	0x010a
        /*1122*/ 	.byte	0x3f
	.zero		1


	//   ....[94]....
        /*1124*/ 	.word	0x00023c80
        /*1128*/ 	.word	0x00000002
        /*112c*/ 	.word	0x00028c00
        /*1130*/ 	.short	0x010a
        /*1132*/ 	.byte	0x3f
	.zero		1


	//   ....[95]....
        /*1134*/ 	.word	0x00024260
        /*1138*/ 	.word	0x00000002
        /*113c*/ 	.word	0x00028c00
        /*1140*/ 	.short	0x010a
        /*1142*/ 	.byte	0x3f
	.zero		1


	//   ....[96]....
        /*1144*/ 	.word	0x000242b0
        /*1148*/ 	.word	0x0000000c
        /*114c*/ 	.word	0x00028c30
        /*1150*/ 	.short	0x010a
        /*1152*/ 	.byte	0x3f
	.zero		1


	//   ....[97]....
        /*1154*/ 	.word	0x00024300
        /*1158*/ 	.word	0x0000000c
        /*115c*/ 	.word	0x00028c50
        /*1160*/ 	.short	0x010a
        /*1162*/ 	.byte	0x3f
	.zero		1


	//   ....[98]....
        /*1164*/ 	.word	0x00024350
        /*1168*/ 	.word	0x00000015
        /*116c*/ 	.word	0x00028c30
        /*1170*/ 	.short	0x010a
        /*1172*/ 	.byte	0x3f
	.zero		1


	//   ....[99]....
        /*1174*/ 	.word	0x000243a0
        /*1178*/ 	.word	0x00000015
        /*117c*/ 	.word	0x00028c50
        /*1180*/ 	.short	0x010a
        /*1182*/ 	.byte	0x3f
	.zero		1


	//   ....[100]....
        /*1184*/ 	.word	0x000243f0
        /*1188*/ 	.word	0x0000000c
        /*118c*/ 	.word	0x00028c30
        /*1190*/ 	.short	0x010a
        /*1192*/ 	.byte	0x3f
	.zero		1


	//   ....[101]....
        /*1194*/ 	.word	0x00024440
        /*1198*/ 	.word	0x0000000c
        /*119c*/ 	.word	0x00028c50
        /*11a0*/ 	.short	0x010a
        /*11a2*/ 	.byte	0x3f
	.zero		1


	//   ....[102]....
        /*11a4*/ 	.word	0x00024490
        /*11a8*/ 	.word	0x00000015
        /*11ac*/ 	.word	0x00028c30
        /*11b0*/ 	.short	0x010a
        /*11b2*/ 	.byte	0x3f
	.zero		1


	//   ....[103]....
        /*11b4*/ 	.word	0x000244e0
        /*11b8*/ 	.word	0x00000015
        /*11bc*/ 	.word	0x00028c50
        /*11c0*/ 	.short	0x010a
        /*11c2*/ 	.byte	0x3f
	.zero		1


	//   ....[104]....
        /*11c4*/ 	.word	0x00024670
        /*11c8*/ 	.word	0x00000012
        /*11cc*/ 	.word	0x00028c20
        /*11d0*/ 	.short	0x010a
        /*11d2*/ 	.byte	0x3f
	.zero		1


	//   ....[105]....
        /*11d4*/ 	.word	0x000246c0
        /*11d8*/ 	.word	0x0000000b
        /*11dc*/ 	.word	0x00028ca0
        /*11e0*/ 	.short	0x010a
        /*11e2*/ 	.byte	0x3f
	.zero		1


	//   ....[106]....
        /*11e4*/ 	.word	0x00024710
        /*11e8*/ 	.word	0x0000000b
        /*11ec*/ 	.word	0x00028cc0
        /*11f0*/ 	.short	0x010a
        /*11f2*/ 	.byte	0x3f
	.zero		1


	//   ....[107]....
        /*11f4*/ 	.word	0x00024760
        /*11f8*/ 	.word	0x0000000b
        /*11fc*/ 	.word	0x00028ca0
        /*1200*/ 	.short	0x010a
        /*1202*/ 	.byte	0x3f
	.zero		1


	//   ....[108]....
        /*1204*/ 	.word	0x000247b0
        /*1208*/ 	.word	0x0000000b
        /*120c*/ 	.word	0x00028cc0
        /*1210*/ 	.short	0x010a
        /*1212*/ 	.byte	0x3f
	.zero		1


	//   ....[109]....
        /*1214*/ 	.word	0x000248d0
        /*1218*/ 	.word	0x00000019
        /*121c*/ 	.word	0x00028c40
        /*1220*/ 	.short	0x010a
        /*1222*/ 	.byte	0x3f
	.zero		1


	//   ....[110]....
        /*1224*/ 	.word	0x00025370
        /*1228*/ 	.word	0x00000012
        /*122c*/ 	.word	0x00028c20
        /*1230*/ 	.short	0x010a
        /*1232*/ 	.byte	0x3f
	.zero		1


	//   ....[111]....
        /*1234*/ 	.word	0x000253c0
        /*1238*/ 	.word	0x00000019
        /*123c*/ 	.word	0x00028c60
        /*1240*/ 	.short	0x010a
        /*1242*/ 	.byte	0x3f
	.zero		1


	//   ....[112]....
        /*1244*/ 	.word	0x00025cc0
        /*1248*/ 	.word	0x00000006
        /*124c*/ 	.word	0x00028c40
        /*1250*/ 	.short	0x010a
        /*1252*/ 	.byte	0x3f
	.zero		1


	//   ....[113]....
        /*1254*/ 	.word	0x00026180
        /*1258*/ 	.word	0x00000006
        /*125c*/ 	.word	0x00028c60
        /*1260*/ 	.short	0x010a
        /*1262*/ 	.byte	0x3f
	.zero		1


	//   ....[114]....
        /*1264*/ 	.word	0x00027320
        /*1268*/ 	.word	0x00000007
        /*126c*/ 	.word	0x00028c20
        /*1270*/ 	.short	0x010a
        /*1272*/ 	.byte	0x3f
	.zero		1


	//   ....[115]....
        /*1274*/ 	.word	0x000274c0
        /*1278*/ 	.word	0x00000005
        /*127c*/ 	.word	0x00028c40
        /*1280*/ 	.short	0x010a
        /*1282*/ 	.byte	0x3f
	.zero		1


	//   ....[116]....
        /*1284*/ 	.word	0x00027510
        /*1288*/ 	.word	0x00000003
        /*128c*/ 	.word	0x00028c40
        /*1290*/ 	.short	0x010a
        /*1292*/ 	.byte	0x3f
	.zero		1


	//   ....[117]....
        /*1294*/ 	.word	0x00027560
        /*1298*/ 	.word	0x00000005
        /*129c*/ 	.word	0x00028c60
        /*12a0*/ 	.short	0x010a
        /*12a2*/ 	.byte	0x3f
	.zero		1


	//----- nvinfo : EIATTR_NUM_MBARRIERS
	.align		4
.L_408:
        /*12a4*/ 	.byte	0x03, 0x38
        /*12a6*/ 	.short	0x0016


	//----- nvinfo : EIATTR_EXIT_INSTR_OFFSETS
	.align		4
        /*12a8*/ 	.byte	0x04, 0x1c
        /*12aa*/ 	.short	(.L_410 - .L_409)


	//   ....[0]....
.L_409:
        /*12ac*/ 	.word	0x00023380


	//----- nvinfo : EIATTR_MAX_THREADS
	.align		4
.L_410:
        /*12b0*/ 	.byte	0x04, 0x05
        /*12b2*/ 	.short	(.L_412 - .L_411)
.L_411:
        /*12b4*/ 	.word	0x00000180
        /*12b8*/ 	.word	0x00000001
        /*12bc*/ 	.word	0x00000001


	//----- nvinfo : EIATTR_CRS_STACK_SIZE
	.align		4
.L_412:
        /*12c0*/ 	.byte	0x04, 0x1e
        /*12c2*/ 	.short	(.L_414 - .L_413)
.L_413:
        /*12c4*/ 	.word	0x00000000


	//----- nvinfo : EIATTR_CBANK_PARAM_SIZE
	.align		4
.L_414:
        /*12c8*/ 	.byte	0x03, 0x19
        /*12ca*/ 	.short	0x0af0


	//----- nvinfo : EIATTR_PARAM_CBANK
	.align		4
        /*12cc*/ 	.byte	0x04, 0x0a
        /*12ce*/ 	.short	(.L_416 - .L_415)
	.align		4
.L_415:
        /*12d0*/ 	.word	index@(.nv.constant0._ZN7cutlass13device_kernelIN5flash11enable_sm90INS1_16FlashAttnFwdSm90INS1_25CollectiveMainloopFwdSm90ILi2EN4cute5tupleIJNS5_1CILi1EEES8_S8_EEENS6_IJNS7_ILi64EEESA_SA_EEELi512ENS_6half_tEfNS_4arch4Sm90ELb0ELb1ELb1ELb1ELb1ELb1ELb0ELb0ELb0ELb1ELb1ELb0EEENS1_21CollectiveEpilogueFwdINS6_IJSA_NS7_ILi512EEESA_EEES9_SC_SE_Li256ELb1ELb1ELb1ELb0EEENS1_36VarlenDynamicPersistentTileSchedulerILi64ELi64ELi256ELi128ELb1ELb1ELb1ELb1ELb0ELb1EEEEEEEEEvNT_6ParamsE)
        /*12d4*/ 	.short	0x0210
        /*12d6*/ 	.short	0x0af0


	//----- nvinfo : EIATTR_SW_WAR
	.align		4
.L_416:
        /*12d8*/ 	.byte	0x04, 0x36
        /*12da*/ 	.short	(.L_418 - .L_417)
.L_417:
        /*12dc*/ 	.word	0x00000008
.L_418:


//--------------------- .nv.info._ZN7cutlass13device_kernelIN5flash11enable_sm90INS1_16FlashAttnFwdSm90INS1_25CollectiveMainloopFwdSm90ILi2EN4cute5tupleIJNS5_1CILi1EEES8_S8_EEENS6_IJNS7_ILi64EEESA_SA_EEELi512ENS_6half_tEfNS_4arch4Sm90ELb0ELb1ELb1ELb1ELb1ELb0ELb1ELb0ELb0ELb1ELb1ELb0EEENS1_21CollectiveEpilogueFwdINS6_IJSA_NS7_ILi512EEESA_EEES9_SC_SE_Li256ELb1ELb1ELb1ELb0EEENS1_36VarlenDynamicPersistentTileSchedulerILi64ELi64ELi256ELi128ELb1ELb1ELb1ELb1ELb0ELb1EEEEEEEEEvNT_6ParamsE --------------------------
	.section	.nv.info._ZN7cutlass13device_kernelIN5flash11enable_sm90INS1_16FlashAttnFwdSm90INS1_25CollectiveMainloopFwdSm90ILi2EN4cute5tupleIJNS5_1CILi1EEES8_S8_EEENS6_IJNS7_ILi64EEESA_SA_EEELi512ENS_6half_tEfNS_4arch4Sm90ELb0ELb1ELb1ELb1ELb1ELb0ELb1ELb0ELb0ELb1ELb1ELb0EEENS1_21CollectiveEpilogueFwdINS6_IJSA_NS7_ILi512EEESA_EEES9_SC_SE_Li256ELb1ELb1ELb1ELb0EEENS1_36VarlenDynamicPersistentTileSchedulerILi64ELi64ELi256ELi128ELb1ELb1ELb1ELb1ELb0ELb1EEEEEEEEEvNT_6ParamsE,"",@"SHT_CUDA_INFO"
	.sectionflags	@""
	.align	4


	//----- nvinfo : EIATTR_CUDA_API_VERSION
	.align		4
        /*0000*/ 	.byte	0x04, 0x37
        /*0002*/ 	.short	(.L_420 - .L_419)
.L_419:
        /*0004*/ 	.word	0x00000082


	//----- nvinfo : EIATTR_KPARAM_INFO
	.align		4
.L_420:
        /*0008*/ 	.byte	0x04, 0x17
        /*000a*/ 	.short	(.L_422 - .L_421)
.L_421:
        /*000c*/ 	.word	0x00000000
        /*0010*/ 	.short	0x0000
        /*0012*/ 	.short	0x0070
        /*0014*/ 	.byte	0x00, 0xf0, 0x01, 0x2e


	//----- nvinfo : EIATTR_SPARSE_MMA_MASK
	.align		4
.L_422:
        /*0018*/ 	.byte	0x03, 0x50
        /*001a*/ 	.short	0x0000


	//----- nvinfo : EIATTR_MAXREG_COUNT
	.align		4
        /*001c*/ 	.byte	0x03, 0x1b
        /*001e*/ 	.short	0x00a8


	//----- nvinfo : EIATTR_NUM_BARRIERS
	.align		4
        /*0020*/ 	.byte	0x02, 0x4c
        /*0022*/ 	.byte	0x10
	.zero		1


	//----- nvinfo : EIATTR_EXTERNS
	.align		4
        /*0024*/ 	.byte	0x04, 0x0f
        /*0026*/ 	.short	(.L_424 - .L_423)


	//   ....[0]....
	.align		4
.L_423:
        /*0028*/ 	.word	index@(__assertfail)


	//----- nvinfo : EIATTR_ANNOTATIONS
	.align		4
.L_424:
        /*002c*/ 	.byte	0x04, 0x55
        /*002e*/ 	.short	(.L_426 - .L_425)


	//   ....[0]....
.L_425:
        /* <DEDUP_REMOVED lines=23> */
        /*0194*/ 	.byte	0x00, 0xed, 0x02, 0x00, 0x01, 0x00, 0x00, 0x00, 0xa0, 0xee, 0x02, 0x00


	//----- nvinfo : EIATTR_MERCURY_ISA_VERSION
	.align		4
.L_426:
        /*01a0*/ 	.byte	0x03, 0x5f
        /*01a2*/ 	.short	0x0101


	//----- nvinfo : EIATTR_UNUSED_LOAD_BYTE_OFFSET
	.align		4
        /*01a4*/ 	.byte	0x04, 0x44
        /*01a6*/ 	.short	(.L_428 - .L_427)


	//   ....[0]....
.L_427:
        /*01a8*/ 	.word	0x00000a00
        /*01ac*/ 	.word	0x0000fff0


	//   ....[1]....
        /*01b0*/ 	.word	0x00022d70
        /*01b4*/ 	.word	0x0000fff0


	//----- nvinfo : EIATTR_INT_WARP_WIDE_INSTR_OFFSETS
	.align		4
.L_428:
        /*01b8*/ 	.byte	0x04, 0x31
        /*01ba*/ 	.short	(.L_430 - .L_429)


	//   ....[0]....
.L_429:
        /*01bc*/ 	.word	0x000000c0


	//   ....[1]....
        /*01c0*/ 	.word	0x000000d0


	//   ....[2]....
        /*01c4*/ 	.word	0x000000e0


	//   ....[3]....
        /*01c8*/ 	.word	0x00000180


	//   ....[4]....
        /*01cc*/ 	.word	0x00029950


	//   ....[5]....
        /*01d0*/ 	.word	0x000299e0


	//   ....[6]....
        /*01d4*/ 	.word	0x0002dbe0


	//   ....[7]....
        /*01d8*/ 	.word	0x0002dc70


	//----- nvinfo : EIATTR_COOP_GROUP_MASK_REGIDS
	.align		4
.L_430:
        /*01dc*/ 	.byte	0x04, 0x29
        /*01de*/ 	.short	(.L_432 - .L_431)


	//   ....[0]....
.L_431:
        /*01e0*/ 	.word	0xffffffff


	//   ....[1]....
        /*01e4*/ 	.word	0xffffffff


	//   ....[2]....
        /*01e8*/ 	.word	0xffffffff


	//   ....[3]....
        /*01ec*/ 	.word	0xffffffff


	//   ....[4]....
        /*01f0*/ 	.word	0xffffffff


	//   ....[5]....
        /*01f4*/ 	.word	0xffffffff


	//   ....[6]....
        /*01f8*/ 	.word	0xffffffff


	//   ....[7]....
        /*01fc*/ 	.word	0xffffffff


	//   ....[8]....
        /*0200*/ 	.word	0xffffffff


	//   ....[9]....
        /*0204*/ 	.word	0xffffffff


	//   ....[10]....
        /*0208*/ 	.word	0xffffffff


	//   ....[11]....
        /*020c*/ 	.word	0xffffffff


	//   ....[12]....
        /*0210*/ 	.word	0xffffffff


	//   ....[13]....
        /*0214*/ 	.word	0xffffffff


	//   ....[14]....
        /*0218*/ 	.word	0xffffffff


	//   ....[15]....
        /*021c*/ 	.word	0xffffffff


	//   ....[16]....
        /*0220*/ 	.word	0xffffffff


	//   ....[17]....
        /*0224*/ 	.word	0xffffffff


	//   ....[18]....
        /*0228*/ 	.word	0xffffffff


	//   ....[19]....
        /*022c*/ 	.word	0xffffffff


	//   ....[20]....
        /*0230*/ 	.word	0xffffffff


	//   ....[21]....
        /*0234*/ 	.word	0xffffffff


	//   ....[22]....
        /*0238*/ 	.word	0xffffffff


	//   ....[23]....
        /*023c*/ 	.word	0xffffffff


	//   ....[24]....
        /*0240*/ 	.word	0xffffffff


	//   ....[25]....
        /*0244*/ 	.word	0xffffffff


	//   ....[26]....
        /*0248*/ 	.word	0xffffffff


	//   ....[27]....
        /*024c*/ 	.word	0xffffffff


	//   ....[28]....
        /*0250*/ 	.word	0xffffffff


	//   ....[29]....
        /*0254*/ 	.word	0xffffffff


	//   ....[30]....
        /*0258*/ 	.word	0xffffffff


	//   ....[31]....
        /*025c*/ 	.word	0xffffffff


	//   ....[32]....
        /*0260*/ 	.word	0xffffffff


	//   ....[33]....
        /*0264*/ 	.word	0xffffffff


	//   ....[34]....
        /*0268*/ 	.word	0xffffffff


	//   ....[35]....
        /*026c*/ 	.word	0xffffffff


	//   ....[36]....
        /*0270*/ 	.word	0xffffffff


	//   ....[37]....
        /*0274*/ 	.word	0xffffffff


	//   ....[38]....
        /*0278*/ 	.word	0xffffffff


	//   ....[39]....
        /*027c*/ 	.word	0xffffffff


	//   ....[40]....
        /*0280*/ 	.word	0xffffffff


	//   ....[41]....
        /*0284*/ 	.word	0xffffffff


	//   ....[42]....
        /*0288*/ 	.word	0xffffffff


	//   ....[43]....
        /*028c*/ 	.word	0xffffffff


	//   ....[44]....
        /*0290*/ 	.word	0xffffffff


	//   ....[45]....
        /*0294*/ 	.word	0xffffffff


	//   ....[46]....
        /*0298*/ 	.word	0xffffffff


	//   ....[47]....
        /*029c*/ 	.word	0xffffffff


	//   ....[48]....
        /*02a0*/ 	.word	0xffffffff


	//   ....[49]....
        /*02a4*/ 	.word	0xffffffff


	//   ....[50]....
        /*02a8*/ 	.word	0xffffffff


	//   ....[51]....
        /*02ac*/ 	.word	0xffffffff


	//   ....[52]....
        /*02b0*/ 	.word	0xffffffff


	//   ....[53]....
        /*02b4*/ 	.word	0xffffffff


	//   ....[54]....
        /*02b8*/ 	.word	0xffffffff


	//   ....[55]....
        /*02bc*/ 	.word	0xffffffff


	//   ....[56]....
        /*02c0*/ 	.word	0xffffffff


	//   ....[57]....
        /*02c4*/ 	.word	0xffffffff


	//   ....[58]....
        /*02c8*/ 	.word	0xffffffff


	//   ....[59]....
        /*02cc*/ 	.word	0xffffffff


	//   ....[60]....
        /*02d0*/ 	.word	0xffffffff


	//   ....[61]....
        /*02d4*/ 	.word	0xffffffff


	//   ....[62]....
        /*02d8*/ 	.word	0xffffffff


	//   ....[63]....
        /*02dc*/ 	.word	0xffffffff


	//   ....[64]....
        /*02e0*/ 	.word	0xffffffff


	//   ....[65]....
        /*02e4*/ 	.word	0xffffffff


	//   ....[66]....
        /*02e8*/ 	.word	0xffffffff


	//   ....[67]....
        /*02ec*/ 	.word	0xffffffff


	//   ....[68]....
        /*02f0*/ 	.word	0xffffffff


	//   ....[69]....
        /*02f4*/ 	.word	0xffffffff


	//   ....[70]....
        /*02f8*/ 	.word	0xffffffff


	//   ....[71]....
        /*02fc*/ 	.word	0xffffffff


	//   ....[72]....
        /*0300*/ 	.word	0xffffffff


	//   ....[73]....
        /*0304*/ 	.word	0xffffffff


	//   ....[74]....
        /*0308*/ 	.word	0xffffffff


	//   ....[75]....
        /*030c*/ 	.word	0xffffffff


	//   ....[76]....
        /*0310*/ 	.word	0xffffffff


	//   ....[77]....
        /*0314*/ 	.word	0xffffffff


	//   ....[78]....
        /*0318*/ 	.word	0xffffffff


	//   ....[79]....
        /*031c*/ 	.word	0xffffffff


	//   ....[80]....
        /*0320*/ 	.word	0xffffffff


	//   ....[81]....
        /*0324*/ 	.word	0xffffffff


	//   ....[82]....
        /*0328*/ 	.word	0xffffffff


	//   ....[83]....
        /*032c*/ 	.word	0xffffffff


	//   ....[84]....
        /*0330*/ 	.word	0xffffffff


	//   ....[85]....
        /*0334*/ 	.word	0xffffffff


	//   ....[86]....
        /*0338*/ 	.word	0xffffffff


	//   ....[87]....
        /*033c*/ 	.word	0xffffffff


	//   ....[88]....
        /*0340*/ 	.word	0xffffffff


	//   ....[89]....
        /*0344*/ 	.word	0xffffffff


	//   ....[90]....
        /*0348*/ 	.word	0xffffffff


	//   ....[91]....
        /*034c*/ 	.word	0xffffffff


	//   ....[92]....
        /*0350*/ 	.word	0xffffffff


	//   ....[93]....
        /*0354*/ 	.word	0xffffffff


	//   ....[94]....
        /*0358*/ 	.word	0xffffffff


	//   ....[95]....
        /*035c*/ 	.word	0xffffffff


	//   ....[96]....
        /*0360*/ 	.word	0xffffffff


	//   ....[97]....
        /*0364*/ 	.word	0xffffffff


	//   ....[98]....
        /*0368*/ 	.word	0xffffffff


	//   ....[99]....
        /*036c*/ 	.word	0xffffffff


	//   ....[100]....
        /*0370*/ 	.word	0xffffffff


	//   ....[101]....
        /*0374*/ 	.word	0xffffffff


	//   ....[102]....
        /*0378*/ 	.word	0xffffffff


	//   ....[103]....
        /*037c*/ 	.word	0xffffffff


	//   ....[104]....
        /*0380*/ 	.word	0xffffffff


	//   ....[105]....
        /*0384*/ 	.word	0xffffffff


	//   ....[106]....
        /*0388*/ 	.word	0xffffffff


	//   ....[107]....
        /*038c*/ 	.word	0xffffffff


	//   ....[108]....
        /*0390*/ 	.word	0xffffffff


	//   ....[109]....
        /*0394*/ 	.word	0xffffffff


	//   ....[110]....
        /*0398*/ 	.word	0xffffffff


	//   ....[111]....
        /*039c*/ 	.word	0xffffffff


	//   ....[112]....
        /*03a0*/ 	.word	0xffffffff


	//   ....[113]....
        /*03a4*/ 	.word	0xffffffff


	//   ....[114]....
        /*03a8*/ 	.word	0xffffffff


	//   ....[115]....
        /*03ac*/ 	.word	0xffffffff


	//   ....[116]....
        /*03b0*/ 	.word	0xffffffff


	//   ....[117]....
        /*03b4*/ 	.word	0xffffffff


	//   ....[118]....
        /*03b8*/ 	.word	0xffffffff


	//   ....[119]....
        /*03bc*/ 	.word	0xffffffff


	//   ....[120]....
        /*03c0*/ 	.word	0xffffffff


	//   ....[121]....
        /*03c4*/ 	.word	0xffffffff


	//   ....[122]....
        /*03c8*/ 	.word	0xffffffff


	//   ....[123]....
        /*03cc*/ 	.word	0xffffffff


	//   ....[124]....
        /*03d0*/ 	.word	0xffffffff


	//   ....[125]....
        /*03d4*/ 	.word	0xffffffff


	//   ....[126]....
        /*03d8*/ 	.word	0xffffffff


	//   ....[127]....
        /*03dc*/ 	.word	0xffffffff


	//   ....[128]....
        /*03e0*/ 	.word	0xffffffff


	//   ....[129]....
        /*03e4*/ 	.word	0xffffffff


	//   ....[130]....
        /*03e8*/ 	.word	0xffffffff


	//   ....[131]....
        /*03ec*/ 	.word	0xffffffff


	//   ....[132]....
        /*03f0*/ 	.word	0xffffffff


	//   ....[133]....
        /*03f4*/ 	.word	0xffffffff


	//   ....[134]....
        /*03f8*/ 	.word	0xffffffff


	//   ....[135]....
        /*03fc*/ 	.word	0x0500000f


	//   ....[136]....
        /*0400*/ 	.word	0x0500000f


	//   ....[137]....
        /*0404*/ 	.word	0x0500000f


	//   ....[138]....
        /*0408*/ 	.word	0x0500000f


	//   ....[139]....
        /*040c*/ 	.word	0x0500000f


	//   ....[140]....
        /*0410*/ 	.word	0x0500000f


	//   ....[141]....
        /*0414*/ 	.word	0x0500000f


	//   ....[142]....
        /*0418*/ 	.word	0x0500000f


	//   ....[143]....
        /*041c*/ 	.word	0x0500000f


	//   ....[144]....
        /*0420*/ 	.word	0x0500000f


	//   ....[145]....
        /*0424*/ 	.word	0x0500000f


	//   ....[146]....
        /*0428*/ 	.word	0x0500000f


	//   ....[147]....
        /*042c*/ 	.word	0x0500000f


	//   ....[148]....
        /*0430*/ 	.word	0x0500000f


	//   ....[149]....
        /*0434*/ 	.word	0x0500000f


	//   ....[150]....
        /*0438*/ 	.word	0x0500000f


	//   ....[151]....
        /*043c*/ 	.word	0x0500000f


	//   ....[152]....
        /*0440*/ 	.word	0x0500000f


	//   ....[153]....
        /*0444*/ 	.word	0x0500000f


	//   ....[154]....
        /*0448*/ 	.word	0x0500000f


	//   ....[155]....
        /*044c*/ 	.word	0x0500000f


	//   ....[156]....
        /*0450*/ 	.word	0x0500000f


	//   ....[157]....
        /*0454*/ 	.word	0x0500000f


	//   ....[158]....
        /*0458*/ 	.word	0x0500000f


	//   ....[159]....
        /*045c*/ 	.word	0x0500000f


	//   ....[160]....
        /*0460*/ 	.word	0x0500000f


	//   ....[161]....
        /*0464*/ 	.word	0x0500000f


	//   ....[162]....
        /*0468*/ 	.word	0x0500000f


	//   ....[163]....
        /*046c*/ 	.word	0x0500000f


	//   ....[164]....
        /*0470*/ 	.word	0x0500000f


	//   ....[165]....
        /*0474*/ 	.word	0x0500000f


	//   ....[166]....
        /*0478*/ 	.word	0x0500000f


	//   ....[167]....
        /*047c*/ 	.word	0x0500000f


	//   ....[168]....
        /*0480*/ 	.word	0x0500000f


	//   ....[169]....
        /*0484*/ 	.word	0x0500000f


	//   ....[170]....
        /*0488*/ 	.word	0x0500000f


	//   ....[171]....
        /*048c*/ 	.word	0x0500000f


	//   ....[172]....
        /*0490*/ 	.word	0x0500000f


	//   ....[173]....
        /*0494*/ 	.word	0x0500000f


	//   ....[174]....
        /*0498*/ 	.word	0x0500000f


	//   ....[175]....
        /*049c*/ 	.word	0x0500000f


	//   ....[176]....
        /*04a0*/ 	.word	0x0500000f


	//   ....[177]....
        /*04a4*/ 	.word	0x0500000f


	//   ....[178]....
        /*04a8*/ 	.word	0x0500000f


	//   ....[179]....
        /*04ac*/ 	.word	0x0500000f


	//   ....[180]....
        /*04b0*/ 	.word	0x0500000f


	//   ....[181]....
        /*04b4*/ 	.word	0x0500000f


	//   ....[182]....
        /*04b8*/ 	.word	0x0500000f


	//   ....[183]....
        /*04bc*/ 	.word	0x0500000f


	//   ....[184]....
        /*04c0*/ 	.word	0x0500000f


	//   ....[185]....
        /*04c4*/ 	.word	0x0500000f


	//   ....[186]....
        /*04c8*/ 	.word	0x0500000f


	//   ....[187]....
        /*04cc*/ 	.word	0x0500000f


	//   ....[188]....
        /*04d0*/ 	.word	0x0500000f


	//   ....[189]....
        /*04d4*/ 	.word	0x0500000f


	//   ....[190]....
        /*04d8*/ 	.word	0x0500000f


	//   ....[191]....
        /*04dc*/ 	.word	0x0500000f


	//   ....[192]....
        /*04e0*/ 	.word	0x0500000f


	//   ....[193]....
        /*04e4*/ 	.word	0x0500000f


	//   ....[194]....
        /*04e8*/ 	.word	0x0500000f


	//   ....[195]....
        /*04ec*/ 	.word	0x0500000f


	//   ....[196]....
        /*04f0*/ 	.word	0x0500000f


	//   ....[197]....
        /*04f4*/ 	.word	0x0500000f


	//   ....[198]....
        /*04f8*/ 	.word	0x0500000f


	//   ....[199]....
        /*04fc*/ 	.word	0x0500000f


	//   ....[200]....
        /*0500*/ 	.word	0x0500000f


	//   ....[201]....
        /*0504*/ 	.word	0x0500000f


	//   ....[202]....
        /*0508*/ 	.word	0x0500000f


	//   ....[203]....
        /*050c*/ 	.word	0xffffffff


	//   ....[204]....
        /*0510*/ 	.word	0xffffffff


	//   ....[205]....
        /*0514*/ 	.word	0xffffffff


	//   ....[206]....
        /*0518*/ 	.word	0xffffffff


	//   ....[207]....
        /*051c*/ 	.word	0xffffffff


	//   ....[208]....
        /*0520*/ 	.word	0xffffffff


	//   ....[209]....
        /*0524*/ 	.word	0xffffffff


	//   ....[210]....
        /*0528*/ 	.word	0xffffffff


	//----- nvinfo : EIATTR_COOP_GROUP_INSTR_OFFSETS
	.align		4
.L_432:
        /*052c*/ 	.byte	0x04, 0x28
        /*052e*/ 	.short	(.L_434 - .L_433)


	//   ....[0]....
.L_433:
        /*0530*/ 	.word	0x00000080


	//   ....[1]....
        /*0534*/ 	.word	0x00000090


	//   ....[2]....
        /*0538*/ 	.word	0x000002b0


	//   ....[3]....
        /*053c*/ 	.word	0x00000410


	//   ....[4]....
        /*0540*/ 	.word	0x00000530


	//   ....[5]....
        /*0544*/ 	.word	0x00000690


	//   ....[6]....
        /*0548*/ 	.word	0x00002920


	//   ....[7]....
        /*054c*/ 	.word	0x0000a880


	//   ....[8]....
        /*0550*/ 	.word	0x0000c9b0


	//   ....[9]....
        /*0554*/ 	.word	0x0000dd60


	//   ....[10]....
        /*0558*/ 	.word	0x0000e200


	//   ....[11]....
        /*055c*/ 	.word	0x0000ecd0


	//   ....[12]....
        /*0560*/ 	.word	0x0000eeb0


	//   ....[13]....
        /*0564*/ 	.word	0x0000f390


	//   ....[14]....
        /*0568*/ 	.word	0x0000f3b0


	//   ....[15]....
        /*056c*/ 	.word	0x000120b0


	//   ....[16]....
        /*0570*/ 	.word	0x00013a40


	//   ....[17]....
        /*0574*/ 	.word	0x00015040


	//   ....[18]....
        /*0578*/ 	.word	0x00015080


	//   ....[19]....
        /*057c*/ 	.word	0x000150d0


	//   ....[20]....
        /*0580*/ 	.word	0x000150f0


	//   ....[21]....
        /*0584*/ 	.word	0x00019780


	//   ....[22]....
        /*0588*/ 	.word	0x0001ab80


	//   ....[23]....
        /*058c*/ 	.word	0x0001bee0


	//   ....[24]....
        /*0590*/ 	.word	0x0001c3f0


	//   ....[25]....
        /*0594*/ 	.word	0x0001cf50


	//   ....[26]....
        /*0598*/ 	.word	0x0001cfa0


	//   ....[27]....
        /*059c*/ 	.word	0x0001cff0


	//   ....[28]....
        /*05a0*/ 	.word	0x0001d010


	//   ....[29]....
        /*05a4*/ 	.word	0x00021720


	//   ....[30]....
        /*05a8*/ 	.word	0x000218b0


	//   ....[31]....
        /*05ac*/ 	.word	0x000218d0


	//   ....[32]....
        /*05b0*/ 	.word	0x00021910


	//   ....[33]....
        /*05b4*/ 	.word	0x00021930


	//   ....[34]....
        /*05b8*/ 	.word	0x00023cb0


	//   ....[35]....
        /*05bc*/ 	.word	0x00024130


	//   ....[36]....
        /*05c0*/ 	.word	0x00024140


	//   ....[37]....
        /*05c4*/ 	.word	0x00024150


	//   ....[38]....
        /*05c8*/ 	.word	0x00024160


	//   ....[39]....
        /*05cc*/ 	.word	0x00024df0


	//   ....[40]....
        /*05d0*/ 	.word	0x00024e20


	//   ....[41]....
        /*05d4*/ 	.word	0x00025060


	//   ....[42]....
        /*05d8*/ 	.word	0x00025080


	//   ....[43]....
        /*05dc*/ 	.word	0x00025710


	//   ....[44]....
        /*05e0*/ 	.word	0x00025720


	//   ....[45]....
        /*05e4*/ 	.word	0x00026170


	//   ....[46]....
        /*05e8*/ 	.word	0x00026190


	//   ....[47]....
        /*05ec*/ 	.word	0x00027760


	//   ....[48]....
        /*05f0*/ 	.word	0x00027780


	//   ....[49]....
        /*05f4*/ 	.word	0x000279b0


	//   ....[50]....
        /*05f8*/ 	.word	0x000279d0


	//   ....[51]....
        /*05fc*/ 	.word	0x00027c80


	//   ....[52]....
        /*0600*/ 	.word	0x00027e90


	//   ....[53]....
        /*0604*/ 	.word	0x00027ec0


	//   ....[54]....
        /*0608*/ 	.word	0x00027ef0


	//   ....[55]....
        /*060c*/ 	.word	0x00027f20


	//   ....[56]....
        /*0610*/ 	.word	0x00027f50


	//   ....[57]....
        /*0614*/ 	.word	0x00027f80


	//   ....[58]....
        /*0618*/ 	.word	0x000280f0


	//   ....[59]....
        /*061c*/ 	.word	0x00028120


	//   ....[60]....
        /*0620*/ 	.word	0x00028150


	//   ....[61]....
        /*0624*/ 	.word	0x00028180


	//   ....[62]....
        /*0628*/ 	.word	0x000281b0


	//   ....[63]....
        /*062c*/ 	.word	0x000281e0


	//   ....[64]....
        /*0630*/ 	.word	0x00028270


	//   ....[65]....
        /*0634*/ 	.word	0x000282a0


	//   ....[66]....
        /*0638*/ 	.word	0x000282b0


	//   ....[67]....
        /*063c*/ 	.word	0x000282f0


	//   ....[68]....
        /*0640*/ 	.word	0x0002a720


	//   ....[69]....
        /*0644*/ 	.word	0x0002a740


	//   ....[70]....
        /*0648*/ 	.word	0x0002a7d0


	//   ....[71]....
        /*064c*/ 	.word	0x0002a7f0


	//   ....[72]....
        /*0650*/ 	.word	0x0002a870


	//   ....[73]....
        /*0654*/ 	.word	0x0002a890


	//   ....[74]....
        /*0658*/ 	.word	0x0002a8a0


	//   ....[75]....
        /*065c*/ 	.word	0x0002a8b0


	//   ....[76]....
        /*0660*/ 	.word	0x0002b020


	//   ....[77]....
        /*0664*/ 	.word	0x0002b050


	//   ....[78]....
        /*0668*/ 	.word	0x0002b110


	//   ....[79]....
        /*066c*/ 	.word	0x0002b130


	//   ....[80]....
        /*0670*/ 	.word	0x0002b1d0


	//   ....[81]....
        /*0674*/ 	.word	0x0002b1f0


	//   ....[82]....
        /*0678*/ 	.word	0x0002b200


	//   ....[83]....
        /*067c*/ 	.word	0x0002b280


	//   ....[84]....
        /*0680*/ 	.word	0x0002bad0


	//   ....[85]....
        /*0684*/ 	.word	0x0002baf0


	//   ....[86]....
        /*0688*/ 	.word	0x0002bc90


	//   ....[87]....
        /*068c*/ 	.word	0x0002bcc0


	//   ....[88]....
        /*0690*/ 	.word	0x0002bdd0


	//   ....[89]....
        /*0694*/ 	.word	0x0002bde0


	//   ....[90]....
        /*0698*/ 	.word	0x0002be10


	//   ....[91]....
        /*069c*/ 	.word	0x0002be20


	//   ....[92]....
        /*06a0*/ 	.word	0x0002c420


	//   ....[93]....
        /*06a4*/ 	.word	0x0002c480


	//   ....[94]....
        /*06a8*/ 	.word	0x0002c640


	//   ....[95]....
        /*06ac*/ 	.word	0x0002c680


	//   ....[96]....
        /*06b0*/ 	.word	0x0002c690


	//   ....[97]....
        /*06b4*/ 	.word	0x0002c6a0


	//   ....[98]....
        /*06b8*/ 	.word	0x0002c7f0


	//   ....[99]....
        /*06bc*/ 	.word	0x0002c940


	//   ....[100]....
        /*06c0*/ 	.word	0x0002d130


	//   ....[101]....
        /*06c4*/ 	.word	0x0002d150


	//   ....[102]....
        /*06c8*/ 	.word	0x0002d1a0


	//   ....[103]....
        /*06cc*/ 	.word	0x0002d1b0


	//   ....[104]....
        /*06d0*/ 	.word	0x0002d1f0


	//   ....[105]....
        /*06d4*/ 	.word	0x0002d200


	//   ....[106]....
        /*06d8*/ 	.word	0x0002d210


	//   ....[107]....
        /*06dc*/ 	.word	0x0002d250


	//   ....[108]....
        /*06e0*/ 	.word	0x0002d540


	//   ....[109]....
        /*06e4*/ 	.word	0x0002d580


	//   ....[110]....
        /*06e8*/ 	.word	0x0002d5a0


	//   ....[111]....
        /*06ec*/ 	.word	0x0002d5c0


	//   ....[112]....
        /*06f0*/ 	.word	0x0002d5f0


	//   ....[113]....
        /*06f4*/ 	.word	0x0002d610


	//   ....[114]....
        /*06f8*/ 	.word	0x0002d710


	//   ....[115]....
        /*06fc*/ 	.word	0x0002d860


	//   ....[116]....
        /*0700*/ 	.word	0x0002de90


	//   ....[117]....
        /*0704*/ 	.word	0x0002dec0


	//   ....[118]....
        /*0708*/ 	.word	0x0002df20


	//   ....[119]....
        /*070c*/ 	.word	0x0002df50


	//   ....[120]....
        /*0710*/ 	.word	0x0002df80


	//   ....[121]....
        /*0714*/ 	.word	0x0002dfb0


	//   ....[122]....
        /*0718*/ 	.word	0x0002dfe0


	//   ....[123]....
        /*071c*/ 	.word	0x0002e010


	//   ....[124]....
        /*0720*/ 	.word	0x0002e1b0


	//   ....[125]....
        /*0724*/ 	.word	0x0002e1e0


	//   ....[126]....
        /*0728*/ 	.word	0x0002e210


	//   ....[127]....
        /*072c*/ 	.word	0x0002e240


	//   ....[128]....
        /*0730*/ 	.word	0x0002e270


	//   ....[129]....
        /*0734*/ 	.word	0x0002e2a0


	//   ....[130]....
        /*0738*/ 	.word	0x0002e360


	//   ....[131]....
        /*073c*/ 	.word	0x0002e380


	//   ....[132]....
        /*0740*/ 	.word	0x0002e3a0


	//   ....[133]....
        /*0744*/ 	.word	0x0002e400


	//   ....[134]....
        /*0748*/ 	.word	0x0002ee20


	//   ....[135]....
        /*074c*/ 	.word	0x0002f3f0


	//   ....[136]....
        /*0750*/ 	.word	0x0002f4e0


	//   ....[137]....
        /*0754*/ 	.word	0x0002f580


	//   ....[138]....
        /*0758*/ 	.word	0x0002f5e0


	//   ....[139]....
        /*075c*/ 	.word	0x0002f6d0


	//   ....[140]....
        /*0760*/ 	.word	0x0002f740


	//   ....[141]....
        /*0764*/ 	.word	0x0002f830


	//   ....[142]....
        /*0768*/ 	.word	0x0002f8a0


	//   ....[143]....
        /*076c*/ 	.word	0x0002f940


	//   ....[144]....
        /*0770*/ 	.word	0x0002fa40


	//   ....[145]....
        /*0774*/ 	.word	0x0002fad0


	//   ....[146]....
        /*0778*/ 	.word	0x0002fb30


	//   ....[147]....
        /*077c*/ 	.word	0x0002fc20


	//   ....[148]....
        /*0780*/ 	.word	0x0002fca0


	//   ....[149]....
        /*0784*/ 	.word	0x0002fda0


	//   ....[150]....
        /*0788*/ 	.word	0x0002fe10


	//   ....[151]....
        /*078c*/ 	.word	0x0002fef0


	//   ....[152]....
        /*0790*/ 	.word	0x00030200


	//   ....[153]....
        /*0794*/ 	.word	0x000302c0


	//   ....[154]....
        /*0798*/ 	.word	0x00030530


	//   ....[155]....
        /*079c*/ 	.word	0x00030580


	//   ....[156]....
        /*07a0*/ 	.word	0x00030790


	//   ....[157]....
        /*07a4*/ 	.word	0x000307e0


	//   ....[158]....
        /*07a8*/ 	.word	0x00030990


	//   ....[159]....
        /*07ac*/ 	.word	0x000309e0


	//   ....[160]....
        /*07b0*/ 	.word	0x00030b20


	//   ....[161]....
        /*07b4*/ 	.word	0x00030c20


	//   ....[162]....
        /*07b8*/ 	.word	0x00030e90


	//   ....[163]....
        /*07bc*/ 	.word	0x00030ee0


	//   ....[164]....
        /*07c0*/ 	.word	0x000310b0


	//   ....[165]....
        /*07c4*/ 	.word	0x00031100


	//   ....[166]....
        /*07c8*/ 	.word	0x000312d0


	//   ....[167]....
        /*07cc*/ 	.word	0x00031320


	//   ....[168]....
        /*07d0*/ 	.word	0x00031410


	//   ....[169]....
        /*07d4*/ 	.word	0x000314b0


	//   ....[170]....
        /*07d8*/ 	.word	0x00031510


	//   ....[171]....
        /*07dc*/ 	.word	0x000315c0


	//   ....[172]....
        /*07e0*/ 	.word	0x00031620


	//   ....[173]....
        /*07e4*/ 	.word	0x000316d0


	//   ....[174]....
        /*07e8*/ 	.word	0x00031730


	//   ....[175]....
        /*07ec*/ 	.word	0x000317e0


	//   ....[176]....
        /*07f0*/ 	.word	0x000318d0


	//   ....[177]....
        /*07f4*/ 	.word	0x000319b0


	//   ....[178]....
        /*07f8*/ 	.word	0x00031ac0


	//   ....[179]....
        /*07fc*/ 	.word	0x00031bc0


	//   ....[180]....
        /*0800*/ 	.word	0x00031cf0


	//   ....[181]....
        /*0804*/ 	.word	0x00031dd0


	//   ....[182]....
        /*0808*/ 	.word	0x00031ed0


	//   ....[183]....
        /*080c*/ 	.word	0x00031fb0


	//   ....[184]....
        /*0810*/ 	.word	0x00032040


	//   ....[185]....
        /*0814*/ 	.word	0x000320e0


	//   ....[186]....
        /*0818*/ 	.word	0x00032250


	//   ....[187]....
        /*081c*/ 	.word	0x000322c0


	//   ....[188]....
        /*0820*/ 	.word	0x00032330


	//   ....[189]....
        /*0824*/ 	.word	0x000323a0


	//   ....[190]....
        /*0828*/ 	.word	0x00032410


	//   ....[191]....
        /*082c*/ 	.word	0x00032490


	//   ....[192]....
        /*0830*/ 	.word	0x00032510


	//   ....[193]....
        /*0834*/ 	.word	0x000325a0


	//   ....[194]....
        /*0838*/ 	.word	0x00032610


	//   ....[195]....
        /*083c*/ 	.word	0x00032680


	//   ....[196]....
        /*0840*/ 	.word	0x000326f0


	//   ....[197]....
        /*0844*/ 	.word	0x00032770


	//   ....[198]....
        /*0848*/ 	.word	0x000327e0


	//   ....[199]....
        /*084c*/ 	.word	0x00032870


	//   ....[200]....
        /*0850*/ 	.word	0x000328d0


	//   ....[201]....
        /*0854*/ 	.word	0x00032960


	//   ....[202]....
        /*0858*/ 	.word	0x00032a90


	//   ....[203]....
        /*085c*/ 	.word	0x00034a90


	//   ....[204]....
        /*0860*/ 	.word	0x00036260


	//   ....[205]....
        /*0864*/ 	.word	0x00036c80


	//   ....[206]....
        /*0868*/ 	.word	0x00037560


	//   ....[207]....
        /*086c*/ 	.word	0x000375a0


	//   ....[208]....
        /*0870*/ 	.word	0x00037610


	//   ....[209]....
        /*0874*/ 	.word	0x00037630


	//   ....[210]....
        /*0878*/ 	.word	0x00044750


	//----- nvinfo : EIATTR_REG_RECONFIG
	.align		4
.L_434:
        /*087c*/ 	.byte	0x01, 0x54
	.zero		2


	//----- nvinfo : EIATTR_SYSCALL_OFFSETS
	.align		4
        /*0880*/ 	.byte	0x04, 0x46
        /*0882*/ 	.short	(.L_436 - .L_435)


	//   ....[0]....
.L_435:
        /*0884*/ 	.word	0x0000ae70


	//   ....[1]....
        /*0888*/ 	.word	0x00029b40


	//   ....[2]....
        /*088c*/ 	.word	0x00029c90


	//   ....[3]....
        /*0890*/ 	.word	0x00029d80


	//   ....[4]....
        /*0894*/ 	.word	0x0002ac40


	//   ....[5]....
        /*0898*/ 	.word	0x0002b500


	//----- nvinfo : EIATTR_MBARRIER_INSTR_OFFSETS
	.align		4
.L_436:
        /*089c*/ 	.byte	0x04, 0x39
        /*089e*/ 	.short	(.L_438 - .L_437)


	//   ....[0]....
.L_437:
        /*08a0*/ 	.word	0x00000190
        /*08a4*/ 	.word	0x000000ff
        /*08a8*/ 	.word	0x00038800
        /*08ac*/ 	.short	0x0100
        /*08ae*/ 	.byte	0x08
	.zero		1


	//   ....[1]....
        /*08b0*/ 	.word	0x000001a0
        /*08b4*/ 	.word	0x000000ff
        /*08b8*/ 	.word	0x00038810
        /*08bc*/ 	.short	0x0100
        /*08be*/ 	.byte	0x08
	.zero		1


	//   ....[2]....
        /*08c0*/ 	.word	0x000001b0
        /*08c4*/ 	.word	0x000000ff
        /*08c8*/ 	.word	0x00038820
        /*08cc*/ 	.short	0x0100
        /*08ce*/ 	.byte	0x08
	.zero		1


	//   ....[3]....
        /*08d0*/ 	.word	0x00000260
        /*08d4*/ 	.word	0x000000ff
        /*08d8*/ 	.word	0x00038830
        /*08dc*/ 	.short	0x0100
        /*08de*/ 	.byte	0x06
	.zero		1


	//   ....[4]....
        /*08e0*/ 	.word	0x00000270
        /*08e4*/ 	.word	0x000000ff
        /*08e8*/ 	.word	0x00038840
        /*08ec*/ 	.short	0x0100
        /*08ee*/ 	.byte	0x06
	.zero		1


	//   ....[5]....
        /*08f0*/ 	.word	0x00000280
        /*08f4*/ 	.word	0x000000ff
        /*08f8*/ 	.word	0x00038838
        /*08fc*/ 	.short	0x0100
        /*08fe*/ 	.byte	0x06
	.zero		1


	//   ....[6]....
        /*0900*/ 	.word	0x00000290
        /*0904*/ 	.word	0x000000ff
        /*0908*/ 	.word	0x00038848
        /*090c*/ 	.short	0x0100
        /*090e*/ 	.byte	0x06
	.zero		1


	//   ....[7]....
        /*0910*/ 	.word	0x000003c0
        /*0914*/ 	.word	0x000000ff
        /*0918*/ 	.word	0x00038850
        /*091c*/ 	.short	0x0100
        /*091e*/ 	.byte	0x08
	.zero		1


	//   ....[8]....
        /*0920*/ 	.word	0x000003d0
        /*0924*/ 	.word	0x000000ff
        /*0928*/ 	.word	0x00038860
        /*092c*/ 	.short	0x0100
        /*092e*/ 	.byte	0x08
	.zero		1


	//   ....[9]....
        /*0930*/ 	.word	0x000003e0
        /*0934*/ 	.word	0x000000ff
        /*0938*/ 	.word	0x00038858
        /*093c*/ 	.short	0x0100
        /*093e*/ 	.byte	0x08
	.zero		1


	//   ....[10]....
        /*0940*/ 	.word	0x000003f0
        /*0944*/ 	.word	0x000000ff
        /*0948*/ 	.word	0x00038868
        /*094c*/ 	.short	0x0100
        /*094e*/ 	.byte	0x08
	.zero		1


	//   ....[11]....
        /*0950*/ 	.word	0x000004e0
        /*0954*/ 	.word	0x000000ff
        /*0958*/ 	.word	0x00038870
        /*095c*/ 	.short	0x0100
        /*095e*/ 	.byte	0x06
	.zero		1


	//   ....[12]....
        /*0960*/ 	.word	0x000004f0
        /*0964*/ 	.word	0x000000ff
        /*0968*/ 	.word	0x00038880
        /*096c*/ 	.short	0x0100
        /*096e*/ 	.byte	0x06
	.zero		1


	//   ....[13]....
        /*0970*/ 	.word	0x00000500
        /*0974*/ 	.word	0x000000ff
        /*0978*/ 	.word	0x00038878
        /*097c*/ 	.short	0x0100
        /*097e*/ 	.byte	0x06
	.zero		1


	//   ....[14]....
        /*0980*/ 	.word	0x00000510
        /*0984*/ 	.word	0x000000ff
        /*0988*/ 	.word	0x00038888
        /*098c*/ 	.short	0x0100
        /*098e*/ 	.byte	0x06
	.zero		1


	//   ....[15]....
        /*0990*/ 	.word	0x00000640
        /*0994*/ 	.word	0x000000ff
        /*0998*/ 	.word	0x00038890
        /*099c*/ 	.short	0x0100
        /*099e*/ 	.byte	0x08
	.zero		1


	//   ....[16]....
        /*09a0*/ 	.word	0x00000650
        /*09a4*/ 	.word	0x000000ff
        /*09a8*/ 	.word	0x000388a0
        /*09ac*/ 	.short	0x0100
        /*09ae*/ 	.byte	0x08
	.zero		1


	//   ....[17]....
        /*09b0*/ 	.word	0x00000660
        /*09b4*/ 	.word	0x000000ff
        /*09b8*/ 	.word	0x00038898
        /*09bc*/ 	.short	0x0100
        /*09be*/ 	.byte	0x08
	.zero		1


	//   ....[18]....
        /*09c0*/ 	.word	0x00000670
        /*09c4*/ 	.word	0x000000ff
        /*09c8*/ 	.word	0x000388a8
        /*09cc*/ 	.short	0x0100
        /*09ce*/ 	.byte	0x08
	.zero		1


	//   ....[19]....
        /*09d0*/ 	.word	0x000007b0
        /*09d4*/ 	.word	0x000000ff
        /*09d8*/ 	.word	0x000388b0
        /*09dc*/ 	.short	0x0100
        /*09de*/ 	.byte	0x08
	.zero		1


	//   ....[20]....
        /*09e0*/ 	.word	0x000007c0
        /*09e4*/ 	.word	0x000000ff
        /*09e8*/ 	.word	0x000388c0
        /*09ec*/ 	.short	0x0100
        /*09ee*/ 	.byte	0x08
	.zero		1


	//   ....[21]....
        /*09f0*/ 	.word	0x000007d0
        /*09f4*/ 	.word	0x000000ff
        /*09f8*/ 	.word	0x000388b8
        /*09fc*/ 	.short	0x0100
        /*09fe*/ 	.byte	0x08
	.zero		1


	//   ....[22]....
        /*0a00*/ 	.word	0x000007e0
        /*0a04*/ 	.word	0x000000ff
        /*0a08*/ 	.word	0x000388c8
        /*0a0c*/ 	.short	0x0100
        /*0a0e*/ 	.byte	0x08
	.zero		1


	//   ....[23]....
        /*0a10*/ 	.word	0x00004e60
        /*0a14*/ 	.word	0x00000003
        /*0a18*/ 	.word	0x00000000
        /*0a1c*/ 	.short	0x0101
        /*0a1e*/ 	.byte	0x3f
	.zero		1


	//   ....[24]....
        /*0a20*/ 	.word	0x00008c20
        /*0a24*/ 	.word	0x00000004
        /*0a28*/ 	.word	0x00000000
        /*0a2c*/ 	.short	0x0101
        /*0a2e*/ 	.byte	0x3f
	.zero		1


	//   ....[25]....
        /*0a30*/ 	.word	0x0000b3b0
        /*0a34*/ 	.word	0x000000ff
        /*0a38*/ 	.word	0x00038800
        /*0a3c*/ 	.short	0x010a
        /*0a3e*/ 	.byte	0x2c
	.zero		1


	//   ....[26]....
        /*0a40*/ 	.word	0x0000b860
        /*0a44*/ 	.word	0x00000014
        /*0a48*/ 	.word	0x00000000
        /*0a4c*/ 	.short	0x010a
        /*0a4e*/ 	.byte	0x3f
	.zero		1


	//   ....[27]....
        /*0a50*/ 	.word	0x0000b8c0
        /*0a54*/ 	.word	0x00000014
        /*0a58*/ 	.word	0x00000000
        /*0a5c*/ 	.short	0x010a
        /*0a5e*/ 	.byte	0x3f
	.zero		1


	//   ....[28]....
        /*0a60*/ 	.word	0x0000bc70
        /*0a64*/ 	.word	0x000000ff
        /*0a68*/ 	.word	0x00038810
        /*0a6c*/ 	.short	0x010a
        /*0a6e*/ 	.byte	0x2c
	.zero		1


	//   ....[29]....
        /*0a70*/ 	.word	0x0000bd70
        /*0a74*/ 	.word	0x0000000c
        /*0a78*/ 	.word	0x00000000
        /*0a7c*/ 	.short	0x010a
        /*0a7e*/ 	.byte	0x3f
	.zero		1


	//   ....[30]....
        /*0a80*/ 	.word	0x0000bdd0
        /*0a84*/ 	.word	0x0000000c
        /*0a88*/ 	.word	0x00000000
        /*0a8c*/ 	.short	0x010a
        /*0a8e*/ 	.byte	0x3f
	.zero		1


	//   ....[31]....
        /*0a90*/ 	.word	0x0000d960
        /*0a94*/ 	.word	0x00000003
        /*0a98*/ 	.word	0x00000000
        /*0a9c*/ 	.short	0x0101
        /*0a9e*/ 	.byte	0x3f
	.zero		1


	//   ....[32]....
        /*0aa0*/ 	.word	0x000121c0
        /*0aa4*/ 	.word	0x00000000
        /*0aa8*/ 	.word	0x00000000
        /*0aac*/ 	.short	0x0101
        /*0aae*/ 	.byte	0x3f
	.zero		1


	//   ....[33]....
        /*0ab0*/ 	.word	0x00012930
        /*0ab4*/ 	.word	0x00000006
        /*0ab8*/ 	.word	0x00000000
        /*0abc*/ 	.short	0x010a
        /*0abe*/ 	.byte	0x3f
	.zero		1


	//   ....[34]....
        /*0ac0*/ 	.word	0x000129d0
        /*0ac4*/ 	.word	0x00000008
        /*0ac8*/ 	.word	0x00000000
        /*0acc*/ 	.short	0x010a
        /*0ace*/ 	.byte	0x3f
	.zero		1


	//   ....[35]....
        /*0ad0*/ 	.word	0x00012df0
        /*0ad4*/ 	.word	0x00000004
        /*0ad8*/ 	.word	0x00000000
        /*0adc*/ 	.short	0x010a
        /*0ade*/ 	.byte	0x3f
	.zero		1


	//   ....[36]....
        /*0ae0*/ 	.word	0x00012e50
        /*0ae4*/ 	.word	0x00000004
        /*0ae8*/ 	.word	0x00000000
        /*0aec*/ 	.short	0x010a
        /*0aee*/ 	.byte	0x3f
	.zero		1


	//   ....[37]....
        /*0af0*/ 	.word	0x000149e0
        /*0af4*/ 	.word	0x0000000a
        /*0af8*/ 	.word	0x00000000
        /*0afc*/ 	.short	0x0101
        /*0afe*/ 	.byte	0x3f
	.zero		1


	//   ....[38]....
        /*0b00*/ 	.word	0x00019890
        /*0b04*/ 	.word	0x00000003
        /*0b08*/ 	.word	0x00000000
        /*0b0c*/ 	.short	0x0101
        /*0b0e*/ 	.byte	0x3f
	.zero		1


	//   ....[39]....
        /*0b10*/ 	.word	0x00019a60
        /*0b14*/ 	.word	0x00000006
        /*0b18*/ 	.word	0x00000000
        /*0b1c*/ 	.short	0x010a
        /*0b1e*/ 	.byte	0x3f
	.zero		1


	//   ....[40]....
        /*0b20*/ 	.word	0x00019b00
        /*0b24*/ 	.word	0x00000008
        /*0b28*/ 	.word	0x00000000
        /*0b2c*/ 	.short	0x010a
        /*0b2e*/ 	.byte	0x3f
	.zero		1


	//   ....[41]....
        /*0b30*/ 	.word	0x00019f20
        /*0b34*/ 	.word	0x00000004
        /*0b38*/ 	.word	0x00000000
        /*0b3c*/ 	.short	0x010a
        /*0b3e*/ 	.byte	0x3f
	.zero		1


	//   ....[42]....
        /*0b40*/ 	.word	0x00019f80
        /*0b44*/ 	.word	0x00000004
        /*0b48*/ 	.word	0x00000000
        /*0b4c*/ 	.short	0x010a
        /*0b4e*/ 	.byte	0x3f
	.zero		1


	//   ....[43]....
        /*0b50*/ 	.word	0x0001bb10
        /*0b54*/ 	.word	0x0000000a
        /*0b58*/ 	.word	0x00000000
        /*0b5c*/ 	.short	0x0101
        /*0b5e*/ 	.byte	0x3f
	.zero		1


	//   ....[44]....
        /*0b60*/ 	.word	0x00021830
        /*0b64*/ 	.word	0x00000003
        /*0b68*/ 	.word	0x00000000
        /*0b6c*/ 	.short	0x0101
        /*0b6e*/ 	.byte	0x3f
	.zero		1


	//   ....[45]....
        /*0b70*/ 	.word	0x00024e10
        /*0b74*/ 	.word	0x000000ff
        /*0b78*/ 	.word	0x00000000
        /*0b7c*/ 	.short	0x0101
        /*0b7e*/ 	.byte	0x04
	.zero		1


	//   ....[46]....
        /*0b80*/ 	.word	0x00025550
        /*0b84*/ 	.word	0x000000ff
        /*0b88*/ 	.word	0x00000000
        /*0b8c*/ 	.short	0x0101
        /*0b8e*/ 	.byte	0x04
	.zero		1


	//   ....[47]....
        /*0b90*/ 	.word	0x0002a4f0
        /*0b94*/ 	.word	0x00000016
        /*0b98*/ 	.word	0x00038840
        /*0b9c*/ 	.short	0x010a
        /*0b9e*/ 	.byte	0x3f
	.zero		1


	//   ....[48]....
        /*0ba0*/ 	.word	0x0002a9b0
        /*0ba4*/ 	.word	0x00000016
        /*0ba8*/ 	.word	0x00038830
        /*0bac*/ 	.short	0x0107
        /*0bae*/ 	.byte	0x3f
	.zero		1


	//   ....[49]....
        /*0bb0*/ 	.word	0x0002aa80
        /*0bb4*/ 	.word	0x00000016
        /*0bb8*/ 	.word	0x00038830
        /*0bbc*/ 	.short	0x0101
        /*0bbe*/ 	.byte	0x3f
	.zero		1


	//   ....[50]....
        /*0bc0*/ 	.word	0x0002b340
        /*0bc4*/ 	.word	0x00000011
        /*0bc8*/ 	.word	0x00038800
        /*0bcc*/ 	.short	0x0107
        /*0bce*/ 	.byte	0x3f
	.zero		1


	//   ....[51]....
        /*0bd0*/ 	.word	0x0002b3d0
        /*0bd4*/ 	.word	0x00000011
        /*0bd8*/ 	.word	0x00038800
        /*0bdc*/ 	.short	0x0101
        /*0bde*/ 	.byte	0x3f
	.zero		1


	//   ....[52]....
        /*0be0*/ 	.word	0x0002c0c0
        /*0be4*/ 	.word	0x00000011
        /*0be8*/ 	.word	0x00038810
        /*0bec*/ 	.short	0x0107
        /*0bee*/ 	.byte	0x3f
	.zero		1


	//   ....[53]....
        /*0bf0*/ 	.word	0x0002c1c0
        /*0bf4*/ 	.word	0x00000011
        /*0bf8*/ 	.word	0x00038810
        /*0bfc*/ 	.short	0x0101
        /*0bfe*/ 	.byte	0x3f
	.zero		1


	//   ....[54]....
        /*0c00*/ 	.word	0x0002c1e0
        /*0c04*/ 	.word	0x00000011
        /*0c08*/ 	.word	0x00038820
        /*0c0c*/ 	.short	0x010a
        /*0c0e*/ 	.byte	0x3f
	.zero		1


	//   ....[55]....
        /*0c10*/ 	.word	0x0002c260
        /*0c14*/ 	.word	0x00000016
        /*0c18*/ 	.word	0x00038860
        /*0c1c*/ 	.short	0x010a
        /*0c1e*/ 	.byte	0x3f
	.zero		1


	//   ....[56]....
        /*0c20*/ 	.word	0x0002cb60
        /*0c24*/ 	.word	0x00000016
        /*0c28*/ 	.word	0x00038850
        /*0c2c*/ 	.short	0x0107
        /*0c2e*/ 	.byte	0x3f
	.zero		1


	//   ....[57]....
        /*0c30*/ 	.word	0x0002cc20
        /*0c34*/ 	.word	0x00000016
        /*0c38*/ 	.word	0x00038850
        /*0c3c*/ 	.short	0x0101
        /*0c3e*/ 	.byte	0x3f
	.zero		1


	//   ....[58]....
        /*0c40*/ 	.word	0x0002cfb0
        /*0c44*/ 	.word	0x00000006
        /*0c48*/ 	.word	0x00038840
        /*0c4c*/ 	.short	0x010a
        /*0c4e*/ 	.byte	0x3f
	.zero		1


	//   ....[59]....
        /*0c50*/ 	.word	0x0002d2d0
        /*0c54*/ 	.word	0x00000006
        /*0c58*/ 	.word	0x00038830
        /*0c5c*/ 	.short	0x0107
        /*0c5e*/ 	.byte	0x3f
	.zero		1


	//   ....[60]....
        /*0c60*/ 	.word	0x0002d380
        /*0c64*/ 	.word	0x00000006
        /*0c68*/ 	.word	0x00038830
        /*0c6c*/ 	.short	0x0101
        /*0c6e*/ 	.byte	0x3f
	.zero		1


	//   ....[61]....
        /*0c70*/ 	.word	0x0002d3b0
        /*0c74*/ 	.word	0x00000006
        /*0c78*/ 	.word	0x00038860
        /*0c7c*/ 	.short	0x010a
        /*0c7e*/ 	.byte	0x3f
	.zero		1


	//   ....[62]....
        /*0c80*/ 	.word	0x0002da60
        /*0c84*/ 	.word	0x00000006
        /*0c88*/ 	.word	0x00038850
        /*0c8c*/ 	.short	0x0107
        /*0c8e*/ 	.byte	0x3f
	.zero		1


	//   ....[63]....
        /*0c90*/ 	.word	0x0002db10
        /*0c94*/ 	.word	0x00000006
        /*0c98*/ 	.word	0x00038850
        /*0c9c*/ 	.short	0x0101
        /*0c9e*/ 	.byte	0x3f
	.zero		1


	//   ....[64]....
        /*0ca0*/ 	.word	0x0002eda0
        /*0ca4*/ 	.word	0x00000005
        /*0ca8*/ 	.word	0x00038820
        /*0cac*/ 	.short	0x010a
        /*0cae*/ 	.byte	0x3f
	.zero		1


	//   ....[65]....
        /*0cb0*/ 	.word	0x0002ef40
        /*0cb4*/ 	.word	0x00000003
        /*0cb8*/ 	.word	0x00038840
        /*0cbc*/ 	.short	0x010a
        /*0cbe*/ 	.byte	0x3f
	.zero		1


	//   ....[66]....
        /*0cc0*/ 	.word	0x0002efe0
        /*0cc4*/ 	.word	0x00000005
        /*0cc8*/ 	.word	0x00038840
        /*0ccc*/ 	.short	0x010a
        /*0cce*/ 	.byte	0x3f
	.zero		1


	//   ....[67]....
        /*0cd0*/ 	.word	0x0002f020
        /*0cd4*/ 	.word	0x00000003
        /*0cd8*/ 	.word	0x00038860
        /*0cdc*/ 	.short	0x010a
        /*0cde*/ 	.byte	0x3f
	.zero		1


	//   ....[68]....
        /*0ce0*/ 	.word	0x0002f060
        /*0ce4*/ 	.word	0x00000005
        /*0ce8*/ 	.word	0x00038860
        /*0cec*/ 	.short	0x010a
        /*0cee*/ 	.byte	0x3f
	.zero		1


	//   ....[69]....
        /*0cf0*/ 	.word	0x0002f0d0
        /*0cf4*/ 	.word	0x00000003
        /*0cf8*/ 	.word	0x00038800
        /*0cfc*/ 	.short	0x010a
        /*0cfe*/ 	.byte	0x3f
	.zero		1


	//   ....[70]....
        /*0d00*/ 	.word	0x0002f120
        /*0d04*/ 	.word	0x00000014
        /*0d08*/ 	.word	0x00000000
        /*0d0c*/ 	.short	0x010a
        /*0d0e*/ 	.byte	0x3f
	.zero		1


	//   ....[71]....
        /*0d10*/ 	.word	0x0002f180
        /*0d14*/ 	.word	0x00000004
        /*0d18*/ 	.word	0x00038810
        /*0d1c*/ 	.short	0x010a
        /*0d1e*/ 	.byte	0x3f
	.zero		1


	//   ....[72]....
        /*0d20*/ 	.word	0x0002f1d0
        /*0d24*/ 	.word	0x0000000c
        /*0d28*/ 	.word	0x00000000
        /*0d2c*/ 	.short	0x010a
        /*0d2e*/ 	.byte	0x3f
	.zero		1


	//   ....[73]....
        /*0d30*/ 	.word	0x0002f220
        /*0d34*/ 	.word	0x00000008
        /*0d38*/ 	.word	0x00000000
        /*0d3c*/ 	.short	0x010a
        /*0d3e*/ 	.byte	0x3f
	.zero		1


	//   ....[74]....
        /*0d40*/ 	.word	0x0002f270
        /*0d44*/ 	.word	0x00000004
        /*0d48*/ 	.word	0x00000000
        /*0d4c*/ 	.short	0x010a
        /*0d4e*/ 	.byte	0x3f
	.zero		1


	//   ....[75]....
        /*0d50*/ 	.word	0x0002f2c0
        /*0d54*/ 	.word	0x00000008
        /*0d58*/ 	.word	0x00000000
        /*0d5c*/ 	.short	0x010a
        /*0d5e*/ 	.byte	0x3f
	.zero		1


	//   ....[76]....
        /*0d60*/ 	.word	0x0002f310
        /*0d64*/ 	.word	0x00000004
        /*0d68*/ 	.word	0x00000000
        /*0d6c*/ 	.short	0x010a
        /*0d6e*/ 	.byte	0x3f
	.zero		1


	//   ....[77]....
        /*0d70*/ 	.word	0x0002f430
        /*0d74*/ 	.word	0x00000016
        /*0d78*/ 	.word	0x00038840
        /*0d7c*/ 	.short	0x010a
        /*0d7e*/ 	.byte	0x3f
	.zero		1


	//   ....[78]....
        /*0d80*/ 	.word	0x00030a20
        /*0d84*/ 	.word	0x00000011
        /*0d88*/ 	.word	0x00038820
        /*0d8c*/ 	.short	0x010a
        /*0d8e*/ 	.byte	0x3f
	.zero		1


	//   ....[79]....
        /*0d90*/ 	.word	0x00030a70
        /*0d94*/ 	.word	0x00000016
        /*0d98*/ 	.word	0x00038860
        /*0d9c*/ 	.short	0x010a
        /*0d9e*/ 	.byte	0x3f
	.zero		1


	//   ....[80]....
        /*0da0*/ 	.word	0x00031360
        /*0da4*/ 	.word	0x00000006
        /*0da8*/ 	.word	0x00038840
        /*0dac*/ 	.short	0x010a
        /*0dae*/ 	.byte	0x3f
	.zero		1


	//   ....[81]....
        /*0db0*/ 	.word	0x00031820
        /*0db4*/ 	.word	0x00000006
        /*0db8*/ 	.word	0x00038860
        /*0dbc*/ 	.short	0x010a
        /*0dbe*/ 	.byte	0x3f
	.zero		1


	//   ....[82]....
        /*0dc0*/ 	.word	0x000329b0
        /*0dc4*/ 	.word	0x00000005
        /*0dc8*/ 	.word	0x00038820
        /*0dcc*/ 	.short	0x010a
        /*0dce*/ 	.byte	0x3f
	.zero		1


	//   ....[83]....
        /*0dd0*/ 	.word	0x00032b50
        /*0dd4*/ 	.word	0x00000003
        /*0dd8*/ 	.word	0x00038840
        /*0ddc*/ 	.short	0x010a
        /*0dde*/ 	.byte	0x3f
	.zero		1


	//   ....[84]....
        /*0de0*/ 	.word	0x00032ba0
        /*0de4*/ 	.word	0x00000005
        /*0de8*/ 	.word	0x00038840
        /*0dec*/ 	.short	0x010a
        /*0dee*/ 	.byte	0x3f
	.zero		1


	//   ....[85]....
        /*0df0*/ 	.word	0x00032bf0
        /*0df4*/ 	.word	0x00000003
        /*0df8*/ 	.word	0x00038860
        /*0dfc*/ 	.short	0x010a
        /*0dfe*/ 	.byte	0x3f
	.zero		1


	//   ....[86]....
        /*0e00*/ 	.word	0x00032fb0
        /*0e04*/ 	.word	0x0000001a
        /*0e08*/ 	.word	0x00000000
        /*0e0c*/ 	.short	0x010a
        /*0e0e*/ 	.byte	0x3f
	.zero		1


	//   ....[87]....
        /*0e10*/ 	.word	0x000330f0
        /*0e14*/ 	.word	0x00000009
        /*0e18*/ 	.word	0x00000000
        /*0e1c*/ 	.short	0x010a
        /*0e1e*/ 	.byte	0x3f
	.zero		1


	//   ....[88]....
        /*0e20*/ 	.word	0x00033750
        /*0e24*/ 	.word	0x0000003a
        /*0e28*/ 	.word	0x00000000
        /*0e2c*/ 	.short	0x010a
        /*0e2e*/ 	.byte	0x3f
	.zero		1


	//   ....[89]....
        /*0e30*/ 	.word	0x00033890
        /*0e34*/ 	.word	0x00000038
        /*0e38*/ 	.word	0x00000000
        /*0e3c*/ 	.short	0x010a
        /*0e3e*/ 	.byte	0x3f
	.zero		1


	//   ....[90]....
        /*0e40*/ 	.word	0x00035d60
        /*0e44*/ 	.word	0x00000009
        /*0e48*/ 	.word	0x00000000
        /*0e4c*/ 	.short	0x0101
        /*0e4e*/ 	.byte	0x3f
	.zero		1


	//   ....[91]....
        /*0e50*/ 	.word	0x000448f0
        /*0e54*/ 	.word	0x00000005
        /*0e58*/ 	.word	0x00000000
        /*0e5c*/ 	.short	0x0101
        /*0e5e*/ 	.byte	0x3f
	.zero		1


	//   ....[92]....
        /*0e60*/ 	.word	0x00044920
        /*0e64*/ 	.word	0x00000009
        /*0e68*/ 	.word	0x00000000
        /*0e6c*/ 	.short	0x010a
        /*0e6e*/ 	.byte	0x3f
	.zero		1


	//   ....[93]....
        /*0e70*/ 	.word	0x00044970
        /*0e74*/ 	.word	0x00000038
        /*0e78*/ 	.word	0x00000000
        /*0e7c*/ 	.short	0x010a
        /*0e7e*/ 	.byte	0x3f
	.zero		1


	//----- nvinfo : EIATTR_NUM_MBARRIERS
	.align		4
.L_438:
        /*0e80*/ 	.byte	0x03, 0x38
        /*0e82*/ 	.short	0x0017


	//----- nvinfo : EIATTR_EXIT_INSTR_OFFSETS
	.align		4
        /*0e84*/ 	.byte	0x04, 0x1c
        /*0e86*/ 	.short	(.L_440 - .L_439)


	//   ....[0]....
.L_439:
        /*0e88*/ 	.word	0x00000a30


	//   ....[1]....
        /*0e8c*/ 	.word	0x00027c30


	//   ....[2]....
        /*0e90*/ 	.word	0x0002f0b0


	//----- nvinfo : EIATTR_MAX_THREADS
	.align		4
.L_440:
        /*0e94*/ 	.byte	0x04, 0x05
        /*0e96*/ 	.short	(.L_442 - .L_441)
.L_441:
        /*0e98*/ 	.word	0x00000180
        /*0e9c*/ 	.word	0x00000001
        /*0ea0*/ 	.word	0x00000001


	//----- nvinfo : EIATTR_CRS_STACK_SIZE
	.align		4
.L_442:
        /*0ea4*/ 	.byte	0x04, 0x1e
        /*0ea6*/ 	.short	(.L_444 - .L_443)
.L_443:
        /*0ea8*/ 	.word	0x00000000


	//----- nvinfo : EIATTR_CBANK_PARAM_SIZE
	.align		4
.L_444:
        /*0eac*/ 	.byte	0x03, 0x19
        /*0eae*/ 	.short	0x0bf0


	//----- nvinfo : EIATTR_PARAM_CBANK
	.align		4
        /*0eb0*/ 	.byte	0x04, 0x0a
        /*0eb2*/ 	.short	(.L_446 - .L_445)
	.align		4
.L_445:
        /*0eb4*/ 	.word	index@(.nv.constant0._ZN7cutlass13device_kernelIN5flash11enable_sm90INS1_16FlashAttnFwdSm90INS1_25CollectiveMainloopFwdSm90ILi2EN4cute5tupleIJNS5_1CILi1EEES8_S8_EEENS6_IJNS7_ILi64EEESA_SA_EEELi512ENS_6half_tEfNS_4arch4Sm90ELb0ELb1ELb1ELb1ELb1ELb0ELb1ELb0ELb0ELb1ELb1ELb0EEENS1_21CollectiveEpilogueFwdINS6_IJSA_NS7_ILi512EEESA_EEES9_SC_SE_Li256ELb1ELb1ELb1ELb0EEENS1_36VarlenDynamicPersistentTileSchedulerILi64ELi64ELi256ELi128ELb1ELb1ELb1ELb1ELb0ELb1EEEEEEEEEvNT_6ParamsE)
        /*0eb8*/ 	.short	0x0210
        /*0eba*/ 	.short	0x0bf0


	//----- nvinfo : EIATTR_SW_WAR
	.align		4
.L_446:
        /*0ebc*/ 	.byte	0x04, 0x36
        /*0ebe*/ 	.short	(.L_448 - .L_447)
.L_447:
        /*0ec0*/ 	.word	0x00000008
.L_448:


//--------------------- .nv.info._ZN7cutlass13device_kernelIN5flash11enable_sm90INS1_16FlashAttnFwdSm90INS1_25CollectiveMainloopFwdSm90ILi2EN4cute5tupleIJNS5_1CILi1EEES8_S8_EEENS6_IJNS7_ILi64EEESA_SA_EEELi512ENS_6half_tEfNS_4arch4Sm90ELb0ELb1ELb1ELb1ELb1ELb1ELb1ELb0ELb0ELb1ELb1ELb0EEENS1_21CollectiveEpilogueFwdINS6_IJSA_NS7_ILi512EEESA_EEES9_SC_SE_Li256ELb1ELb1ELb1ELb0EEENS1_36VarlenDynamicPersistentTileSchedulerILi64ELi64ELi256ELi128ELb1ELb1ELb1ELb1ELb0ELb1EEEEEEEEEvNT_6ParamsE --------------------------
	.section	.nv.info._ZN7cutlass13device_kernelIN5flash11enable_sm90INS1_16FlashAttnFwdSm90INS1_25CollectiveMainloopFwdSm90ILi2EN4cute5tupleIJNS5_1CILi1EEES8_S8_EEENS6_IJNS7_ILi64EEESA_SA_EEELi512ENS_6half_tEfNS_4arch4Sm90ELb0ELb1ELb1ELb1ELb1ELb1ELb1ELb0ELb0ELb1ELb1ELb0EEENS1_21CollectiveEpilogueFwdINS6_IJSA_NS7_ILi512EEESA_EEES9_SC_SE_Li256ELb1ELb1ELb1ELb0EEENS1_36VarlenDynamicPersistentTileSchedulerILi64ELi64ELi256ELi128ELb1ELb1ELb1ELb1ELb0ELb1EEEEEEEEEvNT_6ParamsE,"",@"SHT_CUDA_INFO"
	.sectionflags	@""
	.align	4


	//----- nvinfo : EIATTR_CUDA_API_VERSION
	.align		4
        /*0000*/ 	.byte	0x04, 0x37
        /*0002*/ 	.short	(.L_450 - .L_449)
.L_449:
        /*0004*/ 	.word	0x00000082


	//----- nvinfo : EIATTR_KPARAM_INFO
	.align		4
.L_450:
        /*0008*/ 	.byte	0x04, 0x17
        /*000a*/ 	.short	(.L_452 - .L_451)
.L_451:
        /*000c*/ 	.word	0x00000000
        /*0010*/ 	.short	0x0000
        /*0012*/ 	.short	0x0070
        /*0014*/ 	.byte	0x00, 0xf0, 0x01, 0x2e


	//----- nvinfo : EIATTR_SPARSE_MMA_MASK
	.align		4
.L_452:
        /*0018*/ 	.byte	0x03, 0x50
        /*001a*/ 	.short	0x0000


	//----- nvinfo : EIATTR_MAXREG_COUNT
	.align		4
        /*001c*/ 	.byte	0x03, 0x1b
        /*001e*/ 	.short	0x00a8


	//----- nvinfo : EIATTR_NUM_BARRIERS
	.align		4
        /*0020*/ 	.byte	0x02, 0x4c
        /*0022*/ 	.byte	0x10
	.zero		1


	//----- nvinfo : EIATTR_EXTERNS
	.align		4
        /*0024*/ 	.byte	0x04, 0x0f
        /*0026*/ 	.short	(.L_454 - .L_453)


	//   ....[0]....
	.align		4
.L_453:
        /*0028*/ 	.word	index@(__assertfail)


	//----- nvinfo : EIATTR_ANNOTATIONS
	.align		4
.L_454:
        /*002c*/ 	.byte	0x04, 0x55
        /*002e*/ 	.short	(.L_456 - .L_455)


	//   ....[0]....
.L_455:
        /* <DEDUP_REMOVED lines=36> */


	//----- nvinfo : EIATTR_MERCURY_ISA_VERSION
	.align		4
.L_456:
        /*0260*/ 	.byte	0x03, 0x5f
        /*0262*/ 	.short	0x0101


	//----- nvinfo : EIATTR_UNUSED_LOAD_BYTE_OFFSET
	.align		4
        /*0264*/ 	.byte	0x04, 0x44
        /*0266*/ 	.short	(.L_458 - .L_457)


	//   ....[0]....
.L_457:
        /*0268*/ 	.word	0x00000b00
        /*026c*/ 	.word	0x0000fff0


	//   ....[1]....
        /*0270*/ 	.word	0x0002a940
        /*0274*/ 	.word	0x0000fff0


	//----- nvinfo : EIATTR_INT_WARP_WIDE_INSTR_OFFSETS
	.align		4
.L_458:
        /*0278*/ 	.byte	0x04, 0x31
        /*027a*/ 	.short	(.L_460 - .L_459)


	//   ....[0]....
.L_459:
        /*027c*/ 	.word	0x00000180


	//   ....[1]....
        /*0280*/ 	.word	0x000001c0


	//   ....[2]....
        /*0284*/ 	.word	0x00000230


	//   ....[3]....
        /*0288*/ 	.word	0x000002a0


	//   ....[4]....
        /*028c*/ 	.word	0x000338c0


	//   ....[5]....
        /*0290*/ 	.word	0x00033950


	//   ....[6]....
        /*0294*/ 	.word	0x00037cf0


	//   ....[7]....
        /*0298*/ 	.word	0x00037d80


	//----- nvinfo : EIATTR_COOP_GROUP_MASK_REGIDS
	.align		4
.L_460:
        /*029c*/ 	.byte	0x04, 0x29
        /*029e*/ 	.short	(.L_462 - .L_461)


	//   ....[0]....
.L_461:
        /*02a0*/ 	.word	0xffffffff


	//   ....[1]....
        /*02a4*/ 	.word	0xffffffff


	//   ....[2]....
        /*02a8*/ 	.word	0xffffffff


	//   ....[3]....
        /*02ac*/ 	.word	0xffffffff


	//   ....[4]....
        /*02b0*/ 	.word	0xffffffff


	//   ....[5]....
        /*02b4*/ 	.word	0xffffffff


	//   ....[6]....
        /*02b8*/ 	.word	0xffffffff


	//   ....[7]....
        /*02bc*/ 	.word	0xffffffff


	//   ....[8]....
        /*02c0*/ 	.word	0xffffffff


	//   ....[9]....
        /*02c4*/ 	.word	0xffffffff


	//   ....[10]....
        /*02c8*/ 	.word	0xffffffff


	//   ....[11]....
        /*02cc*/ 	.word	0xffffffff


	//   ....[12]....
        /*02d0*/ 	.word	0xffffffff


	//   ....[13]....
        /*02d4*/ 	.word	0xffffffff


	//   ....[14]....
        /*02d8*/ 	.word	0xffffffff


	//   ....[15]....
        /*02dc*/ 	.word	0xffffffff


	//   ....[16]....
        /*02e0*/ 	.word	0xffffffff


	//   ....[17]....
        /*02e4*/ 	.word	0xffffffff


	//   ....[18]....
        /*02e8*/ 	.word	0xffffffff


	//   ....[19]....
        /*02ec*/ 	.word	0xffffffff


	//   ....[20]....
        /*02f0*/ 	.word	0xffffffff


	//   ....[21]....
        /*02f4*/ 	.word	0xffffffff


	//   ....[22]....
        /*02f8*/ 	.word	0xffffffff


	//   ....[23]....
        /*02fc*/ 	.word	0xffffffff


	//   ....[24]....
        /*0300*/ 	.word	0xffffffff


	//   ....[25]....
        /*0304*/ 	.word	0xffffffff


	//   ....[26]....
        /*0308*/ 	.word	0xffffffff


	//   ....[27]....
        /*030c*/ 	.word	0xffffffff


	//   ....[28]....
        /*0310*/ 	.word	0xffffffff


	//   ....[29]....
        /*0314*/ 	.word	0xffffffff


	//   ....[30]....
        /*0318*/ 	.word	0xffffffff


	//   ....[31]....
        /*031c*/ 	.word	0xffffffff


	//   ....[32]....
        /*0320*/ 	.word	0xffffffff


	//   ....[33]....
        /*0324*/ 	.word	0xffffffff


	//   ....[34]....
        /*0328*/ 	.word	0xffffffff


	//   ....[35]....
        /*032c*/ 	.word	0xffffffff


	//   ....[36]....
        /*0330*/ 	.word	0xffffffff


	//   ....[37]....
        /*0334*/ 	.word	0xffffffff


	//   ....[38]....
        /*0338*/ 	.word	0xffffffff


	//   ....[39]....
        /*033c*/ 	.word	0xffffffff


	//   ....[40]....
        /*0340*/ 	.word	0xffffffff


	//   ....[41]....
        /*0344*/ 	.word	0xffffffff


	//   ....[42]....
        /*0348*/ 	.word	0xffffffff


	//   ....[43]....
        /*034c*/ 	.word	0xffffffff


	//   ....[44]....
        /*0350*/ 	.word	0xffffffff


	//   ....[45]....
        /*0354*/ 	.word	0xffffffff


	//   ....[46]....
        /*0358*/ 	.word	0xffffffff


	//   ....[47]....
        /*035c*/ 	.word	0xffffffff


	//   ....[48]....
        /*0360*/ 	.word	0xffffffff


	//   ....[49]....
        /*0364*/ 	.word	0xffffffff


	//   ....[50]....
        /*0368*/ 	.word	0xffffffff


	//   ....[51]....
        /*036c*/ 	.word	0xffffffff


	//   ....[52]....
        /*0370*/ 	.word	0xffffffff


	//   ....[53]....
        /*0374*/ 	.word	0xffffffff


	//   ....[54]....
        /*0378*/ 	.word	0xffffffff


	//   ....[55]....
        /*037c*/ 	.word	0xffffffff


	//   ....[56]....
        /*0380*/ 	.word	0xffffffff


	//   ....[57]....
        /*0384*/ 	.word	0xffffffff


	//   ....[58]....
        /*0388*/ 	.word	0xffffffff


	//   ....[59]....
        /*038c*/ 	.word	0xffffffff


	//   ....[60]....
        /*0390*/ 	.word	0xffffffff


	//   ....[61]....
        /*0394*/ 	.word	0xffffffff


	//   ....[62]....
        /*0398*/ 	.word	0xffffffff


	//   ....[63]....
        /*039c*/ 	.word	0xffffffff


	//   ....[64]....
        /*03a0*/ 	.word	0xffffffff


	//   ....[65]....
        /*03a4*/ 	.word	0xffffffff


	//   ....[66]....
        /*03a8*/ 	.word	0xffffffff


	//   ....[67]....
        /*03ac*/ 	.word	0xffffffff


	//   ....[68]....
        /*03b0*/ 	.word	0xffffffff


	//   ....[69]....
        /*03b4*/ 	.word	0xffffffff


	//   ....[70]....
        /*03b8*/ 	.word	0xffffffff


	//   ....[71]....
        /*03bc*/ 	.word	0xffffffff


	//   ....[72]....
        /*03c0*/ 	.word	0xffffffff


	//   ....[73]....
        /*03c4*/ 	.word	0xffffffff


	//   ....[74]....
        /*03c8*/ 	.word	0xffffffff


	//   ....[75]....
        /*03cc*/ 	.word	0xffffffff


	//   ....[76]....
        /*03d0*/ 	.word	0xffffffff


	//   ....[77]....
        /*03d4*/ 	.word	0xffffffff


	//   ....[78]....
        /*03d8*/ 	.word	0xffffffff


	//   ....[79]....
        /*03dc*/ 	.word	0xffffffff


	//   ....[80]....
        /*03e0*/ 	.word	0xffffffff


	//   ....[81]....
        /*03e4*/ 	.word	0xffffffff


	//   ....[82]....
        /*03e8*/ 	.word	0xffffffff


	//   ....[83]....
        /*03ec*/ 	.word	0xffffffff


	//   ....[84]....
        /*03f0*/ 	.word	0xffffffff


	//   ....[85]....
        /*03f4*/ 	.word	0xffffffff


	//   ....[86]....
        /*03f8*/ 	.word	0xffffffff


	//   ....[87]....
        /*03fc*/ 	.word	0xffffffff


	//   ....[88]....
        /*0400*/ 	.word	0xffffffff


	//   ....[89]....
        /*0404*/ 	.word	0xffffffff


	//   ....[90]....
        /*0408*/ 	.word	0xffffffff


	//   ....[91]....
        /*040c*/ 	.word	0xffffffff


	//   ....[92]....
        /*0410*/ 	.word	0xffffffff


	//   ....[93]....
        /*0414*/ 	.word	0xffffffff


	//   ....[94]....
        /*0418*/ 	.word	0xffffffff


	//   ....[95]....
        /*041c*/ 	.word	0xffffffff


	//   ....[96]....
        /*0420*/ 	.word	0xffffffff


	//   ....[97]....
        /*0424*/ 	.word	0xffffffff


	//   ....[98]....
        /*0428*/ 	.word	0xffffffff


	//   ....[99]....
        /*042c*/ 	.word	0xffffffff


	//   ....[100]....
        /*0430*/ 	.word	0xffffffff


	//   ....[101]....
        /*0434*/ 	.word	0xffffffff


	//   ....[102]....
        /*0438*/ 	.word	0xffffffff


	//   ....[103]....
        /*043c*/ 	.word	0xffffffff


	//   ....[104]....
        /*0440*/ 	.word	0xffffffff


	//   ....[105]....
        /*0444*/ 	.word	0xffffffff


	//   ....[106]....
        /*0448*/ 	.word	0xffffffff


	//   ....[107]....
        /*044c*/ 	.word	0xffffffff


	//   ....[108]....
        /*0450*/ 	.word	0xffffffff


	//   ....[109]....
        /*0454*/ 	.word	0xffffffff


	//   ....[110]....
        /*0458*/ 	.word	0xffffffff


	//   ....[111]....
        /*045c*/ 	.word	0xffffffff


	//   ....[112]....
        /*0460*/ 	.word	0xffffffff


	//   ....[113]....
        /*0464*/ 	.word	0xffffffff


	//   ....[114]....
        /*0468*/ 	.word	0xffffffff


	//   ....[115]....
        /*046c*/ 	.word	0xffffffff


	//   ....[116]....
        /*0470*/ 	.word	0xffffffff


	//   ....[117]....
        /*0474*/ 	.word	0xffffffff


	//   ....[118]....
        /*0478*/ 	.word	0xffffffff


	//   ....[119]....
        /*047c*/ 	.word	0xffffffff


	//   ....[120]....
        /*0480*/ 	.word	0xffffffff


	//   ....[121]....
        /*0484*/ 	.word	0xffffffff


	//   ....[122]....
        /*0488*/ 	.word	0xffffffff


	//   ....[123]....
        /*048c*/ 	.word	0xffffffff


	//   ....[124]....
        /*0490*/ 	.word	0xffffffff


	//   ....[125]....
        /*0494*/ 	.word	0xffffffff


	//   ....[126]....
        /*0498*/ 	.word	0xffffffff


	//   ....[127]....
        /*049c*/ 	.word	0xffffffff


	//   ....[128]....
        /*04a0*/ 	.word	0xffffffff


	//   ....[129]....
        /*04a4*/ 	.word	0xffffffff


	//   ....[130]....
        /*04a8*/ 	.word	0xffffffff


	//   ....[131]....
        /*04ac*/ 	.word	0xffffffff


	//   ....[132]....
        /*04b0*/ 	.word	0xffffffff


	//   ....[133]....
        /*04b4*/ 	.word	0xffffffff


	//   ....[134]....
        /*04b8*/ 	.word	0xffffffff


	//   ....[135]....
        /*04bc*/ 	.word	0xffffffff


	//   ....[136]....
        /*04c0*/ 	.word	0xffffffff


	//   ....[137]....
        /*04c4*/ 	.word	0xffffffff


	//   ....[138]....
        /*04c8*/ 	.word	0xffffffff


	//   ....[139]....
        /*04cc*/ 	.word	0xffffffff


	//   ....[140]....
        /*04d0*/ 	.word	0xffffffff


	//   ....[141]....
        /*04d4*/ 	.word	0xffffffff


	//   ....[142]....
        /*04d8*/ 	.word	0xffffffff


	//   ....[143]....
        /*04dc*/ 	.word	0xffffffff


	//   ....[144]....
        /*04e0*/ 	.word	0xffffffff


	//   ....[145]....
        /*04e4*/ 	.word	0xffffffff


	//   ....[146]....
        /*04e8*/ 	.word	0xffffffff


	//   ....[147]....
        /*04ec*/ 	.word	0xffffffff


	//   ....[148]....
        /*04f0*/ 	.word	0xffffffff


	//   ....[149]....
        /*04f4*/ 	.word	0xffffffff


	//   ....[150]....
        /*04f8*/ 	.word	0xffffffff


	//   ....[151]....
        /*04fc*/ 	.word	0xffffffff


	//   ....[152]....
        /*0500*/ 	.word	0xffffffff


	//   ....[153]....
        /*0504*/ 	.word	0xffffffff


	//   ....[154]....
        /*0508*/ 	.word	0xffffffff


	//   ....[155]....
        /*050c*/ 	.word	0xffffffff


	//   ....[156]....
        /*0510*/ 	.word	0xffffffff


	//   ....[157]....
        /*0514*/ 	.word	0xffffffff


	//   ....[158]....
        /*0518*/ 	.word	0xffffffff


	//   ....[159]....
        /*051c*/ 	.word	0xffffffff


	//   ....[160]....
        /*0520*/ 	.word	0xffffffff


	//   ....[161]....
        /*0524*/ 	.word	0x0500000f


	//   ....[162]....
        /*0528*/ 	.word	0x0500000f


	//   ....[163]....
        /*052c*/ 	.word	0x0500000f


	//   ....[164]....
        /*0530*/ 	.word	0x0500000f


	//   ....[165]....
        /*0534*/ 	.word	0x0500000f


	//   ....[166]....
        /*0538*/ 	.word	0x0500000f


	//   ....[167]....
        /*053c*/ 	.word	0x0500000f


	//   ....[168]....
        /*0540*/ 	.word	0x0500000f


	//   ....[169]....
        /*0544*/ 	.word	0x0500000f


	//   ....[170]....
        /*0548*/ 	.word	0x0500000f


	//   ....[171]....
        /*054c*/ 	.word	0x0500000f


	//   ....[172]....
        /*0550*/ 	.word	0x0500000f


	//   ....[173]....
        /*0554*/ 	.word	0x0500000f


	//   ....[174]....
        /*0558*/ 	.word	0x0500000f


	//   ....[175]....
        /*055c*/ 	.word	0x0500000f


	//   ....[176]....
        /*0560*/ 	.word	0x0500000f


	//   ....[177]....
        /*0564*/ 	.word	0x0500000f


	//   ....[178]....
        /*0568*/ 	.word	0x0500000f


	//   ....[179]....
        /*056c*/ 	.word	0x0500000f


	//   ....[180]....
        /*0570*/ 	.word	0x0500000f


	//   ....[181]....
        /*0574*/ 	.word	0x0500000f


	//   ....[182]....
        /*0578*/ 	.word	0x0500000f


	//   ....[183]....
        /*057c*/ 	.word	0x0500000f


	//   ....[184]....
        /*0580*/ 	.word	0x0500000f


	//   ....[185]....
        /*0584*/ 	.word	0x0500000f


	//   ....[186]....
        /*0588*/ 	.word	0x0500000f


	//   ....[187]....
        /*058c*/ 	.word	0x0500000f


	//   ....[188]....
        /*0590*/ 	.word	0x0500000f


	//   ....[189]....
        /*0594*/ 	.word	0x0500000f


	//   ....[190]....
        /*0598*/ 	.word	0x0500000f


	//   ....[191]....
        /*059c*/ 	.word	0x0500000f


	//   ....[192]....
        /*05a0*/ 	.word	0x0500000f


	//   ....[193]....
        /*05a4*/ 	.word	0x0500000f


	//   ....[194]....
        /*05a8*/ 	.word	0x0500000f


	//   ....[195]....
        /*05ac*/ 	.word	0x0500000f


	//   ....[196]....
        /*05b0*/ 	.word	0x0500000f


	//   ....[197]....
        /*05b4*/ 	.word	0x0500000f


	//   ....[198]....
        /*05b8*/ 	.word	0x0500000f


	//   ....[199]....
        /*05bc*/ 	.word	0x0500000f


	//   ....[200]....
        /*05c0*/ 	.word	0x0500000f


	//   ....[201]....
        /*05c4*/ 	.word	0x0500000f


	//   ....[202]....
        /*05c8*/ 	.word	0x0500000f


	//   ....[203]....
        /*05cc*/ 	.word	0x0500000f


	//   ....[204]....
        /*05d0*/ 	.word	0x0500000f


	//   ....[205]....
        /*05d4*/ 	.word	0x0500000f


	//   ....[206]....
        /*05d8*/ 	.word	0x0500000f


	//   ....[207]....
        /*05dc*/ 	.word	0x0500000f


	//   ....[208]....
        /*05e0*/ 	.word	0x0500000f


	//   ....[209]....
        /*05e4*/ 	.word	0x0500000f


	//   ....[210]....
        /*05e8*/ 	.word	0x0500000f


	//   ....[211]....
        /*05ec*/ 	.word	0x0500000f


	//   ....[212]....
        /*05f0*/ 	.word	0x0500000f


	//   ....[213]....
        /*05f4*/ 	.word	0x0500000f


	//   ....[214]....
        /*05f8*/ 	.word	0x0500000f


	//   ....[215]....
        /*05fc*/ 	.word	0x0500000f


	//   ....[216]....
        /*0600*/ 	.word	0x0500000f


	//   ....[217]....
        /*0604*/ 	.word	0x0500000f


	//   ....[218]....
        /*0608*/ 	.word	0x0500000f


	//   ....[219]....
        /*060c*/ 	.word	0x0500000f


	//   ....[220]....
        /*0610*/ 	.word	0x0500000f


	//   ....[221]....
        /*0614*/ 	.word	0x0500000f


	//   ....[222]....
        /*0618*/ 	.word	0x0500000f


	//   ....[223]....
        /*061c*/ 	.word	0x0500000f


	//   ....[224]....
        /*0620*/ 	.word	0x0500000f


	//   ....[225]....
        /*0624*/ 	.word	0x0500000f


	//   ....[226]....
        /*0628*/ 	.word	0x0500000f


	//   ....[227]....
        /*062c*/ 	.word	0x0500000f


	//   ....[228]....
        /*0630*/ 	.word	0x0500000f


	//   ....[229]....
        /*0634*/ 	.word	0x0500000f


	//   ....[230]....
        /*0638*/ 	.word	0x0500000f


	//   ....[231]....
        /*063c*/ 	.word	0x0500000f


	//   ....[232]....
        /*0640*/ 	.word	0x0500000f


	//   ....[233]....
        /*0644*/ 	.word	0x0500000f


	//   ....[234]....
        /*0648*/ 	.word	0x0500000f


	//   ....[235]....
        /*064c*/ 	.word	0x0500000f


	//   ....[236]....
        /*0650*/ 	.word	0x0500000f


	//   ....[237]....
        /*0654*/ 	.word	0x0500000f


	//   ....[238]....
        /*0658*/ 	.word	0x0500000f


	//   ....[239]....
        /*065c*/ 	.word	0x0500000f


	//   ....[240]....
        /*0660*/ 	.word	0x0500000f


	//   ....[241]....
        /*0664*/ 	.word	0x0500000f


	//   ....[242]....
        /*0668*/ 	.word	0x0500000f


	//   ....[243]....
        /*066c*/ 	.word	0x0500000f


	//   ....[244]....
        /*0670*/ 	.word	0x0500000f


	//   ....[245]....
        /*0674*/ 	.word	0x0500000f


	//   ....[246]....
        /*0678*/ 	.word	0x0500000f


	//   ....[247]....
        /*067c*/ 	.word	0x0500000f


	//   ....[248]....
        /*0680*/ 	.word	0x0500000f


	//   ....[249]....
        /*0684*/ 	.word	0x0500000f


	//   ....[250]....
        /*0688*/ 	.word	0x0500000f


	//   ....[251]....
        /*068c*/ 	.word	0x0500000f


	//   ....[252]....
        /*0690*/ 	.word	0xffffffff


	//   ....[253]....
        /*0694*/ 	.word	0xffffffff


	//   ....[254]....
        /*0698*/ 	.word	0xffffffff


	//   ....[255]....
        /*069c*/ 	.word	0xffffffff


	//   ....[0]....
        /*06a0*/ 	.word	0xffffffff


	//   ....[1]....
        /*06a4*/ 	.word	0xffffffff


	//   ....[2]....
        /*06a8*/ 	.word	0xffffffff


	//   ....[3]....
        /*06ac*/ 	.word	0xffffffff


	//----- nvinfo : EIATTR_COOP_GROUP_INSTR_OFFSETS
	.align		4
.L_462:
        /*06b0*/ 	.byte	0x04, 0x28
        /*06b2*/ 	.short	(.L_464 - .L_463)


	//   ....[0]....
.L_463:
        /*06b4*/ 	.word	0x000000c0


	//   ....[1]....
        /*06b8*/ 	.word	0x00000190


	//   ....[2]....
        /*06bc*/ 	.word	0x000001e0


	//   ....[3]....
        /*06c0*/ 	.word	0x00000400


	//   ....[4]....
        /*06c4*/ 	.word	0x00000560


	//   ....[5]....
        /*06c8*/ 	.word	0x00000680


	//   ....[6]....
        /*06cc*/ 	.word	0x000007e0


	//   ....[7]....
        /*06d0*/ 	.word	0x00003100


	//   ....[8]....
        /*06d4*/ 	.word	0x00003110


	//   ....[9]....
        /*06d8*/ 	.word	0x00003c60


	//   ....[10]....
        /*06dc*/ 	.word	0x00003c70


	//   ....[11]....
        /*06e0*/ 	.word	0x00004590


	//   ....[12]....
        /*06e4*/ 	.word	0x000045a0


	//   ....[13]....
        /*06e8*/ 	.word	0x00004980


	//   ....[14]....
        /*06ec*/ 	.word	0x00004990


	//   ....[15]....
        /*06f0*/ 	.word	0x00006320


	//   ....[16]....
        /*06f4*/ 	.word	0x0000e2e0


	//   ....[17]....
        /*06f8*/ 	.word	0x0000f250


	//   ....[18]....
        /*06fc*/ 	.word	0x0000f260


	//   ....[19]....
        /*0700*/ 	.word	0x0000f270


	//   ....[20]....
        /*0704*/ 	.word	0x0000f280


	//   ....[21]....
        /*0708*/ 	.word	0x0000f5a0


	//   ....[22]....
        /*070c*/ 	.word	0x0000f5b0


	//   ....[23]....
        /*0710*/ 	.word	0x0000f5c0


	//   ....[24]....
        /*0714*/ 	.word	0x0000f5d0


	//   ....[25]....
        /*0718*/ 	.word	0x00010800


	//   ....[26]....
        /*071c*/ 	.word	0x00010820


	//   ....[27]....
        /*0720*/ 	.word	0x00010830


	//   ....[28]....
        /*0724*/ 	.word	0x00010840


	//   ....[29]....
        /*0728*/ 	.word	0x00010940


	//   ....[30]....
        /*072c*/ 	.word	0x00010960


	//   ....[31]....
        /*0730*/ 	.word	0x00010970


	//   ....[32]....
        /*0734*/ 	.word	0x00010980


	//   ....[33]....
        /*0738*/ 	.word	0x00013410


	//   ....[34]....
        /*073c*/ 	.word	0x000146e0


	//   ....[35]....
        /*0740*/ 	.word	0x00014c00


	//   ....[36]....
        /*0744*/ 	.word	0x000157d0


	//   ....[37]....
        /*0748*/ 	.word	0x00015830


	//   ....[38]....
        /*074c*/ 	.word	0x00015880


	//   ....[39]....
        /*0750*/ 	.word	0x000158a0


	//   ....[40]....
        /*0754*/ 	.word	0x00019fb0


	//   ....[41]....
        /*0758*/ 	.word	0x0001b610


	//   ....[42]....
        /*075c*/ 	.word	0x0001cbf0


	//   ....[43]....
        /*0760*/ 	.word	0x0001cc40


	//   ....[44]....
        /*0764*/ 	.word	0x0001cc90


	//   ....[45]....
        /*0768*/ 	.word	0x0001ccb0


	//   ....[46]....
        /*076c*/ 	.word	0x00021340


	//   ....[47]....
        /*0770*/ 	.word	0x00022740


	//   ....[48]....
        /*0774*/ 	.word	0x00023a20


	//   ....[49]....
        /*0778*/ 	.word	0x00023f30


	//   ....[50]....
        /*077c*/ 	.word	0x00024b00


	//   ....[51]....
        /*0780*/ 	.word	0x00024b60


	//   ....[52]....
        /*0784*/ 	.word	0x00024bb0


	//   ....[53]....
        /*0788*/ 	.word	0x00024bd0


	//   ....[54]....
        /*078c*/ 	.word	0x000292e0


	//   ....[55]....
        /*0790*/ 	.word	0x00029460


	//   ....[56]....
        /*0794*/ 	.word	0x00029480


	//   ....[57]....
        /*0798*/ 	.word	0x000294c0


	//   ....[58]....
        /*079c*/ 	.word	0x000294e0


	//   ....[59]....
        /*07a0*/ 	.word	0x0002b880


	//   ....[60]....
        /*07a4*/ 	.word	0x0002bc70


	//   ....[61]....
        /*07a8*/ 	.word	0x0002bc80


	//   ....[62]....
        /*07ac*/ 	.word	0x0002bca0


	//   ....[63]....
        /*07b0*/ 	.word	0x0002bcb0


	//   ....[64]....
        /*07b4*/ 	.word	0x0002c8e0


	//   ....[65]....
        /*07b8*/ 	.word	0x0002c900


	//   ....[66]....
        /*07bc*/ 	.word	0x0002cbb0


	//   ....[67]....
        /*07c0*/ 	.word	0x0002cbd0


	//   ....[68]....
        /*07c4*/ 	.word	0x0002d550


	//   ....[69]....
        /*07c8*/ 	.word	0x0002d580


	//   ....[70]....
        /*07cc*/ 	.word	0x0002dfe0


	//   ....[71]....
        /*07d0*/ 	.word	0x0002e000


	//   ....[72]....
        /*07d4*/ 	.word	0x0002f500


	//   ....[73]....
        /*07d8*/ 	.word	0x0002f530


	//   ....[74]....
        /*07dc*/ 	.word	0x0002f770


	//   ....[75]....
        /*07e0*/ 	.word	0x0002f790


	//   ....[76]....
        /*07e4*/ 	.word	0x0002fa30


	//   ....[77]....
        /*07e8*/ 	.word	0x0002fc40


	//   ....[78]....
        /*07ec*/ 	.word	0x0002fc70


	//   ....[79]....
        /*07f0*/ 	.word	0x0002fca0


	//   ....[80]....
        /*07f4*/ 	.word	0x0002fcd0


	//   ....[81]....
        /*07f8*/ 	.word	0x0002fd00


	//   ....[82]....
        /*07fc*/ 	.word	0x0002fd30


	//   ....[83]....
        /*0800*/ 	.word	0x0002fec0


	//   ....[84]....
        /*0804*/ 	.word	0x0002fef0


	//   ....[85]....
        /*0808*/ 	.word	0x0002ff20


	//   ....[86]....
        /*080c*/ 	.word	0x0002ff50


	//   ....[87]....
        /*0810*/ 	.word	0x0002ff80


	//   ....[88]....
        /*0814*/ 	.word	0x0002ffb0


	//   ....[89]....
        /*0818*/ 	.word	0x00030040


	//   ....[90]....
        /*081c*/ 	.word	0x00030070


	//   ....[91]....
        /*0820*/ 	.word	0x00030080


	//   ....[92]....
        /*0824*/ 	.word	0x000300c0


	//   ....[93]....
        /*0828*/ 	.word	0x00031890


	//   ....[94]....
        /*082c*/ 	.word	0x00034690


	//   ....[95]....
        /*0830*/ 	.word	0x000346b0


	//   ....[96]....
        /*0834*/ 	.word	0x00034740


	//   ....[97]....
        /*0838*/ 	.word	0x00034760


	//   ....[98]....
        /*083c*/ 	.word	0x000347e0


	//   ....[99]....
        /*0840*/ 	.word	0x00034800


	//   ....[100]....
        /*0844*/ 	.word	0x00034810


	//   ....[101]....
        /*0848*/ 	.word	0x00034820


	//   ....[102]....
        /*084c*/ 	.word	0x00034fd0


	//   ....[103]....
        /*0850*/ 	.word	0x00035000


	//   ....[104]....
        /*0854*/ 	.word	0x000350b0


	//   ....[105]....
        /*0858*/ 	.word	0x000350c0


	//   ....[106]....
        /*085c*/ 	.word	0x000350d0


	//   ....[107]....
        /*0860*/ 	.word	0x00035150


	//   ....[108]....
        /*0864*/ 	.word	0x00035160


	//   ....[109]....
        /*0868*/ 	.word	0x000351d0


	//   ....[110]....
        /*086c*/ 	.word	0x00035aa0


	//   ....[111]....
        /*0870*/ 	.word	0x00035b30


	//   ....[112]....
        /*0874*/ 	.word	0x00035bb0


	//   ....[113]....
        /*0878*/ 	.word	0x00035d00


	//   ....[114]....
        /*087c*/ 	.word	0x00035d60


	//   ....[115]....
        /*0880*/ 	.word	0x00035d80


	//   ....[116]....
        /*0884*/ 	.word	0x00035d90


	//   ....[117]....
        /*0888*/ 	.word	0x00036020


	//   ....[118]....
        /*088c*/ 	.word	0x00036550


	//   ....[119]....
        /*0890*/ 	.word	0x000365b0


	//   ....[120]....
        /*0894*/ 	.word	0x00036770


	//   ....[121]....
        /*0898*/ 	.word	0x000367b0


	//   ....[122]....
        /*089c*/ 	.word	0x000367c0


	//   ....[123]....
        /*08a0*/ 	.word	0x000367d0


	//   ....[124]....
        /*08a4*/ 	.word	0x00036920


	//   ....[125]....
        /*08a8*/ 	.word	0x00036a70


	//   ....[126]....
        /*08ac*/ 	.word	0x00037240


	//   ....[127]....
        /*08b0*/ 	.word	0x00037260


	//   ....[128]....
        /*08b4*/ 	.word	0x000372b0


	//   ....[129]....
        /*08b8*/ 	.word	0x000372c0


	//   ....[130]....
        /*08bc*/ 	.word	0x00037300


	//   ....[131]....
        /*08c0*/ 	.word	0x00037310


	//   ....[132]....
        /*08c4*/ 	.word	0x00037320


	//   ....[133]....
        /*08c8*/ 	.word	0x00037360


	//   ....[134]....
        /*08cc*/ 	.word	0x00037650


	//   ....[135]....
        /*08d0*/ 	.word	0x00037690


	//   ....[136]....
        /*08d4*/ 	.word	0x000376b0


	//   ....[137]....
        /*08d8*/ 	.word	0x000376d0


	//   ....[138]....
        /*08dc*/ 	.word	0x00037700


	//   ....[139]....
        /*08e0*/ 	.word	0x00037720


	//   ....[140]....
        /*08e4*/ 	.word	0x00037820


	//   ....[141]....
        /*08e8*/ 	.word	0x00037970


	//   ....[142]....
        /*08ec*/ 	.word	0x00037fa0


	//   ....[143]....
        /*08f0*/ 	.word	0x00037fd0


	//   ....[144]....
        /*08f4*/ 	.word	0x00038030


	//   ....[145]....
        /*08f8*/ 	.word	0x00038060


	//   ....[146]....
        /*08fc*/ 	.word	0x00038090


	//   ....[147]....
        /*0900*/ 	.word	0x000380c0


	//   ....[148]....
        /*0904*/ 	.word	0x000380f0


	//   ....[149]....
        /*0908*/ 	.word	0x00038120


	//   ....[150]....
        /*090c*/ 	.word	0x000382c0


	//   ....[151]....
        /*0910*/ 	.word	0x000382f0


	//   ....[152]....
        /*0914*/ 	.word	0x00038320


	//   ....[153]....
        /*0918*/ 	.word	0x00038350


	//   ....[154]....
        /*091c*/ 	.word	0x00038380


	//   ....[155]....
        /*0920*/ 	.word	0x000383b0


	//   ....[156]....
        /*0924*/ 	.word	0x00038470


	//   ....[157]....
        /*0928*/ 	.word	0x00038490


	//   ....[158]....
        /*092c*/ 	.word	0x000384b0


	//   ....[159]....
        /*0930*/ 	.word	0x00038510


	//   ....[160]....
        /*0934*/ 	.word	0x00038f30


	//   ....[161]....
        /*0938*/ 	.word	0x00039250


	//   ....[162]....
        /*093c*/ 	.word	0x000392e0


	//   ....[163]....
        /*0940*/ 	.word	0x000393c0


	//   ....[164]....
        /*0944*/ 	.word	0x00039450


	//   ....[165]....
        /*0948*/ 	.word	0x00039530


	//   ....[166]....
        /*094c*/ 	.word	0x000395c0


	//   ....[167]....
        /*0950*/ 	.word	0x000396a0


	//   ....[168]....
        /*0954*/ 	.word	0x00039730


	//   ....[169]....
        /*0958*/ 	.word	0x00039780


	//   ....[170]....
        /*095c*/ 	.word	0x000397d0


	//   ....[171]....
        /*0960*/ 	.word	0x00039870


	//   ....[172]....
        /*0964*/ 	.word	0x00039900


	//   ....[173]....
        /*0968*/ 	.word	0x00039950


	//   ....[174]....
        /*096c*/ 	.word	0x000399a0


	//   ....[175]....
        /*0970*/ 	.word	0x00039a90


	//   ....[176]....
        /*0974*/ 	.word	0x00039b40


	//   ....[177]....
        /*0978*/ 	.word	0x00039bc0


	//   ....[178]....
        /*097c*/ 	.word	0x00039c50


	//   ....[179]....
        /*0980*/ 	.word	0x00039d40


	//   ....[180]....
        /*0984*/ 	.word	0x00039d90


	//   ....[181]....
        /*0988*/ 	.word	0x00039de0


	//   ....[182]....
        /*098c*/ 	.word	0x00039ed0


	//   ....[183]....
        /*0990*/ 	.word	0x0003a280


	//   ....[184]....
        /*0994*/ 	.word	0x0003a550


	//   ....[185]....
        /*0998*/ 	.word	0x0003a640


	//   ....[186]....
        /*099c*/ 	.word	0x0003a6e0


	//   ....[187]....
        /*09a0*/ 	.word	0x0003a740


	//   ....[188]....
        /*09a4*/ 	.word	0x0003a830


	//   ....[189]....
        /*09a8*/ 	.word	0x0003a8a0


	//   ....[190]....
        /*09ac*/ 	.word	0x0003a990


	//   ....[191]....
        /*09b0*/ 	.word	0x0003aa00


	//   ....[192]....
        /*09b4*/ 	.word	0x0003aaa0


	//   ....[193]....
        /*09b8*/ 	.word	0x0003ab90


	//   ....[194]....
        /*09bc*/ 	.word	0x0003ac30


	//   ....[195]....
        /*09c0*/ 	.word	0x0003ac90


	//   ....[196]....
        /*09c4*/ 	.word	0x0003ad50


	//   ....[197]....
        /*09c8*/ 	.word	0x0003adb0


	//   ....[198]....
        /*09cc*/ 	.word	0x0003ae50


	//   ....[199]....
        /*09d0*/ 	.word	0x0003af00


	//   ....[200]....
        /*09d4*/ 	.word	0x0003afe0


	//   ....[201]....
        /*09d8*/ 	.word	0x0003b2d0


	//   ....[202]....
        /*09dc*/ 	.word	0x0003b390


	//   ....[203]....
        /*09e0*/ 	.word	0x0003b600


	//   ....[204]....
        /*09e4*/ 	.word	0x0003b680


	//   ....[205]....
        /*09e8*/ 	.word	0x0003b890


	//   ....[206]....
        /*09ec*/ 	.word	0x0003b8e0


	//   ....[207]....
        /*09f0*/ 	.word	0x0003ba50


	//   ....[208]....
        /*09f4*/ 	.word	0x0003bae0


	//   ....[209]....
        /*09f8*/ 	.word	0x0003bc20


	//   ....[210]....
        /*09fc*/ 	.word	0x0003bd20


	//   ....[211]....
        /*0a00*/ 	.word	0x0003bf90


	//   ....[212]....
        /*0a04*/ 	.word	0x0003bfe0


	//   ....[213]....
        /*0a08*/ 	.word	0x0003c1b0


	//   ....[214]....
        /*0a0c*/ 	.word	0x0003c200


	//   ....[215]....
        /*0a10*/ 	.word	0x0003c3d0


	//   ....[216]....
        /*0a14*/ 	.word	0x0003c420


	//   ....[217]....
        /*0a18*/ 	.word	0x0003c510


	//   ....[218]....
        /*0a1c*/ 	.word	0x0003c5b0


	//   ....[219]....
        /*0a20*/ 	.word	0x0003c610


	//   ....[220]....
        /*0a24*/ 	.word	0x0003c6c0


	//   ....[221]....
        /*0a28*/ 	.word	0x0003c720


	//   ....[222]....
        /*0a2c*/ 	.word	0x0003c7d0


	//   ....[223]....
        /*0a30*/ 	.word	0x0003c830


	//   ....[224]....
        /*0a34*/ 	.word	0x0003c8e0


	//   ....[225]....
        /*0a38*/ 	.word	0x0003c9d0


	//   ....[226]....
        /*0a3c*/ 	.word	0x0003cab0


	//   ....[227]....
        /*0a40*/ 	.word	0x0003cbc0


	//   ....[228]....
        /*0a44*/ 	.word	0x0003ccc0


	//   ....[229]....
        /*0a48*/ 	.word	0x0003cdf0


	//   ....[230]....
        /*0a4c*/ 	.word	0x0003ced0


	//   ....[231]....
        /*0a50*/ 	.word	0x0003cfd0


	//   ....[232]....
        /*0a54*/ 	.word	0x0003d0b0


	//   ....[233]....
        /*0a58*/ 	.word	0x0003d140


	//   ....[234]....
        /*0a5c*/ 	.word	0x0003d1e0


	//   ....[235]....
        /*0a60*/ 	.word	0x0003d350


	//   ....[236]....
        /*0a64*/ 	.word	0x0003d3c0


	//   ....[237]....
        /*0a68*/ 	.word	0x0003d430


	//   ....[238]....
        /*0a6c*/ 	.word	0x0003d4a0


	//   ....[239]....
        /*0a70*/ 	.word	0x0003d510


	//   ....[240]....
        /*0a74*/ 	.word	0x0003d590


	//   ....[241]....
        /*0a78*/ 	.word	0x0003d610


	//   ....[242]....
        /*0a7c*/ 	.word	0x0003d6a0


	//   ....[243]....
        /*0a80*/ 	.word	0x0003d710


	//   ....[244]....
        /*0a84*/ 	.word	0x0003d780


	//   ....[245]....
        /*0a88*/ 	.word	0x0003d7f0


	//   ....[246]....
        /*0a8c*/ 	.word	0x0003d870


	//   ....[247]....
        /*0a90*/ 	.word	0x0003d8e0


	//   ....[248]....
        /*0a94*/ 	.word	0x0003d990


	//   ....[249]....
        /*0a98*/ 	.word	0x0003d9e0


	//   ....[250]....
        /*0a9c*/ 	.word	0x0003da70


	//   ....[251]....
        /*0aa0*/ 	.word	0x0003dba0


	//   ....[252]....
        /*0aa4*/ 	.word	0x0003fac0


	//   ....[253]....
        /*0aa8*/ 	.word	0x00041290


	//   ....[254]....
        /*0aac*/ 	.word	0x00041cd0


	//   ....[255]....
        /*0ab0*/ 	.word	0x000425a0


	//   ....[0]....
        /*0ab4*/ 	.word	0x000425f0


	//   ....[1]....
        /*0ab8*/ 	.word	0x00042610


	//   ....[2]....
        /*0abc*/ 	.word	0x00042620


	//   ....[3]....
        /*0ac0*/ 	.word	0x0004d2f0


	//----- nvinfo : EIATTR_REG_RECONFIG
	.align		4
.L_464:
        /*0ac4*/ 	.byte	0x01, 0x54
	.zero		2


	//----- nvinfo : EIATTR_SYSCALL_OFFSETS
	.align		4
        /*0ac8*/ 	.byte	0x04, 0x46
        /*0aca*/ 	.short	(.L_466 - .L_465)


	//   ....[0]....
.L_465:
        /*0acc*/ 	.word	0x00002560


	//   ....[1]....
        /*0ad0*/ 	.word	0x000026b0


	//   ....[2]....
        /*0ad4*/ 	.word	0x0000e690


	//   ....[3]....
        /*0ad8*/ 	.word	0x0000f000


	//   ....[4]....
        /*0adc*/ 	.word	0x00033ab0


	//   ....[5]....
        /*0ae0*/ 	.word	0x00033c00


	//   ....[6]....
        /*0ae4*/ 	.word	0x00033cf0


	//   ....[7]....
        /*0ae8*/ 	.word	0x00034be0


	//   ....[8]....
        /*0aec*/ 	.word	0x00035440


	//----- nvinfo : EIATTR_MBARRIER_INSTR_OFFSETS
	.align		4
.L_466:
        /*0af0*/ 	.byte	0x04, 0x39
        /*0af2*/ 	.short	(.L_468 - .L_467)


	//   ....[0]....
.L_467:
        /*0af4*/ 	.word	0x000002d0
        /*0af8*/ 	.word	0x000000ff
        /*0afc*/ 	.word	0x00038800
        /*0b00*/ 	.short	0x0100
        /*0b02*/ 	.byte	0x08
	.zero		1


	//   ....[1]....
        /*0b04*/ 	.word	0x000002f0
        /*0b08*/ 	.word	0x000000ff
        /*0b0c*/ 	.word	0x00038810
        /*0b10*/ 	.short	0x0100
        /*0b12*/ 	.byte	0x08
	.zero		1


	//   ....[2]....
        /*0b14*/ 	.word	0x00000300
        /*0b18*/ 	.word	0x000000ff
        /*0b1c*/ 	.word	0x00038820
        /*0b20*/ 	.short	0x0100
        /*0b22*/ 	.byte	0x08
	.zero		1


	//   ....[3]....
        /*0b24*/ 	.word	0x000003b0
        /*0b28*/ 	.word	0x000000ff
        /*0b2c*/ 	.word	0x00038830
        /*0b30*/ 	.short	0x0100
        /*0b32*/ 	.byte	0x06
	.zero		1


	//   ....[4]....
        /*0b34*/ 	.word	0x000003c0
        /*0b38*/ 	.word	0x000000ff
        /*0b3c*/ 	.word	0x00038840
        /*0b40*/ 	.short	0x0100
        /*0b42*/ 	.byte	0x06
	.zero		1


	//   ....[5]....
        /*0b44*/ 	.word	0x000003d0
        /*0b48*/ 	.word	0x000000ff
        /*0b4c*/ 	.word	0x00038838
        /*0b50*/ 	.short	0x0100
        /*0b52*/ 	.byte	0x06
	.zero		1


	//   ....[6]....
        /*0b54*/ 	.word	0x000003e0
        /*0b58*/ 	.word	0x000000ff
        /*0b5c*/ 	.word	0x00038848
        /*0b60*/ 	.short	0x0100
        /*0b62*/ 	.byte	0x06
	.zero		1


	//   ....[7]....
        /*0b64*/ 	.word	0x00000510
        /*0b68*/ 	.word	0x000000ff
        /*0b6c*/ 	.word	0x00038850
        /*0b70*/ 	.short	0x0100
        /*0b72*/ 	.byte	0x08
	.zero		1


	//   ....[8]....
        /*0b74*/ 	.word	0x00000520
        /*0b78*/ 	.word	0x000000ff
        /*0b7c*/ 	.word	0x00038860
        /*0b80*/ 	.short	0x0100
        /*0b82*/ 	.byte	0x08
	.zero		1


	//   ....[9]....
        /*0b84*/ 	.word	0x00000530
        /*0b88*/ 	.word	0x000000ff
        /*0b8c*/ 	.word	0x00038858
        /*0b90*/ 	.short	0x0100
        /*0b92*/ 	.byte	0x08
	.zero		1


	//   ....[10]....
        /*0b94*/ 	.word	0x00000540
        /*0b98*/ 	.word	0x000000ff
        /*0b9c*/ 	.word	0x00038868
        /*0ba0*/ 	.short	0x0100
        /*0ba2*/ 	.byte	0x08
	.zero		1


	//   ....[11]....
        /*0ba4*/ 	.word	0x00000630
        /*0ba8*/ 	.word	0x000000ff
        /*0bac*/ 	.word	0x00038870
        /*0bb0*/ 	.short	0x0100
        /*0bb2*/ 	.byte	0x06
	.zero		1


	//   ....[12]....
        /*0bb4*/ 	.word	0x00000640
        /*0bb8*/ 	.word	0x000000ff
        /*0bbc*/ 	.word	0x00038880
        /*0bc0*/ 	.short	0x0100
        /*0bc2*/ 	.byte	0x06
	.zero		1


	//   ....[13]....
        /*0bc4*/ 	.word	0x00000650
        /*0bc8*/ 	.word	0x000000ff
        /*0bcc*/ 	.word	0x00038878
        /*0bd0*/ 	.short	0x0100
        /*0bd2*/ 	.byte	0x06
	.zero		1


	//   ....[14]....
        /*0bd4*/ 	.word	0x00000660
        /*0bd8*/ 	.word	0x000000ff
        /*0bdc*/ 	.word	0x00038888
        /*0be0*/ 	.short	0x0100
        /*0be2*/ 	.byte	0x06
	.zero		1


	//   ....[15]....
        /*0be4*/ 	.word	0x00000790
        /*0be8*/ 	.word	0x000000ff
        /*0bec*/ 	.word	0x00038890
        /*0bf0*/ 	.short	0x0100
        /*0bf2*/ 	.byte	0x08
	.zero		1


	//   ....[16]....
        /*0bf4*/ 	.word	0x000007a0
        /*0bf8*/ 	.word	0x000000ff
        /*0bfc*/ 	.word	0x000388a0
        /*0c00*/ 	.short	0x0100
        /*0c02*/ 	.byte	0x08
	.zero		1


	//   ....[17]....
        /*0c04*/ 	.word	0x000007b0
        /*0c08*/ 	.word	0x000000ff
        /*0c0c*/ 	.word	0x00038898
        /*0c10*/ 	.short	0x0100
        /*0c12*/ 	.byte	0x08
	.zero		1


	//   ....[18]....
        /*0c14*/ 	.word	0x000007c0
        /*0c18*/ 	.word	0x000000ff
        /*0c1c*/ 	.word	0x000388a8
        /*0c20*/ 	.short	0x0100
        /*0c22*/ 	.byte	0x08
	.zero		1


	//   ....[19]....
        /*0c24*/ 	.word	0x000008f0
        /*0c28*/ 	.word	0x000000ff
        /*0c2c*/ 	.word	0x000388b0
        /*0c30*/ 	.short	0x0100
        /*0c32*/ 	.byte	0x08
	.zero		1


	//   ....[20]....
        /*0c34*/ 	.word	0x00000900
        /*0c38*/ 	.word	0x000000ff
        /*0c3c*/ 	.word	0x000388c0
        /*0c40*/ 	.short	0x0100
        /*0c42*/ 	.byte	0x08
	.zero		1


	//   ....[21]....
        /*0c44*/ 	.word	0x00000910
        /*0c48*/ 	.word	0x000000ff
        /*0c4c*/ 	.word	0x000388b8
        /*0c50*/ 	.short	0x0100
        /*0c52*/ 	.byte	0x08
	.zero		1


	//   ....[22]....
        /*0c54*/ 	.word	0x00000920
        /*0c58*/ 	.word	0x000000ff
        /*0c5c*/ 	.word	0x000388c8
        /*0c60*/ 	.short	0x0100
        /*0c62*/ 	.byte	0x08
	.zero		1


	//   ....[23]....
        /*0c64*/ 	.word	0x000030b0
        /*0c68*/ 	.word	0x00000028
        /*0c6c*/ 	.word	0x00038890
        /*0c70*/ 	.short	0x010a
        /*0c72*/ 	.byte	0x3f
	.zero		1


	//   ....[24]....
        /*0c74*/ 	.word	0x00003c00
        /*0c78*/ 	.word	0x00000028
        /*0c7c*/ 	.word	0x00038890
        /*0c80*/ 	.short	0x010a
        /*0c82*/ 	.byte	0x3f
	.zero		1


	//   ....[25]....
        /*0c84*/ 	.word	0x00004400
        /*0c88*/ 	.word	0x00000028
        /*0c8c*/ 	.word	0x00038890
        /*0c90*/ 	.short	0x010a
        /*0c92*/ 	.byte	0x3f
	.zero		1


	//   ....[26]....
        /*0c94*/ 	.word	0x000047d0
        /*0c98*/ 	.word	0x00000004
        /*0c9c*/ 	.word	0x00000000
        /*0ca0*/ 	.short	0x0101
        /*0ca2*/ 	.byte	0x3f
	.zero		1


	//   ....[27]....
        /*0ca4*/ 	.word	0x00004810
        /*0ca8*/ 	.word	0x00000028
        /*0cac*/ 	.word	0x000388b0
        /*0cb0*/ 	.short	0x010a
        /*0cb2*/ 	.byte	0x3f
	.zero		1


	//   ....[28]....
        /*0cb4*/ 	.word	0x000050e0
        /*0cb8*/ 	.word	0x00000028
        /*0cbc*/ 	.word	0x00000000
        /*0cc0*/ 	.short	0x0101
        /*0cc2*/ 	.byte	0x3f
	.zero		1


	//   ....[29]....
        /*0cc4*/ 	.word	0x00008790
        /*0cc8*/ 	.word	0x0000000e
        /*0ccc*/ 	.word	0x00000000
        /*0cd0*/ 	.short	0x0101
        /*0cd2*/ 	.byte	0x3f
	.zero		1


	//   ....[30]....
        /*0cd4*/ 	.word	0x0000c5a0
        /*0cd8*/ 	.word	0x0000000e
        /*0cdc*/ 	.word	0x00000000
        /*0ce0*/ 	.short	0x0101
        /*0ce2*/ 	.byte	0x3f
	.zero		1


	//   ....[31]....
        /*0ce4*/ 	.word	0x0000ed80
        /*0ce8*/ 	.word	0x00000002
        /*0cec*/ 	.word	0x00038800
        /*0cf0*/ 	.short	0x010a
        /*0cf2*/ 	.byte	0x3f
	.zero		1


	//   ....[32]....
        /*0cf4*/ 	.word	0x0000edd0
        /*0cf8*/ 	.word	0x00000002
        /*0cfc*/ 	.word	0x00038800
        /*0d00*/ 	.short	0x010a
        /*0d02*/ 	.byte	0x3f
	.zero		1


	//   ....[33]....
        /*0d04*/ 	.word	0x0000f830
        /*0d08*/ 	.word	0x00000002
        /*0d0c*/ 	.word	0x00038800
        /*0d10*/ 	.short	0x010a
        /*0d12*/ 	.byte	0x3f
	.zero		1


	//   ....[34]....
        /*0d14*/ 	.word	0x00010c90
        /*0d18*/ 	.word	0x00000002
        /*0d1c*/ 	.word	0x00038800
        /*0d20*/ 	.short	0x010a
        /*0d22*/ 	.byte	0x3f
	.zero		1


	//   ....[35]....
        /*0d24*/ 	.word	0x000122f0
        /*0d28*/ 	.word	0x00000004
        /*0d2c*/ 	.word	0x00000000
        /*0d30*/ 	.short	0x010a
        /*0d32*/ 	.byte	0x3f
	.zero		1


	//   ....[36]....
        /*0d34*/ 	.word	0x00012390
        /*0d38*/ 	.word	0x00000002
        /*0d3c*/ 	.word	0x00000000
        /*0d40*/ 	.short	0x010a
        /*0d42*/ 	.byte	0x3f
	.zero		1


	//   ....[37]....
        /*0d44*/ 	.word	0x000127b0
        /*0d48*/ 	.word	0x00000002
        /*0d4c*/ 	.word	0x00000000
        /*0d50*/ 	.short	0x010a
        /*0d52*/ 	.byte	0x3f
	.zero		1


	//   ....[38]....
        /*0d54*/ 	.word	0x00012810
        /*0d58*/ 	.word	0x00000002
        /*0d5c*/ 	.word	0x00000000
        /*0d60*/ 	.short	0x010a
        /*0d62*/ 	.byte	0x3f
	.zero		1


	//   ....[39]....
        /*0d64*/ 	.word	0x000143a0
        /*0d68*/ 	.word	0x0000000a
        /*0d6c*/ 	.word	0x00000000
        /*0d70*/ 	.short	0x0101
        /*0d72*/ 	.byte	0x3f
	.zero		1


	//   ....[40]....
        /*0d74*/ 	.word	0x0001a0c0
        /*0d78*/ 	.word	0x00000004
        /*0d7c*/ 	.word	0x00000000
        /*0d80*/ 	.short	0x0101
        /*0d82*/ 	.byte	0x3f
	.zero		1


	//   ....[41]....
        /*0d84*/ 	.word	0x0001a4f0
        /*0d88*/ 	.word	0x00000004
        /*0d8c*/ 	.word	0x00000000
        /*0d90*/ 	.short	0x010a
        /*0d92*/ 	.byte	0x3f
	.zero		1


	//   ....[42]....
        /*0d94*/ 	.word	0x0001a590
        /*0d98*/ 	.word	0x00000002
        /*0d9c*/ 	.word	0x00000000
        /*0da0*/ 	.short	0x010a
        /*0da2*/ 	.byte	0x3f
	.zero		1


	//   ....[43]....
        /*0da4*/ 	.word	0x0001a9b0
        /*0da8*/ 	.word	0x00000002
        /*0dac*/ 	.word	0x00000000
        /*0db0*/ 	.short	0x010a
        /*0db2*/ 	.byte	0x3f
	.zero		1


	//   ....[44]....
        /*0db4*/ 	.word	0x0001aa10
        /*0db8*/ 	.word	0x00000002
        /*0dbc*/ 	.word	0x00000000
        /*0dc0*/ 	.short	0x010a
        /*0dc2*/ 	.byte	0x3f
	.zero		1


	//   ....[45]....
        /*0dc4*/ 	.word	0x0001c5a0
        /*0dc8*/ 	.word	0x0000000a
        /*0dcc*/ 	.word	0x00000000
        /*0dd0*/ 	.short	0x0101
        /*0dd2*/ 	.byte	0x3f
	.zero		1


	//   ....[46]....
        /*0dd4*/ 	.word	0x00021450
        /*0dd8*/ 	.word	0x00000004
        /*0ddc*/ 	.word	0x00000000
        /*0de0*/ 	.short	0x0101
        /*0de2*/ 	.byte	0x3f
	.zero		1


	//   ....[47]....
        /*0de4*/ 	.word	0x00021620
        /*0de8*/ 	.word	0x00000004
        /*0dec*/ 	.word	0x00000000
        /*0df0*/ 	.short	0x010a
        /*0df2*/ 	.byte	0x3f
	.zero		1


	//   ....[48]....
        /*0df4*/ 	.word	0x000216c0
        /*0df8*/ 	.word	0x00000002
        /*0dfc*/ 	.word	0x00000000
        /*0e00*/ 	.short	0x010a
        /*0e02*/ 	.byte	0x3f
	.zero		1


	//   ....[49]....
        /*0e04*/ 	.word	0x00021ae0
        /*0e08*/ 	.word	0x00000002
        /*0e0c*/ 	.word	0x00000000
        /*0e10*/ 	.short	0x010a
        /*0e12*/ 	.byte	0x3f
	.zero		1


	//   ....[50]....
        /*0e14*/ 	.word	0x00021b40
        /*0e18*/ 	.word	0x00000002
        /*0e1c*/ 	.word	0x00000000
        /*0e20*/ 	.short	0x010a
        /*0e22*/ 	.byte	0x3f
	.zero		1


	//   ....[51]....
        /*0e24*/ 	.word	0x000236d0
        /*0e28*/ 	.word	0x00000008
        /*0e2c*/ 	.word	0x00000000
        /*0e30*/ 	.short	0x0101
        /*0e32*/ 	.byte	0x3f
	.zero		1


	//   ....[52]....
        /*0e34*/ 	.word	0x000293f0
        /*0e38*/ 	.word	0x00000004
        /*0e3c*/ 	.word	0x00000000
        /*0e40*/ 	.short	0x0101
        /*0e42*/ 	.byte	0x3f
	.zero		1


	//   ....[53]....
        /*0e44*/ 	.word	0x0002c8d0
        /*0e48*/ 	.word	0x00000003
        /*0e4c*/ 	.word	0x00000000
        /*0e50*/ 	.short	0x0101
        /*0e52*/ 	.byte	0x3f
	.zero		1


	//   ....[54]....
        /*0e54*/ 	.word	0x0002d4b0
        /*0e58*/ 	.word	0x00000006
        /*0e5c*/ 	.word	0x00000000
        /*0e60*/ 	.short	0x0101
        /*0e62*/ 	.byte	0x3f
	.zero		1


	//   ....[55]....
        /*0e64*/ 	.word	0x00031970
        /*0e68*/ 	.word	0x00000012
        /*0e6c*/ 	.word	0x00038820
        /*0e70*/ 	.short	0x010a
        /*0e72*/ 	.byte	0x3f
	.zero		1


	//   ....[56]....
        /*0e74*/ 	.word	0x00031a20
        /*0e78*/ 	.word	0x00000003
        /*0e7c*/ 	.word	0x000388a0
        /*0e80*/ 	.short	0x010a
        /*0e82*/ 	.byte	0x3f
	.zero		1


	//   ....[57]....
        /*0e84*/ 	.word	0x00031c50
        /*0e88*/ 	.word	0x00000003
        /*0e8c*/ 	.word	0x000388c0
        /*0e90*/ 	.short	0x010a
        /*0e92*/ 	.byte	0x3f
	.zero		1


	//   ....[58]....
        /*0e94*/ 	.word	0x00032640
        /*0e98*/ 	.word	0x0000000a
        /*0e9c*/ 	.word	0x000388a0
        /*0ea0*/ 	.short	0x010a
        /*0ea2*/ 	.byte	0x3f
	.zero		1


	//   ....[59]....
        /*0ea4*/ 	.word	0x00032860
        /*0ea8*/ 	.word	0x0000000a
        /*0eac*/ 	.word	0x000388c0
        /*0eb0*/ 	.short	0x010a
        /*0eb2*/ 	.byte	0x3f
	.zero		1


	//   ....[60]....
        /*0eb4*/ 	.word	0x00034450
        /*0eb8*/ 	.word	0x00000019
        /*0ebc*/ 	.word	0x00038840
        /*0ec0*/ 	.short	0x010a
        /*0ec2*/ 	.byte	0x3f
	.zero		1


	//   ....[61]....
        /*0ec4*/ 	.word	0x00034920
        /*0ec8*/ 	.word	0x00000019
        /*0ecc*/ 	.word	0x00038830
        /*0ed0*/ 	.short	0x0107
        /*0ed2*/ 	.byte	0x3f
	.zero		1


	//   ....[62]....
        /*0ed4*/ 	.word	0x000349e0
        /*0ed8*/ 	.word	0x00000019
        /*0edc*/ 	.word	0x00038830
        /*0ee0*/ 	.short	0x0101
        /*0ee2*/ 	.byte	0x3f
	.zero		1


	//   ....[63]....
        /*0ee4*/ 	.word	0x00035280
        /*0ee8*/ 	.word	0x00000012
        /*0eec*/ 	.word	0x00038800
        /*0ef0*/ 	.short	0x0107
        /*0ef2*/ 	.byte	0x3f
	.zero		1


	//   ....[64]....
        /*0ef4*/ 	.word	0x00035310
        /*0ef8*/ 	.word	0x00000012
        /*0efc*/ 	.word	0x00038800
        /*0f00*/ 	.short	0x0101
        /*0f02*/ 	.byte	0x3f
	.zero		1


	//   ....[65]....
        /*0f04*/ 	.word	0x000361e0
        /*0f08*/ 	.word	0x00000012
        /*0f0c*/ 	.word	0x00038810
        /*0f10*/ 	.short	0x0107
        /*0f12*/ 	.byte	0x3f
	.zero		1


	//   ....[66]....
        /*0f14*/ 	.word	0x000362e0
        /*0f18*/ 	.word	0x00000012
        /*0f1c*/ 	.word	0x00038810
        /*0f20*/ 	.short	0x0101
        /*0f22*/ 	.byte	0x3f
	.zero		1


	//   ....[67]....
        /*0f24*/ 	.word	0x00036300
        /*0f28*/ 	.word	0x00000012
        /*0f2c*/ 	.word	0x00038820
        /*0f30*/ 	.short	0x010a
        /*0f32*/ 	.byte	0x3f
	.zero		1


	//   ....[68]....
        /*0f34*/ 	.word	0x00036380
        /*0f38*/ 	.word	0x00000019
        /*0f3c*/ 	.word	0x00038860
        /*0f40*/ 	.short	0x010a
        /*0f42*/ 	.byte	0x3f
	.zero		1


	//   ....[69]....
        /*0f44*/ 	.word	0x00036c90
        /*0f48*/ 	.word	0x00000019
        /*0f4c*/ 	.word	0x00038850
        /*0f50*/ 	.short	0x0107
        /*0f52*/ 	.byte	0x3f
	.zero		1


	//   ....[70]....
        /*0f54*/ 	.word	0x00036d50
        /*0f58*/ 	.word	0x00000019
        /*0f5c*/ 	.word	0x00038850
        /*0f60*/ 	.short	0x0101
        /*0f62*/ 	.byte	0x3f
	.zero		1


	//   ....[71]....
        /*0f64*/ 	.word	0x000370c0
        /*0f68*/ 	.word	0x00000006
        /*0f6c*/ 	.word	0x00038840
        /*0f70*/ 	.short	0x010a
        /*0f72*/ 	.byte	0x3f
	.zero		1


	//   ....[72]....
        /*0f74*/ 	.word	0x000373e0
        /*0f78*/ 	.word	0x00000006
        /*0f7c*/ 	.word	0x00038830
        /*0f80*/ 	.short	0x0107
        /*0f82*/ 	.byte	0x3f
	.zero		1


	//   ....[73]....
        /*0f84*/ 	.word	0x00037490
        /*0f88*/ 	.word	0x00000006
        /*0f8c*/ 	.word	0x00038830
        /*0f90*/ 	.short	0x0101
        /*0f92*/ 	.byte	0x3f
	.zero		1


	//   ....[74]....
        /*0f94*/ 	.word	0x000374c0
        /*0f98*/ 	.word	0x00000006
        /*0f9c*/ 	.word	0x00038860
        /*0fa0*/ 	.short	0x010a
        /*0fa2*/ 	.byte	0x3f
	.zero		1


	//   ....[75]....
        /*0fa4*/ 	.word	0x00037b70
        /*0fa8*/ 	.word	0x00000006
        /*0fac*/ 	.word	0x00038850
        /*0fb0*/ 	.short	0x0107
        /*0fb2*/ 	.byte	0x3f
	.zero		1


	//   ....[76]....
        /*0fb4*/ 	.word	0x00037c20
        /*0fb8*/ 	.word	0x00000006
        /*0fbc*/ 	.word	0x00038850
        /*0fc0*/ 	.short	0x0101
        /*0fc2*/ 	.byte	0x3f
	.zero		1


	//   ....[77]....
        /*0fc4*/ 	.word	0x00038eb0
        /*0fc8*/ 	.word	0x00000007
        /*0fcc*/ 	.word	0x00038820
        /*0fd0*/ 	.short	0x010a
        /*0fd2*/ 	.byte	0x3f
	.zero		1


	//   ....[78]....
        /*0fd4*/ 	.word	0x00039020
        /*0fd8*/ 	.word	0x00000005
        /*0fdc*/ 	.word	0x00038840
        /*0fe0*/ 	.short	0x010a
        /*0fe2*/ 	.byte	0x3f
	.zero		1


	//   ....[79]....
        /*0fe4*/ 	.word	0x000390c0
        /*0fe8*/ 	.word	0x00000003
        /*0fec*/ 	.word	0x00038840
        /*0ff0*/ 	.short	0x010a
        /*0ff2*/ 	.byte	0x3f
	.zero		1


	//   ....[80]....
        /*0ff4*/ 	.word	0x00039100
        /*0ff8*/ 	.word	0x00000005
        /*0ffc*/ 	.word	0x00038860
        /*1000*/ 	.short	0x010a
        /*1002*/ 	.byte	0x3f
	.zero		1


	//   ....[81]....
        /*1004*/ 	.word	0x00039140
        /*1008*/ 	.word	0x00000003
        /*100c*/ 	.word	0x00038860
        /*1010*/ 	.short	0x010a
        /*1012*/ 	.byte	0x3f
	.zero		1


	//   ....[82]....
        /*1014*/ 	.word	0x000391a0
        /*1018*/ 	.word	0x00000028
        /*101c*/ 	.word	0x00038890
        /*1020*/ 	.short	0x010a
        /*1022*/ 	.byte	0x3f
	.zero		1


	//   ....[83]....
        /*1024*/ 	.word	0x00039310
        /*1028*/ 	.word	0x00000028
        /*102c*/ 	.word	0x00038890
        /*1030*/ 	.short	0x010a
        /*1032*/ 	.byte	0x3f
	.zero		1


	//   ....[84]....
        /*1034*/ 	.word	0x00039490
        /*1038*/ 	.word	0x00000028
        /*103c*/ 	.word	0x00038890
        /*1040*/ 	.short	0x010a
        /*1042*/ 	.byte	0x3f
	.zero		1


	//   ....[85]....
        /*1044*/ 	.word	0x000395f0
        /*1048*/ 	.word	0x00000028
        /*104c*/ 	.word	0x000388b0
        /*1050*/ 	.short	0x010a
        /*1052*/ 	.byte	0x3f
	.zero		1


	//   ....[86]....
        /*1054*/ 	.word	0x000399d0
        /*1058*/ 	.word	0x00000002
        /*105c*/ 	.word	0x00038800
        /*1060*/ 	.short	0x010a
        /*1062*/ 	.byte	0x3f
	.zero		1


	//   ....[87]....
        /*1064*/ 	.word	0x00039fc0
        /*1068*/ 	.word	0x00000002
        /*106c*/ 	.word	0x00038800
        /*1070*/ 	.short	0x010a
        /*1072*/ 	.byte	0x3f
	.zero		1


	//   ....[88]....
        /*1074*/ 	.word	0x0003a010
        /*1078*/ 	.word	0x00000002
        /*107c*/ 	.word	0x00000000
        /*1080*/ 	.short	0x010a
        /*1082*/ 	.byte	0x3f
	.zero		1


	//   ....[89]....
        /*1084*/ 	.word	0x0003a060
        /*1088*/ 	.word	0x00000002
        /*108c*/ 	.word	0x00000000
        /*1090*/ 	.short	0x010a
        /*1092*/ 	.byte	0x3f
	.zero		1


	//   ....[90]....
        /*1094*/ 	.word	0x0003a0b0
        /*1098*/ 	.word	0x00000002
        /*109c*/ 	.word	0x00000000
        /*10a0*/ 	.short	0x010a
        /*10a2*/ 	.byte	0x3f
	.zero		1


	//   ....[91]....
        /*10a4*/ 	.word	0x0003a100
        /*10a8*/ 	.word	0x00000002
        /*10ac*/ 	.word	0x00000000
        /*10b0*/ 	.short	0x010a
        /*10b2*/ 	.byte	0x3f
	.zero		1


	//   ....[92]....
        /*10b4*/ 	.word	0x0003a150
        /*10b8*/ 	.word	0x00000002
        /*10bc*/ 	.word	0x00000000
        /*10c0*/ 	.short	0x010a
        /*10c2*/ 	.byte	0x3f
	.zero		1


	//   ....[93]....
        /*10c4*/ 	.word	0x0003a1a0
        /*10c8*/ 	.word	0x00000002
        /*10cc*/ 	.word	0x00000000
        /*10d0*/ 	.short	0x010a
        /*10d2*/ 	.byte	0x3f
	.zero		1


	//   ....[94]....
        /*10d4*/ 	.word	0x0003a340
        /*10d8*/ 	.word	0x00000012
        /*10dc*/ 	.word	0x00038820
        /*10e0*/ 	.short	0x010a
        /*10e2*/ 	.byte	0x3f
	.zero		1


	//   ....[95]....
        /*10e4*/ 	.word	0x0003a390
        /*10e8*/ 	.word	0x00000003
        /*10ec*/ 	.word	0x000388a0
        /*10f0*/ 	.short	0x010a
        /*10f2*/ 	.byte	0x3f
	.zero		1


	//   ....[96]....
        /*10f4*/ 	.word	0x0003a3e0
        /*10f8*/ 	.word	0x00000003
        /*10fc*/ 	.word	0x000388c0
        /*1100*/ 	.short	0x010a
        /*1102*/ 	.byte	0x3f
	.zero		1


	//   ....[97]....
        /*1104*/ 	.word	0x0003a430
        /*1108*/ 	.word	0x0000000a
        /*110c*/ 	.word	0x000388a0
        /*1110*/ 	.short	0x010a
        /*1112*/ 	.byte	0x3f
	.zero		1


	//   ....[98]....
        /*1114*/ 	.word	0x0003a480
        /*1118*/ 	.word	0x0000000a
        /*111c*/ 	.word	0x000388c0
        /*1120*/ 	.short	0x010a
        /*1122*/ 	.byte	0x3f
	.zero		1


	//   ....[99]....
        /*1124*/ 	.word	0x0003a590
        /*1128*/ 	.word	0x00000019
        /*112c*/ 	.word	0x00038840
        /*1130*/ 	.short	0x010a
        /*1132*/ 	.byte	0x3f
	.zero		1


	//   ....[100]....
        /*1134*/ 	.word	0x0003bb20
        /*1138*/ 	.word	0x00000012
        /*113c*/ 	.word	0x00038820
        /*1140*/ 	.short	0x010a
        /*1142*/ 	.byte	0x3f
	.zero		1


	//   ....[101]....
        /*1144*/ 	.word	0x0003bb70
        /*1148*/ 	.word	0x00000019
        /*114c*/ 	.word	0x00038860
        /*1150*/ 	.short	0x010a
        /*1152*/ 	.byte	0x3f
	.zero		1


	//   ....[102]....
        /*1154*/ 	.word	0x0003c460
        /*1158*/ 	.word	0x00000006
        /*115c*/ 	.word	0x00038840
        /*1160*/ 	.short	0x010a
        /*1162*/ 	.byte	0x3f
	.zero		1


	//   ....[103]....
        /*1164*/ 	.word	0x0003c920
        /*1168*/ 	.word	0x00000006
        /*116c*/ 	.word	0x00038860
        /*1170*/ 	.short	0x010a
        /*1172*/ 	.byte	0x3f
	.zero		1


	//   ....[104]....
        /*1174*/ 	.word	0x0003dac0
        /*1178*/ 	.word	0x00000007
        /*117c*/ 	.word	0x00038820
        /*1180*/ 	.short	0x010a
        /*1182*/ 	.byte	0x3f
	.zero		1


	//   ....[105]....
        /*1184*/ 	.word	0x0003dc60
        /*1188*/ 	.word	0x00000005
        /*118c*/ 	.word	0x00038840
        /*1190*/ 	.short	0x010a
        /*1192*/ 	.byte	0x3f
	.zero		1


	//   ....[106]....
        /*1194*/ 	.word	0x0003dcb0
        /*1198*/ 	.word	0x00000003
        /*119c*/ 	.word	0x00038840
        /*11a0*/ 	.short	0x010a
        /*11a2*/ 	.byte	0x3f
	.zero		1


	//   ....[107]....
        /*11a4*/ 	.word	0x0003dd00
        /*11a8*/ 	.word	0x00000005
        /*11ac*/ 	.word	0x00038860
        /*11b0*/ 	.short	0x010a
        /*11b2*/ 	.byte	0x3f
	.zero		1


	//   ....[108]....
        /*11b4*/ 	.word	0x0003df20
        /*11b8*/ 	.word	0x00000005
        /*11bc*/ 	.word	0x00000000
        /*11c0*/ 	.short	0x010a
        /*11c2*/ 	.byte	0x3f
	.zero		1


	//   ....[109]....
        /*11c4*/ 	.word	0x0003e060
        /*11c8*/ 	.word	0x0000000c
        /*11cc*/ 	.word	0x00000000
        /*11d0*/ 	.short	0x010a
        /*11d2*/ 	.byte	0x3f
	.zero		1


	//   ....[110]....
        /*11d4*/ 	.word	0x0003e600
        /*11d8*/ 	.word	0x0000000c
        /*11dc*/ 	.word	0x00038810
        /*11e0*/ 	.short	0x010a
        /*11e2*/ 	.byte	0x3f
	.zero		1


	//   ....[111]....
        /*11e4*/ 	.word	0x0003e780
        /*11e8*/ 	.word	0x0000000e
        /*11ec*/ 	.word	0x00000000
        /*11f0*/ 	.short	0x010a
        /*11f2*/ 	.byte	0x3f
	.zero		1


	//   ....[112]....
        /*11f4*/ 	.word	0x0003e8c0
        /*11f8*/ 	.word	0x0000000c
        /*11fc*/ 	.word	0x00000000
        /*1200*/ 	.short	0x010a
        /*1202*/ 	.byte	0x3f
	.zero		1


	//   ....[113]....
        /*1204*/ 	.word	0x00040d90
        /*1208*/ 	.word	0x00000005
        /*120c*/ 	.word	0x00000000
        /*1210*/ 	.short	0x0101
        /*1212*/ 	.byte	0x3f
	.zero		1


	//   ....[114]....
        /*1214*/ 	.word	0x0004d4b0
        /*1218*/ 	.word	0x00000000
        /*121c*/ 	.word	0x00000000
        /*1220*/ 	.short	0x0101
        /*1222*/ 	.byte	0x3f
	.zero		1


	//   ....[115]....
        /*1224*/ 	.word	0x0004d4d0
        /*1228*/ 	.word	0x0000000c
        /*122c*/ 	.word	0x00000000
        /*1230*/ 	.short	0x010a
        /*1232*/ 	.byte	0x3f
	.zero		1


	//   ....[116]....
        /*1234*/ 	.word	0x0004d520
        /*1238*/ 	.word	0x0000000c
        /*123c*/ 	.word	0x00038810
        /*1240*/ 	.short	0x010a
        /*1242*/ 	.byte	0x3f
	.zero		1


	//   ....[117]....
        /*1244*/ 	.word	0x0004d570
        /*1248*/ 	.word	0x0000000c
        /*124c*/ 	.word	0x00000000
        /*1250*/ 	.short	0x010a
        /*1252*/ 	.byte	0x3f
	.zero		1


	//----- nvinfo : EIATTR_NUM_MBARRIERS
	.align		4
.L_468:
        /*1254*/ 	.byte	0x03, 0x38
        /*1256*/ 	.short	0x0017


	//----- nvinfo : EIATTR_EXIT_INSTR_OFFSETS
	.align		4
        /*1258*/ 	.byte	0x04, 0x1c
        /*125a*/ 	.short	(.L_470 - .L_469)


	//   ....[0]....
.L_469:
        /*125c*/ 	.word	0x00039190


	//----- nvinfo : EIATTR_MAX_THREADS
	.align		4
.L_470:
        /*1260*/ 	.byte	0x04, 0x05
        /*1262*/ 	.short	(.L_472 - .L_471)
.L_471:
        /*1264*/ 	.word	0x00000180
        /*1268*/ 	.word	0x00000001
        /*126c*/ 	.word	0x00000001


	//----- nvinfo : EIATTR_CRS_STACK_SIZE
	.align		4
.L_472:
        /*1270*/ 	.byte	0x04, 0x1e
        /*1272*/ 	.short	(.L_474 - .L_473)
.L_473:
        /*1274*/ 	.word	0x00000000


	//----- nvinfo : EIATTR_CBANK_PARAM_SIZE
	.align		4
.L_474:
        /*1278*/ 	.byte	0x03, 0x19
        /*127a*/ 	.short	0x0bf0


	//----- nvinfo : EIATTR_PARAM_CBANK
	.align		4
        /*127c*/ 	.byte	0x04, 0x0a
        /*127e*/ 	.short	(.L_476 - .L_475)
	.align		4
.L_475:
        /*1280*/ 	.word	index@(.nv.constant0._ZN7cutlass13device_kernelIN5flash11enable_sm90INS1_16FlashAttnFwdSm90INS1_25CollectiveMainloopFwdSm90ILi2EN4cute5tupleIJNS5_1CILi1EEES8_S8_EEENS6_IJNS7_ILi64EEESA_SA_EEELi512ENS_6half_tEfNS_4arch4Sm90ELb0ELb1ELb1ELb1ELb1ELb1ELb1ELb0ELb0ELb1ELb1ELb0EEENS1_21CollectiveEpilogueFwdINS6_IJSA_NS7_ILi512EEESA_EEES9_SC_SE_Li256ELb1ELb1ELb1ELb0EEENS1_36VarlenDynamicPersistentTileSchedulerILi64ELi64ELi256ELi128ELb1ELb1ELb1ELb1ELb0ELb1EEEEEEEEEvNT_6ParamsE)
        /*1284*/ 	.short	0x0210
        /*1286*/ 	.short	0x0bf0


	//----- nvinfo : EIATTR_SW_WAR
	.align		4
.L_476:
        /*1288*/ 	.byte	0x04, 0x36
        /*128a*/ 	.short	(.L_478 - .L_477)
.L_477:
        /*128c*/ 	.word	0x00000008
.L_478:


//--------------------- .nv.info._ZN7cutlass13device_kernelIN5flash11enable_sm90INS1_16FlashAttnFwdSm90INS1_25CollectiveMainloopFwdSm90ILi2EN4cute5tupleIJNS5_1CILi1EEES8_S8_EEENS6_IJNS7_ILi64EEESA_SA_EEELi512ENS_6half_tEfNS_4arch4Sm90ELb1ELb0ELb1ELb0ELb1ELb0ELb0ELb0ELb0ELb1ELb1ELb0EEENS1_21CollectiveEpilogueFwdINS6_IJSA_NS7_ILi512EEESA_EEES9_SC_SE_Li256ELb0ELb1ELb1ELb0EEENS1_19SingleTileSchedulerILb0ELb1ELb1ELi64EEEEEEEEEvNT_6ParamsE --------------------------
	.section	.nv.info._ZN7cutlass13device_kernelIN5flash11enable_sm90INS1_16FlashAttnFwdSm90INS1_25CollectiveMainloopFwdSm90ILi2EN4cute5tupleIJNS5_1CILi1EEES8_S8_EEENS6_IJNS7_ILi64EEESA_SA_EEELi512ENS_6half_tEfNS_4arch4Sm90ELb1ELb0ELb1ELb0ELb1ELb0ELb0ELb0ELb0ELb1ELb1ELb0EEENS1_21CollectiveEpilogueFwdINS6_IJSA_NS7_ILi512EEESA_EEES9_SC_SE_Li256ELb0ELb1ELb1ELb0EEENS1_19SingleTileSchedulerILb0ELb1ELb1ELi64EEEEEEEEEvNT_6ParamsE,"",@"SHT_CUDA_INFO"
	.sectionflags	@""
	.align	4


	//----- nvinfo : EIATTR_CUDA_API_VERSION
	.align		4
        /*0000*/ 	.byte	0x04, 0x37
        /*0002*/ 	.short	(.L_480 - .L_479)
.L_479:
        /*0004*/ 	.word	0x00000082


	//----- nvinfo : EIATTR_KPARAM_INFO
	.align		4
.L_480:
        /*0008*/ 	.byte	0x04, 0x17
        /*000a*/ 	.short	(.L_482 - .L_481)
.L_481:
        /*000c*/ 	.word	0x00000000
        /*0010*/ 	.short	0x0000
        /*0012*/ 	.short	0x0070
        /*0014*/ 	.byte	0x00, 0xf0, 0x01, 0x28


	//----- nvinfo : EIATTR_SPARSE_MMA_MASK
	.align		4
.L_482:
        /*0018*/ 	.byte	0x03, 0x50
        /*001a*/ 	.short	0x0000


	//----- nvinfo : EIATTR_MAXREG_COUNT
	.align		4
        /*001c*/ 	.byte	0x03, 0x1b
        /*001e*/ 	.short	0x00a8


	//----- nvinfo : EIATTR_NUM_BARRIERS
	.align		4
        /*0020*/ 	.byte	0x02, 0x4c
        /*0022*/ 	.byte	0x10
	.zero		1


	//----- nvinfo : EIATTR_EXTERNS
	.align		4
        /*0024*/ 	.byte	0x04, 0x0f
        /*0026*/ 	.short	(.L_484 - .L_483)


	//   ....[0]....
	.align		4
.L_483:
        /*0028*/ 	.word	index@(__assertfail)


	//----- nvinfo : EIATTR_MERCURY_ISA_VERSION
	.align		4
.L_484:
        /*002c*/ 	.byte	0x03, 0x5f
        /*002e*/ 	.short	0x0101


	//----- nvinfo : EIATTR_INT_WARP_WIDE_INSTR_OFFSETS
	.align		4
        /*0030*/ 	.byte	0x04, 0x31
        /*0032*/ 	.short	(.L_486 - .L_485)


	//   ....[0]....
.L_485:
        /*0034*/ 	.word	0x000000b0


	//   ....[1]....
        /*0038*/ 	.word	0x000000c0


	//   ....[2]....
        /*003c*/ 	.word	0x00000160


	//----- nvinfo : EIATTR_COOP_GROUP_MASK_REGIDS
	.align		4
.L_486:
        /*0040*/ 	.byte	0x04, 0x29
        /*0042*/ 	.short	(.L_488 - .L_487)


	//   ....[0]....
.L_487:
        /*0044*/ 	.word	0xffffffff


	//   ....[1]....
        /*0048*/ 	.word	0xffffffff


	//   ....[2]....
        /*004c*/ 	.word	0xffffffff


	//   ....[3]....
        /*0050*/ 	.word	0xffffffff


	//   ....[4]....
        /*0054*/ 	.word	0xffffffff


	//   ....[5]....
        /*0058*/ 	.word	0xffffffff


	//   ....[6]....
        /*005c*/ 	.word	0xffffffff


	//   ....[7]....
        /*0060*/ 	.word	0xffffffff


	//   ....[8]....
        /*0064*/ 	.word	0xffffffff


	//   ....[9]....
        /*0068*/ 	.word	0xffffffff


	//   ....[10]....
        /*006c*/ 	.word	0xffffffff


	//   ....[11]....
        /*0070*/ 	.word	0xffffffff


	//   ....[12]....
        /*0074*/ 	.word	0xffffffff


	//   ....[13]....
        /*0078*/ 	.word	0xffffffff


	//   ....[14]....
        /*007c*/ 	.word	0xffffffff


	//   ....[15]....
        /*0080*/ 	.word	0xffffffff


	//   ....[16]....
        /*0084*/ 	.word	0xffffffff


	//   ....[17]....
        /*0088*/ 	.word	0xffffffff


	//   ....[18]....
        /*008c*/ 	.word	0xffffffff


	//   ....[19]....
        /*0090*/ 	.word	0xffffffff


	//   ....[20]....
        /*0094*/ 	.word	0xffffffff


	//   ....[21]....
        /*0098*/ 	.word	0xffffffff


	//   ....[22]....
        /*009c*/ 	.word	0xffffffff


	//   ....[23]....
        /*00a0*/ 	.word	0xffffffff


	//   ....[24]....
        /*00a4*/ 	.word	0xffffffff


	//   ....[25]....
        /*00a8*/ 	.word	0xffffffff


	//   ....[26]....
        /*00ac*/ 	.word	0xffffffff


	//   ....[27]....
        /*00b0*/ 	.word	0xffffffff


	//   ....[28]....
        /*00b4*/ 	.word	0xffffffff


	//   ....[29]....
        /*00b8*/ 	.word	0xffffffff


	//   ....[30]....
        /*00bc*/ 	.word	0xffffffff


	//   ....[31]....
        /*00c0*/ 	.word	0xffffffff


	//   ....[32]....
        /*00c4*/ 	.word	0xffffffff


	//   ....[33]....
        /*00c8*/ 	.word	0xffffffff


	//   ....[34]....
        /*00cc*/ 	.word	0xffffffff


	//   ....[35]....
        /*00d0*/ 	.word	0xffffffff


	//   ....[36]....
        /*00d4*/ 	.word	0xffffffff


	//   ....[37]....
        /*00d8*/ 	.word	0xffffffff


	//   ....[38]....
        /*00dc*/ 	.word	0xffffffff


	//   ....[39]....
        /*00e0*/ 	.word	0xffffffff


	//   ....[40]....
        /*00e4*/ 	.word	0xffffffff


	//   ....[41]....
        /*00e8*/ 	.word	0xffffffff


	//   ....[42]....
        /*00ec*/ 	.word	0xffffffff


	//   ....[43]....
        /*00f0*/ 	.word	0xffffffff


	//   ....[44]....
        /*00f4*/ 	.word	0xffffffff


	//   ....[45]....
        /*00f8*/ 	.word	0xffffffff


	//   ....[46]....
        /*00fc*/ 	.word	0xffffffff


	//   ....[47]....
        /*0100*/ 	.word	0xffffffff


	//   ....[48]....
        /*0104*/ 	.word	0xffffffff


	//   ....[49]....
        /*0108*/ 	.word	0xffffffff


	//   ....[50]....
        /*010c*/ 	.word	0xffffffff


	//   ....[51]....
        /*0110*/ 	.word	0xffffffff


	//   ....[52]....
        /*0114*/ 	.word	0xffffffff


	//   ....[53]....
        /*0118*/ 	.word	0xffffffff


	//   ....[54]....
        /*011c*/ 	.word	0xffffffff


	//   ....[55]....
        /*0120*/ 	.word	0xffffffff


	//   ....[56]....
        /*0124*/ 	.word	0xffffffff


	//   ....[57]....
        /*0128*/ 	.word	0xffffffff


	//   ....[58]....
        /*012c*/ 	.word	0xffffffff


	//   ....[59]....
        /*0130*/ 	.word	0xffffffff


	//   ....[60]....
        /*0134*/ 	.word	0xffffffff


	//   ....[61]....
        /*0138*/ 	.word	0xffffffff


	//   ....[62]....
        /*013c*/ 	.word	0xffffffff


	//   ....[63]....
        /*0140*/ 	.word	0xffffffff


	//   ....[64]....
        /*0144*/ 	.word	0xffffffff


	//   ....[65]....
        /*0148*/ 	.word	0xffffffff


	//   ....[66]....
        /*014c*/ 	.word	0xffffffff


	//   ....[67]....
        /*0150*/ 	.word	0xffffffff


	//   ....[68]....
        /*0154*/ 	.word	0xffffffff


	//   ....[69]....
        /*0158*/ 	.word	0xffffffff


	//   ....[70]....
        /*015c*/ 	.word	0xffffffff


	//   ....[71]....
        /*0160*/ 	.word	0xffffffff


	//   ....[72]....
        /*0164*/ 	.word	0xffffffff


	//   ....[73]....
        /*0168*/ 	.word	0xffffffff


	//   ....[74]....
        /*016c*/ 	.word	0xffffffff


	//   ....[75]....
        /*0170*/ 	.word	0xffffffff


	//   ....[76]....
        /*0174*/ 	.word	0xffffffff


	//   ....[77]....
        /*0178*/ 	.word	0xffffffff


	//   ....[78]....
        /*017c*/ 	.word	0xffffffff


	//   ....[79]....
        /*0180*/ 	.word	0xffffffff


	//   ....[80]....
        /*0184*/ 	.word	0xffffffff


	//   ....[81]....
        /*0188*/ 	.word	0xffffffff


	//   ....[82]....
        /*018c*/ 	.word	0x0500000f


	//   ....[83]....
        /*0190*/ 	.word	0x0500000f


	//   ....[84]....
        /*0194*/ 	.word	0x0500000f


	//   ....[85]....
        /*0198*/ 	.word	0x0500000f


	//   ....[86]....
        /*019c*/ 	.word	0x0500000f


	//   ....[87]....
        /*01a0*/ 	.word	0x0500000f


	//   ....[88]....
        /*01a4*/ 	.word	0x0500000f


	//   ....[89]....
        /*01a8*/ 	.word	0x0500000f


	//   ....[90]....
        /*01ac*/ 	.word	0x0500000f


	//   ....[91]....
        /*01b0*/ 	.word	0x0500000f


	//   ....[92]....
        /*01b4*/ 	.word	0x0500000f


	//   ....[93]....
        /*01b8*/ 	.word	0x0500000f


	//   ....[94]....
        /*01bc*/ 	.word	0x0500000f


	//   ....[95]....
        /*01c0*/ 	.word	0x0500000f


	//   ....[96]....
        /*01c4*/ 	.word	0x0500000f


	//   ....[97]....
        /*01c8*/ 	.word	0x0500000f


	//   ....[98]....
        /*01cc*/ 	.word	0x0500000f


	//   ....[99]....
        /*01d0*/ 	.word	0x0500000f


	//   ....[100]....
        /*01d4*/ 	.word	0x0500000f


	//   ....[101]....
        /*01d8*/ 	.word	0x0500000f


	//   ....[102]....
        /*01dc*/ 	.word	0x0500000f


	//   ....[103]....
        /*01e0*/ 	.word	0x0500000f


	//   ....[104]....
        /*01e4*/ 	.word	0x0500000f


	//   ....[105]....
        /*01e8*/ 	.word	0x0500000f


	//   ....[106]....
        /*01ec*/ 	.word	0x0500000f


	//   ....[107]....
        /*01f0*/ 	.word	0x0500000f


	//   ....[108]....
        /*01f4*/ 	.word	0x0500000f


	//   ....[109]....
        /*01f8*/ 	.word	0x0500000f


	//   ....[110]....
        /*01fc*/ 	.word	0x0500000f


	//   ....[111]....
        /*0200*/ 	.word	0x0500000f


	//   ....[112]....
        /*0204*/ 	.word	0x0500000f


	//   ....[113]....
        /*0208*/ 	.word	0x0500000f


	//   ....[114]....
        /*020c*/ 	.word	0x0500000f


	//   ....[115]....
        /*0210*/ 	.word	0x0500000f


	//   ....[116]....
        /*0214*/ 	.word	0x0500000f


	//   ....[117]....
        /*0218*/ 	.word	0x0500000f


	//   ....[118]....
        /*021c*/ 	.word	0x0500000f


	//   ....[119]....
        /*0220*/ 	.word	0x0500000f


	//   ....[120]....
        /*0224*/ 	.word	0x0500000f


	//   ....[121]....
        /*0228*/ 	.word	0x0500000f


	//   ....[122]....
        /*022c*/ 	.word	0x0500000f


	//   ....[123]....
        /*0230*/ 	.word	0x0500000f


	//----- nvinfo : EIATTR_COOP_GROUP_INSTR_OFFSETS
	.align		4
.L_488:
        /*0234*/ 	.byte	0x04, 0x28
        /*0236*/ 	.short	(.L_490 - .L_489)


	//   ....[0]....
.L_489:
        /*0238*/ 	.word	0x00000060


	//   ....[1]....
        /*023c*/ 	.word	0x000000a0


	//   ....[2]....
        /*0240*/ 	.word	0x00000280


	//   ....[3]....
        /*0244*/ 	.word	0x000003e0


	//   ....[4]....
        /*0248*/ 	.word	0x00000500


	//   ....[5]....
        /*024c*/ 	.word	0x00000660


	//   ....[6]....
        /*0250*/ 	.word	0x000012d0


	//   ....[7]....
        /*0254*/ 	.word	0x00003450


	//   ....[8]....
        /*0258*/ 	.word	0x00003dd0


	//   ....[9]....
        /*025c*/ 	.word	0x00003e20


	//   ....[10]....
        /*0260*/ 	.word	0x00004340


	//   ....[11]....
        /*0264*/ 	.word	0x000043f0


	//   ....[12]....
        /*0268*/ 	.word	0x000047f0


	//   ....[13]....
        /*026c*/ 	.word	0x000048c0


	//   ....[14]....
        /*0270*/ 	.word	0x00005340


	//   ....[15]....
        /*0274*/ 	.word	0x000059b0


	//   ....[16]....
        /*0278*/ 	.word	0x00005ed0


	//   ....[17]....
        /*027c*/ 	.word	0x00005f20


	//   ....[18]....
        /*0280*/ 	.word	0x00006000


	//   ....[19]....
        /*0284*/ 	.word	0x00006490


	//   ....[20]....
        /*0288*/ 	.word	0x000064f0


	//   ....[21]....
        /*028c*/ 	.word	0x00007690


	//   ....[22]....
        /*0290*/ 	.word	0x00007e90


	//   ....[23]....
        /*0294*/ 	.word	0x00007f10


	//   ....[24]....
        /*0298*/ 	.word	0x00008200


	//   ....[25]....
        /*029c*/ 	.word	0x000083c0


	//   ....[26]....
        /*02a0*/ 	.word	0x00009390


	//   ....[27]....
        /*02a4*/ 	.word	0x00009470


	//   ....[28]....
        /*02a8*/ 	.word	0x000094c0


	//   ....[29]....
        /*02ac*/ 	.word	0x000094f0


	//   ....[30]....
        /*02b0*/ 	.word	0x00009550


	//   ....[31]....
        /*02b4*/ 	.word	0x0000a000


	//   ....[32]....
        /*02b8*/ 	.word	0x0000a4c0


	//   ....[33]....
        /*02bc*/ 	.word	0x0000a4f0


	//   ....[34]....
        /*02c0*/ 	.word	0x0000a510


	//   ....[35]....
        /*02c4*/ 	.word	0x0000a540


	//   ....[36]....
        /*02c8*/ 	.word	0x0000a9d0


	//   ....[37]....
        /*02cc*/ 	.word	0x0000a9f0


	//   ....[38]....
        /*02d0*/ 	.word	0x0000b640


	//   ....[39]....
        /*02d4*/ 	.word	0x0000b660


	//   ....[40]....
        /*02d8*/ 	.word	0x0000c6b0


	//   ....[41]....
        /*02dc*/ 	.word	0x0000d9c0


	//   ....[42]....
        /*02e0*/ 	.word	0x0000d9e0


	//   ....[43]....
        /*02e4*/ 	.word	0x0000d9f0


	//   ....[44]....
        /*02e8*/ 	.word	0x0000da30


	//   ....[45]....
        /*02ec*/ 	.word	0x0000da80


	//   ....[46]....
        /*02f0*/ 	.word	0x0000daa0


	//   ....[47]....
        /*02f4*/ 	.word	0x0000daf0


	//   ....[48]....
        /*02f8*/ 	.word	0x0000db10


	//   ....[49]....
        /*02fc*/ 	.word	0x0000e0a0


	//   ....[50]....
        /*0300*/ 	.word	0x0000e0d0


	//   ....[51]....
        /*0304*/ 	.word	0x0000e100


	//   ....[52]....
        /*0308*/ 	.word	0x0000e170


	//   ....[53]....
        /*030c*/ 	.word	0x0000e1d0


	//   ....[54]....
        /*0310*/ 	.word	0x0000e1f0


	//   ....[55]....
        /*0314*/ 	.word	0x0000e240


	//   ....[56]....
        /*0318*/ 	.word	0x0000e260


	//   ....[57]....
        /*031c*/ 	.word	0x0000e550


	//   ....[58]....
        /*0320*/ 	.word	0x0000e580


	//   ....[59]....
        /*0324*/ 	.word	0x0000e5b0


	//   ....[60]....
        /*0328*/ 	.word	0x0000e5e0


	//   ....[61]....
        /*032c*/ 	.word	0x0000e610


	//   ....[62]....
        /*0330*/ 	.word	0x0000e660


	//   ....[63]....
        /*0334*/ 	.word	0x0000e7e0


	//   ....[64]....
        /*0338*/ 	.word	0x0000e810


	//   ....[65]....
        /*033c*/ 	.word	0x0000f190


	//   ....[66]....
        /*0340*/ 	.word	0x0000f1b0


	//   ....[67]....
        /*0344*/ 	.word	0x0000f1c0


	//   ....[68]....
        /*0348*/ 	.word	0x0000f1e0


	//   ....[69]....
        /*034c*/ 	.word	0x0000f200


	//   ....[70]....
        /*0350*/ 	.word	0x0000f230


	//   ....[71]....
        /*0354*/ 	.word	0x0000f250


	//   ....[72]....
        /*0358*/ 	.word	0x0000f280


	//   ....[73]....
        /*035c*/ 	.word	0x0000f5e0


	//   ....[74]....
        /*0360*/ 	.word	0x0000f610


	//   ....[75]....
        /*0364*/ 	.word	0x0000f640


	//   ....[76]....
        /*0368*/ 	.word	0x0000f660


	//   ....[77]....
        /*036c*/ 	.word	0x0000f670


	//   ....[78]....
        /*0370*/ 	.word	0x0000f690


	//   ....[79]....
        /*0374*/ 	.word	0x0000f740


	//   ....[80]....
        /*0378*/ 	.word	0x0000f770


	//   ....[81]....
        /*037c*/ 	.word	0x0000fc70


	//   ....[82]....
        /*0380*/ 	.word	0x00010290


	//   ....[83]....
        /*0384*/ 	.word	0x00010380


	//   ....[84]....
        /*0388*/ 	.word	0x00010420


	//   ....[85]....
        /*038c*/ 	.word	0x000104a0


	//   ....[86]....
        /*0390*/ 	.word	0x00010550


	//   ....[87]....
        /*0394*/ 	.word	0x000105b0


	//   ....[88]....
        /*0398*/ 	.word	0x00010670


	//   ....[89]....
        /*039c*/ 	.word	0x000106d0


	//   ....[90]....
        /*03a0*/ 	.word	0x00010770


	//   ....[91]....
        /*03a4*/ 	.word	0x00010800


	//   ....[92]....
        /*03a8*/ 	.word	0x00010860


	//   ....[93]....
        /*03ac*/ 	.word	0x00010990


	//   ....[94]....
        /*03b0*/ 	.word	0x00010a00


	//   ....[95]....
        /*03b4*/ 	.word	0x00010a60


	//   ....[96]....
        /*03b8*/ 	.word	0x00010b20


	//   ....[97]....
        /*03bc*/ 	.word	0x00010b80


	//   ....[98]....
        /*03c0*/ 	.word	0x00010c20


	//   ....[99]....
        /*03c4*/ 	.word	0x00010d70


	//   ....[100]....
        /*03c8*/ 	.word	0x00010e20


	//   ....[101]....
        /*03cc*/ 	.word	0x000110b0


	//   ....[102]....
        /*03d0*/ 	.word	0x00011100


	//   ....[103]....
        /*03d4*/ 	.word	0x000112c0


	//   ....[104]....
        /*03d8*/ 	.word	0x00011310


	//   ....[105]....
        /*03dc*/ 	.word	0x000114d0


	//   ....[106]....
        /*03e0*/ 	.word	0x00011520


	//   ....[107]....
        /*03e4*/ 	.word	0x00011600


	//   ....[108]....
        /*03e8*/ 	.word	0x000116a0


	//   ....[109]....
        /*03ec*/ 	.word	0x00011700


	//   ....[110]....
        /*03f0*/ 	.word	0x000117a0


	//   ....[111]....
        /*03f4*/ 	.word	0x00011800


	//   ....[112]....
        /*03f8*/ 	.word	0x000118a0


	//   ....[113]....
        /*03fc*/ 	.word	0x00011900


	//   ....[114]....
        /*0400*/ 	.word	0x000119a0


	//   ....[115]....
        /*0404*/ 	.word	0x00011a80


	//   ....[116]....
        /*0408*/ 	.word	0x00011b30


	//   ....[117]....
        /*040c*/ 	.word	0x00011c20


	//   ....[118]....
        /*0410*/ 	.word	0x00011d20


	//   ....[119]....
        /*0414*/ 	.word	0x00011e40


	//   ....[120]....
        /*0418*/ 	.word	0x00011f20


	//   ....[121]....
        /*041c*/ 	.word	0x00012030


	//   ....[122]....
        /*0420*/ 	.word	0x00012100


	//   ....[123]....
        /*0424*/ 	.word	0x00012210


	//----- nvinfo : EIATTR_REG_RECONFIG
	.align		4
.L_490:
        /*0428*/ 	.byte	0x01, 0x54
	.zero		2


	//----- nvinfo : EIATTR_SYSCALL_OFFSETS
	.align		4
        /*042c*/ 	.byte	0x04, 0x46
        /*042e*/ 	.short	(.L_492 - .L_491)


	//   ....[0]....
.L_491:
        /*0430*/ 	.word	0x00003620


	//   ....[1]....
        /*0434*/ 	.word	0x0000ced0


	//   ....[2]....
        /*0438*/ 	.word	0x0000d010


	//   ....[3]....
        /*043c*/ 	.word	0x0000d100


	//   ....[4]....
        /*0440*/ 	.word	0x0000dd80


	//----- nvinfo : EIATTR_MBARRIER_INSTR_OFFSETS
	.align		4
.L_492:
        /*0444*/ 	.byte	0x04, 0x39
        /*0446*/ 	.short	(.L_494 - .L_493)


	//   ....[0]....
.L_493:
        /*0448*/ 	.word	0x00000170
        /*044c*/ 	.word	0x000000ff
        /*0450*/ 	.word	0x00028c00
        /*0454*/ 	.short	0x0100
        /*0456*/ 	.byte	0x08
	.zero		1


	//   ....[1]....
        /*0458*/ 	.word	0x00000180
        /*045c*/ 	.word	0x000000ff
        /*0460*/ 	.word	0x00028c20
        /*0464*/ 	.short	0x0100
        /*0466*/ 	.byte	0x08
	.zero		1


	//   ....[2]....
        /*0468*/ 	.word	0x00000230
        /*046c*/ 	.word	0x000000ff
        /*0470*/ 	.word	0x00028c30
        /*0474*/ 	.short	0x0100
        /*0476*/ 	.byte	0x06
	.zero		1


	//   ....[3]....
        /*0478*/ 	.word	0x00000240
        /*047c*/ 	.word	0x000000ff
        /*0480*/ 	.word	0x00028c40
        /*0484*/ 	.short	0x0100
        /*0486*/ 	.byte	0x06
	.zero		1


	//   ....[4]....
        /*0488*/ 	.word	0x00000250
        /*048c*/ 	.word	0x000000ff
        /*0490*/ 	.word	0x00028c38
        /*0494*/ 	.short	0x0100
        /*0496*/ 	.byte	0x06
	.zero		1


	//   ....[5]....
        /*0498*/ 	.word	0x00000260
        /*049c*/ 	.word	0x000000ff
        /*04a0*/ 	.word	0x00028c48
        /*04a4*/ 	.short	0x0100
        /*04a6*/ 	.byte	0x06
	.zero		1


	//   ....[6]....
        /*04a8*/ 	.word	0x00000390
        /*04ac*/ 	.word	0x000000ff
        /*04b0*/ 	.word	0x00028c50
        /*04b4*/ 	.short	0x0100
        /*04b6*/ 	.byte	0x08
	.zero		1


	//   ....[7]....
        /*04b8*/ 	.word	0x000003a0
        /*04bc*/ 	.word	0x000000ff
        /*04c0*/ 	.word	0x00028c60
        /*04c4*/ 	.short	0x0100
        /*04c6*/ 	.byte	0x08
	.zero		1


	//   ....[8]....
        /*04c8*/ 	.word	0x000003b0
        /*04cc*/ 	.word	0x000000ff
        /*04d0*/ 	.word	0x00028c58
        /*04d4*/ 	.short	0x0100
        /*04d6*/ 	.byte	0x08
	.zero		1


	//   ....[9]....
        /*04d8*/ 	.word	0x000003c0
        /*04dc*/ 	.word	0x000000ff
        /*04e0*/ 	.word	0x00028c68
        /*04e4*/ 	.short	0x0100
        /*04e6*/ 	.byte	0x08
	.zero		1


	//   ....[10]....
        /*04e8*/ 	.word	0x000004b0
        /*04ec*/ 	.word	0x000000ff
        /*04f0*/ 	.word	0x00028c70
        /*04f4*/ 	.short	0x0100
        /*04f6*/ 	.byte	0x06
	.zero		1


	//   ....[11]....
        /*04f8*/ 	.word	0x000004c0
        /*04fc*/ 	.word	0x000000ff
        /*0500*/ 	.word	0x00028c80
        /*0504*/ 	.short	0x0100
        /*0506*/ 	.byte	0x06
	.zero		1


	//   ....[12]....
        /*0508*/ 	.word	0x000004d0
        /*050c*/ 	.word	0x000000ff
        /*0510*/ 	.word	0x00028c78
        /*0514*/ 	.short	0x0100
        /*0516*/ 	.byte	0x06
	.zero		1


	//   ....[13]....
        /*0518*/ 	.word	0x000004e0
        /*051c*/ 	.word	0x000000ff
        /*0520*/ 	.word	0x00028c88
        /*0524*/ 	.short	0x0100
        /*0526*/ 	.byte	0x06
	.zero		1


	//   ....[14]....
        /*0528*/ 	.word	0x00000610
        /*052c*/ 	.word	0x000000ff
        /*0530*/ 	.word	0x00028c90
        /*0534*/ 	.short	0x0100
        /*0536*/ 	.byte	0x08
	.zero		1


	//   ....[15]....
        /*0538*/ 	.word	0x00000620
        /*053c*/ 	.word	0x000000ff
        /*0540*/ 	.word	0x00028ca0
        /*0544*/ 	.short	0x0100
        /*0546*/ 	.byte	0x08
	.zero		1


	//   ....[16]....
        /*0548*/ 	.word	0x00000630
        /*054c*/ 	.word	0x000000ff
        /*0550*/ 	.word	0x00028c98
        /*0554*/ 	.short	0x0100
        /*0556*/ 	.byte	0x08
	.zero		1


	//   ....[17]....
        /*0558*/ 	.word	0x00000640
        /*055c*/ 	.word	0x000000ff
        /*0560*/ 	.word	0x00028ca8
        /*0564*/ 	.short	0x0100
        /*0566*/ 	.byte	0x08
	.zero		1


	//   ....[18]....
        /*0568*/ 	.word	0x00000780
        /*056c*/ 	.word	0x000000ff
        /*0570*/ 	.word	0x00028cb0
        /*0574*/ 	.short	0x0100
        /*0576*/ 	.byte	0x08
	.zero		1


	//   ....[19]....
        /*0578*/ 	.word	0x00000790
        /*057c*/ 	.word	0x000000ff
        /*0580*/ 	.word	0x00028cc0
        /*0584*/ 	.short	0x0100
        /*0586*/ 	.byte	0x08
	.zero		1


	//   ....[20]....
        /*0588*/ 	.word	0x000007a0
        /*058c*/ 	.word	0x000000ff
        /*0590*/ 	.word	0x00028cb8
        /*0594*/ 	.short	0x0100
        /*0596*/ 	.byte	0x08
	.zero		1


	//   ....[21]....
        /*0598*/ 	.word	0x000007b0
        /*059c*/ 	.word	0x000000ff
        /*05a0*/ 	.word	0x00028cc8
        /*05a4*/ 	.short	0x0100
        /*05a6*/ 	.byte	0x08
	.zero		1


	//   ....[22]....
        /*05a8*/ 	.word	0x00001490
        /*05ac*/ 	.word	0x000000ff
        /*05b0*/ 	.word	0x00028c50
        /*05b4*/ 	.short	0x010a
        /*05b6*/ 	.byte	0x05
	.zero		1


	//   ....[23]....
        /*05b8*/ 	.word	0x00001760
        /*05bc*/ 	.word	0x000000ff
        /*05c0*/ 	.word	0x00000000
        /*05c4*/ 	.short	0x0101
        /*05c6*/ 	.byte	0x04
	.zero		1


	//   ....[24]....
        /*05c8*/ 	.word	0x000020c0
        /*05cc*/ 	.word	0x000000ff
        /*05d0*/ 	.word	0x00028c50
        /*05d4*/ 	.short	0x010a
        /*05d6*/ 	.byte	0x07
	.zero		1


	//   ....[25]....
        /*05d8*/ 	.word	0x00002100
        /*05dc*/ 	.word	0x000000ff
        /*05e0*/ 	.word	0x00028c50
        /*05e4*/ 	.short	0x010a
        /*05e6*/ 	.byte	0x07
	.zero		1


	//   ....[26]....
        /*05e8*/ 	.word	0x000022e0
        /*05ec*/ 	.word	0x000000ff
        /*05f0*/ 	.word	0x00000000
        /*05f4*/ 	.short	0x0101
        /*05f6*/ 	.byte	0x07
	.zero		1


	//   ....[27]....
        /*05f8*/ 	.word	0x00003650
        /*05fc*/ 	.word	0x000000ff
        /*0600*/ 	.word	0x00028c00
        /*0604*/ 	.short	0x010a
        /*0606*/ 	.byte	0x27
	.zero		1


	//   ....[28]....
        /*0608*/ 	.word	0x000037e0
        /*060c*/ 	.word	0x000000ff
        /*0610*/ 	.word	0x00028c30
        /*0614*/ 	.short	0x010a
        /*0616*/ 	.byte	0x27
	.zero		1


	//   ....[29]....
        /*0618*/ 	.word	0x00003820
        /*061c*/ 	.word	0x000000ff
        /*0620*/ 	.word	0x00028c30
        /*0624*/ 	.short	0x010a
        /*0626*/ 	.byte	0x27
	.zero		1


	//   ....[30]....
        /*0628*/ 	.word	0x00003fa0
        /*062c*/ 	.word	0x000000ff
        /*0630*/ 	.word	0x00000000
        /*0634*/ 	.short	0x0101
        /*0636*/ 	.byte	0x04
	.zero		1


	//   ....[31]....
        /*0638*/ 	.word	0x000050e0
        /*063c*/ 	.word	0x000000ff
        /*0640*/ 	.word	0x00028c50
        /*0644*/ 	.short	0x010a
        /*0646*/ 	.byte	0x27
	.zero		1


	//   ....[32]....
        /*0648*/ 	.word	0x00005120
        /*064c*/ 	.word	0x000000ff
        /*0650*/ 	.word	0x00028c50
        /*0654*/ 	.short	0x010a
        /*0656*/ 	.byte	0x27
	.zero		1


	//   ....[33]....
        /*0658*/ 	.word	0x00005470
        /*065c*/ 	.word	0x000000ff
        /*0660*/ 	.word	0x00000000
        /*0664*/ 	.short	0x0101
        /*0666*/ 	.byte	0x05
	.zero		1


	//   ....[34]....
        /*0668*/ 	.word	0x00005620
        /*066c*/ 	.word	0x000000ff
        /*0670*/ 	.word	0x00028c30
        /*0674*/ 	.short	0x010a
        /*0676*/ 	.byte	0x1b
	.zero		1


	//   ....[35]....
        /*0678*/ 	.word	0x00005660
        /*067c*/ 	.word	0x000000ff
        /*0680*/ 	.word	0x00028c30
        /*0684*/ 	.short	0x010a
        /*0686*/ 	.byte	0x1b
	.zero		1


	//   ....[36]....
        /*0688*/ 	.word	0x00005b90
        /*068c*/ 	.word	0x000000ff
        /*0690*/ 	.word	0x00000000
        /*0694*/ 	.short	0x0101
        /*0696*/ 	.byte	0x0a
	.zero		1


	//   ....[37]....
        /*0698*/ 	.word	0x00007450
        /*069c*/ 	.word	0x000000ff
        /*06a0*/ 	.word	0x00028c50
        /*06a4*/ 	.short	0x010a
        /*06a6*/ 	.byte	0x1b
	.zero		1


	//   ....[38]....
        /*06a8*/ 	.word	0x00007490
        /*06ac*/ 	.word	0x000000ff
        /*06b0*/ 	.word	0x00028c50
        /*06b4*/ 	.short	0x010a
        /*06b6*/ 	.byte	0x1b
	.zero		1


	//   ....[39]....
        /*06b8*/ 	.word	0x00007750
        /*06bc*/ 	.word	0x000000ff
        /*06c0*/ 	.word	0x00000000
        /*06c4*/ 	.short	0x0101
        /*06c6*/ 	.byte	0x1b
	.zero		1


	//   ....[40]....
        /*06c8*/ 	.word	0x00007890
        /*06cc*/ 	.word	0x000000ff
        /*06d0*/ 	.word	0x00028c30
        /*06d4*/ 	.short	0x010a
        /*06d6*/ 	.byte	0x06
	.zero		1


	//   ....[41]....
        /*06d8*/ 	.word	0x000078d0
        /*06dc*/ 	.word	0x000000ff
        /*06e0*/ 	.word	0x00028c30
        /*06e4*/ 	.short	0x010a
        /*06e6*/ 	.byte	0x06
	.zero		1


	//   ....[42]....
        /*06e8*/ 	.word	0x00007c60
        /*06ec*/ 	.word	0x000000ff
        /*06f0*/ 	.word	0x00000000
        /*06f4*/ 	.short	0x0101
        /*06f6*/ 	.byte	0x0a
	.zero		1


	//   ....[43]....
        /*06f8*/ 	.word	0x00009150
        /*06fc*/ 	.word	0x000000ff
        /*0700*/ 	.word	0x00028c50
        /*0704*/ 	.short	0x010a
        /*0706*/ 	.byte	0x06
	.zero		1


	//   ....[44]....
        /*0708*/ 	.word	0x00009190
        /*070c*/ 	.word	0x000000ff
        /*0710*/ 	.word	0x00028c50
        /*0714*/ 	.short	0x010a
        /*0716*/ 	.byte	0x06
	.zero		1


	//   ....[45]....
        /*0718*/ 	.word	0x00009450
        /*071c*/ 	.word	0x000000ff
        /*0720*/ 	.word	0x00000000
        /*0724*/ 	.short	0x0101
        /*0726*/ 	.byte	0x06
	.zero		1


	//   ....[46]....
        /*0728*/ 	.word	0x00009fc0
        /*072c*/ 	.word	0x000000ff
        /*0730*/ 	.word	0x00000000
        /*0734*/ 	.short	0x0101
        /*0736*/ 	.byte	0x04
	.zero		1


	//   ....[47]....
        /*0738*/ 	.word	0x0000d780
        /*073c*/ 	.word	0x000000ff
        /*0740*/ 	.word	0x00028c40
        /*0744*/ 	.short	0x010a
        /*0746*/ 	.byte	0x2d
	.zero		1


	//   ....[48]....
        /*0748*/ 	.word	0x0000dbb0
        /*074c*/ 	.word	0x000000ff
        /*0750*/ 	.word	0x00028c30
        /*0754*/ 	.short	0x0107
        /*0756*/ 	.byte	0x2d
	.zero		1


	//   ....[49]....
        /*0758*/ 	.word	0x0000dc20
        /*075c*/ 	.word	0x000000ff
        /*0760*/ 	.word	0x00028c30
        /*0764*/ 	.short	0x0101
        /*0766*/ 	.byte	0x2d
	.zero		1


	//   ....[50]....
        /*0768*/ 	.word	0x0000e330
        /*076c*/ 	.word	0x000000ff
        /*0770*/ 	.word	0x00028c00
        /*0774*/ 	.short	0x0107
        /*0776*/ 	.byte	0x2d
	.zero		1


	//   ....[51]....
        /*0778*/ 	.word	0x0000e370
        /*077c*/ 	.word	0x000000ff
        /*0780*/ 	.word	0x00028c00
        /*0784*/ 	.short	0x0101
        /*0786*/ 	.byte	0x2d
	.zero		1


	//   ....[52]....
        /*0788*/ 	.word	0x0000e380
        /*078c*/ 	.word	0x000000ff
        /*0790*/ 	.word	0x00028c20
        /*0794*/ 	.short	0x010a
        /*0796*/ 	.byte	0x2d
	.zero		1


	//   ....[53]....
        /*0798*/ 	.word	0x0000e3d0
        /*079c*/ 	.word	0x000000ff
        /*07a0*/ 	.word	0x00028c60
        /*07a4*/ 	.short	0x010a
        /*07a6*/ 	.byte	0x2d
	.zero		1


	//   ....[54]....
        /*07a8*/ 	.word	0x0000ebf0
        /*07ac*/ 	.word	0x000000ff
        /*07b0*/ 	.word	0x00028c50
        /*07b4*/ 	.short	0x0107
        /*07b6*/ 	.byte	0x2d
	.zero		1


	//   ....[55]....
        /*07b8*/ 	.word	0x0000ec70
        /*07bc*/ 	.word	0x000000ff
        /*07c0*/ 	.word	0x00028c50
        /*07c4*/ 	.short	0x0101
        /*07c6*/ 	.byte	0x2d
	.zero		1


	//   ....[56]....
        /*07c8*/ 	.word	0x0000ef90
        /*07cc*/ 	.word	0x0000000a
        /*07d0*/ 	.word	0x00028c40
        /*07d4*/ 	.short	0x010a
        /*07d6*/ 	.byte	0x3f
	.zero		1


	//   ....[57]....
        /*07d8*/ 	.word	0x0000f320
        /*07dc*/ 	.word	0x0000000a
        /*07e0*/ 	.word	0x00028c30
        /*07e4*/ 	.short	0x0107
        /*07e6*/ 	.byte	0x3f
	.zero		1


	//   ....[58]....
        /*07e8*/ 	.word	0x0000f3d0
        /*07ec*/ 	.word	0x0000000a
        /*07f0*/ 	.word	0x00028c30
        /*07f4*/ 	.short	0x0101
        /*07f6*/ 	.byte	0x3f
	.zero		1


	//   ....[59]....
        /*07f8*/ 	.word	0x0000f400
        /*07fc*/ 	.word	0x0000000a
        /*0800*/ 	.word	0x00028c60
        /*0804*/ 	.short	0x010a
        /*0806*/ 	.byte	0x3f
	.zero		1


	//   ....[60]....
        /*0808*/ 	.word	0x0000fa40
        /*080c*/ 	.word	0x0000000a
        /*0810*/ 	.word	0x00028c50
        /*0814*/ 	.short	0x0107
        /*0816*/ 	.byte	0x3f
	.zero		1


	//   ....[61]....
        /*0818*/ 	.word	0x0000fb10
        /*081c*/ 	.word	0x0000000a
        /*0820*/ 	.word	0x00028c50
        /*0824*/ 	.short	0x0101
        /*0826*/ 	.byte	0x3f
	.zero		1


	//   ....[62]....
        /*0828*/ 	.word	0x0000fbf0
        /*082c*/ 	.word	0x00000005
        /*0830*/ 	.word	0x00028c20
        /*0834*/ 	.short	0x010a
        /*0836*/ 	.byte	0x3f
	.zero		1


	//   ....[63]....
        /*0838*/ 	.word	0x0000fd60
        /*083c*/ 	.word	0x00000004
        /*0840*/ 	.word	0x00028c40
        /*0844*/ 	.short	0x010a
        /*0846*/ 	.byte	0x3f
	.zero		1


	//   ....[64]....
        /*0848*/ 	.word	0x0000fe00
        /*084c*/ 	.word	0x00000005
        /*0850*/ 	.word	0x00028c40
        /*0854*/ 	.short	0x010a
        /*0856*/ 	.byte	0x3f
	.zero		1


	//   ....[65]....
        /*0858*/ 	.word	0x0000fe40
        /*085c*/ 	.word	0x00000004
        /*0860*/ 	.word	0x00028c60
        /*0864*/ 	.short	0x010a
        /*0866*/ 	.byte	0x3f
	.zero		1


	//   ....[66]....
        /*0868*/ 	.word	0x0000fe80
        /*086c*/ 	.word	0x00000005
        /*0870*/ 	.word	0x00028c60
        /*0874*/ 	.short	0x010a
        /*0876*/ 	.byte	0x3f
	.zero		1


	//   ....[67]....
        /*0878*/ 	.word	0x0000fef0
        /*087c*/ 	.word	0x00000005
        /*0880*/ 	.word	0x00028c50
        /*0884*/ 	.short	0x010a
        /*0886*/ 	.byte	0x3f
	.zero		1


	//   ....[68]....
        /*0888*/ 	.word	0x0000ff50
        /*088c*/ 	.word	0x00000005
        /*0890*/ 	.word	0x00028c50
        /*0894*/ 	.short	0x010a
        /*0896*/ 	.byte	0x3f
	.zero		1


	//   ....[69]....
        /*0898*/ 	.word	0x0000ffb0
        /*089c*/ 	.word	0x00000000
        /*08a0*/ 	.word	0x00028c00
        /*08a4*/ 	.short	0x010a
        /*08a6*/ 	.byte	0x3f
	.zero		1


	//   ....[70]....
        /*08a8*/ 	.word	0x00010010
        /*08ac*/ 	.word	0x00000004
        /*08b0*/ 	.word	0x00028c30
        /*08b4*/ 	.short	0x010a
        /*08b6*/ 	.byte	0x3f
	.zero		1


	//   ....[71]....
        /*08b8*/ 	.word	0x00010070
        /*08bc*/ 	.word	0x0000000e
        /*08c0*/ 	.word	0x00028c50
        /*08c4*/ 	.short	0x010a
        /*08c6*/ 	.byte	0x3f
	.zero		1


	//   ....[72]....
        /*08c8*/ 	.word	0x000100d0
        /*08cc*/ 	.word	0x00000004
        /*08d0*/ 	.word	0x00028c30
        /*08d4*/ 	.short	0x010a
        /*08d6*/ 	.byte	0x3f
	.zero		1


	//   ....[73]....
        /*08d8*/ 	.word	0x00010130
        /*08dc*/ 	.word	0x0000000e
        /*08e0*/ 	.word	0x00028c50
        /*08e4*/ 	.short	0x010a
        /*08e6*/ 	.byte	0x3f
	.zero		1


	//   ....[74]....
        /*08e8*/ 	.word	0x00010190
        /*08ec*/ 	.word	0x00000004
        /*08f0*/ 	.word	0x00028c30
        /*08f4*/ 	.short	0x010a
        /*08f6*/ 	.byte	0x3f
	.zero		1


	//   ....[75]....
        /*08f8*/ 	.word	0x000101f0
        /*08fc*/ 	.word	0x0000000c
        /*0900*/ 	.word	0x00028c50
        /*0904*/ 	.short	0x010a
        /*0906*/ 	.byte	0x3f
	.zero		1


	//   ....[76]....
        /*0908*/ 	.word	0x000102d0
        /*090c*/ 	.word	0x00000003
        /*0910*/ 	.word	0x00028c40
        /*0914*/ 	.short	0x010a
        /*0916*/ 	.byte	0x3f
	.zero		1


	//   ....[77]....
        /*0918*/ 	.word	0x00010c60
        /*091c*/ 	.word	0x00000003
        /*0920*/ 	.word	0x00028c20
        /*0924*/ 	.short	0x010a
        /*0926*/ 	.byte	0x3f
	.zero		1


	//   ....[78]....
        /*0928*/ 	.word	0x00010cc0
        /*092c*/ 	.word	0x00000003
        /*0930*/ 	.word	0x00028c60
        /*0934*/ 	.short	0x010a
        /*0936*/ 	.byte	0x3f
	.zero		1


	//   ....[79]....
        /*0938*/ 	.word	0x00011550
        /*093c*/ 	.word	0x0000000a
        /*0940*/ 	.word	0x00028c40
        /*0944*/ 	.short	0x010a
        /*0946*/ 	.byte	0x3f
	.zero		1


	//   ....[80]....
        /*0948*/ 	.word	0x000119d0
        /*094c*/ 	.word	0x0000000a
        /*0950*/ 	.word	0x00028c60
        /*0954*/ 	.short	0x010a
        /*0956*/ 	.byte	0x3f
	.zero		1


	//   ....[81]....
        /*0958*/ 	.word	0x00012130
        /*095c*/ 	.word	0x00000005
        /*0960*/ 	.word	0x00028c20
        /*0964*/ 	.short	0x010a
        /*0966*/ 	.byte	0x3f
	.zero		1


	//   ....[82]....
        /*0968*/ 	.word	0x000122d0
        /*096c*/ 	.word	0x00000004
        /*0970*/ 	.word	0x00028c40
        /*0974*/ 	.short	0x010a
        /*0976*/ 	.byte	0x3f
	.zero		1


	//   ....[83]....
        /*0978*/ 	.word	0x00012320
        /*097c*/ 	.word	0x00000005
        /*0980*/ 	.word	0x00028c40
        /*0984*/ 	.short	0x010a
        /*0986*/ 	.byte	0x3f
	.zero		1


	//   ....[84]....
        /*0988*/ 	.word	0x00012370
        /*098c*/ 	.word	0x00000004
        /*0990*/ 	.word	0x00028c60
        /*0994*/ 	.short	0x010a
        /*0996*/ 	.byte	0x3f
	.zero		1


	//----- nvinfo : EIATTR_NUM_MBARRIERS
	.align		4
.L_494:
        /*0998*/ 	.byte	0x03, 0x38
        /*099a*/ 	.short	0x0016


	//----- nvinfo : EIATTR_EXIT_INSTR_OFFSETS
	.align		4
        /*099c*/ 	.byte	0x04, 0x1c
        /*099e*/ 	.short	(.L_496 - .L_495)


	//   ....[0]....
.L_495:
        /*09a0*/ 	.word	0x0000fed0


	//----- nvinfo : EIATTR_MAX_THREADS
	.align		4
.L_496:
        /*09a4*/ 	.byte	0x04, 0x05
        /*09a6*/ 	.short	(.L_498 - .L_497)
.L_497:
        /*09a8*/ 	.word	0x00000180
        /*09ac*/ 	.word	0x00000001
        /*09b0*/ 	.word	0x00000001


	//----- nvinfo : EIATTR_CRS_STACK_SIZE
	.align		4
.L_498:
        /*09b4*/ 	.byte	0x04, 0x1e
        /*09b6*/ 	.short	(.L_500 - .L_499)
.L_499:
        /*09b8*/ 	.word	0x00000000


	//----- nvinfo : EIATTR_CBANK_PARAM_SIZE
	.align		4
.L_500:
        /*09bc*/ 	.byte	0x03, 0x19
        /*09be*/ 	.short	0x0a70


	//----- nvinfo : EIATTR_PARAM_CBANK
	.align		4
        /*09c0*/ 	.byte	0x04, 0x0a
        /*09c2*/ 	.short	(.L_502 - .L_501)
	.align		4
.L_501:
        /*09c4*/ 	.word	index@(.nv.constant0._ZN7cutlass13device_kernelIN5flash11enable_sm90INS1_16FlashAttnFwdSm90INS1_25CollectiveMainloopFwdSm90ILi2EN4cute5tupleIJNS5_1CILi1EEES8_S8_EEENS6_IJNS7_ILi64EEESA_SA_EEELi512ENS_6half_tEfNS_4arch4Sm90ELb1ELb0ELb1ELb0ELb1ELb0ELb0ELb0ELb0ELb1ELb1ELb0EEENS1_21CollectiveEpilogueFwdINS6_IJSA_NS7_ILi512EEESA_EEES9_SC_SE_Li256ELb0ELb1ELb1ELb0EEENS1_19SingleTileSchedulerILb0ELb1ELb1ELi64EEEEEEEEEvNT_6ParamsE)
        /*09c8*/ 	.short	0x0210
        /*09ca*/ 	.short	0x0a70


	//----- nvinfo : EIATTR_SW_WAR
	.align		4
.L_502:
        /*09cc*/ 	.byte	0x04, 0x36
        /*09ce*/ 	.short	(.L_504 - .L_503)
.L_503:
        /*09d0*/ 	.word	0x00000008
.L_504:


//--------------------- .nv.info._ZN7cutlass13device_kernelIN5flash11enable_sm90INS1_16FlashAttnFwdSm90INS1_25CollectiveMainloopFwdSm90ILi2EN4cute5tupleIJNS5_1CILi1EEES8_S8_EEENS6_IJNS7_ILi64EEESA_SA_EEELi512ENS_6half_tEfNS_4arch4Sm90ELb1ELb0ELb1ELb0ELb1ELb0ELb1ELb0ELb0ELb1ELb1ELb0EEENS1_21CollectiveEpilogueFwdINS6_IJSA_NS7_ILi512EEESA_EEES9_SC_SE_Li256ELb0ELb1ELb1ELb0EEENS1_19SingleTileSchedulerILb0ELb1ELb1ELi64EEEEEEEEEvNT_6ParamsE --------------------------
	.section	.nv.info._ZN7cutlass13device_kernelIN5flash11enable_sm90INS1_16FlashAttnFwdSm90INS1_25CollectiveMainloopFwdSm90ILi2EN4cute5tupleIJNS5_1CILi1EEES8_S8_EEENS6_IJNS7_ILi64EEESA_SA_EEELi512ENS_6half_tEfNS_4arch4Sm90ELb1ELb0ELb1ELb0ELb1ELb0ELb1ELb0ELb0ELb1ELb1ELb0EEENS1_21CollectiveEpilogueFwdINS6_IJSA_NS7_ILi512EEESA_EEES9_SC_SE_Li256ELb0ELb1ELb1ELb0EEENS1_19SingleTileSchedulerILb0ELb1ELb1ELi64EEEEEEEEEvNT_6ParamsE,"",@"SHT_CUDA_INFO"
	.sectionflags	@""
	.align	4


	//----- nvinfo : EIATTR_CUDA_API_VERSION
	.align		4
        /*0000*/ 	.byte	0x04, 0x37
        /*0002*/ 	.short	(.L_506 - .L_505)
.L_505:
        /*0004*/ 	.word	0x00000082


	//----- nvinfo : EIATTR_KPARAM_INFO
	.align		4
.L_506:
        /*0008*/ 	.byte	0x04, 0x17
        /*000a*/ 	.short	(.L_508 - .L_507)
.L_507:
        /*000c*/ 	.word	0x00000000
        /*0010*/ 	.short	0x0000
        /*0012*/ 	.short	0x0070
        /*0014*/ 	.byte	0x00, 0xf0, 0x01, 0x2c


	//----- nvinfo : EIATTR_SPARSE_MMA_MASK
	.align		4
.L_508:
        /*0018*/ 	.byte	0x03, 0x50
        /*001a*/ 	.short	0x0000


	//----- nvinfo : EIATTR_MAXREG_COUNT
	.align		4
        /*001c*/ 	.byte	0x03, 0x1b
        /*001e*/ 	.short	0x00a8


	//----- nvinfo : EIATTR_NUM_BARRIERS
	.align		4
        /*0020*/ 	.byte	0x02, 0x4c
        /*0022*/ 	.byte	0x10
	.zero		1


	//----- nvinfo : EIATTR_EXTERNS
	.align		4
        /*0024*/ 	.byte	0x04, 0x0f
        /*0026*/ 	.short	(.L_510 - .L_509)


	//   ....[0]....
	.align		4
.L_509:
        /*0028*/ 	.word	index@(__assertfail)


	//----- nvinfo : EIATTR_ANNOTATIONS
	.align		4
.L_510:
        /*002c*/ 	.byte	0x04, 0x55
        /*002e*/ 	.short	(.L_512 - .L_511)


	//   ....[0]....
.L_511:
        /*0030*/ 	.word	0x00000001
        /*0034*/ 	.byte	0x90, 0x08, 0x00, 0x00, 0x01, 0x00, 0x00, 0x00, 0x10, 0x0a, 0x00, 0x00, 0x01, 0x00, 0x00, 0x00
        /*0044*/ 	.byte	0x20, 0x13, 0x00, 0x00, 0x01, 0x00, 0x00, 0x00, 0x90, 0x36, 0x00, 0x00, 0x01, 0x00, 0x00, 0x00
        /*0054*/ 	.byte	0x70, 0xdd, 0x00, 0x00, 0x01, 0x00, 0x00, 0x00, 0x50, 0x02, 0x01, 0x00, 0x01, 0x00, 0x00, 0x00
        /*0064*/ 	.byte	0xf0, 0x15, 0x01, 0x00, 0x01, 0x00, 0x00, 0x00, 0x50, 0x4a, 0x01, 0x00


	//----- nvinfo : EIATTR_MERCURY_ISA_VERSION
	.align		4
.L_512:
        /*0070*/ 	.byte	0x03, 0x5f
        /*0072*/ 	.short	0x0101


	//----- nvinfo : EIATTR_INT_WARP_WIDE_INSTR_OFFSETS
	.align		4
        /*0074*/ 	.byte	0x04, 0x31
        /*0076*/ 	.short	(.L_514 - .L_513)


	//   ....[0]....
.L_513:
        /*0078*/ 	.word	0x000000c0


	//   ....[1]....
        /*007c*/ 	.word	0x000000d0


	//   ....[2]....
        /*0080*/ 	.word	0x000000e0


	//   ....[3]....
        /*0084*/ 	.word	0x00000180


	//----- nvinfo : EIATTR_COOP_GROUP_MASK_REGIDS
	.align		4
.L_514:
        /*0088*/ 	.byte	0x04, 0x29
        /*008a*/ 	.short	(.L_516 - .L_515)


	//   ....[0]....
.L_515:
        /*008c*/ 	.word	0xffffffff


	//   ....[1]....
        /*0090*/ 	.word	0xffffffff


	//   ....[2]....
        /*0094*/ 	.word	0xffffffff


	//   ....[3]....
        /*0098*/ 	.word	0xffffffff


	//   ....[4]....
        /*009c*/ 	.word	0xffffffff


	//   ....[5]....
        /*00a0*/ 	.word	0xffffffff


	//   ....[6]....
        /*00a4*/ 	.word	0xffffffff


	//   ....[7]....
        /*00a8*/ 	.word	0xffffffff


	//   ....[8]....
        /*00ac*/ 	.word	0xffffffff


	//   ....[9]....
        /*00b0*/ 	.word	0xffffffff


	//   ....[10]....
        /*00b4*/ 	.word	0xffffffff


	//   ....[11]....
        /*00b8*/ 	.word	0xffffffff


	//   ....[12]....
        /*00bc*/ 	.word	0xffffffff


	//   ....[13]....
        /*00c0*/ 	.word	0xffffffff


	//   ....[14]....
        /*00c4*/ 	.word	0xffffffff


	//   ....[15]....
        /*00c8*/ 	.word	0xffffffff


	//   ....[16]....
        /*00cc*/ 	.word	0xffffffff


	//   ....[17]....
        /*00d0*/ 	.word	0xffffffff


	//   ....[18]....
        /*00d4*/ 	.word	0xffffffff


	//   ....[19]....
        /*00d8*/ 	.word	0xffffffff


	//   ....[20]....
        /*00dc*/ 	.word	0xffffffff


	//   ....[21]....
        /*00e0*/ 	.word	0xffffffff


	//   ....[22]....
        /*00e4*/ 	.word	0xffffffff


	//   ....[23]....
        /*00e8*/ 	.word	0xffffffff


	//   ....[24]....
        /*00ec*/ 	.word	0xffffffff


	//   ....[25]....
        /*00f0*/ 	.word	0xffffffff


	//   ....[26]....
        /*00f4*/ 	.word	0xffffffff


	//   ....[27]....
        /*00f8*/ 	.word	0xffffffff


	//   ....[28]....
        /*00fc*/ 	.word	0xffffffff


	//   ....[29]....
        /*0100*/ 	.word	0xffffffff


	//   ....[30]....
        /*0104*/ 	.word	0xffffffff


	//   ....[31]....
        /*0108*/ 	.word	0xffffffff


	//   ....[32]....
        /*010c*/ 	.word	0xffffffff


	//   ....[33]....
        /*0110*/ 	.word	0xffffffff


	//   ....[34]....
        /*0114*/ 	.word	0xffffffff


	//   ....[35]....
        /*0118*/ 	.word	0xffffffff


	//   ....[36]....
        /*011c*/ 	.word	0xffffffff


	//   ....[37]....
        /*0120*/ 	.word	0xffffffff


	//   ....[38]....
        /*0124*/ 	.word	0xffffffff


	//   ....[39]....
        /*0128*/ 	.word	0xffffffff


	//   ....[40]....
        /*012c*/ 	.word	0xffffffff


	//   ....[41]....
        /*0130*/ 	.word	0xffffffff


	//   ....[42]....
        /*0134*/ 	.word	0xffffffff


	//   ....[43]....
        /*0138*/ 	.word	0xffffffff


	//   ....[44]....
        /*013c*/ 	.word	0xffffffff


	//   ....[45]....
        /*0140*/ 	.word	0xffffffff


	//   ....[46]....
        /*0144*/ 	.word	0xffffffff


	//   ....[47]....
        /*0148*/ 	.word	0xffffffff


	//   ....[48]....
        /*014c*/ 	.word	0xffffffff


	//   ....[49]....
        /*0150*/ 	.word	0xffffffff


	//   ....[50]....
        /*0154*/ 	.word	0xffffffff


	//   ....[51]....
        /*0158*/ 	.word	0xffffffff


	//   ....[52]....
        /*015c*/ 	.word	0xffffffff


	//   ....[53]....
        /*0160*/ 	.word	0xffffffff


	//   ....[54]....
        /*0164*/ 	.word	0xffffffff


	//   ....[55]....
        /*0168*/ 	.word	0xffffffff


	//   ....[56]....
        /*016c*/ 	.word	0xffffffff


	//   ....[57]....
        /*0170*/ 	.word	0xffffffff


	//   ....[58]....
        /*0174*/ 	.word	0xffffffff


	//   ....[59]....
        /*0178*/ 	.word	0xffffffff


	//   ....[60]....
        /*017c*/ 	.word	0xffffffff


	//   ....[61]....
        /*0180*/ 	.word	0xffffffff


	//   ....[62]....
        /*0184*/ 	.word	0xffffffff


	//   ....[63]....
        /*0188*/ 	.word	0xffffffff


	//   ....[64]....
        /*018c*/ 	.word	0xffffffff


	//   ....[65]....
        /*0190*/ 	.word	0xffffffff


	//   ....[66]....
        /*0194*/ 	.word	0xffffffff


	//   ....[67]....
        /*0198*/ 	.word	0xffffffff


	//   ....[68]....
        /*019c*/ 	.word	0xffffffff


	//   ....[69]....
        /*01a0*/ 	.word	0xffffffff


	//   ....[70]....
        /*01a4*/ 	.word	0xffffffff


	//   ....[71]....
        /*01a8*/ 	.word	0xffffffff


	//   ....[72]....
        /*01ac*/ 	.word	0xffffffff


	//   ....[73]....
        /*01b0*/ 	.word	0xffffffff


	//   ....[74]....
        /*01b4*/ 	.word	0xffffffff


	//   ....[75]....
        /*01b8*/ 	.word	0xffffffff


	//   ....[76]....
        /*01bc*/ 	.word	0xffffffff


	//   ....[77]....
        /*01c0*/ 	.word	0xffffffff


	//   ....[78]....
        /*01c4*/ 	.word	0xffffffff


	//   ....[79]....
        /*01c8*/ 	.word	0xffffffff


	//   ....[80]....
        /*01cc*/ 	.word	0xffffffff


	//   ....[81]....
        /*01d0*/ 	.word	0xffffffff


	//   ....[82]....
        /*01d4*/ 	.word	0xffffffff


	//   ....[83]....
        /*01d8*/ 	.word	0xffffffff


	//   ....[84]....
        /*01dc*/ 	.word	0xffffffff


	//   ....[85]....
        /*01e0*/ 	.word	0xffffffff


	//   ....[86]....
        /*01e4*/ 	.word	0xffffffff


	//   ....[87]....
        /*01e8*/ 	.word	0xffffffff


	//   ....[88]....
        /*01ec*/ 	.word	0xffffffff


	//   ....[89]....
        /*01f0*/ 	.word	0xffffffff


	//   ....[90]....
        /*01f4*/ 	.word	0xffffffff


	//   ....[91]....
        /*01f8*/ 	.word	0xffffffff


	//   ....[92]....
        /*01fc*/ 	.word	0xffffffff


	//   ....[93]....
        /*0200*/ 	.word	0x0500000f


	//   ....[94]....
        /*0204*/ 	.word	0x0500000f


	//   ....[95]....
        /*0208*/ 	.word	0x0500000f


	//   ....[96]....
        /*020c*/ 	.word	0x0500000f


	//   ....[97]....
        /*0210*/ 	.word	0x0500000f


	//   ....[98]....
        /*0214*/ 	.word	0x0500000f


	//   ....[99]....
        /*0218*/ 	.word	0x0500000f


	//   ....[100]....
        /*021c*/ 	.word	0x0500000f


	//   ....[101]....
        /*0220*/ 	.word	0x0500000f


	//   ....[102]....
        /*0224*/ 	.word	0x0500000f


	//   ....[103]....
        /*0228*/ 	.word	0x0500000f


	//   ....[104]....
        /*022c*/ 	.word	0x0500000f


	//   ....[105]....
        /*0230*/ 	.word	0x0500000f


	//   ....[106]....
        /*0234*/ 	.word	0x0500000f


	//   ....[107]....
        /*0238*/ 	.word	0x0500000f


	//   ....[108]....
        /*023c*/ 	.word	0x0500000f


	//   ....[109]....
        /*0240*/ 	.word	0x0500000f


	//   ....[110]....
        /*0244*/ 	.word	0x0500000f


	//   ....[111]....
        /*0248*/ 	.word	0x0500000f


	//   ....[112]....
        /*024c*/ 	.word	0x0500000f


	//   ....[113]....
        /*0250*/ 	.word	0x0500000f


	//   ....[114]....
        /*0254*/ 	.word	0x0500000f


	//   ....[115]....
        /*0258*/ 	.word	0x0500000f


	//   ....[116]....
        /*025c*/ 	.word	0x0500000f


	//   ....[117]....
        /*0260*/ 	.word	0x0500000f


	//   ....[118]....
        /*0264*/ 	.word	0x0500000f


	//   ....[119]....
        /*0268*/ 	.word	0x0500000f


	//   ....[120]....
        /*026c*/ 	.word	0x0500000f


	//   ....[121]....
        /*0270*/ 	.word	0x0500000f


	//   ....[122]....
        /*0274*/ 	.word	0x0500000f


	//   ....[123]....
        /*0278*/ 	.word	0x0500000f


	//   ....[124]....
        /*027c*/ 	.word	0x0500000f


	//   ....[125]....
        /*0280*/ 	.word	0x0500000f


	//   ....[126]....
        /*0284*/ 	.word	0x0500000f


	//   ....[127]....
        /*0288*/ 	.word	0x0500000f


	//   ....[128]....
        /*028c*/ 	.word	0x0500000f


	//   ....[129]....
        /*0290*/ 	.word	0x0500000f


	//   ....[130]....
        /*0294*/ 	.word	0x0500000f


	//   ....[131]....
        /*0298*/ 	.word	0x0500000f


	//   ....[132]....
        /*029c*/ 	.word	0x0500000f


	//   ....[133]....
        /*02a0*/ 	.word	0x0500000f


	//   ....[134]....
        /*02a4*/ 	.word	0x0500000f


	//   ....[135]....
        /*02a8*/ 	.word	0x0500000f


	//   ....[136]....
        /*02ac*/ 	.word	0x0500000f


	//   ....[137]....
        /*02b0*/ 	.word	0x0500000f


	//   ....[138]....
        /*02b4*/ 	.word	0x0500000f


	//   ....[139]....
        /*02b8*/ 	.word	0x0500000f


	//   ....[140]....
        /*02bc*/ 	.word	0x0500000f


	//   ....[141]....
        /*02c0*/ 	.word	0x0500000f


	//   ....[142]....
        /*02c4*/ 	.word	0x0500000f


	//----- nvinfo : EIATTR_COOP_GROUP_INSTR_OFFSETS
	.align		4
.L_516:
        /*02c8*/ 	.byte	0x04, 0x28
        /*02ca*/ 	.short	(.L_518 - .L_517)


	//   ....[0]....
.L_517:
        /*02cc*/ 	.word	0x00000080


	//   ....[1]....
        /*02d0*/ 	.word	0x00000090


	//   ....[2]....
        /*02d4*/ 	.word	0x000002b0


	//   ....[3]....
        /*02d8*/ 	.word	0x00000410


	//   ....[4]....
        /*02dc*/ 	.word	0x00000530


	//   ....[5]....
        /*02e0*/ 	.word	0x00000690


	//   ....[6]....
        /*02e4*/ 	.word	0x00001440


	//   ....[7]....
        /*02e8*/ 	.word	0x00003420


	//   ....[8]....
        /*02ec*/ 	.word	0x00004580


	//   ....[9]....
        /*02f0*/ 	.word	0x00005570


	//   ....[10]....
        /*02f4*/ 	.word	0x000055f0


	//   ....[11]....
        /*02f8*/ 	.word	0x00005b90


	//   ....[12]....
        /*02fc*/ 	.word	0x00005c70


	//   ....[13]....
        /*0300*/ 	.word	0x00006050


	//   ....[14]....
        /*0304*/ 	.word	0x000060b0


	//   ....[15]....
        /*0308*/ 	.word	0x00006aa0


	//   ....[16]....
        /*030c*/ 	.word	0x00007620


	//   ....[17]....
        /*0310*/ 	.word	0x00008610


	//   ....[18]....
        /*0314*/ 	.word	0x00008670


	//   ....[19]....
        /*0318*/ 	.word	0x00008c00


	//   ....[20]....
        /*031c*/ 	.word	0x00008d40


	//   ....[21]....
        /*0320*/ 	.word	0x00009110


	//   ....[22]....
        /*0324*/ 	.word	0x00009180


	//   ....[23]....
        /*0328*/ 	.word	0x0000a2a0


	//   ....[24]....
        /*032c*/ 	.word	0x0000abc0


	//   ....[25]....
        /*0330*/ 	.word	0x0000bdb0


	//   ....[26]....
        /*0334*/ 	.word	0x0000be40


	//   ....[27]....
        /*0338*/ 	.word	0x0000c140


	//   ....[28]....
        /*033c*/ 	.word	0x0000c310


	//   ....[29]....
        /*0340*/ 	.word	0x0000d250


	//   ....[30]....
        /*0344*/ 	.word	0x0000d330


	//   ....[31]....
        /*0348*/ 	.word	0x0000d390


	//   ....[32]....
        /*034c*/ 	.word	0x0000d3c0


	//   ....[33]....
        /*0350*/ 	.word	0x0000d3e0


	//   ....[34]....
        /*0354*/ 	.word	0x0000de80


	//   ....[35]....
        /*0358*/ 	.word	0x0000e3a0


	//   ....[36]....
        /*035c*/ 	.word	0x0000e3d0


	//   ....[37]....
        /*0360*/ 	.word	0x0000e3f0


	//   ....[38]....
        /*0364*/ 	.word	0x0000e400


	//   ....[39]....
        /*0368*/ 	.word	0x0000e8a0


	//   ....[40]....
        /*036c*/ 	.word	0x0000e8d0


	//   ....[41]....
        /*0370*/ 	.word	0x0000f530


	//   ....[42]....
        /*0374*/ 	.word	0x0000f550


	//   ....[43]....
        /*0378*/ 	.word	0x000105b0


	//   ....[44]....
        /*037c*/ 	.word	0x00011960


	//   ....[45]....
        /*0380*/ 	.word	0x00011980


	//   ....[46]....
        /*0384*/ 	.word	0x00011990


	//   ....[47]....
        /*0388*/ 	.word	0x000119d0


	//   ....[48]....
        /*038c*/ 	.word	0x00011a20


	//   ....[49]....
        /*0390*/ 	.word	0x00011a40


	//   ....[50]....
        /*0394*/ 	.word	0x00011a90


	//   ....[51]....
        /*0398*/ 	.word	0x00011ab0


	//   ....[52]....
        /*039c*/ 	.word	0x00012060


	//   ....[53]....
        /*03a0*/ 	.word	0x000120a0


	//   ....[54]....
        /*03a4*/ 	.word	0x000120d0


	//   ....[55]....
        /*03a8*/ 	.word	0x00012100


	//   ....[56]....
        /*03ac*/ 	.word	0x00012140


	//   ....[57]....
        /*03b0*/ 	.word	0x00012210


	//   ....[58]....
        /*03b4*/ 	.word	0x00012230


	//   ....[59]....
        /*03b8*/ 	.word	0x00012260


	//   ....[60]....
        /*03bc*/ 	.word	0x00012970


	//   ....[61]....
        /*03c0*/ 	.word	0x000129a0


	//   ....[62]....
        /*03c4*/ 	.word	0x00012a30


	//   ....[63]....
        /*03c8*/ 	.word	0x00012ae0


	//   ....[64]....
        /*03cc*/ 	.word	0x00012bd0


	//   ....[65]....
        /*03d0*/ 	.word	0x00012ca0


	//   ....[66]....
        /*03d4*/ 	.word	0x00012d00


	//   ....[67]....
        /*03d8*/ 	.word	0x00012d80


	//   ....[68]....
        /*03dc*/ 	.word	0x00013250


	//   ....[69]....
        /*03e0*/ 	.word	0x00013280


	//   ....[70]....
        /*03e4*/ 	.word	0x000132b0


	//   ....[71]....
        /*03e8*/ 	.word	0x000132e0


	//   ....[72]....
        /*03ec*/ 	.word	0x00013310


	//   ....[73]....
        /*03f0*/ 	.word	0x00013360


	//   ....[74]....
        /*03f4*/ 	.word	0x000134e0


	//   ....[75]....
        /*03f8*/ 	.word	0x00013510


	//   ....[76]....
        /*03fc*/ 	.word	0x00013f00


	//   ....[77]....
        /*0400*/ 	.word	0x00013f20


	//   ....[78]....
        /*0404*/ 	.word	0x00013f30


	//   ....[79]....
        /*0408*/ 	.word	0x00013f50


	//   ....[80]....
        /*040c*/ 	.word	0x00013f70


	//   ....[81]....
        /*0410*/ 	.word	0x00013fa0


	//   ....[82]....
        /*0414*/ 	.word	0x00013fc0


	//   ....[83]....
        /*0418*/ 	.word	0x00013ff0


	//   ....[84]....
        /*041c*/ 	.word	0x00014350


	//   ....[85]....
        /*0420*/ 	.word	0x00014380


	//   ....[86]....
        /*0424*/ 	.word	0x000143b0


	//   ....[87]....
        /*0428*/ 	.word	0x000143d0


	//   ....[88]....
        /*042c*/ 	.word	0x000143e0


	//   ....[89]....
        /*0430*/ 	.word	0x00014400


	//   ....[90]....
        /*0434*/ 	.word	0x000144a0


	//   ....[91]....
        /*0438*/ 	.word	0x000144e0


	//   ....[92]....
        /*043c*/ 	.word	0x000149e0


	//   ....[93]....
        /*0440*/ 	.word	0x00014f40


	//   ....[94]....
        /*0444*/ 	.word	0x00015030


	//   ....[95]....
        /*0448*/ 	.word	0x000150d0


	//   ....[96]....
        /*044c*/ 	.word	0x00015150


	//   ....[97]....
        /*0450*/ 	.word	0x00015200


	//   ....[98]....
        /*0454*/ 	.word	0x00015260


	//   ....[99]....
        /*0458*/ 	.word	0x00015320


	//   ....[100]....
        /*045c*/ 	.word	0x00015380


	//   ....[101]....
        /*0460*/ 	.word	0x00015420


	//   ....[102]....
        /*0464*/ 	.word	0x000154c0


	//   ....[103]....
        /*0468*/ 	.word	0x00015530


	//   ....[104]....
        /*046c*/ 	.word	0x000155e0


	//   ....[105]....
        /*0470*/ 	.word	0x000156d0


	//   ....[106]....
        /*0474*/ 	.word	0x00015770


	//   ....[107]....
        /*0478*/ 	.word	0x00015850


	//   ....[108]....
        /*047c*/ 	.word	0x00015960


	//   ....[109]....
        /*0480*/ 	.word	0x000159b0


	//   ....[110]....
        /*0484*/ 	.word	0x00015a40


	//   ....[111]....
        /*0488*/ 	.word	0x00015b20


	//   ....[112]....
        /*048c*/ 	.word	0x00015d80


	//   ....[113]....
        /*0490*/ 	.word	0x00015df0


	//   ....[114]....
        /*0494*/ 	.word	0x00016020


	//   ....[115]....
        /*0498*/ 	.word	0x00016090


	//   ....[116]....
        /*049c*/ 	.word	0x00016260


	//   ....[117]....
        /*04a0*/ 	.word	0x000162b0


	//   ....[118]....
        /*04a4*/ 	.word	0x00016400


	//   ....[119]....
        /*04a8*/ 	.word	0x000164e0


	//   ....[120]....
        /*04ac*/ 	.word	0x00016740


	//   ....[121]....
        /*04b0*/ 	.word	0x00016790


	//   ....[122]....
        /*04b4*/ 	.word	0x00016950


	//   ....[123]....
        /*04b8*/ 	.word	0x000169a0


	//   ....[124]....
        /*04bc*/ 	.word	0x00016b60


	//   ....[125]....
        /*04c0*/ 	.word	0x00016bb0


	//   ....[126]....
        /*04c4*/ 	.word	0x00016c90


	//   ....[127]....
        /*04c8*/ 	.word	0x00016d30


	//   ....[128]....
        /*04cc*/ 	.word	0x00016d90


	//   ....[129]....
        /*04d0*/ 	.word	0x00016e30


	//   ....[130]....
        /*04d4*/ 	.word	0x00016e90


	//   ....[131]....
        /*04d8*/ 	.word	0x00016f30


	//   ....[132]....
        /*04dc*/ 	.word	0x00016f90


	//   ....[133]....
        /*04e0*/ 	.word	0x00017030


	//   ....[134]....
        /*04e4*/ 	.word	0x00017110


	//   ....[135]....
        /*04e8*/ 	.word	0x000171d0


	//   ....[136]....
        /*04ec*/ 	.word	0x000172b0


	//   ....[137]....
        /*04f0*/ 	.word	0x000173b0


	//   ....[138]....
        /*04f4*/ 	.word	0x000174d0


	//   ....[139]....
        /*04f8*/ 	.word	0x000175b0


	//   ....[140]....
        /*04fc*/ 	.word	0x000176c0


	//   ....[141]....
        /*0500*/ 	.word	0x00017790


	//   ....[142]....
        /*0504*/ 	.word	0x000178a0


	//----- nvinfo : EIATTR_REG_RECONFIG
	.align		4
.L_518:
        /*0508*/ 	.byte	0x01, 0x54
	.zero		2


	//----- nvinfo : EIATTR_SYSCALL_OFFSETS
	.align		4
        /*050c*/ 	.byte	0x04, 0x46
        /*050e*/ 	.short	(.L_520 - .L_519)


	//   ....[0]....
.L_519:
        /*0510*/ 	.word	0x000035d0


	//   ....[1]....
        /*0514*/ 	.word	0x00010e10


	//   ....[2]....
        /*0518*/ 	.word	0x00010f50


	//   ....[3]....
        /*051c*/ 	.word	0x00011040


	//   ....[4]....
        /*0520*/ 	.word	0x00011d30


	//   ....[5]....
        /*0524*/ 	.word	0x00012530


	//----- nvinfo : EIATTR_MBARRIER_INSTR_OFFSETS
	.align		4
.L_520:
        /*0528*/ 	.byte	0x04, 0x39
        /*052a*/ 	.short	(.L_522 - .L_521)


	//   ....[0]....
.L_521:
        /*052c*/ 	.word	0x00000190
        /*0530*/ 	.word	0x000000ff
        /*0534*/ 	.word	0x00038800
        /*0538*/ 	.short	0x0100
        /*053a*/ 	.byte	0x08
	.zero		1


	//   ....[1]....
        /*053c*/ 	.word	0x000001a0
        /*0540*/ 	.word	0x000000ff
        /*0544*/ 	.word	0x00038810
        /*0548*/ 	.short	0x0100
        /*054a*/ 	.byte	0x08
	.zero		1


	//   ....[2]....
        /*054c*/ 	.word	0x000001b0
        /*0550*/ 	.word	0x000000ff
        /*0554*/ 	.word	0x00038820
        /*0558*/ 	.short	0x0100
        /*055a*/ 	.byte	0x08
	.zero		1


	//   ....[3]....
        /*055c*/ 	.word	0x00000260
        /*0560*/ 	.word	0x000000ff
        /*0564*/ 	.word	0x00038830
        /*0568*/ 	.short	0x0100
        /*056a*/ 	.byte	0x06
	.zero		1


	//   ....[4]....
        /*056c*/ 	.word	0x00000270
        /*0570*/ 	.word	0x000000ff
        /*0574*/ 	.word	0x00038840
        /*0578*/ 	.short	0x0100
        /*057a*/ 	.byte	0x06
	.zero		1


	//   ....[5]....
        /*057c*/ 	.word	0x00000280
        /*0580*/ 	.word	0x000000ff
        /*0584*/ 	.word	0x00038838
        /*0588*/ 	.short	0x0100
        /*058a*/ 	.byte	0x06
	.zero		1


	//   ....[6]....
        /*058c*/ 	.word	0x00000290
        /*0590*/ 	.word	0x000000ff
        /*0594*/ 	.word	0x00038848
        /*0598*/ 	.short	0x0100
        /*059a*/ 	.byte	0x06
	.zero		1


	//   ....[7]....
        /*059c*/ 	.word	0x000003c0
        /*05a0*/ 	.word	0x000000ff
        /*05a4*/ 	.word	0x00038850
        /*05a8*/ 	.short	0x0100
        /*05aa*/ 	.byte	0x08
	.zero		1


	//   ....[8]....
        /*05ac*/ 	.word	0x000003d0
        /*05b0*/ 	.word	0x000000ff
        /*05b4*/ 	.word	0x00038860
        /*05b8*/ 	.short	0x0100
        /*05ba*/ 	.byte	0x08
	.zero		1


	//   ....[9]....
        /*05bc*/ 	.word	0x000003e0
        /*05c0*/ 	.word	0x000000ff
        /*05c4*/ 	.word	0x00038858
        /*05c8*/ 	.short	0x0100
        /*05ca*/ 	.byte	0x08
	.zero		1


	//   ....[10]....
        /*05cc*/ 	.word	0x000003f0
        /*05d0*/ 	.word	0x000000ff
        /*05d4*/ 	.word	0x00038868
        /*05d8*/ 	.short	0x0100
        /*05da*/ 	.byte	0x08
	.zero		1


	//   ....[11]....
        /*05dc*/ 	.word	0x000004e0
        /*05e0*/ 	.word	0x000000ff
        /*05e4*/ 	.word	0x00038870
        /*05e8*/ 	.short	0x0100
        /*05ea*/ 	.byte	0x06
	.zero		1


	//   ....[12]....
        /*05ec*/ 	.word	0x000004f0
        /*05f0*/ 	.word	0x000000ff
        /*05f4*/ 	.word	0x00038880
        /*05f8*/ 	.short	0x0100
        /*05fa*/ 	.byte	0x06
	.zero		1


	//   ....[13]....
        /*05fc*/ 	.word	0x00000500
        /*0600*/ 	.word	0x000000ff
        /*0604*/ 	.word	0x00038878
        /*0608*/ 	.short	0x0100
        /*060a*/ 	.byte	0x06
	.zero		1


	//   ....[14]....
        /*060c*/ 	.word	0x00000510
        /*0610*/ 	.word	0x000000ff
        /*0614*/ 	.word	0x00038888
        /*0618*/ 	.short	0x0100
        /*061a*/ 	.byte	0x06
	.zero		1


	//   ....[15]....
        /*061c*/ 	.word	0x00000640
        /*0620*/ 	.word	0x000000ff
        /*0624*/ 	.word	0x00038890
        /*0628*/ 	.short	0x0100
        /*062a*/ 	.byte	0x08
	.zero		1


	//   ....[16]....
        /*062c*/ 	.word	0x00000650
        /*0630*/ 	.word	0x000000ff
        /*0634*/ 	.word	0x000388a0
        /*0638*/ 	.short	0x0100
        /*063a*/ 	.byte	0x08
	.zero		1


	//   ....[17]....
        /*063c*/ 	.word	0x00000660
        /*0640*/ 	.word	0x000000ff
        /*0644*/ 	.word	0x00038898
        /*0648*/ 	.short	0x0100
        /*064a*/ 	.byte	0x08
	.zero		1


	//   ....[18]....
        /*064c*/ 	.word	0x00000670
        /*0650*/ 	.word	0x000000ff
        /*0654*/ 	.word	0x000388a8
        /*0658*/ 	.short	0x0100
        /*065a*/ 	.byte	0x08
	.zero		1


	//   ....[19]....
        /*065c*/ 	.word	0x000007b0
        /*0660*/ 	.word	0x000000ff
        /*0664*/ 	.word	0x000388b0
        /*0668*/ 	.short	0x0100
        /*066a*/ 	.byte	0x08
	.zero		1


	//   ....[20]....
        /*066c*/ 	.word	0x000007c0
        /*0670*/ 	.word	0x000000ff
        /*0674*/ 	.word	0x000388c0
        /*0678*/ 	.short	0x0100
        /*067a*/ 	.byte	0x08
	.zero		1


	//   ....[21]....
        /*067c*/ 	.word	0x000007d0
        /*0680*/ 	.word	0x000000ff
        /*0684*/ 	.word	0x000388b8
        /*0688*/ 	.short	0x0100
        /*068a*/ 	.byte	0x08
	.zero		1


	//   ....[22]....
        /*068c*/ 	.word	0x000007e0
        /*0690*/ 	.word	0x000000ff
        /*0694*/ 	.word	0x000388c8
        /*0698*/ 	.short	0x0100
        /*069a*/ 	.byte	0x08
	.zero		1


	//   ....[23]....
        /*069c*/ 	.word	0x00001820
        /*06a0*/ 	.word	0x00000004
        /*06a4*/ 	.word	0x00000000
        /*06a8*/ 	.short	0x0101
        /*06aa*/ 	.byte	0x3f
	.zero		1


	//   ....[24]....
        /*06ac*/ 	.word	0x00002300
        /*06b0*/ 	.word	0x00000004
        /*06b4*/ 	.word	0x00000000
        /*06b8*/ 	.short	0x0101
        /*06ba*/ 	.byte	0x3f
	.zero		1


	//   ....[25]....
        /*06bc*/ 	.word	0x00003600
        /*06c0*/ 	.word	0x000000c6
        /*06c4*/ 	.word	0x00038800
        /*06c8*/ 	.short	0x010a
        /*06ca*/ 	.byte	0x3f
	.zero		1


	//   ....[26]....
        /*06cc*/ 	.word	0x000037b0
        /*06d0*/ 	.word	0x000000c6
        /*06d4*/ 	.word	0x00038830
        /*06d8*/ 	.short	0x010a
        /*06da*/ 	.byte	0x3f
	.zero		1


	//   ....[27]....
        /*06dc*/ 	.word	0x000037f0
        /*06e0*/ 	.word	0x000000c6
        /*06e4*/ 	.word	0x00038830
        /*06e8*/ 	.short	0x010a
        /*06ea*/ 	.byte	0x3f
	.zero		1


	//   ....[28]....
        /*06ec*/ 	.word	0x00003c00
        /*06f0*/ 	.word	0x000000c6
        /*06f4*/ 	.word	0x00038810
        /*06f8*/ 	.short	0x010a
        /*06fa*/ 	.byte	0x3f
	.zero		1


	//   ....[29]....
        /*06fc*/ 	.word	0x00003c40
        /*0700*/ 	.word	0x000000c6
        /*0704*/ 	.word	0x00038850
        /*0708*/ 	.short	0x010a
        /*070a*/ 	.byte	0x3f
	.zero		1


	//   ....[30]....
        /*070c*/ 	.word	0x00003d00
        /*0710*/ 	.word	0x000000c6
        /*0714*/ 	.word	0x00038850
        /*0718*/ 	.short	0x010a
        /*071a*/ 	.byte	0x3f
	.zero		1


	//   ....[31]....
        /*071c*/ 	.word	0x00006510
        /*0720*/ 	.word	0x00000018
        /*0724*/ 	.word	0x00000000
        /*0728*/ 	.short	0x0101
        /*072a*/ 	.byte	0x3f
	.zero		1


	//   ....[32]....
        /*072c*/ 	.word	0x00006ba0
        /*0730*/ 	.word	0x00000098
        /*0734*/ 	.word	0x00000000
        /*0738*/ 	.short	0x0101
        /*073a*/ 	.byte	0x3f
	.zero		1


	//   ....[33]....
        /*073c*/ 	.word	0x00006d40
        /*0740*/ 	.word	0x000000c9
        /*0744*/ 	.word	0x00038830
        /*0748*/ 	.short	0x010a
        /*074a*/ 	.byte	0x3f
	.zero		1


	//   ....[34]....
        /*074c*/ 	.word	0x00006d90
        /*0750*/ 	.word	0x000000c9
        /*0754*/ 	.word	0x00038830
        /*0758*/ 	.short	0x010a
        /*075a*/ 	.byte	0x3f
	.zero		1


	//   ....[35]....
        /*075c*/ 	.word	0x000070c0
        /*0760*/ 	.word	0x000000c9
        /*0764*/ 	.word	0x00038850
        /*0768*/ 	.short	0x010a
        /*076a*/ 	.byte	0x3f
	.zero		1


	//   ....[36]....
        /*076c*/ 	.word	0x00007110
        /*0770*/ 	.word	0x000000c9
        /*0774*/ 	.word	0x00038850
        /*0778*/ 	.short	0x010a
        /*077a*/ 	.byte	0x3f
	.zero		1


	//   ....[37]....
        /*077c*/ 	.word	0x00009420
        /*0780*/ 	.word	0x0000009a
        /*0784*/ 	.word	0x00000000
        /*0788*/ 	.short	0x0101
        /*078a*/ 	.byte	0x3f
	.zero		1


	//   ....[38]....
        /*078c*/ 	.word	0x0000a350
        /*0790*/ 	.word	0x00000098
        /*0794*/ 	.word	0x00000000
        /*0798*/ 	.short	0x0101
        /*079a*/ 	.byte	0x3f
	.zero		1


	//   ....[39]....
        /*079c*/ 	.word	0x0000a4a0
        /*07a0*/ 	.word	0x000000b9
        /*07a4*/ 	.word	0x00038830
        /*07a8*/ 	.short	0x010a
        /*07aa*/ 	.byte	0x3f
	.zero		1


	//   ....[40]....
        /*07ac*/ 	.word	0x0000a4f0
        /*07b0*/ 	.word	0x000000b9
        /*07b4*/ 	.word	0x00038830
        /*07b8*/ 	.short	0x010a
        /*07ba*/ 	.byte	0x3f
	.zero		1


	//   ....[41]....
        /*07bc*/ 	.word	0x0000a720
        /*07c0*/ 	.word	0x000000b9
        /*07c4*/ 	.word	0x00038850
        /*07c8*/ 	.short	0x010a
        /*07ca*/ 	.byte	0x3f
	.zero		1


	//   ....[42]....
        /*07cc*/ 	.word	0x0000a770
        /*07d0*/ 	.word	0x000000b9
        /*07d4*/ 	.word	0x00038850
        /*07d8*/ 	.short	0x010a
        /*07da*/ 	.byte	0x3f
	.zero		1


	//   ....[43]....
        /*07dc*/ 	.word	0x0000c690
        /*07e0*/ 	.word	0x00000098
        /*07e4*/ 	.word	0x00000000
        /*07e8*/ 	.short	0x0101
        /*07ea*/ 	.byte	0x3f
	.zero		1


	//   ....[44]....
        /*07ec*/ 	.word	0x0000d2f0
        /*07f0*/ 	.word	0x00000098
        /*07f4*/ 	.word	0x00000000
        /*07f8*/ 	.short	0x0101
        /*07fa*/ 	.byte	0x3f
	.zero		1


	//   ....[45]....
        /*07fc*/ 	.word	0x0000dea0
        /*0800*/ 	.word	0x000000ff
        /*0804*/ 	.word	0x00000000
        /*0808*/ 	.short	0x0101
        /*080a*/ 	.byte	0x04
	.zero		1


	//   ....[46]....
        /*080c*/ 	.word	0x00011710
        /*0810*/ 	.word	0x000000ff
        /*0814*/ 	.word	0x00038840
        /*0818*/ 	.short	0x010a
        /*081a*/ 	.byte	0x2c
	.zero		1


	//   ....[47]....
        /*081c*/ 	.word	0x00011b50
        /*0820*/ 	.word	0x000000ff
        /*0824*/ 	.word	0x00038830
        /*0828*/ 	.short	0x0107
        /*082a*/ 	.byte	0x2c
	.zero		1


	//   ....[48]....
        /*082c*/ 	.word	0x00011bc0
        /*0830*/ 	.word	0x000000ff
        /*0834*/ 	.word	0x00038830
        /*0838*/ 	.short	0x0101
        /*083a*/ 	.byte	0x2c
	.zero		1


	//   ....[49]....
        /*083c*/ 	.word	0x000123b0
        /*0840*/ 	.word	0x000000ff
        /*0844*/ 	.word	0x00038800
        /*0848*/ 	.short	0x0107
        /*084a*/ 	.byte	0x2c
	.zero		1


	//   ....[50]....
        /*084c*/ 	.word	0x00012400
        /*0850*/ 	.word	0x000000ff
        /*0854*/ 	.word	0x00038800
        /*0858*/ 	.short	0x0101
        /*085a*/ 	.byte	0x2c
	.zero		1


	//   ....[51]....
        /*085c*/ 	.word	0x00013010
        /*0860*/ 	.word	0x000000ff
        /*0864*/ 	.word	0x00038810
        /*0868*/ 	.short	0x0107
        /*086a*/ 	.byte	0x2c
	.zero		1


	//   ....[52]....
        /*086c*/ 	.word	0x00013070
        /*0870*/ 	.word	0x000000ff
        /*0874*/ 	.word	0x00038810
        /*0878*/ 	.short	0x0101
        /*087a*/ 	.byte	0x2c
	.zero		1


	//   ....[53]....
        /*087c*/ 	.word	0x00013080
        /*0880*/ 	.word	0x000000ff
        /*0884*/ 	.word	0x00038820
        /*0888*/ 	.short	0x010a
        /*088a*/ 	.byte	0x2c
	.zero		1


	//   ....[54]....
        /*088c*/ 	.word	0x000130d0
        /*0890*/ 	.word	0x000000ff
        /*0894*/ 	.word	0x00038860
        /*0898*/ 	.short	0x010a
        /*089a*/ 	.byte	0x2c
	.zero		1


	//   ....[55]....
        /*089c*/ 	.word	0x000138f0
        /*08a0*/ 	.word	0x000000ff
        /*08a4*/ 	.word	0x00038850
        /*08a8*/ 	.short	0x0107
        /*08aa*/ 	.byte	0x2c
	.zero		1


	//   ....[56]....
        /*08ac*/ 	.word	0x00013970
        /*08b0*/ 	.word	0x000000ff
        /*08b4*/ 	.word	0x00038850
        /*08b8*/ 	.short	0x0101
        /*08ba*/ 	.byte	0x2c
	.zero		1


	//   ....[57]....
        /*08bc*/ 	.word	0x00013d00
        /*08c0*/ 	.word	0x0000000a
        /*08c4*/ 	.word	0x00038840
        /*08c8*/ 	.short	0x010a
        /*08ca*/ 	.byte	0x3f
	.zero		1


	//   ....[58]....
        /*08cc*/ 	.word	0x00014090
        /*08d0*/ 	.word	0x0000000a
        /*08d4*/ 	.word	0x00038830
        /*08d8*/ 	.short	0x0107
        /*08da*/ 	.byte	0x3f
	.zero		1


	//   ....[59]....
        /*08dc*/ 	.word	0x00014140
        /*08e0*/ 	.word	0x0000000a
        /*08e4*/ 	.word	0x00038830
        /*08e8*/ 	.short	0x0101
        /*08ea*/ 	.byte	0x3f
	.zero		1


	//   ....[60]....
        /*08ec*/ 	.word	0x00014170
        /*08f0*/ 	.word	0x0000000a
        /*08f4*/ 	.word	0x00038860
        /*08f8*/ 	.short	0x010a
        /*08fa*/ 	.byte	0x3f
	.zero		1


	//   ....[61]....
        /*08fc*/ 	.word	0x000147b0
        /*0900*/ 	.word	0x0000000a
        /*0904*/ 	.word	0x00038850
        /*0908*/ 	.short	0x0107
        /*090a*/ 	.byte	0x3f
	.zero		1


	//   ....[62]....
        /*090c*/ 	.word	0x00014870
        /*0910*/ 	.word	0x0000000a
        /*0914*/ 	.word	0x00038850
        /*0918*/ 	.short	0x0101
        /*091a*/ 	.byte	0x3f
	.zero		1


	//   ....[63]....
        /*091c*/ 	.word	0x00014960
        /*0920*/ 	.word	0x00000005
        /*0924*/ 	.word	0x00038820
        /*0928*/ 	.short	0x010a
        /*092a*/ 	.byte	0x3f
	.zero		1


	//   ....[64]....
        /*092c*/ 	.word	0x00014af0
        /*0930*/ 	.word	0x00000003
        /*0934*/ 	.word	0x00038840
        /*0938*/ 	.short	0x010a
        /*093a*/ 	.byte	0x3f
	.zero		1


	//   ....[65]....
        /*093c*/ 	.word	0x00014b90
        /*0940*/ 	.word	0x00000005
        /*0944*/ 	.word	0x00038840
        /*0948*/ 	.short	0x010a
        /*094a*/ 	.byte	0x3f
	.zero		1


	//   ....[66]....
        /*094c*/ 	.word	0x00014bd0
        /*0950*/ 	.word	0x00000003
        /*0954*/ 	.word	0x00038860
        /*0958*/ 	.short	0x010a
        /*095a*/ 	.byte	0x3f
	.zero		1


	//   ....[67]....
        /*095c*/ 	.word	0x00014c10
        /*0960*/ 	.word	0x00000005
        /*0964*/ 	.word	0x00038860
        /*0968*/ 	.short	0x010a
        /*096a*/ 	.byte	0x3f
	.zero		1


	//   ....[68]....
        /*096c*/ 	.word	0x00014c70
        /*0970*/ 	.word	0x000000c6
        /*0974*/ 	.word	0x00038800
        /*0978*/ 	.short	0x010a
        /*097a*/ 	.byte	0x3f
	.zero		1


	//   ....[69]....
        /*097c*/ 	.word	0x00014cc0
        /*0980*/ 	.word	0x000000c6
        /*0984*/ 	.word	0x00038830
        /*0988*/ 	.short	0x010a
        /*098a*/ 	.byte	0x3f
	.zero		1


	//   ....[70]....
        /*098c*/ 	.word	0x00014d10
        /*0990*/ 	.word	0x000000c6
        /*0994*/ 	.word	0x00038810
        /*0998*/ 	.short	0x010a
        /*099a*/ 	.byte	0x3f
	.zero		1


	//   ....[71]....
        /*099c*/ 	.word	0x00014d60
        /*09a0*/ 	.word	0x000000c6
        /*09a4*/ 	.word	0x00038850
        /*09a8*/ 	.short	0x010a
        /*09aa*/ 	.byte	0x3f
	.zero		1


	//   ....[72]....
        /*09ac*/ 	.word	0x00014db0
        /*09b0*/ 	.word	0x000000c9
        /*09b4*/ 	.word	0x00038830
        /*09b8*/ 	.short	0x010a
        /*09ba*/ 	.byte	0x3f
	.zero		1


	//   ....[73]....
        /*09bc*/ 	.word	0x00014e00
        /*09c0*/ 	.word	0x000000c9
        /*09c4*/ 	.word	0x00038850
        /*09c8*/ 	.short	0x010a
        /*09ca*/ 	.byte	0x3f
	.zero		1


	//   ....[74]....
        /*09cc*/ 	.word	0x00014e50
        /*09d0*/ 	.word	0x000000b9
        /*09d4*/ 	.word	0x00038830
        /*09d8*/ 	.short	0x010a
        /*09da*/ 	.byte	0x3f
	.zero		1


	//   ....[75]....
        /*09dc*/ 	.word	0x00014ea0
        /*09e0*/ 	.word	0x000000b9
        /*09e4*/ 	.word	0x00038850
        /*09e8*/ 	.short	0x010a
        /*09ea*/ 	.byte	0x3f
	.zero		1


	//   ....[76]....
        /*09ec*/ 	.word	0x00014f80
        /*09f0*/ 	.word	0x00000003
        /*09f4*/ 	.word	0x00038840
        /*09f8*/ 	.short	0x010a
        /*09fa*/ 	.byte	0x3f
	.zero		1


	//   ....[77]....
        /*09fc*/ 	.word	0x000162f0
        /*0a00*/ 	.word	0x00000003
        /*0a04*/ 	.word	0x00038820
        /*0a08*/ 	.short	0x010a
        /*0a0a*/ 	.byte	0x3f
	.zero		1


	//   ....[78]....
        /*0a0c*/ 	.word	0x00016350
        /*0a10*/ 	.word	0x00000003
        /*0a14*/ 	.word	0x00038860
        /*0a18*/ 	.short	0x010a
        /*0a1a*/ 	.byte	0x3f
	.zero		1


	//   ....[79]....
        /*0a1c*/ 	.word	0x00016be0
        /*0a20*/ 	.word	0x0000000a
        /*0a24*/ 	.word	0x00038840
        /*0a28*/ 	.short	0x010a
        /*0a2a*/ 	.byte	0x3f
	.zero		1


	//   ....[80]....
        /*0a2c*/ 	.word	0x00017060
        /*0a30*/ 	.word	0x0000000a
        /*0a34*/ 	.word	0x00038860
        /*0a38*/ 	.short	0x010a
        /*0a3a*/ 	.byte	0x3f
	.zero		1


	//   ....[81]....
        /*0a3c*/ 	.word	0x000177c0
        /*0a40*/ 	.word	0x00000005
        /*0a44*/ 	.word	0x00038820
        /*0a48*/ 	.short	0x010a
        /*0a4a*/ 	.byte	0x3f
	.zero		1


	//   ....[82]....
        /*0a4c*/ 	.word	0x00017960
        /*0a50*/ 	.word	0x00000003
        /*0a54*/ 	.word	0x00038840
        /*0a58*/ 	.short	0x010a
        /*0a5a*/ 	.byte	0x3f
	.zero		1


	//   ....[83]....
        /*0a5c*/ 	.word	0x000179b0
        /*0a60*/ 	.word	0x00000005
        /*0a64*/ 	.word	0x00038840
        /*0a68*/ 	.short	0x010a
        /*0a6a*/ 	.byte	0x3f
	.zero		1


	//   ....[84]....
        /*0a6c*/ 	.word	0x00017a00
        /*0a70*/ 	.word	0x00000003
        /*0a74*/ 	.word	0x00038860
        /*0a78*/ 	.short	0x010a
        /*0a7a*/ 	.byte	0x3f
	.zero		1


	//----- nvinfo : EIATTR_NUM_MBARRIERS
	.align		4
.L_522:
        /*0a7c*/ 	.byte	0x03, 0x38
        /*0a7e*/ 	.short	0x0017


	//----- nvinfo : EIATTR_EXIT_INSTR_OFFSETS
	.align		4
        /*0a80*/ 	.byte	0x04, 0x1c
        /*0a82*/ 	.short	(.L_524 - .L_523)


	//   ....[0]....
.L_523:
        /*0a84*/ 	.word	0x00014c60


	//----- nvinfo : EIATTR_MAX_THREADS
	.align		4
.L_524:
        /*0a88*/ 	.byte	0x04, 0x05
        /*0a8a*/ 	.short	(.L_526 - .L_525)
.L_525:
        /*0a8c*/ 	.word	0x00000180
        /*0a90*/ 	.word	0x00000001
        /*0a94*/ 	.word	0x00000001


	//----- nvinfo : EIATTR_CRS_STACK_SIZE
	.align		4
.L_526:
        /*0a98*/ 	.byte	0x04, 0x1e
        /*0a9a*/ 	.short	(.L_528 - .L_527)
.L_527:
        /*0a9c*/ 	.word	0x00000000


	//----- nvinfo : EIATTR_CBANK_PARAM_SIZE
	.align		4
.L_528:
        /*0aa0*/ 	.byte	0x03, 0x19
        /*0aa2*/ 	.short	0x0b70


	//----- nvinfo : EIATTR_PARAM_CBANK
	.align		4
        /*0aa4*/ 	.byte	0x04, 0x0a
        /*0aa6*/ 	.short	(.L_530 - .L_529)
	.align		4
.L_529:
        /*0aa8*/ 	.word	index@(.nv.constant0._ZN7cutlass13device_kernelIN5flash11enable_sm90INS1_16FlashAttnFwdSm90INS1_25CollectiveMainloopFwdSm90ILi2EN4cute5tupleIJNS5_1CILi1EEES8_S8_EEENS6_IJNS7_ILi64EEESA_SA_EEELi512ENS_6half_tEfNS_4arch4Sm90ELb1ELb0ELb1ELb0ELb1ELb0ELb1ELb0ELb0ELb1ELb1ELb0EEENS1_21CollectiveEpilogueFwdINS6_IJSA_NS7_ILi512EEESA_EEES9_SC_SE_Li256ELb0ELb1ELb1ELb0EEENS1_19SingleTileSchedulerILb0ELb1ELb1ELi64EEEEEEEEEvNT_6ParamsE)
        /*0aac*/ 	.short	0x0210
        /*0aae*/ 	.short	0x0b70


	//----- nvinfo : EIATTR_SW_WAR
	.align		4
.L_530:
        /*0ab0*/ 	.byte	0x04, 0x36
        /*0ab2*/ 	.short	(.L_532 - .L_531)
.L_531:
        /*0ab4*/ 	.word	0x00000008
.L_532:


//--------------------- .nv.info._ZN7cutlass13device_kernelIN5flash11enable_sm90INS1_16FlashAttnFwdSm90INS1_25CollectiveMainloopFwdSm90ILi2EN4cute5tupleIJNS5_1CILi1EEES8_S8_EEENS6_IJNS7_ILi64EEESA_SA_EEELi512ENS_6half_tEfNS_4arch4Sm90ELb1ELb0ELb1ELb1ELb1ELb0ELb0ELb0ELb0ELb1ELb1ELb0EEENS1_21CollectiveEpilogueFwdINS6_IJSA_NS7_ILi512EEESA_EEES9_SC_SE_Li256ELb1ELb1ELb1ELb0EEENS1_36VarlenDynamicPersistentTileSchedulerILi64ELi64ELi256ELi128ELb1ELb1ELb1ELb1ELb1ELb1EEEEEEEEEvNT_6ParamsE --------------------------
	.section	.nv.info._ZN7cutlass13device_kernelIN5flash11enable_sm90INS1_16FlashAttnFwdSm90INS1_25CollectiveMainloopFwdSm90ILi2EN4cute5tupleIJNS5_1CILi1EEES8_S8_EEENS6_IJNS7_ILi64EEESA_SA_EEELi512ENS_6half_tEfNS_4arch4Sm90ELb1ELb0ELb1ELb1ELb1ELb0ELb0ELb0ELb0ELb1ELb1ELb0EEENS1_21CollectiveEpilogueFwdINS6_IJSA_NS7_ILi512EEESA_EEES9_SC_SE_Li256ELb1ELb1ELb1ELb0EEENS1_36VarlenDynamicPersistentTileSchedulerILi64ELi64ELi256ELi128ELb1ELb1ELb1ELb1ELb1ELb1EEEEEEEEEvNT_6ParamsE,"",@"SHT_CUDA_INFO"
	.sectionflags	@""
	.align	4


	//----- nvinfo : EIATTR_CUDA_API_VERSION
	.align		4
        /*0000*/ 	.byte	0x04, 0x37
        /*0002*/ 	.short	(.L_534 - .L_533)
.L_533:
        /*0004*/ 	.word	0x00000082


	//----- nvinfo : EIATTR_KPARAM_INFO
	.align		4
.L_534:
        /*0008*/ 	.byte	0x04, 0x17
        /*000a*/ 	.short	(.L_536 - .L_535)
.L_535:
        /*000c*/ 	.word	0x00000000
        /*0010*/ 	.short	0x0000
        /*0012*/ 	.short	0x0070
        /*0014*/ 	.byte	0x00, 0xf0, 0x01, 0x2a


	//----- nvinfo : EIATTR_SPARSE_MMA_MASK
	.align		4
.L_536:
        /*0018*/ 	.byte	0x03, 0x50
        /*001a*/ 	.short	0x0000


	//----- nvinfo : EIATTR_MAXREG_COUNT
	.align		4
        /*001c*/ 	.byte	0x03, 0x1b
        /*001e*/ 	.short	0x00a8


	//----- nvinfo : EIATTR_NUM_BARRIERS
	.align		4
        /*0020*/ 	.byte	0x02, 0x4c
        /*0022*/ 	.byte	0x10
	.zero		1


	//----- nvinfo : EIATTR_EXTERNS
	.align		4
        /*0024*/ 	.byte	0x04, 0x0f
        /*0026*/ 	.short	(.L_538 - .L_537)


	//   ....[0]....
	.align		4
.L_537:
        /*0028*/ 	.word	index@(__assertfail)


	//----- nvinfo : EIATTR_ANNOTATIONS
	.align		4
.L_538:
        /*002c*/ 	.byte	0x04, 0x55
        /*002e*/ 	.short	(.L_540 - .L_539)


	//   ....[0]....
.L_539:
        /* <DEDUP_REMOVED lines=20> */


	//----- nvinfo : EIATTR_MERCURY_ISA_VERSION
	.align		4
.L_540:
        /*0158*/ 	.byte	0x03, 0x5f
        /*015a*/ 	.short	0x0101


	//----- nvinfo : EIATTR_UNUSED_LOAD_BYTE_OFFSET
	.align		4
        /*015c*/ 	.byte	0x04, 0x44
        /*015e*/ 	.short	(.L_542 - .L_541)


	//   ....[0]....
.L_541:
        /*0160*/ 	.word	0x00000940
        /*0164*/ 	.word	0x0000fff0


	//   ....[1]....
        /*0168*/ 	.word	0x0000a8e0
        /*016c*/ 	.word	0x0000fff0


	//----- nvinfo : EIATTR_INT_WARP_WIDE_INSTR_OFFSETS
	.align		4
.L_542:
        /*0170*/ 	.byte	0x04, 0x31
        /*0172*/ 	.short	(.L_544 - .L_543)


	//   ....[0]....
.L_543:
        /*0174*/ 	.word	0x000000c0


	//   ....[1]....
        /*0178*/ 	.word	0x000000d0


	//   ....[2]....
        /*017c*/ 	.word	0x00000170


	//   ....[3]....
        /*0180*/ 	.word	0x00010cf0


	//   ....[4]....
        /*0184*/ 	.word	0x00010d80


	//   ....[5]....
        /*0188*/ 	.word	0x00014150


	//   ....[6]....
        /*018c*/ 	.word	0x000141e0


	//----- nvinfo : EIATTR_COOP_GROUP_MASK_REGIDS
	.align		4
.L_544:
        /*0190*/ 	.byte	0x04, 0x29
        /*0192*/ 	.short	(.L_546 - .L_545)


	//   ....[0]....
.L_545:
        /*0194*/ 	.word	0xffffffff


	//   ....[1]....
        /*0198*/ 	.word	0xffffffff


	//   ....[2]....
        /*019c*/ 	.word	0xffffffff


	//   ....[3]....
        /*01a0*/ 	.word	0xffffffff


	//   ....[4]....
        /*01a4*/ 	.word	0xffffffff


	//   ....[5]....
        /*01a8*/ 	.word	0xffffffff


	//   ....[6]....
        /*01ac*/ 	.word	0xffffffff


	//   ....[7]....
        /*01b0*/ 	.word	0xffffffff


	//   ....[8]....
        /*01b4*/ 	.word	0xffffffff


	//   ....[9]....
        /*01b8*/ 	.word	0xffffffff


	//   ....[10]....
        /*01bc*/ 	.word	0xffffffff


	//   ....[11]....
        /*01c0*/ 	.word	0xffffffff


	//   ....[12]....
        /*01c4*/ 	.word	0xffffffff


	//   ....[13]....
        /*01c8*/ 	.word	0xffffffff


	//   ....[14]....
        /*01cc*/ 	.word	0xffffffff


	//   ....[15]....
        /*01d0*/ 	.word	0xffffffff


	//   ....[16]....
        /*01d4*/ 	.word	0xffffffff


	//   ....[17]....
        /*01d8*/ 	.word	0xffffffff


	//   ....[18]....
        /*01dc*/ 	.word	0xffffffff


	//   ....[19]....
        /*01e0*/ 	.word	0xffffffff


	//   ....[20]....
        /*01e4*/ 	.word	0xffffffff


	//   ....[21]....
        /*01e8*/ 	.word	0xffffffff


	//   ....[22]....
        /*01ec*/ 	.word	0xffffffff


	//   ....[23]....
        /*01f0*/ 	.word	0xffffffff


	//   ....[24]....
        /*01f4*/ 	.word	0xffffffff


	//   ....[25]....
        /*01f8*/ 	.word	0xffffffff


	//   ....[26]....
        /*01fc*/ 	.word	0xffffffff


	//   ....[27]....
        /*0200*/ 	.word	0xffffffff


	//   ....[28]....
        /*0204*/ 	.word	0xffffffff


	//   ....[29]....
        /*0208*/ 	.word	0xffffffff


	//   ....[30]....
        /*020c*/ 	.word	0xffffffff


	//   ....[31]....
        /*0210*/ 	.word	0xffffffff


	//   ....[32]....
        /*0214*/ 	.word	0xffffffff


	//   ....[33]....
        /*0218*/ 	.word	0xffffffff


	//   ....[34]....
        /*021c*/ 	.word	0xffffffff


	//   ....[35]....
        /*0220*/ 	.word	0xffffffff


	//   ....[36]....
        /*0224*/ 	.word	0xffffffff


	//   ....[37]....
        /*0228*/ 	.word	0xffffffff


	//   ....[38]....
        /*022c*/ 	.word	0xffffffff


	//   ....[39]....
        /*0230*/ 	.word	0xffffffff


	//   ....[40]....
        /*0234*/ 	.word	0xffffffff


	//   ....[41]....
        /*0238*/ 	.word	0xffffffff


	//   ....[42]....
        /*023c*/ 	.word	0xffffffff


	//   ....[43]....
        /*0240*/ 	.word	0xffffffff


	//   ....[44]....
        /*0244*/ 	.word	0xffffffff


	//   ....[45]....
        /*0248*/ 	.word	0xffffffff


	//   ....[46]....
        /*024c*/ 	.word	0xffffffff


	//   ....[47]....
        /*0250*/ 	.word	0xffffffff


	//   ....[48]....
        /*0254*/ 	.word	0xffffffff


	//   ....[49]....
        /*0258*/ 	.word	0xffffffff


	//   ....[50]....
        /*025c*/ 	.word	0xffffffff


	//   ....[51]....
        /*0260*/ 	.word	0xffffffff


	//   ....[52]....
        /*0264*/ 	.word	0xffffffff


	//   ....[53]....
        /*0268*/ 	.word	0xffffffff


	//   ....[54]....
        /*026c*/ 	.word	0xffffffff


	//   ....[55]....
        /*0270*/ 	.word	0xffffffff


	//   ....[56]....
        /*0274*/ 	.word	0xffffffff


	//   ....[57]....
        /*0278*/ 	.word	0xffffffff


	//   ....[58]....
        /*027c*/ 	.word	0xffffffff


	//   ....[59]....
        /*0280*/ 	.word	0xffffffff


	//   ....[60]....
        /*0284*/ 	.word	0xffffffff


	//   ....[61]....
        /*0288*/ 	.word	0xffffffff


	//   ....[62]....
        /*028c*/ 	.word	0xffffffff


	//   ....[63]....
        /*0290*/ 	.word	0xffffffff


	//   ....[64]....
        /*0294*/ 	.word	0xffffffff


	//   ....[65]....
        /*0298*/ 	.word	0xffffffff


	//   ....[66]....
        /*029c*/ 	.word	0xffffffff


	//   ....[67]....
        /*02a0*/ 	.word	0xffffffff


	//   ....[68]....
        /*02a4*/ 	.word	0xffffffff


	//   ....[69]....
        /*02a8*/ 	.word	0xffffffff


	//   ....[70]....
        /*02ac*/ 	.word	0xffffffff


	//   ....[71]....
        /*02b0*/ 	.word	0xffffffff


	//   ....[72]....
        /*02b4*/ 	.word	0xffffffff


	//   ....[73]....
        /*02b8*/ 	.word	0xffffffff


	//   ....[74]....
        /*02bc*/ 	.word	0xffffffff


	//   ....[75]....
        /*02c0*/ 	.word	0xffffffff


	//   ....[76]....
        /*02c4*/ 	.word	0xffffffff


	//   ....[77]....
        /*02c8*/ 	.word	0xffffffff


	//   ....[78]....
        /*02cc*/ 	.word	0xffffffff


	//   ....[79]....
        /*02d0*/ 	.word	0xffffffff


	//   ....[80]....
        /*02d4*/ 	.word	0xffffffff


	//   ....[81]....
        /*02d8*/ 	.word	0xffffffff


	//   ....[82]....
        /*02dc*/ 	.word	0xffffffff


	//   ....[83]....
        /*02e0*/ 	.word	0xffffffff


	//   ....[84]....
        /*02e4*/ 	.word	0xffffffff


	//   ....[85]....
        /*02e8*/ 	.word	0xffffffff


	//   ....[86]....
        /*02ec*/ 	.word	0xffffffff


	//   ....[87]....
        /*02f0*/ 	.word	0xffffffff


	//   ....[88]....
        /*02f4*/ 	.word	0xffffffff


	//   ....[89]....
        /*02f8*/ 	.word	0xffffffff


	//   ....[90]....
        /*02fc*/ 	.word	0xffffffff


	//   ....[91]....
        /*0300*/ 	.word	0xffffffff


	//   ....[92]....
        /*0304*/ 	.word	0xffffffff


	//   ....[93]....
        /*0308*/ 	.word	0xffffffff


	//   ....[94]....
        /*030c*/ 	.word	0xffffffff


	//   ....[95]....
        /*0310*/ 	.word	0xffffffff


	//   ....[96]....
        /*0314*/ 	.word	0xffffffff


	//   ....[97]....
        /*0318*/ 	.word	0xffffffff


	//   ....[98]....
        /*031c*/ 	.word	0xffffffff


	//   ....[99]....
        /*0320*/ 	.word	0xffffffff


	//   ....[100]....
        /*0324*/ 	.word	0xffffffff


	//   ....[101]....
        /*0328*/ 	.word	0xffffffff


	//   ....[102]....
        /*032c*/ 	.word	0xffffffff


	//   ....[103]....
        /*0330*/ 	.word	0xffffffff


	//   ....[104]....
        /*0334*/ 	.word	0xffffffff


	//   ....[105]....
        /*0338*/ 	.word	0xffffffff


	//   ....[106]....
        /*033c*/ 	.word	0xffffffff


	//   ....[107]....
        /*0340*/ 	.word	0xffffffff


	//   ....[108]....
        /*0344*/ 	.word	0xffffffff


	//   ....[109]....
        /*0348*/ 	.word	0xffffffff


	//   ....[110]....
        /*034c*/ 	.word	0xffffffff


	//   ....[111]....
        /*0350*/ 	.word	0xffffffff


	//   ....[112]....
        /*0354*/ 	.word	0xffffffff


	//   ....[113]....
        /*0358*/ 	.word	0xffffffff


	//   ....[114]....
        /*035c*/ 	.word	0xffffffff


	//   ....[115]....
        /*0360*/ 	.word	0xffffffff


	//   ....[116]....
        /*0364*/ 	.word	0xffffffff


	//   ....[117]....
        /*0368*/ 	.word	0xffffffff


	//   ....[118]....
        /*036c*/ 	.word	0xffffffff


	//   ....[119]....
        /*0370*/ 	.word	0xffffffff


	//   ....[120]....
        /*0374*/ 	.word	0xffffffff


	//   ....[121]....
        /*0378*/ 	.word	0xffffffff


	//   ....[122]....
        /*037c*/ 	.word	0xffffffff


	//   ....[123]....
        /*0380*/ 	.word	0xffffffff


	//   ....[124]....
        /*0384*/ 	.word	0x0500000f


	//   ....[125]....
        /*0388*/ 	.word	0x0500000f


	//   ....[126]....
        /*038c*/ 	.word	0x0500000f


	//   ....[127]....
        /*0390*/ 	.word	0x0500000f


	//   ....[128]....
        /*0394*/ 	.word	0x0500000f


	//   ....[129]....
        /*0398*/ 	.word	0x0500000f


	//   ....[130]....
        /*039c*/ 	.word	0x0500000f


	//   ....[131]....
        /*03a0*/ 	.word	0x0500000f


	//   ....[132]....
        /*03a4*/ 	.word	0x0500000f


	//   ....[133]....
        /*03a8*/ 	.word	0x0500000f


	//   ....[134]....
        /*03ac*/ 	.word	0x0500000f


	//   ....[135]....
        /*03b0*/ 	.word	0x0500000f


	//   ....[136]....
        /*03b4*/ 	.word	0x0500000f


	//   ....[137]....
        /*03b8*/ 	.word	0x0500000f


	//   ....[138]....
        /*03bc*/ 	.word	0x0500000f


	//   ....[139]....
        /*03c0*/ 	.word	0x0500000f


	//   ....[140]....
        /*03c4*/ 	.word	0x0500000f


	//   ....[141]....
        /*03c8*/ 	.word	0x0500000f


	//   ....[142]....
        /*03cc*/ 	.word	0x0500000f


	//   ....[143]....
        /*03d0*/ 	.word	0x0500000f


	//   ....[144]....
        /*03d4*/ 	.word	0x0500000f


	//   ....[145]....
        /*03d8*/ 	.word	0x0500000f


	//   ....[146]....
        /*03dc*/ 	.word	0x0500000f


	//   ....[147]....
        /*03e0*/ 	.word	0x0500000f


	//   ....[148]....
        /*03e4*/ 	.word	0x0500000f


	//   ....[149]....
        /*03e8*/ 	.word	0x0500000f


	//   ....[150]....
        /*03ec*/ 	.word	0x0500000f


	//   ....[151]....
        /*03f0*/ 	.word	0x0500000f


	//   ....[152]....
        /*03f4*/ 	.word	0x0500000f


	//   ....[153]....
        /*03f8*/ 	.word	0x0500000f


	//   ....[154]....
        /*03fc*/ 	.word	0x0500000f


	//   ....[155]....
        /*0400*/ 	.word	0x0500000f


	//   ....[156]....
        /*0404*/ 	.word	0x0500000f


	//   ....[157]....
        /*0408*/ 	.word	0x0500000f


	//   ....[158]....
        /*040c*/ 	.word	0x0500000f


	//   ....[159]....
        /*0410*/ 	.word	0x0500000f


	//   ....[160]....
        /*0414*/ 	.word	0x0500000f


	//   ....[161]....
        /*0418*/ 	.word	0x0500000f


	//   ....[162]....
        /*041c*/ 	.word	0x0500000f


	//   ....[163]....
        /*0420*/ 	.word	0x0500000f


	//   ....[164]....
        /*0424*/ 	.word	0x0500000f


	//   ....[165]....
        /*0428*/ 	.word	0x0500000f


	//   ....[166]....
        /*042c*/ 	.word	0x0500000f


	//   ....[167]....
        /*0430*/ 	.word	0x0500000f


	//   ....[168]....
        /*0434*/ 	.word	0x0500000f


	//   ....[169]....
        /*0438*/ 	.word	0x0500000f


	//   ....[170]....
        /*043c*/ 	.word	0x0500000f


	//   ....[171]....
        /*0440*/ 	.word	0x0500000f


	//   ....[172]....
        /*0444*/ 	.word	0x0500000f


	//   ....[173]....
        /*0448*/ 	.word	0x0500000f


	//   ....[174]....
        /*044c*/ 	.word	0x0500000f


	//   ....[175]....
        /*0450*/ 	.word	0x0500000f


	//   ....[176]....
        /*0454*/ 	.word	0x0500000f


	//   ....[177]....
        /*0458*/ 	.word	0x0500000f


	//   ....[178]....
        /*045c*/ 	.word	0x0500000f


	//   ....[179]....
        /*0460*/ 	.word	0x0500000f


	//   ....[180]....
        /*0464*/ 	.word	0x0500000f


	//   ....[181]....
        /*0468*/ 	.word	0x0500000f


	//   ....[182]....
        /*046c*/ 	.word	0x0500000f


	//   ....[183]....
        /*0470*/ 	.word	0x0500000f


	//----- nvinfo : EIATTR_COOP_GROUP_INSTR_OFFSETS
	.align		4
.L_546:
        /*0474*/ 	.byte	0x04, 0x28
        /*0476*/ 	.short	(.L_548 - .L_547)


	//   ....[0]....
.L_547:
        /*0478*/ 	.word	0x00000070


	//   ....[1]....
        /*047c*/ 	.word	0x000000b0


	//   ....[2]....
        /*0480*/ 	.word	0x00000290


	//   ....[3]....
        /*0484*/ 	.word	0x000003f0


	//   ....[4]....
        /*0488*/ 	.word	0x00000510


	//   ....[5]....
        /*048c*/ 	.word	0x00000670


	//   ....[6]....
        /*0490*/ 	.word	0x00002050


	//   ....[7]....
        /*0494*/ 	.word	0x00004120


	//   ....[8]....
        /*0498*/ 	.word	0x000048c0


	//   ....[9]....
        /*049c*/ 	.word	0x00004930


	//   ....[10]....
        /*04a0*/ 	.word	0x00004ee0


	//   ....[11]....
        /*04a4*/ 	.word	0x00004fb0


	//   ....[12]....
        /*04a8*/ 	.word	0x00005410


	//   ....[13]....
        /*04ac*/ 	.word	0x00005490


	//   ....[14]....
        /*04b0*/ 	.word	0x00005ce0


	//   ....[15]....
        /*04b4*/ 	.word	0x000062f0


	//   ....[16]....
        /*04b8*/ 	.word	0x00006330


	//   ....[17]....
        /*04bc*/ 	.word	0x00006a60


	//   ....[18]....
        /*04c0*/ 	.word	0x00006a80


	//   ....[19]....
        /*04c4*/ 	.word	0x00007160


	//   ....[20]....
        /*04c8*/ 	.word	0x00007310


	//   ....[21]....
        /*04cc*/ 	.word	0x00007fe0


	//   ....[22]....
        /*04d0*/ 	.word	0x00008780


	//   ....[23]....
        /*04d4*/ 	.word	0x000087f0


	//   ....[24]....
        /*04d8*/ 	.word	0x00009050


	//   ....[25]....
        /*04dc*/ 	.word	0x000090b0


	//   ....[26]....
        /*04e0*/ 	.word	0x00009d00


	//   ....[27]....
        /*04e4*/ 	.word	0x00009de0


	//   ....[28]....
        /*04e8*/ 	.word	0x00009e50


	//   ....[29]....
        /*04ec*/ 	.word	0x00009e70


	//   ....[30]....
        /*04f0*/ 	.word	0x00009ea0


	//   ....[31]....
        /*04f4*/ 	.word	0x0000b6c0


	//   ....[32]....
        /*04f8*/ 	.word	0x0000ba90


	//   ....[33]....
        /*04fc*/ 	.word	0x0000baa0


	//   ....[34]....
        /*0500*/ 	.word	0x0000bab0


	//   ....[35]....
        /*0504*/ 	.word	0x0000bac0


	//   ....[36]....
        /*0508*/ 	.word	0x0000c770


	//   ....[37]....
        /*050c*/ 	.word	0x0000c790


	//   ....[38]....
        /*0510*/ 	.word	0x0000ca40


	//   ....[39]....
        /*0514*/ 	.word	0x0000ca60


	//   ....[40]....
        /*0518*/ 	.word	0x0000d170


	//   ....[41]....
        /*051c*/ 	.word	0x0000d1a0


	//   ....[42]....
        /*0520*/ 	.word	0x0000da00


	//   ....[43]....
        /*0524*/ 	.word	0x0000da20


	//   ....[44]....
        /*0528*/ 	.word	0x0000ede0


	//   ....[45]....
        /*052c*/ 	.word	0x0000ee20


	//   ....[46]....
        /*0530*/ 	.word	0x0000f060


	//   ....[47]....
        /*0534*/ 	.word	0x0000f080


	//   ....[48]....
        /*0538*/ 	.word	0x0000f340


	//   ....[49]....
        /*053c*/ 	.word	0x0000f530


	//   ....[50]....
        /*0540*/ 	.word	0x0000f560


	//   ....[51]....
        /*0544*/ 	.word	0x0000f590


	//   ....[52]....
        /*0548*/ 	.word	0x0000f5c0


	//   ....[53]....
        /*054c*/ 	.word	0x0000f5f0


	//   ....[54]....
        /*0550*/ 	.word	0x0000f620


	//   ....[55]....
        /*0554*/ 	.word	0x0000f790


	//   ....[56]....
        /*0558*/ 	.word	0x0000f7c0


	//   ....[57]....
        /*055c*/ 	.word	0x0000f7f0


	//   ....[58]....
        /*0560*/ 	.word	0x0000f820


	//   ....[59]....
        /*0564*/ 	.word	0x0000f850


	//   ....[60]....
        /*0568*/ 	.word	0x0000f880


	//   ....[61]....
        /*056c*/ 	.word	0x0000f910


	//   ....[62]....
        /*0570*/ 	.word	0x0000f940


	//   ....[63]....
        /*0574*/ 	.word	0x0000f950


	//   ....[64]....
        /*0578*/ 	.word	0x0000f990


	//   ....[65]....
        /*057c*/ 	.word	0x00011a60


	//   ....[66]....
        /*0580*/ 	.word	0x00011a80


	//   ....[67]....
        /*0584*/ 	.word	0x00011b10


	//   ....[68]....
        /*0588*/ 	.word	0x00011b30


	//   ....[69]....
        /*058c*/ 	.word	0x00011bb0


	//   ....[70]....
        /*0590*/ 	.word	0x00011bd0


	//   ....[71]....
        /*0594*/ 	.word	0x00011be0


	//   ....[72]....
        /*0598*/ 	.word	0x00011bf0


	//   ....[73]....
        /*059c*/ 	.word	0x00012350


	//   ....[74]....
        /*05a0*/ 	.word	0x00012380


	//   ....[75]....
        /*05a4*/ 	.word	0x00012420


	//   ....[76]....
        /*05a8*/ 	.word	0x00012440


	//   ....[77]....
        /*05ac*/ 	.word	0x000124c0


	//   ....[78]....
        /*05b0*/ 	.word	0x000124e0


	//   ....[79]....
        /*05b4*/ 	.word	0x000124f0


	//   ....[80]....
        /*05b8*/ 	.word	0x00012500


	//   ....[81]....
        /*05bc*/ 	.word	0x00012980


	//   ....[82]....
        /*05c0*/ 	.word	0x00012a40


	//   ....[83]....
        /*05c4*/ 	.word	0x00012b90


	//   ....[84]....
        /*05c8*/ 	.word	0x00012bd0


	//   ....[85]....
        /*05cc*/ 	.word	0x00012be0


	//   ....[86]....
        /*05d0*/ 	.word	0x00012bf0


	//   ....[87]....
        /*05d4*/ 	.word	0x00012d40


	//   ....[88]....
        /*05d8*/ 	.word	0x00012e90


	//   ....[89]....
        /*05dc*/ 	.word	0x00013680


	//   ....[90]....
        /*05e0*/ 	.word	0x000136a0


	//   ....[91]....
        /*05e4*/ 	.word	0x000136f0


	//   ....[92]....
        /*05e8*/ 	.word	0x00013700


	//   ....[93]....
        /*05ec*/ 	.word	0x00013740


	//   ....[94]....
        /*05f0*/ 	.word	0x00013750


	//   ....[95]....
        /*05f4*/ 	.word	0x00013760


	//   ....[96]....
        /*05f8*/ 	.word	0x000137a0


	//   ....[97]....
        /*05fc*/ 	.word	0x00013aa0


	//   ....[98]....
        /*0600*/ 	.word	0x00013ae0


	//   ....[99]....
        /*0604*/ 	.word	0x00013b00


	//   ....[100]....
        /*0608*/ 	.word	0x00013b20


	//   ....[101]....
        /*060c*/ 	.word	0x00013b50


	//   ....[102]....
        /*0610*/ 	.word	0x00013b70


	//   ....[103]....
        /*0614*/ 	.word	0x00013c70


	//   ....[104]....
        /*0618*/ 	.word	0x00013dc0


	//   ....[105]....
        /*061c*/ 	.word	0x00014400


	//   ....[106]....
        /*0620*/ 	.word	0x00014430


	//   ....[107]....
        /*0624*/ 	.word	0x00014490


	//   ....[108]....
        /*0628*/ 	.word	0x000144c0


	//   ....[109]....
        /*062c*/ 	.word	0x000144f0


	//   ....[110]....
        /*0630*/ 	.word	0x00014520


	//   ....[111]....
        /*0634*/ 	.word	0x00014550


	//   ....[112]....
        /*0638*/ 	.word	0x00014580


	//   ....[113]....
        /*063c*/ 	.word	0x00014720


	//   ....[114]....
        /*0640*/ 	.word	0x00014750


	//   ....[115]....
        /*0644*/ 	.word	0x00014780


	//   ....[116]....
        /*0648*/ 	.word	0x000147b0


	//   ....[117]....
        /*064c*/ 	.word	0x000147e0


	//   ....[118]....
        /*0650*/ 	.word	0x00014810


	//   ....[119]....
        /*0654*/ 	.word	0x000148d0


	//   ....[120]....
        /*0658*/ 	.word	0x000148f0


	//   ....[121]....
        /*065c*/ 	.word	0x00014910


	//   ....[122]....
        /*0660*/ 	.word	0x00014970


	//   ....[123]....
        /*0664*/ 	.word	0x00015390


	//   ....[124]....
        /*0668*/ 	.word	0x000159e0


	//   ....[125]....
        /*066c*/ 	.word	0x00015ad0


	//   ....[126]....
        /*0670*/ 	.word	0x00015b70


	//   ....[127]....
        /*0674*/ 	.word	0x00015bd0


	//   ....[128]....
        /*0678*/ 	.word	0x00015cc0


	//   ....[129]....
        /*067c*/ 	.word	0x00015d30


	//   ....[130]....
        /*0680*/ 	.word	0x00015e20


	//   ....[131]....
        /*0684*/ 	.word	0x00015e90


	//   ....[132]....
        /*0688*/ 	.word	0x00015f30


	//   ....[133]....
        /*068c*/ 	.word	0x00016030


	//   ....[134]....
        /*0690*/ 	.word	0x00016090


	//   ....[135]....
        /*0694*/ 	.word	0x000160f0


	//   ....[136]....
        /*0698*/ 	.word	0x000161e0


	//   ....[137]....
        /*069c*/ 	.word	0x00016240


	//   ....[138]....
        /*06a0*/ 	.word	0x00016340


	//   ....[139]....
        /*06a4*/ 	.word	0x000163a0


	//   ....[140]....
        /*06a8*/ 	.word	0x00016440


	//   ....[141]....
        /*06ac*/ 	.word	0x000165c0


	//   ....[142]....
        /*06b0*/ 	.word	0x000166c0


	//   ....[143]....
        /*06b4*/ 	.word	0x00016940


	//   ....[144]....
        /*06b8*/ 	.word	0x00016990


	//   ....[145]....
        /*06bc*/ 	.word	0x00016b60


	//   ....[146]....
        /*06c0*/ 	.word	0x00016bb0


	//   ....[147]....
        /*06c4*/ 	.word	0x00016d80


	//   ....[148]....
        /*06c8*/ 	.word	0x00016dd0


	//   ....[149]....
        /*06cc*/ 	.word	0x00016ec0


	//   ....[150]....
        /*06d0*/ 	.word	0x00016f60


	//   ....[151]....
        /*06d4*/ 	.word	0x00016fc0


	//   ....[152]....
        /*06d8*/ 	.word	0x00017070


	//   ....[153]....
        /*06dc*/ 	.word	0x000170d0


	//   ....[154]....
        /*06e0*/ 	.word	0x00017180


	//   ....[155]....
        /*06e4*/ 	.word	0x000171e0


	//   ....[156]....
        /*06e8*/ 	.word	0x00017290


	//   ....[157]....
        /*06ec*/ 	.word	0x00017380


	//   ....[158]....
        /*06f0*/ 	.word	0x00017460


	//   ....[159]....
        /*06f4*/ 	.word	0x00017570


	//   ....[160]....
        /*06f8*/ 	.word	0x00017670


	//   ....[161]....
        /*06fc*/ 	.word	0x000177a0


	//   ....[162]....
        /*0700*/ 	.word	0x00017880


	//   ....[163]....
        /*0704*/ 	.word	0x00017980


	//   ....[164]....
        /*0708*/ 	.word	0x00017a60


	//   ....[165]....
        /*070c*/ 	.word	0x00017af0


	//   ....[166]....
        /*0710*/ 	.word	0x00017b90


	//   ....[167]....
        /*0714*/ 	.word	0x00017d00


	//   ....[168]....
        /*0718*/ 	.word	0x00017d70


	//   ....[169]....
        /*071c*/ 	.word	0x00017de0


	//   ....[170]....
        /*0720*/ 	.word	0x00017e50


	//   ....[171]....
        /*0724*/ 	.word	0x00017ec0


	//   ....[172]....
        /*0728*/ 	.word	0x00017f40


	//   ....[173]....
        /*072c*/ 	.word	0x00017fc0


	//   ....[174]....
        /*0730*/ 	.word	0x00018050


	//   ....[175]....
        /*0734*/ 	.word	0x000180c0


	//   ....[176]....
        /*0738*/ 	.word	0x00018130


	//   ....[177]....
        /*073c*/ 	.word	0x000181a0


	//   ....[178]....
        /*0740*/ 	.word	0x00018220


	//   ....[179]....
        /*0744*/ 	.word	0x00018290


	//   ....[180]....
        /*0748*/ 	.word	0x00018320


	//   ....[181]....
        /*074c*/ 	.word	0x00018380


	//   ....[182]....
        /*0750*/ 	.word	0x00018410


	//   ....[183]....
        /*0754*/ 	.word	0x00018540


	//----- nvinfo : EIATTR_REG_RECONFIG
	.align		4
.L_548:
        /*0758*/ 	.byte	0x01, 0x54
	.zero		2


	//----- nvinfo : EIATTR_SYSCALL_OFFSETS
	.align		4
        /*075c*/ 	.byte	0x04, 0x46
        /*075e*/ 	.short	(.L_550 - .L_549)


	//   ....[0]....
.L_549:
        /*0760*/ 	.word	0x000042f0


	//   ....[1]....
        /*0764*/ 	.word	0x00010ee0


	//   ....[2]....
        /*0768*/ 	.word	0x00011030


	//   ....[3]....
        /*076c*/ 	.word	0x00011120


	//   ....[4]....
        /*0770*/ 	.word	0x00012010


	//----- nvinfo : EIATTR_MBARRIER_INSTR_OFFSETS
	.align		4
.L_550:
        /*0774*/ 	.byte	0x04, 0x39
        /*0776*/ 	.short	(.L_552 - .L_551)


	//   ....[0]....
.L_551:
        /*0778*/ 	.word	0x00000180
        /*077c*/ 	.word	0x000000ff
        /*0780*/ 	.word	0x00028c00
        /*0784*/ 	.short	0x0100
        /*0786*/ 	.byte	0x08
	.zero		1


	//   ....[1]....
        /*0788*/ 	.word	0x00000190
        /*078c*/ 	.word	0x000000ff
        /*0790*/ 	.word	0x00028c20
        /*0794*/ 	.short	0x0100
        /*0796*/ 	.byte	0x08
	.zero		1


	//   ....[2]....
        /*0798*/ 	.word	0x00000240
        /*079c*/ 	.word	0x000000ff
        /*07a0*/ 	.word	0x00028c30
        /*07a4*/ 	.short	0x0100
        /*07a6*/ 	.byte	0x06
	.zero		1


	//   ....[3]....
        /*07a8*/ 	.word	0x00000250
        /*07ac*/ 	.word	0x000000ff
        /*07b0*/ 	.word	0x00028c40
        /*07b4*/ 	.short	0x0100
        /*07b6*/ 	.byte	0x06
	.zero		1


	//   ....[4]....
        /*07b8*/ 	.word	0x00000260
        /*07bc*/ 	.word	0x000000ff
        /*07c0*/ 	.word	0x00028c38
        /*07c4*/ 	.short	0x0100
        /*07c6*/ 	.byte	0x06
	.zero		1


	//   ....[5]....
        /*07c8*/ 	.word	0x00000270
        /*07cc*/ 	.word	0x000000ff
        /*07d0*/ 	.word	0x00028c48
        /*07d4*/ 	.short	0x0100
        /*07d6*/ 	.byte	0x06
	.zero		1


	//   ....[6]....
        /*07d8*/ 	.word	0x000003a0
        /*07dc*/ 	.word	0x000000ff
        /*07e0*/ 	.word	0x00028c50
        /*07e4*/ 	.short	0x0100
        /*07e6*/ 	.byte	0x08
	.zero		1


	//   ....[7]....
        /*07e8*/ 	.word	0x000003b0
        /*07ec*/ 	.word	0x000000ff
        /*07f0*/ 	.word	0x00028c60
        /*07f4*/ 	.short	0x0100
        /*07f6*/ 	.byte	0x08
	.zero		1


	//   ....[8]....
        /*07f8*/ 	.word	0x000003c0
        /*07fc*/ 	.word	0x000000ff
        /*0800*/ 	.word	0x00028c58
        /*0804*/ 	.short	0x0100
        /*0806*/ 	.byte	0x08
	.zero		1


	//   ....[9]....
        /*0808*/ 	.word	0x000003d0
        /*080c*/ 	.word	0x000000ff
        /*0810*/ 	.word	0x00028c68
        /*0814*/ 	.short	0x0100
        /*0816*/ 	.byte	0x08
	.zero		1


	//   ....[10]....
        /*0818*/ 	.word	0x000004c0
        /*081c*/ 	.word	0x000000ff
        /*0820*/ 	.word	0x00028c70
        /*0824*/ 	.short	0x0100
        /*0826*/ 	.byte	0x06
	.zero		1


	//   ....[11]....
        /*0828*/ 	.word	0x000004d0
        /*082c*/ 	.word	0x000000ff
        /*0830*/ 	.word	0x00028c80
        /*0834*/ 	.short	0x0100
        /*0836*/ 	.byte	0x06
	.zero		1


	//   ....[12]....
        /*0838*/ 	.word	0x000004e0
        /*083c*/ 	.word	0x000000ff
        /*0840*/ 	.word	0x00028c78
        /*0844*/ 	.short	0x0100
        /*0846*/ 	.byte	0x06
	.zero		1


	//   ....[13]....
        /*0848*/ 	.word	0x000004f0
        /*084c*/ 	.word	0x000000ff
        /*0850*/ 	.word	0x00028c88
        /*0854*/ 	.short	0x0100
        /*0856*/ 	.byte	0x06
	.zero		1


	//   ....[14]....
        /*0858*/ 	.word	0x00000620
        /*085c*/ 	.word	0x000000ff
        /*0860*/ 	.word	0x00028c90
        /*0864*/ 	.short	0x0100
        /*0866*/ 	.byte	0x08
	.zero		1


	//   ....[15]....
        /*0868*/ 	.word	0x00000630
        /*086c*/ 	.word	0x000000ff
        /*0870*/ 	.word	0x00028ca0
        /*0874*/ 	.short	0x0100
        /*0876*/ 	.byte	0x08
	.zero		1


	//   ....[16]....
        /*0878*/ 	.word	0x00000640
        /*087c*/ 	.word	0x000000ff
        /*0880*/ 	.word	0x00028c98
        /*0884*/ 	.short	0x0100
        /*0886*/ 	.byte	0x08
	.zero		1


	//   ....[17]....
        /*0888*/ 	.word	0x00000650
        /*088c*/ 	.word	0x000000ff
        /*0890*/ 	.word	0x00028ca8
        /*0894*/ 	.short	0x0100
        /*0896*/ 	.byte	0x08
	.zero		1


	//   ....[18]....
        /*0898*/ 	.word	0x00000790
        /*089c*/ 	.word	0x000000ff
        /*08a0*/ 	.word	0x00028cb0
        /*08a4*/ 	.short	0x0100
        /*08a6*/ 	.byte	0x08
	.zero		1


	//   ....[19]....
        /*08a8*/ 	.word	0x000007a0
        /*08ac*/ 	.word	0x000000ff
        /*08b0*/ 	.word	0x00028cc0
        /*08b4*/ 	.short	0x0100
        /*08b6*/ 	.byte	0x08
	.zero		1


	//   ....[20]....
        /*08b8*/ 	.word	0x000007b0
        /*08bc*/ 	.word	0x000000ff
        /*08c0*/ 	.word	0x00028cb8
        /*08c4*/ 	.short	0x0100
        /*08c6*/ 	.byte	0x08
	.zero		1


	//   ....[21]....
        /*08c8*/ 	.word	0x000007c0
        /*08cc*/ 	.word	0x000000ff
        /*08d0*/ 	.word	0x00028cc8
        /*08d4*/ 	.short	0x0100
        /*08d6*/ 	.byte	0x08
	.zero		1


	//   ....[22]....
        /*08d8*/ 	.word	0x00002190
        /*08dc*/ 	.word	0x000000ff
        /*08e0*/ 	.word	0x00028c50
        /*08e4*/ 	.short	0x010a
        /*08e6*/ 	.byte	0x17
	.zero		1


	//   ....[23]....
        /*08e8*/ 	.word	0x00002430
        /*08ec*/ 	.word	0x000000ff
        /*08f0*/ 	.word	0x00000000
        /*08f4*/ 	.short	0x0101
        /*08f6*/ 	.byte	0x06
	.zero		1


	//   ....[24]....
        /*08f8*/ 	.word	0x00002dc0
        /*08fc*/ 	.word	0x000000ff
        /*0900*/ 	.word	0x00028c50
        /*0904*/ 	.short	0x010a
        /*0906*/ 	.byte	0x17
	.zero		1


	//   ....[25]....
        /*0908*/ 	.word	0x00002e00
        /*090c*/ 	.word	0x000000ff
        /*0910*/ 	.word	0x00028c50
        /*0914*/ 	.short	0x010a
        /*0916*/ 	.byte	0x17
	.zero		1


	//   ....[26]....
        /*0918*/ 	.word	0x00002ff0
        /*091c*/ 	.word	0x000000ff
        /*0920*/ 	.word	0x00000000
        /*0924*/ 	.short	0x0101
        /*0926*/ 	.byte	0x06
	.zero		1


	//   ....[27]....
        /*0928*/ 	.word	0x000043a0
        /*092c*/ 	.word	0x000000ff
        /*0930*/ 	.word	0x00028c00
        /*0934*/ 	.short	0x010a
        /*0936*/ 	.byte	0x28
	.zero		1


	//   ....[28]....
        /*0938*/ 	.word	0x00004420
        /*093c*/ 	.word	0x00000007
        /*0940*/ 	.word	0x00028c30
        /*0944*/ 	.short	0x010a
        /*0946*/ 	.byte	0x3f
	.zero		1


	//   ....[29]....
        /*0948*/ 	.word	0x00004460
        /*094c*/ 	.word	0x00000007
        /*0950*/ 	.word	0x00028c30
        /*0954*/ 	.short	0x010a
        /*0956*/ 	.byte	0x3f
	.zero		1


	//   ....[30]....
        /*0958*/ 	.word	0x00004f40
        /*095c*/ 	.word	0x000000ff
        /*0960*/ 	.word	0x00000000
        /*0964*/ 	.short	0x0101
        /*0966*/ 	.byte	0x06
	.zero		1


	//   ....[31]....
        /*0968*/ 	.word	0x00005aa0
        /*096c*/ 	.word	0x00000007
        /*0970*/ 	.word	0x00028c50
        /*0974*/ 	.short	0x010a
        /*0976*/ 	.byte	0x3f
	.zero		1


	//   ....[32]....
        /*0978*/ 	.word	0x00005ae0
        /*097c*/ 	.word	0x00000007
        /*0980*/ 	.word	0x00028c50
        /*0984*/ 	.short	0x010a
        /*0986*/ 	.byte	0x3f
	.zero		1


	//   ....[33]....
        /*0988*/ 	.word	0x00005de0
        /*098c*/ 	.word	0x000000ff
        /*0990*/ 	.word	0x00000000
        /*0994*/ 	.short	0x0101
        /*0996*/ 	.byte	0x06
	.zero		1


	//   ....[34]....
        /*0998*/ 	.word	0x00005f50
        /*099c*/ 	.word	0x000000ff
        /*09a0*/ 	.word	0x00028c30
        /*09a4*/ 	.short	0x010a
        /*09a6*/ 	.byte	0x17
	.zero		1


	//   ....[35]....
        /*09a8*/ 	.word	0x00005f90
        /*09ac*/ 	.word	0x000000ff
        /*09b0*/ 	.word	0x00028c30
        /*09b4*/ 	.short	0x010a
        /*09b6*/ 	.byte	0x17
	.zero		1


	//   ....[36]....
        /*09b8*/ 	.word	0x00006530
        /*09bc*/ 	.word	0x000000ff
        /*09c0*/ 	.word	0x00000000
        /*09c4*/ 	.short	0x0101
        /*09c6*/ 	.byte	0x06
	.zero		1


	//   ....[37]....
        /*09c8*/ 	.word	0x00007da0
        /*09cc*/ 	.word	0x000000ff
        /*09d0*/ 	.word	0x00028c50
        /*09d4*/ 	.short	0x010a
        /*09d6*/ 	.byte	0x17
	.zero		1


	//   ....[38]....
        /*09d8*/ 	.word	0x00007de0
        /*09dc*/ 	.word	0x000000ff
        /*09e0*/ 	.word	0x00028c50
        /*09e4*/ 	.short	0x010a
        /*09e6*/ 	.byte	0x17
	.zero		1


	//   ....[39]....
        /*09e8*/ 	.word	0x000080a0
        /*09ec*/ 	.word	0x000000ff
        /*09f0*/ 	.word	0x00000000
        /*09f4*/ 	.short	0x0101
        /*09f6*/ 	.byte	0x17
	.zero		1


	//   ....[40]....
        /*09f8*/ 	.word	0x000081e0
        /*09fc*/ 	.word	0x000000ff
        /*0a00*/ 	.word	0x00028c30
        /*0a04*/ 	.short	0x010a
        /*0a06*/ 	.byte	0x16
	.zero		1


	//   ....[41]....
        /*0a08*/ 	.word	0x00008220
        /*0a0c*/ 	.word	0x000000ff
        /*0a10*/ 	.word	0x00028c30
        /*0a14*/ 	.short	0x010a
        /*0a16*/ 	.byte	0x16
	.zero		1


	//   ....[42]....
        /*0a18*/ 	.word	0x000085d0
        /*0a1c*/ 	.word	0x000000ff
        /*0a20*/ 	.word	0x00000000
        /*0a24*/ 	.short	0x0101
        /*0a26*/ 	.byte	0x06
	.zero		1


	//   ....[43]....
        /*0a28*/ 	.word	0x00009ac0
        /*0a2c*/ 	.word	0x000000ff
        /*0a30*/ 	.word	0x00028c50
        /*0a34*/ 	.short	0x010a
        /*0a36*/ 	.byte	0x16
	.zero		1


	//   ....[44]....
        /*0a38*/ 	.word	0x00009b00
        /*0a3c*/ 	.word	0x000000ff
        /*0a40*/ 	.word	0x00028c50
        /*0a44*/ 	.short	0x010a
        /*0a46*/ 	.byte	0x16
	.zero		1


	//   ....[45]....
        /*0a48*/ 	.word	0x00009dc0
        /*0a4c*/ 	.word	0x000000ff
        /*0a50*/ 	.word	0x00000000
        /*0a54*/ 	.short	0x0101
        /*0a56*/ 	.byte	0x16
	.zero		1


	//   ....[46]....
        /*0a58*/ 	.word	0x0000c780
        /*0a5c*/ 	.word	0x000000ff
        /*0a60*/ 	.word	0x00000000
        /*0a64*/ 	.short	0x0101
        /*0a66*/ 	.byte	0x04
	.zero		1


	//   ....[47]....
        /*0a68*/ 	.word	0x0000d080
        /*0a6c*/ 	.word	0x000000ff
        /*0a70*/ 	.word	0x00000000
        /*0a74*/ 	.short	0x0101
        /*0a76*/ 	.byte	0x04
	.zero		1


	//   ....[48]....
        /*0a78*/ 	.word	0x00011840
        /*0a7c*/ 	.word	0x00000013
        /*0a80*/ 	.word	0x00028c40
        /*0a84*/ 	.short	0x010a
        /*0a86*/ 	.byte	0x3f
	.zero		1


	//   ....[49]....
        /*0a88*/ 	.word	0x00011cf0
        /*0a8c*/ 	.word	0x00000013
        /*0a90*/ 	.word	0x00028c30
        /*0a94*/ 	.short	0x0107
        /*0a96*/ 	.byte	0x3f
	.zero		1


	//   ....[50]....
        /*0a98*/ 	.word	0x00011dd0
        /*0a9c*/ 	.word	0x00000013
        /*0aa0*/ 	.word	0x00028c30
        /*0aa4*/ 	.short	0x0101
        /*0aa6*/ 	.byte	0x3f
	.zero		1


	//   ....[51]....
        /*0aa8*/ 	.word	0x00012600
        /*0aac*/ 	.word	0x00000011
        /*0ab0*/ 	.word	0x00028c00
        /*0ab4*/ 	.short	0x0107
        /*0ab6*/ 	.byte	0x3f
	.zero		1


	//   ....[52]....
        /*0ab8*/ 	.word	0x000126f0
        /*0abc*/ 	.word	0x00000011
        /*0ac0*/ 	.word	0x00028c00
        /*0ac4*/ 	.short	0x0101
        /*0ac6*/ 	.byte	0x3f
	.zero		1


	//   ....[53]....
        /*0ac8*/ 	.word	0x00012710
        /*0acc*/ 	.word	0x00000011
        /*0ad0*/ 	.word	0x00028c20
        /*0ad4*/ 	.short	0x010a
        /*0ad6*/ 	.byte	0x3f
	.zero		1


	//   ....[54]....
        /*0ad8*/ 	.word	0x000127a0
        /*0adc*/ 	.word	0x00000013
        /*0ae0*/ 	.word	0x00028c60
        /*0ae4*/ 	.short	0x010a
        /*0ae6*/ 	.byte	0x3f
	.zero		1


	//   ....[55]....
        /*0ae8*/ 	.word	0x000130b0
        /*0aec*/ 	.word	0x00000013
        /*0af0*/ 	.word	0x00028c50
        /*0af4*/ 	.short	0x0107
        /*0af6*/ 	.byte	0x3f
	.zero		1


	//   ....[56]....
        /*0af8*/ 	.word	0x00013180
        /*0afc*/ 	.word	0x00000013
        /*0b00*/ 	.word	0x00028c50
        /*0b04*/ 	.short	0x0101
        /*0b06*/ 	.byte	0x3f
	.zero		1


	//   ....[57]....
        /*0b08*/ 	.word	0x00013500
        /*0b0c*/ 	.word	0x00000006
        /*0b10*/ 	.word	0x00028c40
        /*0b14*/ 	.short	0x010a
        /*0b16*/ 	.byte	0x3f
	.zero		1


	//   ....[58]....
        /*0b18*/ 	.word	0x00013820
        /*0b1c*/ 	.word	0x00000006
        /*0b20*/ 	.word	0x00028c30
        /*0b24*/ 	.short	0x0107
        /*0b26*/ 	.byte	0x3f
	.zero		1


	//   ....[59]....
        /*0b28*/ 	.word	0x000138e0
        /*0b2c*/ 	.word	0x00000006
        /*0b30*/ 	.word	0x00028c30
        /*0b34*/ 	.short	0x0101
        /*0b36*/ 	.byte	0x3f
	.zero		1


	//   ....[60]....
        /*0b38*/ 	.word	0x00013910
        /*0b3c*/ 	.word	0x00000006
        /*0b40*/ 	.word	0x00028c60
        /*0b44*/ 	.short	0x010a
        /*0b46*/ 	.byte	0x3f
	.zero		1


	//   ....[61]....
        /*0b48*/ 	.word	0x00013fc0
        /*0b4c*/ 	.word	0x00000006
        /*0b50*/ 	.word	0x00028c50
        /*0b54*/ 	.short	0x0107
        /*0b56*/ 	.byte	0x3f
	.zero		1


	//   ....[62]....
        /*0b58*/ 	.word	0x00014080
        /*0b5c*/ 	.word	0x00000006
        /*0b60*/ 	.word	0x00028c50
        /*0b64*/ 	.short	0x0101
        /*0b66*/ 	.byte	0x3f
	.zero		1


	//   ....[63]....
        /*0b68*/ 	.word	0x00015310
        /*0b6c*/ 	.word	0x00000007
        /*0b70*/ 	.word	0x00028c20
        /*0b74*/ 	.short	0x010a
        /*0b76*/ 	.byte	0x3f
	.zero		1


	//   ....[64]....
        /*0b78*/ 	.word	0x00015490
        /*0b7c*/ 	.word	0x00000005
        /*0b80*/ 	.word	0x00028c40
        /*0b84*/ 	.short	0x010a
        /*0b86*/ 	.byte	0x3f
	.zero		1


	//   ....[65]....
        /*0b88*/ 	.word	0x00015530
        /*0b8c*/ 	.word	0x00000003
        /*0b90*/ 	.word	0x00028c40
        /*0b94*/ 	.short	0x010a
        /*0b96*/ 	.byte	0x3f
	.zero		1


	//   ....[66]....
        /*0b98*/ 	.word	0x00015570
        /*0b9c*/ 	.word	0x00000005
        /*0ba0*/ 	.word	0x00028c60
        /*0ba4*/ 	.short	0x010a
        /*0ba6*/ 	.byte	0x3f
	.zero		1


	//   ....[67]....
        /*0ba8*/ 	.word	0x000155b0
        /*0bac*/ 	.word	0x00000003
        /*0bb0*/ 	.word	0x00028c60
        /*0bb4*/ 	.short	0x010a
        /*0bb6*/ 	.byte	0x3f
	.zero		1


	//   ....[68]....
        /*0bb8*/ 	.word	0x00015620
        /*0bbc*/ 	.word	0x00000003
        /*0bc0*/ 	.word	0x00028c50
        /*0bc4*/ 	.short	0x010a
        /*0bc6*/ 	.byte	0x3f
	.zero		1


	//   ....[69]....
        /*0bc8*/ 	.word	0x00015680
        /*0bcc*/ 	.word	0x00000003
        /*0bd0*/ 	.word	0x00028c50
        /*0bd4*/ 	.short	0x010a
        /*0bd6*/ 	.byte	0x3f
	.zero		1


	//   ....[70]....
        /*0bd8*/ 	.word	0x000156e0
        /*0bdc*/ 	.word	0x00000003
        /*0be0*/ 	.word	0x00028c00
        /*0be4*/ 	.short	0x010a
        /*0be6*/ 	.byte	0x3f
	.zero		1


	//   ....[71]....
        /*0be8*/ 	.word	0x00015730
        /*0bec*/ 	.word	0x00000007
        /*0bf0*/ 	.word	0x00028c30
        /*0bf4*/ 	.short	0x010a
        /*0bf6*/ 	.byte	0x3f
	.zero		1


	//   ....[72]....
        /*0bf8*/ 	.word	0x00015780
        /*0bfc*/ 	.word	0x00000007
        /*0c00*/ 	.word	0x00028c50
        /*0c04*/ 	.short	0x010a
        /*0c06*/ 	.byte	0x3f
	.zero		1


	//   ....[73]....
        /*0c08*/ 	.word	0x000157e0
        /*0c0c*/ 	.word	0x00000006
        /*0c10*/ 	.word	0x00028c30
        /*0c14*/ 	.short	0x010a
        /*0c16*/ 	.byte	0x3f
	.zero		1


	//   ....[74]....
        /*0c18*/ 	.word	0x00015840
        /*0c1c*/ 	.word	0x00000008
        /*0c20*/ 	.word	0x00028c50
        /*0c24*/ 	.short	0x010a
        /*0c26*/ 	.byte	0x3f
	.zero		1


	//   ....[75]....
        /*0c28*/ 	.word	0x000158a0
        /*0c2c*/ 	.word	0x00000006
        /*0c30*/ 	.word	0x00028c30
        /*0c34*/ 	.short	0x010a
        /*0c36*/ 	.byte	0x3f
	.zero		1


	//   ....[76]....
        /*0c38*/ 	.word	0x00015900
        /*0c3c*/ 	.word	0x00000008
        /*0c40*/ 	.word	0x00028c50
        /*0c44*/ 	.short	0x010a
        /*0c46*/ 	.byte	0x3f
	.zero		1


	//   ....[77]....
        /*0c48*/ 	.word	0x00015a20
        /*0c4c*/ 	.word	0x00000013
        /*0c50*/ 	.word	0x00028c40
        /*0c54*/ 	.short	0x010a
        /*0c56*/ 	.byte	0x3f
	.zero		1


	//   ....[78]....
        /*0c58*/ 	.word	0x000164c0
        /*0c5c*/ 	.word	0x00000011
        /*0c60*/ 	.word	0x00028c20
        /*0c64*/ 	.short	0x010a
        /*0c66*/ 	.byte	0x3f
	.zero		1


	//   ....[79]....
        /*0c68*/ 	.word	0x00016510
        /*0c6c*/ 	.word	0x00000013
        /*0c70*/ 	.word	0x00028c60
        /*0c74*/ 	.short	0x010a
        /*0c76*/ 	.byte	0x3f
	.zero		1


	//   ....[80]....
        /*0c78*/ 	.word	0x00016e10
        /*0c7c*/ 	.word	0x00000006
        /*0c80*/ 	.word	0x00028c40
        /*0c84*/ 	.short	0x010a
        /*0c86*/ 	.byte	0x3f
	.zero		1


	//   ....[81]....
        /*0c88*/ 	.word	0x000172d0
        /*0c8c*/ 	.word	0x00000006
        /*0c90*/ 	.word	0x00028c60
        /*0c94*/ 	.short	0x010a
        /*0c96*/ 	.byte	0x3f
	.zero		1


	//   ....[82]....
        /*0c98*/ 	.word	0x00018460
        /*0c9c*/ 	.word	0x00000007
        /*0ca0*/ 	.word	0x00028c20
        /*0ca4*/ 	.short	0x010a
        /*0ca6*/ 	.byte	0x3f
	.zero		1


	//   ....[83]....
        /*0ca8*/ 	.word	0x00018600
        /*0cac*/ 	.word	0x00000005
        /*0cb0*/ 	.word	0x00028c40
        /*0cb4*/ 	.short	0x010a
        /*0cb6*/ 	.byte	0x3f
	.zero		1


	//   ....[84]....
        /*0cb8*/ 	.word	0x00018650
        /*0cbc*/ 	.word	0x00000003
        /*0cc0*/ 	.word	0x00028c40
        /*0cc4*/ 	.short	0x010a
        /*0cc6*/ 	.byte	0x3f
	.zero		1


	//   ....[85]....
        /*0cc8*/ 	.word	0x000186a0
        /*0ccc*/ 	.word	0x00000005
        /*0cd0*/ 	.word	0x00028c60
        /*0cd4*/ 	.short	0x010a
        /*0cd6*/ 	.byte	0x3f
	.zero		1


	//----- nvinfo : EIATTR_NUM_MBARRIERS
	.align		4
.L_552:
        /*0cd8*/ 	.byte	0x03, 0x38
        /*0cda*/ 	.short	0x0016


	//----- nvinfo : EIATTR_EXIT_INSTR_OFFSETS
	.align		4
        /*0cdc*/ 	.byte	0x04, 0x1c
        /*0cde*/ 	.short	(.L_554 - .L_553)


	//   ....[0]....
.L_553:
        /*0ce0*/ 	.word	0x00000970


	//   ....[1]....
        /*0ce4*/ 	.word	0x0000f2e0


	//   ....[2]....
        /*0ce8*/ 	.word	0x00015600


	//----- nvinfo : EIATTR_MAX_THREADS
	.align		4
.L_554:
        /*0cec*/ 	.byte	0x04, 0x05
        /*0cee*/ 	.short	(.L_556 - .L_555)
.L_555:
        /*0cf0*/ 	.word	0x00000180
        /*0cf4*/ 	.word	0x00000001
        /*0cf8*/ 	.word	0x00000001


	//----- nvinfo : EIATTR_CRS_STACK_SIZE
	.align		4
.L_556:
        /*0cfc*/ 	.byte	0x04, 0x1e
        /*0cfe*/ 	.short	(.L_558 - .L_557)
.L_557:
        /*0d00*/ 	.word	0x00000000


	//----- nvinfo : EIATTR_CBANK_PARAM_SIZE
	.align		4
.L_558:
        /*0d04*/ 	.byte	0x03, 0x19
        /*0d06*/ 	.short	0x0af0


	//----- nvinfo : EIATTR_PARAM_CBANK
	.align		4
        /*0d08*/ 	.byte	0x04, 0x0a
        /*0d0a*/ 	.short	(.L_560 - .L_559)
	.align		4
.L_559:
        /*0d0c*/ 	.word	index@(.nv.constant0._ZN7cutlass13device_kernelIN5flash11enable_sm90INS1_16FlashAttnFwdSm90INS1_25CollectiveMainloopFwdSm90ILi2EN4cute5tupleIJNS5_1CILi1EEES8_S8_EEENS6_IJNS7_ILi64EEESA_SA_EEELi512ENS_6half_tEfNS_4arch4Sm90ELb1ELb0ELb1ELb1ELb1ELb0ELb0ELb0ELb0ELb1ELb1ELb0EEENS1_21CollectiveEpilogueFwdINS6_IJSA_NS7_ILi512EEESA_EEES9_SC_SE_Li256ELb1ELb1ELb1ELb0EEENS1_36VarlenDynamicPersistentTileSchedulerILi64ELi64ELi256ELi128ELb1ELb1ELb1ELb1ELb1ELb1EEEEEEEEEvNT_6ParamsE)
        /*0d10*/ 	.short	0x0210
        /*0d12*/ 	.short	0x0af0


	//----- nvinfo : EIATTR_SW_WAR
	.align		4
.L_560:
        /*0d14*/ 	.byte	0x04, 0x36
        /*0d16*/ 	.short	(.L_562 - .L_561)
.L_561:
        /*0d18*/ 	.word	0x00000008
.L_562:


//--------------------- .nv.info._ZN7cutlass13device_kernelIN5flash11enable_sm90INS1_16FlashAttnFwdSm90INS1_25CollectiveMainloopFwdSm90ILi2EN4cute5tupleIJNS5_1CILi1EEES8_S8_EEENS6_IJNS7_ILi64EEESA_SA_EEELi512ENS_6half_tEfNS_4arch4Sm90ELb1ELb0ELb1ELb1ELb1ELb1ELb0ELb0ELb0ELb1ELb1ELb0EEENS1_21CollectiveEpilogueFwdINS6_IJSA_NS7_ILi512EEESA_EEES9_SC_SE_Li256ELb1ELb1ELb1ELb0EEENS1_36VarlenDynamicPersistentTileSchedulerILi64ELi64ELi256ELi128ELb1ELb1ELb1ELb1ELb1ELb1EEEEEEEEEvNT_6ParamsE --------------------------
	.section	.nv.info._ZN7cutlass13device_kernelIN5flash11enable_sm90INS1_16FlashAttnFwdSm90INS1_25CollectiveMainloopFwdSm90ILi2EN4cute5tupleIJNS5_1CILi1EEES8_S8_EEENS6_IJNS7_ILi64EEESA_SA_EEELi512ENS_6half_tEfNS_4arch4Sm90ELb1ELb0ELb1ELb1ELb1ELb1ELb0ELb0ELb0ELb1ELb1ELb0EEENS1_21CollectiveEpilogueFwdINS6_IJSA_NS7_ILi512EEESA_EEES9_SC_SE_Li256ELb1ELb1ELb1ELb0EEENS1_36VarlenDynamicPersistentTileSchedulerILi64ELi64ELi256ELi128ELb1ELb1ELb1ELb1ELb1ELb1EEEEEEEEEvNT_6ParamsE,"",@"SHT_CUDA_INFO"
	.sectionflags	@""
	.align	4


	//----- nvinfo : EIATTR_CUDA_API_VERSION
	.align		4
        /*0000*/ 	.byte	0x04, 0x37
        /*0002*/ 	.short	(.L_564 - .L_563)
.L_563:
        /*0004*/ 	.word	0x00000082


	//----- nvinfo : EIATTR_KPARAM_INFO
	.align		4
.L_564:
        /*0008*/ 	.byte	0x04, 0x17
        /*000a*/ 	.short	(.L_566 - .L_565)
.L_565:
        /*000c*/ 	.word	0x00000000
        /*0010*/ 	.short	0x0000
        /*0012*/ 	.short	0x0070
        /*0014*/ 	.byte	0x00, 0xf0, 0x01, 0x2a


	//----- nvinfo : EIATTR_SPARSE_MMA_MASK
	.align		4
.L_566:
        /*0018*/ 	.byte	0x03, 0x50
        /*001a*/ 	.short	0x0000


	//----- nvinfo : EIATTR_MAXREG_COUNT
	.align		4
        /*001c*/ 	.byte	0x03, 0x1b
        /*001e*/ 	.short	0x00a8


	//----- nvinfo : EIATTR_NUM_BARRIERS
	.align		4
        /*0020*/ 	.byte	0x02, 0x4c
        /*0022*/ 	.byte	0x10
	.zero		1


	//----- nvinfo : EIATTR_EXTERNS
	.align		4
        /*0024*/ 	.byte	0x04, 0x0f
        /*0026*/ 	.short	(.L_568 - .L_567)


	//   ....[0]....
	.align		4
.L_567:
        /*0028*/ 	.word	index@(__assertfail)


	//----- nvinfo : EIATTR_ANNOTATIONS
	.align		4
.L_568:
        /*002c*/ 	.byte	0x04, 0x55
        /*002e*/ 	.short	(.L_570 - .L_569)


	//   ....[0]....
.L_569:
        /* <DEDUP_REMOVED lines=63> */


	//----- nvinfo : EIATTR_MERCURY_ISA_VERSION
	.align		4
.L_570:
        /*0408*/ 	.byte	0x03, 0x5f
        /*040a*/ 	.short	0x0101


	//----- nvinfo : EIATTR_UNUSED_LOAD_BYTE_OFFSET
	.align		4
        /*040c*/ 	.byte	0x04, 0x44
        /*040e*/ 	.short	(.L_572 - .L_571)


	//   ....[0]....
.L_571:
        /*0410*/ 	.word	0x00000a20
        /*0414*/ 	.word	0x0000fff0


	//   ....[1]....
        /*0418*/ 	.word	0x00011510
        /*041c*/ 	.word	0x0000fff0


	//----- nvinfo : EIATTR_INT_WARP_WIDE_INSTR_OFFSETS
	.align		4
.L_572:
        /*0420*/ 	.byte	0x04, 0x31
        /*0422*/ 	.short	(.L_574 - .L_573)


	//   ....[0]....
.L_573:
        /*0424*/ 	.word	0x00000130


	//   ....[1]....
        /*0428*/ 	.word	0x00000160


	//   ....[2]....
        /*042c*/ 	.word	0x00000230


	//   ....[3]....
        /*0430*/ 	.word	0x00019d10


	//   ....[4]....
        /*0434*/ 	.word	0x00019da0


	//   ....[5]....
        /*0438*/ 	.word	0x0001d280


	//   ....[6]....
        /*043c*/ 	.word	0x0001d310


	//----- nvinfo : EIATTR_COOP_GROUP_MASK_REGIDS
	.align		4
.L_574:
        /*0440*/ 	.byte	0x04, 0x29
        /*0442*/ 	.short	(.L_576 - .L_575)


	//   ....[0]....
.L_575:
        /*0444*/ 	.word	0xffffffff


	//   ....[1]....
        /*0448*/ 	.word	0xffffffff


	//   ....[2]....
        /*044c*/ 	.word	0xffffffff


	//   ....[3]....
        /*0450*/ 	.word	0xffffffff


	//   ....[4]....
        /*0454*/ 	.word	0xffffffff


	//   ....[5]....
        /*0458*/ 	.word	0xffffffff


	//   ....[6]....
        /*045c*/ 	.word	0xffffffff


	//   ....[7]....
        /*0460*/ 	.word	0xffffffff


	//   ....[8]....
        /*0464*/ 	.word	0xffffffff


	//   ....[9]....
        /*0468*/ 	.word	0xffffffff


	//   ....[10]....
        /*046c*/ 	.word	0xffffffff


	//   ....[11]....
        /*0470*/ 	.word	0xffffffff


	//   ....[12]....
        /*0474*/ 	.word	0xffffffff


	//   ....[13]....
        /*0478*/ 	.word	0xffffffff


	//   ....[14]....
        /*047c*/ 	.word	0xffffffff


	//   ....[15]....
        /*0480*/ 	.word	0xffffffff


	//   ....[16]....
        /*0484*/ 	.word	0xffffffff


	//   ....[17]....
        /*0488*/ 	.word	0xffffffff


	//   ....[18]....
        /*048c*/ 	.word	0xffffffff


	//   ....[19]....
        /*0490*/ 	.word	0xffffffff


	//   ....[20]....
        /*0494*/ 	.word	0xffffffff


	//   ....[21]....
        /*0498*/ 	.word	0xffffffff


	//   ....[22]....
        /*049c*/ 	.word	0xffffffff


	//   ....[23]....
        /*04a0*/ 	.word	0xffffffff


	//   ....[24]....
        /*04a4*/ 	.word	0xffffffff


	//   ....[25]....
        /*04a8*/ 	.word	0xffffffff


	//   ....[26]....
        /*04ac*/ 	.word	0xffffffff


	//   ....[27]....
        /*04b0*/ 	.word	0xffffffff


	//   ....[28]....
        /*04b4*/ 	.word	0xffffffff


	//   ....[29]....
        /*04b8*/ 	.word	0xffffffff


	//   ....[30]....
        /*04bc*/ 	.word	0xffffffff


	//   ....[31]....
        /*04c0*/ 	.word	0xffffffff


	//   ....[32]....
        /*04c4*/ 	.word	0xffffffff


	//   ....[33]....
        /*04c8*/ 	.word	0xffffffff


	//   ....[34]....
        /*04cc*/ 	.word	0xffffffff


	//   ....[35]....
        /*04d0*/ 	.word	0xffffffff


	//   ....[36]....
        /*04d4*/ 	.word	0xffffffff


	//   ....[37]....
        /*04d8*/ 	.word	0xffffffff


	//   ....[38]....
        /*04dc*/ 	.word	0xffffffff


	//   ....[39]....
        /*04e0*/ 	.word	0xffffffff


	//   ....[40]....
        /*04e4*/ 	.word	0xffffffff


	//   ....[41]....
        /*04e8*/ 	.word	0xffffffff


	//   ....[42]....
        /*04ec*/ 	.word	0xffffffff


	//   ....[43]....
        /*04f0*/ 	.word	0xffffffff


	//   ....[44]....
        /*04f4*/ 	.word	0xffffffff


	//   ....[45]....
        /*04f8*/ 	.word	0xffffffff


	//   ....[46]....
        /*04fc*/ 	.word	0xffffffff


	//   ....[47]....
        /*0500*/ 	.word	0xffffffff


	//   ....[48]....
        /*0504*/ 	.word	0xffffffff


	//   ....[49]....
        /*0508*/ 	.word	0xffffffff


	//   ....[50]....
        /*050c*/ 	.word	0xffffffff


	//   ....[51]....
        /*0510*/ 	.word	0xffffffff


	//   ....[52]....
        /*0514*/ 	.word	0xffffffff


	//   ....[53]....
        /*0518*/ 	.word	0xffffffff


	//   ....[54]....
        /*051c*/ 	.word	0xffffffff


	//   ....[55]....
        /*0520*/ 	.word	0xffffffff


	//   ....[56]....
        /*0524*/ 	.word	0xffffffff


	//   ....[57]....
        /*0528*/ 	.word	0xffffffff


	//   ....[58]....
        /*052c*/ 	.word	0xffffffff


	//   ....[59]....
        /*0530*/ 	.word	0xffffffff


	//   ....[60]....
        /*0534*/ 	.word	0xffffffff


	//   ....[61]....
        /*0538*/ 	.word	0xffffffff


	//   ....[62]....
        /*053c*/ 	.word	0xffffffff


	//   ....[63]....
        /*0540*/ 	.word	0xffffffff


	//   ....[64]....
        /*0544*/ 	.word	0xffffffff


	//   ....[65]....
        /*0548*/ 	.word	0xffffffff


	//   ....[66]....
        /*054c*/ 	.word	0xffffffff


	//   ....[67]....
        /*0550*/ 	.word	0xffffffff


	//   ....[68]....
        /*0554*/ 	.word	0xffffffff


	//   ....[69]....
        /*0558*/ 	.word	0xffffffff


	//   ....[70]....
        /*055c*/ 	.word	0xffffffff


	//   ....[71]....
        /*0560*/ 	.word	0xffffffff


	//   ....[72]....
        /*0564*/ 	.word	0xffffffff


	//   ....[73]....
        /*0568*/ 	.word	0xffffffff


	//   ....[74]....
        /*056c*/ 	.word	0xffffffff


	//   ....[75]....
        /*0570*/ 	.word	0xffffffff


	//   ....[76]....
        /*0574*/ 	.word	0xffffffff


	//   ....[77]....
        /*0578*/ 	.word	0xffffffff


	//   ....[78]....
        /*057c*/ 	.word	0xffffffff


	//   ....[79]....
        /*0580*/ 	.word	0xffffffff


	//   ....[80]....
        /*0584*/ 	.word	0xffffffff


	//   ....[81]....
        /*0588*/ 	.word	0xffffffff


	//   ....[82]....
        /*058c*/ 	.word	0xffffffff


	//   ....[83]....
        /*0590*/ 	.word	0xffffffff


	//   ....[84]....
        /*0594*/ 	.word	0xffffffff


	//   ....[85]....
        /*0598*/ 	.word	0xffffffff


	//   ....[86]....
        /*059c*/ 	.word	0xffffffff


	//   ....[87]....
        /*05a0*/ 	.word	0xffffffff


	//   ....[88]....
        /*05a4*/ 	.word	0xffffffff


	//   ....[89]....
        /*05a8*/ 	.word	0xffffffff


	//   ....[90]....
        /*05ac*/ 	.word	0xffffffff


	//   ....[91]....
        /*05b0*/ 	.word	0xffffffff


	//   ....[92]....
        /*05b4*/ 	.word	0xffffffff


	//   ....[93]....
        /*05b8*/ 	.word	0xffffffff


	//   ....[94]....
        /*05bc*/ 	.word	0xffffffff


	//   ....[95]....
        /*05c0*/ 	.word	0xffffffff


	//   ....[96]....
        /*05c4*/ 	.word	0xffffffff


	//   ....[97]....
        /*05c8*/ 	.word	0xffffffff


	//   ....[98]....
        /*05cc*/ 	.word	0xffffffff


	//   ....[99]....
        /*05d0*/ 	.word	0xffffffff


	//   ....[100]....
        /*05d4*/ 	.word	0xffffffff


	//   ....[101]....
        /*05d8*/ 	.word	0xffffffff


	//   ....[102]....
        /*05dc*/ 	.word	0xffffffff


	//   ....[103]....
        /*05e0*/ 	.word	0xffffffff


	//   ....[104]....
        /*05e4*/ 	.word	0xffffffff


	//   ....[105]....
        /*05e8*/ 	.word	0xffffffff


	//   ....[106]....
        /*05ec*/ 	.word	0xffffffff


	//   ....[107]....
        /*05f0*/ 	.word	0xffffffff


	//   ....[108]....
        /*05f4*/ 	.word	0xffffffff


	//   ....[109]....
        /*05f8*/ 	.word	0xffffffff


	//   ....[110]....
        /*05fc*/ 	.word	0xffffffff


	//   ....[111]....
        /*0600*/ 	.word	0xffffffff


	//   ....[112]....
        /*0604*/ 	.word	0xffffffff


	//   ....[113]....
        /*0608*/ 	.word	0xffffffff


	//   ....[114]....
        /*060c*/ 	.word	0xffffffff


	//   ....[115]....
        /*0610*/ 	.word	0xffffffff


	//   ....[116]....
        /*0614*/ 	.word	0xffffffff


	//   ....[117]....
        /*0618*/ 	.word	0xffffffff


	//   ....[118]....
        /*061c*/ 	.word	0xffffffff


	//   ....[119]....
        /*0620*/ 	.word	0xffffffff


	//   ....[120]....
        /*0624*/ 	.word	0xffffffff


	//   ....[121]....
        /*0628*/ 	.word	0xffffffff


	//   ....[122]....
        /*062c*/ 	.word	0xffffffff


	//   ....[123]....
        /*0630*/ 	.word	0xffffffff


	//   ....[124]....
        /*0634*/ 	.word	0xffffffff


	//   ....[125]....
        /*0638*/ 	.word	0xffffffff


	//   ....[126]....
        /*063c*/ 	.word	0xffffffff


	//   ....[127]....
        /*0640*/ 	.word	0xffffffff


	//   ....[128]....
        /*0644*/ 	.word	0xffffffff


	//   ....[129]....
        /*0648*/ 	.word	0xffffffff


	//   ....[130]....
        /*064c*/ 	.word	0xffffffff


	//   ....[131]....
        /*0650*/ 	.word	0xffffffff


	//   ....[132]....
        /*0654*/ 	.word	0xffffffff


	//   ....[133]....
        /*0658*/ 	.word	0xffffffff


	//   ....[134]....
        /*065c*/ 	.word	0xffffffff


	//   ....[135]....
        /*0660*/ 	.word	0xffffffff


	//   ....[136]....
        /*0664*/ 	.word	0xffffffff


	//   ....[137]....
        /*0668*/ 	.word	0xffffffff


	//   ....[138]....
        /*066c*/ 	.word	0xffffffff


	//   ....[139]....
        /*0670*/ 	.word	0xffffffff


	//   ....[140]....
        /*0674*/ 	.word	0xffffffff


	//   ....[141]....
        /*0678*/ 	.word	0xffffffff


	//   ....[142]....
        /*067c*/ 	.word	0xffffffff


	//   ....[143]....
        /*0680*/ 	.word	0xffffffff


	//   ....[144]....
        /*0684*/ 	.word	0xffffffff


	//   ....[145]....
        /*0688*/ 	.word	0xffffffff


	//   ....[146]....
        /*068c*/ 	.word	0xffffffff


	//   ....[147]....
        /*0690*/ 	.word	0xffffffff


	//   ....[148]....
        /*0694*/ 	.word	0xffffffff


	//   ....[149]....
        /*0698*/ 	.word	0xffffffff


	//   ....[150]....
        /*069c*/ 	.word	0x0500000f


	//   ....[151]....
        /*06a0*/ 	.word	0x0500000f


	//   ....[152]....
        /*06a4*/ 	.word	0x0500000f


	//   ....[153]....
        /*06a8*/ 	.word	0x0500000f


	//   ....[154]....
        /*06ac*/ 	.word	0x0500000f


	//   ....[155]....
        /*06b0*/ 	.word	0x0500000f


	//   ....[156]....
        /*06b4*/ 	.word	0x0500000f


	//   ....[157]....
        /*06b8*/ 	.word	0x0500000f


	//   ....[158]....
        /*06bc*/ 	.word	0x0500000f


	//   ....[159]....
        /*06c0*/ 	.word	0x0500000f


	//   ....[160]....
        /*06c4*/ 	.word	0x0500000f


	//   ....[161]....
        /*06c8*/ 	.word	0x0500000f


	//   ....[162]....
        /*06cc*/ 	.word	0x0500000f


	//   ....[163]....
        /*06d0*/ 	.word	0x0500000f


	//   ....[164]....
        /*06d4*/ 	.word	0x0500000f


	//   ....[165]....
        /*06d8*/ 	.word	0x0500000f


	//   ....[166]....
        /*06dc*/ 	.word	0x0500000f


	//   ....[167]....
        /*06e0*/ 	.word	0x0500000f


	//   ....[168]....
        /*06e4*/ 	.word	0x0500000f


	//   ....[169]....
        /*06e8*/ 	.word	0x0500000f


	//   ....[170]....
        /*06ec*/ 	.word	0x0500000f


	//   ....[171]....
        /*06f0*/ 	.word	0x0500000f


	//   ....[172]....
        /*06f4*/ 	.word	0x0500000f


	//   ....[173]....
        /*06f8*/ 	.word	0x0500000f


	//   ....[174]....
        /*06fc*/ 	.word	0x0500000f


	//   ....[175]....
        /*0700*/ 	.word	0x0500000f


	//   ....[176]....
        /*0704*/ 	.word	0x0500000f


	//   ....[177]....
        /*0708*/ 	.word	0x0500000f


	//   ....[178]....
        /*070c*/ 	.word	0x0500000f


	//   ....[179]....
        /*0710*/ 	.word	0x0500000f


	//   ....[180]....
        /*0714*/ 	.word	0x0500000f


	//   ....[181]....
        /*0718*/ 	.word	0x0500000f


	//   ....[182]....
        /*071c*/ 	.word	0x0500000f


	//   ....[183]....
        /*0720*/ 	.word	0x0500000f


	//   ....[184]....
        /*0724*/ 	.word	0x0500000f


	//   ....[185]....
        /*0728*/ 	.word	0x0500000f


	//   ....[186]....
        /*072c*/ 	.word	0x0500000f


	//   ....[187]....
        /*0730*/ 	.word	0x0500000f


	//   ....[188]....
        /*0734*/ 	.word	0x0500000f


	//   ....[189]....
        /*0738*/ 	.word	0x0500000f


	//   ....[190]....
        /*073c*/ 	.word	0x0500000f


	//   ....[191]....
        /*0740*/ 	.word	0x0500000f


	//   ....[192]....
        /*0744*/ 	.word	0x0500000f


	//   ....[193]....
        /*0748*/ 	.word	0x0500000f


	//   ....[194]....
        /*074c*/ 	.word	0x0500000f


	//   ....[195]....
        /*0750*/ 	.word	0x0500000f


	//   ....[196]....
        /*0754*/ 	.word	0x0500000f


	//   ....[197]....
        /*0758*/ 	.word	0x0500000f


	//   ....[198]....
        /*075c*/ 	.word	0x0500000f


	//   ....[199]....
        /*0760*/ 	.word	0x0500000f


	//   ....[200]....
        /*0764*/ 	.word	0x0500000f


	//   ....[201]....
        /*0768*/ 	.word	0x0500000f


	//   ....[202]....
        /*076c*/ 	.word	0x0500000f


	//   ....[203]....
        /*0770*/ 	.word	0x0500000f


	//   ....[204]....
        /*0774*/ 	.word	0x0500000f


	//   ....[205]....
        /*0778*/ 	.word	0x0500000f


	//   ....[206]....
        /*077c*/ 	.word	0x0500000f


	//   ....[207]....
        /*0780*/ 	.word	0x0500000f


	//   ....[208]....
        /*0784*/ 	.word	0x0500000f


	//   ....[209]....
        /*0788*/ 	.word	0x0500000f


	//   ....[210]....
        /*078c*/ 	.word	0x0500000f


	//   ....[211]....
        /*0790*/ 	.word	0x0500000f


	//   ....[212]....
        /*0794*/ 	.word	0x0500000f


	//   ....[213]....
        /*0798*/ 	.word	0x0500000f


	//   ....[214]....
        /*079c*/ 	.word	0x0500000f


	//   ....[215]....
        /*07a0*/ 	.word	0x0500000f


	//   ....[216]....
        /*07a4*/ 	.word	0x0500000f


	//   ....[217]....
        /*07a8*/ 	.word	0x0500000f


	//   ....[218]....
        /*07ac*/ 	.word	0x0500000f


	//   ....[219]....
        /*07b0*/ 	.word	0x0500000f


	//   ....[220]....
        /*07b4*/ 	.word	0x0500000f


	//   ....[221]....
        /*07b8*/ 	.word	0x0500000f


	//   ....[222]....
        /*07bc*/ 	.word	0x0500000f


	//   ....[223]....
        /*07c0*/ 	.word	0x0500000f


	//   ....[224]....
        /*07c4*/ 	.word	0x0500000f


	//   ....[225]....
        /*07c8*/ 	.word	0x0500000f


	//   ....[226]....
        /*07cc*/ 	.word	0x0500000f


	//   ....[227]....
        /*07d0*/ 	.word	0x0500000f


	//   ....[228]....
        /*07d4*/ 	.word	0x0500000f


	//   ....[229]....
        /*07d8*/ 	.word	0x0500000f


	//   ....[230]....
        /*07dc*/ 	.word	0x0500000f


	//   ....[231]....
        /*07e0*/ 	.word	0x0500000f


	//   ....[232]....
        /*07e4*/ 	.word	0x0500000f


	//----- nvinfo : EIATTR_COOP_GROUP_INSTR_OFFSETS
	.align		4
.L_576:
        /*07e8*/ 	.byte	0x04, 0x28
        /*07ea*/ 	.short	(.L_578 - .L_577)


	//   ....[0]....
.L_577:
        /*07ec*/ 	.word	0x00000060


	//   ....[1]....
        /*07f0*/ 	.word	0x00000120


	//   ....[2]....
        /*07f4*/ 	.word	0x000001f0


	//   ....[3]....
        /*07f8*/ 	.word	0x00000370


	//   ....[4]....
        /*07fc*/ 	.word	0x000004d0


	//   ....[5]....
        /*0800*/ 	.word	0x000005f0


	//   ....[6]....
        /*0804*/ 	.word	0x00000750


	//   ....[7]....
        /*0808*/ 	.word	0x000031d0


	//   ....[8]....
        /*080c*/ 	.word	0x000031e0


	//   ....[9]....
        /*0810*/ 	.word	0x00003be0


	//   ....[10]....
        /*0814*/ 	.word	0x00003bf0


	//   ....[11]....
        /*0818*/ 	.word	0x000045e0


	//   ....[12]....
        /*081c*/ 	.word	0x000045f0


	//   ....[13]....
        /*0820*/ 	.word	0x000049b0


	//   ....[14]....
        /*0824*/ 	.word	0x000049c0


	//   ....[15]....
        /*0828*/ 	.word	0x00005a50


	//   ....[16]....
        /*082c*/ 	.word	0x00007c00


	//   ....[17]....
        /*0830*/ 	.word	0x00008360


	//   ....[18]....
        /*0834*/ 	.word	0x00008370


	//   ....[19]....
        /*0838*/ 	.word	0x00008380


	//   ....[20]....
        /*083c*/ 	.word	0x00008390


	//   ....[21]....
        /*0840*/ 	.word	0x000086b0


	//   ....[22]....
        /*0844*/ 	.word	0x000086c0


	//   ....[23]....
        /*0848*/ 	.word	0x000086d0


	//   ....[24]....
        /*084c*/ 	.word	0x000086e0


	//   ....[25]....
        /*0850*/ 	.word	0x00009930


	//   ....[26]....
        /*0854*/ 	.word	0x00009950


	//   ....[27]....
        /*0858*/ 	.word	0x00009960


	//   ....[28]....
        /*085c*/ 	.word	0x00009970


	//   ....[29]....
        /*0860*/ 	.word	0x00009a50


	//   ....[30]....
        /*0864*/ 	.word	0x00009a70


	//   ....[31]....
        /*0868*/ 	.word	0x00009a80


	//   ....[32]....
        /*086c*/ 	.word	0x00009b00


	//   ....[33]....
        /*0870*/ 	.word	0x0000b2a0


	//   ....[34]....
        /*0874*/ 	.word	0x0000b2e0


	//   ....[35]....
        /*0878*/ 	.word	0x0000b760


	//   ....[36]....
        /*087c*/ 	.word	0x0000b840


	//   ....[37]....
        /*0880*/ 	.word	0x0000bb90


	//   ....[38]....
        /*0884*/ 	.word	0x0000bce0


	//   ....[39]....
        /*0888*/ 	.word	0x0000c680


	//   ....[40]....
        /*088c*/ 	.word	0x0000ce00


	//   ....[41]....
        /*0890*/ 	.word	0x0000ce40


	//   ....[42]....
        /*0894*/ 	.word	0x0000d4e0


	//   ....[43]....
        /*0898*/ 	.word	0x0000d500


	//   ....[44]....
        /*089c*/ 	.word	0x0000dd10


	//   ....[45]....
        /*08a0*/ 	.word	0x0000de00


	//   ....[46]....
        /*08a4*/ 	.word	0x0000eab0


	//   ....[47]....
        /*08a8*/ 	.word	0x0000f3a0


	//   ....[48]....
        /*08ac*/ 	.word	0x0000f400


	//   ....[49]....
        /*08b0*/ 	.word	0x0000fc10


	//   ....[50]....
        /*08b4*/ 	.word	0x0000fc80


	//   ....[51]....
        /*08b8*/ 	.word	0x00010930


	//   ....[52]....
        /*08bc*/ 	.word	0x00010a40


	//   ....[53]....
        /*08c0*/ 	.word	0x00010a60


	//   ....[54]....
        /*08c4*/ 	.word	0x00010bd0


	//   ....[55]....
        /*08c8*/ 	.word	0x00010da0


	//   ....[56]....
        /*08cc*/ 	.word	0x00012250


	//   ....[57]....
        /*08d0*/ 	.word	0x000125f0


	//   ....[58]....
        /*08d4*/ 	.word	0x00012600


	//   ....[59]....
        /*08d8*/ 	.word	0x00012610


	//   ....[60]....
        /*08dc*/ 	.word	0x00012620


	//   ....[61]....
        /*08e0*/ 	.word	0x00013350


	//   ....[62]....
        /*08e4*/ 	.word	0x00013370


	//   ....[63]....
        /*08e8*/ 	.word	0x00013610


	//   ....[64]....
        /*08ec*/ 	.word	0x00013630


	//   ....[65]....
        /*08f0*/ 	.word	0x00013f50


	//   ....[66]....
        /*08f4*/ 	.word	0x00013f90


	//   ....[67]....
        /*08f8*/ 	.word	0x000149c0


	//   ....[68]....
        /*08fc*/ 	.word	0x000149e0


	//   ....[69]....
        /*0900*/ 	.word	0x00015f50


	//   ....[70]....
        /*0904*/ 	.word	0x00015f80


	//   ....[71]....
        /*0908*/ 	.word	0x000161f0


	//   ....[72]....
        /*090c*/ 	.word	0x00016210


	//   ....[73]....
        /*0910*/ 	.word	0x000164c0


	//   ....[74]....
        /*0914*/ 	.word	0x000166b0


	//   ....[75]....
        /*0918*/ 	.word	0x000166e0


	//   ....[76]....
        /*091c*/ 	.word	0x00016710


	//   ....[77]....
        /*0920*/ 	.word	0x00016740


	//   ....[78]....
        /*0924*/ 	.word	0x00016770


	//   ....[79]....
        /*0928*/ 	.word	0x000167a0


	//   ....[80]....
        /*092c*/ 	.word	0x00016930


	//   ....[81]....
        /*0930*/ 	.word	0x00016960


	//   ....[82]....
        /*0934*/ 	.word	0x00016990


	//   ....[83]....
        /*0938*/ 	.word	0x000169c0


	//   ....[84]....
        /*093c*/ 	.word	0x000169f0


	//   ....[85]....
        /*0940*/ 	.word	0x00016a20


	//   ....[86]....
        /*0944*/ 	.word	0x00016ab0


	//   ....[87]....
        /*0948*/ 	.word	0x00016ae0


	//   ....[88]....
        /*094c*/ 	.word	0x00016af0


	//   ....[89]....
        /*0950*/ 	.word	0x00016b30


	//   ....[90]....
        /*0954*/ 	.word	0x00018040


	//   ....[91]....
        /*0958*/ 	.word	0x0001aae0


	//   ....[92]....
        /*095c*/ 	.word	0x0001ab00


	//   ....[93]....
        /*0960*/ 	.word	0x0001ab90


	//   ....[94]....
        /*0964*/ 	.word	0x0001abb0


	//   ....[95]....
        /*0968*/ 	.word	0x0001ac30


	//   ....[96]....
        /*096c*/ 	.word	0x0001ac50


	//   ....[97]....
        /*0970*/ 	.word	0x0001ac60


	//   ....[98]....
        /*0974*/ 	.word	0x0001ac70


	//   ....[99]....
        /*0978*/ 	.word	0x0001b470


	//   ....[100]....
        /*097c*/ 	.word	0x0001b4a0


	//   ....[101]....
        /*0980*/ 	.word	0x0001b540


	//   ....[102]....
        /*0984*/ 	.word	0x0001b560


	//   ....[103]....
        /*0988*/ 	.word	0x0001b5e0


	//   ....[104]....
        /*098c*/ 	.word	0x0001b600


	//   ....[105]....
        /*0990*/ 	.word	0x0001b610


	//   ....[106]....
        /*0994*/ 	.word	0x0001b680


	//   ....[107]....
        /*0998*/ 	.word	0x0001baa0


	//   ....[108]....
        /*099c*/ 	.word	0x0001bb60


	//   ....[109]....
        /*09a0*/ 	.word	0x0001bcb0


	//   ....[110]....
        /*09a4*/ 	.word	0x0001bcf0


	//   ....[111]....
        /*09a8*/ 	.word	0x0001bd00


	//   ....[112]....
        /*09ac*/ 	.word	0x0001bd10


	//   ....[113]....
        /*09b0*/ 	.word	0x0001be60


	//   ....[114]....
        /*09b4*/ 	.word	0x0001bfb0


	//   ....[115]....
        /*09b8*/ 	.word	0x0001c7b0


	//   ....[116]....
        /*09bc*/ 	.word	0x0001c7d0


	//   ....[117]....
        /*09c0*/ 	.word	0x0001c820


	//   ....[118]....
        /*09c4*/ 	.word	0x0001c830


	//   ....[119]....
        /*09c8*/ 	.word	0x0001c870


	//   ....[120]....
        /*09cc*/ 	.word	0x0001c880


	//   ....[121]....
        /*09d0*/ 	.word	0x0001c890


	//   ....[122]....
        /*09d4*/ 	.word	0x0001c8d0


	//   ....[123]....
        /*09d8*/ 	.word	0x0001cbd0


	//   ....[124]....
        /*09dc*/ 	.word	0x0001cc10


	//   ....[125]....
        /*09e0*/ 	.word	0x0001cc30


	//   ....[126]....
        /*09e4*/ 	.word	0x0001cc50


	//   ....[127]....
        /*09e8*/ 	.word	0x0001cc80


	//   ....[128]....
        /*09ec*/ 	.word	0x0001cca0


	//   ....[129]....
        /*09f0*/ 	.word	0x0001cda0


	//   ....[130]....
        /*09f4*/ 	.word	0x0001cef0


	//   ....[131]....
        /*09f8*/ 	.word	0x0001d530


	//   ....[132]....
        /*09fc*/ 	.word	0x0001d560


	//   ....[133]....
        /*0a00*/ 	.word	0x0001d5c0


	//   ....[134]....
        /*0a04*/ 	.word	0x0001d5f0


	//   ....[135]....
        /*0a08*/ 	.word	0x0001d620


	//   ....[136]....
        /*0a0c*/ 	.word	0x0001d650


	//   ....[137]....
        /*0a10*/ 	.word	0x0001d680


	//   ....[138]....
        /*0a14*/ 	.word	0x0001d6b0


	//   ....[139]....
        /*0a18*/ 	.word	0x0001d850


	//   ....[140]....
        /*0a1c*/ 	.word	0x0001d880


	//   ....[141]....
        /*0a20*/ 	.word	0x0001d8b0


	//   ....[142]....
        /*0a24*/ 	.word	0x0001d8e0


	//   ....[143]....
        /*0a28*/ 	.word	0x0001d910


	//   ....[144]....
        /*0a2c*/ 	.word	0x0001d940


	//   ....[145]....
        /*0a30*/ 	.word	0x0001da00


	//   ....[146]....
        /*0a34*/ 	.word	0x0001da20


	//   ....[147]....
        /*0a38*/ 	.word	0x0001da40


	//   ....[148]....
        /*0a3c*/ 	.word	0x0001daa0


	//   ....[149]....
        /*0a40*/ 	.word	0x0001e4d0


	//   ....[150]....
        /*0a44*/ 	.word	0x0001e7f0


	//   ....[151]....
        /*0a48*/ 	.word	0x0001e880


	//   ....[152]....
        /*0a4c*/ 	.word	0x0001e970


	//   ....[153]....
        /*0a50*/ 	.word	0x0001ea00


	//   ....[154]....
        /*0a54*/ 	.word	0x0001eae0


	//   ....[155]....
        /*0a58*/ 	.word	0x0001eb70


	//   ....[156]....
        /*0a5c*/ 	.word	0x0001ecf0


	//   ....[157]....
        /*0a60*/ 	.word	0x0001ed80


	//   ....[158]....
        /*0a64*/ 	.word	0x0001edd0


	//   ....[159]....
        /*0a68*/ 	.word	0x0001ee20


	//   ....[160]....
        /*0a6c*/ 	.word	0x0001eec0


	//   ....[161]....
        /*0a70*/ 	.word	0x0001ef50


	//   ....[162]....
        /*0a74*/ 	.word	0x0001efa0


	//   ....[163]....
        /*0a78*/ 	.word	0x0001eff0


	//   ....[164]....
        /*0a7c*/ 	.word	0x0001f0f0


	//   ....[165]....
        /*0a80*/ 	.word	0x0001f1a0


	//   ....[166]....
        /*0a84*/ 	.word	0x0001f220


	//   ....[167]....
        /*0a88*/ 	.word	0x0001f290


	//   ....[168]....
        /*0a8c*/ 	.word	0x0001f3e0


	//   ....[169]....
        /*0a90*/ 	.word	0x0001f530


	//   ....[170]....
        /*0a94*/ 	.word	0x0001f580


	//   ....[171]....
        /*0a98*/ 	.word	0x0001f5d0


	//   ....[172]....
        /*0a9c*/ 	.word	0x0001f8c0


	//   ....[173]....
        /*0aa0*/ 	.word	0x0001fba0


	//   ....[174]....
        /*0aa4*/ 	.word	0x0001fc90


	//   ....[175]....
        /*0aa8*/ 	.word	0x0001fd30


	//   ....[176]....
        /*0aac*/ 	.word	0x0001fd90


	//   ....[177]....
        /*0ab0*/ 	.word	0x0001fe80


	//   ....[178]....
        /*0ab4*/ 	.word	0x0001fef0


	//   ....[179]....
        /*0ab8*/ 	.word	0x0001ffe0


	//   ....[180]....
        /*0abc*/ 	.word	0x00020050


	//   ....[181]....
        /*0ac0*/ 	.word	0x00020130


	//   ....[182]....
        /*0ac4*/ 	.word	0x000201e0


	//   ....[183]....
        /*0ac8*/ 	.word	0x00020250


	//   ....[184]....
        /*0acc*/ 	.word	0x000202b0


	//   ....[185]....
        /*0ad0*/ 	.word	0x000203a0


	//   ....[186]....
        /*0ad4*/ 	.word	0x00020400


	//   ....[187]....
        /*0ad8*/ 	.word	0x00020500


	//   ....[188]....
        /*0adc*/ 	.word	0x00020560


	//   ....[189]....
        /*0ae0*/ 	.word	0x00020640


	//   ....[190]....
        /*0ae4*/ 	.word	0x00020780


	//   ....[191]....
        /*0ae8*/ 	.word	0x00020870


	//   ....[192]....
        /*0aec*/ 	.word	0x00020b00


	//   ....[193]....
        /*0af0*/ 	.word	0x00020b50


	//   ....[194]....
        /*0af4*/ 	.word	0x00020d20


	//   ....[195]....
        /*0af8*/ 	.word	0x00020d70


	//   ....[196]....
        /*0afc*/ 	.word	0x00020f40


	//   ....[197]....
        /*0b00*/ 	.word	0x00020f90


	//   ....[198]....
        /*0b04*/ 	.word	0x00021080


	//   ....[199]....
        /*0b08*/ 	.word	0x00021120


	//   ....[200]....
        /*0b0c*/ 	.word	0x00021180


	//   ....[201]....
        /*0b10*/ 	.word	0x00021230


	//   ....[202]....
        /*0b14*/ 	.word	0x00021290


	//   ....[203]....
        /*0b18*/ 	.word	0x00021340


	//   ....[204]....
        /*0b1c*/ 	.word	0x000213a0


	//   ....[205]....
        /*0b20*/ 	.word	0x00021450


	//   ....[206]....
        /*0b24*/ 	.word	0x00021540


	//   ....[207]....
        /*0b28*/ 	.word	0x00021620


	//   ....[208]....
        /*0b2c*/ 	.word	0x00021730


	//   ....[209]....
        /*0b30*/ 	.word	0x00021830


	//   ....[210]....
        /*0b34*/ 	.word	0x00021960


	//   ....[211]....
        /*0b38*/ 	.word	0x00021a40


	//   ....[212]....
        /*0b3c*/ 	.word	0x00021b40


	//   ....[213]....
        /*0b40*/ 	.word	0x00021c20


	//   ....[214]....
        /*0b44*/ 	.word	0x00021cb0


	//   ....[215]....
        /*0b48*/ 	.word	0x00021d50


	//   ....[216]....
        /*0b4c*/ 	.word	0x00021ec0


	//   ....[217]....
        /*0b50*/ 	.word	0x00021f30


	//   ....[218]....
        /*0b54*/ 	.word	0x00021fa0


	//   ....[219]....
        /*0b58*/ 	.word	0x00022010


	//   ....[220]....
        /*0b5c*/ 	.word	0x00022080


	//   ....[221]....
        /*0b60*/ 	.word	0x00022100


	//   ....[222]....
        /*0b64*/ 	.word	0x00022180


	//   ....[223]....
        /*0b68*/ 	.word	0x00022210


	//   ....[224]....
        /*0b6c*/ 	.word	0x00022280


	//   ....[225]....
        /*0b70*/ 	.word	0x000222f0


	//   ....[226]....
        /*0b74*/ 	.word	0x00022360


	//   ....[227]....
        /*0b78*/ 	.word	0x000223e0


	//   ....[228]....
        /*0b7c*/ 	.word	0x00022450


	//   ....[229]....
        /*0b80*/ 	.word	0x00022500


	//   ....[230]....
        /*0b84*/ 	.word	0x00022550


	//   ....[231]....
        /*0b88*/ 	.word	0x000225e0


	//   ....[232]....
        /*0b8c*/ 	.word	0x00022710


	//----- nvinfo : EIATTR_REG_RECONFIG
	.align		4
.L_578:
        /*0b90*/ 	.byte	0x01, 0x54
	.zero		2


	//----- nvinfo : EIATTR_SYSCALL_OFFSETS
	.align		4
        /*0b94*/ 	.byte	0x04, 0x46
        /*0b96*/ 	.short	(.L_580 - .L_579)


	//   ....[0]....
.L_579:
        /*0b98*/ 	.word	0x000024b0


	//   ....[1]....
        /*0b9c*/ 	.word	0x00002600


	//   ....[2]....
        /*0ba0*/ 	.word	0x00007da0


	//   ....[3]....
        /*0ba4*/ 	.word	0x000080d0


	//   ....[4]....
        /*0ba8*/ 	.word	0x00019f00


	//   ....[5]....
        /*0bac*/ 	.word	0x0001a050


	//   ....[6]....
        /*0bb0*/ 	.word	0x0001a140


	//   ....[7]....
        /*0bb4*/ 	.word	0x0001b0d0


	//----- nvinfo : EIATTR_MBARRIER_INSTR_OFFSETS
	.align		4
.L_580:
        /*0bb8*/ 	.byte	0x04, 0x39
        /*0bba*/ 	.short	(.L_582 - .L_581)


	//   ....[0]....
.L_581:
        /*0bbc*/ 	.word	0x00000250
        /*0bc0*/ 	.word	0x000000ff
        /*0bc4*/ 	.word	0x00028c00
        /*0bc8*/ 	.short	0x0100
        /*0bca*/ 	.byte	0x08
	.zero		1


	//   ....[1]....
        /*0bcc*/ 	.word	0x00000270
        /*0bd0*/ 	.word	0x000000ff
        /*0bd4*/ 	.word	0x00028c20
        /*0bd8*/ 	.short	0x0100
        /*0bda*/ 	.byte	0x08
	.zero		1


	//   ....[2]....
        /*0bdc*/ 	.word	0x00000320
        /*0be0*/ 	.word	0x000000ff
        /*0be4*/ 	.word	0x00028c30
        /*0be8*/ 	.short	0x0100
        /*0bea*/ 	.byte	0x06
	.zero		1


	//   ....[3]....
        /*0bec*/ 	.word	0x00000330
        /*0bf0*/ 	.word	0x000000ff
        /*0bf4*/ 	.word	0x00028c40
        /*0bf8*/ 	.short	0x0100
        /*0bfa*/ 	.byte	0x06
	.zero		1


	//   ....[4]....
        /*0bfc*/ 	.word	0x00000340
        /*0c00*/ 	.word	0x000000ff
        /*0c04*/ 	.word	0x00028c38
        /*0c08*/ 	.short	0x0100
        /*0c0a*/ 	.byte	0x06
	.zero		1


	//   ....[5]....
        /*0c0c*/ 	.word	0x00000350
        /*0c10*/ 	.word	0x000000ff
        /*0c14*/ 	.word	0x00028c48
        /*0c18*/ 	.short	0x0100
        /*0c1a*/ 	.byte	0x06
	.zero		1


	//   ....[6]....
        /*0c1c*/ 	.word	0x00000480
        /*0c20*/ 	.word	0x000000ff
        /*0c24*/ 	.word	0x00028c50
        /*0c28*/ 	.short	0x0100
        /*0c2a*/ 	.byte	0x08
	.zero		1


	//   ....[7]....
        /*0c2c*/ 	.word	0x00000490
        /*0c30*/ 	.word	0x000000ff
        /*0c34*/ 	.word	0x00028c60
        /*0c38*/ 	.short	0x0100
        /*0c3a*/ 	.byte	0x08
	.zero		1


	//   ....[8]....
        /*0c3c*/ 	.word	0x000004a0
        /*0c40*/ 	.word	0x000000ff
        /*0c44*/ 	.word	0x00028c58
        /*0c48*/ 	.short	0x0100
        /*0c4a*/ 	.byte	0x08
	.zero		1


	//   ....[9]....
        /*0c4c*/ 	.word	0x000004b0
        /*0c50*/ 	.word	0x000000ff
        /*0c54*/ 	.word	0x00028c68
        /*0c58*/ 	.short	0x0100
        /*0c5a*/ 	.byte	0x08
	.zero		1


	//   ....[10]....
        /*0c5c*/ 	.word	0x000005a0
        /*0c60*/ 	.word	0x000000ff
        /*0c64*/ 	.word	0x00028c70
        /*0c68*/ 	.short	0x0100
        /*0c6a*/ 	.byte	0x06
	.zero		1


	//   ....[11]....
        /*0c6c*/ 	.word	0x000005b0
        /*0c70*/ 	.word	0x000000ff
        /*0c74*/ 	.word	0x00028c80
        /*0c78*/ 	.short	0x0100
        /*0c7a*/ 	.byte	0x06
	.zero		1


	//   ....[12]....
        /*0c7c*/ 	.word	0x000005c0
        /*0c80*/ 	.word	0x000000ff
        /*0c84*/ 	.word	0x00028c78
        /*0c88*/ 	.short	0x0100
        /*0c8a*/ 	.byte	0x06
	.zero		1


	//   ....[13]....
        /*0c8c*/ 	.word	0x000005d0
        /*0c90*/ 	.word	0x000000ff
        /*0c94*/ 	.word	0x00028c88
        /*0c98*/ 	.short	0x0100
        /*0c9a*/ 	.byte	0x06
	.zero		1


	//   ....[14]....
        /*0c9c*/ 	.word	0x00000700
        /*0ca0*/ 	.word	0x000000ff
        /*0ca4*/ 	.word	0x00028c90
        /*0ca8*/ 	.short	0x0100
        /*0caa*/ 	.byte	0x08
	.zero		1


	//   ....[15]....
        /*0cac*/ 	.word	0x00000710
        /*0cb0*/ 	.word	0x000000ff
        /*0cb4*/ 	.word	0x00028ca0
        /*0cb8*/ 	.short	0x0100
        /*0cba*/ 	.byte	0x08
	.zero		1


	//   ....[16]....
        /*0cbc*/ 	.word	0x00000720
        /*0cc0*/ 	.word	0x000000ff
        /*0cc4*/ 	.word	0x00028c98
        /*0cc8*/ 	.short	0x0100
        /*0cca*/ 	.byte	0x08
	.zero		1


	//   ....[17]....
        /*0ccc*/ 	.word	0x00000730
        /*0cd0*/ 	.word	0x000000ff
        /*0cd4*/ 	.word	0x00028ca8
        /*0cd8*/ 	.short	0x0100
        /*0cda*/ 	.byte	0x08
	.zero		1


	//   ....[18]....
        /*0cdc*/ 	.word	0x00000860
        /*0ce0*/ 	.word	0x000000ff
        /*0ce4*/ 	.word	0x00028cb0
        /*0ce8*/ 	.short	0x0100
        /*0cea*/ 	.byte	0x08
	.zero		1


	//   ....[19]....
        /*0cec*/ 	.word	0x00000870
        /*0cf0*/ 	.word	0x000000ff
        /*0cf4*/ 	.word	0x00028cc0
        /*0cf8*/ 	.short	0x0100
        /*0cfa*/ 	.byte	0x08
	.zero		1


	//   ....[20]....
        /*0cfc*/ 	.word	0x00000880
        /*0d00*/ 	.word	0x000000ff
        /*0d04*/ 	.word	0x00028cb8
        /*0d08*/ 	.short	0x0100
        /*0d0a*/ 	.byte	0x08
	.zero		1


	//   ....[21]....
        /*0d0c*/ 	.word	0x00000890
        /*0d10*/ 	.word	0x000000ff
        /*0d14*/ 	.word	0x00028cc8
        /*0d18*/ 	.short	0x0100
        /*0d1a*/ 	.byte	0x08
	.zero		1


	//   ....[22]....
        /*0d1c*/ 	.word	0x00003180
        /*0d20*/ 	.word	0x0000003c
        /*0d24*/ 	.word	0x00028c90
        /*0d28*/ 	.short	0x010a
        /*0d2a*/ 	.byte	0x3f
	.zero		1


	//   ....[23]....
        /*0d2c*/ 	.word	0x00003b90
        /*0d30*/ 	.word	0x0000003c
        /*0d34*/ 	.word	0x00028c90
        /*0d38*/ 	.short	0x010a
        /*0d3a*/ 	.byte	0x3f
	.zero		1


	//   ....[24]....
        /*0d3c*/ 	.word	0x00004450
        /*0d40*/ 	.word	0x0000003c
        /*0d44*/ 	.word	0x00028c90
        /*0d48*/ 	.short	0x010a
        /*0d4a*/ 	.byte	0x3f
	.zero		1


	//   ....[25]....
        /*0d4c*/ 	.word	0x00004810
        /*0d50*/ 	.word	0x00000004
        /*0d54*/ 	.word	0x00000000
        /*0d58*/ 	.short	0x0101
        /*0d5a*/ 	.byte	0x3f
	.zero		1


	//   ....[26]....
        /*0d5c*/ 	.word	0x00004850
        /*0d60*/ 	.word	0x0000003c
        /*0d64*/ 	.word	0x00028cb0
        /*0d68*/ 	.short	0x010a
        /*0d6a*/ 	.byte	0x3f
	.zero		1


	//   ....[27]....
        /*0d6c*/ 	.word	0x00005210
        /*0d70*/ 	.word	0x0000003c
        /*0d74*/ 	.word	0x00000000
        /*0d78*/ 	.short	0x0101
        /*0d7a*/ 	.byte	0x3f
	.zero		1


	//   ....[28]....
        /*0d7c*/ 	.word	0x00005b50
        /*0d80*/ 	.word	0x0000000c
        /*0d84*/ 	.word	0x00028c50
        /*0d88*/ 	.short	0x010a
        /*0d8a*/ 	.byte	0x3f
	.zero		1


	//   ....[29]....
        /*0d8c*/ 	.word	0x00005f10
        /*0d90*/ 	.word	0x0000000c
        /*0d94*/ 	.word	0x00000000
        /*0d98*/ 	.short	0x0101
        /*0d9a*/ 	.byte	0x3f
	.zero		1


	//   ....[30]....
        /*0d9c*/ 	.word	0x00006830
        /*0da0*/ 	.word	0x00000015
        /*0da4*/ 	.word	0x00028c50
        /*0da8*/ 	.short	0x010a
        /*0daa*/ 	.byte	0x3f
	.zero		1


	//   ....[31]....
        /*0dac*/ 	.word	0x00006880
        /*0db0*/ 	.word	0x00000015
        /*0db4*/ 	.word	0x00028c50
        /*0db8*/ 	.short	0x010a
        /*0dba*/ 	.byte	0x3f
	.zero		1


	//   ....[32]....
        /*0dbc*/ 	.word	0x00006b70
        /*0dc0*/ 	.word	0x00000015
        /*0dc4*/ 	.word	0x00000000
        /*0dc8*/ 	.short	0x0101
        /*0dca*/ 	.byte	0x3f
	.zero		1


	//   ....[33]....
        /*0dcc*/ 	.word	0x00007e40
        /*0dd0*/ 	.word	0x00000002
        /*0dd4*/ 	.word	0x00028c00
        /*0dd8*/ 	.short	0x010a
        /*0dda*/ 	.byte	0x3f
	.zero		1


	//   ....[34]....
        /*0ddc*/ 	.word	0x00007e90
        /*0de0*/ 	.word	0x00000002
        /*0de4*/ 	.word	0x00028c00
        /*0de8*/ 	.short	0x010a
        /*0dea*/ 	.byte	0x3f
	.zero		1


	//   ....[35]....
        /*0dec*/ 	.word	0x00008950
        /*0df0*/ 	.word	0x00000002
        /*0df4*/ 	.word	0x00028c00
        /*0df8*/ 	.short	0x010a
        /*0dfa*/ 	.byte	0x3f
	.zero		1


	//   ....[36]....
        /*0dfc*/ 	.word	0x00009da0
        /*0e00*/ 	.word	0x00000002
        /*0e04*/ 	.word	0x00028c00
        /*0e08*/ 	.short	0x010a
        /*0e0a*/ 	.byte	0x3f
	.zero		1


	//   ....[37]....
        /*0e0c*/ 	.word	0x0000ac10
        /*0e10*/ 	.word	0x00000015
        /*0e14*/ 	.word	0x00028c30
        /*0e18*/ 	.short	0x010a
        /*0e1a*/ 	.byte	0x3f
	.zero		1


	//   ....[38]....
        /*0e1c*/ 	.word	0x0000acc0
        /*0e20*/ 	.word	0x00000015
        /*0e24*/ 	.word	0x00028c30
        /*0e28*/ 	.short	0x010a
        /*0e2a*/ 	.byte	0x3f
	.zero		1


	//   ....[39]....
        /*0e2c*/ 	.word	0x0000bc90
        /*0e30*/ 	.word	0x0000002f
        /*0e34*/ 	.word	0x00000000
        /*0e38*/ 	.short	0x0101
        /*0e3a*/ 	.byte	0x3f
	.zero		1


	//   ....[40]....
        /*0e3c*/ 	.word	0x0000c360
        /*0e40*/ 	.word	0x00000015
        /*0e44*/ 	.word	0x00028c50
        /*0e48*/ 	.short	0x010a
        /*0e4a*/ 	.byte	0x3f
	.zero		1


	//   ....[41]....
        /*0e4c*/ 	.word	0x0000c420
        /*0e50*/ 	.word	0x00000015
        /*0e54*/ 	.word	0x00028c50
        /*0e58*/ 	.short	0x010a
        /*0e5a*/ 	.byte	0x3f
	.zero		1


	//   ....[42]....
        /*0e5c*/ 	.word	0x0000c720
        /*0e60*/ 	.word	0x00000015
        /*0e64*/ 	.word	0x00000000
        /*0e68*/ 	.short	0x0101
        /*0e6a*/ 	.byte	0x3f
	.zero		1


	//   ....[43]....
        /*0e6c*/ 	.word	0x0000c8c0
        /*0e70*/ 	.word	0x000000d1
        /*0e74*/ 	.word	0x00028c30
        /*0e78*/ 	.short	0x010a
        /*0e7a*/ 	.byte	0x3f
	.zero		1


	//   ....[44]....
        /*0e7c*/ 	.word	0x0000c930
        /*0e80*/ 	.word	0x000000d1
        /*0e84*/ 	.word	0x00028c30
        /*0e88*/ 	.short	0x010a
        /*0e8a*/ 	.byte	0x3f
	.zero		1


	//   ....[45]....
        /*0e8c*/ 	.word	0x0000d670
        /*0e90*/ 	.word	0x0000000f
        /*0e94*/ 	.word	0x00000000
        /*0e98*/ 	.short	0x0101
        /*0e9a*/ 	.byte	0x3f
	.zero		1


	//   ....[46]....
        /*0e9c*/ 	.word	0x0000e7f0
        /*0ea0*/ 	.word	0x000000d1
        /*0ea4*/ 	.word	0x00028c50
        /*0ea8*/ 	.short	0x010a
        /*0eaa*/ 	.byte	0x3f
	.zero		1


	//   ....[47]....
        /*0eac*/ 	.word	0x0000e840
        /*0eb0*/ 	.word	0x000000d1
        /*0eb4*/ 	.word	0x00028c50
        /*0eb8*/ 	.short	0x010a
        /*0eba*/ 	.byte	0x3f
	.zero		1


	//   ....[48]....
        /*0ebc*/ 	.word	0x0000eb60
        /*0ec0*/ 	.word	0x000000d1
        /*0ec4*/ 	.word	0x00000000
        /*0ec8*/ 	.short	0x0101
        /*0eca*/ 	.byte	0x3f
	.zero		1


	//   ....[49]....
        /*0ecc*/ 	.word	0x0000ec90
        /*0ed0*/ 	.word	0x00000015
        /*0ed4*/ 	.word	0x00028c30
        /*0ed8*/ 	.short	0x010a
        /*0eda*/ 	.byte	0x3f
	.zero		1


	//   ....[50]....
        /*0edc*/ 	.word	0x0000ed00
        /*0ee0*/ 	.word	0x00000015
        /*0ee4*/ 	.word	0x00028c30
        /*0ee8*/ 	.short	0x010a
        /*0eea*/ 	.byte	0x3f
	.zero		1


	//   ....[51]....
        /*0eec*/ 	.word	0x0000f780
        /*0ef0*/ 	.word	0x00000014
        /*0ef4*/ 	.word	0x00000000
        /*0ef8*/ 	.short	0x0101
        /*0efa*/ 	.byte	0x3f
	.zero		1


	//   ....[52]....
        /*0efc*/ 	.word	0x00010670
        /*0f00*/ 	.word	0x00000015
        /*0f04*/ 	.word	0x00028c50
        /*0f08*/ 	.short	0x010a
        /*0f0a*/ 	.byte	0x3f
	.zero		1


	//   ....[53]....
        /*0f0c*/ 	.word	0x000106c0
        /*0f10*/ 	.word	0x00000015
        /*0f14*/ 	.word	0x00028c50
        /*0f18*/ 	.short	0x010a
        /*0f1a*/ 	.byte	0x3f
	.zero		1


	//   ....[54]....
        /*0f1c*/ 	.word	0x000109e0
        /*0f20*/ 	.word	0x00000015
        /*0f24*/ 	.word	0x00000000
        /*0f28*/ 	.short	0x0101
        /*0f2a*/ 	.byte	0x3f
	.zero		1


	//   ....[55]....
        /*0f2c*/ 	.word	0x000132e0
        /*0f30*/ 	.word	0x00000000
        /*0f34*/ 	.word	0x00000000
        /*0f38*/ 	.short	0x0101
        /*0f3a*/ 	.byte	0x3f
	.zero		1


	//   ....[56]....
        /*0f3c*/ 	.word	0x00013fb0
        /*0f40*/ 	.word	0x00000008
        /*0f44*/ 	.word	0x00000000
        /*0f48*/ 	.short	0x0101
        /*0f4a*/ 	.byte	0x3f
	.zero		1


	//   ....[57]....
        /*0f4c*/ 	.word	0x00018120
        /*0f50*/ 	.word	0x00000011
        /*0f54*/ 	.word	0x00028c20
        /*0f58*/ 	.short	0x010a
        /*0f5a*/ 	.byte	0x3f
	.zero		1


	//   ....[58]....
        /*0f5c*/ 	.word	0x000181b0
        /*0f60*/ 	.word	0x00000003
        /*0f64*/ 	.word	0x00028ca0
        /*0f68*/ 	.short	0x010a
        /*0f6a*/ 	.byte	0x3f
	.zero		1


	//   ....[59]....
        /*0f6c*/ 	.word	0x00018400
        /*0f70*/ 	.word	0x00000003
        /*0f74*/ 	.word	0x00028cc0
        /*0f78*/ 	.short	0x010a
        /*0f7a*/ 	.byte	0x3f
	.zero		1


	//   ....[60]....
        /*0f7c*/ 	.word	0x00018dd0
        /*0f80*/ 	.word	0x00000009
        /*0f84*/ 	.word	0x00028ca0
        /*0f88*/ 	.short	0x010a
        /*0f8a*/ 	.byte	0x3f
	.zero		1


	//   ....[61]....
        /*0f8c*/ 	.word	0x00019010
        /*0f90*/ 	.word	0x00000009
        /*0f94*/ 	.word	0x00028cc0
        /*0f98*/ 	.short	0x010a
        /*0f9a*/ 	.byte	0x3f
	.zero		1


	//   ....[62]....
        /*0f9c*/ 	.word	0x0001a8c0
        /*0fa0*/ 	.word	0x0000001e
        /*0fa4*/ 	.word	0x00028c40
        /*0fa8*/ 	.short	0x010a
        /*0faa*/ 	.byte	0x3f
	.zero		1


	//   ....[63]....
        /*0fac*/ 	.word	0x0001ad70
        /*0fb0*/ 	.word	0x0000001e
        /*0fb4*/ 	.word	0x00028c30
        /*0fb8*/ 	.short	0x0107
        /*0fba*/ 	.byte	0x3f
	.zero		1


	//   ....[64]....
        /*0fbc*/ 	.word	0x0001ae40
        /*0fc0*/ 	.word	0x0000001e
        /*0fc4*/ 	.word	0x00028c30
        /*0fc8*/ 	.short	0x0101
        /*0fca*/ 	.byte	0x3f
	.zero		1


	//   ....[65]....
        /*0fcc*/ 	.word	0x0001b720
        /*0fd0*/ 	.word	0x00000011
        /*0fd4*/ 	.word	0x00028c00
        /*0fd8*/ 	.short	0x0107
        /*0fda*/ 	.byte	0x3f
	.zero		1


	//   ....[66]....
        /*0fdc*/ 	.word	0x0001b810
        /*0fe0*/ 	.word	0x00000011
        /*0fe4*/ 	.word	0x00028c00
        /*0fe8*/ 	.short	0x0101
        /*0fea*/ 	.byte	0x3f
	.zero		1


	//   ....[67]....
        /*0fec*/ 	.word	0x0001b830
        /*0ff0*/ 	.word	0x00000011
        /*0ff4*/ 	.word	0x00028c20
        /*0ff8*/ 	.short	0x010a
        /*0ffa*/ 	.byte	0x3f
	.zero		1


	//   ....[68]....
        /*0ffc*/ 	.word	0x0001b8c0
        /*1000*/ 	.word	0x0000001e
        /*1004*/ 	.word	0x00028c60
        /*1008*/ 	.short	0x010a
        /*100a*/ 	.byte	0x3f
	.zero		1


	//   ....[69]....
        /*100c*/ 	.word	0x0001c1d0
        /*1010*/ 	.word	0x0000001e
        /*1014*/ 	.word	0x00028c50
        /*1018*/ 	.short	0x0107
        /*101a*/ 	.byte	0x3f
	.zero		1


	//   ....[70]....
        /*101c*/ 	.word	0x0001c2a0
        /*1020*/ 	.word	0x0000001e
        /*1024*/ 	.word	0x00028c50
        /*1028*/ 	.short	0x0101
        /*102a*/ 	.byte	0x3f
	.zero		1


	//   ....[71]....
        /*102c*/ 	.word	0x0001c630
        /*1030*/ 	.word	0x00000006
        /*1034*/ 	.word	0x00028c40
        /*1038*/ 	.short	0x010a
        /*103a*/ 	.byte	0x3f
	.zero		1


	//   ....[72]....
        /*103c*/ 	.word	0x0001c950
        /*1040*/ 	.word	0x00000006
        /*1044*/ 	.word	0x00028c30
        /*1048*/ 	.short	0x0107
        /*104a*/ 	.byte	0x3f
	.zero		1


	//   ....[73]....
        /*104c*/ 	.word	0x0001ca10
        /*1050*/ 	.word	0x00000006
        /*1054*/ 	.word	0x00028c30
        /*1058*/ 	.short	0x0101
        /*105a*/ 	.byte	0x3f
	.zero		1


	//   ....[74]....
        /*105c*/ 	.word	0x0001ca40
        /*1060*/ 	.word	0x00000006
        /*1064*/ 	.word	0x00028c60
        /*1068*/ 	.short	0x010a
        /*106a*/ 	.byte	0x3f
	.zero		1


	//   ....[75]....
        /*106c*/ 	.word	0x0001d0f0
        /*1070*/ 	.word	0x00000006
        /*1074*/ 	.word	0x00028c50
        /*1078*/ 	.short	0x0107
        /*107a*/ 	.byte	0x3f
	.zero		1


	//   ....[76]....
        /*107c*/ 	.word	0x0001d1b0
        /*1080*/ 	.word	0x00000006
        /*1084*/ 	.word	0x00028c50
        /*1088*/ 	.short	0x0101
        /*108a*/ 	.byte	0x3f
	.zero		1


	//   ....[77]....
        /*108c*/ 	.word	0x0001e450
        /*1090*/ 	.word	0x00000007
        /*1094*/ 	.word	0x00028c20
        /*1098*/ 	.short	0x010a
        /*109a*/ 	.byte	0x3f
	.zero		1


	//   ....[78]....
        /*109c*/ 	.word	0x0001e5c0
        /*10a0*/ 	.word	0x00000005
        /*10a4*/ 	.word	0x00028c40
        /*10a8*/ 	.short	0x010a
        /*10aa*/ 	.byte	0x3f
	.zero		1


	//   ....[79]....
        /*10ac*/ 	.word	0x0001e660
        /*10b0*/ 	.word	0x00000003
        /*10b4*/ 	.word	0x00028c40
        /*10b8*/ 	.short	0x010a
        /*10ba*/ 	.byte	0x3f
	.zero		1


	//   ....[80]....
        /*10bc*/ 	.word	0x0001e6a0
        /*10c0*/ 	.word	0x00000005
        /*10c4*/ 	.word	0x00028c60
        /*10c8*/ 	.short	0x010a
        /*10ca*/ 	.byte	0x3f
	.zero		1


	//   ....[81]....
        /*10cc*/ 	.word	0x0001e6e0
        /*10d0*/ 	.word	0x00000003
        /*10d4*/ 	.word	0x00028c60
        /*10d8*/ 	.short	0x010a
        /*10da*/ 	.byte	0x3f
	.zero		1


	//   ....[82]....
        /*10dc*/ 	.word	0x0001e740
        /*10e0*/ 	.word	0x0000003c
        /*10e4*/ 	.word	0x00028c90
        /*10e8*/ 	.short	0x010a
        /*10ea*/ 	.byte	0x3f
	.zero		1


	//   ....[83]....
        /*10ec*/ 	.word	0x0001e8c0
        /*10f0*/ 	.word	0x0000003c
        /*10f4*/ 	.word	0x00028c90
        /*10f8*/ 	.short	0x010a
        /*10fa*/ 	.byte	0x3f
	.zero		1


	//   ....[84]....
        /*10fc*/ 	.word	0x0001ea40
        /*1100*/ 	.word	0x0000003c
        /*1104*/ 	.word	0x00028c90
        /*1108*/ 	.short	0x010a
        /*110a*/ 	.byte	0x3f
	.zero		1


	//   ....[85]....
        /*110c*/ 	.word	0x0001eba0
        /*1110*/ 	.word	0x0000003c
        /*1114*/ 	.word	0x00028cb0
        /*1118*/ 	.short	0x010a
        /*111a*/ 	.byte	0x3f
	.zero		1


	//   ....[86]....
        /*111c*/ 	.word	0x0001ebf0
        /*1120*/ 	.word	0x0000000c
        /*1124*/ 	.word	0x00028c50
        /*1128*/ 	.short	0x010a
        /*112a*/ 	.byte	0x3f
	.zero		1


	//   ....[87]....
        /*112c*/ 	.word	0x0001ec40
        /*1130*/ 	.word	0x00000015
        /*1134*/ 	.word	0x00028c50
        /*1138*/ 	.short	0x010a
        /*113a*/ 	.byte	0x3f
	.zero		1


	//   ....[88]....
        /*113c*/ 	.word	0x0001f030
        /*1140*/ 	.word	0x00000002
        /*1144*/ 	.word	0x00028c00
        /*1148*/ 	.short	0x010a
        /*114a*/ 	.byte	0x3f
	.zero		1


	//   ....[89]....
        /*114c*/ 	.word	0x0001f600
        /*1150*/ 	.word	0x00000002
        /*1154*/ 	.word	0x00028c00
        /*1158*/ 	.short	0x010a
        /*115a*/ 	.byte	0x3f
	.zero		1


	//   ....[90]....
        /*115c*/ 	.word	0x0001f650
        /*1160*/ 	.word	0x00000015
        /*1164*/ 	.word	0x00028c30
        /*1168*/ 	.short	0x010a
        /*116a*/ 	.byte	0x3f
	.zero		1


	//   ....[91]....
        /*116c*/ 	.word	0x0001f6a0
        /*1170*/ 	.word	0x00000015
        /*1174*/ 	.word	0x00028c50
        /*1178*/ 	.short	0x010a
        /*117a*/ 	.byte	0x3f
	.zero		1


	//   ....[92]....
        /*117c*/ 	.word	0x0001f6f0
        /*1180*/ 	.word	0x000000d1
        /*1184*/ 	.word	0x00028c30
        /*1188*/ 	.short	0x010a
        /*118a*/ 	.byte	0x3f
	.zero		1


	//   ....[93]....
        /*118c*/ 	.word	0x0001f740
        /*1190*/ 	.word	0x000000d1
        /*1194*/ 	.word	0x00028c50
        /*1198*/ 	.short	0x010a
        /*119a*/ 	.byte	0x3f
	.zero		1


	//   ....[94]....
        /*119c*/ 	.word	0x0001f790
        /*11a0*/ 	.word	0x00000015
        /*11a4*/ 	.word	0x00028c30
        /*11a8*/ 	.short	0x010a
        /*11aa*/ 	.byte	0x3f
	.zero		1


	//   ....[95]....
        /*11ac*/ 	.word	0x0001f7e0
        /*11b0*/ 	.word	0x00000015
        /*11b4*/ 	.word	0x00028c50
        /*11b8*/ 	.short	0x010a
        /*11ba*/ 	.byte	0x3f
	.zero		1


	//   ....[96]....
        /*11bc*/ 	.word	0x0001f980
        /*11c0*/ 	.word	0x00000011
        /*11c4*/ 	.word	0x00028c20
        /*11c8*/ 	.short	0x010a
        /*11ca*/ 	.byte	0x3f
	.zero		1


	//   ....[97]....
        /*11cc*/ 	.word	0x0001f9d0
        /*11d0*/ 	.word	0x00000003
        /*11d4*/ 	.word	0x00028ca0
        /*11d8*/ 	.short	0x010a
        /*11da*/ 	.byte	0x3f
	.zero		1


	//   ....[98]....
        /*11dc*/ 	.word	0x0001fa20
        /*11e0*/ 	.word	0x00000003
        /*11e4*/ 	.word	0x00028cc0
        /*11e8*/ 	.short	0x010a
        /*11ea*/ 	.byte	0x3f
	.zero		1


	//   ....[99]....
        /*11ec*/ 	.word	0x0001fa70
        /*11f0*/ 	.word	0x00000009
        /*11f4*/ 	.word	0x00028ca0
        /*11f8*/ 	.short	0x010a
        /*11fa*/ 	.byte	0x3f
	.zero		1


	//   ....[100]....
        /*11fc*/ 	.word	0x0001fac0
        /*1200*/ 	.word	0x00000009
        /*1204*/ 	.word	0x00028cc0
        /*1208*/ 	.short	0x010a
        /*120a*/ 	.byte	0x3f
	.zero		1


	//   ....[101]....
        /*120c*/ 	.word	0x0001fbe0
        /*1210*/ 	.word	0x0000001e
        /*1214*/ 	.word	0x00028c40
        /*1218*/ 	.short	0x010a
        /*121a*/ 	.byte	0x3f
	.zero		1


	//   ....[102]....
        /*121c*/ 	.word	0x00020680
        /*1220*/ 	.word	0x00000011
        /*1224*/ 	.word	0x00028c20
        /*1228*/ 	.short	0x010a
        /*122a*/ 	.byte	0x3f
	.zero		1


	//   ....[103]....
        /*122c*/ 	.word	0x000206d0
        /*1230*/ 	.word	0x0000001e
        /*1234*/ 	.word	0x00028c60
        /*1238*/ 	.short	0x010a
        /*123a*/ 	.byte	0x3f
	.zero		1


	//   ....[104]....
        /*123c*/ 	.word	0x00020fd0
        /*1240*/ 	.word	0x00000006
        /*1244*/ 	.word	0x00028c40
        /*1248*/ 	.short	0x010a
        /*124a*/ 	.byte	0x3f
	.zero		1


	//   ....[105]....
        /*124c*/ 	.word	0x00021490
        /*1250*/ 	.word	0x00000006
        /*1254*/ 	.word	0x00028c60
        /*1258*/ 	.short	0x010a
        /*125a*/ 	.byte	0x3f
	.zero		1


	//   ....[106]....
        /*125c*/ 	.word	0x00022630
        /*1260*/ 	.word	0x00000007
        /*1264*/ 	.word	0x00028c20
        /*1268*/ 	.short	0x010a
        /*126a*/ 	.byte	0x3f
	.zero		1


	//   ....[107]....
        /*126c*/ 	.word	0x000227d0
        /*1270*/ 	.word	0x00000005
        /*1274*/ 	.word	0x00028c40
        /*1278*/ 	.short	0x010a
        /*127a*/ 	.byte	0x3f
	.zero		1


	//   ....[108]....
        /*127c*/ 	.word	0x00022820
        /*1280*/ 	.word	0x00000003
        /*1284*/ 	.word	0x00028c40
        /*1288*/ 	.short	0x010a
        /*128a*/ 	.byte	0x3f
	.zero		1


	//   ....[109]....
        /*128c*/ 	.word	0x00022870
        /*1290*/ 	.word	0x00000005
        /*1294*/ 	.word	0x00028c60
        /*1298*/ 	.short	0x010a
        /*129a*/ 	.byte	0x3f
	.zero		1


	//----- nvinfo : EIATTR_NUM_MBARRIERS
	.align		4
.L_582:
        /*129c*/ 	.byte	0x03, 0x38
        /*129e*/ 	.short	0x0016


	//----- nvinfo : EIATTR_EXIT_INSTR_OFFSETS
	.align		4
        /*12a0*/ 	.byte	0x04, 0x1c
        /*12a2*/ 	.short	(.L_584 - .L_583)


	//   ....[0]....
.L_583:
        /*12a4*/ 	.word	0x0001e730


	//----- nvinfo : EIATTR_MAX_THREADS
	.align		4
.L_584:
        /*12a8*/ 	.byte	0x04, 0x05
        /*12aa*/ 	.short	(.L_586 - .L_585)
.L_585:
        /*12ac*/ 	.word	0x00000180
        /*12b0*/ 	.word	0x00000001
        /*12b4*/ 	.word	0x00000001


	//----- nvinfo : EIATTR_CRS_STACK_SIZE
	.align		4
.L_586:
        /*12b8*/ 	.byte	0x04, 0x1e
        /*12ba*/ 	.short	(.L_588 - .L_587)
.L_587:
        /*12bc*/ 	.word	0x00000000


	//----- nvinfo : EIATTR_CBANK_PARAM_SIZE
	.align		4
.L_588:
        /*12c0*/ 	.byte	0x03, 0x19
        /*12c2*/ 	.short	0x0af0


	//----- nvinfo : EIATTR_PARAM_CBANK
	.align		4
        /*12c4*/ 	.byte	0x04, 0x0a
        /*12c6*/ 	.short	(.L_590 - .L_589)
	.align		4
.L_589:
        /*12c8*/ 	.word	index@(.nv.constant0._ZN7cutlass13device_kernelIN5flash11enable_sm90INS1_16FlashAttnFwdSm90INS1_25CollectiveMainloopFwdSm90ILi2EN4cute5tupleIJNS5_1CILi1EEES8_S8_EEENS6_IJNS7_ILi64EEESA_SA_EEELi512ENS_6half_tEfNS_4arch4Sm90ELb1ELb0ELb1ELb1ELb1ELb1ELb0ELb0ELb0ELb1ELb1ELb0EEENS1_21CollectiveEpilogueFwdINS6_IJSA_NS7_ILi512EEESA_EEES9_SC_SE_Li256ELb1ELb1ELb1ELb0EEENS1_36VarlenDynamicPersistentTileSchedulerILi64ELi64ELi256ELi128ELb1ELb1ELb1ELb1ELb1ELb1EEEEEEEEEvNT_6ParamsE)
        /*12cc*/ 	.short	0x0210
        /*12ce*/ 	.short	0x0af0


	//----- nvinfo : EIATTR_SW_WAR
	.align		4
.L_590:
        /*12d0*/ 	.byte	0x04, 0x36
        /*12d2*/ 	.short	(.L_592 - .L_591)
.L_591:
        /*12d4*/ 	.word	0x00000008
.L_592:


//--------------------- .nv.info._ZN7cutlass13device_kernelIN5flash11enable_sm90INS1_16FlashAttnFwdSm90INS1_25CollectiveMainloopFwdSm90ILi2EN4cute5tupleIJNS5_1CILi1EEES8_S8_EEENS6_IJNS7_ILi64EEESA_SA_EEELi512ENS_6half_tEfNS_4arch4Sm90ELb1ELb0ELb1ELb1ELb1ELb0ELb1ELb0ELb0ELb1ELb1ELb0EEENS1_21CollectiveEpilogueFwdINS6_IJSA_NS7_ILi512EEESA_EEES9_SC_SE_Li256ELb1ELb1ELb1ELb0EEENS1_36VarlenDynamicPersistentTileSchedulerILi64ELi64ELi256ELi128ELb1ELb1ELb1ELb1ELb1ELb1EEEEEEEEEvNT_6ParamsE --------------------------
	.section	.nv.info._ZN7cutlass13device_kernelIN5flash11enable_sm90INS1_16FlashAttnFwdSm90INS1_25CollectiveMainloopFwdSm90ILi2EN4cute5tupleIJNS5_1CILi1EEES8_S8_EEENS6_IJNS7_ILi64EEESA_SA_EEELi512ENS_6half_tEfNS_4arch4Sm90ELb1ELb0ELb1ELb1ELb1ELb0ELb1ELb0ELb0ELb1ELb1ELb0EEENS1_21CollectiveEpilogueFwdINS6_IJSA_NS7_ILi512EEESA_EEES9_SC_SE_Li256ELb1ELb1ELb1ELb0EEENS1_36VarlenDynamicPersistentTileSchedulerILi64ELi64ELi256ELi128ELb1ELb1ELb1ELb1ELb1ELb1EEEEEEEEEvNT_6ParamsE,"",@"SHT_CUDA_INFO"
	.sectionflags	@""
	.align	4


	//----- nvinfo : EIATTR_CUDA_API_VERSION
	.align		4
        /*0000*/ 	.byte	0x04, 0x37
        /*0002*/ 	.short	(.L_594 - .L_593)
.L_593:
        /*0004*/ 	.word	0x00000082


	//----- nvinfo : EIATTR_KPARAM_INFO
	.align		4
.L_594:
        /*0008*/ 	.byte	0x04, 0x17
        /*000a*/ 	.short	(.L_596 - .L_595)
.L_595:
        /*000c*/ 	.word	0x00000000
        /*0010*/ 	.short	0x0000
        /*0012*/ 	.short	0x0070
        /*0014*/ 	.byte	0x00, 0xf0, 0x01, 0x2e


	//----- nvinfo : EIATTR_SPARSE_MMA_MASK
	.align		4
.L_596:
        /*0018*/ 	.byte	0x03, 0x50
        /*001a*/ 	.short	0x0000


	//----- nvinfo : EIATTR_MAXREG_COUNT
	.align		4
        /*001c*/ 	.byte	0x03, 0x1b
        /*001e*/ 	.short	0x00a8


	//----- nvinfo : EIATTR_NUM_BARRIERS
	.align		4
        /*0020*/ 	.byte	0x02, 0x4c
        /*0022*/ 	.byte	0x10
	.zero		1


	//----- nvinfo : EIATTR_EXTERNS
	.align		4
        /*0024*/ 	.byte	0x04, 0x0f
        /*0026*/ 	.short	(.L_598 - .L_597)


	//   ....[0]....
	.align		4
.L_597:
        /*0028*/ 	.word	index@(__assertfail)


	//----- nvinfo : EIATTR_ANNOTATIONS
	.align		4
.L_598:
        /*002c*/ 	.byte	0x04, 0x55
        /*002e*/ 	.short	(.L_600 - .L_599)


	//   ....[0]....
.L_599:
        /* <DEDUP_REMOVED lines=21> */


	//----- nvinfo : EIATTR_MERCURY_ISA_VERSION
	.align		4
.L_600:
        /*0170*/ 	.byte	0x03, 0x5f
        /*0172*/ 	.short	0x0101


	//----- nvinfo : EIATTR_UNUSED_LOAD_BYTE_OFFSET
	.align		4
        /*0174*/ 	.byte	0x04, 0x44
        /*0176*/ 	.short	(.L_602 - .L_601)


	//   ....[0]....
.L_601:
        /*0178*/ 	.word	0x00000960
        /*017c*/ 	.word	0x0000fff0


	//   ....[1]....
        /*0180*/ 	.word	0x0000e5d0
        /*0184*/ 	.word	0x0000fff0


	//----- nvinfo : EIATTR_INT_WARP_WIDE_INSTR_OFFSETS
	.align		4
.L_602:
        /*0188*/ 	.byte	0x04, 0x31
        /*018a*/ 	.short	(.L_604 - .L_603)


	//   ....[0]....
.L_603:
        /*018c*/ 	.word	0x000000c0


	//   ....[1]....
        /*0190*/ 	.word	0x000000d0


	//   ....[2]....
        /*0194*/ 	.word	0x000000e0


	//   ....[3]....
        /*0198*/ 	.word	0x00000180


	//   ....[4]....
        /*019c*/ 	.word	0x00014850


	//   ....[5]....
        /*01a0*/ 	.word	0x000148e0


	//   ....[6]....
        /*01a4*/ 	.word	0x00018b70


	//   ....[7]....
        /*01a8*/ 	.word	0x00018c00


	//----- nvinfo : EIATTR_COOP_GROUP_MASK_REGIDS
	.align		4
.L_604:
        /*01ac*/ 	.byte	0x04, 0x29
        /*01ae*/ 	.short	(.L_606 - .L_605)


	//   ....[0]....
.L_605:
        /*01b0*/ 	.word	0xffffffff


	//   ....[1]....
        /*01b4*/ 	.word	0xffffffff


	//   ....[2]....
        /*01b8*/ 	.word	0xffffffff


	//   ....[3]....
        /*01bc*/ 	.word	0xffffffff


	//   ....[4]....
        /*01c0*/ 	.word	0xffffffff


	//   ....[5]....
        /*01c4*/ 	.word	0xffffffff


	//   ....[6]....
        /*01c8*/ 	.word	0xffffffff


	//   ....[7]....
        /*01cc*/ 	.word	0xffffffff


	//   ....[8]....
        /*01d0*/ 	.word	0xffffffff


	//   ....[9]....
        /*01d4*/ 	.word	0xffffffff


	//   ....[10]....
        /*01d8*/ 	.word	0xffffffff


	//   ....[11]....
        /*01dc*/ 	.word	0xffffffff


	//   ....[12]....
        /*01e0*/ 	.word	0xffffffff


	//   ....[13]....
        /*01e4*/ 	.word	0xffffffff


	//   ....[14]....
        /*01e8*/ 	.word	0xffffffff


	//   ....[15]....
        /*01ec*/ 	.word	0xffffffff


	//   ....[16]....
        /*01f0*/ 	.word	0xffffffff


	//   ....[17]....
        /*01f4*/ 	.word	0xffffffff


	//   ....[18]....
        /*01f8*/ 	.word	0xffffffff


	//   ....[19]....
        /*01fc*/ 	.word	0xffffffff


	//   ....[20]....
        /*0200*/ 	.word	0xffffffff


	//   ....[21]....
        /*0204*/ 	.word	0xffffffff


	//   ....[22]....
        /*0208*/ 	.word	0xffffffff


	//   ....[23]....
        /*020c*/ 	.word	0xffffffff


	//   ....[24]....
        /*0210*/ 	.word	0xffffffff


	//   ....[25]....
        /*0214*/ 	.word	0xffffffff


	//   ....[26]....
        /*0218*/ 	.word	0xffffffff


	//   ....[27]....
        /*021c*/ 	.word	0xffffffff


	//   ....[28]....
        /*0220*/ 	.word	0xffffffff


	//   ....[29]....
        /*0224*/ 	.word	0xffffffff


	//   ....[30]....
        /*0228*/ 	.word	0xffffffff


	//   ....[31]....
        /*022c*/ 	.word	0xffffffff


	//   ....[32]....
        /*0230*/ 	.word	0xffffffff


	//   ....[33]....
        /*0234*/ 	.word	0xffffffff


	//   ....[34]....
        /*0238*/ 	.word	0xffffffff


	//   ....[35]....
        /*023c*/ 	.word	0xffffffff


	//   ....[36]....
        /*0240*/ 	.word	0xffffffff


	//   ....[37]....
        /*0244*/ 	.word	0xffffffff


	//   ....[38]....
        /*0248*/ 	.word	0xffffffff


	//   ....[39]....
        /*024c*/ 	.word	0xffffffff


	//   ....[40]....
        /*0250*/ 	.word	0xffffffff


	//   ....[41]....
        /*0254*/ 	.word	0xffffffff


	//   ....[42]....
        /*0258*/ 	.word	0xffffffff


	//   ....[43]....
        /*025c*/ 	.word	0xffffffff


	//   ....[44]....
        /*0260*/ 	.word	0xffffffff


	//   ....[45]....
        /*0264*/ 	.word	0xffffffff


	//   ....[46]....
        /*0268*/ 	.word	0xffffffff


	//   ....[47]....
        /*026c*/ 	.word	0xffffffff


	//   ....[48]....
        /*0270*/ 	.word	0xffffffff


	//   ....[49]....
        /*0274*/ 	.word	0xffffffff


	//   ....[50]....
        /*0278*/ 	.word	0xffffffff


	//   ....[51]....
        /*027c*/ 	.word	0xffffffff


	//   ....[52]....
        /*0280*/ 	.word	0xffffffff


	//   ....[53]....
        /*0284*/ 	.word	0xffffffff


	//   ....[54]....
        /*0288*/ 	.word	0xffffffff


	//   ....[55]....
        /*028c*/ 	.word	0xffffffff


	//   ....[56]....
        /*0290*/ 	.word	0xffffffff


	//   ....[57]....
        /*0294*/ 	.word	0xffffffff


	//   ....[58]....
        /*0298*/ 	.word	0xffffffff


	//   ....[59]....
        /*029c*/ 	.word	0xffffffff


	//   ....[60]....
        /*02a0*/ 	.word	0xffffffff


	//   ....[61]....
        /*02a4*/ 	.word	0xffffffff


	//   ....[62]....
        /*02a8*/ 	.word	0xffffffff


	//   ....[63]....
        /*02ac*/ 	.word	0xffffffff


	//   ....[64]....
        /*02b0*/ 	.word	0xffffffff


	//   ....[65]....
        /*02b4*/ 	.word	0xffffffff


	//   ....[66]....
        /*02b8*/ 	.word	0xffffffff


	//   ....[67]....
        /*02bc*/ 	.word	0xffffffff


	//   ....[68]....
        /*02c0*/ 	.word	0xffffffff


	//   ....[69]....
        /*02c4*/ 	.word	0xffffffff


	//   ....[70]....
        /*02c8*/ 	.word	0xffffffff


	//   ....[71]....
        /*02cc*/ 	.word	0xffffffff


	//   ....[72]....
        /*02d0*/ 	.word	0xffffffff


	//   ....[73]....
        /*02d4*/ 	.word	0xffffffff


	//   ....[74]....
        /*02d8*/ 	.word	0xffffffff


	//   ....[75]....
        /*02dc*/ 	.word	0xffffffff


	//   ....[76]....
        /*02e0*/ 	.word	0xffffffff


	//   ....[77]....
        /*02e4*/ 	.word	0xffffffff


	//   ....[78]....
        /*02e8*/ 	.word	0xffffffff


	//   ....[79]....
        /*02ec*/ 	.word	0xffffffff


	//   ....[80]....
        /*02f0*/ 	.word	0xffffffff


	//   ....[81]....
        /*02f4*/ 	.word	0xffffffff


	//   ....[82]....
        /*02f8*/ 	.word	0xffffffff


	//   ....[83]....
        /*02fc*/ 	.word	0xffffffff


	//   ....[84]....
        /*0300*/ 	.word	0xffffffff


	//   ....[85]....
        /*0304*/ 	.word	0xffffffff


	//   ....[86]....
        /*0308*/ 	.word	0xffffffff


	//   ....[87]....
        /*030c*/ 	.word	0xffffffff


	//   ....[88]....
        /*0310*/ 	.word	0xffffffff


	//   ....[89]....
        /*0314*/ 	.word	0xffffffff


	//   ....[90]....
        /*0318*/ 	.word	0xffffffff


	//   ....[91]....
        /*031c*/ 	.word	0xffffffff


	//   ....[92]....
        /*0320*/ 	.word	0xffffffff


	//   ....[93]....
        /*0324*/ 	.word	0xffffffff


	//   ....[94]....
        /*0328*/ 	.word	0xffffffff


	//   ....[95]....
        /*032c*/ 	.word	0xffffffff


	//   ....[96]....
        /*0330*/ 	.word	0xffffffff


	//   ....[97]....
        /*0334*/ 	.word	0xffffffff


	//   ....[98]....
        /*0338*/ 	.word	0xffffffff


	//   ....[99]....
        /*033c*/ 	.word	0xffffffff


	//   ....[100]....
        /*0340*/ 	.word	0xffffffff


	//   ....[101]....
        /*0344*/ 	.word	0xffffffff


	//   ....[102]....
        /*0348*/ 	.word	0xffffffff


	//   ....[103]....
        /*034c*/ 	.word	0xffffffff


	//   ....[104]....
        /*0350*/ 	.word	0xffffffff


	//   ....[105]....
        /*0354*/ 	.word	0xffffffff


	//   ....[106]....
        /*0358*/ 	.word	0xffffffff


	//   ....[107]....
        /*035c*/ 	.word	0xffffffff


	//   ....[108]....
        /*0360*/ 	.word	0xffffffff


	//   ....[109]....
        /*0364*/ 	.word	0xffffffff


	//   ....[110]....
        /*0368*/ 	.word	0xffffffff


	//   ....[111]....
        /*036c*/ 	.word	0xffffffff


	//   ....[112]....
        /*0370*/ 	.word	0xffffffff


	//   ....[113]....
        /*0374*/ 	.word	0xffffffff


	//   ....[114]....
        /*0378*/ 	.word	0xffffffff


	//   ....[115]....
        /*037c*/ 	.word	0xffffffff


	//   ....[116]....
        /*0380*/ 	.word	0xffffffff


	//   ....[117]....
        /*0384*/ 	.word	0xffffffff


	//   ....[118]....
        /*0388*/ 	.word	0xffffffff


	//   ....[119]....
        /*038c*/ 	.word	0xffffffff


	//   ....[120]....
        /*0390*/ 	.word	0xffffffff


	//   ....[121]....
        /*0394*/ 	.word	0xffffffff


	//   ....[122]....
        /*0398*/ 	.word	0xffffffff


	//   ....[123]....
        /*039c*/ 	.word	0xffffffff


	//   ....[124]....
        /*03a0*/ 	.word	0xffffffff


	//   ....[125]....
        /*03a4*/ 	.word	0xffffffff


	//   ....[126]....
        /*03a8*/ 	.word	0xffffffff


	//   ....[127]....
        /*03ac*/ 	.word	0xffffffff


	//   ....[128]....
        /*03b0*/ 	.word	0xffffffff


	//   ....[129]....
        /*03b4*/ 	.word	0xffffffff


	//   ....[130]....
        /*03b8*/ 	.word	0xffffffff


	//   ....[131]....
        /*03bc*/ 	.word	0xffffffff


	//   ....[132]....
        /*03c0*/ 	.word	0xffffffff


	//   ....[133]....
        /*03c4*/ 	.word	0xffffffff


	//   ....[134]....
        /*03c8*/ 	.word	0xffffffff


	//   ....[135]....
        /*03cc*/ 	.word	0x0500000f


	//   ....[136]....
        /*03d0*/ 	.word	0x0500000f


	//   ....[137]....
        /*03d4*/ 	.word	0x0500000f


	//   ....[138]....
        /*03d8*/ 	.word	0x0500000f


	//   ....[139]....
        /*03dc*/ 	.word	0x0500000f


	//   ....[140]....
        /*03e0*/ 	.word	0x0500000f


	//   ....[141]....
        /*03e4*/ 	.word	0x0500000f


	//   ....[142]....
        /*03e8*/ 	.word	0x0500000f


	//   ....[143]....
        /*03ec*/ 	.word	0x0500000f


	//   ....[144]....
        /*03f0*/ 	.word	0x0500000f


	//   ....[145]....
        /*03f4*/ 	.word	0x0500000f


	//   ....[146]....
        /*03f8*/ 	.word	0x0500000f


	//   ....[147]....
        /*03fc*/ 	.word	0x0500000f


	//   ....[148]....
        /*0400*/ 	.word	0x0500000f


	//   ....[149]....
        /*0404*/ 	.word	0x0500000f


	//   ....[150]....
        /*0408*/ 	.word	0x0500000f


	//   ....[151]....
        /*040c*/ 	.word	0x0500000f


	//   ....[152]....
        /*0410*/ 	.word	0x0500000f


	//   ....[153]....
        /*0414*/ 	.word	0x0500000f


	//   ....[154]....
        /*0418*/ 	.word	0x0500000f


	//   ....[155]....
        /*041c*/ 	.word	0x0500000f


	//   ....[156]....
        /*0420*/ 	.word	0x0500000f


	//   ....[157]....
        /*0424*/ 	.word	0x0500000f


	//   ....[158]....
        /*0428*/ 	.word	0x0500000f


	//   ....[159]....
        /*042c*/ 	.word	0x0500000f


	//   ....[160]....
        /*0430*/ 	.word	0x0500000f


	//   ....[161]....
        /*0434*/ 	.word	0x0500000f


	//   ....[162]....
        /*0438*/ 	.word	0x0500000f


	//   ....[163]....
        /*043c*/ 	.word	0x0500000f


	//   ....[164]....
        /*0440*/ 	.word	0x0500000f


	//   ....[165]....
        /*0444*/ 	.word	0x0500000f


	//   ....[166]....
        /*0448*/ 	.word	0x0500000f


	//   ....[167]....
        /*044c*/ 	.word	0x0500000f


	//   ....[168]....
        /*0450*/ 	.word	0x0500000f


	//   ....[169]....
        /*0454*/ 	.word	0x0500000f


	//   ....[170]....
        /*0458*/ 	.word	0x0500000f


	//   ....[171]....
        /*045c*/ 	.word	0x0500000f


	//   ....[172]....
        /*0460*/ 	.word	0x0500000f


	//   ....[173]....
        /*0464*/ 	.word	0x0500000f


	//   ....[174]....
        /*0468*/ 	.word	0x0500000f


	//   ....[175]....
        /*046c*/ 	.word	0x0500000f


	//   ....[176]....
        /*0470*/ 	.word	0x0500000f


	//   ....[177]....
        /*0474*/ 	.word	0x0500000f


	//   ....[178]....
        /*0478*/ 	.word	0x0500000f


	//   ....[179]....
        /*047c*/ 	.word	0x0500000f


	//   ....[180]....
        /*0480*/ 	.word	0x0500000f


	//   ....[181]....
        /*0484*/ 	.word	0x0500000f


	//   ....[182]....
        /*0488*/ 	.word	0x0500000f


	//   ....[183]....
        /*048c*/ 	.word	0x0500000f


	//   ....[184]....
        /*0490*/ 	.word	0x0500000f


	//   ....[185]....
        /*0494*/ 	.word	0x0500000f


	//   ....[186]....
        /*0498*/ 	.word	0x0500000f


	//   ....[187]....
        /*049c*/ 	.word	0x0500000f


	//   ....[188]....
        /*04a0*/ 	.word	0x0500000f


	//   ....[189]....
        /*04a4*/ 	.word	0x0500000f


	//   ....[190]....
        /*04a8*/ 	.word	0x0500000f


	//   ....[191]....
        /*04ac*/ 	.word	0x0500000f


	//   ....[192]....
        /*04b0*/ 	.word	0x0500000f


	//   ....[193]....
        /*04b4*/ 	.word	0x0500000f


	//   ....[194]....
        /*04b8*/ 	.word	0x0500000f


	//   ....[195]....
        /*04bc*/ 	.word	0x0500000f


	//   ....[196]....
        /*04c0*/ 	.word	0x0500000f


	//   ....[197]....
        /*04c4*/ 	.word	0x0500000f


	//   ....[198]....
        /*04c8*/ 	.word	0x0500000f


	//   ....[199]....
        /*04cc*/ 	.word	0x0500000f


	//   ....[200]....
        /*04d0*/ 	.word	0x0500000f


	//   ....[201]....
        /*04d4*/ 	.word	0x0500000f


	//   ....[202]....
        /*04d8*/ 	.word	0x0500000f


	//----- nvinfo : EIATTR_COOP_GROUP_INSTR_OFFSETS
	.align		4
.L_606:
        /*04dc*/ 	.byte	0x04, 0x28
        /*04de*/ 	.short	(.L_608 - .L_607)


	//   ....[0]....
.L_607:
        /*04e0*/ 	.word	0x00000080


	//   ....[1]....
        /*04e4*/ 	.word	0x00000090


	//   ....[2]....
        /*04e8*/ 	.word	0x000002b0


	//   ....[3]....
        /*04ec*/ 	.word	0x00000410


	//   ....[4]....
        /*04f0*/ 	.word	0x00000530


	//   ....[5]....
        /*04f4*/ 	.word	0x00000690


	//   ....[6]....
        /*04f8*/ 	.word	0x00001fc0


	//   ....[7]....
        /*04fc*/ 	.word	0x00003fa0


	//   ....[8]....
        /*0500*/ 	.word	0x00004f70


	//   ....[9]....
        /*0504*/ 	.word	0x00005eb0


	//   ....[10]....
        /*0508*/ 	.word	0x00005ed0


	//   ....[11]....
        /*050c*/ 	.word	0x00006310


	//   ....[12]....
        /*0510*/ 	.word	0x000063e0


	//   ....[13]....
        /*0514*/ 	.word	0x00006800


	//   ....[14]....
        /*0518*/ 	.word	0x00006880


	//   ....[15]....
        /*051c*/ 	.word	0x00007080


	//   ....[16]....
        /*0520*/ 	.word	0x00007e10


	//   ....[17]....
        /*0524*/ 	.word	0x00008ca0


	//   ....[18]....
        /*0528*/ 	.word	0x00008cd0


	//   ....[19]....
        /*052c*/ 	.word	0x000092b0


	//   ....[20]....
        /*0530*/ 	.word	0x000092d0


	//   ....[21]....
        /*0534*/ 	.word	0x00009aa0


	//   ....[22]....
        /*0538*/ 	.word	0x00009c70


	//   ....[23]....
        /*053c*/ 	.word	0x0000a800


	//   ....[24]....
        /*0540*/ 	.word	0x0000b510


	//   ....[25]....
        /*0544*/ 	.word	0x0000c470


	//   ....[26]....
        /*0548*/ 	.word	0x0000c4a0


	//   ....[27]....
        /*054c*/ 	.word	0x0000cd90


	//   ....[28]....
        /*0550*/ 	.word	0x0000ce30


	//   ....[29]....
        /*0554*/ 	.word	0x0000d9f0


	//   ....[30]....
        /*0558*/ 	.word	0x0000dad0


	//   ....[31]....
        /*055c*/ 	.word	0x0000db30


	//   ....[32]....
        /*0560*/ 	.word	0x0000db50


	//   ....[33]....
        /*0564*/ 	.word	0x0000db80


	//   ....[34]....
        /*0568*/ 	.word	0x0000f350


	//   ....[35]....
        /*056c*/ 	.word	0x0000f6a0


	//   ....[36]....
        /*0570*/ 	.word	0x0000f6b0


	//   ....[37]....
        /*0574*/ 	.word	0x0000f6e0


	//   ....[38]....
        /*0578*/ 	.word	0x0000f6f0


	//   ....[39]....
        /*057c*/ 	.word	0x00010320


	//   ....[40]....
        /*0580*/ 	.word	0x00010360


	//   ....[41]....
        /*0584*/ 	.word	0x00010610


	//   ....[42]....
        /*0588*/ 	.word	0x00010630


	//   ....[43]....
        /*058c*/ 	.word	0x00010d70


	//   ....[44]....
        /*0590*/ 	.word	0x00010dc0


	//   ....[45]....
        /*0594*/ 	.word	0x00011680


	//   ....[46]....
        /*0598*/ 	.word	0x000116a0


	//   ....[47]....
        /*059c*/ 	.word	0x00012950


	//   ....[48]....
        /*05a0*/ 	.word	0x00012990


	//   ....[49]....
        /*05a4*/ 	.word	0x00012bd0


	//   ....[50]....
        /*05a8*/ 	.word	0x00012bf0


	//   ....[51]....
        /*05ac*/ 	.word	0x00012eb0


	//   ....[52]....
        /*05b0*/ 	.word	0x000130a0


	//   ....[53]....
        /*05b4*/ 	.word	0x000130d0


	//   ....[54]....
        /*05b8*/ 	.word	0x00013100


	//   ....[55]....
        /*05bc*/ 	.word	0x00013130


	//   ....[56]....
        /*05c0*/ 	.word	0x00013160


	//   ....[57]....
        /*05c4*/ 	.word	0x00013190


	//   ....[58]....
        /*05c8*/ 	.word	0x00013300


	//   ....[59]....
        /*05cc*/ 	.word	0x00013330


	//   ....[60]....
        /*05d0*/ 	.word	0x00013360


	//   ....[61]....
        /*05d4*/ 	.word	0x00013390


	//   ....[62]....
        /*05d8*/ 	.word	0x000133c0


	//   ....[63]....
        /*05dc*/ 	.word	0x000133f0


	//   ....[64]....
        /*05e0*/ 	.word	0x00013480


	//   ....[65]....
        /*05e4*/ 	.word	0x000134b0


	//   ....[66]....
        /*05e8*/ 	.word	0x000134c0


	//   ....[67]....
        /*05ec*/ 	.word	0x00013500


	//   ....[68]....
        /*05f0*/ 	.word	0x00015640


	//   ....[69]....
        /*05f4*/ 	.word	0x00015660


	//   ....[70]....
        /*05f8*/ 	.word	0x000156f0


	//   ....[71]....
        /*05fc*/ 	.word	0x00015710


	//   ....[72]....
        /*0600*/ 	.word	0x00015790


	//   ....[73]....
        /*0604*/ 	.word	0x000157b0


	//   ....[74]....
        /*0608*/ 	.word	0x000157c0


	//   ....[75]....
        /*060c*/ 	.word	0x000157d0


	//   ....[76]....
        /*0610*/ 	.word	0x00015f50


	//   ....[77]....
        /*0614*/ 	.word	0x00015f80


	//   ....[78]....
        /*0618*/ 	.word	0x00016040


	//   ....[79]....
        /*061c*/ 	.word	0x00016060


	//   ....[80]....
        /*0620*/ 	.word	0x00016100


	//   ....[81]....
        /*0624*/ 	.word	0x00016120


	//   ....[82]....
        /*0628*/ 	.word	0x00016130


	//   ....[83]....
        /*062c*/ 	.word	0x000161b0


	//   ....[84]....
        /*0630*/ 	.word	0x00016a10


	//   ....[85]....
        /*0634*/ 	.word	0x00016a30


	//   ....[86]....
        /*0638*/ 	.word	0x00016bd0


	//   ....[87]....
        /*063c*/ 	.word	0x00016c00


	//   ....[88]....
        /*0640*/ 	.word	0x00016d10


	//   ....[89]....
        /*0644*/ 	.word	0x00016d20


	//   ....[90]....
        /*0648*/ 	.word	0x00016d50


	//   ....[91]....
        /*064c*/ 	.word	0x00016d60


	//   ....[92]....
        /*0650*/ 	.word	0x00017370


	//   ....[93]....
        /*0654*/ 	.word	0x000173a0


	//   ....[94]....
        /*0658*/ 	.word	0x00017590


	//   ....[95]....
        /*065c*/ 	.word	0x000175d0


	//   ....[96]....
        /*0660*/ 	.word	0x000175e0


	//   ....[97]....
        /*0664*/ 	.word	0x000175f0


	//   ....[98]....
        /*0668*/ 	.word	0x00017740


	//   ....[99]....
        /*066c*/ 	.word	0x00017890


	//   ....[100]....
        /*0670*/ 	.word	0x000180a0


	//   ....[101]....
        /*0674*/ 	.word	0x000180c0


	//   ....[102]....
        /*0678*/ 	.word	0x00018110


	//   ....[103]....
        /*067c*/ 	.word	0x00018120


	//   ....[104]....
        /*0680*/ 	.word	0x00018160


	//   ....[105]....
        /*0684*/ 	.word	0x00018170


	//   ....[106]....
        /*0688*/ 	.word	0x00018180


	//   ....[107]....
        /*068c*/ 	.word	0x000181c0


	//   ....[108]....
        /*0690*/ 	.word	0x000184c0


	//   ....[109]....
        /*0694*/ 	.word	0x00018500


	//   ....[110]....
        /*0698*/ 	.word	0x00018520


	//   ....[111]....
        /*069c*/ 	.word	0x00018540


	//   ....[112]....
        /*06a0*/ 	.word	0x00018570


	//   ....[113]....
        /*06a4*/ 	.word	0x00018590


	//   ....[114]....
        /*06a8*/ 	.word	0x00018690


	//   ....[115]....
        /*06ac*/ 	.word	0x000187e0


	//   ....[116]....
        /*06b0*/ 	.word	0x00018e20


	//   ....[117]....
        /*06b4*/ 	.word	0x00018e50


	//   ....[118]....
        /*06b8*/ 	.word	0x00018eb0


	//   ....[119]....
        /*06bc*/ 	.word	0x00018ee0


	//   ....[120]....
        /*06c0*/ 	.word	0x00018f10


	//   ....[121]....
        /*06c4*/ 	.word	0x00018f40


	//   ....[122]....
        /*06c8*/ 	.word	0x00018f70


	//   ....[123]....
        /*06cc*/ 	.word	0x00018fa0


	//   ....[124]....
        /*06d0*/ 	.word	0x00019140


	//   ....[125]....
        /*06d4*/ 	.word	0x00019170


	//   ....[126]....
        /*06d8*/ 	.word	0x000191a0


	//   ....[127]....
        /*06dc*/ 	.word	0x000191d0


	//   ....[128]....
        /*06e0*/ 	.word	0x00019200


	//   ....[129]....
        /*06e4*/ 	.word	0x00019230


	//   ....[130]....
        /*06e8*/ 	.word	0x000192f0


	//   ....[131]....
        /*06ec*/ 	.word	0x00019310


	//   ....[132]....
        /*06f0*/ 	.word	0x00019330


	//   ....[133]....
        /*06f4*/ 	.word	0x00019390


	//   ....[134]....
        /*06f8*/ 	.word	0x00019db0


	//   ....[135]....
        /*06fc*/ 	.word	0x0001a340


	//   ....[136]....
        /*0700*/ 	.word	0x0001a430


	//   ....[137]....
        /*0704*/ 	.word	0x0001a4d0


	//   ....[138]....
        /*0708*/ 	.word	0x0001a530


	//   ....[139]....
        /*070c*/ 	.word	0x0001a620


	//   ....[140]....
        /*0710*/ 	.word	0x0001a690


	//   ....[141]....
        /*0714*/ 	.word	0x0001a780


	//   ....[142]....
        /*0718*/ 	.word	0x0001a7f0


	//   ....[143]....
        /*071c*/ 	.word	0x0001a890


	//   ....[144]....
        /*0720*/ 	.word	0x0001a990


	//   ....[145]....
        /*0724*/ 	.word	0x0001aa20


	//   ....[146]....
        /*0728*/ 	.word	0x0001aa80


	//   ....[147]....
        /*072c*/ 	.word	0x0001ab70


	//   ....[148]....
        /*0730*/ 	.word	0x0001abf0


	//   ....[149]....
        /*0734*/ 	.word	0x0001acf0


	//   ....[150]....
        /*0738*/ 	.word	0x0001ad60


	//   ....[151]....
        /*073c*/ 	.word	0x0001ae40


	//   ....[152]....
        /*0740*/ 	.word	0x0001b150


	//   ....[153]....
        /*0744*/ 	.word	0x0001b210


	//   ....[154]....
        /*0748*/ 	.word	0x0001b480


	//   ....[155]....
        /*074c*/ 	.word	0x0001b4d0


	//   ....[156]....
        /*0750*/ 	.word	0x0001b6e0


	//   ....[157]....
        /*0754*/ 	.word	0x0001b730


	//   ....[158]....
        /*0758*/ 	.word	0x0001b8e0


	//   ....[159]....
        /*075c*/ 	.word	0x0001b930


	//   ....[160]....
        /*0760*/ 	.word	0x0001ba70


	//   ....[161]....
        /*0764*/ 	.word	0x0001bb70


	//   ....[162]....
        /*0768*/ 	.word	0x0001bde0


	//   ....[163]....
        /*076c*/ 	.word	0x0001be30


	//   ....[164]....
        /*0770*/ 	.word	0x0001c000


	//   ....[165]....
        /*0774*/ 	.word	0x0001c050


	//   ....[166]....
        /*0778*/ 	.word	0x0001c220


	//   ....[167]....
        /*077c*/ 	.word	0x0001c270


	//   ....[168]....
        /*0780*/ 	.word	0x0001c360


	//   ....[169]....
        /*0784*/ 	.word	0x0001c400


	//   ....[170]....
        /*0788*/ 	.word	0x0001c460


	//   ....[171]....
        /*078c*/ 	.word	0x0001c510


	//   ....[172]....
        /*0790*/ 	.word	0x0001c570


	//   ....[173]....
        /*0794*/ 	.word	0x0001c620


	//   ....[174]....
        /*0798*/ 	.word	0x0001c680


	//   ....[175]....
        /*079c*/ 	.word	0x0001c730


	//   ....[176]....
        /*07a0*/ 	.word	0x0001c820


	//   ....[177]....
        /*07a4*/ 	.word	0x0001c900


	//   ....[178]....
        /*07a8*/ 	.word	0x0001ca10


	//   ....[179]....
        /*07ac*/ 	.word	0x0001cb10


	//   ....[180]....
        /*07b0*/ 	.word	0x0001cc40


	//   ....[181]....
        /*07b4*/ 	.word	0x0001cd20


	//   ....[182]....
        /*07b8*/ 	.word	0x0001ce20


	//   ....[183]....
        /*07bc*/ 	.word	0x0001cf00


	//   ....[184]....
        /*07c0*/ 	.word	0x0001cf90


	//   ....[185]....
        /*07c4*/ 	.word	0x0001d030


	//   ....[186]....
        /*07c8*/ 	.word	0x0001d1a0


	//   ....[187]....
        /*07cc*/ 	.word	0x0001d210


	//   ....[188]....
        /*07d0*/ 	.word	0x0001d280


	//   ....[189]....
        /*07d4*/ 	.word	0x0001d2f0


	//   ....[190]....
        /*07d8*/ 	.word	0x0001d360


	//   ....[191]....
        /*07dc*/ 	.word	0x0001d3e0


	//   ....[192]....
        /*07e0*/ 	.word	0x0001d460


	//   ....[193]....
        /*07e4*/ 	.word	0x0001d4f0


	//   ....[194]....
        /*07e8*/ 	.word	0x0001d560


	//   ....[195]....
        /*07ec*/ 	.word	0x0001d5d0


	//   ....[196]....
        /*07f0*/ 	.word	0x0001d640


	//   ....[197]....
        /*07f4*/ 	.word	0x0001d6c0


	//   ....[198]....
        /*07f8*/ 	.word	0x0001d730


	//   ....[199]....
        /*07fc*/ 	.word	0x0001d7c0


	//   ....[200]....
        /*0800*/ 	.word	0x0001d820


	//   ....[201]....
        /*0804*/ 	.word	0x0001d8b0


	//   ....[202]....
        /*0808*/ 	.word	0x0001d9e0


	//----- nvinfo : EIATTR_REG_RECONFIG
	.align		4
.L_608:
        /*080c*/ 	.byte	0x01, 0x54
	.zero		2


	//----- nvinfo : EIATTR_SYSCALL_OFFSETS
	.align		4
        /*0810*/ 	.byte	0x04, 0x46
        /*0812*/ 	.short	(.L_610 - .L_609)


	//   ....[0]....
.L_609:
        /*0814*/ 	.word	0x00004150


	//   ....[1]....
        /*0818*/ 	.word	0x00014a40


	//   ....[2]....
        /*081c*/ 	.word	0x00014b90


	//   ....[3]....
        /*0820*/ 	.word	0x00014c80


	//   ....[4]....
        /*0824*/ 	.word	0x00015b70


	//   ....[5]....
        /*0828*/ 	.word	0x00016430


	//----- nvinfo : EIATTR_MBARRIER_INSTR_OFFSETS
	.align		4
.L_610:
        /*082c*/ 	.byte	0x04, 0x39
        /*082e*/ 	.short	(.L_612 - .L_611)


	//   ....[0]....
.L_611:
        /*0830*/ 	.word	0x00000190
        /*0834*/ 	.word	0x000000ff
        /*0838*/ 	.word	0x00038800
        /*083c*/ 	.short	0x0100
        /*083e*/ 	.byte	0x08
	.zero		1


	//   ....[1]....
        /*0840*/ 	.word	0x000001a0
        /*0844*/ 	.word	0x000000ff
        /*0848*/ 	.word	0x00038810
        /*084c*/ 	.short	0x0100
        /*084e*/ 	.byte	0x08
	.zero		1


	//   ....[2]....
        /*0850*/ 	.word	0x000001b0
        /*0854*/ 	.word	0x000000ff
        /*0858*/ 	.word	0x00038820
        /*085c*/ 	.short	0x0100
        /*085e*/ 	.byte	0x08
	.zero		1


	//   ....[3]....
        /*0860*/ 	.word	0x00000260
        /*0864*/ 	.word	0x000000ff
        /*0868*/ 	.word	0x00038830
        /*086c*/ 	.short	0x0100
        /*086e*/ 	.byte	0x06
	.zero		1


	//   ....[4]....
        /*0870*/ 	.word	0x00000270
        /*0874*/ 	.word	0x000000ff
        /*0878*/ 	.word	0x00038840
        /*087c*/ 	.short	0x0100
        /*087e*/ 	.byte	0x06
	.zero		1


	//   ....[5]....
        /*0880*/ 	.word	0x00000280
        /*0884*/ 	.word	0x000000ff
        /*0888*/ 	.word	0x00038838
        /*088c*/ 	.short	0x0100
        /*088e*/ 	.byte	0x06
	.zero		1


	//   ....[6]....
        /*0890*/ 	.word	0x00000290
        /*0894*/ 	.word	0x000000ff
        /*0898*/ 	.word	0x00038848
        /*089c*/ 	.short	0x0100
        /*089e*/ 	.byte	0x06
	.zero		1


	//   ....[7]....
        /*08a0*/ 	.word	0x000003c0
        /*08a4*/ 	.word	0x000000ff
        /*08a8*/ 	.word	0x00038850
        /*08ac*/ 	.short	0x0100
        /*08ae*/ 	.byte	0x08
	.zero		1


	//   ....[8]....
        /*08b0*/ 	.word	0x000003d0
        /*08b4*/ 	.word	0x000000ff
        /*08b8*/ 	.word	0x00038860
        /*08bc*/ 	.short	0x0100
        /*08be*/ 	.byte	0x08
	.zero		1


	//   ....[9]....
        /*08c0*/ 	.word	0x000003e0
        /*08c4*/ 	.word	0x000000ff
        /*08c8*/ 	.word	0x00038858
        /*08cc*/ 	.short	0x0100
        /*08ce*/ 	.byte	0x08
	.zero		1


	//   ....[10]....
        /*08d0*/ 	.word	0x000003f0
        /*08d4*/ 	.word	0x000000ff
        /*08d8*/ 	.word	0x00038868
        /*08dc*/ 	.short	0x0100
        /*08de*/ 	.byte	0x08
	.zero		1


	//   ....[11]....
        /*08e0*/ 	.word	0x000004e0
        /*08e4*/ 	.word	0x000000ff
        /*08e8*/ 	.word	0x00038870
        /*08ec*/ 	.short	0x0100
        /*08ee*/ 	.byte	0x06
	.zero		1


	//   ....[12]....
        /*08f0*/ 	.word	0x000004f0
        /*08f4*/ 	.word	0x000000ff
        /*08f8*/ 	.word	0x00038880
        /*08fc*/ 	.short	0x0100
        /*08fe*/ 	.byte	0x06
	.zero		1


	//   ....[13]....
        /*0900*/ 	.word	0x00000500
        /*0904*/ 	.word	0x000000ff
        /*0908*/ 	.word	0x00038878
        /*090c*/ 	.short	0x0100
        /*090e*/ 	.byte	0x06
	.zero		1


	//   ....[14]....
        /*0910*/ 	.word	0x00000510
        /*0914*/ 	.word	0x000000ff
        /*0918*/ 	.word	0x00038888
        /*091c*/ 	.short	0x0100
        /*091e*/ 	.byte	0x06
	.zero		1


	//   ....[15]....
        /*0920*/ 	.word	0x00000640
        /*0924*/ 	.word	0x000000ff
        /*0928*/ 	.word	0x00038890
        /*092c*/ 	.short	0x0100
        /*092e*/ 	.byte	0x08
	.zero		1


	//   ....[16]....
        /*0930*/ 	.word	0x00000650
        /*0934*/ 	.word	0x000000ff
        /*0938*/ 	.word	0x000388a0
        /*093c*/ 	.short	0x0100
        /*093e*/ 	.byte	0x08
	.zero		1


	//   ....[17]....
        /*0940*/ 	.word	0x00000660
        /*0944*/ 	.word	0x000000ff
        /*0948*/ 	.word	0x00038898
        /*094c*/ 	.short	0x0100
        /*094e*/ 	.byte	0x08
	.zero		1


	//   ....[18]....
        /*0950*/ 	.word	0x00000670
        /*0954*/ 	.word	0x000000ff
        /*0958*/ 	.word	0x000388a8
        /*095c*/ 	.short	0x0100
        /*095e*/ 	.byte	0x08
	.zero		1


	//   ....[19]....
        /*0960*/ 	.word	0x000007b0
        /*0964*/ 	.word	0x000000ff
        /*0968*/ 	.word	0x000388b0
        /*096c*/ 	.short	0x0100
        /*096e*/ 	.byte	0x08
	.zero		1


	//   ....[20]....
        /*0970*/ 	.word	0x000007c0
        /*0974*/ 	.word	0x000000ff
        /*0978*/ 	.word	0x000388c0
        /*097c*/ 	.short	0x0100
        /*097e*/ 	.byte	0x08
	.zero		1


	//   ....[21]....
        /*0980*/ 	.word	0x000007d0
        /*0984*/ 	.word	0x000000ff
        /*0988*/ 	.word	0x000388b8
        /*098c*/ 	.short	0x0100
        /*098e*/ 	.byte	0x08
	.zero		1


	//   ....[22]....
        /*0990*/ 	.word	0x000007e0
        /*0994*/ 	.word	0x000000ff
        /*0998*/ 	.word	0x000388c8
        /*099c*/ 	.short	0x0100
        /*099e*/ 	.byte	0x08
	.zero		1


	//   ....[23]....
        /*09a0*/ 	.word	0x00002320
        /*09a4*/ 	.word	0x00000004
        /*09a8*/ 	.word	0x00000000
        /*09ac*/ 	.short	0x0101
        /*09ae*/ 	.byte	0x3f
	.zero		1


	//   ....[24]....
        /*09b0*/ 	.word	0x00002e50
        /*09b4*/ 	.word	0x00000004
        /*09b8*/ 	.word	0x00000000
        /*09bc*/ 	.short	0x0101
        /*09be*/ 	.byte	0x3f
	.zero		1


	//   ....[25]....
        /*09c0*/ 	.word	0x00004200
        /*09c4*/ 	.word	0x00000011
        /*09c8*/ 	.word	0x00038800
        /*09cc*/ 	.short	0x010a
        /*09ce*/ 	.byte	0x3f
	.zero		1


	//   ....[26]....
        /*09d0*/ 	.word	0x00004270
        /*09d4*/ 	.word	0x00000009
        /*09d8*/ 	.word	0x00038830
        /*09dc*/ 	.short	0x010a
        /*09de*/ 	.byte	0x3f
	.zero		1


	//   ....[27]....
        /*09e0*/ 	.word	0x000042e0
        /*09e4*/ 	.word	0x00000009
        /*09e8*/ 	.word	0x00038830
        /*09ec*/ 	.short	0x010a
        /*09ee*/ 	.byte	0x3f
	.zero		1


	//   ....[28]....
        /*09f0*/ 	.word	0x00004560
        /*09f4*/ 	.word	0x00000011
        /*09f8*/ 	.word	0x00038810
        /*09fc*/ 	.short	0x010a
        /*09fe*/ 	.byte	0x3f
	.zero		1


	//   ....[29]....
        /*0a00*/ 	.word	0x000045a0
        /*0a04*/ 	.word	0x00000009
        /*0a08*/ 	.word	0x00038850
        /*0a0c*/ 	.short	0x010a
        /*0a0e*/ 	.byte	0x3f
	.zero		1


	//   ....[30]....
        /*0a10*/ 	.word	0x00004670
        /*0a14*/ 	.word	0x00000009
        /*0a18*/ 	.word	0x00038850
        /*0a1c*/ 	.short	0x010a
        /*0a1e*/ 	.byte	0x3f
	.zero		1


	//   ....[31]....
        /*0a20*/ 	.word	0x00006b10
        /*0a24*/ 	.word	0x00000005
        /*0a28*/ 	.word	0x00000000
        /*0a2c*/ 	.short	0x0101
        /*0a2e*/ 	.byte	0x3f
	.zero		1


	//   ....[32]....
        /*0a30*/ 	.word	0x00007110
        /*0a34*/ 	.word	0x00000009
        /*0a38*/ 	.word	0x00000000
        /*0a3c*/ 	.short	0x0101
        /*0a3e*/ 	.byte	0x3f
	.zero		1


	//   ....[33]....
        /*0a40*/ 	.word	0x00007310
        /*0a44*/ 	.word	0x00000009
        /*0a48*/ 	.word	0x00038830
        /*0a4c*/ 	.short	0x010a
        /*0a4e*/ 	.byte	0x3f
	.zero		1


	//   ....[34]....
        /*0a50*/ 	.word	0x00007360
        /*0a54*/ 	.word	0x00000009
        /*0a58*/ 	.word	0x00038830
        /*0a5c*/ 	.short	0x010a
        /*0a5e*/ 	.byte	0x3f
	.zero		1


	//   ....[35]....
        /*0a60*/ 	.word	0x000074e0
        /*0a64*/ 	.word	0x00000009
        /*0a68*/ 	.word	0x00038850
        /*0a6c*/ 	.short	0x010a
        /*0a6e*/ 	.byte	0x3f
	.zero		1


	//   ....[36]....
        /*0a70*/ 	.word	0x00007520
        /*0a74*/ 	.word	0x00000009
        /*0a78*/ 	.word	0x00038850
        /*0a7c*/ 	.short	0x010a
        /*0a7e*/ 	.byte	0x3f
	.zero		1


	//   ....[37]....
        /*0a80*/ 	.word	0x00009610
        /*0a84*/ 	.word	0x00000007
        /*0a88*/ 	.word	0x00000000
        /*0a8c*/ 	.short	0x0101
        /*0a8e*/ 	.byte	0x3f
	.zero		1


	//   ....[38]....
        /*0a90*/ 	.word	0x0000a8c0
        /*0a94*/ 	.word	0x00000009
        /*0a98*/ 	.word	0x00000000
        /*0a9c*/ 	.short	0x0101
        /*0a9e*/ 	.byte	0x3f
	.zero		1


	//   ....[39]....
        /*0aa0*/ 	.word	0x0000aa10
        /*0aa4*/ 	.word	0x00000009
        /*0aa8*/ 	.word	0x00038830
        /*0aac*/ 	.short	0x010a
        /*0aae*/ 	.byte	0x3f
	.zero		1


	//   ....[40]....
        /*0ab0*/ 	.word	0x0000aa60
        /*0ab4*/ 	.word	0x00000009
        /*0ab8*/ 	.word	0x00038830
        /*0abc*/ 	.short	0x010a
        /*0abe*/ 	.byte	0x3f
	.zero		1


	//   ....[41]....
        /*0ac0*/ 	.word	0x0000abe0
        /*0ac4*/ 	.word	0x00000009
        /*0ac8*/ 	.word	0x00038850
        /*0acc*/ 	.short	0x010a
        /*0ace*/ 	.byte	0x3f
	.zero		1


	//   ....[42]....
        /*0ad0*/ 	.word	0x0000ac20
        /*0ad4*/ 	.word	0x00000009
        /*0ad8*/ 	.word	0x00038850
        /*0adc*/ 	.short	0x010a
        /*0ade*/ 	.byte	0x3f
	.zero		1


	//   ....[43]....
        /*0ae0*/ 	.word	0x0000c950
        /*0ae4*/ 	.word	0x00000008
        /*0ae8*/ 	.word	0x00000000
        /*0aec*/ 	.short	0x0101
        /*0aee*/ 	.byte	0x3f
	.zero		1


	//   ....[44]....
        /*0af0*/ 	.word	0x0000dab0
        /*0af4*/ 	.word	0x00000009
        /*0af8*/ 	.word	0x00000000
        /*0afc*/ 	.short	0x0101
        /*0afe*/ 	.byte	0x3f
	.zero		1


	//   ....[45]....
        /*0b00*/ 	.word	0x00010340
        /*0b04*/ 	.word	0x00000000
        /*0b08*/ 	.word	0x00000000
        /*0b0c*/ 	.short	0x0101
        /*0b0e*/ 	.byte	0x3f
	.zero		1


	//   ....[46]....
        /*0b10*/ 	.word	0x00010df0
        /*0b14*/ 	.word	0x00000004
        /*0b18*/ 	.word	0x00000000
        /*0b1c*/ 	.short	0x0101
        /*0b1e*/ 	.byte	0x3f
	.zero		1


	//   ....[47]....
        /*0b20*/ 	.word	0x00015410
        /*0b24*/ 	.word	0x00000016
        /*0b28*/ 	.word	0x00038840
        /*0b2c*/ 	.short	0x010a
        /*0b2e*/ 	.byte	0x3f
	.zero		1


	//   ....[48]....
        /*0b30*/ 	.word	0x000158d0
        /*0b34*/ 	.word	0x00000016
        /*0b38*/ 	.word	0x00038830
        /*0b3c*/ 	.short	0x0107
        /*0b3e*/ 	.byte	0x3f
	.zero		1


	//   ....[49]....
        /*0b40*/ 	.word	0x000159b0
        /*0b44*/ 	.word	0x00000016
        /*0b48*/ 	.word	0x00038830
        /*0b4c*/ 	.short	0x0101
        /*0b4e*/ 	.byte	0x3f
	.zero		1


	//   ....[50]....
        /*0b50*/ 	.word	0x00016270
        /*0b54*/ 	.word	0x00000011
        /*0b58*/ 	.word	0x00038800
        /*0b5c*/ 	.short	0x0107
        /*0b5e*/ 	.byte	0x3f
	.zero		1


	//   ....[51]....
        /*0b60*/ 	.word	0x00016300
        /*0b64*/ 	.word	0x00000011
        /*0b68*/ 	.word	0x00038800
        /*0b6c*/ 	.short	0x0101
        /*0b6e*/ 	.byte	0x3f
	.zero		1


	//   ....[52]....
        /*0b70*/ 	.word	0x00017000
        /*0b74*/ 	.word	0x00000011
        /*0b78*/ 	.word	0x00038810
        /*0b7c*/ 	.short	0x0107
        /*0b7e*/ 	.byte	0x3f
	.zero		1


	//   ....[53]....
        /*0b80*/ 	.word	0x00017100
        /*0b84*/ 	.word	0x00000011
        /*0b88*/ 	.word	0x00038810
        /*0b8c*/ 	.short	0x0101
        /*0b8e*/ 	.byte	0x3f
	.zero		1


	//   ....[54]....
        /*0b90*/ 	.word	0x00017120
        /*0b94*/ 	.word	0x00000011
        /*0b98*/ 	.word	0x00038820
        /*0b9c*/ 	.short	0x010a
        /*0b9e*/ 	.byte	0x3f
	.zero		1


	//   ....[55]....
        /*0ba0*/ 	.word	0x000171b0
        /*0ba4*/ 	.word	0x00000016
        /*0ba8*/ 	.word	0x00038860
        /*0bac*/ 	.short	0x010a
        /*0bae*/ 	.byte	0x3f
	.zero		1


	//   ....[56]....
        /*0bb0*/ 	.word	0x00017ab0
        /*0bb4*/ 	.word	0x00000016
        /*0bb8*/ 	.word	0x00038850
        /*0bbc*/ 	.short	0x0107
        /*0bbe*/ 	.byte	0x3f
	.zero		1


	//   ....[57]....
        /*0bc0*/ 	.word	0x00017b80
        /*0bc4*/ 	.word	0x00000016
        /*0bc8*/ 	.word	0x00038850
        /*0bcc*/ 	.short	0x0101
        /*0bce*/ 	.byte	0x3f
	.zero		1


	//   ....[58]....
        /*0bd0*/ 	.word	0x00017f20
        /*0bd4*/ 	.word	0x00000006
        /*0bd8*/ 	.word	0x00038840
        /*0bdc*/ 	.short	0x010a
        /*0bde*/ 	.byte	0x3f
	.zero		1


	//   ....[59]....
        /*0be0*/ 	.word	0x00018240
        /*0be4*/ 	.word	0x00000006
        /*0be8*/ 	.word	0x00038830
        /*0bec*/ 	.short	0x0107
        /*0bee*/ 	.byte	0x3f
	.zero		1


	//   ....[60]....
        /*0bf0*/ 	.word	0x00018300
        /*0bf4*/ 	.word	0x00000006
        /*0bf8*/ 	.word	0x00038830
        /*0bfc*/ 	.short	0x0101
        /*0bfe*/ 	.byte	0x3f
	.zero		1


	//   ....[61]....
        /*0c00*/ 	.word	0x00018330
        /*0c04*/ 	.word	0x00000006
        /*0c08*/ 	.word	0x00038860
        /*0c0c*/ 	.short	0x010a
        /*0c0e*/ 	.byte	0x3f
	.zero		1


	//   ....[62]....
        /*0c10*/ 	.word	0x000189e0
        /*0c14*/ 	.word	0x00000006
        /*0c18*/ 	.word	0x00038850
        /*0c1c*/ 	.short	0x0107
        /*0c1e*/ 	.byte	0x3f
	.zero		1


	//   ....[63]....
        /*0c20*/ 	.word	0x00018aa0
        /*0c24*/ 	.word	0x00000006
        /*0c28*/ 	.word	0x00038850
        /*0c2c*/ 	.short	0x0101
        /*0c2e*/ 	.byte	0x3f
	.zero		1


	//   ....[64]....
        /*0c30*/ 	.word	0x00019d30
        /*0c34*/ 	.word	0x00000005
        /*0c38*/ 	.word	0x00038820
        /*0c3c*/ 	.short	0x010a
        /*0c3e*/ 	.byte	0x3f
	.zero		1


	//   ....[65]....
        /*0c40*/ 	.word	0x00019eb0
        /*0c44*/ 	.word	0x00000003
        /*0c48*/ 	.word	0x00038840
        /*0c4c*/ 	.short	0x010a
        /*0c4e*/ 	.byte	0x3f
	.zero		1


	//   ....[66]....
        /*0c50*/ 	.word	0x00019f50
        /*0c54*/ 	.word	0x00000005
        /*0c58*/ 	.word	0x00038840
        /*0c5c*/ 	.short	0x010a
        /*0c5e*/ 	.byte	0x3f
	.zero		1


	//   ....[67]....
        /*0c60*/ 	.word	0x00019f90
        /*0c64*/ 	.word	0x00000003
        /*0c68*/ 	.word	0x00038860
        /*0c6c*/ 	.short	0x010a
        /*0c6e*/ 	.byte	0x3f
	.zero		1


	//   ....[68]....
        /*0c70*/ 	.word	0x00019fd0
        /*0c74*/ 	.word	0x00000005
        /*0c78*/ 	.word	0x00038860
        /*0c7c*/ 	.short	0x010a
        /*0c7e*/ 	.byte	0x3f
	.zero		1


	//   ....[69]....
        /*0c80*/ 	.word	0x0001a030
        /*0c84*/ 	.word	0x00000011
        /*0c88*/ 	.word	0x00038800
        /*0c8c*/ 	.short	0x010a
        /*0c8e*/ 	.byte	0x3f
	.zero		1


	//   ....[70]....
        /*0c90*/ 	.word	0x0001a080
        /*0c94*/ 	.word	0x00000009
        /*0c98*/ 	.word	0x00038830
        /*0c9c*/ 	.short	0x010a
        /*0c9e*/ 	.byte	0x3f
	.zero		1


	//   ....[71]....
        /*0ca0*/ 	.word	0x0001a0d0
        /*0ca4*/ 	.word	0x00000011
        /*0ca8*/ 	.word	0x00038810
        /*0cac*/ 	.short	0x010a
        /*0cae*/ 	.byte	0x3f
	.zero		1


	//   ....[72]....
        /*0cb0*/ 	.word	0x0001a120
        /*0cb4*/ 	.word	0x00000009
        /*0cb8*/ 	.word	0x00038850
        /*0cbc*/ 	.short	0x010a
        /*0cbe*/ 	.byte	0x3f
	.zero		1


	//   ....[73]....
        /*0cc0*/ 	.word	0x0001a170
        /*0cc4*/ 	.word	0x00000009
        /*0cc8*/ 	.word	0x00038830
        /*0ccc*/ 	.short	0x010a
        /*0cce*/ 	.byte	0x3f
	.zero		1


	//   ....[74]....
        /*0cd0*/ 	.word	0x0001a1c0
        /*0cd4*/ 	.word	0x00000009
        /*0cd8*/ 	.word	0x00038850
        /*0cdc*/ 	.short	0x010a
        /*0cde*/ 	.byte	0x3f
	.zero		1


	//   ....[75]....
        /*0ce0*/ 	.word	0x0001a210
        /*0ce4*/ 	.word	0x00000009
        /*0ce8*/ 	.word	0x00038830
        /*0cec*/ 	.short	0x010a
        /*0cee*/ 	.byte	0x3f
	.zero		1


	//   ....[76]....
        /*0cf0*/ 	.word	0x0001a260
        /*0cf4*/ 	.word	0x00000009
        /*0cf8*/ 	.word	0x00038850
        /*0cfc*/ 	.short	0x010a
        /*0cfe*/ 	.byte	0x3f
	.zero		1


	//   ....[77]....
        /*0d00*/ 	.word	0x0001a380
        /*0d04*/ 	.word	0x00000016
        /*0d08*/ 	.word	0x00038840
        /*0d0c*/ 	.short	0x010a
        /*0d0e*/ 	.byte	0x3f
	.zero		1


	//   ....[78]....
        /*0d10*/ 	.word	0x0001b970
        /*0d14*/ 	.word	0x00000011
        /*0d18*/ 	.word	0x00038820
        /*0d1c*/ 	.short	0x010a
        /*0d1e*/ 	.byte	0x3f
	.zero		1


	//   ....[79]....
        /*0d20*/ 	.word	0x0001b9c0
        /*0d24*/ 	.word	0x00000016
        /*0d28*/ 	.word	0x00038860
        /*0d2c*/ 	.short	0x010a
        /*0d2e*/ 	.byte	0x3f
	.zero		1


	//   ....[80]....
        /*0d30*/ 	.word	0x0001c2b0
        /*0d34*/ 	.word	0x00000006
        /*0d38*/ 	.word	0x00038840
        /*0d3c*/ 	.short	0x010a
        /*0d3e*/ 	.byte	0x3f
	.zero		1


	//   ....[81]....
        /*0d40*/ 	.word	0x0001c770
        /*0d44*/ 	.word	0x00000006
        /*0d48*/ 	.word	0x00038860
        /*0d4c*/ 	.short	0x010a
        /*0d4e*/ 	.byte	0x3f
	.zero		1


	//   ....[82]....
        /*0d50*/ 	.word	0x0001d900
        /*0d54*/ 	.word	0x00000005
        /*0d58*/ 	.word	0x00038820
        /*0d5c*/ 	.short	0x010a
        /*0d5e*/ 	.byte	0x3f
	.zero		1


	//   ....[83]....
        /*0d60*/ 	.word	0x0001daa0
        /*0d64*/ 	.word	0x00000003
        /*0d68*/ 	.word	0x00038840
        /*0d6c*/ 	.short	0x010a
        /*0d6e*/ 	.byte	0x3f
	.zero		1


	//   ....[84]....
        /*0d70*/ 	.word	0x0001daf0
        /*0d74*/ 	.word	0x00000005
        /*0d78*/ 	.word	0x00038840
        /*0d7c*/ 	.short	0x010a
        /*0d7e*/ 	.byte	0x3f
	.zero		1


	//   ....[85]....
        /*0d80*/ 	.word	0x0001db40
        /*0d84*/ 	.word	0x00000003
        /*0d88*/ 	.word	0x00038860
        /*0d8c*/ 	.short	0x010a
        /*0d8e*/ 	.byte	0x3f
	.zero		1


	//----- nvinfo : EIATTR_NUM_MBARRIERS
	.align		4
.L_612:
        /*0d90*/ 	.byte	0x03, 0x38
        /*0d92*/ 	.short	0x0017


	//----- nvinfo : EIATTR_EXIT_INSTR_OFFSETS
	.align		4
        /*0d94*/ 	.byte	0x04, 0x1c
        /*0d96*/ 	.short	(.L_614 - .L_613)


	//   ....[0]....
.L_613:
        /*0d98*/ 	.word	0x00000990


	//   ....[1]....
        /*0d9c*/ 	.word	0x00012e50


	//   ....[2]....
        /*0da0*/ 	.word	0x0001a020


	//----- nvinfo : EIATTR_MAX_THREADS
	.align		4
.L_614:
        /*0da4*/ 	.byte	0x04, 0x05
        /*0da6*/ 	.short	(.L_616 - .L_615)
.L_615:
        /*0da8*/ 	.word	0x00000180
        /*0dac*/ 	.word	0x00000001
        /*0db0*/ 	.word	0x00000001


	//----- nvinfo : EIATTR_CRS_STACK_SIZE
	.align		4
.L_616:
        /*0db4*/ 	.byte	0x04, 0x1e
        /*0db6*/ 	.short	(.L_618 - .L_617)
.L_617:
        /*0db8*/ 	.word	0x00000000


	//----- nvinfo : EIATTR_CBANK_PARAM_SIZE
	.align		4
.L_618:
        /*0dbc*/ 	.byte	0x03, 0x19
        /*0dbe*/ 	.short	0x0bf0


	//----- nvinfo : EIATTR_PARAM_CBANK
	.align		4
        /*0dc0*/ 	.byte	0x04, 0x0a
        /*0dc2*/ 	.short	(.L_620 - .L_619)
	.align		4
.L_619:
        /*0dc4*/ 	.word	index@(.nv.constant0._ZN7cutlass13device_kernelIN5flash11enable_sm90INS1_16FlashAttnFwdSm90INS1_25CollectiveMainloopFwdSm90ILi2EN4cute5tupleIJNS5_1CILi1EEES8_S8_EEENS6_IJNS7_ILi64EEESA_SA_EEELi512ENS_6half_tEfNS_4arch4Sm90ELb1ELb0ELb1ELb1ELb1ELb0ELb1ELb0ELb0ELb1ELb1ELb0EEENS1_21CollectiveEpilogueFwdINS6_IJSA_NS7_ILi512EEESA_EEES9_SC_SE_Li256ELb1ELb1ELb1ELb0EEENS1_36VarlenDynamicPersistentTileSchedulerILi64ELi64ELi256ELi128ELb1ELb1ELb1ELb1ELb1ELb1EEEEEEEEEvNT_6ParamsE)
        /*0dc8*/ 	.short	0x0210
        /*0dca*/ 	.short	0x0bf0


	//----- nvinfo : EIATTR_SW_WAR
	.align		4
.L_620:
        /*0dcc*/ 	.byte	0x04, 0x36
        /*0dce*/ 	.short	(.L_622 - .L_621)
.L_621:
        /*0dd0*/ 	.word	0x00000008
.L_622:


//--------------------- .nv.info._ZN7cutlass13device_kernelIN5flash11enable_sm90INS1_16FlashAttnFwdSm90INS1_25CollectiveMainloopFwdSm90ILi2EN4cute5tupleIJNS5_1CILi1EEES8_S8_EEENS6_IJNS7_ILi64EEESA_SA_EEELi512ENS_6half_tEfNS_4arch4Sm90ELb1ELb0ELb1ELb1ELb1ELb1ELb1ELb0ELb0ELb1ELb1ELb0EEENS1_21CollectiveEpilogueFwdINS6_IJSA_NS7_ILi512EEESA_EEES9_SC_SE_Li256ELb1ELb1ELb1ELb0EEENS1_36VarlenDynamicPersistentTileSchedulerILi64ELi64ELi256ELi128ELb1ELb1ELb1ELb1ELb1ELb1EEEEEEEEEvNT_6ParamsE --------------------------
	.section	.nv.info._ZN7cutlass13device_kernelIN5flash11enable_sm90INS1_16FlashAttnFwdSm90INS1_25CollectiveMainloopFwdSm90ILi2EN4cute5tupleIJNS5_1CILi1EEES8_S8_EEENS6_IJNS7_ILi64EEESA_SA_EEELi512ENS_6half_tEfNS_4arch4Sm90ELb1ELb0ELb1ELb1ELb1ELb1ELb1ELb0ELb0ELb1ELb1ELb0EEENS1_21CollectiveEpilogueFwdINS6_IJSA_NS7_ILi512EEESA_EEES9_SC_SE_Li256ELb1ELb1ELb1ELb0EEENS1_36VarlenDynamicPersistentTileSchedulerILi64ELi64ELi256ELi128ELb1ELb1ELb1ELb1ELb1ELb1EEEEEEEEEvNT_6ParamsE,"",@"SHT_CUDA_INFO"
	.sectionflags	@""
	.align	4


	//----- nvinfo : EIATTR_CUDA_API_VERSION
	.align		4
        /*0000*/ 	.byte	0x04, 0x37
        /*0002*/ 	.short	(.L_624 - .L_623)
.L_623:
        /*0004*/ 	.word	0x00000082


	//----- nvinfo : EIATTR_KPARAM_INFO
	.align		4
.L_624:
        /*0008*/ 	.byte	0x04, 0x17
        /*000a*/ 	.short	(.L_626 - .L_625)
.L_625:
        /*000c*/ 	.word	0x00000000
        /*0010*/ 	.short	0x0000
        /*0012*/ 	.short	0x0070
        /*0014*/ 	.byte	0x00, 0xf0, 0x01, 0x2e


	//----- nvinfo : EIATTR_SPARSE_MMA_MASK
	.align		4
.L_626:
        /*0018*/ 	.byte	0x03, 0x50
        /*001a*/ 	.short	0x0000


	//----- nvinfo : EIATTR_MAXREG_COUNT
	.align		4
        /*001c*/ 	.byte	0x03, 0x1b
        /*001e*/ 	.short	0x00a8


	//----- nvinfo : EIATTR_NUM_BARRIERS
	.align		4
        /*0020*/ 	.byte	0x02, 0x4c
        /*0022*/ 	.byte	0x10
	.zero		1


	//----- nvinfo : EIATTR_EXTERNS
	.align		4
        /*0024*/ 	.byte	0x04, 0x0f
        /*0026*/ 	.short	(.L_628 - .L_627)


	//   ....[0]....
	.align		4
.L_627:
        /*0028*/ 	.word	index@(__assertfail)


	//----- nvinfo : EIATTR_ANNOTATIONS
	.align		4
.L_628:
        /*002c*/ 	.byte	0x04, 0x55
        /*002e*/ 	.short	(.L_630 - .L_629)


	//   ....[0]....
.L_629:
        /* <DEDUP_REMOVED lines=82> */


	//----- nvinfo : EIATTR_MERCURY_ISA_VERSION
	.align		4
.L_630:
        /*0540*/ 	.byte	0x03, 0x5f
        /*0542*/ 	.short	0x0101


	//----- nvinfo : EIATTR_UNUSED_LOAD_BYTE_OFFSET
	.align		4
        /*0544*/ 	.byte	0x04, 0x44
        /*0546*/ 	.short	(.L_632 - .L_631)


	//   ....[0]....
.L_631:
        /*0548*/ 	.word	0x00000a50
        /*054c*/ 	.word	0x0000fff0


	//   ....[1]....
        /*0550*/ 	.word	0x00015e50
        /*0554*/ 	.word	0x0000fff0


	//----- nvinfo : EIATTR_INT_WARP_WIDE_INSTR_OFFSETS
	.align		4
.L_632:
        /*0558*/ 	.byte	0x04, 0x31
        /*055a*/ 	.short	(.L_634 - .L_633)


	//   ....[0]....
.L_633:
        /*055c*/ 	.word	0x00000130


	//   ....[1]....
        /*0560*/ 	.word	0x00000170


	//   ....[2]....
        /*0564*/ 	.word	0x000001e0


	//   ....[3]....
        /*0568*/ 	.word	0x00000250


	//   ....[4]....
        /*056c*/ 	.word	0x0001e5c0


	//   ....[5]....
        /*0570*/ 	.word	0x0001e650


	//   ....[6]....
        /*0574*/ 	.word	0x00022a80


	//   ....[7]....
        /*0578*/ 	.word	0x00022b10


	//----- nvinfo : EIATTR_COOP_GROUP_MASK_REGIDS
	.align		4
.L_634:
        /*057c*/ 	.byte	0x04, 0x29
        /*057e*/ 	.short	(.L_636 - .L_635)


	//   ....[0]....
.L_635:
        /*0580*/ 	.word	0xffffffff


	//   ....[1]....
        /*0584*/ 	.word	0xffffffff


	//   ....[2]....
        /*0588*/ 	.word	0xffffffff


	//   ....[3]....
        /*058c*/ 	.word	0xffffffff


	//   ....[4]....
        /*0590*/ 	.word	0xffffffff


	//   ....[5]....
        /*0594*/ 	.word	0xffffffff


	//   ....[6]....
        /*0598*/ 	.word	0xffffffff


	//   ....[7]....
        /*059c*/ 	.word	0xffffffff


	//   ....[8]....
        /*05a0*/ 	.word	0xffffffff


	//   ....[9]....
        /*05a4*/ 	.word	0xffffffff


	//   ....[10]....
        /*05a8*/ 	.word	0xffffffff


	//   ....[11]....
        /*05ac*/ 	.word	0xffffffff


	//   ....[12]....
        /*05b0*/ 	.word	0xffffffff


	//   ....[13]....
        /*05b4*/ 	.word	0xffffffff


	//   ....[14]....
        /*05b8*/ 	.word	0xffffffff


	//   ....[15]....
        /*05bc*/ 	.word	0xffffffff


	//   ....[16]....
        /*05c0*/ 	.word	0xffffffff


	//   ....[17]....
        /*05c4*/ 	.word	0xffffffff


	//   ....[18]....
        /*05c8*/ 	.word	0xffffffff


	//   ....[19]....
        /*05cc*/ 	.word	0xffffffff


	//   ....[20]....
        /*05d0*/ 	.word	0xffffffff


	//   ....[21]....
        /*05d4*/ 	.word	0xffffffff


	//   ....[22]....
        /*05d8*/ 	.word	0xffffffff


	//   ....[23]....
        /*05dc*/ 	.word	0xffffffff


	//   ....[24]....
        /*05e0*/ 	.word	0xffffffff


	//   ....[25]....
        /*05e4*/ 	.word	0xffffffff


	//   ....[26]....
        /*05e8*/ 	.word	0xffffffff


	//   ....[27]....
        /*05ec*/ 	.word	0xffffffff


	//   ....[28]....
        /*05f0*/ 	.word	0xffffffff


	//   ....[29]....
        /*05f4*/ 	.word	0xffffffff


	//   ....[30]....
        /*05f8*/ 	.word	0xffffffff


	//   ....[31]....
        /*05fc*/ 	.word	0xffffffff


	//   ....[32]....
        /*0600*/ 	.word	0xffffffff


	//   ....[33]....
        /*0604*/ 	.word	0xffffffff


	//   ....[34]....
        /*0608*/ 	.word	0xffffffff


	//   ....[35]....
        /*060c*/ 	.word	0xffffffff


	//   ....[36]....
        /*0610*/ 	.word	0xffffffff


	//   ....[37]....
        /*0614*/ 	.word	0xffffffff


	//   ....[38]....
        /*0618*/ 	.word	0xffffffff


	//   ....[39]....
        /*061c*/ 	.word	0xffffffff


	//   ....[40]....
        /*0620*/ 	.word	0xffffffff


	//   ....[41]....
        /*0624*/ 	.word	0xffffffff


	//   ....[42]....
        /*0628*/ 	.word	0xffffffff


	//   ....[43]....
        /*062c*/ 	.word	0xffffffff


	//   ....[44]....
        /*0630*/ 	.word	0xffffffff


	//   ....[45]....
        /*0634*/ 	.word	0xffffffff


	//   ....[46]....
        /*0638*/ 	.word	0xffffffff


	//   ....[47]....
        /*063c*/ 	.word	0xffffffff


	//   ....[48]....
        /*0640*/ 	.word	0xffffffff


	//   ....[49]....
        /*0644*/ 	.word	0xffffffff


	//   ....[50]....
        /*0648*/ 	.word	0xffffffff


	//   ....[51]....
        /*064c*/ 	.word	0xffffffff


	//   ....[52]....
        /*0650*/ 	.word	0xffffffff


	//   ....[53]....
        /*0654*/ 	.word	0xffffffff


	//   ....[54]....
        /*0658*/ 	.word	0xffffffff


	//   ....[55]....
        /*065c*/ 	.word	0xffffffff


	//   ....[56]....
        /*0660*/ 	.word	0xffffffff


	//   ....[57]....
        /*0664*/ 	.word	0xffffffff


	//   ....[58]....
        /*0668*/ 	.word	0xffffffff


	//   ....[59]....
        /*066c*/ 	.word	0xffffffff


	//   ....[60]....
        /*0670*/ 	.word	0xffffffff


	//   ....[61]....
        /*0674*/ 	.word	0xffffffff


	//   ....[62]....
        /*0678*/ 	.word	0xffffffff


	//   ....[63]....
        /*067c*/ 	.word	0xffffffff


	//   ....[64]....
        /*0680*/ 	.word	0xffffffff


	//   ....[65]....
        /*0684*/ 	.word	0xffffffff


	//   ....[66]....
        /*0688*/ 	.word	0xffffffff


	//   ....[67]....
        /*068c*/ 	.word	0xffffffff


	//   ....[68]....
        /*0690*/ 	.word	0xffffffff


	//   ....[69]....
        /*0694*/ 	.word	0xffffffff


	//   ....[70]....
        /*0698*/ 	.word	0xffffffff


	//   ....[71]....
        /*069c*/ 	.word	0xffffffff


	//   ....[72]....
        /*06a0*/ 	.word	0xffffffff


	//   ....[73]....
        /*06a4*/ 	.word	0xffffffff


	//   ....[74]....
        /*06a8*/ 	.word	0xffffffff


	//   ....[75]....
        /*06ac*/ 	.word	0xffffffff


	//   ....[76]....
        /*06b0*/ 	.word	0xffffffff


	//   ....[77]....
        /*06b4*/ 	.word	0xffffffff


	//   ....[78]....
        /*06b8*/ 	.word	0xffffffff


	//   ....[79]....
        /*06bc*/ 	.word	0xffffffff


	//   ....[80]....
        /*06c0*/ 	.word	0xffffffff


	//   ....[81]....
        /*06c4*/ 	.word	0xffffffff


	//   ....[82]....
        /*06c8*/ 	.word	0xffffffff


	//   ....[83]....
        /*06cc*/ 	.word	0xffffffff


	//   ....[84]....
        /*06d0*/ 	.word	0xffffffff


	//   ....[85]....
        /*06d4*/ 	.word	0xffffffff


	//   ....[86]....
        /*06d8*/ 	.word	0xffffffff


	//   ....[87]....
        /*06dc*/ 	.word	0xffffffff


	//   ....[88]....
        /*06e0*/ 	.word	0xffffffff


	//   ....[89]....
        /*06e4*/ 	.word	0xffffffff


	//   ....[90]....
        /*06e8*/ 	.word	0xffffffff


	//   ....[91]....
        /*06ec*/ 	.word	0xffffffff


	//   ....[92]....
        /*06f0*/ 	.word	0xffffffff


	//   ....[93]....
        /*06f4*/ 	.word	0xffffffff


	//   ....[94]....
        /*06f8*/ 	.word	0xffffffff


	//   ....[95]....
        /*06fc*/ 	.word	0xffffffff


	//   ....[96]....
        /*0700*/ 	.word	0xffffffff


	//   ....[97]....
        /*0704*/ 	.word	0xffffffff


	//   ....[98]....
        /*0708*/ 	.word	0xffffffff


	//   ....[99]....
        /*070c*/ 	.word	0xffffffff


	//   ....[100]....
        /*0710*/ 	.word	0xffffffff


	//   ....[101]....
        /*0714*/ 	.word	0xffffffff


	//   ....[102]....
        /*0718*/ 	.word	0xffffffff


	//   ....[103]....
        /*071c*/ 	.word	0xffffffff


	//   ....[104]....
        /*0720*/ 	.word	0xffffffff


	//   ....[105]....
        /*0724*/ 	.word	0xffffffff


	//   ....[106]....
        /*0728*/ 	.word	0xffffffff


	//   ....[107]....
        /*072c*/ 	.word	0xffffffff


	//   ....[108]....
        /*0730*/ 	.word	0xffffffff


	//   ....[109]....
        /*0734*/ 	.word	0xffffffff


	//   ....[110]....
        /*0738*/ 	.word	0xffffffff


	//   ....[111]....
        /*073c*/ 	.word	0xffffffff


	//   ....[112]....
        /*0740*/ 	.word	0xffffffff


	//   ....[113]....
        /*0744*/ 	.word	0xffffffff


	//   ....[114]....
        /*0748*/ 	.word	0xffffffff


	//   ....[115]....
        /*074c*/ 	.word	0xffffffff


	//   ....[116]....
        /*0750*/ 	.word	0xffffffff


	//   ....[117]....
        /*0754*/ 	.word	0xffffffff


	//   ....[118]....
        /*0758*/ 	.word	0xffffffff


	//   ....[119]....
        /*075c*/ 	.word	0xffffffff


	//   ....[120]....
        /*0760*/ 	.word	0xffffffff


	//   ....[121]....
        /*0764*/ 	.word	0xffffffff


	//   ....[122]....
        /*0768*/ 	.word	0xffffffff


	//   ....[123]....
        /*076c*/ 	.word	0xffffffff


	//   ....[124]....
        /*0770*/ 	.word	0xffffffff


	//   ....[125]....
        /*0774*/ 	.word	0xffffffff


	//   ....[126]....
        /*0778*/ 	.word	0xffffffff


	//   ....[127]....
        /*077c*/ 	.word	0xffffffff


	//   ....[128]....
        /*0780*/ 	.word	0xffffffff


	//   ....[129]....
        /*0784*/ 	.word	0xffffffff


	//   ....[130]....
        /*0788*/ 	.word	0xffffffff


	//   ....[131]....
        /*078c*/ 	.word	0xffffffff


	//   ....[132]....
        /*0790*/ 	.word	0xffffffff


	//   ....[133]....
        /*0794*/ 	.word	0xffffffff


	//   ....[134]....
        /*0798*/ 	.word	0xffffffff


	//   ....[135]....
        /*079c*/ 	.word	0xffffffff


	//   ....[136]....
        /*07a0*/ 	.word	0xffffffff


	//   ....[137]....
        /*07a4*/ 	.word	0xffffffff


	//   ....[138]....
        /*07a8*/ 	.word	0xffffffff


	//   ....[139]....
        /*07ac*/ 	.word	0xffffffff


	//   ....[140]....
        /*07b0*/ 	.word	0xffffffff


	//   ....[141]....
        /*07b4*/ 	.word	0xffffffff


	//   ....[142]....
        /*07b8*/ 	.word	0xffffffff


	//   ....[143]....
        /*07bc*/ 	.word	0xffffffff


	//   ....[144]....
        /*07c0*/ 	.word	0xffffffff


	//   ....[145]....
        /*07c4*/ 	.word	0xffffffff


	//   ....[146]....
        /*07c8*/ 	.word	0xffffffff


	//   ....[147]....
        /*07cc*/ 	.word	0xffffffff


	//   ....[148]....
        /*07d0*/ 	.word	0xffffffff


	//   ....[149]....
        /*07d4*/ 	.word	0xffffffff


	//   ....[150]....
        /*07d8*/ 	.word	0xffffffff


	//   ....[151]....
        /*07dc*/ 	.word	0xffffffff


	//   ....[152]....
        /*07e0*/ 	.word	0xffffffff


	//   ....[153]....
        /*07e4*/ 	.word	0xffffffff


	//   ....[154]....
        /*07e8*/ 	.word	0xffffffff


	//   ....[155]....
        /*07ec*/ 	.word	0xffffffff


	//   ....[156]....
        /*07f0*/ 	.word	0xffffffff


	//   ....[157]....
        /*07f4*/ 	.word	0xffffffff


	//   ....[158]....
        /*07f8*/ 	.word	0xffffffff


	//   ....[159]....
        /*07fc*/ 	.word	0xffffffff


	//   ....[160]....
        /*0800*/ 	.word	0xffffffff


	//   ....[161]....
        /*0804*/ 	.word	0x0500000f


	//   ....[162]....
        /*0808*/ 	.word	0x0500000f


	//   ....[163]....
        /*080c*/ 	.word	0x0500000f


	//   ....[164]....
        /*0810*/ 	.word	0x0500000f


	//   ....[165]....
        /*0814*/ 	.word	0x0500000f


	//   ....[166]....
        /*0818*/ 	.word	0x0500000f


	//   ....[167]....
        /*081c*/ 	.word	0x0500000f


	//   ....[168]....
        /*0820*/ 	.word	0x0500000f


	//   ....[169]....
        /*0824*/ 	.word	0x0500000f


	//   ....[170]....
        /*0828*/ 	.word	0x0500000f


	//   ....[171]....
        /*082c*/ 	.word	0x0500000f


	//   ....[172]....
        /*0830*/ 	.word	0x0500000f


	//   ....[173]....
        /*0834*/ 	.word	0x0500000f


	//   ....[174]....
        /*0838*/ 	.word	0x0500000f


	//   ....[175]....
        /*083c*/ 	.word	0x0500000f


	//   ....[176]....
        /*0840*/ 	.word	0x0500000f


	//   ....[177]....
        /*0844*/ 	.word	0x0500000f


	//   ....[178]....
        /*0848*/ 	.word	0x0500000f


	//   ....[179]....
        /*084c*/ 	.word	0x0500000f


	//   ....[180]....
        /*0850*/ 	.word	0x0500000f


	//   ....[181]....
        /*0854*/ 	.word	0x0500000f


	//   ....[182]....
        /*0858*/ 	.word	0x0500000f


	//   ....[183]....
        /*085c*/ 	.word	0x0500000f


	//   ....[184]....
        /*0860*/ 	.word	0x0500000f


	//   ....[185]....
        /*0864*/ 	.word	0x0500000f


	//   ....[186]....
        /*0868*/ 	.word	0x0500000f


	//   ....[187]....
        /*086c*/ 	.word	0x0500000f


	//   ....[188]....
        /*0870*/ 	.word	0x0500000f


	//   ....[189]....
        /*0874*/ 	.word	0x0500000f


	//   ....[190]....
        /*0878*/ 	.word	0x0500000f


	//   ....[191]....
        /*087c*/ 	.word	0x0500000f


	//   ....[192]....
        /*0880*/ 	.word	0x0500000f


	//   ....[193]....
        /*0884*/ 	.word	0x0500000f


	//   ....[194]....
        /*0888*/ 	.word	0x0500000f


	//   ....[195]....
        /*088c*/ 	.word	0x0500000f


	//   ....[196]....
        /*0890*/ 	.word	0x0500000f


	//   ....[197]....
        /*0894*/ 	.word	0x0500000f


	//   ....[198]....
        /*0898*/ 	.word	0x0500000f


	//   ....[199]....
        /*089c*/ 	.word	0x0500000f


	//   ....[200]....
        /*08a0*/ 	.word	0x0500000f


	//   ....[201]....
        /*08a4*/ 	.word	0x0500000f


	//   ....[202]....
        /*08a8*/ 	.word	0x0500000f


	//   ....[203]....
        /*08ac*/ 	.word	0x0500000f


	//   ....[204]....
        /*08b0*/ 	.word	0x0500000f


	//   ....[205]....
        /*08b4*/ 	.word	0x0500000f


	//   ....[206]....
        /*08b8*/ 	.word	0x0500000f


	//   ....[207]....
        /*08bc*/ 	.word	0x0500000f


	//   ....[208]....
        /*08c0*/ 	.word	0x0500000f


	//   ....[209]....
        /*08c4*/ 	.word	0x0500000f


	//   ....[210]....
        /*08c8*/ 	.word	0x0500000f


	//   ....[211]....
        /*08cc*/ 	.word	0x0500000f


	//   ....[212]....
        /*08d0*/ 	.word	0x0500000f


	//   ....[213]....
        /*08d4*/ 	.word	0x0500000f


	//   ....[214]....
        /*08d8*/ 	.word	0x0500000f


	//   ....[215]....
        /*08dc*/ 	.word	0x0500000f


	//   ....[216]....
        /*08e0*/ 	.word	0x0500000f


	//   ....[217]....
        /*08e4*/ 	.word	0x0500000f


	//   ....[218]....
        /*08e8*/ 	.word	0x0500000f


	//   ....[219]....
        /*08ec*/ 	.word	0x0500000f


	//   ....[220]....
        /*08f0*/ 	.word	0x0500000f


	//   ....[221]....
        /*08f4*/ 	.word	0x0500000f


	//   ....[222]....
        /*08f8*/ 	.word	0x0500000f


	//   ....[223]....
        /*08fc*/ 	.word	0x0500000f


	//   ....[224]....
        /*0900*/ 	.word	0x0500000f


	//   ....[225]....
        /*0904*/ 	.word	0x0500000f


	//   ....[226]....
        /*0908*/ 	.word	0x0500000f


	//   ....[227]....
        /*090c*/ 	.word	0x0500000f


	//   ....[228]....
        /*0910*/ 	.word	0x0500000f


	//   ....[229]....
        /*0914*/ 	.word	0x0500000f


	//   ....[230]....
        /*0918*/ 	.word	0x0500000f


	//   ....[231]....
        /*091c*/ 	.word	0x0500000f


	//   ....[232]....
        /*0920*/ 	.word	0x0500000f


	//   ....[233]....
        /*0924*/ 	.word	0x0500000f


	//   ....[234]....
        /*0928*/ 	.word	0x0500000f


	//   ....[235]....
        /*092c*/ 	.word	0x0500000f


	//   ....[236]....
        /*0930*/ 	.word	0x0500000f


	//   ....[237]....
        /*0934*/ 	.word	0x0500000f


	//   ....[238]....
        /*0938*/ 	.word	0x0500000f


	//   ....[239]....
        /*093c*/ 	.word	0x0500000f


	//   ....[240]....
        /*0940*/ 	.word	0x0500000f


	//   ....[241]....
        /*0944*/ 	.word	0x0500000f


	//   ....[242]....
        /*0948*/ 	.word	0x0500000f


	//   ....[243]....
        /*094c*/ 	.word	0x0500000f


	//   ....[244]....
        /*0950*/ 	.word	0x0500000f


	//   ....[245]....
        /*0954*/ 	.word	0x0500000f


	//   ....[246]....
        /*0958*/ 	.word	0x0500000f


	//   ....[247]....
        /*095c*/ 	.word	0x0500000f


	//   ....[248]....
        /*0960*/ 	.word	0x0500000f


	//   ....[249]....
        /*0964*/ 	.word	0x0500000f


	//   ....[250]....
        /*0968*/ 	.word	0x0500000f


	//   ....[251]....
        /*096c*/ 	.word	0x0500000f


	//----- nvinfo : EIATTR_COOP_GROUP_INSTR_OFFSETS
	.align		4
.L_636:
        /*0970*/ 	.byte	0x04, 0x28
        /*0972*/ 	.short	(.L_638 - .L_637)


	//   ....[0]....
.L_637:
        /*0974*/ 	.word	0x00000060


	//   ....[1]....
        /*0978*/ 	.word	0x00000140


	//   ....[2]....
        /*097c*/ 	.word	0x00000180


	//   ....[3]....
        /*0980*/ 	.word	0x00000390


	//   ....[4]....
        /*0984*/ 	.word	0x000004f0


	//   ....[5]....
        /*0988*/ 	.word	0x00000610


	//   ....[6]....
        /*098c*/ 	.word	0x00000770


	//   ....[7]....
        /*0990*/ 	.word	0x00003280


	//   ....[8]....
        /*0994*/ 	.word	0x00003290


	//   ....[9]....
        /*0998*/ 	.word	0x00003c90


	//   ....[10]....
        /*099c*/ 	.word	0x00003ca0


	//   ....[11]....
        /*09a0*/ 	.word	0x00004690


	//   ....[12]....
        /*09a4*/ 	.word	0x000046a0


	//   ....[13]....
        /*09a8*/ 	.word	0x00004a60


	//   ....[14]....
        /*09ac*/ 	.word	0x00004a70


	//   ....[15]....
        /*09b0*/ 	.word	0x00005b00


	//   ....[16]....
        /*09b4*/ 	.word	0x00007ad0


	//   ....[17]....
        /*09b8*/ 	.word	0x00008230


	//   ....[18]....
        /*09bc*/ 	.word	0x00008240


	//   ....[19]....
        /*09c0*/ 	.word	0x00008250


	//   ....[20]....
        /*09c4*/ 	.word	0x00008260


	//   ....[21]....
        /*09c8*/ 	.word	0x00008580


	//   ....[22]....
        /*09cc*/ 	.word	0x00008590


	//   ....[23]....
        /*09d0*/ 	.word	0x000085a0


	//   ....[24]....
        /*09d4*/ 	.word	0x000085b0


	//   ....[25]....
        /*09d8*/ 	.word	0x00009810


	//   ....[26]....
        /*09dc*/ 	.word	0x00009830


	//   ....[27]....
        /*09e0*/ 	.word	0x00009840


	//   ....[28]....
        /*09e4*/ 	.word	0x00009850


	//   ....[29]....
        /*09e8*/ 	.word	0x00009930


	//   ....[30]....
        /*09ec*/ 	.word	0x00009950


	//   ....[31]....
        /*09f0*/ 	.word	0x00009960


	//   ....[32]....
        /*09f4*/ 	.word	0x00009970


	//   ....[33]....
        /*09f8*/ 	.word	0x0000b1d0


	//   ....[34]....
        /*09fc*/ 	.word	0x0000ccb0


	//   ....[35]....
        /*0a00*/ 	.word	0x0000d000


	//   ....[36]....
        /*0a04*/ 	.word	0x0000d010


	//   ....[37]....
        /*0a08*/ 	.word	0x0000d080


	//   ....[38]....
        /*0a0c*/ 	.word	0x0000d4a0


	//   ....[39]....
        /*0a10*/ 	.word	0x0000d4e0


	//   ....[40]....
        /*0a14*/ 	.word	0x0000dec0


	//   ....[41]....
        /*0a18*/ 	.word	0x0000ef80


	//   ....[42]....
        /*0a1c*/ 	.word	0x0000ff30


	//   ....[43]....
        /*0a20*/ 	.word	0x0000ff40


	//   ....[44]....
        /*0a24*/ 	.word	0x00010590


	//   ....[45]....
        /*0a28*/ 	.word	0x000105b0


	//   ....[46]....
        /*0a2c*/ 	.word	0x00010990


	//   ....[47]....
        /*0a30*/ 	.word	0x000109b0


	//   ....[48]....
        /*0a34*/ 	.word	0x00011b80


	//   ....[49]....
        /*0a38*/ 	.word	0x00012bc0


	//   ....[50]....
        /*0a3c*/ 	.word	0x00013d80


	//   ....[51]....
        /*0a40*/ 	.word	0x00013de0


	//   ....[52]....
        /*0a44*/ 	.word	0x00014190


	//   ....[53]....
        /*0a48*/ 	.word	0x000141f0


	//   ....[54]....
        /*0a4c*/ 	.word	0x00015260


	//   ....[55]....
        /*0a50*/ 	.word	0x00015380


	//   ....[56]....
        /*0a54*/ 	.word	0x000153a0


	//   ....[57]....
        /*0a58*/ 	.word	0x00015510


	//   ....[58]....
        /*0a5c*/ 	.word	0x000156e0


	//   ....[59]....
        /*0a60*/ 	.word	0x00016b80


	//   ....[60]....
        /*0a64*/ 	.word	0x00016f30


	//   ....[61]....
        /*0a68*/ 	.word	0x00016f60


	//   ....[62]....
        /*0a6c*/ 	.word	0x00016f70


	//   ....[63]....
        /*0a70*/ 	.word	0x00016f80


	//   ....[64]....
        /*0a74*/ 	.word	0x00017cb0


	//   ....[65]....
        /*0a78*/ 	.word	0x00017cd0


	//   ....[66]....
        /*0a7c*/ 	.word	0x00017f70


	//   ....[67]....
        /*0a80*/ 	.word	0x00017f90


	//   ....[68]....
        /*0a84*/ 	.word	0x00018950


	//   ....[69]....
        /*0a88*/ 	.word	0x00018990


	//   ....[70]....
        /*0a8c*/ 	.word	0x00019330


	//   ....[71]....
        /*0a90*/ 	.word	0x00019350


	//   ....[72]....
        /*0a94*/ 	.word	0x0001a820


	//   ....[73]....
        /*0a98*/ 	.word	0x0001a850


	//   ....[74]....
        /*0a9c*/ 	.word	0x0001aac0


	//   ....[75]....
        /*0aa0*/ 	.word	0x0001aae0


	//   ....[76]....
        /*0aa4*/ 	.word	0x0001ad90


	//   ....[77]....
        /*0aa8*/ 	.word	0x0001af80


	//   ....[78]....
        /*0aac*/ 	.word	0x0001afb0


	//   ....[79]....
        /*0ab0*/ 	.word	0x0001afe0


	//   ....[80]....
        /*0ab4*/ 	.word	0x0001b010


	//   ....[81]....
        /*0ab8*/ 	.word	0x0001b040


	//   ....[82]....
        /*0abc*/ 	.word	0x0001b070


	//   ....[83]....
        /*0ac0*/ 	.word	0x0001b200


	//   ....[84]....
        /*0ac4*/ 	.word	0x0001b230


	//   ....[85]....
        /*0ac8*/ 	.word	0x0001b260


	//   ....[86]....
        /*0acc*/ 	.word	0x0001b290


	//   ....[87]....
        /*0ad0*/ 	.word	0x0001b2c0


	//   ....[88]....
        /*0ad4*/ 	.word	0x0001b2f0


	//   ....[89]....
        /*0ad8*/ 	.word	0x0001b380


	//   ....[90]....
        /*0adc*/ 	.word	0x0001b3b0


	//   ....[91]....
        /*0ae0*/ 	.word	0x0001b3c0


	//   ....[92]....
        /*0ae4*/ 	.word	0x0001b400


	//   ....[93]....
        /*0ae8*/ 	.word	0x0001c8f0


	//   ....[94]....
        /*0aec*/ 	.word	0x0001f3b0


	//   ....[95]....
        /*0af0*/ 	.word	0x0001f3d0


	//   ....[96]....
        /*0af4*/ 	.word	0x0001f460


	//   ....[97]....
        /*0af8*/ 	.word	0x0001f480


	//   ....[98]....
        /*0afc*/ 	.word	0x0001f500


	//   ....[99]....
        /*0b00*/ 	.word	0x0001f520


	//   ....[100]....
        /*0b04*/ 	.word	0x0001f530


	//   ....[101]....
        /*0b08*/ 	.word	0x0001f540


	//   ....[102]....
        /*0b0c*/ 	.word	0x0001fcf0


	//   ....[103]....
        /*0b10*/ 	.word	0x0001fd20


	//   ....[104]....
        /*0b14*/ 	.word	0x0001fdd0


	//   ....[105]....
        /*0b18*/ 	.word	0x0001fde0


	//   ....[106]....
        /*0b1c*/ 	.word	0x0001fdf0


	//   ....[107]....
        /*0b20*/ 	.word	0x0001fe00


	//   ....[108]....
        /*0b24*/ 	.word	0x0001fe80


	//   ....[109]....
        /*0b28*/ 	.word	0x0001fe90


	//   ....[110]....
        /*0b2c*/ 	.word	0x000207e0


	//   ....[111]....
        /*0b30*/ 	.word	0x00020870


	//   ....[112]....
        /*0b34*/ 	.word	0x000208f0


	//   ....[113]....
        /*0b38*/ 	.word	0x00020a40


	//   ....[114]....
        /*0b3c*/ 	.word	0x00020aa0


	//   ....[115]....
        /*0b40*/ 	.word	0x00020ac0


	//   ....[116]....
        /*0b44*/ 	.word	0x00020ad0


	//   ....[117]....
        /*0b48*/ 	.word	0x00020d60


	//   ....[118]....
        /*0b4c*/ 	.word	0x000212a0


	//   ....[119]....
        /*0b50*/ 	.word	0x000212d0


	//   ....[120]....
        /*0b54*/ 	.word	0x000214c0


	//   ....[121]....
        /*0b58*/ 	.word	0x00021500


	//   ....[122]....
        /*0b5c*/ 	.word	0x00021510


	//   ....[123]....
        /*0b60*/ 	.word	0x00021520


	//   ....[124]....
        /*0b64*/ 	.word	0x00021670


	//   ....[125]....
        /*0b68*/ 	.word	0x000217c0


	//   ....[126]....
        /*0b6c*/ 	.word	0x00021fb0


	//   ....[127]....
        /*0b70*/ 	.word	0x00021fd0


	//   ....[128]....
        /*0b74*/ 	.word	0x00022020


	//   ....[129]....
        /*0b78*/ 	.word	0x00022030


	//   ....[130]....
        /*0b7c*/ 	.word	0x00022070


	//   ....[131]....
        /*0b80*/ 	.word	0x00022080


	//   ....[132]....
        /*0b84*/ 	.word	0x00022090


	//   ....[133]....
        /*0b88*/ 	.word	0x000220d0


	//   ....[134]....
        /*0b8c*/ 	.word	0x000223d0


	//   ....[135]....
        /*0b90*/ 	.word	0x00022410


	//   ....[136]....
        /*0b94*/ 	.word	0x00022430


	//   ....[137]....
        /*0b98*/ 	.word	0x00022450


	//   ....[138]....
        /*0b9c*/ 	.word	0x00022480


	//   ....[139]....
        /*0ba0*/ 	.word	0x000224a0


	//   ....[140]....
        /*0ba4*/ 	.word	0x000225a0


	//   ....[141]....
        /*0ba8*/ 	.word	0x000226f0


	//   ....[142]....
        /*0bac*/ 	.word	0x00022d30


	//   ....[143]....
        /*0bb0*/ 	.word	0x00022d60


	//   ....[144]....
        /*0bb4*/ 	.word	0x00022dc0


	//   ....[145]....
        /*0bb8*/ 	.word	0x00022df0


	//   ....[146]....
        /*0bbc*/ 	.word	0x00022e20


	//   ....[147]....
        /*0bc0*/ 	.word	0x00022e50


	//   ....[148]....
        /*0bc4*/ 	.word	0x00022e80


	//   ....[149]....
        /*0bc8*/ 	.word	0x00022eb0


	//   ....[150]....
        /*0bcc*/ 	.word	0x00023050


	//   ....[151]....
        /*0bd0*/ 	.word	0x00023080


	//   ....[152]....
        /*0bd4*/ 	.word	0x000230b0


	//   ....[153]....
        /*0bd8*/ 	.word	0x000230e0


	//   ....[154]....
        /*0bdc*/ 	.word	0x00023110


	//   ....[155]....
        /*0be0*/ 	.word	0x00023140


	//   ....[156]....
        /*0be4*/ 	.word	0x00023200


	//   ....[157]....
        /*0be8*/ 	.word	0x00023220


	//   ....[158]....
        /*0bec*/ 	.word	0x00023240


	//   ....[159]....
        /*0bf0*/ 	.word	0x000232a0


	//   ....[160]....
        /*0bf4*/ 	.word	0x00023cd0


	//   ....[161]....
        /*0bf8*/ 	.word	0x00023ff0


	//   ....[162]....
        /*0bfc*/ 	.word	0x00024080


	//   ....[163]....
        /*0c00*/ 	.word	0x00024170


	//   ....[164]....
        /*0c04*/ 	.word	0x00024200


	//   ....[165]....
        /*0c08*/ 	.word	0x000242e0


	//   ....[166]....
        /*0c0c*/ 	.word	0x00024370


	//   ....[167]....
        /*0c10*/ 	.word	0x00024450


	//   ....[168]....
        /*0c14*/ 	.word	0x000244e0


	//   ....[169]....
        /*0c18*/ 	.word	0x00024530


	//   ....[170]....
        /*0c1c*/ 	.word	0x00024580


	//   ....[171]....
        /*0c20*/ 	.word	0x00024620


	//   ....[172]....
        /*0c24*/ 	.word	0x000246b0


	//   ....[173]....
        /*0c28*/ 	.word	0x00024700


	//   ....[174]....
        /*0c2c*/ 	.word	0x00024750


	//   ....[175]....
        /*0c30*/ 	.word	0x00024840


	//   ....[176]....
        /*0c34*/ 	.word	0x000248f0


	//   ....[177]....
        /*0c38*/ 	.word	0x00024970


	//   ....[178]....
        /*0c3c*/ 	.word	0x000249e0


	//   ....[179]....
        /*0c40*/ 	.word	0x00024b30


	//   ....[180]....
        /*0c44*/ 	.word	0x00024c80


	//   ....[181]....
        /*0c48*/ 	.word	0x00024cf0


	//   ....[182]....
        /*0c4c*/ 	.word	0x00024d40


	//   ....[183]....
        /*0c50*/ 	.word	0x00025080


	//   ....[184]....
        /*0c54*/ 	.word	0x00025360


	//   ....[185]....
        /*0c58*/ 	.word	0x00025450


	//   ....[186]....
        /*0c5c*/ 	.word	0x000254f0


	//   ....[187]....
        /*0c60*/ 	.word	0x00025550


	//   ....[188]....
        /*0c64*/ 	.word	0x00025640


	//   ....[189]....
        /*0c68*/ 	.word	0x000256b0


	//   ....[190]....
        /*0c6c*/ 	.word	0x000257a0


	//   ....[191]....
        /*0c70*/ 	.word	0x00025810


	//   ....[192]....
        /*0c74*/ 	.word	0x000258b0


	//   ....[193]....
        /*0c78*/ 	.word	0x000259a0


	//   ....[194]....
        /*0c7c*/ 	.word	0x00025a40


	//   ....[195]....
        /*0c80*/ 	.word	0x00025aa0


	//   ....[196]....
        /*0c84*/ 	.word	0x00025b60


	//   ....[197]....
        /*0c88*/ 	.word	0x00025bc0


	//   ....[198]....
        /*0c8c*/ 	.word	0x00025c60


	//   ....[199]....
        /*0c90*/ 	.word	0x00025d10


	//   ....[200]....
        /*0c94*/ 	.word	0x00025df0


	//   ....[201]....
        /*0c98*/ 	.word	0x000260e0


	//   ....[202]....
        /*0c9c*/ 	.word	0x000261a0


	//   ....[203]....
        /*0ca0*/ 	.word	0x00026410


	//   ....[204]....
        /*0ca4*/ 	.word	0x00026490


	//   ....[205]....
        /*0ca8*/ 	.word	0x000266a0


	//   ....[206]....
        /*0cac*/ 	.word	0x000266f0


	//   ....[207]....
        /*0cb0*/ 	.word	0x00026860


	//   ....[208]....
        /*0cb4*/ 	.word	0x000268f0


	//   ....[209]....
        /*0cb8*/ 	.word	0x00026a30


	//   ....[210]....
        /*0cbc*/ 	.word	0x00026b30


	//   ....[211]....
        /*0cc0*/ 	.word	0x00026da0


	//   ....[212]....
        /*0cc4*/ 	.word	0x00026df0


	//   ....[213]....
        /*0cc8*/ 	.word	0x00026fc0


	//   ....[214]....
        /*0ccc*/ 	.word	0x00027010


	//   ....[215]....
        /*0cd0*/ 	.word	0x000271e0


	//   ....[216]....
        /*0cd4*/ 	.word	0x00027230


	//   ....[217]....
        /*0cd8*/ 	.word	0x00027320


	//   ....[218]....
        /*0cdc*/ 	.word	0x000273c0


	//   ....[219]....
        /*0ce0*/ 	.word	0x00027420


	//   ....[220]....
        /*0ce4*/ 	.word	0x000274d0


	//   ....[221]....
        /*0ce8*/ 	.word	0x00027530


	//   ....[222]....
        /*0cec*/ 	.word	0x000275e0


	//   ....[223]....
        /*0cf0*/ 	.word	0x00027640


	//   ....[224]....
        /*0cf4*/ 	.word	0x000276f0


	//   ....[225]....
        /*0cf8*/ 	.word	0x000277e0


	//   ....[226]....
        /*0cfc*/ 	.word	0x000278c0


	//   ....[227]....
        /*0d00*/ 	.word	0x000279d0


	//   ....[228]....
        /*0d04*/ 	.word	0x00027ad0


	//   ....[229]....
        /*0d08*/ 	.word	0x00027c00


	//   ....[230]....
        /*0d0c*/ 	.word	0x00027ce0


	//   ....[231]....
        /*0d10*/ 	.word	0x00027de0


	//   ....[232]....
        /*0d14*/ 	.word	0x00027ec0


	//   ....[233]....
        /*0d18*/ 	.word	0x00027f50


	//   ....[234]....
        /*0d1c*/ 	.word	0x00027ff0


	//   ....[235]....
        /*0d20*/ 	.word	0x00028160


	//   ....[236]....
        /*0d24*/ 	.word	0x000281d0


	//   ....[237]....
        /*0d28*/ 	.word	0x00028240


	//   ....[238]....
        /*0d2c*/ 	.word	0x000282b0


	//   ....[239]....
        /*0d30*/ 	.word	0x00028320


	//   ....[240]....
        /*0d34*/ 	.word	0x000283a0


	//   ....[241]....
        /*0d38*/ 	.word	0x00028420


	//   ....[242]....
        /*0d3c*/ 	.word	0x000284b0


	//   ....[243]....
        /*0d40*/ 	.word	0x00028520


	//   ....[244]....
        /*0d44*/ 	.word	0x00028590


	//   ....[245]....
        /*0d48*/ 	.word	0x00028600


	//   ....[246]....
        /*0d4c*/ 	.word	0x00028680


	//   ....[247]....
        /*0d50*/ 	.word	0x000286f0


	//   ....[248]....
        /*0d54*/ 	.word	0x000287a0


	//   ....[249]....
        /*0d58*/ 	.word	0x000287f0


	//   ....[250]....
        /*0d5c*/ 	.word	0x00028880


	//   ....[251]....
        /*0d60*/ 	.word	0x000289b0


	//----- nvinfo : EIATTR_REG_RECONFIG
	.align		4
.L_638:
        /*0d64*/ 	.byte	0x01, 0x54
	.zero		2


	//----- nvinfo : EIATTR_SYSCALL_OFFSETS
	.align		4
        /*0d68*/ 	.byte	0x04, 0x46
        /*0d6a*/ 	.short	(.L_640 - .L_639)


	//   ....[0]....
.L_639:
        /*0d6c*/ 	.word	0x00002540


	//   ....[1]....
        /*0d70*/ 	.word	0x00002690


	//   ....[2]....
        /*0d74*/ 	.word	0x00007c70


	//   ....[3]....
        /*0d78*/ 	.word	0x00007fa0


	//   ....[4]....
        /*0d7c*/ 	.word	0x0001e7b0


	//   ....[5]....
        /*0d80*/ 	.word	0x0001e900


	//   ....[6]....
        /*0d84*/ 	.word	0x0001e9f0


	//   ....[7]....
        /*0d88*/ 	.word	0x0001f910


	//   ....[8]....
        /*0d8c*/ 	.word	0x00020160


	//----- nvinfo : EIATTR_MBARRIER_INSTR_OFFSETS
	.align		4
.L_640:
        /*0d90*/ 	.byte	0x04, 0x39
        /*0d92*/ 	.short	(.L_642 - .L_641)


	//   ....[0]....
.L_641:
        /*0d94*/ 	.word	0x00000270
        /*0d98*/ 	.word	0x000000ff
        /*0d9c*/ 	.word	0x00038800
        /*0da0*/ 	.short	0x0100
        /*0da2*/ 	.byte	0x08
	.zero		1


	//   ....[1]....
        /*0da4*/ 	.word	0x00000280
        /*0da8*/ 	.word	0x000000ff
        /*0dac*/ 	.word	0x00038810
        /*0db0*/ 	.short	0x0100
        /*0db2*/ 	.byte	0x08
	.zero		1


	//   ....[2]....
        /*0db4*/ 	.word	0x00000290
        /*0db8*/ 	.word	0x000000ff
        /*0dbc*/ 	.word	0x00038820
        /*0dc0*/ 	.short	0x0100
        /*0dc2*/ 	.byte	0x08
	.zero		1


	//   ....[3]....
        /*0dc4*/ 	.word	0x00000340
        /*0dc8*/ 	.word	0x000000ff
        /*0dcc*/ 	.word	0x00038830
        /*0dd0*/ 	.short	0x0100
        /*0dd2*/ 	.byte	0x06
	.zero		1


	//   ....[4]....
        /*0dd4*/ 	.word	0x00000350
        /*0dd8*/ 	.word	0x000000ff
        /*0ddc*/ 	.word	0x00038840
        /*0de0*/ 	.short	0x0100
        /*0de2*/ 	.byte	0x06
	.zero		1


	//   ....[5]....
        /*0de4*/ 	.word	0x00000360
        /*0de8*/ 	.word	0x000000ff
        /*0dec*/ 	.word	0x00038838
        /*0df0*/ 	.short	0x0100
        /*0df2*/ 	.byte	0x06
	.zero		1


	//   ....[6]....
        /*0df4*/ 	.word	0x00000370
        /*0df8*/ 	.word	0x000000ff
        /*0dfc*/ 	.word	0x00038848
        /*0e00*/ 	.short	0x0100
        /*0e02*/ 	.byte	0x06
	.zero		1


	//   ....[7]....
        /*0e04*/ 	.word	0x000004a0
        /*0e08*/ 	.word	0x000000ff
        /*0e0c*/ 	.word	0x00038850
        /*0e10*/ 	.short	0x0100
        /*0e12*/ 	.byte	0x08
	.zero		1


	//   ....[8]....
        /*0e14*/ 	.word	0x000004b0
        /*0e18*/ 	.word	0x000000ff
        /*0e1c*/ 	.word	0x00038860
        /*0e20*/ 	.short	0x0100
        /*0e22*/ 	.byte	0x08
	.zero		1


	//   ....[9]....
        /*0e24*/ 	.word	0x000004c0
        /*0e28*/ 	.word	0x000000ff
        /*0e2c*/ 	.word	0x00038858
        /*0e30*/ 	.short	0x0100
        /*0e32*/ 	.byte	0x08
	.zero		1


	//   ....[10]....
        /*0e34*/ 	.word	0x000004d0
        /*0e38*/ 	.word	0x000000ff
        /*0e3c*/ 	.word	0x00038868
        /*0e40*/ 	.short	0x0100
        /*0e42*/ 	.byte	0x08
	.zero		1


	//   ....[11]....
        /*0e44*/ 	.word	0x000005c0
        /*0e48*/ 	.word	0x000000ff
        /*0e4c*/ 	.word	0x00038870
        /*0e50*/ 	.short	0x0100
        /*0e52*/ 	.byte	0x06
	.zero		1


	//   ....[12]....
        /*0e54*/ 	.word	0x000005d0
        /*0e58*/ 	.word	0x000000ff
        /*0e5c*/ 	.word	0x00038880
        /*0e60*/ 	.short	0x0100
        /*0e62*/ 	.byte	0x06
	.zero		1


	//   ....[13]....
        /*0e64*/ 	.word	0x000005e0
        /*0e68*/ 	.word	0x000000ff
        /*0e6c*/ 	.word	0x00038878
        /*0e70*/ 	.short	0x0100
        /*0e72*/ 	.byte	0x06
	.zero		1


	//   ....[14]....
        /*0e74*/ 	.word	0x000005f0
        /*0e78*/ 	.word	0x000000ff
        /*0e7c*/ 	.word	0x00038888
        /*0e80*/ 	.short	0x0100
        /*0e82*/ 	.byte	0x06
	.zero		1


	//   ....[15]....
        /*0e84*/ 	.word	0x00000720
        /*0e88*/ 	.word	0x000000ff
        /*0e8c*/ 	.word	0x00038890
        /*0e90*/ 	.short	0x0100
        /*0e92*/ 	.byte	0x08
	.zero		1


	//   ....[16]....
        /*0e94*/ 	.word	0x00000730
        /*0e98*/ 	.word	0x000000ff
        /*0e9c*/ 	.word	0x000388a0
        /*0ea0*/ 	.short	0x0100
        /*0ea2*/ 	.byte	0x08
	.zero		1


	//   ....[17]....
        /*0ea4*/ 	.word	0x00000740
        /*0ea8*/ 	.word	0x000000ff
        /*0eac*/ 	.word	0x00038898
        /*0eb0*/ 	.short	0x0100
        /*0eb2*/ 	.byte	0x08
	.zero		1


	//   ....[18]....
        /*0eb4*/ 	.word	0x00000750
        /*0eb8*/ 	.word	0x000000ff
        /*0ebc*/ 	.word	0x000388a8
        /*0ec0*/ 	.short	0x0100
        /*0ec2*/ 	.byte	0x08
	.zero		1


	//   ....[19]....
        /*0ec4*/ 	.word	0x00000880
        /*0ec8*/ 	.word	0x000000ff
        /*0ecc*/ 	.word	0x000388b0
        /*0ed0*/ 	.short	0x0100
        /*0ed2*/ 	.byte	0x08
	.zero		1


	//   ....[20]....
        /*0ed4*/ 	.word	0x00000890
        /*0ed8*/ 	.word	0x000000ff
        /*0edc*/ 	.word	0x000388c0
        /*0ee0*/ 	.short	0x0100
        /*0ee2*/ 	.byte	0x08
	.zero		1


	//   ....[21]....
        /*0ee4*/ 	.word	0x000008a0
        /*0ee8*/ 	.word	0x000000ff
        /*0eec*/ 	.word	0x000388b8
        /*0ef0*/ 	.short	0x0100
        /*0ef2*/ 	.byte	0x08
	.zero		1


	//   ....[22]....
        /*0ef4*/ 	.word	0x000008b0
        /*0ef8*/ 	.word	0x000000ff
        /*0efc*/ 	.word	0x000388c8
        /*0f00*/ 	.short	0x0100
        /*0f02*/ 	.byte	0x08
	.zero		1


	//   ....[23]....
        /*0f04*/ 	.word	0x00003230
        /*0f08*/ 	.word	0x0000003c
        /*0f0c*/ 	.word	0x00038890
        /*0f10*/ 	.short	0x010a
        /*0f12*/ 	.byte	0x3f
	.zero		1


	//   ....[24]....
        /*0f14*/ 	.word	0x00003c40
        /*0f18*/ 	.word	0x0000003c
        /*0f1c*/ 	.word	0x00038890
        /*0f20*/ 	.short	0x010a
        /*0f22*/ 	.byte	0x3f
	.zero		1


	//   ....[25]....
        /*0f24*/ 	.word	0x00004500
        /*0f28*/ 	.word	0x0000003c
        /*0f2c*/ 	.word	0x00038890
        /*0f30*/ 	.short	0x010a
        /*0f32*/ 	.byte	0x3f
	.zero		1


	//   ....[26]....
        /*0f34*/ 	.word	0x000048c0
        /*0f38*/ 	.word	0x00000004
        /*0f3c*/ 	.word	0x00000000
        /*0f40*/ 	.short	0x0101
        /*0f42*/ 	.byte	0x3f
	.zero		1


	//   ....[27]....
        /*0f44*/ 	.word	0x00004900
        /*0f48*/ 	.word	0x0000003c
        /*0f4c*/ 	.word	0x000388b0
        /*0f50*/ 	.short	0x010a
        /*0f52*/ 	.byte	0x3f
	.zero		1


	//   ....[28]....
        /*0f54*/ 	.word	0x000051f0
        /*0f58*/ 	.word	0x0000003c
        /*0f5c*/ 	.word	0x00000000
        /*0f60*/ 	.short	0x0101
        /*0f62*/ 	.byte	0x3f
	.zero		1


	//   ....[29]....
        /*0f64*/ 	.word	0x00005e70
        /*0f68*/ 	.word	0x0000000b
        /*0f6c*/ 	.word	0x00000000
        /*0f70*/ 	.short	0x0101
        /*0f72*/ 	.byte	0x3f
	.zero		1


	//   ....[30]....
        /*0f74*/ 	.word	0x00006a30
        /*0f78*/ 	.word	0x0000000a
        /*0f7c*/ 	.word	0x00000000
        /*0f80*/ 	.short	0x0101
        /*0f82*/ 	.byte	0x3f
	.zero		1


	//   ....[31]....
        /*0f84*/ 	.word	0x00007d10
        /*0f88*/ 	.word	0x00000011
        /*0f8c*/ 	.word	0x00038800
        /*0f90*/ 	.short	0x010a
        /*0f92*/ 	.byte	0x3f
	.zero		1


	//   ....[32]....
        /*0f94*/ 	.word	0x00007d60
        /*0f98*/ 	.word	0x00000011
        /*0f9c*/ 	.word	0x00038800
        /*0fa0*/ 	.short	0x010a
        /*0fa2*/ 	.byte	0x3f
	.zero		1


	//   ....[33]....
        /*0fa4*/ 	.word	0x00008830
        /*0fa8*/ 	.word	0x00000011
        /*0fac*/ 	.word	0x00038800
        /*0fb0*/ 	.short	0x010a
        /*0fb2*/ 	.byte	0x3f
	.zero		1


	//   ....[34]....
        /*0fb4*/ 	.word	0x00009ca0
        /*0fb8*/ 	.word	0x00000011
        /*0fbc*/ 	.word	0x00038800
        /*0fc0*/ 	.short	0x010a
        /*0fc2*/ 	.byte	0x3f
	.zero		1


	//   ....[35]....
        /*0fc4*/ 	.word	0x0000ab40
        /*0fc8*/ 	.word	0x00000014
        /*0fcc*/ 	.word	0x00038830
        /*0fd0*/ 	.short	0x010a
        /*0fd2*/ 	.byte	0x3f
	.zero		1


	//   ....[36]....
        /*0fd4*/ 	.word	0x0000abf0
        /*0fd8*/ 	.word	0x00000014
        /*0fdc*/ 	.word	0x00038830
        /*0fe0*/ 	.short	0x010a
        /*0fe2*/ 	.byte	0x3f
	.zero		1


	//   ....[37]....
        /*0fe4*/ 	.word	0x0000af00
        /*0fe8*/ 	.word	0x00000011
        /*0fec*/ 	.word	0x00038810
        /*0ff0*/ 	.short	0x010a
        /*0ff2*/ 	.byte	0x3f
	.zero		1


	//   ....[38]....
        /*0ff4*/ 	.word	0x0000af50
        /*0ff8*/ 	.word	0x00000014
        /*0ffc*/ 	.word	0x00038850
        /*1000*/ 	.short	0x010a
        /*1002*/ 	.byte	0x3f
	.zero		1


	//   ....[39]....
        /*1004*/ 	.word	0x0000afc0
        /*1008*/ 	.word	0x00000014
        /*100c*/ 	.word	0x00038850
        /*1010*/ 	.short	0x010a
        /*1012*/ 	.byte	0x3f
	.zero		1


	//   ....[40]....
        /*1014*/ 	.word	0x0000d760
        /*1018*/ 	.word	0x00000018
        /*101c*/ 	.word	0x00000000
        /*1020*/ 	.short	0x0101
        /*1022*/ 	.byte	0x3f
	.zero		1


	//   ....[41]....
        /*1024*/ 	.word	0x0000dfa0
        /*1028*/ 	.word	0x00000014
        /*102c*/ 	.word	0x00000000
        /*1030*/ 	.short	0x0101
        /*1032*/ 	.byte	0x3f
	.zero		1


	//   ....[42]....
        /*1034*/ 	.word	0x0000e130
        /*1038*/ 	.word	0x00000015
        /*103c*/ 	.word	0x00038830
        /*1040*/ 	.short	0x010a
        /*1042*/ 	.byte	0x3f
	.zero		1


	//   ....[43]....
        /*1044*/ 	.word	0x0000e1a0
        /*1048*/ 	.word	0x00000015
        /*104c*/ 	.word	0x00038830
        /*1050*/ 	.short	0x010a
        /*1052*/ 	.byte	0x3f
	.zero		1


	//   ....[44]....
        /*1054*/ 	.word	0x0000e410
        /*1058*/ 	.word	0x00000015
        /*105c*/ 	.word	0x00038850
        /*1060*/ 	.short	0x010a
        /*1062*/ 	.byte	0x3f
	.zero		1


	//   ....[45]....
        /*1064*/ 	.word	0x0000e460
        /*1068*/ 	.word	0x00000015
        /*106c*/ 	.word	0x00038850
        /*1070*/ 	.short	0x010a
        /*1072*/ 	.byte	0x3f
	.zero		1


	//   ....[46]....
        /*1074*/ 	.word	0x00010740
        /*1078*/ 	.word	0x0000000c
        /*107c*/ 	.word	0x00000000
        /*1080*/ 	.short	0x0101
        /*1082*/ 	.byte	0x3f
	.zero		1


	//   ....[47]....
        /*1084*/ 	.word	0x00011c30
        /*1088*/ 	.word	0x00000015
        /*108c*/ 	.word	0x00000000
        /*1090*/ 	.short	0x0101
        /*1092*/ 	.byte	0x3f
	.zero		1


	//   ....[48]....
        /*1094*/ 	.word	0x00011d70
        /*1098*/ 	.word	0x00000015
        /*109c*/ 	.word	0x00038830
        /*10a0*/ 	.short	0x010a
        /*10a2*/ 	.byte	0x3f
	.zero		1


	//   ....[49]....
        /*10a4*/ 	.word	0x00011de0
        /*10a8*/ 	.word	0x00000015
        /*10ac*/ 	.word	0x00038830
        /*10b0*/ 	.short	0x010a
        /*10b2*/ 	.byte	0x3f
	.zero		1


	//   ....[50]....
        /*10b4*/ 	.word	0x00012050
        /*10b8*/ 	.word	0x00000015
        /*10bc*/ 	.word	0x00038850
        /*10c0*/ 	.short	0x010a
        /*10c2*/ 	.byte	0x3f
	.zero		1


	//   ....[51]....
        /*10c4*/ 	.word	0x000120a0
        /*10c8*/ 	.word	0x00000015
        /*10cc*/ 	.word	0x00038850
        /*10d0*/ 	.short	0x010a
        /*10d2*/ 	.byte	0x3f
	.zero		1


	//   ....[52]....
        /*10d4*/ 	.word	0x00013fb0
        /*10d8*/ 	.word	0x000000c6
        /*10dc*/ 	.word	0x00000000
        /*10e0*/ 	.short	0x0101
        /*10e2*/ 	.byte	0x3f
	.zero		1


	//   ....[53]....
        /*10e4*/ 	.word	0x00015300
        /*10e8*/ 	.word	0x00000015
        /*10ec*/ 	.word	0x00000000
        /*10f0*/ 	.short	0x0101
        /*10f2*/ 	.byte	0x3f
	.zero		1


	//   ....[54]....
        /*10f4*/ 	.word	0x00017a00
        /*10f8*/ 	.word	0x00000000
        /*10fc*/ 	.word	0x00000000
        /*1100*/ 	.short	0x0101
        /*1102*/ 	.byte	0x3f
	.zero		1


	//   ....[55]....
        /*1104*/ 	.word	0x000189b0
        /*1108*/ 	.word	0x00000002
        /*110c*/ 	.word	0x00000000
        /*1110*/ 	.short	0x0101
        /*1112*/ 	.byte	0x3f
	.zero		1


	//   ....[56]....
        /*1114*/ 	.word	0x0001c9d0
        /*1118*/ 	.word	0x00000012
        /*111c*/ 	.word	0x00038820
        /*1120*/ 	.short	0x010a
        /*1122*/ 	.byte	0x3f
	.zero		1


	//   ....[57]....
        /*1124*/ 	.word	0x0001ca60
        /*1128*/ 	.word	0x00000003
        /*112c*/ 	.word	0x000388a0
        /*1130*/ 	.short	0x010a
        /*1132*/ 	.byte	0x3f
	.zero		1


	//   ....[58]....
        /*1134*/ 	.word	0x0001ccb0
        /*1138*/ 	.word	0x00000003
        /*113c*/ 	.word	0x000388c0
        /*1140*/ 	.short	0x010a
        /*1142*/ 	.byte	0x3f
	.zero		1


	//   ....[59]....
        /*1144*/ 	.word	0x0001d680
        /*1148*/ 	.word	0x00000009
        /*114c*/ 	.word	0x000388a0
        /*1150*/ 	.short	0x010a
        /*1152*/ 	.byte	0x3f
	.zero		1


	//   ....[60]....
        /*1154*/ 	.word	0x0001d8c0
        /*1158*/ 	.word	0x00000009
        /*115c*/ 	.word	0x000388c0
        /*1160*/ 	.short	0x010a
        /*1162*/ 	.byte	0x3f
	.zero		1


	//   ....[61]....
        /*1164*/ 	.word	0x0001f170
        /*1168*/ 	.word	0x0000001a
        /*116c*/ 	.word	0x00038840
        /*1170*/ 	.short	0x010a
        /*1172*/ 	.byte	0x3f
	.zero		1


	//   ....[62]....
        /*1174*/ 	.word	0x0001f640
        /*1178*/ 	.word	0x0000001a
        /*117c*/ 	.word	0x00038830
        /*1180*/ 	.short	0x0107
        /*1182*/ 	.byte	0x3f
	.zero		1


	//   ....[63]....
        /*1184*/ 	.word	0x0001f710
        /*1188*/ 	.word	0x0000001a
        /*118c*/ 	.word	0x00038830
        /*1190*/ 	.short	0x0101
        /*1192*/ 	.byte	0x3f
	.zero		1


	//   ....[64]....
        /*1194*/ 	.word	0x0001ffa0
        /*1198*/ 	.word	0x00000012
        /*119c*/ 	.word	0x00038800
        /*11a0*/ 	.short	0x0107
        /*11a2*/ 	.byte	0x3f
	.zero		1


	//   ....[65]....
        /*11a4*/ 	.word	0x00020030
        /*11a8*/ 	.word	0x00000012
        /*11ac*/ 	.word	0x00038800
        /*11b0*/ 	.short	0x0101
        /*11b2*/ 	.byte	0x3f
	.zero		1


	//   ....[66]....
        /*11b4*/ 	.word	0x00020f20
        /*11b8*/ 	.word	0x00000012
        /*11bc*/ 	.word	0x00038810
        /*11c0*/ 	.short	0x0107
        /*11c2*/ 	.byte	0x3f
	.zero		1


	//   ....[67]....
        /*11c4*/ 	.word	0x00021020
        /*11c8*/ 	.word	0x00000012
        /*11cc*/ 	.word	0x00038810
        /*11d0*/ 	.short	0x0101
        /*11d2*/ 	.byte	0x3f
	.zero		1


	//   ....[68]....
        /*11d4*/ 	.word	0x00021040
        /*11d8*/ 	.word	0x00000012
        /*11dc*/ 	.word	0x00038820
        /*11e0*/ 	.short	0x010a
        /*11e2*/ 	.byte	0x3f
	.zero		1


	//   ....[69]....
        /*11e4*/ 	.word	0x000210d0
        /*11e8*/ 	.word	0x0000001a
        /*11ec*/ 	.word	0x00038860
        /*11f0*/ 	.short	0x010a
        /*11f2*/ 	.byte	0x3f
	.zero		1


	//   ....[70]....
        /*11f4*/ 	.word	0x000219e0
        /*11f8*/ 	.word	0x0000001a
        /*11fc*/ 	.word	0x00038850
        /*1200*/ 	.short	0x0107
        /*1202*/ 	.byte	0x3f
	.zero		1


	//   ....[71]....
        /*1204*/ 	.word	0x00021ab0
        /*1208*/ 	.word	0x0000001a
        /*120c*/ 	.word	0x00038850
        /*1210*/ 	.short	0x0101
        /*1212*/ 	.byte	0x3f
	.zero		1


	//   ....[72]....
        /*1214*/ 	.word	0x00021e30
        /*1218*/ 	.word	0x00000006
        /*121c*/ 	.word	0x00038840
        /*1220*/ 	.short	0x010a
        /*1222*/ 	.byte	0x3f
	.zero		1


	//   ....[73]....
        /*1224*/ 	.word	0x00022150
        /*1228*/ 	.word	0x00000006
        /*122c*/ 	.word	0x00038830
        /*1230*/ 	.short	0x0107
        /*1232*/ 	.byte	0x3f
	.zero		1


	//   ....[74]....
        /*1234*/ 	.word	0x00022210
        /*1238*/ 	.word	0x00000006
        /*123c*/ 	.word	0x00038830
        /*1240*/ 	.short	0x0101
        /*1242*/ 	.byte	0x3f
	.zero		1


	//   ....[75]....
        /*1244*/ 	.word	0x00022240
        /*1248*/ 	.word	0x00000006
        /*124c*/ 	.word	0x00038860
        /*1250*/ 	.short	0x010a
        /*1252*/ 	.byte	0x3f
	.zero		1


	//   ....[76]....
        /*1254*/ 	.word	0x000228f0
        /*1258*/ 	.word	0x00000006
        /*125c*/ 	.word	0x00038850
        /*1260*/ 	.short	0x0107
        /*1262*/ 	.byte	0x3f
	.zero		1


	//   ....[77]....
        /*1264*/ 	.word	0x000229b0
        /*1268*/ 	.word	0x00000006
        /*126c*/ 	.word	0x00038850
        /*1270*/ 	.short	0x0101
        /*1272*/ 	.byte	0x3f
	.zero		1


	//   ....[78]....
        /*1274*/ 	.word	0x00023c50
        /*1278*/ 	.word	0x00000007
        /*127c*/ 	.word	0x00038820
        /*1280*/ 	.short	0x010a
        /*1282*/ 	.byte	0x3f
	.zero		1


	//   ....[79]....
        /*1284*/ 	.word	0x00023dc0
        /*1288*/ 	.word	0x00000005
        /*128c*/ 	.word	0x00038840
        /*1290*/ 	.short	0x010a
        /*1292*/ 	.byte	0x3f
	.zero		1


	//   ....[80]....
        /*1294*/ 	.word	0x00023e60
        /*1298*/ 	.word	0x00000003
        /*129c*/ 	.word	0x00038840
        /*12a0*/ 	.short	0x010a
        /*12a2*/ 	.byte	0x3f
	.zero		1


	//   ....[81]....
        /*12a4*/ 	.word	0x00023ea0
        /*12a8*/ 	.word	0x00000005
        /*12ac*/ 	.word	0x00038860
        /*12b0*/ 	.short	0x010a
        /*12b2*/ 	.byte	0x3f
	.zero		1


	//   ....[82]....
        /*12b4*/ 	.word	0x00023ee0
        /*12b8*/ 	.word	0x00000003
        /*12bc*/ 	.word	0x00038860
        /*12c0*/ 	.short	0x010a
        /*12c2*/ 	.byte	0x3f
	.zero		1


	//   ....[83]....
        /*12c4*/ 	.word	0x00023f40
        /*12c8*/ 	.word	0x0000003c
        /*12cc*/ 	.word	0x00038890
        /*12d0*/ 	.short	0x010a
        /*12d2*/ 	.byte	0x3f
	.zero		1


	//   ....[84]....
        /*12d4*/ 	.word	0x000240c0
        /*12d8*/ 	.word	0x0000003c
        /*12dc*/ 	.word	0x00038890
        /*12e0*/ 	.short	0x010a
        /*12e2*/ 	.byte	0x3f
	.zero		1


	//   ....[85]....
        /*12e4*/ 	.word	0x00024240
        /*12e8*/ 	.word	0x0000003c
        /*12ec*/ 	.word	0x00038890
        /*12f0*/ 	.short	0x010a
        /*12f2*/ 	.byte	0x3f
	.zero		1


	//   ....[86]....
        /*12f4*/ 	.word	0x000243a0
        /*12f8*/ 	.word	0x0000003c
        /*12fc*/ 	.word	0x000388b0
        /*1300*/ 	.short	0x010a
        /*1302*/ 	.byte	0x3f
	.zero		1


	//   ....[87]....
        /*1304*/ 	.word	0x00024780
        /*1308*/ 	.word	0x00000011
        /*130c*/ 	.word	0x00038800
        /*1310*/ 	.short	0x010a
        /*1312*/ 	.byte	0x3f
	.zero		1


	//   ....[88]....
        /*1314*/ 	.word	0x00024d70
        /*1318*/ 	.word	0x00000011
        /*131c*/ 	.word	0x00038800
        /*1320*/ 	.short	0x010a
        /*1322*/ 	.byte	0x3f
	.zero		1


	//   ....[89]....
        /*1324*/ 	.word	0x00024dc0
        /*1328*/ 	.word	0x00000014
        /*132c*/ 	.word	0x00038830
        /*1330*/ 	.short	0x010a
        /*1332*/ 	.byte	0x3f
	.zero		1


	//   ....[90]....
        /*1334*/ 	.word	0x00024e10
        /*1338*/ 	.word	0x00000011
        /*133c*/ 	.word	0x00038810
        /*1340*/ 	.short	0x010a
        /*1342*/ 	.byte	0x3f
	.zero		1


	//   ....[91]....
        /*1344*/ 	.word	0x00024e60
        /*1348*/ 	.word	0x00000014
        /*134c*/ 	.word	0x00038850
        /*1350*/ 	.short	0x010a
        /*1352*/ 	.byte	0x3f
	.zero		1


	//   ....[92]....
        /*1354*/ 	.word	0x00024eb0
        /*1358*/ 	.word	0x00000015
        /*135c*/ 	.word	0x00038830
        /*1360*/ 	.short	0x010a
        /*1362*/ 	.byte	0x3f
	.zero		1


	//   ....[93]....
        /*1364*/ 	.word	0x00024f00
        /*1368*/ 	.word	0x00000015
        /*136c*/ 	.word	0x00038850
        /*1370*/ 	.short	0x010a
        /*1372*/ 	.byte	0x3f
	.zero		1


	//   ....[94]....
        /*1374*/ 	.word	0x00024f50
        /*1378*/ 	.word	0x00000015
        /*137c*/ 	.word	0x00038830
        /*1380*/ 	.short	0x010a
        /*1382*/ 	.byte	0x3f
	.zero		1


	//   ....[95]....
        /*1384*/ 	.word	0x00024fa0
        /*1388*/ 	.word	0x00000015
        /*138c*/ 	.word	0x00038850
        /*1390*/ 	.short	0x010a
        /*1392*/ 	.byte	0x3f
	.zero		1


	//   ....[96]....
        /*1394*/ 	.word	0x00025140
        /*1398*/ 	.word	0x00000012
        /*139c*/ 	.word	0x00038820
        /*13a0*/ 	.short	0x010a
        /*13a2*/ 	.byte	0x3f
	.zero		1


	//   ....[97]....
        /*13a4*/ 	.word	0x00025190
        /*13a8*/ 	.word	0x00000003
        /*13ac*/ 	.word	0x000388a0
        /*13b0*/ 	.short	0x010a
        /*13b2*/ 	.byte	0x3f
	.zero		1


	//   ....[98]....
        /*13b4*/ 	.word	0x000251e0
        /*13b8*/ 	.word	0x00000003
        /*13bc*/ 	.word	0x000388c0
        /*13c0*/ 	.short	0x010a
        /*13c2*/ 	.byte	0x3f
	.zero		1


	//   ....[99]....
        /*13c4*/ 	.word	0x00025230
        /*13c8*/ 	.word	0x00000009
        /*13cc*/ 	.word	0x000388a0
        /*13d0*/ 	.short	0x010a
        /*13d2*/ 	.byte	0x3f
	.zero		1


	//   ....[100]....
        /*13d4*/ 	.word	0x00025280
        /*13d8*/ 	.word	0x00000009
        /*13dc*/ 	.word	0x000388c0
        /*13e0*/ 	.short	0x010a
        /*13e2*/ 	.byte	0x3f
	.zero		1


	//   ....[101]....
        /*13e4*/ 	.word	0x000253a0
        /*13e8*/ 	.word	0x0000001a
        /*13ec*/ 	.word	0x00038840
        /*13f0*/ 	.short	0x010a
        /*13f2*/ 	.byte	0x3f
	.zero		1


	//   ....[102]....
        /*13f4*/ 	.word	0x00026930
        /*13f8*/ 	.word	0x00000012
        /*13fc*/ 	.word	0x00038820
        /*1400*/ 	.short	0x010a
        /*1402*/ 	.byte	0x3f
	.zero		1


	//   ....[103]....
        /*1404*/ 	.word	0x00026980
        /*1408*/ 	.word	0x0000001a
        /*140c*/ 	.word	0x00038860
        /*1410*/ 	.short	0x010a
        /*1412*/ 	.byte	0x3f
	.zero		1


	//   ....[104]....
        /*1414*/ 	.word	0x00027270
        /*1418*/ 	.word	0x00000006
        /*141c*/ 	.word	0x00038840
        /*1420*/ 	.short	0x010a
        /*1422*/ 	.byte	0x3f
	.zero		1


	//   ....[105]....
        /*1424*/ 	.word	0x00027730
        /*1428*/ 	.word	0x00000006
        /*142c*/ 	.word	0x00038860
        /*1430*/ 	.short	0x010a
        /*1432*/ 	.byte	0x3f
	.zero		1


	//   ....[106]....
        /*1434*/ 	.word	0x000288d0
        /*1438*/ 	.word	0x00000007
        /*143c*/ 	.word	0x00038820
        /*1440*/ 	.short	0x010a
        /*1442*/ 	.byte	0x3f
	.zero		1


	//   ....[107]....
        /*1444*/ 	.word	0x00028a70
        /*1448*/ 	.word	0x00000005
        /*144c*/ 	.word	0x00038840
        /*1450*/ 	.short	0x010a
        /*1452*/ 	.byte	0x3f
	.zero		1


	//   ....[108]....
        /*1454*/ 	.word	0x00028ac0
        /*1458*/ 	.word	0x00000003
        /*145c*/ 	.word	0x00038840
        /*1460*/ 	.short	0x010a
        /*1462*/ 	.byte	0x3f
	.zero		1


	//   ....[109]....
        /*1464*/ 	.word	0x00028b10
        /*1468*/ 	.word	0x00000005
        /*146c*/ 	.word	0x00038860
        /*1470*/ 	.short	0x010a
        /*1472*/ 	.byte	0x3f
	.zero		1


	//----- nvinfo : EIATTR_NUM_MBARRIERS
	.align		4
.L_642:
        /*1474*/ 	.byte	0x03, 0x38
        /*1476*/ 	.short	0x0017


	//----- nvinfo : EIATTR_EXIT_INSTR_OFFSETS
	.align		4
        /*1478*/ 	.byte	0x04, 0x1c
        /*147a*/ 	.short	(.L_644 - .L_643)


	//   ....[0]....
.L_643:
        /*147c*/ 	.word	0x00023f30


	//----- nvinfo : EIATTR_MAX_THREADS
	.align		4
.L_644:
        /*1480*/ 	.byte	0x04, 0x05
        /*1482*/ 	.short	(.L_646 - .L_645)
.L_645:
        /*1484*/ 	.word	0x00000180
        /*1488*/ 	.word	0x00000001
        /*148c*/ 	.word	0x00000001


	//----- nvinfo : EIATTR_CRS_STACK_SIZE
	.align		4
.L_646:
        /*1490*/ 	.byte	0x04, 0x1e
        /*1492*/ 	.short	(.L_648 - .L_647)
.L_647:
        /*1494*/ 	.word	0x00000000


	//----- nvinfo : EIATTR_CBANK_PARAM_SIZE
	.align		4
.L_648:
        /*1498*/ 	.byte	0x03, 0x19
        /*149a*/ 	.short	0x0bf0


	//----- nvinfo : EIATTR_PARAM_CBANK
	.align		4
        /*149c*/ 	.byte	0x04, 0x0a
        /*149e*/ 	.short	(.L_650 - .L_649)
	.align		4
.L_649:
        /*14a0*/ 	.word	index@(.nv.constant0._ZN7cutlass13device_kernelIN5flash11enable_sm90INS1_16FlashAttnFwdSm90INS1_25CollectiveMainloopFwdSm90ILi2EN4cute5tupleIJNS5_1CILi1EEES8_S8_EEENS6_IJNS7_ILi64EEESA_SA_EEELi512ENS_6half_tEfNS_4arch4Sm90ELb1ELb0ELb1ELb1ELb1ELb1ELb1ELb0ELb0ELb1ELb1ELb0EEENS1_21CollectiveEpilogueFwdINS6_IJSA_NS7_ILi512EEESA_EEES9_SC_SE_Li256ELb1ELb1ELb1ELb0EEENS1_36VarlenDynamicPersistentTileSchedulerILi64ELi64ELi256ELi128ELb1ELb1ELb1ELb1ELb1ELb1EEEEEEEEEvNT_6ParamsE)
        /*14a4*/ 	.short	0x0210
        /*14a6*/ 	.short	0x0bf0


	//----- nvinfo : EIATTR_SW_WAR
	.align		4
.L_650:
        /*14a8*/ 	.byte	0x04, 0x36
        /*14aa*/ 	.short	(.L_652 - .L_651)
.L_651:
        /*14ac*/ 	.word	0x00000008
.L_652:


//--------------------- .nv.callgraph             --------------------------
	.section	.nv.callgraph,"",@"SHT_CUDA_CALLGRAPH"
	.align	4
	.sectionentsize	8
	.align		4
        /*0000*/ 	.word	0x00000000
	.align		4
        /*0004*/ 	.word	0xffffffff
	.align		4
        /*0008*/ 	.word	index@(_ZN7cutlass13device_kernelIN5flash11enable_sm90INS1_16FlashAttnFwdSm90INS1_25CollectiveMainloopFwdSm90ILi2EN4cute5tupleIJNS5_1CILi1EEES8_S8_EEENS6_IJNS7_ILi64EEESA_SA_EEELi512ENS_6half_tEfNS_4arch4Sm90ELb0ELb0ELb1ELb0ELb1ELb0ELb0ELb0ELb0ELb1ELb1ELb0EEENS1_21CollectiveEpilogueFwdINS6_IJSA_NS7_ILi512EEESA_EEES9_SC_SE_Li256ELb0ELb1ELb1ELb0EEENS1_19SingleTileSchedulerILb0ELb1ELb1ELi64EEEEEEEEEvNT_6ParamsE)
	.align		4
        /*000c*/ 	.word	index@(__assertfail)
	.align		4
        /*0010*/ 	.word	index@(_ZN7cutlass13device_kernelIN5flash11enable_sm90INS1_16FlashAttnFwdSm90INS1_25CollectiveMainloopFwdSm90ILi2EN4cute5tupleIJNS5_1CILi1EEES8_S8_EEENS6_IJNS7_ILi64EEESA_SA_EEELi512ENS_6half_tEfNS_4arch4Sm90ELb0ELb0ELb1ELb0ELb1ELb0ELb1ELb0ELb0ELb1ELb1ELb0EEENS1_21CollectiveEpilogueFwdINS6_IJSA_NS7_ILi512EEESA_EEES9_SC_SE_Li256ELb0ELb1ELb1ELb0EEENS1_19SingleTileSchedulerILb0ELb1ELb1ELi64EEEEEEEEEvNT_6ParamsE)
	.align		4
        /*0014*/ 	.word	index@(__assertfail)
	.align		4
        /*0018*/ 	.word	index@(_ZN7cutlass13device_kernelIN5flash11enable_sm90INS1_16FlashAttnFwdSm90INS1_25CollectiveMainloopFwdSm90ILi2EN4cute5tupleIJNS5_1CILi1EEES8_S8_EEENS6_IJNS7_ILi64EEESA_SA_EEELi512ENS_6half_tEfNS_4arch4Sm90ELb0ELb0ELb1ELb1ELb1ELb0ELb0ELb0ELb0ELb1ELb1ELb0EEENS1_21CollectiveEpilogueFwdINS6_IJSA_NS7_ILi512EEESA_EEES9_SC_SE_Li256ELb1ELb1ELb1ELb0EEENS1_36VarlenDynamicPersistentTileSchedulerILi64ELi64ELi256ELi128ELb1ELb1ELb1ELb0ELb1ELb1EEEEEEEEEvNT_6ParamsE)
	.align		4
        /*001c*/ 	.word	index@(__assertfail)
	.align		4
        /*0020*/ 	.word	index@(_ZN7cutlass13device_kernelIN5flash11enable_sm90INS1_16FlashAttnFwdSm90INS1_25CollectiveMainloopFwdSm90ILi2EN4cute5tupleIJNS5_1CILi1EEES8_S8_EEENS6_IJNS7_ILi64EEESA_SA_EEELi512ENS_6half_tEfNS_4arch4Sm90ELb0ELb0ELb1ELb1ELb1ELb1ELb0ELb0ELb0ELb1ELb1ELb0EEENS1_21CollectiveEpilogueFwdINS6_IJSA_NS7_ILi512EEESA_EEES9_SC_SE_Li256ELb1ELb1ELb1ELb0EEENS1_36VarlenDynamicPersistentTileSchedulerILi64ELi64ELi256ELi128ELb1ELb1ELb1ELb0ELb1ELb1EEEEEEEEEvNT_6ParamsE)
	.align		4
        /*0024*/ 	.word	index@(__assertfail)
	.align		4
        /*0028*/ 	.word	index@(_ZN7cutlass13device_kernelIN5flash11enable_sm90INS1_16FlashAttnFwdSm90INS1_25CollectiveMainloopFwdSm90ILi2EN4cute5tupleIJNS5_1CILi1EEES8_S8_EEENS6_IJNS7_ILi64EEESA_SA_EEELi512ENS_6half_tEfNS_4arch4Sm90ELb0ELb0ELb1ELb1ELb1ELb0ELb1ELb0ELb0ELb1ELb1ELb0EEENS1_21CollectiveEpilogueFwdINS6_IJSA_NS7_ILi512EEESA_EEES9_SC_SE_Li256ELb1ELb1ELb1ELb0EEENS1_36VarlenDynamicPersistentTileSchedulerILi64ELi64ELi256ELi128ELb1ELb1ELb1ELb0ELb1ELb1EEEEEEEEEvNT_6ParamsE)
	.align		4
        /*002c*/ 	.word	index@(__assertfail)
	.align		4
        /*0030*/ 	.word	index@(_ZN7cutlass13device_kernelIN5flash11enable_sm90INS1_16FlashAttnFwdSm90INS1_25CollectiveMainloopFwdSm90ILi2EN4cute5tupleIJNS5_1CILi1EEES8_S8_EEENS6_IJNS7_ILi64EEESA_SA_EEELi512ENS_6half_tEfNS_4arch4Sm90ELb0ELb0ELb1ELb1ELb1ELb1ELb1ELb0ELb0ELb1ELb1ELb0EEENS1_21CollectiveEpilogueFwdINS6_IJSA_NS7_ILi512EEESA_EEES9_SC_SE_Li256ELb1ELb1ELb1ELb0EEENS1_36VarlenDynamicPersistentTileSchedulerILi64ELi64ELi256ELi128ELb1ELb1ELb1ELb0ELb1ELb1EEEEEEEEEvNT_6ParamsE)
	.align		4
        /*0034*/ 	.word	index@(__assertfail)
	.align		4
        /*0038*/ 	.word	index@(_ZN7cutlass13device_kernelIN5flash11enable_sm90INS1_16FlashAttnFwdSm90INS1_25CollectiveMainloopFwdSm90ILi2EN4cute5tupleIJNS5_1CILi1EEES8_S8_EEENS6_IJNS7_ILi64EEESA_SA_EEELi512ENS_6half_tEfNS_4arch4Sm90ELb0ELb1ELb1ELb0ELb1ELb0ELb0ELb0ELb0ELb1ELb1ELb0EEENS1_21CollectiveEpilogueFwdINS6_IJSA_NS7_ILi512EEESA_EEES9_SC_SE_Li256ELb0ELb1ELb1ELb0EEENS1_19SingleTileSchedulerILb0ELb1ELb1ELi64EEEEEEEEEvNT_6ParamsE)
	.align		4
        /*003c*/ 	.word	index@(__assertfail)
	.align		4
        /*0040*/ 	.word	index@(_ZN7cutlass13device_kernelIN5flash11enable_sm90INS1_16FlashAttnFwdSm90INS1_25CollectiveMainloopFwdSm90ILi2EN4cute5tupleIJNS5_1CILi1EEES8_S8_EEENS6_IJNS7_ILi64EEESA_SA_EEELi512ENS_6half_tEfNS_4arch4Sm90ELb0ELb1ELb1ELb0ELb1ELb0ELb1ELb0ELb0ELb1ELb1ELb0EEENS1_21CollectiveEpilogueFwdINS6_IJSA_NS7_ILi512EEESA_EEES9_SC_SE_Li256ELb0ELb1ELb1ELb0EEENS1_19SingleTileSchedulerILb0ELb1ELb1ELi64EEEEEEEEEvNT_6ParamsE)
	.align		4
        /*0044*/ 	.word	index@(__assertfail)
	.align		4
        /*0048*/ 	.word	index@(_ZN7cutlass13device_kernelIN5flash11enable_sm90INS1_16FlashAttnFwdSm90INS1_25CollectiveMainloopFwdSm90ILi2EN4cute5tupleIJNS5_1CILi1EEES8_S8_EEENS6_IJNS7_ILi64EEESA_SA_EEELi512ENS_6half_tEfNS_4arch4Sm90ELb0ELb1ELb1ELb1ELb1ELb0ELb0ELb0ELb0ELb1ELb1ELb0EEENS1_21CollectiveEpilogueFwdINS6_IJSA_NS7_ILi512EEESA_EEES9_SC_SE_Li256ELb1ELb1ELb1ELb0EEENS1_36VarlenDynamicPersistentTileSchedulerILi64ELi64ELi256ELi128ELb1ELb1ELb1ELb1ELb0ELb1EEEEEEEEEvNT_6ParamsE)
	.align		4
        /*004c*/ 	.word	index@(__assertfail)
	.align		4
        /*0050*/ 	.word	index@(_ZN7cutlass13device_kernelIN5flash11enable_sm90INS1_16FlashAttnFwdSm90INS1_25CollectiveMainloopFwdSm90ILi2EN4cute5tupleIJNS5_1CILi1EEES8_S8_EEENS6_IJNS7_ILi64EEESA_SA_EEELi512ENS_6half_tEfNS_4arch4Sm90ELb0ELb1ELb1ELb1ELb1ELb1ELb0ELb0ELb0ELb1ELb1ELb0EEENS1_21CollectiveEpilogueFwdINS6_IJSA_NS7_ILi512EEESA_EEES9_SC_SE_Li256ELb1ELb1ELb1ELb0EEENS1_36VarlenDynamicPersistentTileSchedulerILi64ELi64ELi256ELi128ELb1ELb1ELb1ELb1ELb0ELb1EEEEEEEEEvNT_6ParamsE)
	.align		4
        /*0054*/ 	.word	index@(__assertfail)
	.align		4
        /*0058*/ 	.word	index@(_ZN7cutlass13device_kernelIN5flash11enable_sm90INS1_16FlashAttnFwdSm90INS1_25CollectiveMainloopFwdSm90ILi2EN4cute5tupleIJNS5_1CILi1EEES8_S8_EEENS6_IJNS7_ILi64EEESA_SA_EEELi512ENS_6half_tEfNS_4arch4Sm90ELb0ELb1ELb1ELb1ELb1ELb0ELb1ELb0ELb0ELb1ELb1ELb0EEENS1_21CollectiveEpilogueFwdINS6_IJSA_NS7_ILi512EEESA_EEES9_SC_SE_Li256ELb1ELb1ELb1ELb0EEENS1_36VarlenDynamicPersistentTileSchedulerILi64ELi64ELi256ELi128ELb1ELb1ELb1ELb1ELb0ELb1EEEEEEEEEvNT_6ParamsE)
	.align		4
        /*005c*/ 	.word	index@(__assertfail)
	.align		4
        /*0060*/ 	.word	index@(_ZN7cutlass13device_kernelIN5flash11enable_sm90INS1_16FlashAttnFwdSm90INS1_25CollectiveMainloopFwdSm90ILi2EN4cute5tupleIJNS5_1CILi1EEES8_S8_EEENS6_IJNS7_ILi64EEESA_SA_EEELi512ENS_6half_tEfNS_4arch4Sm90ELb0ELb1ELb1ELb1ELb1ELb1ELb1ELb0ELb0ELb1ELb1ELb0EEENS1_21CollectiveEpilogueFwdINS6_IJSA_NS7_ILi512EEESA_EEES9_SC_SE_Li256ELb1ELb1ELb1ELb0EEENS1_36VarlenDynamicPersistentTileSchedulerILi64ELi64ELi256ELi128ELb1ELb1ELb1ELb1ELb0ELb1EEEEEEEEEvNT_6ParamsE)
	.align		4
        /*0064*/ 	.word	index@(__assertfail)
	.align		4
        /*0068*/ 	.word	index@(_ZN7cutlass13device_kernelIN5flash11enable_sm90INS1_16FlashAttnFwdSm90INS1_25CollectiveMainloopFwdSm90ILi2EN4cute5tupleIJNS5_1CILi1EEES8_S8_EEENS6_IJNS7_ILi64EEESA_SA_EEELi512ENS_6half_tEfNS_4arch4Sm90ELb1ELb0ELb1ELb0ELb1ELb0ELb0ELb0ELb0ELb1ELb1ELb0EEENS1_21CollectiveEpilogueFwdINS6_IJSA_NS7_ILi512EEESA_EEES9_SC_SE_Li256ELb0ELb1ELb1ELb0EEENS1_19SingleTileSchedulerILb0ELb1ELb1ELi64EEEEEEEEEvNT_6ParamsE)
	.align		4
        /*006c*/ 	.word	index@(__assertfail)
	.align		4
        /*0070*/ 	.word	index@(_ZN7cutlass13device_kernelIN5flash11enable_sm90INS1_16FlashAttnFwdSm90INS1_25CollectiveMainloopFwdSm90ILi2EN4cute5tupleIJNS5_1CILi1EEES8_S8_EEENS6_IJNS7_ILi64EEESA_SA_EEELi512ENS_6half_tEfNS_4arch4Sm90ELb1ELb0ELb1ELb0ELb1ELb0ELb1ELb0ELb0ELb1ELb1ELb0EEENS1_21CollectiveEpilogueFwdINS6_IJSA_NS7_ILi512EEESA_EEES9_SC_SE_Li256ELb0ELb1ELb1ELb0EEENS1_19SingleTileSchedulerILb0ELb1ELb1ELi64EEEEEEEEEvNT_6ParamsE)
	.align		4
        /*0074*/ 	.word	index@(__assertfail)
	.align		4
        /*0078*/ 	.word	index@(_ZN7cutlass13device_kernelIN5flash11enable_sm90INS1_16FlashAttnFwdSm90INS1_25CollectiveMainloopFwdSm90ILi2EN4cute5tupleIJNS5_1CILi1EEES8_S8_EEENS6_IJNS7_ILi64EEESA_SA_EEELi512ENS_6half_tEfNS_4arch4Sm90ELb1ELb0ELb1ELb1ELb1ELb0ELb0ELb0ELb0ELb1ELb1ELb0EEENS1_21CollectiveEpilogueFwdINS6_IJSA_NS7_ILi512EEESA_EEES9_SC_SE_Li256ELb1ELb1ELb1ELb0EEENS1_36VarlenDynamicPersistentTileSchedulerILi64ELi64ELi256ELi128ELb1ELb1ELb1ELb1ELb1ELb1EEEEEEEEEvNT_6ParamsE)
	.align		4
        /*007c*/ 	.word	index@(__assertfail)
	.align		4
        /*0080*/ 	.word	index@(_ZN7cutlass13device_kernelIN5flash11enable_sm90INS1_16FlashAttnFwdSm90INS1_25CollectiveMainloopFwdSm90ILi2EN4cute5tupleIJNS5_1CILi1EEES8_S8_EEENS6_IJNS7_ILi64EEESA_SA_EEELi512ENS_6half_tEfNS_4arch4Sm90ELb1ELb0ELb1ELb1ELb1ELb1ELb0ELb0ELb0ELb1ELb1ELb0EEENS1_21CollectiveEpilogueFwdINS6_IJSA_NS7_ILi512EEESA_EEES9_SC_SE_Li256ELb1ELb1ELb1ELb0EEENS1_36VarlenDynamicPersistentTileSchedulerILi64ELi64ELi256ELi128ELb1ELb1ELb1ELb1ELb1ELb1EEEEEEEEEvNT_6ParamsE)
	.align		4
        /*0084*/ 	.word	index@(__assertfail)
	.align		4
        /*0088*/ 	.word	index@(_ZN7cutlass13device_kernelIN5flash11enable_sm90INS1_16FlashAttnFwdSm90INS1_25CollectiveMainloopFwdSm90ILi2EN4cute5tupleIJNS5_1CILi1EEES8_S8_EEENS6_IJNS7_ILi64EEESA_SA_EEELi512ENS_6half_tEfNS_4arch4Sm90ELb1ELb0ELb1ELb1ELb1ELb0ELb1ELb0ELb0ELb1ELb1ELb0EEENS1_21CollectiveEpilogueFwdINS6_IJSA_NS7_ILi512EEESA_EEES9_SC_SE_Li256ELb1ELb1ELb1ELb0EEENS1_36VarlenDynamicPersistentTileSchedulerILi64ELi64ELi256ELi128ELb1ELb1ELb1ELb1ELb1ELb1EEEEEEEEEvNT_6ParamsE)
	.align		4
        /*008c*/ 	.word	index@(__assertfail)
	.align		4
        /*0090*/ 	.word	index@(_ZN7cutlass13device_kernelIN5flash11enable_sm90INS1_16FlashAttnFwdSm90INS1_25CollectiveMainloopFwdSm90ILi2EN4cute5tupleIJNS5_1CILi1EEES8_S8_EEENS6_IJNS7_ILi64EEESA_SA_EEELi512ENS_6half_tEfNS_4arch4Sm90ELb1ELb0ELb1ELb1ELb1ELb1ELb1ELb0ELb0ELb1ELb1ELb0EEENS1_21CollectiveEpilogueFwdINS6_IJSA_NS7_ILi512EEESA_EEES9_SC_SE_Li256ELb1ELb1ELb1ELb0EEENS1_36VarlenDynamicPersistentTileSchedulerILi64ELi64ELi256ELi128ELb1ELb1ELb1ELb1ELb1ELb1EEEEEEEEEvNT_6ParamsE)
	.align		4
        /*0094*/ 	.word	index@(__assertfail)
	.align		4
        /*0098*/ 	.word	0x00000000
	.align		4
        /*009c*/ 	.word	0xfffffffe
	.align		4
        /*00a0*/ 	.word	0x00000000
	.align		4
        /*00a4*/ 	.word	0xfffffffd
	.align		4
        /*00a8*/ 	.word	0x00000000
	.align		4
        /*00ac*/ 	.word	0xfffffffc


//--------------------- .nv.constant4             --------------------------
	.section	.nv.constant4,"a",@progbits
	.align	8
	.align		8
.nv.constant4:
        /*0000*/ 	.dword	__assertfail
	.align		8
        /*0008*/ 	.dword	__unnamed_1
	.align		8
        /*0010*/ 	.dword	__unnamed_2
	.align		8
        /*0018*/ 	.dword	__unnamed_3
	.align		8
        /*0020*/ 	.dword	__unnamed_4
	.align		8
        /*0028*/ 	.dword	__unnamed_5
	.align		8
        /*0030*/ 	.dword	__unnamed_6
	.align		8
        /*0038*/ 	.dword	_ZN89_INTERNAL_283f6ab4_53_flash_fwd_hdim64_512_fp16_paged_split_softcap_sm90_cu_1f2e7571_36024cuda3std3__45__cpo5beginE
	.align		8
        /*0040*/ 	.dword	_ZN89_INTERNAL_283f6ab4_53_flash_fwd_hdim64_512_fp16_paged_split_softcap_sm90_cu_1f2e7571_36024cuda3std3__45__cpo3endE
	.align		8
        /*0048*/ 	.dword	_ZN89_INTERNAL_283f6ab4_53_flash_fwd_hdim64_512_fp16_paged_split_softcap_sm90_cu_1f2e7571_36024cuda3std3__45__cpo6cbeginE
	.align		8
        /*0050*/ 	.dword	_ZN89_INTERNAL_283f6ab4_53_flash_fwd_hdim64_512_fp16_paged_split_softcap_sm90_cu_1f2e7571_36024cuda3std3__45__cpo4cendE
	.align		8
        /*0058*/ 	.dword	_ZN89_INTERNAL_283f6ab4_53_flash_fwd_hdim64_512_fp16_paged_split_softcap_sm90_cu_1f2e7571_36024cuda3std3__491_GLOBAL__N__283f6ab4_53_flash_fwd_hdim64_512_fp16_paged_split_softcap_sm90_cu_1f2e7571_36026ignoreE
	.align		8
        /*0060*/ 	.dword	_ZN89_INTERNAL_283f6ab4_53_flash_fwd_hdim64_512_fp16_paged_split_softcap_sm90_cu_1f2e7571_36024cuda3std3__419piecewise_constructE
	.align		8
        /*0068*/ 	.dword	_ZN89_INTERNAL_283f6ab4_53_flash_fwd_hdim64_512_fp16_paged_split_softcap_sm90_cu_1f2e7571_36024cuda3std3__48in_placeE
	.align		8
        /*0070*/ 	.dword	_ZN89_INTERNAL_283f6ab4_53_flash_fwd_hdim64_512_fp16_paged_split_softcap_sm90_cu_1f2e7571_36024cuda3std6ranges3__45__cpo4swapE
	.align		8
        /*0078*/ 	.dword	_ZN89_INTERNAL_283f6ab4_53_flash_fwd_hdim64_512_fp16_paged_split_softcap_sm90_cu_1f2e7571_36024cuda3std6ranges3__45__cpo9iter_moveE
	.align		8
        /*0080*/ 	.dword	_ZN89_INTERNAL_283f6ab4_53_flash_fwd_hdim64_512_fp16_paged_split_softcap_sm90_cu_1f2e7571_36024cute7productE
	.align		8
        /*0088*/ 	.dword	_ZN89_INTERNAL_283f6ab4_53_flash_fwd_hdim64_512_fp16_paged_split_softcap_sm90_cu_1f2e7571_36024cute1_E
	.align		8
        /*0090*/ 	.dword	$str$23
	.align		8
        /*0098*/ 	.dword	$str$24


//--------------------- .text._ZN7cutlass13device_kernelIN5flash11enable_sm90INS1_16FlashAttnFwdSm90INS1_25CollectiveMainloopFwdSm90ILi2EN4cute5tupleIJNS5_1CILi1EEES8_S8_EEENS6_IJNS7_ILi64EEESA_SA_EEELi512ENS_6half_tEfNS_4arch4Sm90ELb0ELb0ELb1ELb0ELb1ELb0ELb0ELb0ELb0ELb1ELb1ELb0EEENS1_21CollectiveEpilogueFwdINS6_IJSA_NS7_ILi512EEESA_EEES9_SC_SE_Li256ELb0ELb1ELb1ELb0EEENS1_19SingleTileSchedulerILb0ELb1ELb1ELi64EEEEEEEEEvNT_6ParamsE --------------------------
	.section	.text._ZN7cutlass13device_kernelIN5flash11enable_sm90INS1_16FlashAttnFwdSm90INS1_25CollectiveMainloopFwdSm90ILi2EN4cute5tupleIJNS5_1CILi1EEES8_S8_EEENS6_IJNS7_ILi64EEESA_SA_EEELi512ENS_6half_tEfNS_4arch4Sm90ELb0ELb0ELb1ELb0ELb1ELb0ELb0ELb0ELb0ELb1ELb1ELb0EEENS1_21CollectiveEpilogueFwdINS6_IJSA_NS7_ILi512EEESA_EEES9_SC_SE_Li256ELb0ELb1ELb1ELb0EEENS1_19SingleTileSchedulerILb0ELb1ELb1ELi64EEEEEEEEEvNT_6ParamsE,"ax",@progbits
	.align	128
.text._ZN7cutlass13device_kernelIN5flash11enable_sm90INS1_16FlashAttnFwdSm90INS1_25CollectiveMainloopFwdSm90ILi2EN4cute5tupleIJNS5_1CILi1EEES8_S8_EEENS6_IJNS7_ILi64EEESA_SA_EEELi512ENS_6half_tEfNS_4arch4Sm90ELb0ELb0ELb1ELb0ELb1ELb0ELb0ELb0ELb0ELb1ELb1ELb0EEENS1_21CollectiveEpilogueFwdINS6_IJSA_NS7_ILi512EEESA_EEES9_SC_SE_Li256ELb0ELb1ELb1ELb0EEENS1_19SingleTileSchedulerILb0ELb1ELb1ELi64EEEEEEEEEvNT_6ParamsE:
        .type           _ZN7cutlass13device_kernelIN5flash11enable_sm90INS1_16FlashAttnFwdSm90INS1_25CollectiveMainloopFwdSm90ILi2EN4cute5tupleIJNS5_1CILi1EEES8_S8_EEENS6_IJNS7_ILi64EEESA_SA_EEELi512ENS_6half_tEfNS_4arch4Sm90ELb0ELb0ELb1ELb0ELb1ELb0ELb0ELb0ELb0ELb1ELb1ELb0EEENS1_21CollectiveEpilogueFwdINS6_IJSA_NS7_ILi512EEESA_EEES9_SC_SE_Li256ELb0ELb1ELb1ELb0EEENS1_19SingleTileSchedulerILb0ELb1ELb1ELi64EEEEEEEEEvNT_6ParamsE,@function
        .size           _ZN7cutlass13device_kernelIN5flash11enable_sm90INS1_16FlashAttnFwdSm90INS1_25CollectiveMainloopFwdSm90ILi2EN4cute5tupleIJNS5_1CILi1EEES8_S8_EEENS6_IJNS7_ILi64EEESA_SA_EEELi512ENS_6half_tEfNS_4arch4Sm90ELb0ELb0ELb1ELb0ELb1ELb0ELb0ELb0ELb0ELb1ELb1ELb0EEENS1_21CollectiveEpilogueFwdINS6_IJSA_NS7_ILi512EEESA_EEES9_SC_SE_Li256ELb0ELb1ELb1ELb0EEENS1_19SingleTileSchedulerILb0ELb1ELb1ELi64EEEEEEEEEvNT_6ParamsE,(.L_x_5826 - _ZN7cutlass13device_kernelIN5flash11enable_sm90INS1_16FlashAttnFwdSm90INS1_25CollectiveMainloopFwdSm90ILi2EN4cute5tupleIJNS5_1CILi1EEES8_S8_EEENS6_IJNS7_ILi64EEESA_SA_EEELi512ENS_6half_tEfNS_4arch4Sm90ELb0ELb0ELb1ELb0ELb1ELb0ELb0ELb0ELb0ELb1ELb1ELb0EEENS1_21CollectiveEpilogueFwdINS6_IJSA_NS7_ILi512EEESA_EEES9_SC_SE_Li256ELb0ELb1ELb1ELb0EEENS1_19SingleTileSchedulerILb0ELb1ELb1ELi64EEEEEEEEEvNT_6ParamsE)
        .other          _ZN7cutlass13device_kernelIN5flash11enable_sm90INS1_16FlashAttnFwdSm90INS1_25CollectiveMainloopFwdSm90ILi2EN4cute5tupleIJNS5_1CILi1EEES8_S8_EEENS6_IJNS7_ILi64EEESA_SA_EEELi512ENS_6half_tEfNS_4arch4Sm90ELb0ELb0ELb1ELb0ELb1ELb0ELb0ELb0ELb0ELb1ELb1ELb0EEENS1_21CollectiveEpilogueFwdINS6_IJSA_NS7_ILi512EEESA_EEES9_SC_SE_Li256ELb0ELb1ELb1ELb0EEENS1_19SingleTileSchedulerILb0ELb1ELb1ELi64EEEEEEEEEvNT_6ParamsE,@"STO_CUDA_ENTRY STV_DEFAULT"
_ZN7cutlass13device_kernelIN5flash11enable_sm90INS1_16FlashAttnFwdSm90INS1_25CollectiveMainloopFwdSm90ILi2EN4cute5tupleIJNS5_1CILi1EEES8_S8_EEENS6_IJNS7_ILi64EEESA_SA_EEELi512ENS_6half_tEfNS_4arch4Sm90ELb0ELb0ELb1ELb0ELb1ELb0ELb0ELb0ELb0ELb1ELb1ELb0EEENS1_21CollectiveEpilogueFwdINS6_IJSA_NS7_ILi512EEESA_EEES9_SC_SE_Li256ELb0ELb1ELb1ELb0EEENS1_19SingleTileSchedulerILb0ELb1ELb1ELi64EEEEEEEEEvNT_6ParamsE:
[----:B------:R-:W0:Y:S01]  /*0000*/  LDC R1, c[0x0][0x28] ;  /* 0x00000a00ff017b82 */ /* 0x000e220000000800 */
[----:B------:R-:W1:Y:S01]  /*0010*/  S2R R30, SR_TID.X ;  /* 0x00000000001e7919 */ /* 0x000e620000002100 */
[----:B------:R-:W-:Y:S01]  /*0020*/  ELECT P0, URZ, PT ;  /* 0x00000000003f782f */ /* 0x000fe20003800000 */
[----:B------:R-:W-:Y:S01]  /*0030*/  UMOV UR4, 0x80 ;  /* 0x0000008000047882 */ /* 0x000fe20000000000 */
[----:B------:R-:W-:Y:S01]  /*0040*/  UMOV UR7, 0x100 ;  /* 0x0000010000077882 */ /* 0x000fe20000000000 */
[----:B-1----:R-:W-:-:S05]  /*0050*/  SHF.R.U32.HI R0, RZ, 0x5, R30 ;  /* 0x00000005ff007819 */ /* 0x002fca000001161e */
[----:B------:R-:W1:Y:S02]  /*0060*/  SHFL.IDX PT, R2, R0, RZ, 0x1f ;  /* 0x00001fff00027589 */ /* 0x000e6400000e0000 */
[C---:B-1----:R-:W-:Y:S02]  /*0070*/  ISETP.NE.OR P0, PT, R2.reuse, RZ, !P0 ;  /* 0x000000ff0200720c */ /* 0x042fe40004705670 */
[----:B------:R-:W-:Y:S02]  /*0080*/  ISETP.NE.AND P1, PT, R2, RZ, PT ;  /* 0x000000ff0200720c */ /* 0x000fe40003f25270 */
[----:B------:R-:W-:-:S06]  /*0090*/  SHF.R.U32.HI R2, RZ, 0x7, R30 ;  /* 0x00000007ff027819 */ /* 0x000fcc000001161e */
[----:B------:R-:W1:Y:S03]  /*00a0*/  SHFL.IDX PT, R2, R2, RZ, 0x1f ;  /* 0x00001fff02027589 */ /* 0x000e6600000e0000 */
[----:B------:R-:W-:Y:S01]  /*00b0*/  VOTEU.ALL UP0, P0 ;  /* 0x00000000003f7886 */ /* 0x000fe20000000000 */
[----:B------:R-:W-:-:S04]  /*00c0*/  VOTEU.ALL UP1, P0 ;  /* 0x00000000003f7886 */ /* 0x000fc80000020000 */
[----:B------:R-:W2:Y:S01]  /*00d0*/  @!UP0 S2UR UR8, SR_CgaCtaId ;  /* 0x00000000000889c3 */ /* 0x000ea20000008800 */
[----:B------:R-:W-:Y:S01]  /*00e0*/  @!UP0 UMOV UR6, 0x400 ;  /* 0x0000040000068882 */ /* 0x000fe20000000000 */
[----:B------:R-:W-:-:S04]  /*00f0*/  @!UP0 UIADD3 UR4, -UR4, 0x100000, URZ ;  /* 0x0010000004048890 */ /* 0x000fc8000fffe13f */
[----:B------:R-:W-:Y:S02]  /*0100*/  @!UP0 USHF.L.U32 UR5, UR4, 0xb, URZ ;  /* 0x0000000b04058899 */ /* 0x000fe4000800063f */
[----:B------:R-:W-:Y:S02]  /*0110*/  @!UP0 USHF.L.U32 UR4, UR4, 0x1, URZ ;  /* 0x0000000104048899 */ /* 0x000fe4000800063f */
[----:B--2---:R-:W-:Y:S02]  /*0120*/  @!UP0 ULEA UR8, UR8, UR6, 0x18 ;  /* 0x0000000608088291 */ /* 0x004fe4000f8ec03f */
[----:B------:R-:W-:-:S04]  /*0130*/  @!UP0 UIADD3 UR6, -UR7, 0x100000, URZ ;  /* 0x0010000007068890 */ /* 0x000fc8000fffe13f */
[----:B------:R-:W-:Y:S02]  /*0140*/  @!UP0 USHF.L.U32 UR7, UR6, 0xb, URZ ;  /* 0x0000000b06078899 */ /* 0x000fe4000800063f */
[----:B------:R-:W-:Y:S01]  /*0150*/  @!UP0 USHF.L.U32 UR6, UR6, 0x1, URZ ;  /* 0x0000000106068899 */ /* 0x000fe2000800063f */
[----:B------:R-:W-:-:S05]  /*0160*/  VOTEU.ALL UP0, P0 ;  /* 0x00000000003f7886 */ /* 0x000fca0000000000 */
[----:B------:R2:W3:Y:S06]  /*0170*/  @!UP0 SYNCS.EXCH.64 URZ, [UR8+0x28c00], UR4 ;  /* 0x028c0004083f85b2 */ /* 0x0004ec0008000100 */
[----:B------:R2:W4:Y:S02]  /*0180*/  @!UP1 SYNCS.EXCH.64 URZ, [UR8+0x28c20], UR6 ;  /* 0x028c2006083f95b2 */ /* 0x0005240008000100 */
[----:B012---:R-:W-:Y:S05]  /*0190*/  @P1 BRA `(.L_x_0) ;  /* 0x0000000000381947 */ /* 0x007fea0003800000 */
[----:B------:R-:W0:Y:S01]  /*01a0*/  S2UR UR5, SR_CgaCtaId ;  /* 0x00000000000579c3 */ /* 0x000e220000008800 */
[----:B------:R-:W-:Y:S01]  /*01b0*/  UMOV UR4, 0x400 ;  /* 0x0000040000047882 */ /* 0x000fe20000000000 */
[----:B------:R-:W-:Y:S01]  /*01c0*/  UMOV UR7, 0x80 ;  /* 0x0000008000077882 */ /* 0x000fe20000000000 */
[----:B------:R-:W-:Y:S01]  /*01d0*/  ELECT P0, URZ, PT ;  /* 0x00000000003f782f */ /* 0x000fe20003800000 */
[----:B0-----:R-:W-:Y:S02]  /*01e0*/  ULEA UR6, UR5, UR4, 0x18 ;  /* 0x0000000405067291 */ /* 0x001fe4000f8ec03f */
[----:B------:R-:W-:-:S04]  /*01f0*/  UIADD3 UR4, -UR7, 0x100000, URZ ;  /* 0x0010000007047890 */ /* 0x000fc8000fffe13f */
[----:B------:R-:W-:Y:S02]  /*0200*/  USHF.L.U32 UR5, UR4, 0xb, URZ ;  /* 0x0000000b04057899 */ /* 0x000fe4000800063f */
[----:B------:R-:W-:Y:S01]  /*0210*/  USHF.L.U32 UR4, UR4, 0x1, URZ ;  /* 0x0000000104047899 */ /* 0x000fe2000800063f */
[----:B------:R-:W0:Y:S11]  /*0220*/  FENCE.VIEW.ASYNC.S ;  /* 0x00000000000073c6 */ /* 0x000e360000000000 */
[----:B0-----:R0:W1:Y:S01]  /*0230*/  SYNCS.EXCH.64 URZ, [UR6+0x28c30], UR4 ;  /* 0x028c3004063f75b2 */ /* 0x0010620008000100 */
[----:B------:R0:W2:Y:S01]  /*0240*/  SYNCS.EXCH.64 URZ, [UR6+0x28c40], UR4 ;  /* 0x028c4004063f75b2 */ /* 0x0000a20008000100 */
[----:B------:R0:W0:Y:S01]  /*0250*/  SYNCS.EXCH.64 URZ, [UR6+0x28c38], UR4 ;  /* 0x028c3804063f75b2 */ /* 0x0000220008000100 */
[----:B------:R0:W0:Y:S01]  /*0260*/  SYNCS.EXCH.64 URZ, [UR6+0x28c48], UR4 ;  /* 0x028c4804063f75b2 */ /* 0x0000220008000100 */
[----:B------:R-:W-:Y:S01]  /*0270*/  NOP ;  /* 0x0000000000007918 */ /* 0x000fe20000000000 */
.L_x_0:
[----:B------:R-:W5:Y:S01]  /*0280*/  SHFL.IDX PT, R3, R0, RZ, 0x1f ;  /* 0x00001fff00037589 */ /* 0x000f6200000e0000 */
[----:B------:R-:W-:Y:S01]  /*0290*/  NOP ;  /* 0x0000000000007918 */ /* 0x000fe20000000000 */
[----:B-----5:R-:W-:-:S13]  /*02a0*/  ISETP.NE.AND P0, PT, R3, RZ, PT ;  /* 0x000000ff0300720c */ /* 0x020fda0003f05270 */
[----:B------:R-:W-:Y:S05]  /*02b0*/  @P0 BRA `(.L_x_1) ;  /* 0x0000000000480947 */ /* 0x000fea0003800000 */
[----:B0-----:R-:W0:Y:S01]  /*02c0*/  S2UR UR5, SR_CgaCtaId ;  /* 0x00000000000579c3 */ /* 0x001e220000008800 */
[----:B------:R-:W-:Y:S01]  /*02d0*/  UMOV UR4, 0x400 ;  /* 0x0000040000047882 */ /* 0x000fe20000000000 */
[----:B------:R-:W-:Y:S01]  /*02e0*/  UMOV UR6, 0x80 ;  /* 0x0000008000067882 */ /* 0x000fe20000000000 */
[----:B------:R-:W-:Y:S01]  /*02f0*/  UMOV UR7, 0x100 ;  /* 0x0000010000077882 */ /* 0x000fe20000000000 */
[----:B------:R-:W-:Y:S01]  /*0300*/  ELECT P0, URZ, PT ;  /* 0x00000000003f782f */ /* 0x000fe20003800000 */
[----:B0-----:R-:W-:Y:S02]  /*0310*/  ULEA UR8, UR5, UR4, 0x18 ;  /* 0x0000000405087291 */ /* 0x001fe4000f8ec03f */
[----:B------:R-:W-:-:S04]  /*0320*/  UIADD3 UR4, -UR6, 0x100000, URZ ;  /* 0x0010000006047890 */ /* 0x000fc8000fffe13f */
[----:B------:R-:W-:Y:S02]  /*0330*/  USHF.L.U32 UR5, UR4, 0xb, URZ ;  /* 0x0000000b04057899 */ /* 0x000fe4000800063f */
[----:B------:R-:W-:Y:S02]  /*0340*/  USHF.L.U32 UR4, UR4, 0x1, URZ ;  /* 0x0000000104047899 */ /* 0x000fe4000800063f */
[----:B------:R-:W-:-:S04]  /*0350*/  UIADD3 UR6, -UR7, 0x100000, URZ ;  /* 0x0010000007067890 */ /* 0x000fc8000fffe13f */
[----:B------:R-:W-:Y:S02]  /*0360*/  USHF.L.U32 UR7, UR6, 0xb, URZ ;  /* 0x0000000b06077899 */ /* 0x000fe4000800063f */
[----:B------:R-:W-:Y:S01]  /*0370*/  USHF.L.U32 UR6, UR6, 0x1, URZ ;  /* 0x0000000106067899 */ /* 0x000fe2000800063f */
[----:B------:R-:W0:Y:S03]  /*0380*/  FENCE.VIEW.ASYNC.S ;  /* 0x00000000000073c6 */ /* 0x000e260000000000 */
[----:B0-----:R0:W0:Y:S08]  /*0390*/  SYNCS.EXCH.64 URZ, [UR8+0x28c50], UR4 ;  /* 0x028c5004083f75b2 */ /* 0x0010300008000100 */
[----:B------:R0:W0:Y:S01]  /*03a0*/  SYNCS.EXCH.64 URZ, [UR8+0x28c60], UR6 ;  /* 0x028c6006083f75b2 */ /* 0x0000220008000100 */
[----:B------:R0:W0:Y:S01]  /*03b0*/  SYNCS.EXCH.64 URZ, [UR8+0x28c58], UR4 ;  /* 0x028c5804083f75b2 */ /* 0x0000220008000100 */
[----:B------:R0:W0:Y:S01]  /*03c0*/  SYNCS.EXCH.64 URZ, [UR8+0x28c68], UR6 ;  /* 0x028c6806083f75b2 */ /* 0x0000220008000100 */
[----:B------:R-:W-:Y:S01]  /*03d0*/  NOP ;  /* 0x0000000000007918 */ /* 0x000fe20000000000 */
.L_x_1:
[----:B------:R-:W5:Y:S01]  /*03e0*/  SHFL.IDX PT, R3, R0, RZ, 0x1f ;  /* 0x00001fff00037589 */ /* 0x000f6200000e0000 */
[----:B------:R-:W-:Y:S01]  /*03f0*/  NOP ;  /* 0x0000000000007918 */ /* 0x000fe20000000000 */
[----:B-----5:R-:W-:-:S13]  /*0400*/  ISETP.NE.AND P0, PT, R3, RZ, PT ;  /* 0x000000ff0300720c */ /* 0x020fda0003f05270 */
[----:B------:R-:W-:Y:S05]  /*0410*/  @P0 BRA `(.L_x_2) ;  /* 0x0000000000380947 */ /* 0x000fea0003800000 */
[----:B0-----:R-:W0:Y:S01]  /*0420*/  S2UR UR5, SR_CgaCtaId ;  /* 0x00000000000579c3 */ /* 0x001e220000008800 */
        /* <DEDUP_REMOVED lines=8> */
[----:B0-----:R0:W0:Y:S01]  /*04b0*/  SYNCS.EXCH.64 URZ, [UR6+0x28c70], UR4 ;  /* 0x028c7004063f75b2 */ /* 0x0010220008000100 */
[----:B------:R0:W0:Y:S01]  /*04c0*/  SYNCS.EXCH.64 URZ, [UR6+0x28c80], UR4 ;  /* 0x028c8004063f75b2 */ /* 0x0000220008000100 */
[----:B------:R0:W0:Y:S01]  /*04d0*/  SYNCS.EXCH.64 URZ, [UR6+0x28c78], UR4 ;  /* 0x028c7804063f75b2 */ /* 0x0000220008000100 */
[----:B------:R0:W0:Y:S01]  /*04e0*/  SYNCS.EXCH.64 URZ, [UR6+0x28c88], UR4 ;  /* 0x028c8804063f75b2 */ /* 0x0000220008000100 */
[----:B------:R-:W-:Y:S01]  /*04f0*/  NOP ;  /* 0x0000000000007918 */ /* 0x000fe20000000000 */
.L_x_2:
        /* <DEDUP_REMOVED lines=22> */
.L_x_3:
[----:B------:R-:W5:Y:S01]  /*0660*/  SHFL.IDX PT, R3, R0, RZ, 0x1f ;  /* 0x00001fff00037589 */ /* 0x000f6200000e0000 */
[----:B------:R-:W-:Y:S01]  /*0670*/  R2UR UR9, R2 ;  /* 0x00000000020972ca */ /* 0x000fe200000e0000 */
        /* <DEDUP_REMOVED lines=21> */
.L_x_4:
[----:B------:R-:W-:Y:S01]  /*07d0*/  UISETP.NE.AND UP0, UPT, UR9, URZ, UPT ;  /* 0x0000003f0900728c */ /* 0x000fe2000bf05270 */
[----:B------:R-:W-:Y:S01]  /*07e0*/  NOP ;  /* 0x0000000000007918 */ /* 0x000fe20000000000 */
[----:B------:R-:W-:Y:S01]  /*07f0*/  UMOV UR39, 0x1 ;  /* 0x0000000100277882 */ /* 0x000fe20000000000 */
[----:B------:R-:W-:Y:S01]  /*0800*/  ULDC.64 UR36, c[0x0][0x208] ;  /* 0x0000820000247ab9 */ /* 0x000fe20000000a00 */
[----:B------:R-:W-:Y:S01]  /*0810*/  USEL UR39, UR39, 0x2, !UP0 ;  /* 0x0000000227277887 */ /* 0x000fe2000c000000 */
[----:B------:R-:W-:Y:S01]  /*0820*/  BSSY B6, `(.L_x_5) ;  /* 0x0000cc9000067945 */ /* 0x000fe20003800000 */
[----:B01234-:R-:W-:Y:S01]  /*0830*/  BAR.SYNC.DEFER_BLOCKING 0x0 ;  /* 0x0000000000007b1d */ /* 0x01ffe20000010000 */
[----:B------:R-:W-:-:S13]  /*0840*/  PLOP3.LUT P0, PT, PT, PT, UP0, 0x80, 0x0 ;  /* 0x000000000000781c */ /* 0x000fda0003f0f008 */
[----:B------:R-:W-:Y:S05]  /*0850*/  @!P0 BRA `(.L_x_6) ;  /* 0x00000094004c8947 */ /* 0x000fea0003800000 */
.L_x_7:
[----:B------:R-:W-:-:S08]  /*0860*/  NOP ;  /* 0x0000000000007918 */ /* 0x000fd00000000000 */
[----:B------:R-:W0:Y:S02]  /*0870*/  USETMAXREG.TRY_ALLOC.CTAPOOL UP0, 0xe8 ;  /* 0x000000e8000079c8 */ /* 0x000e240008000600 */
[----:B0-----:R-:W-:-:S13]  /*0880*/  PLOP3.LUT P0, PT, PT, PT, UP0, 0x80, 0x0 ;  /* 0x000000000000781c */ /* 0x001fda0003f0f008 */
[----:B------:R-:W-:Y:S05]  /*0890*/  @!P0 BRA `(.L_x_7) ;  /* 0xfffffffc00f08947 */ /* 0x000fea000383ffff */
[----:B------:R-:W-:Y:S01]  /*08a0*/  LOP3.LUT R0, R30, 0xffffff80, RZ, 0xc0, !PT ;  /* 0xffffff801e007812 */ /* 0x000fe200078ec0ff */
[----:B------:R-:W0:Y:S01]  /*08b0*/  S2UR UR6, SR_CTAID.Y ;  /* 0x00000000000679c3 */ /* 0x000e220000002600 */
[----:B------:R-:W-:Y:S02]  /*08c0*/  ULDC UR7, c[0x0][0xc50] ;  /* 0x0003140000077ab9 */ /* 0x000fe40000000800 */
[----:B------:R-:W-:Y:S01]  /*08d0*/  ISETP.NE.AND P0, PT, R0, 0x80, PT ;  /* 0x000000800000780c */ /* 0x000fe20003f05270 */
[----:B------:R-:W-:-:S04]  /*08e0*/  UISETP.NE.AND UP0, UPT, UR7, 0x1, UPT ;  /* 0x000000010700788c */ /* 0x000fc8000bf05270 */
[----:B------:R-:W1:Y:S07]  /*08f0*/  S2UR UR8, SR_CTAID.Z ;  /* 0x00000000000879c3 */ /* 0x000e6e0000002700 */
[----:B------:R-:W-:Y:S01]  /*0900*/  @UP0 ULDC UR4, c[0x0][0xc54] ;  /* 0x0003150000040ab9 */ /* 0x000fe20000000800 */
[----:B------:R-:W-:Y:S06]  /*0910*/  @!P0 BAR.ARV 0x8, 0x100 ;  /* 0x0204000000008b1d */ /* 0x000fec0000002000 */
[----:B------:R-:W-:Y:S01]  /*0920*/  ISETP.GE.U32.AND P0, PT, R30, 0x100, PT ;  /* 0x000001001e00780c */ /* 0x000fe20003f06070 */
[----:B------:R-:W-:Y:S01]  /*0930*/  @UP0 ULDC UR10, c[0x0][0xc58] ;  /* 0x00031600000a0ab9 */ /* 0x000fe20000000800 */
[----:B0-----:R-:W-:-:S02]  /*0940*/  UIMAD.WIDE.U32 UR4, UR6, UR4, URZ ;  /* 0x00000004060472a5 */ /* 0x001fc4000f8e003f */
[----:B------:R-:W-:Y:S02]  /*0950*/  UMOV UR38, UR6 ;  /* 0x0000000600267c82 */ /* 0x000fe40008000000 */
[----:B------:R-:W-:-:S04]  /*0960*/  @UP0 USHF.R.U32.HI UR38, URZ, UR10, UR5 ;  /* 0x0000000a3f260299 */ /* 0x000fc80008011605 */
[----:B------:R-:W-:-:S03]  /*0970*/  UIADD3 UR4, -UR38, URZ, URZ ;  /* 0x0000003f26047290 */ /* 0x000fc6000fffe13f */
[----:B------:R-:W-:Y:S06]  /*0980*/  @P0 BAR.ARV 0xf, 0x100 ;  /* 0x03c4000000000b1d */ /* 0x000fec0000002000 */
[----:B-1----:R-:W-:Y:S01]  /*0990*/  ISETP.LE.AND P0, PT, RZ, UR8, PT ;  /* 0x00000008ff007c0c */ /* 0x002fe2000bf03270 */
[----:B------:R-:W-:-:S12]  /*09a0*/  UIMAD UR7, UR7, UR4, UR6 ;  /* 0x00000004070772a4 */ /* 0x000fd8000f8e0206 */
[----:B------:R-:W-:Y:S05]  /*09b0*/  @!P0 BRA `(.L_x_8) ;  /* 0x000000c800bc8947 */ /* 0x000fea0003800000 */
[----:B------:R-:W-:Y:S01]  /*09c0*/  ULDC.64 UR4, c[0x0][0x418] ;  /* 0x0001060000047ab9 */ /* 0x000fe20000000a00 */
[----:B------:R-:W-:Y:S01]  /*09d0*/  ULDC UR43, c[0x0][0x424] ;  /* 0x00010900002b7ab9 */ /* 0x000fe20000000800 */
[----:B------:R-:W-:Y:S01]  /*09e0*/  UISETP.NE.U32.AND UP0, UPT, UR4, URZ, UPT ;  /* 0x0000003f0400728c */ /* 0x000fe2000bf05070 */
[----:B------:R-:W0:Y:S01]  /*09f0*/  S2UR UR42, SR_CgaCtaId ;  /* 0x00000000002a79c3 */ /* 0x000e220000008800 */
[----:B------:R-:W-:Y:S01]  /*0a00*/  UISETP.NE.AND UP1, UPT, UR9, 0x1, UPT ;  /* 0x000000010900788c */ /* 0x000fe2000bf25270 */
[----:B------:R-:W-:Y:S01]  /*0a10*/  VIADD R16, R30, 0xffffff80 ;  /* 0xffffff801e107836 */ /* 0x000fe20000000000 */
[----:B------:R-:W-:Y:S01]  /*0a20*/  UISETP.NE.AND.EX UP0, UPT, UR5, URZ, UPT, UP0 ;  /* 0x0000003f0500728c */ /* 0x000fe2000bf05300 */
[----:B------:R-:W-:Y:S01]  /*0a30*/  ULDC UR4, c[0x0][0x2f0] ;  /* 0x0000bc0000047ab9 */ /* 0x000fe20000000800 */
[----:B------:R-:W-:Y:S02]  /*0a40*/  USHF.R.U32.HI UR11, URZ, 0x10, UR7 ;  /* 0x000000103f0b7899 */ /* 0x000fe40008011607 */
[----:B------:R-:W-:Y:S01]  /*0a50*/  PLOP3.LUT P0, PT, PT, PT, UP1, 0x80, 0x0 ;  /* 0x000000000000781c */ /* 0x000fe20003f0f018 */
[----:B------:R-:W-:-:S02]  /*0a60*/  USEL UR43, UR43, 0x1, UP0 ;  /* 0x000000012b2b7887 */ /* 0x000fc40008000000 */
[----:B------:R-:W-:Y:S02]  /*0a70*/  UISETP.NE.AND UP0, UPT, UR11, URZ, UPT ;  /* 0x0000003f0b00728c */ /* 0x000fe4000bf05270 */
[----:B------:R-:W-:Y:S02]  /*0a80*/  UIMAD UR43, UR43, UR4, URZ ;  /* 0x000000042b2b72a4 */ /* 0x000fe4000f8e023f */
[----:B------:R-:W-:Y:S02]  /*0a90*/  ULOP3.LUT UR7, UR7, 0xffff, URZ, 0xc0, !UPT ;  /* 0x0000ffff07077892 */ /* 0x000fe4000f8ec03f */
[----:B------:R-:W-:-:S04]  /*0aa0*/  UIADD3 UR4, UR43, 0x3f, URZ ;  /* 0x0000003f2b047890 */ /* 0x000fc8000fffe03f */
[----:B------:R-:W-:Y:S01]  /*0ab0*/  USHF.R.S32.HI UR5, URZ, 0x1f, UR4 ;  /* 0x0000001f3f057899 */ /* 0x000fe20008011404 */
[----:B------:R-:W-:-:S03]  /*0ac0*/  @!UP0 ULDC UR11, c[0x0][0x9f0] ;  /* 0x00027c00000b8ab9 */ /* 0x000fc60000000800 */
[----:B------:R-:W-:-:S04]  /*0ad0*/  ULEA.HI UR5, UR5, UR4, URZ, 0x6 ;  /* 0x0000000405057291 */ /* 0x000fc8000f8f303f */
[----:B------:R-:W-:Y:S01]  /*0ae0*/  USHF.R.S32.HI UR6, URZ, 0x6, UR5 ;  /* 0x000000063f067899 */ /* 0x000fe20008011405 */
[----:B0-----:R-:W-:Y:S11]  /*0af0*/  @!P0 BRA `(.L_x_9) ;  /* 0x0000001c00e48947 */ /* 0x001ff60003800000 */
[----:B------:R-:W-:Y:S01]  /*0b00*/  UISETP.GE.AND UP0, UPT, UR43, 0x1, UPT ;  /* 0x000000012b00788c */ /* 0x000fe2000bf06270 */
[----:B------:R-:W-:Y:S02]  /*0b10*/  PLOP3.LUT P0, PT, PT, PT, PT, 0x80, 0x0 ;  /* 0x000000000000781c */ /* 0x000fe40003f0f070 */
[----:B------:R-:W-:Y:S02]  /*0b20*/  CS2R R4, SRZ ;  /* 0x0000000000047805 */ /* 0x000fe4000001ff00 */
[----:B------:R-:W-:Y:S02]  /*0b30*/  CS2R R150, SRZ ;  /* 0x0000000000967805 */ /* 0x000fe4000001ff00 */
[----:B------:R-:W-:Y:S02]  /*0b40*/  CS2R R148, SRZ ;  /* 0x0000000000947805 */ /* 0x000fe4000001ff00 */
[----:B------:R-:W-:Y:S02]  /*0b50*/  CS2R R146, SRZ ;  /* 0x0000000000927805 */ /* 0x000fe4000001ff00 */
[----:B------:R-:W-:-:S02]  /*0b60*/  PLOP3.LUT P1, PT, PT, PT, UP0, 0x80, 0x0 ;  /* 0x000000000000781c */ /* 0x000fc40003f2f008 */
[----:B------:R-:W-:Y:S02]  /*0b70*/  CS2R R144, SRZ ;  /* 0x0000000000907805 */ /* 0x000fe4000001ff00 */
[----:B------:R-:W-:Y:S02]  /*0b80*/  CS2R R142, SRZ ;  /* 0x00000000008e7805 */ /* 0x000fe4000001ff00 */
[----:B------:R-:W-:Y:S02]  /*0b90*/  CS2R R140, SRZ ;  /* 0x00000000008c7805 */ /* 0x000fe4000001ff00 */
[----:B------:R-:W-:Y:S02]  /*0ba0*/  CS2R R138, SRZ ;  /* 0x00000000008a7805 */ /* 0x000fe4000001ff00 */
[----:B------:R-:W-:Y:S02]  /*0bb0*/  CS2R R136, SRZ ;  /* 0x0000000000887805 */ /* 0x000fe4000001ff00 */
[----:B------:R-:W-:-:S02]  /*0bc0*/  CS2R R134, SRZ ;  /* 0x0000000000867805 */ /* 0x000fc4000001ff00 */
        /* <DEDUP_REMOVED lines=47> */
[----:B------:R-:W-:Y:S01]  /*0ec0*/  CS2R R38, SRZ ;  /* 0x0000000000267805 */ /* 0x000fe2000001ff00 */
[----:B------:R-:W-:Y:S01]  /*0ed0*/  IMAD.MOV.U32 R37, RZ, RZ, RZ ;  /* 0x000000ffff257224 */ /* 0x000fe200078e00ff */
[----:B------:R-:W-:Y:S01]  /*0ee0*/  MOV R3, RZ ;  /* 0x000000ff00037202 */ /* 0x000fe20000000f00 */
[----:B------:R-:W-:Y:S06]  /*0ef0*/  @!P1 BRA `(.L_x_10) ;  /* 0x0000000000709947 */ /* 0x000fec0003800000 */
[----:B------:R-:W-:Y:S01]  /*0f00*/  IMAD.U32 R6, RZ, RZ, UR11 ;  /* 0x0000000bff067e24 */ /* 0x000fe2000f8e00ff */
[----:B------:R-:W-:-:S04]  /*0f10*/  UIADD3 UR4, UR6, -0x1, UR11 ;  /* 0xffffffff06047890 */ /* 0x000fc8000fffe00b */
[-C--:B------:R-:W-:Y:S02]  /*0f20*/  IABS R7, R6.reuse ;  /* 0x0000000600077213 */ /* 0x080fe40000000000 */
[----:B------:R-:W-:Y:S01]  /*0f30*/  IMAD.U32 R8, RZ, RZ, UR4 ;  /* 0x00000004ff087e24 */ /* 0x000fe2000f8e00ff */
[----:B------:R-:W-:Y:S01]  /*0f40*/  IABS R6, R6 ;  /* 0x0000000600067213 */ /* 0x000fe20000000000 */
[----:B------:R-:W0:Y:S01]  /*0f50*/  I2F.RP R0, R7 ;  /* 0x0000000700007306 */ /* 0x000e220000209400 */
[----:B------:R-:W-:-:S03]  /*0f60*/  ULOP3.LUT UR4, UR4, UR11, URZ, 0x3c, !UPT ;  /* 0x0000000b04047292 */ /* 0x000fc6000f8e3c3f */
[----:B------:R-:W-:-:S03]  /*0f70*/  IMAD.MOV R6, RZ, RZ, -R6 ;  /* 0x000000ffff067224 */ /* 0x000fc600078e0a06 */
[----:B------:R-:W-:Y:S01]  /*0f80*/  ISETP.LE.AND P3, PT, RZ, UR4, PT ;  /* 0x00000004ff007c0c */ /* 0x000fe2000bf63270 */
[----:B0-----:R-:W0:Y:S02]  /*0f90*/  MUFU.RCP R0, R0 ;  /* 0x0000000000007308 */ /* 0x001e240000001000 */
[----:B0-----:R-:W-:Y:S01]  /*0fa0*/  VIADD R2, R0, 0xffffffe ;  /* 0x0ffffffe00027836 */ /* 0x001fe20000000000 */
[----:B------:R-:W-:-:S05]  /*0fb0*/  IABS R0, R8 ;  /* 0x0000000800007213 */ /* 0x000fca0000000000 */
[----:B------:R0:W1:Y:S02]  /*0fc0*/  F2I.FTZ.U32.TRUNC.NTZ R3, R2 ;  /* 0x0000000200037305 */ /* 0x000064000021f000 */
[----:B0-----:R-:W-:Y:S02]  /*0fd0*/  MOV R2, RZ ;  /* 0x000000ff00027202 */ /* 0x001fe40000000f00 */
[----:B-1----:R-:W-:-:S05]  /*0fe0*/  IADD3 R10, RZ, -R3, RZ ;  /* 0x80000003ff0a7210 */ /* 0x002fca0007ffe0ff */
[----:B------:R-:W-:-:S04]  /*0ff0*/  IMAD R9, R10, R7, RZ ;  /* 0x000000070a097224 */ /* 0x000fc800078e02ff */
[----:B------:R-:W-:-:S04]  /*1000*/  IMAD.HI.U32 R3, R3, R9, R2 ;  /* 0x0000000903037227 */ /* 0x000fc800078e0002 */
[----:B------:R-:W-:Y:S02]  /*1010*/  IMAD.MOV.U32 R2, RZ, RZ, R6 ;  /* 0x000000ffff027224 */ /* 0x000fe400078e0006 */
[----:B------:R-:W-:-:S04]  /*1020*/  IMAD.HI.U32 R3, R3, R0, RZ ;  /* 0x0000000003037227 */ /* 0x000fc800078e00ff */
[----:B------:R-:W-:-:S05]  /*1030*/  IMAD R0, R3, R2, R0 ;  /* 0x0000000203007224 */ /* 0x000fca00078e0200 */
[----:B------:R-:W-:-:S13]  /*1040*/  ISETP.GT.U32.AND P2, PT, R7, R0, PT ;  /* 0x000000000700720c */ /* 0x000fda0003f44070 */
[----:B------:R-:W-:Y:S01]  /*1050*/  @!P2 IMAD.IADD R0, R0, 0x1, -R7 ;  /* 0x000000010000a824 */ /* 0x000fe200078e0a07 */
[----:B------:R-:W-:Y:S02]  /*1060*/  @!P2 IADD3 R3, R3, 0x1, RZ ;  /* 0x000000010303a810 */ /* 0x000fe40007ffe0ff */
[----:B------:R-:W-:Y:S02]  /*1070*/  ISETP.NE.AND P2, PT, RZ, UR11, PT ;  /* 0x0000000bff007c0c */ /* 0x000fe4000bf45270 */
[----:B------:R-:W-:-:S13]  /*1080*/  ISETP.GE.U32.AND P1, PT, R0, R7, PT ;  /* 0x000000070000720c */ /* 0x000fda0003f26070 */
[----:B------:R-:W-:-:S04]  /*1090*/  @P1 VIADD R3, R3, 0x1 ;  /* 0x0000000103031836 */ /* 0x000fc80000000000 */
[----:B------:R-:W-:Y:S01]  /*10a0*/  @!P3 IMAD.MOV R3, RZ, RZ, -R3 ;  /* 0x000000ffff03b224 */ /* 0x000fe200078e0a03 */
[----:B------:R-:W-:-:S07]  /*10b0*/  @!P2 LOP3.LUT R3, RZ, UR11, RZ, 0x33, !PT ;  /* 0x0000000bff03ac12 */ /* 0x000fce000f8e33ff */
.L_x_10:
[----:B------:R-:W-:Y:S01]  /*10c0*/  IMAD R0, R3, UR7, RZ ;  /* 0x0000000703007c24 */ /* 0x000fe2000f8e02ff */
[----:B------:R-:W-:Y:S02]  /*10d0*/  MOV R36, RZ ;  /* 0x000000ff00247202 */ /* 0x000fe40000000f00 */
[----:B------:R-:W-:Y:S02]  /*10e0*/  CS2R R34, SRZ ;  /* 0x0000000000227805 */ /* 0x000fe4000001ff00 */
[----:B------:R-:W-:Y:S02]  /*10f0*/  CS2R R32, SRZ ;  /* 0x0000000000207805 */ /* 0x000fe4000001ff00 */
[----:B------:R-:W-:Y:S02]  /*1100*/  CS2R R30, SRZ ;  /* 0x00000000001e7805 */ /* 0x000fe4000001ff00 */
[----:B------:R-:W-:Y:S02]  /*1110*/  VIADDMNMX R3, R0, R3, UR6, PT ;  /* 0x0000000600037e46 */ /* 0x000fe4000b800103 */
[----:B------:R-:W-:-:S02]  /*1120*/  CS2R R28, SRZ ;  /* 0x00000000001c7805 */ /* 0x000fc4000001ff00 */
[----:B------:R-:W-:Y:S02]  /*1130*/  CS2R R26, SRZ ;  /* 0x00000000001a7805 */ /* 0x000fe4000001ff00 */
[----:B------:R-:W-:Y:S02]  /*1140*/  CS2R R24, SRZ ;  /* 0x0000000000187805 */ /* 0x000fe4000001ff00 */
[----:B------:R-:W-:-:S13]  /*1150*/  ISETP.GT.AND P1, PT, R3, R0, PT ;  /* 0x000000000300720c */ /* 0x000fda0003f24270 */
[----:B------:R-:W-:Y:S05]  /*1160*/  @!P1 BRA `(.L_x_11) ;  /* 0x00000064001c9947 */ /* 0x000fea0003800000 */
[----:B------:R-:W-:Y:S01]  /*1170*/  SHF.R.S32.HI R5, RZ, 0x1f, R16 ;  /* 0x0000001fff057819 */ /* 0x000fe20000011410 */
[----:B------:R-:W-:-:S03]  /*1180*/  UMOV UR7, 0x400 ;  /* 0x0000040000077882 */ /* 0x000fc60000000000 */
[----:B------:R-:W-:-:S04]  /*1190*/  LEA.HI R5, R5, R16, RZ, 0x7 ;  /* 0x0000001005057211 */ /* 0x000fc800078f38ff */
[----:B------:R-:W-:Y:S02]  /*11a0*/  SHF.R.S32.HI R2, RZ, 0x7, R5 ;  /* 0x00000007ff027819 */ /* 0x000fe40000011405 */
[----:B------:R-:W-:-:S04]  /*11b0*/  LOP3.LUT R5, R5, 0xffffff80, RZ, 0xc0, !PT ;  /* 0xffffff8005057812 */ /* 0x000fc800078ec0ff */
[----:B------:R-:W0:Y:S01]  /*11c0*/  SHFL.IDX PT, R2, R2, RZ, 0x1f ;  /* 0x00001fff02027589 */ /* 0x000e2200000e0000 */
[----:B------:R-:W-:-:S05]  /*11d0*/  IMAD.IADD R5, R16, 0x1, -R5 ;  /* 0x0000000110057824 */ /* 0x000fca00078e0a05 */
[----:B------:R-:W-:-:S04]  /*11e0*/  SHF.R.S32.HI R4, RZ, 0x1f, R5 ;  /* 0x0000001fff047819 */ /* 0x000fc80000011405 */
[CC--:B------:R-:W-:Y:S02]  /*11f0*/  LEA.HI R6, R4.reuse, R5.reuse, RZ, 0x2 ;  /* 0x0000000504067211 */ /* 0x0c0fe400078f10ff */
[----:B------:R-:W-:Y:S02]  /*1200*/  LEA.HI R4, R4, R5, RZ, 0x5 ;  /* 0x0000000504047211 */ /* 0x000fe400078f28ff */
[----:B------:R-:W-:Y:S02]  /*1210*/  SHF.R.S32.HI R7, RZ, 0x1f, R6 ;  /* 0x0000001fff077819 */ /* 0x000fe40000011406 */
[----:B------:R-:W-:Y:S02]  /*1220*/  SHF.R.S32.HI R4, RZ, 0x5, R4 ;  /* 0x00000005ff047819 */ /* 0x000fe40000011404 */
[----:B0-----:R-:W-:Y:S02]  /*1230*/  R2UR UR4, R2 ;  /* 0x00000000020472ca */ /* 0x001fe400000e0000 */
[----:B------:R-:W-:-:S04]  /*1240*/  SHF.R.S32.HI R2, RZ, 0x2, R6 ;  /* 0x00000002ff027819 */ /* 0x000fc80000011406 */
[----:B------:R-:W-:-:S04]  /*1250*/  LEA.HI R7, R7, R2, RZ, 0x3 ;  /* 0x0000000207077211 */ /* 0x000fc800078f18ff */
[----:B------:R-:W-:-:S03]  /*1260*/  LOP3.LUT R7, R7, 0xfffffff8, RZ, 0xc0, !PT ;  /* 0xfffffff807077812 */ /* 0x000fc600078ec0ff */
[----:B------:R-:W-:Y:S02]  /*1270*/  ULEA.HI UR5, UR4, UR4, URZ, 0x1 ;  /* 0x0000000404057291 */ /* 0x000fe4000f8f083f */
[----:B------:R-:W-:Y:S02]  /*1280*/  IMAD.IADD R7, R2, 0x1, -R7 ;  /* 0x0000000102077824 */ /* 0x000fe400078e0a07 */
[----:B------:R-:W-:Y:S02]  /*1290*/  ULOP3.LUT UR6, UR5, 0x1fffe, URZ, 0xc0, !UPT ;  /* 0x0001fffe05067892 */ /* 0x000fe4000f8ec03f */
[----:B------:R-:W-:Y:S01]  /*12a0*/  ULEA UR5, UR42, UR7, 0x18 ;  /* 0x000000072a057291 */ /* 0x000fe2000f8ec03f */
[----:B------:R-:W-:Y:S01]  /*12b0*/  LEA R4, R4, R7, 0x4 ;  /* 0x0000000704047211 */ /* 0x000fe200078e20ff */
[----:B------:R-:W-:Y:S02]  /*12c0*/  UIADD3 UR6, UR4, -UR6, URZ ;  /* 0x8000000604067290 */ /* 0x000fe4000fffe03f */
[----:B------:R-:W-:-:S02]  /*12d0*/  ULOP3.LUT UR4, UR39, 0x1, URZ, 0xfc, !UPT ;  /* 0x0000000127047892 */ /* 0x000fc4000f8efc3f */
[----:B------:R-:W-:Y:S02]  /*12e0*/  ULEA UR6, UR6, UR5, 0xf ;  /* 0x0000000506067291 */ /* 0x000fe4000f8e783f */
[----:B------:R-:W-:Y:S02]  /*12f0*/  UISETP.NE.AND UP0, UPT, UR4, 0x3, UPT ;  /* 0x000000030400788c */ /* 0x000fe4000bf05270 */
[----:B------:R-:W-:-:S04]  /*1300*/  UIADD3 UR6, UR6, 0x400, URZ ;  /* 0x0000040006067890 */ /* 0x000fc8000fffe03f */
[----:B------:R-:W-:Y:S01]  /*1310*/  PLOP3.LUT P0, PT, PT, PT, UP0, 0x80, 0x0 ;  /* 0x000000000000781c */ /* 0x000fe20003f0f008 */
[----:B------:R-:W-:-:S04]  /*1320*/  USHF.R.U32.HI UR6, URZ, 0x4, UR6 ;  /* 0x000000043f067899 */ /* 0x000fc80008011606 */
[----:B------:R-:W-:-:S04]  /*1330*/  ULOP3.LUT UR6, UR6, 0x3fff, URZ, 0xc0, !UPT ;  /* 0x00003fff06067892 */ /* 0x000fc8000f8ec03f */
[----:B------:R-:W-:-:S04]  /*1340*/  ULOP3.LUT UR6, UR6, 0x2000000, URZ, 0xfc, !UPT ;  /* 0x0200000006067892 */ /* 0x000fc8000f8efc3f */
[----:B------:R-:W-:Y:S08]  /*1350*/  @!P0 BRA `(.L_x_12) ;  /* 0x0000000000048947 */ /* 0x000ff00003800000 */
[----:B------:R-:W-:Y:S01]  /*1360*/  BPT.TRAP 0x1 ;  /* 0x000000040000795c */ /* 0x000fe20000300000 */
.L_x_12:
[----:B------:R-:W-:-:S04]  /*1370*/  SHF.L.U32 R2, RZ, 0x1f, RZ ;  /* 0x0000001fff027819 */ /* 0x000fc800000006ff */
[----:B------:R-:W0:Y:S02]  /*1380*/  SYNCS.PHASECHK.TRANS64.TRYWAIT P1, [UR5+0x28c50], R2 ;  /* 0x028c5002ff0075a7 */ /* 0x000e240008020145 */
[----:B0-----:R-:W-:Y:S05]  /*1390*/  @!P1 BRA `(.L_x_13) ;  /* 0x000000c0004c9947 */ /* 0x001fea0003800000 */
.L_x_97:
[----:B------:R-:W-:Y:S01]  /*13a0*/  BAR.SYNC.DEFER_BLOCKING 0xe, 0x100 ;  /* 0x0384000000007b1d */ /* 0x000fe20000010000 */
[----:B------:R-:W-:Y:S02]  /*13b0*/  UIADD3 UR4, UR5, 0x26800, URZ ;  /* 0x0002680005047890 */ /* 0x000fe4000fffe03f */
[----:B------:R-:W-:Y:S02]  /*13c0*/  UIADD3 UR14, UR6, 0x80, URZ ;  /* 0x00000080060e7890 */ /* 0x000fe4000fffe03f */
[----:B------:R-:W-:Y:S01]  /*13d0*/  USHF.R.U32.HI UR4, URZ, 0x4, UR4 ;  /* 0x000000043f047899 */ /* 0x000fe20008011604 */
[----:B------:R-:W-:Y:S01]  /*13e0*/  UMOV UR9, 0x40000040 ;  /* 0x4000004000097882 */ /* 0x000fe20000000000 */
[----:B------:R-:W-:Y:S02]  /*13f0*/  UMOV UR10, UR6 ;  /* 0x00000006000a7c82 */ /* 0x000fe40008000000 */
[----:B------:R-:W-:Y:S01]  /*1400*/  ULOP3.LUT UR4, UR4, 0x3fff, URZ, 0xc0, !UPT ;  /* 0x00003fff04047892 */ /* 0x000fe2000f8ec03f */
[----:B------:R-:W-:Y:S01]  /*1410*/  UMOV UR11, 0x40000040 ;  /* 0x40000040000b7882 */ /* 0x000fe20000000000 */
[----:B------:R-:W-:-:S02]  /*1420*/  UMOV UR13, 0x40000040 ;  /* 0x40000040000d7882 */ /* 0x000fc40000000000 */
[----:B------:R-:W-:Y:S01]  /*1430*/  ULOP3.LUT UR4, UR4, 0x10000, URZ, 0xfc, !UPT ;  /* 0x0001000004047892 */ /* 0x000fe2000f8efc3f */
[----:B------:R-:W-:Y:S01]  /*1440*/  UMOV UR15, 0x40000040 ;  /* 0x40000040000f7882 */ /* 0x000fe20000000000 */
[----:B------:R-:W-:Y:S02]  /*1450*/  UIADD3 UR18, UR6, 0x100, URZ ;  /* 0x0000010006127890 */ /* 0x000fe4000fffe03f */
[----:B------:R-:W-:-:S03]  /*1460*/  UIADD3 UR12, UR4, 0x2, URZ ;  /* 0x00000002040c7890 */ /* 0x000fc6000fffe03f */
[----:B------:R-:W-:Y:S01]  /*1470*/  UMOV UR8, UR4 ;  /* 0x0000000400087c82 */ /* 0x000fe20008000000 */
[----:B------:R-:W-:Y:S01]  /*1480*/  UIADD3 UR16, UR4, 0x4, URZ ;  /* 0x0000000404107890 */ /* 0x000fe2000fffe03f */
[----:B------:R-:W-:Y:S01]  /*1490*/  UMOV UR17, 0x40000040 ;  /* 0x4000004000117882 */ /* 0x000fe20000000000 */
[----:B------:R-:W-:Y:S01]  /*14a0*/  WARPGROUP.ARRIVE ;  /* 0x00000000000079c5 */ /* 0x000fe20000000000 */
[----:B------:R-:W-:Y:S01]  /*14b0*/  UMOV UR19, 0x40000040 ;  /* 0x4000004000137882 */ /* 0x000fe20000000000 */
[----:B------:R-:W-:Y:S02]  /*14c0*/  UIADD3 UR20, UR4, 0x6, URZ ;  /* 0x0000000604147890 */ /* 0x000fe4000fffe03f */
[----:B------:R-:W-:Y:S02]  /*14d0*/  UIADD3 UR22, UR6, 0x180, URZ ;  /* 0x0000018006167890 */ /* 0x000fe4000fffe03f */
[----:B------:R-:W-:Y:S01]  /*14e0*/  HGMMA.64x256x16.F32 R24, gdesc[UR8].tnspB, RZ, !UPT, gsb0 ;  /* 0x43e00000081879f0 */ /* 0x000fe2000c0008ff */
[----:B------:R-:W-:Y:S01]  /*14f0*/  UMOV UR21, 0x40000040 ;  /* 0x4000004000157882 */ /* 0x000fe20000000000 */
[----:B------:R-:W-:Y:S01]  /*1500*/  UMOV UR23, 0x40000040 ;  /* 0x4000004000177882 */ /* 0x000fe20000000000 */
[----:B------:R-:W-:-:S02]  /*1510*/  WARPGROUP.DEPBAR.LE gsb0, 0x0 ;  /* 0x00008000000079c5 */ /* 0x000fc40000010000 */
[----:B------:R-:W-:-:S15]  /*1520*/  WARPGROUP.ARRIVE ;  /* 0x00000000000079c5 */ /* 0x000fde0000000000 */
[----:B------:R-:W-:-:S08]  /*1530*/  NOP ;  /* 0x0000000000007918 */ /* 0x000fd00000000000 */
[----:B------:R-:W-:Y:S03]  /*1540*/  HGMMA.64x256x16.F32 R24, gdesc[UR12].tnspB, R24, gsb0 ;  /* 0x43e000000c1879f0 */ /* 0x000fe60008000818 */
[----:B------:R-:W-:Y:S02]  /*1550*/  WARPGROUP.DEPBAR.LE gsb0, 0x0 ;  /* 0x00008000000079c5 */ /* 0x000fe40000010000 */
        /* <DEDUP_REMOVED lines=8> */
[----:B------:R-:W-:Y:S06]  /*15e0*/  BAR.ARV 0xf, 0x100 ;  /* 0x03c4000000007b1d */ /* 0x000fec0000002000 */
[----:B------:R-:W-:Y:S05]  /*15f0*/  @!P0 BRA `(.L_x_14) ;  /* 0x0000000000048947 */ /* 0x000fea0003800000 */
[----:B------:R-:W-:Y:S01]  /*1600*/  BPT.TRAP 0x1 ;  /* 0x000000040000795c */ /* 0x000fe20000300000 */
.L_x_14:
[----:B------:R-:W-:Y:S01]  /*1610*/  VIADD R3, R3, 0xfffffffe ;  /* 0xfffffffe03037836 */ /* 0x000fe20000000000 */
[----:B------:R-:W-:-:S04]  /*1620*/  UIADD3 UR4, UR5, 0x28c60, URZ ;  /* 0x00028c6005047890 */ /* 0x000fc8000fffe03f */
[----:B------:R-:W-:Y:S01]  /*1630*/  ISETP.GE.AND P1, PT, R3, R0, PT ;  /* 0x000000000300720c */ /* 0x000fe20003f26270 */
[----:B------:R-:W-:-:S09]  /*1640*/  UPRMT UR4, UR42, 0x654, UR4 ;  /* 0x000006542a047896 */ /* 0x000fd20008000004 */
[----:B------:R-:W-:Y:S01]  /*1650*/  SYNCS.ARRIVE.TRANS64.RED.A1T0 RZ, [UR4], RZ ;  /* 0x000000ffffff79a7 */ /* 0x000fe20008100404 */
[----:B------:R-:W-:Y:S02]  /*1660*/  UMOV UR4, URZ ;  /* 0x0000003f00047c82 */ /* 0x000fe40008000000 */
[----:B------:R-:W-:Y:S05]  /*1670*/  @!P1 BRA `(.L_x_15) ;  /* 0x0000000800e09947 */ /* 0x000fea0003800000 */
[----:B------:R-:W-:Y:S01]  /*1680*/  IMAD.MOV.U32 R7, RZ, RZ, RZ ;  /* 0x000000ffff077224 */ /* 0x000fe200078e00ff */
[----:B------:R-:W-:-:S06]  /*1690*/  UMOV UR4, URZ ;  /* 0x0000003f00047c82 */ /* 0x000fcc0008000000 */
.L_x_21:
[----:B------:R-:W-:Y:S01]  /*16a0*/  BAR.SYNC.DEFER_BLOCKING 0xe, 0x100 ;  /* 0x0384000000007b1d */ /* 0x000fe20000010000 */
[----:B01----:R-:W-:Y:S01]  /*16b0*/  MOV R5, UR4 ;  /* 0x0000000400057c02 */ /* 0x003fe20008000f00 */
[----:B------:R-:W-:Y:S01]  /*16c0*/  UIADD3 UR4, UR4, 0x1, URZ ;  /* 0x0000000104047890 */ /* 0x000fe2000fffe03f */
[C---:B------:R-:W-:Y:S01]  /*16d0*/  ISETP.GT.AND P2, PT, R3.reuse, R0, PT ;  /* 0x000000000300720c */ /* 0x040fe20003f44270 */
[----:B------:R-:W-:Y:S02]  /*16e0*/  VIADD R3, R3, 0xffffffff ;  /* 0xffffffff03037836 */ /* 0x000fe40000000000 */
[----:B------:R-:W-:Y:S01]  /*16f0*/  IMAD R2, R5, 0x40, R4 ;  /* 0x0000004005027824 */ /* 0x000fe200078e0204 */
[----:B------:R-:W-:-:S04]  /*1700*/  UISETP.NE.AND UP0, UPT, UR4, 0x2, UPT ;  /* 0x000000020400788c */ /* 0x000fc8000bf05270 */
[----:B------:R-:W-:Y:S01]  /*1710*/  LEA R2, R2, UR5, 0x2 ;  /* 0x0000000502027c11 */ /* 0x000fe2000f8e10ff */
[----:B------:R-:W-:Y:S02]  /*1720*/  USEL UR7, URZ, 0x1, UP0 ;  /* 0x000000013f077887 */ /* 0x000fe40008000000 */
[----:B------:R-:W-:-:S04]  /*1730*/  USEL UR4, UR4, URZ, UP0 ;  /* 0x0000003f04047287 */ /* 0x000fc80008000000 */
[----:B------:R-:W-:Y:S01]  /*1740*/  LOP3.LUT R7, R7, UR7, RZ, 0x3c, !PT ;  /* 0x0000000707077c12 */ /* 0x000fe2000f8e3cff */
[----:B------:R-:W0:Y:S04]  /*1750*/  LDS R5, [R2+0x28800] ;  /* 0x0288000002057984 */ /* 0x000e280000000800 */
[----:B------:R-:W1:Y:S01]  /*1760*/  LDS R6, [R2+0x28820] ;  /* 0x0288200002067984 */ /* 0x000e620000000800 */
[-C--:B0-----:R-:W-:Y:S01]  /*1770*/  FMUL.FTZ R24, R24, R5.reuse ;  /* 0x0000000518187220 */ /* 0x081fe20000410000 */
[-C--:B------:R-:W-:Y:S01]  /*1780*/  FMUL.FTZ R25, R25, R5.reuse ;  /* 0x0000000519197220 */ /* 0x080fe20000410000 */
        /* <DEDUP_REMOVED lines=61> */
[----:B------:R-:W-:Y:S01]  /*1b60*/  FMUL.FTZ R149, R149, R5 ;  /* 0x0000000595957220 */ /* 0x000fe20000410000 */
[-C--:B-1----:R-:W-:Y:S01]  /*1b70*/  FMUL.FTZ R26, R26, R6.reuse ;  /* 0x000000061a1a7220 */ /* 0x082fe20000410000 */
        /* <DEDUP_REMOVED lines=63> */
[----:B------:R-:W-:Y:S06]  /*1f70*/  @!P0 BRA `(.L_x_16) ;  /* 0x0000000000048947 */ /* 0x000fec0003800000 */
[----:B------:R-:W-:Y:S01]  /*1f80*/  BPT.TRAP 0x1 ;  /* 0x000000040000795c */ /* 0x000fe20000300000 */
.L_x_16:
[----:B------:R-:W-:Y:S01]  /*1f90*/  ULEA UR7, UR4, UR5, 0x3 ;  /* 0x0000000504077291 */ /* 0x000fe2000f8e183f */
[----:B------:R-:W-:-:S08]  /*1fa0*/  SHF.L.U32 R2, R7, 0x1f, RZ ;  /* 0x0000001f07027819 */ /* 0x000fd000000006ff */
[----:B------:R0:W1:Y:S01]  /*1fb0*/  SYNCS.PHASECHK.TRANS64.TRYWAIT P1, [UR7+0x28c50], R2 ;  /* 0x028c5002ff0075a7 */ /* 0x0000620008020147 */
[----:B------:R-:W-:Y:S05]  /*1fc0*/  @!P0 BRA `(.L_x_17) ;  /* 0x0000000000048947 */ /* 0x000fea0003800000 */
[----:B------:R-:W-:Y:S01]  /*1fd0*/  BPT.TRAP 0x1 ;  /* 0x000000040000795c */ /* 0x000fe20000300000 */
.L_x_17:
[----:B-1----:R-:W-:Y:S05]  /*1fe0*/  @P1 BRA `(.L_x_18) ;  /* 0x0000000000081947 */ /* 0x002fea0003800000 */
[----:B------:R-:W1:Y:S02]  /*1ff0*/  SYNCS.PHASECHK.TRANS64.TRYWAIT P1, [UR7+0x28c50], R2 ;  /* 0x028c5002ff0075a7 */ /* 0x000e640008020147 */
[----:B-1----:R-:W-:Y:S05]  /*2000*/  @!P1 BRA `(.L_x_19) ;  /* 0x000000b400489947 */ /* 0x002fea0003800000 */
.L_x_18:
[----:B------:R-:W-:Y:S01]  /*2010*/  ULEA UR10, UR4, UR6, 0xc ;  /* 0x00000006040a7291 */ /* 0x000fe2000f8e603f */
[----:B------:R-:W-:Y:S01]  /*2020*/  WARPGROUP.ARRIVE ;  /* 0x00000000000079c5 */ /* 0x000fe20000000000 */
[----:B------:R-:W-:Y:S01]  /*2030*/  UMOV UR11, 0x40000040 ;  /* 0x40000040000b7882 */ /* 0x000fe20000000000 */
[----:B------:R-:W-:Y:S01]  /*2040*/  UMOV UR15, 0x40000040 ;  /* 0x40000040000f7882 */ /* 0x000fe20000000000 */
[----:B------:R-:W-:Y:S02]  /*2050*/  UIADD3 UR14, UR10, 0x80, URZ ;  /* 0x000000800a0e7890 */ /* 0x000fe4000fffe03f */
[----:B------:R-:W-:Y:S01]  /*2060*/  UIADD3 UR18, UR10, 0x100, URZ ;  /* 0x000001000a127890 */ /* 0x000fe2000fffe03f */
[----:B------:R-:W-:Y:S02]  /*2070*/  UMOV UR19, 0x40000040 ;  /* 0x4000004000137882 */ /* 0x000fe40000000000 */
[----:B------:R-:W-:Y:S01]  /*2080*/  HGMMA.64x256x16.F32 R24, gdesc[UR8].tnspB, R24, gsb0 ;  /* 0x43e00000081879f0 */ /* 0x000fe20008000818 */
[----:B------:R-:W-:Y:S01]  /*2090*/  UIADD3 UR22, UR10, 0x180, URZ ;  /* 0x000001800a167890 */ /* 0x000fe2000fffe03f */
        /* <DEDUP_REMOVED lines=17> */
.L_x_20:
[----:B------:R-:W-:-:S04]  /*21b0*/  UIADD3 UR7, UR7, 0x28c60, URZ ;  /* 0x00028c6007077890 */ /* 0x000fc8000fffe03f */
[----:B------:R-:W-:-:S09]  /*21c0*/  UPRMT UR7, UR42, 0x654, UR7 ;  /* 0x000006542a077896 */ /* 0x000fd20008000007 */
[----:B------:R-:W-:Y:S01]  /*21d0*/  SYNCS.ARRIVE.TRANS64.RED.A1T0 RZ, [UR7], RZ ;  /* 0x000000ffffff79a7 */ /* 0x000fe20008100407 */
[----:B------:R-:W-:Y:S05]  /*21e0*/  @P2 BRA `(.L_x_21) ;  /* 0xfffffff4002c2947 */ /* 0x000fea000383ffff */
[----:B------:R-:W-:-:S12]  /*21f0*/  USHF.L.U32 UR4, UR4, 0x6, URZ ;  /* 0x0000000604047899 */ /* 0x000fd8000800063f */
.L_x_15:
[----:B------:R-:W-:Y:S01]  /*2200*/  BAR.SYNC.DEFER_BLOCKING 0xe, 0x100 ;  /* 0x0384000000007b1d */ /* 0x000fe20000010000 */
[----:B------:R-:W-:Y:S02]  /*2210*/  IADD3 R4, R4, UR4, RZ ;  /* 0x0000000404047c10 */ /* 0x000fe4000fffe0ff */
[----:B------:R-:W-:Y:S02]  /*2220*/  PLOP3.LUT P0, PT, PT, PT, PT, 0x8, 0x0 ;  /* 0x000000000000781c */ /* 0x000fe40003f0e170 */
[----:B------:R-:W-:-:S05]  /*2230*/  LEA R4, R4, UR5, 0x2 ;  /* 0x0000000504047c11 */ /* 0x000fca000f8e10ff */
[----:B01----:R-:W0:Y:S04]  /*2240*/  LDS R2, [R4+0x28800] ;  /* 0x0288000004027984 */ /* 0x003e280000000800 */
[----:B------:R1:W2:Y:S02]  /*2250*/  LDS R0, [R4+0x28820] ;  /* 0x0288200004007984 */ /* 0x0002a40000000800 */
[----:B-1----:R-:W-:Y:S01]  /*2260*/  CS2R R4, SRZ ;  /* 0x0000000000047805 */ /* 0x002fe2000001ff00 */
        /* <DEDUP_REMOVED lines=64> */
[-C--:B--2---:R-:W-:Y:S01]  /*2670*/  FMUL.FTZ R26, R26, R0.reuse ;  /* 0x000000001a1a7220 */ /* 0x084fe20000410000 */
        /* <DEDUP_REMOVED lines=63> */
[----:B------:R-:W-:Y:S06]  /*2a70*/  BAR.ARV 0xf, 0x100 ;  /* 0x03c4000000007b1d */ /* 0x000fec0000002000 */
[----:B------:R-:W-:Y:S05]  /*2a80*/  BRA `(.L_x_11) ;  /* 0x0000004800d47947 */ /* 0x000fea0003800000 */
.L_x_9:
[----:B------:R-:W-:Y:S01]  /*2a90*/  UISETP.GE.AND UP0, UPT, UR43, 0x1, UPT ;  /* 0x000000012b00788c */ /* 0x000fe2000bf06270 */
[----:B------:R-:W-:-:S05]  /*2aa0*/  UMOV UR4, URZ ;  /* 0x0000003f00047c82 */ /* 0x000fca0008000000 */
[----:B------:R-:W-:-:S13]  /*2ab0*/  PLOP3.LUT P0, PT, PT, PT, UP0, 0x80, 0x0 ;  /* 0x000000000000781c */ /* 0x000fda0003f0f008 */
[----:B------:R-:W-:Y:S05]  /*2ac0*/  @!P0 BRA `(.L_x_22) ;  /* 0x0000000000848947 */ /* 0x000fea0003800000 */
[----:B------:R-:W-:Y:S01]  /*2ad0*/  IMAD.U32 R3, RZ, RZ, UR11 ;  /* 0x0000000bff037e24 */ /* 0x000fe2000f8e00ff */
[----:B------:R-:W-:Y:S01]  /*2ae0*/  UIADD3 UR8, UR6, -0x1, UR11 ;  /* 0xffffffff06087890 */ /* 0x000fe2000fffe00b */
[----:B------:R-:W-:-:S03]  /*2af0*/  UMOV UR4, URZ ;  /* 0x0000003f00047c82 */ /* 0x000fc60008000000 */
[-C--:B------:R-:W-:Y:S02]  /*2b00*/  IABS R0, R3.reuse ;  /* 0x0000000300007213 */ /* 0x080fe40000000000 */
[----:B------:R-:W-:Y:S01]  /*2b10*/  MOV R4, UR8 ;  /* 0x0000000800047c02 */ /* 0x000fe20008000f00 */
[----:B------:R-:W-:Y:S01]  /*2b20*/  ULOP3.LUT UR8, UR8, UR11, URZ, 0x3c, !UPT ;  /* 0x0000000b08087292 */ /* 0x000fe2000f8e3c3f */
[----:B------:R-:W-:Y:S02]  /*2b30*/  R2UR UR12, R0 ;  /* 0x00000000000c72ca */ /* 0x000fe400000e0000 */
[----:B------:R-:W-:Y:S02]  /*2b40*/  IABS R4, R4 ;  /* 0x0000000400047213 */ /* 0x000fe40000000000 */
[----:B------:R-:W-:-:S03]  /*2b50*/  IABS R5, R3 ;  /* 0x0000000300057213 */ /* 0x000fc60000000000 */
[----:B------:R-:W-:-:S05]  /*2b60*/  IMAD.MOV.U32 R3, RZ, RZ, R4 ;  /* 0x000000ffff037224 */ /* 0x000fca00078e0004 */
[----:B------:R-:W-:Y:S01]  /*2b70*/  R2UR UR10, R3 ;  /* 0x00000000030a72ca */ /* 0x000fe200000e0000 */
[----:B------:R-:W0:Y:S08]  /*2b80*/  I2F.RP R0, UR12 ;  /* 0x0000000c00007d06 */ /* 0x000e300008209400 */
[----:B0-----:R-:W0:Y:S02]  /*2b90*/  MUFU.RCP R0, R0 ;  /* 0x0000000000007308 */ /* 0x001e240000001000 */
[----:B0-----:R-:W-:-:S02]  /*2ba0*/  VIADD R2, R0, 0xffffffe ;  /* 0x0ffffffe00027836 */ /* 0x001fc40000000000 */
[----:B------:R-:W-:-:S04]  /*2bb0*/  IMAD.MOV R0, RZ, RZ, -R5 ;  /* 0x000000ffff007224 */ /* 0x000fc800078e0a05 */
[----:B------:R-:W0:Y:S02]  /*2bc0*/  F2I.FTZ.U32.TRUNC.NTZ R2, R2 ;  /* 0x0000000200027305 */ /* 0x000e24000021f000 */
[----:B0-----:R-:W-:-:S13]  /*2bd0*/  R2UR UR5, R2 ;  /* 0x00000000020572ca */ /* 0x001fda00000e0000 */
[----:B------:R-:W-:-:S04]  /*2be0*/  UIADD3 UR9, URZ, -UR5, URZ ;  /* 0x800000053f097290 */ /* 0x000fc8000fffe03f */
[----:B------:R-:W-:-:S04]  /*2bf0*/  UIMAD UR9, UR9, UR12, URZ ;  /* 0x0000000c090972a4 */ /* 0x000fc8000f8e023f */
[----:B------:R-:W-:-:S03]  /*2c00*/  UIMAD.WIDE.U32 UR4, UR5, UR9, UR4 ;  /* 0x00000009050472a5 */ /* 0x000fc6000f8e0004 */
[----:B------:R-:W-:Y:S01]  /*2c10*/  R2UR UR9, R0 ;  /* 0x00000000000972ca */ /* 0x000fe200000e0000 */
[----:B------:R-:W-:-:S12]  /*2c20*/  UIMAD.WIDE.U32 UR4, UR5, UR10, URZ ;  /* 0x0000000a050472a5 */ /* 0x000fd8000f8e003f */
[----:B------:R-:W-:-:S04]  /*2c30*/  UIMAD UR9, UR5, UR9, UR10 ;  /* 0x00000009050972a4 */ /* 0x000fc8000f8e020a */
[----:B------:R-:W-:-:S11]  /*2c40*/  UISETP.GT.U32.AND UP1, UPT, UR12, UR9, UPT ;  /* 0x000000090c00728c */ /* 0x000fd6000bf24070 */
[----:B------:R-:W-:Y:S02]  /*2c50*/  @!UP1 UIADD3 UR9, UR9, -UR12, URZ ;  /* 0x8000000c09099290 */ /* 0x000fe4000fffe03f */
[----:B------:R-:W-:Y:S02]  /*2c60*/  @!UP1 UIADD3 UR5, UR5, 0x1, URZ ;  /* 0x0000000105059890 */ /* 0x000fe4000fffe03f */
[----:B------:R-:W-:Y:S02]  /*2c70*/  UISETP.GE.U32.AND UP0, UPT, UR9, UR12, UPT ;  /* 0x0000000c0900728c */ /* 0x000fe4000bf06070 */
[----:B------:R-:W-:-:S09]  /*2c80*/  UISETP.GE.AND UP1, UPT, UR8, URZ, UPT ;  /* 0x0000003f0800728c */ /* 0x000fd2000bf26270 */
[----:B------:R-:W-:Y:S02]  /*2c90*/  @UP0 UIADD3 UR5, UR5, 0x1, URZ ;  /* 0x0000000105050890 */ /* 0x000fe4000fffe03f */
[----:B------:R-:W-:-:S05]  /*2ca0*/  UISETP.NE.AND UP0, UPT, UR11, URZ, UPT ;  /* 0x0000003f0b00728c */ /* 0x000fca000bf05270 */
[----:B------:R-:W-:Y:S02]  /*2cb0*/  UMOV UR4, UR5 ;  /* 0x0000000500047c82 */ /* 0x000fe40008000000 */
[----:B------:R-:W-:-:S04]  /*2cc0*/  @!UP1 UIADD3 UR4, -UR4, URZ, URZ ;  /* 0x0000003f04049290 */ /* 0x000fc8000fffe13f */
[----:B------:R-:W-:-:S12]  /*2cd0*/  @!UP0 ULOP3.LUT UR4, URZ, UR11, URZ, 0x33, !UPT ;  /* 0x0000000b3f048292 */ /* 0x000fd8000f8e333f */
.L_x_22:
[----:B------:R-:W-:Y:S02]  /*2ce0*/  UIMAD UR40, UR7, UR4, URZ ;  /* 0x00000004072872a4 */ /* 0x000fe4000f8e023f */
[----:B------:R-:W-:Y:S01]  /*2cf0*/  IMAD.U32 R3, RZ, RZ, UR4 ;  /* 0x00000004ff037e24 */ /* 0x000fe2000f8e00ff */
[----:B------:R-:W-:Y:S02]  /*2d00*/  MOV R0, UR6 ;  /* 0x0000000600007c02 */ /* 0x000fe40008000f00 */
[----:B------:R-:W-:Y:S02]  /*2d10*/  CS2R R4, SRZ ;  /* 0x0000000000047805 */ /* 0x000fe4000001ff00 */
[----:B------:R-:W-:Y:S02]  /*2d20*/  PLOP3.LUT P0, PT, PT, PT, PT, 0x80, 0x0 ;  /* 0x000000000000781c */ /* 0x000fe40003f0f070 */
[----:B------:R-:W-:Y:S02]  /*2d30*/  CS2R R150, SRZ ;  /* 0x0000000000967805 */ /* 0x000fe4000001ff00 */
[----:B------:R-:W-:-:S02]  /*2d40*/  VIADDMNMX R0, R3, UR40, R0, PT ;  /* 0x0000002803007c46 */ /* 0x000fc4000b800100 */
[----:B------:R-:W-:Y:S02]  /*2d50*/  CS2R R148, SRZ ;  /* 0x0000000000947805 */ /* 0x000fe4000001ff00 */
[----:B------:R-:W-:Y:S02]  /*2d60*/  CS2R R146, SRZ ;  /* 0x0000000000927805 */ /* 0x000fe4000001ff00 */
[----:B------:R-:W-:Y:S02]  /*2d70*/  CS2R R144, SRZ ;  /* 0x0000000000907805 */ /* 0x000fe4000001ff00 */
[----:B------:R-:W-:Y:S02]  /*2d80*/  R2UR UR44, R0 ;  /* 0x00000000002c72ca */ /* 0x000fe400000e0000 */
        /* <DEDUP_REMOVED lines=11> */
[----:B------:R-:W-:Y:S01]  /*2e40*/  CS2R R120, SRZ ;  /* 0x0000000000787805 */ /* 0x000fe2000001ff00 */
[----:B------:R-:W-:Y:S01]  /*2e50*/  UISETP.GT.AND UP0, UPT, UR44, UR40, UPT ;  /* 0x000000282c00728c */ /* 0x000fe2000bf04270 */
[----:B------:R-:W-:Y:S02]  /*2e60*/  CS2R R118, SRZ ;  /* 0x0000000000767805 */ /* 0x000fe4000001ff00 */
[----:B------:R-:W-:-:S02]  /*2e70*/  CS2R R116, SRZ ;  /* 0x0000000000747805 */ /* 0x000fc4000001ff00 */
[----:B------:R-:W-:Y:S02]  /*2e80*/  CS2R R114, SRZ ;  /* 0x0000000000727805 */ /* 0x000fe4000001ff00 */
[----:B------:R-:W-:Y:S02]  /*2e90*/  CS2R R112, SRZ ;  /* 0x0000000000707805 */ /* 0x000fe4000001ff00 */
[----:B------:R-:W-:Y:S02]  /*2ea0*/  CS2R R110, SRZ ;  /* 0x00000000006e7805 */ /* 0x000fe4000001ff00 */
[----:B------:R-:W-:Y:S02]  /*2eb0*/  PLOP3.LUT P1, PT, PT, PT, UP0, 0x80, 0x0 ;  /* 0x000000000000781c */ /* 0x000fe40003f2f008 */
        /* <DEDUP_REMOVED lines=42> */
[----:B------:R-:W-:Y:S01]  /*3160*/  CS2R R24, SRZ ;  /* 0x0000000000187805 */ /* 0x000fe2000001ff00 */
[----:B------:R-:W-:Y:S06]  /*3170*/  @!P1 BRA `(.L_x_11) ;  /* 0x0000004400189947 */ /* 0x000fec0003800000 */
[----:B------:R-:W-:Y:S01]  /*3180*/  SHF.R.S32.HI R17, RZ, 0x1f, R16 ;  /* 0x0000001fff117819 */ /* 0x000fe20000011410 */
[----:B------:R-:W-:Y:S02]  /*3190*/  UMOV UR41, 0x400 ;  /* 0x0000040000297882 */ /* 0x000fe40000000000 */
[----:B------:R-:W-:Y:S01]  /*31a0*/  ULEA UR41, UR42, UR41, 0x18 ;  /* 0x000000292a297291 */ /* 0x000fe2000f8ec03f */
[----:B------:R-:W-:-:S04]  /*31b0*/  LEA.HI R18, R17, R16, RZ, 0x7 ;  /* 0x0000001011127211 */ /* 0x000fc800078f38ff */
[----:B------:R-:W-:-:S05]  /*31c0*/  SHF.R.S32.HI R19, RZ, 0x7, R18 ;  /* 0x00000007ff137819 */ /* 0x000fca0000011412 */
[----:B------:R-:W0:Y:S02]  /*31d0*/  SHFL.IDX PT, R0, R19, RZ, 0x1f ;  /* 0x00001fff13007589 */ /* 0x000e2400000e0000 */
[----:B0-----:R-:W-:-:S13]  /*31e0*/  R2UR UR4, R0 ;  /* 0x00000000000472ca */ /* 0x001fda00000e0000 */
[----:B------:R-:W-:-:S04]  /*31f0*/  ULEA.HI UR5, UR4, UR4, URZ, 0x1 ;  /* 0x0000000404057291 */ /* 0x000fc8000f8f083f */
[----:B------:R-:W-:-:S04]  /*3200*/  ULOP3.LUT UR5, UR5, 0x1fffe, URZ, 0xc0, !UPT ;  /* 0x0001fffe05057892 */ /* 0x000fc8000f8ec03f */
[----:B------:R-:W-:Y:S02]  /*3210*/  UIADD3 UR5, UR4, -UR5, URZ ;  /* 0x8000000504057290 */ /* 0x000fe4000fffe03f */
[----:B------:R-:W-:Y:S02]  /*3220*/  UIADD3 UR4, UR41, 0x26800, URZ ;  /* 0x0002680029047890 */ /* 0x000fe4000fffe03f */
[----:B------:R-:W-:Y:S02]  /*3230*/  ULEA UR5, UR5, UR41, 0xf ;  /* 0x0000002905057291 */ /* 0x000fe4000f8e783f */
[----:B------:R-:W-:Y:S02]  /*3240*/  ULOP3.LUT UP0, URZ, UR4, 0x3ff, URZ, 0xc0, !UPT ;  /* 0x000003ff043f7892 */ /* 0x000fe4000f80c03f */
[----:B------:R-:W-:-:S04]  /*3250*/  UIADD3 UR5, UR5, 0x400, URZ ;  /* 0x0000040005057890 */ /* 0x000fc8000fffe03f */
[----:B------:R-:W-:Y:S01]  /*3260*/  PLOP3.LUT P0, PT, PT, PT, UP0, 0x80, 0x0 ;  /* 0x000000000000781c */ /* 0x000fe20003f0f008 */
[----:B------:R-:W-:-:S04]  /*3270*/  USHF.R.U32.HI UR5, URZ, 0x4, UR5 ;  /* 0x000000043f057899 */ /* 0x000fc80008011605 */
[----:B------:R-:W-:-:S08]  /*3280*/  ULOP3.LUT UR45, UR5, 0x3fff, URZ, 0xc0, !UPT ;  /* 0x00003fff052d7892 */ /* 0x000fd0000f8ec03f */
[----:B------:R-:W-:Y:S05]  /*3290*/  @!P0 BRA `(.L_x_23) ;  /* 0x0000000000408947 */ /* 0x000fea0003800000 */
[----:B------:R-:W-:Y:S01]  /*32a0*/  MOV R0, 0x0 ;  /* 0x0000000000007802 */ /* 0x000fe20000000f00 */
[----:B------:R-:W-:Y:S01]  /*32b0*/  ULDC.64 UR4, c[0x4][0x90] ;  /* 0x0100240000047ab9 */ /* 0x000fe20000000a00 */
[----:B------:R-:W-:Y:S01]  /*32c0*/  ULDC.64 UR6, c[0x4][0x20] ;  /* 0x0100080000067ab9 */ /* 0x000fe20000000a00 */
[----:B------:R-:W-:Y:S01]  /*32d0*/  IMAD.U32 R4, RZ, RZ, UR4 ;  /* 0x00000004ff047e24 */ /* 0x000fe2000f8e00ff */
[----:B------:R0:W1:Y:S01]  /*32e0*/  LDC.64 R2, c[0x4][R0] ;  /* 0x0100000000027b82 */ /* 0x0000620000000a00 */
[----:B------:R-:W-:Y:S01]  /*32f0*/  MOV R5, UR5 ;  /* 0x0000000500057c02 */ /* 0x000fe20008000f00 */
[----:B------:R-:W-:Y:S01]  /*3300*/  ULDC.64 UR4, c[0x4][0x98] ;  /* 0x0100260000047ab9 */ /* 0x000fe20000000a00 */
[----:B------:R-:W-:Y:S01]  /*3310*/  MOV R10, UR6 ;  /* 0x00000006000a7c02 */ /* 0x000fe20008000f00 */
[----:B------:R-:W-:Y:S01]  /*3320*/  IMAD.U32 R6, RZ, RZ, UR4 ;  /* 0x00000004ff067e24 */ /* 0x000fe2000f8e00ff */
[----:B------:R-:W-:Y:S01]  /*3330*/  MOV R12, 0x1 ;  /* 0x00000001000c7802 */ /* 0x000fe20000000f00 */
[----:B------:R-:W-:-:S02]  /*3340*/  IMAD.U32 R7, RZ, RZ, UR5 ;  /* 0x00000005ff077e24 */ /* 0x000fc4000f8e00ff */
[----:B------:R-:W-:Y:S02]  /*3350*/  IMAD.U32 R11, RZ, RZ, UR7 ;  /* 0x00000007ff0b7e24 */ /* 0x000fe4000f8e00ff */
[----:B------:R-:W-:Y:S02]  /*3360*/  IMAD.MOV.U32 R8, RZ, RZ, 0x70 ;  /* 0x00000070ff087424 */ /* 0x000fe400078e00ff */
[----:B0-----:R-:W-:-:S07]  /*3370*/  IMAD.MOV.U32 R13, RZ, RZ, RZ ;  /* 0x000000ffff0d7224 */ /* 0x001fce00078e00ff */
[----:B------:R-:W-:-:S07]  /*3380*/  LEPC R20, `(.L_x_23) ;  /* 0x000000001014794e */ /* 0x000fce0000000000 */
[----:B-1----:R-:W-:Y:S05]  /*3390*/  CALL.ABS.NOINC R2 ;  /* 0x0000000002007343 */ /* 0x002fea0003c00000 */
.L_x_23:
[----:B------:R-:W-:Y:S02]  /*33a0*/  SHF.L.U32 R11, RZ, 0x1f, RZ ;  /* 0x0000001fff0b7819 */ /* 0x000fe400000006ff */
[----:B------:R-:W-:Y:S02]  /*33b0*/  LOP3.LUT R3, R18, 0xffffff80, RZ, 0xc0, !PT ;  /* 0xffffff8012037812 */ /* 0x000fe400078ec0ff */
[----:B------:R-:W0:Y:S01]  /*33c0*/  SYNCS.PHASECHK.TRANS64.TRYWAIT P0, [UR41+0x28c00], R11 ;  /* 0x028c000bff0075a7 */ /* 0x000e220008000169 */
[----:B------:R-:W-:Y:S02]  /*33d0*/  LEA.HI R0, R19, R19, RZ, 0x1 ;  /* 0x0000001313007211 */ /* 0x000fe400078f08ff */
[----:B------:R-:W-:Y:S02]  /*33e0*/  IMAD.IADD R5, R16, 0x1, -R3 ;  /* 0x0000000110057824 */ /* 0x000fe400078e0a03 */
[----:B------:R-:W-:-:S03]  /*33f0*/  LOP3.LUT R2, R0, 0xfffffe, RZ, 0xc0, !PT ;  /* 0x00fffffe00027812 */ /* 0x000fc600078ec0ff */
[----:B------:R-:W-:-:S04]  /*3400*/  SHF.R.S32.HI R4, RZ, 0x1f, R5 ;  /* 0x0000001fff047819 */ /* 0x000fc80000011405 */
[----:B------:R-:W-:-:S04]  /*3410*/  LEA.HI R3, R4, R5, RZ, 0x2 ;  /* 0x0000000504037211 */ /* 0x000fc800078f10ff */
[--C-:B------:R-:W-:Y:S02]  /*3420*/  SHF.R.S32.HI R6, RZ, 0x2, R3.reuse ;  /* 0x00000002ff067819 */ /* 0x100fe40000011403 */
[----:B------:R-:W-:Y:S01]  /*3430*/  SHF.R.S32.HI R7, RZ, 0x1f, R3 ;  /* 0x0000001fff077819 */ /* 0x000fe20000011403 */
[----:B0-----:R-:W-:Y:S06]  /*3440*/  @!P0 BRA `(.L_x_24) ;  /* 0x000000a000508947 */ /* 0x001fec0003800000 */
.L_x_98:
[----:B------:R-:W-:Y:S01]  /*3450*/  ULOP3.LUT UR4, UR39, 0x1, URZ, 0xfc, !UPT ;  /* 0x0000000127047892 */ /* 0x000fe2000f8efc3f */
[----:B0-----:R-:W-:Y:S02]  /*3460*/  LOP3.LUT R0, R3, 0x7ffffffc, RZ, 0xc0, !PT ;  /* 0x7ffffffc03007812 */ /* 0x001fe400078ec0ff */
[----:B------:R-:W-:Y:S02]  /*3470*/  IADD3 R3, -R2, R19, RZ ;  /* 0x0000001302037210 */ /* 0x000fe40007ffe1ff */
[----:B------:R-:W-:Y:S01]  /*3480*/  LEA.HI R7, R7, R6, RZ, 0x3 ;  /* 0x0000000607077211 */ /* 0x000fe200078f18ff */
[----:B------:R-:W-:Y:S01]  /*3490*/  IMAD.U32 R2, RZ, RZ, UR4 ;  /* 0x00000004ff027e24 */ /* 0x000fe2000f8e00ff */
[----:B------:R-:W-:Y:S01]  /*34a0*/  LEA.HI R4, R4, R5, RZ, 0x5 ;  /* 0x0000000504047211 */ /* 0x000fe200078f28ff */
[----:B------:R-:W-:Y:S01]  /*34b0*/  IMAD.IADD R0, R5, 0x1, -R0 ;  /* 0x0000000105007824 */ /* 0x000fe200078e0a00 */
[----:B------:R-:W-:Y:S02]  /*34c0*/  LOP3.LUT R7, R7, 0xfffffff8, RZ, 0xc0, !PT ;  /* 0xfffffff807077812 */ /* 0x000fe400078ec0ff */
[----:B------:R-:W-:Y:S01]  /*34d0*/  ISETP.NE.AND P0, PT, R2, 0x3, PT ;  /* 0x000000030200780c */ /* 0x000fe20003f05270 */
[----:B------:R-:W-:Y:S01]  /*34e0*/  IMAD.SHL.U32 R0, R0, 0x2, RZ ;  /* 0x0000000200007824 */ /* 0x000fe200078e00ff */
[----:B------:R-:W-:-:S02]  /*34f0*/  IADD3 R7, R6, -R7, RZ ;  /* 0x8000000706077210 */ /* 0x000fc40007ffe0ff */
[----:B------:R-:W-:Y:S01]  /*3500*/  SHF.R.S32.HI R4, RZ, 0x5, R4 ;  /* 0x00000005ff047819 */ /* 0x000fe20000011404 */
[----:B------:R-:W-:-:S03]  /*3510*/  IMAD R3, R3, 0x100, R0 ;  /* 0x0000010003037824 */ /* 0x000fc600078e0200 */
[----:B------:R-:W-:-:S05]  /*3520*/  LEA R4, R4, R7, 0x4 ;  /* 0x0000000704047211 */ /* 0x000fca00078e20ff */
[----:B------:R-:W-:Y:S05]  /*3530*/  @!P0 BRA `(.L_x_25) ;  /* 0x0000000000048947 */ /* 0x000fea0003800000 */
[----:B------:R-:W-:Y:S01]  /*3540*/  BPT.TRAP 0x1 ;  /* 0x000000040000795c */ /* 0x000fe20000300000 */
.L_x_25:
[----:B------:R0:W1:Y:S01]  /*3550*/  SYNCS.PHASECHK.TRANS64.TRYWAIT P1, [UR41+0x28c30], R11 ;  /* 0x028c300bff0075a7 */ /* 0x0000620008020169 */
[----:B------:R-:W-:Y:S05]  /*3560*/  @!P0 BRA `(.L_x_26) ;  /* 0x0000000000048947 */ /* 0x000fea0003800000 */
[----:B------:R-:W-:Y:S01]  /*3570*/  BPT.TRAP 0x1 ;  /* 0x000000040000795c */ /* 0x000fe20000300000 */
.L_x_26:
[----:B-1----:R-:W-:Y:S05]  /*3580*/  @P1 BRA `(.L_x_27) ;  /* 0x0000000000081947 */ /* 0x002fea0003800000 */
[----:B------:R-:W1:Y:S02]  /*3590*/  SYNCS.PHASECHK.TRANS64.TRYWAIT P1, [UR41+0x28c30], R11 ;  /* 0x028c300bff0075a7 */ /* 0x000e640008020169 */
[----:B-1----:R-:W-:Y:S05]  /*35a0*/  @!P1 BRA `(.L_x_28) ;  /* 0x000000a000109947 */ /* 0x002fea0003800000 */
.L_x_27:
[----:B------:R-:W-:Y:S05]  /*35b0*/  WARPSYNC.ALL ;  /* 0x0000000000007948 */ /* 0x000fea0003800000 */
[----:B------:R-:W-:Y:S01]  /*35c0*/  UIADD3 UR4, UR41, 0x20400, URZ ;  /* 0x0002040029047890 */ /* 0x000fe2000fffe03f */
[----:B------:R-:W-:Y:S01]  /*35d0*/  WARPGROUP.ARRIVE ;  /* 0x00000000000079c5 */ /* 0x000fe20000000000 */
[----:B------:R-:W-:Y:S02]  /*35e0*/  UIADD3 UR5, UR41, 0x22400, URZ ;  /* 0x0002240029057890 */ /* 0x000fe4000fffe03f */
[----:B------:R-:W-:Y:S02]  /*35f0*/  USHF.R.U32.HI UR4, URZ, 0x4, UR4 ;  /* 0x000000043f047899 */ /* 0x000fe40008011604 */
[----:B------:R-:W-:-:S02]  /*3600*/  USHF.R.U32.HI UR5, URZ, 0x4, UR5 ;  /* 0x000000043f057899 */ /* 0x000fc40008011605 */
[----:B------:R-:W-:Y:S02]  /*3610*/  ULOP3.LUT UR4, UR4, 0x3fff, URZ, 0xc0, !UPT ;  /* 0x00003fff04047892 */ /* 0x000fe4000f8ec03f */
[----:B------:R-:W-:Y:S02]  /*3620*/  ULOP3.LUT UR5, UR5, 0x3fff, URZ, 0xc0, !UPT ;  /* 0x00003fff05057892 */ /* 0x000fe4000f8ec03f */
[----:B------:R-:W-:Y:S02]  /*3630*/  ULOP3.LUT UR8, UR4, 0x10000, URZ, 0xfc, !UPT ;  /* 0x0001000004087892 */ /* 0x000fe4000f8efc3f */
[----:B------:R-:W-:Y:S01]  /*3640*/  ULOP3.LUT UR6, UR5, 0x10000, URZ, 0xfc, !UPT ;  /* 0x0001000005067892 */ /* 0x000fe2000f8efc3f */
[----:B------:R-:W-:Y:S01]  /*3650*/  UMOV UR9, 0x40000040 ;  /* 0x4000004000097882 */ /* 0x000fe20000000000 */
[----:B------:R-:W-:Y:S01]  /*3660*/  UMOV UR7, 0x40000040 ;  /* 0x4000004000077882 */ /* 0x000fe20000000000 */
[----:B------:R-:W-:Y:S02]  /*3670*/  UMOV UR5, UR9 ;  /* 0x0000000900057c82 */ /* 0x000fe40008000000 */
[----:B------:R-:W-:Y:S01]  /*3680*/  UMOV UR4, UR8 ;  /* 0x0000000800047c82 */ /* 0x000fe20008000000 */
[----:B------:R-:W-:-:S02]  /*3690*/  UIADD3 UR12, UR8, 0x2, URZ ;  /* 0x00000002080c7890 */ /* 0x000fc4000fffe03f */
[----:B------:R-:W-:Y:S02]  /*36a0*/  UIADD3 UR14, UR6, 0x2, URZ ;  /* 0x00000002060e7890 */ /* 0x000fe4000fffe03f */
[----:B------:R-:W-:Y:S01]  /*36b0*/  HGMMA.64x64x16.F32 R24, gdesc[UR4], RZ, !UPT, gsb0 ;  /* 0x00e00000041879f0 */ /* 0x000fe2000c0008ff */
[----:B------:R-:W-:Y:S01]  /*36c0*/  UMOV UR13, 0x40000040 ;  /* 0x40000040000d7882 */ /* 0x000fe20000000000 */
[----:B------:R-:W-:Y:S01]  /*36d0*/  UMOV UR15, 0x40000040 ;  /* 0x40000040000f7882 */ /* 0x000fe20000000000 */
[----:B------:R-:W-:Y:S02]  /*36e0*/  UIADD3 UR16, UR8, 0x4, URZ ;  /* 0x0000000408107890 */ /* 0x000fe4000fffe03f */
[----:B------:R-:W-:Y:S01]  /*36f0*/  UIADD3 UR18, UR6, 0x4, URZ ;  /* 0x0000000406127890 */ /* 0x000fe2000fffe03f */
[----:B------:R-:W-:Y:S01]  /*3700*/  UMOV UR17, 0x40000040 ;  /* 0x4000004000117882 */ /* 0x000fe20000000000 */
[----:B------:R-:W-:Y:S01]  /*3710*/  UMOV UR19, 0x40000040 ;  /* 0x4000004000137882 */ /* 0x000fe20000000000 */
[----:B------:R-:W-:-:S02]  /*3720*/  UIADD3 UR20, UR8, 0x6, URZ ;  /* 0x0000000608147890 */ /* 0x000fc4000fffe03f */
[----:B------:R-:W-:Y:S01]  /*3730*/  UIADD3 UR22, UR6, 0x6, URZ ;  /* 0x0000000606167890 */ /* 0x000fe2000fffe03f */
[----:B------:R-:W-:Y:S01]  /*3740*/  UMOV UR21, 0x40000040 ;  /* 0x4000004000157882 */ /* 0x000fe20000000000 */
[----:B------:R-:W-:Y:S01]  /*3750*/  UMOV UR23, 0x40000040 ;  /* 0x4000004000177882 */ /* 0x000fe20000000000 */
[----:B------:R-:W-:Y:S02]  /*3760*/  WARPGROUP.DEPBAR.LE gsb0, 0x0 ;  /* 0x00008000000079c5 */ /* 0x000fe40000010000 */
[----:B------:R-:W-:-:S06]  /*3770*/  WARPGROUP.ARRIVE ;  /* 0x00000000000079c5 */ /* 0x000fcc0000000000 */
[----:B------:R-:W-:Y:S03]  /*3780*/  HGMMA.64x64x16.F32 R24, gdesc[UR12], R24, gsb0 ;  /* 0x00e000000c1879f0 */ /* 0x000fe60008000818 */
[----:B------:R-:W-:Y:S02]  /*3790*/  WARPGROUP.DEPBAR.LE gsb0, 0x0 ;  /* 0x00008000000079c5 */ /* 0x000fe40000010000 */
[----:B------:R-:W-:-:S06]  /*37a0*/  WARPGROUP.ARRIVE ;  /* 0x00000000000079c5 */ /* 0x000fcc0000000000 */
[----:B------:R-:W-:Y:S03]  /*37b0*/  HGMMA.64x64x16.F32 R24, gdesc[UR16], R24, gsb0 ;  /* 0x00e00000101879f0 */ /* 0x000fe60008000818 */
[----:B------:R-:W-:Y:S02]  /*37c0*/  WARPGROUP.DEPBAR.LE gsb0, 0x0 ;  /* 0x00008000000079c5 */ /* 0x000fe40000010000 */
[----:B------:R-:W-:-:S06]  /*37d0*/  WARPGROUP.ARRIVE ;  /* 0x00000000000079c5 */ /* 0x000fcc0000000000 */
[----:B------:R-:W-:Y:S03]  /*37e0*/  HGMMA.64x64x16.F32 R24, gdesc[UR20], R24, gsb0 ;  /* 0x00e00000141879f0 */ /* 0x000fe60008000818 */
[----:B------:R-:W-:Y:S02]  /*37f0*/  WARPGROUP.DEPBAR.LE gsb0, 0x0 ;  /* 0x00008000000079c5 */ /* 0x000fe40000010000 */
[----:B------:R-:W-:Y:S05]  /*3800*/  @!P0 BRA `(.L_x_29) ;  /* 0x0000000000048947 */ /* 0x000fea0003800000 */
[----:B------:R-:W-:Y:S01]  /*3810*/  BPT.TRAP 0x1 ;  /* 0x000000040000795c */ /* 0x000fe20000300000 */
.L_x_29:
[----:B------:R-:W-:Y:S01]  /*3820*/  ULDC UR4, c[0x0][0x9d8] ;  /* 0x0002760000047ab9 */ /* 0x000fe20000000800 */
[----:B------:R-:W-:Y:S01]  /*3830*/  UIMAD UR43, UR44, -0x40, UR43 ;  /* 0xffffffc02c2b78a4 */ /* 0x000fe2000f8e022b */
[----:B------:R-:W-:Y:S01]  /*3840*/  FMUL.FTZ R24, R24, UR4 ;  /* 0x0000000418187c20 */ /* 0x000fe20008410000 */
[----:B------:R-:W-:Y:S01]  /*3850*/  FMUL.FTZ R25, R25, UR4 ;  /* 0x0000000419197c20 */ /* 0x000fe20008410000 */
[----:B------:R-:W-:Y:S01]  /*3860*/  FMUL.FTZ R28, R28, UR4 ;  /* 0x000000041c1c7c20 */ /* 0x000fe20008410000 */
[----:B------:R-:W-:Y:S01]  /*3870*/  FMUL.FTZ R29, R29, UR4 ;  /* 0x000000041d1d7c20 */ /* 0x000fe20008410000 */
[----:B------:R-:W-:Y:S01]  /*3880*/  FMUL.FTZ R32, R32, UR4 ;  /* 0x0000000420207c20 */ /* 0x000fe20008410000 */
[----:B------:R-:W-:Y:S01]  /*3890*/  IMAD.U32 R5, RZ, RZ, UR43 ;  /* 0x0000002bff057e24 */ /* 0x000fe2000f8e00ff */
[----:B------:R-:W2:Y:S01]  /*38a0*/  MUFU.TANH R24, R24 ;  /* 0x0000001800187308 */ /* 0x000ea20000002400 */
[----:B------:R-:W-:Y:S01]  /*38b0*/  FMUL.FTZ R26, R26, UR4 ;  /* 0x000000041a1a7c20 */ /* 0x000fe20008410000 */
[----:B------:R-:W-:Y:S01]  /*38c0*/  FMUL.FTZ R33, R33, UR4 ;  /* 0x0000000421217c20 */ /* 0x000fe20008410000 */
[----:B------:R-:W-:Y:S01]  /*38d0*/  FMUL.FTZ R27, R27, UR4 ;  /* 0x000000041b1b7c20 */ /* 0x000fe20008410000 */
[----:B------:R-:W-:Y:S01]  /*38e0*/  IADD3 R0, -R0, 0x40, R5 ;  /* 0x0000004000007810 */ /* 0x000fe20007ffe105 */
[----:B------:R-:W-:Y:S01]  /*38f0*/  FMUL.FTZ R36, R36, UR4 ;  /* 0x0000000424247c20 */ /* 0x000fe20008410000 */
[----:B------:R-:W-:Y:S01]  /*3900*/  FMUL.FTZ R30, R30, UR4 ;  /* 0x000000041e1e7c20 */ /* 0x000fe20008410000 */
[----:B------:R-:W-:Y:S01]  /*3910*/  FMUL.FTZ R37, R37, UR4 ;  /* 0x0000000425257c20 */ /* 0x000fe20008410000 */
[----:B------:R-:W3:Y:S01]  /*3920*/  MUFU.TANH R25, R25 ;  /* 0x0000001900197308 */ /* 0x000ee20000002400 */
[C---:B------:R-:W-:Y:S01]  /*3930*/  ISETP.GT.AND P5, PT, R0.reuse, RZ, PT ;  /* 0x000000ff0000720c */ /* 0x040fe20003fa4270 */
[----:B------:R-:W-:Y:S01]  /*3940*/  FMUL.FTZ R31, R31, UR4 ;  /* 0x000000041f1f7c20 */ /* 0x000fe20008410000 */
[----:B------:R-:W-:Y:S01]  /*3950*/  ISETP.GT.AND P4, PT, R0, 0x1, PT ;  /* 0x000000010000780c */ /* 0x000fe20003f84270 */
[----:B------:R-:W-:Y:S01]  /*3960*/  FMUL.FTZ R40, R40, UR4 ;  /* 0x0000000428287c20 */ /* 0x000fe20008410000 */
[----:B------:R-:W-:Y:S01]  /*3970*/  ISETP.GT.AND P3, PT, R0, 0x8, PT ;  /* 0x000000080000780c */ /* 0x000fe20003f64270 */
[----:B------:R-:W-:Y:S01]  /*3980*/  FMUL.FTZ R34, R34, UR4 ;  /* 0x0000000422227c20 */ /* 0x000fe20008410000 */
[----:B------:R-:W-:Y:S01]  /*3990*/  ISETP.GT.AND P2, PT, R0, 0x9, PT ;  /* 0x000000090000780c */ /* 0x000fe20003f44270 */
[----:B------:R-:W4:Y:S01]  /*39a0*/  MUFU.TANH R28, R28 ;  /* 0x0000001c001c7308 */ /* 0x000f220000002400 */
[----:B--2---:R-:W-:Y:S01]  /*39b0*/  FSEL R24, R24, -INF , P5 ;  /* 0xff80000018187808 */ /* 0x004fe20002800000 */
[----:B------:R-:W-:Y:S01]  /*39c0*/  FMUL.FTZ R41, R41, UR4 ;  /* 0x0000000429297c20 */ /* 0x000fe20008410000 */
[C---:B------:R-:W-:Y:S01]  /*39d0*/  ISETP.GT.AND P1, PT, R0.reuse, 0x10, PT ;  /* 0x000000100000780c */ /* 0x040fe20003f24270 */
[----:B------:R-:W-:Y:S01]  /*39e0*/  FMUL.FTZ R35, R35, UR4 ;  /* 0x0000000423237c20 */ /* 0x000fe20008410000 */
[----:B------:R-:W-:Y:S01]  /*39f0*/  ISETP.GT.AND P6, PT, R0, 0x11, PT ;  /* 0x000000110000780c */ /* 0x000fe20003fc4270 */
[----:B------:R-:W-:Y:S01]  /*3a00*/  FMUL.FTZ R44, R44, UR4 ;  /* 0x000000042c2c7c20 */ /* 0x000fe20008410000 */
[----:B------:R-:W-:Y:S01]  /*3a10*/  FMUL.FTZ R38, R38, UR4 ;  /* 0x0000000426267c20 */ /* 0x000fe20008410000 */
[----:B------:R-:W2:Y:S01]  /*3a20*/  MUFU.TANH R29, R29 ;  /* 0x0000001d001d7308 */ /* 0x000ea20000002400 */
[----:B---3--:R-:W-:Y:S01]  /*3a30*/  FSEL R25, R25, -INF , P4 ;  /* 0xff80000019197808 */ /* 0x008fe20002000000 */
[----:B------:R-:W-:Y:S01]  /*3a40*/  FMUL.FTZ R45, R45, UR4 ;  /* 0x000000042d2d7c20 */ /* 0x000fe20008410000 */
[----:B------:R-:W-:Y:S01]  /*3a50*/  FMUL.FTZ R39, R39, UR4 ;  /* 0x0000000427277c20 */ /* 0x000fe20008410000 */
[----:B------:R-:W-:Y:S01]  /*3a60*/  FMUL.FTZ R48, R48, UR4 ;  /* 0x0000000430307c20 */ /* 0x000fe20008410000 */
[----:B------:R-:W-:Y:S01]  /*3a70*/  FMNMX.FTZ R5, R24, R25, !PT ;  /* 0x0000001918057209 */ /* 0x000fe20007810000 */
[----:B------:R-:W-:Y:S01]  /*3a80*/  FMUL.FTZ R42, R42, UR4 ;  /* 0x000000042a2a7c20 */ /* 0x000fe20008410000 */
[----:B------:R-:W-:Y:S01]  /*3a90*/  FMUL.FTZ R49, R49, UR4 ;  /* 0x0000000431317c20 */ /* 0x000fe20008410000 */
[----:B------:R-:W3:Y:S01]  /*3aa0*/  MUFU.TANH R32, R32 ;  /* 0x0000002000207308 */ /* 0x000ee20000002400 */
[----:B----4-:R-:W-:Y:S01]  /*3ab0*/  FSEL R28, R28, -INF , P3 ;  /* 0xff8000001c1c7808 */ /* 0x010fe20001800000 */
[----:B------:R-:W-:Y:S01]  /*3ac0*/  FMUL.FTZ R43, R43, UR4 ;  /* 0x000000042b2b7c20 */ /* 0x000fe20008410000 */
[----:B------:R-:W-:Y:S01]  /*3ad0*/  FMUL.FTZ R52, R52, UR4 ;  /* 0x0000000434347c20 */ /* 0x000fe20008410000 */
[----:B------:R-:W-:Y:S01]  /*3ae0*/  FMUL.FTZ R53, R53, UR4 ;  /* 0x0000000435357c20 */ /* 0x000fe20008410000 */
[----:B-1----:R-:W-:Y:S01]  /*3af0*/  FMNMX.FTZ R2, R28, R5, !PT ;  /* 0x000000051c027209 */ /* 0x002fe20007810000 */
[----:B------:R-:W-:Y:S01]  /*3b00*/  FMUL.FTZ R46, R46, UR4 ;  /* 0x000000042e2e7c20 */ /* 0x000fe20008410000 */
[----:B------:R-:W-:Y:S01]  /*3b10*/  FMUL.FTZ R47, R47, UR4 ;  /* 0x000000042f2f7c20 */ /* 0x000fe20008410000 */
[----:B------:R-:W1:Y:S01]  /*3b20*/  MUFU.TANH R26, R26 ;  /* 0x0000001a001a7308 */ /* 0x000e620000002400 */
[----:B--2---:R-:W-:Y:S01]  /*3b30*/  FSEL R29, R29, -INF , P2 ;  /* 0xff8000001d1d7808 */ /* 0x004fe20001000000 */
[----:B------:R-:W-:Y:S01]  /*3b40*/  FMUL.FTZ R50, R50, UR4 ;  /* 0x0000000432327c20 */ /* 0x000fe20008410000 */
[----:B------:R-:W-:Y:S01]  /*3b50*/  FMUL.FTZ R51, R51, UR4 ;  /* 0x0000000433337c20 */ /* 0x000fe20008410000 */
[----:B------:R-:W-:Y:S01]  /*3b60*/  FMUL.FTZ R54, R54, UR4 ;  /* 0x0000000436367c20 */ /* 0x000fe20008410000 */
[----:B------:R-:W-:Y:S01]  /*3b70*/  FMNMX.FTZ R5, R29, R2, !PT ;  /* 0x000000021d057209 */ /* 0x000fe20007810000 */
[----:B------:R-:W-:Y:S01]  /*3b80*/  FMUL.FTZ R55, R55, UR4 ;  /* 0x0000000437377c20 */ /* 0x000fe20008410000 */
[----:B------:R-:W-:Y:S01]  /*3b90*/  ULDC UR7, c[0x0][0x988] ;  /* 0x0002620000077ab9 */ /* 0x000fe20000000800 */
[----:B------:R-:W2:Y:S01]  /*3ba0*/  MUFU.TANH R33, R33 ;  /* 0x0000002100217308 */ /* 0x000ea20000002400 */
[----:B---3--:R-:W-:Y:S01]  /*3bb0*/  FSEL R32, R32, -INF , P1 ;  /* 0xff80000020207808 */ /* 0x008fe20000800000 */
[----:B------:R-:W-:Y:S01]  /*3bc0*/  UIADD3 UR4, UR41, 0x28c40, URZ ;  /* 0x00028c4029047890 */ /* 0x000fe2000fffe03f */
[----:B------:R-:W-:-:S02]  /*3bd0*/  IMAD.MOV.U32 R19, RZ, RZ, 0x40 ;  /* 0x00000040ff137424 */ /* 0x000fc400078e00ff */
[----:B------:R-:W-:Y:S01]  /*3be0*/  FMNMX.FTZ R2, R32, R5, !PT ;  /* 0x0000000520027209 */ /* 0x000fe20007810000 */
[----:B------:R-:W-:Y:S02]  /*3bf0*/  UPRMT UR4, UR42, 0x654, UR4 ;  /* 0x000006542a047896 */ /* 0x000fe40008000004 */
[----:B------:R-:W3:Y:S01]  /*3c00*/  MUFU.TANH R27, R27 ;  /* 0x0000001b001b7308 */ /* 0x000ee20000002400 */
[----:B-1----:R-:W-:Y:S02]  /*3c10*/  FSEL R26, R26, -INF , P5 ;  /* 0xff8000001a1a7808 */ /* 0x002fe40002800000 */
[----:B------:R-:W-:-:S04]  /*3c20*/  ISETP.GT.AND P5, PT, R0, 0x18, PT ;  /* 0x000000180000780c */ /* 0x000fc80003fa4270 */
[----:B------:R-:W-:Y:S01]  /*3c30*/  SYNCS.ARRIVE.TRANS64.RED.A1T0 RZ, [UR4], RZ ;  /* 0x000000ffffff79a7 */ /* 0x000fe20008100404 */
[----:B------:R-:W1:Y:S01]  /*3c40*/  MUFU.TANH R36, R36 ;  /* 0x0000002400247308 */ /* 0x000e620000002400 */
[----:B--2---:R-:W-:-:S04]  /*3c50*/  FSEL R33, R33, -INF , P6 ;  /* 0xff80000021217808 */ /* 0x004fc80003000000 */
[----:B------:R-:W-:-:S03]  /*3c60*/  FMNMX.FTZ R5, R33, R2, !PT ;  /* 0x0000000221057209 */ /* 0x000fc60007810000 */
[----:B------:R-:W2:Y:S01]  /*3c70*/  MUFU.TANH R30, R30 ;  /* 0x0000001e001e7308 */ /* 0x000ea20000002400 */
[----:B---3--:R-:W-:Y:S02]  /*3c80*/  FSEL R27, R27, -INF , P4 ;  /* 0xff8000001b1b7808 */ /* 0x008fe40002000000 */
[----:B------:R-:W-:-:S05]  /*3c90*/  ISETP.GT.AND P4, PT, R0, 0x19, PT ;  /* 0x000000190000780c */ /* 0x000fca0003f84270 */
[----:B------:R-:W3:Y:S01]  /*3ca0*/  MUFU.TANH R37, R37 ;  /* 0x0000002500257308 */ /* 0x000ee20000002400 */
[----:B-1----:R-:W-:-:S04]  /*3cb0*/  FSEL R36, R36, -INF , P5 ;  /* 0xff80000024247808 */ /* 0x002fc80002800000 */
[----:B------:R-:W-:-:S03]  /*3cc0*/  FMNMX.FTZ R2, R36, R5, !PT ;  /* 0x0000000524027209 */ /* 0x000fc60007810000 */
[----:B------:R-:W1:Y:S01]  /*3cd0*/  MUFU.TANH R31, R31 ;  /* 0x0000001f001f7308 */ /* 0x000e620000002400 */
[----:B--2---:R-:W-:Y:S02]  /*3ce0*/  FSEL R30, R30, -INF , P3 ;  /* 0xff8000001e1e7808 */ /* 0x004fe40001800000 */
[----:B------:R-:W-:-:S05]  /*3cf0*/  ISETP.GT.AND P3, PT, R0, 0x20, PT ;  /* 0x000000200000780c */ /* 0x000fca0003f64270 */
[----:B------:R-:W2:Y:S01]  /*3d00*/  MUFU.TANH R40, R40 ;  /* 0x0000002800287308 */ /* 0x000ea20000002400 */
[----:B---3--:R-:W-:-:S04]  /*3d10*/  FSEL R37, R37, -INF , P4 ;  /* 0xff80000025257808 */ /* 0x008fc80002000000 */
[----:B------:R-:W-:-:S03]  /*3d20*/  FMNMX.FTZ R5, R37, R2, !PT ;  /* 0x0000000225057209 */ /* 0x000fc60007810000 */
[----:B------:R-:W3:Y:S01]  /*3d30*/  MUFU.TANH R34, R34 ;  /* 0x0000002200227308 */ /* 0x000ee20000002400 */
[----:B-1----:R-:W-:Y:S02]  /*3d40*/  FSEL R31, R31, -INF , P2 ;  /* 0xff8000001f1f7808 */ /* 0x002fe40001000000 */
[----:B------:R-:W-:-:S05]  /*3d50*/  ISETP.GT.AND P2, PT, R0, 0x21, PT ;  /* 0x000000210000780c */ /* 0x000fca0003f44270 */
        /* <DEDUP_REMOVED lines=40> */
[----:B---3--:R-:W-:-:S04]  /*3fe0*/  FSEL R53, R53, -INF , P2 ;  /* 0xff80000035357808 */ /* 0x008fc80001000000 */
[----:B------:R-:W-:-:S03]  /*3ff0*/  FMNMX.FTZ R2, R53, R0, !PT ;  /* 0x0000000035027209 */ /* 0x000fc60007810000 */
[----:B------:R-:W3:Y:S01]  /*4000*/  MUFU.TANH R50, R50 ;  /* 0x0000003200327308 */ /* 0x000ee20000002400 */
[----:B-1----:R-:W-:Y:S01]  /*4010*/  FSEL R46, R46, -INF , P1 ;  /* 0xff8000002e2e7808 */ /* 0x002fe20000800000 */
[----:B------:R-:W1:Y:S06]  /*4020*/  SHFL.BFLY PT, R5, R2, 0x2, 0x1f ;  /* 0x0c401f0002057f89 */ /* 0x000e6c00000e0000 */
[----:B------:R-:W4:Y:S01]  /*4030*/  MUFU.TANH R51, R51 ;  /* 0x0000003300337308 */ /* 0x000f220000002400 */
[----:B--2---:R-:W-:-:S07]  /*4040*/  FSEL R47, R47, -INF , P6 ;  /* 0xff8000002f2f7808 */ /* 0x004fce0003000000 */
[----:B------:R-:W2:Y:S01]  /*4050*/  MUFU.TANH R54, R54 ;  /* 0x0000003600367308 */ /* 0x000ea20000002400 */
[----:B---3--:R-:W-:-:S07]  /*4060*/  FSEL R50, R50, -INF , P5 ;  /* 0xff80000032327808 */ /* 0x008fce0002800000 */
[----:B------:R-:W3:Y:S01]  /*4070*/  MUFU.TANH R55, R55 ;  /* 0x0000003700377308 */ /* 0x000ee20000002400 */
[----:B----4-:R-:W-:Y:S02]  /*4080*/  FSEL R51, R51, -INF , P4 ;  /* 0xff80000033337808 */ /* 0x010fe40002000000 */
[----:B-1----:R-:W-:Y:S02]  /*4090*/  FMNMX.FTZ R6, R2, R5, !PT ;  /* 0x0000000502067209 */ /* 0x002fe40007810000 */
[----:B------:R-:W-:-:S03]  /*40a0*/  FMNMX.FTZ R5, R26, R27, !PT ;  /* 0x0000001b1a057209 */ /* 0x000fc60007810000 */
[----:B------:R-:W1:Y:S01]  /*40b0*/  SHFL.BFLY PT, R7, R6, 0x1, 0x1f ;  /* 0x0c201f0006077f89 */ /* 0x000e6200000e0000 */
[----:B------:R-:W-:Y:S02]  /*40c0*/  FMNMX.FTZ R0, R30, R5, !PT ;  /* 0x000000051e007209 */ /* 0x000fe40007810000 */
[----:B--2---:R-:W-:Y:S02]  /*40d0*/  FSEL R54, R54, -INF , P3 ;  /* 0xff80000036367808 */ /* 0x004fe40001800000 */
[----:B------:R-:W-:-:S04]  /*40e0*/  FMNMX.FTZ R5, R31, R0, !PT ;  /* 0x000000001f057209 */ /* 0x000fc80007810000 */
[----:B------:R-:W-:Y:S02]  /*40f0*/  FMNMX.FTZ R0, R34, R5, !PT ;  /* 0x0000000522007209 */ /* 0x000fe40007810000 */
[----:B---3--:R-:W-:Y:S02]  /*4100*/  FSEL R55, R55, -INF , P2 ;  /* 0xff80000037377808 */ /* 0x008fe40001000000 */
[----:B------:R-:W-:-:S04]  /*4110*/  FMNMX.FTZ R5, R35, R0, !PT ;  /* 0x0000000023057209 */ /* 0x000fc80007810000 */
[----:B------:R-:W-:-:S04]  /*4120*/  FMNMX.FTZ R2, R38, R5, !PT ;  /* 0x0000000526027209 */ /* 0x000fc80007810000 */
[----:B------:R-:W-:Y:S02]  /*4130*/  FMNMX.FTZ R5, R39, R2, !PT ;  /* 0x0000000227057209 */ /* 0x000fe40007810000 */
[----:B-1----:R-:W-:Y:S02]  /*4140*/  FMNMX.FTZ R0, R6, R7, !PT ;  /* 0x0000000706007209 */ /* 0x002fe40007810000 */
[----:B------:R-:W-:Y:S01]  /*4150*/  FMNMX.FTZ R2, R42, R5, !PT ;  /* 0x000000052a027209 */ /* 0x000fe20007810000 */
[----:B------:R-:W-:Y:S01]  /*4160*/  BAR.SYNC.DEFER_BLOCKING 0xf, 0x100 ;  /* 0x03c4000000007b1d */ /* 0x000fe20000010000 */
[C---:B------:R-:W-:Y:S01]  /*4170*/  FSETP.NEU.FTZ.AND P1, PT, R0.reuse, -INF , PT ;  /* 0xff8000000000780b */ /* 0x040fe20003f3d000 */
[----:B------:R-:W-:Y:S01]  /*4180*/  FMUL.FTZ R6, R0, UR7 ;  /* 0x0000000700067c20 */ /* 0x000fe20008410000 */
[----:B------:R-:W-:-:S04]  /*4190*/  FMNMX.FTZ R5, R43, R2, !PT ;  /* 0x000000022b057209 */ /* 0x000fc80007810000 */
[----:B------:R-:W-:Y:S02]  /*41a0*/  FMNMX.FTZ R2, R46, R5, !PT ;  /* 0x000000052e027209 */ /* 0x000fe40007810000 */
[----:B------:R-:W-:Y:S02]  /*41b0*/  FSEL R6, R6, RZ, P1 ;  /* 0x000000ff06067208 */ /* 0x000fe40000800000 */
[----:B------:R-:W-:-:S03]  /*41c0*/  FMNMX.FTZ R5, R47, R2, !PT ;  /* 0x000000022f057209 */ /* 0x000fc60007810000 */
[--C-:B------:R-:W-:Y:S01]  /*41d0*/  FFMA.FTZ R24, R24, UR7, -R6.reuse ;  /* 0x0000000718187c23 */ /* 0x100fe20008010806 */
[----:B------:R-:W-:Y:S01]  /*41e0*/  FMNMX.FTZ R2, R50, R5, !PT ;  /* 0x0000000532027209 */ /* 0x000fe20007810000 */
[--C-:B------:R-:W-:Y:S01]  /*41f0*/  FFMA.FTZ R25, R25, UR7, -R6.reuse ;  /* 0x0000000719197c23 */ /* 0x100fe20008010806 */
[--C-:B------:R-:W-:Y:S01]  /*4200*/  FFMA.FTZ R28, R28, UR7, -R6.reuse ;  /* 0x000000071c1c7c23 */ /* 0x100fe20008010806 */
        /* <DEDUP_REMOVED lines=13> */
[--C-:B------:R-:W-:Y:S01]  /*42e0*/  FFMA.FTZ R49, R49, UR7, -R6.reuse ;  /* 0x0000000731317c23 */ /* 0x100fe20008010806 */
[----:B------:R-:W1:Y:S01]  /*42f0*/  SHFL.BFLY PT, R5, R2, 0x2, 0x1f ;  /* 0x0c401f0002057f89 */ /* 0x000e6200000e0000 */
[--C-:B------:R-:W-:Y:S01]  /*4300*/  FFMA.FTZ R52, R52, UR7, -R6.reuse ;  /* 0x0000000734347c23 */ /* 0x100fe20008010806 */
[----:B------:R-:W-:Y:S01]  /*4310*/  FFMA.FTZ R6, R53, UR7, -R6 ;  /* 0x0000000735067c23 */ /* 0x000fe20008010806 */
[----:B------:R-:W-:Y:S08]  /*4320*/  MUFU.EX2 R24, R24 ;  /* 0x0000001800187308 */ /* 0x000ff00000000800 */
[----:B------:R-:W-:Y:S08]  /*4330*/  MUFU.EX2 R9, R6 ;  /* 0x0000000600097308 */ /* 0x000ff00000000800 */
[----:B------:R-:W2:Y:S01]  /*4340*/  MUFU.EX2 R25, R25 ;  /* 0x0000001900197308 */ /* 0x000ea20000000800 */
[----:B-1----:R-:W-:-:S07]  /*4350*/  FMNMX.FTZ R5, R2, R5, !PT ;  /* 0x0000000502057209 */ /* 0x002fce0007810000 */
[----:B------:R-:W-:Y:S01]  /*4360*/  MUFU.EX2 R28, R28 ;  /* 0x0000001c001c7308 */ /* 0x000fe20000000800 */
[----:B------:R-:W1:Y:S07]  /*4370*/  SHFL.BFLY PT, R2, R5, 0x1, 0x1f ;  /* 0x0c201f0005027f89 */ /* 0x000e6e00000e0000 */
[----:B------:R-:W3:Y:S01]  /*4380*/  MUFU.EX2 R29, R29 ;  /* 0x0000001d001d7308 */ /* 0x000ee20000000800 */
[----:B--2---:R-:W-:-:S07]  /*4390*/  F2FP.F16.F32.PACK_AB R152, R25, R24 ;  /* 0x000000181998723e */ /* 0x004fce00000000ff */
[----:B------:R-:W-:Y:S08]  /*43a0*/  MUFU.EX2 R32, R32 ;  /* 0x0000002000207308 */ /* 0x000ff00000000800 */
[----:B------:R-:W-:Y:S01]  /*43b0*/  MUFU.EX2 R33, R33 ;  /* 0x0000002100217308 */ /* 0x000fe20000000800 */
[----:B---3--:R-:W-:Y:S02]  /*43c0*/  F2FP.F16.F32.PACK_AB R154, R29, R28 ;  /* 0x0000001c1d9a723e */ /* 0x008fe400000000ff */
[----:B-1----:R-:W-:-:S04]  /*43d0*/  FMNMX.FTZ R2, R5, R2, !PT ;  /* 0x0000000205027209 */ /* 0x002fc80007810000 */
[C---:B------:R-:W-:Y:S01]  /*43e0*/  FSETP.NEU.FTZ.AND P1, PT, R2.reuse, -INF , PT ;  /* 0xff8000000200780b */ /* 0x040fe20003f3d000 */
[----:B------:R-:W-:Y:S01]  /*43f0*/  FMUL.FTZ R5, R2, UR7 ;  /* 0x0000000702057c20 */ /* 0x000fe20008410000 */
[----:B------:R-:W-:Y:S04]  /*4400*/  MUFU.EX2 R36, R36 ;  /* 0x0000002400247308 */ /* 0x000fe80000000800 */
[----:B------:R-:W-:Y:S02]  /*4410*/  FSEL R10, R5, RZ, P1 ;  /* 0x000000ff050a7208 */ /* 0x000fe40000800000 */
[-C--:B------:R-:W-:Y:S02]  /*4420*/  LEA.HI R5, R17, R16.reuse, RZ, 0x4 ;  /* 0x0000001011057211 */ /* 0x080fe400078f20ff */
[----:B------:R-:W-:Y:S01]  /*4430*/  MUFU.EX2 R37, R37 ;  /* 0x0000002500257308 */ /* 0x000fe20000000800 */
[--C-:B------:R-:W-:Y:S01]  /*4440*/  FFMA.FTZ R26, R26, UR7, -R10.reuse ;  /* 0x000000071a1a7c23 */ /* 0x100fe2000801080a */
[----:B------:R-:W-:Y:S01]  /*4450*/  LOP3.LUT R7, R5, 0xfffffff0, RZ, 0xc0, !PT ;  /* 0xfffffff005077812 */ /* 0x000fe200078ec0ff */
[--C-:B------:R-:W-:Y:S01]  /*4460*/  FFMA.FTZ R27, R27, UR7, -R10.reuse ;  /* 0x000000071b1b7c23 */ /* 0x100fe2000801080a */
[--C-:B------:R-:W-:Y:S01]  /*4470*/  FFMA.FTZ R30, R30, UR7, -R10.reuse ;  /* 0x000000071e1e7c23 */ /* 0x100fe2000801080a */
[--C-:B------:R-:W-:Y:S01]  /*4480*/  FFMA.FTZ R31, R31, UR7, -R10.reuse ;  /* 0x000000071f1f7c23 */ /* 0x100fe2000801080a */
[--C-:B------:R-:W-:Y:S01]  /*4490*/  FFMA.FTZ R34, R34, UR7, -R10.reuse ;  /* 0x0000000722227c23 */ /* 0x100fe2000801080a */
[----:B------:R-:W-:Y:S01]  /*44a0*/  IMAD.IADD R7, R16, 0x1, -R7 ;  /* 0x0000000110077824 */ /* 0x000fe200078e0a07 */
[----:B------:R-:W-:Y:S01]  /*44b0*/  MUFU.EX2 R26, R26 ;  /* 0x0000001a001a7308 */ /* 0x000fe20000000800 */
[----:B------:R-:W-:Y:S01]  /*44c0*/  LEA.HI R16, R17, R16, RZ, 0x5 ;  /* 0x0000001011107211 */ /* 0x000fe200078f28ff */
[--C-:B------:R-:W-:Y:S01]  /*44d0*/  FFMA.FTZ R35, R35, UR7, -R10.reuse ;  /* 0x0000000723237c23 */ /* 0x100fe2000801080a */
[--C-:B------:R-:W-:Y:S01]  /*44e0*/  FFMA.FTZ R38, R38, UR7, -R10.reuse ;  /* 0x0000000726267c23 */ /* 0x100fe2000801080a */
[----:B------:R-:W-:Y:S01]  /*44f0*/  SHF.R.S32.HI R6, RZ, 0x1f, R7 ;  /* 0x0000001fff067819 */ /* 0x000fe20000011407 */
[--C-:B------:R-:W-:Y:S01]  /*4500*/  FFMA.FTZ R39, R39, UR7, -R10.reuse ;  /* 0x0000000727277c23 */ /* 0x100fe2000801080a */
[----:B------:R-:W-:Y:S01]  /*4510*/  SHF.L.U32 R16, R16, 0x5, RZ ;  /* 0x0000000510107819 */ /* 0x000fe200000006ff */
[--C-:B------:R-:W-:Y:S01]  /*4520*/  FFMA.FTZ R42, R42, UR7, -R10.reuse ;  /* 0x000000072a2a7c23 */ /* 0x100fe2000801080a */
[----:B------:R-:W-:Y:S01]  /*4530*/  LEA.HI R6, R6, R7, RZ, 0x3 ;  /* 0x0000000706067211 */ /* 0x000fe200078f18ff */
[----:B------:R-:W1:Y:S01]  /*4540*/  MUFU.EX2 R27, R27 ;  /* 0x0000001b001b7308 */ /* 0x000e620000000800 */
[----:B------:R-:W-:Y:S01]  /*4550*/  LOP3.LUT R16, R16, 0x7ffffc00, RZ, 0xc0, !PT ;  /* 0x7ffffc0010107812 */ /* 0x000fe200078ec0ff */
[--C-:B------:R-:W-:Y:S01]  /*4560*/  FFMA.FTZ R43, R43, UR7, -R10.reuse ;  /* 0x000000072b2b7c23 */ /* 0x100fe2000801080a */
[----:B------:R-:W-:Y:S01]  /*4570*/  LOP3.LUT R8, R6, 0xfffffff8, RZ, 0xc0, !PT ;  /* 0xfffffff806087812 */ /* 0x000fe200078ec0ff */
[--C-:B------:R-:W-:Y:S01]  /*4580*/  FFMA.FTZ R46, R46, UR7, -R10.reuse ;  /* 0x000000072e2e7c23 */ /* 0x100fe2000801080a */
[--C-:B------:R-:W-:Y:S01]  /*4590*/  FFMA.FTZ R47, R47, UR7, -R10.reuse ;  /* 0x000000072f2f7c23 */ /* 0x100fe2000801080a */
[--C-:B------:R-:W-:Y:S01]  /*45a0*/  FFMA.FTZ R50, R50, UR7, -R10.reuse ;  /* 0x0000000732327c23 */ /* 0x100fe2000801080a */
[----:B------:R-:W-:Y:S01]  /*45b0*/  IADD3 R8, R7, -R8, RZ ;  /* 0x8000000807087210 */ /* 0x000fe20007ffe0ff */
[----:B------:R-:W-:Y:S01]  /*45c0*/  MUFU.EX2 R30, R30 ;  /* 0x0000001e001e7308 */ /* 0x000fe20000000800 */
[----:B------:R-:W-:Y:S01]  /*45d0*/  SHF.R.S32.HI R7, RZ, 0x4, R5 ;  /* 0x00000004ff077819 */ /* 0x000fe20000011405 */
[----:B------:R-:W-:Y:S01]  /*45e0*/  FFMA.FTZ R51, R51, UR7, -R10 ;  /* 0x0000000733337c23 */ /* 0x000fe2000801080a */
[C---:B------:R-:W-:Y:S01]  /*45f0*/  LOP3.LUT P1, RZ, R8.reuse, 0x4, RZ, 0xc0, !PT ;  /* 0x0000000408ff7812 */ /* 0x040fe2000782c0ff */
[C---:B------:R-:W-:Y:S01]  /*4600*/  IMAD.SHL.U32 R5, R8.reuse, 0x40, RZ ;  /* 0x0000004008057824 */ /* 0x040fe200078e00ff */
[----:B------:R-:W-:Y:S01]  /*4610*/  LOP3.LUT P2, RZ, R8, 0x2, RZ, 0xc0, !PT ;  /* 0x0000000208ff7812 */ /* 0x000fe2000784c0ff */
[----:B------:R-:W-:-:S02]  /*4620*/  IMAD.SHL.U32 R12, R7, 0x8, RZ ;  /* 0x00000008070c7824 */ /* 0x000fc400078e00ff */
[--C-:B------:R-:W-:Y:S01]  /*4630*/  FFMA.FTZ R54, R54, UR7, -R10.reuse ;  /* 0x0000000736367c23 */ /* 0x100fe2000801080a */
[----:B------:R-:W-:Y:S01]  /*4640*/  IMAD.SHL.U32 R7, R6, 0x40, RZ ;  /* 0x0000004006077824 */ /* 0x000fe200078e00ff */
[----:B------:R-:W-:Y:S01]  /*4650*/  LOP3.LUT R5, R5, 0x1c0, RZ, 0xc0, !PT ;  /* 0x000001c005057812 */ /* 0x000fe200078ec0ff */
[----:B------:R-:W2:Y:S01]  /*4660*/  MUFU.EX2 R31, R31 ;  /* 0x0000001f001f7308 */ /* 0x000ea20000000800 */
[----:B------:R-:W-:Y:S01]  /*4670*/  FFMA.FTZ R10, R55, UR7, -R10 ;  /* 0x00000007370a7c23 */ /* 0x000fe2000801080a */
[----:B------:R-:W-:Y:S02]  /*4680*/  SEL R19, R19, 0xffffffc0, !P1 ;  /* 0xffffffc013137807 */ /* 0x000fe40004800000 */
[----:B------:R-:W-:Y:S02]  /*4690*/  LOP3.LUT R12, R5, 0x8, R12, 0xf8, !PT ;  /* 0x00000008050c7812 */ /* 0x000fe400078ef80c */
[----:B------:R-:W-:Y:S02]  /*46a0*/  SHF.R.U32.HI R5, RZ, 0x3, R5 ;  /* 0x00000003ff057819 */ /* 0x000fe40000011605 */
[----:B------:R-:W-:Y:S01]  /*46b0*/  MUFU.EX2 R34, R34 ;  /* 0x0000002200227308 */ /* 0x000fe20000000800 */
[----:B------:R-:W-:-:S02]  /*46c0*/  LOP3.LUT R7, R7, 0x7ffffe00, RZ, 0xc0, !PT ;  /* 0x7ffffe0007077812 */ /* 0x000fc400078ec0ff */
[----:B------:R-:W-:Y:S01]  /*46d0*/  LOP3.LUT R12, R12, R5, RZ, 0x3c, !PT ;  /* 0x000000050c0c7212 */ /* 0x000fe200078e3cff */
[----:B------:R-:W-:Y:S01]  /*46e0*/  FADD.FTZ R5, R24, R25 ;  /* 0x0000001918057221 */ /* 0x000fe20000010000 */
[----:B-1----:R-:W-:Y:S02]  /*46f0*/  F2FP.F16.F32.PACK_AB R153, R27, R26 ;  /* 0x0000001a1b99723e */ /* 0x002fe400000000ff */
[----:B------:R-:W-:Y:S01]  /*4700*/  IADD3 R12, R12, R7, R16 ;  /* 0x000000070c0c7210 */ /* 0x000fe20007ffe010 */
[----:B------:R-:W-:Y:S01]  /*4710*/  FADD.FTZ R6, R28, R5 ;  /* 0x000000051c067221 */ /* 0x000fe20000010000 */
[----:B------:R-:W1:Y:S01]  /*4720*/  MUFU.EX2 R35, R35 ;  /* 0x0000002300237308 */ /* 0x000e620000000800 */
[----:B--2---:R-:W-:Y:S02]  /*4730*/  F2FP.F16.F32.PACK_AB R155, R31, R30 ;  /* 0x0000001e1f9b723e */ /* 0x004fe400000000ff */
[----:B------:R-:W-:Y:S01]  /*4740*/  FADD.FTZ R5, R29, R6 ;  /* 0x000000061d057221 */ /* 0x000fe20000010000 */
[----:B------:R-:W-:-:S02]  /*4750*/  F2FP.F16.F32.PACK_AB R156, R33, R32 ;  /* 0x00000020219c723e */ /* 0x000fc400000000ff */
[----:B------:R-:W-:Y:S01]  /*4760*/  F2FP.F16.F32.PACK_AB R158, R37, R36 ;  /* 0x00000024259e723e */ /* 0x000fe200000000ff */
[----:B------:R-:W-:Y:S01]  /*4770*/  FADD.FTZ R6, R32, R5 ;  /* 0x0000000520067221 */ /* 0x000fe20000010000 */
[----:B------:R-:W-:Y:S01]  /*4780*/  FADD.FTZ R5, R26, R27 ;  /* 0x0000001b1a057221 */ /* 0x000fe20000010000 */
[----:B------:R-:W2:Y:S02]  /*4790*/  MUFU.EX2 R38, R38 ;  /* 0x0000002600267308 */ /* 0x000ea40000000800 */
[----:B------:R-:W-:Y:S01]  /*47a0*/  FADD.FTZ R7, R33, R6 ;  /* 0x0000000621077221 */ /* 0x000fe20000010000 */
[----:B------:R-:W-:-:S03]  /*47b0*/  FADD.FTZ R6, R30, R5 ;  /* 0x000000051e067221 */ /* 0x000fc60000010000 */
[----:B------:R-:W-:Y:S01]  /*47c0*/  FADD.FTZ R8, R36, R7 ;  /* 0x0000000724087221 */ /* 0x000fe20000010000 */
[----:B------:R-:W-:Y:S01]  /*47d0*/  FADD.FTZ R5, R31, R6 ;  /* 0x000000061f057221 */ /* 0x000fe20000010000 */
[----:B------:R-:W3:Y:S01]  /*47e0*/  MUFU.EX2 R40, R40 ;  /* 0x0000002800287308 */ /* 0x000ee20000000800 */
[----:B-1----:R-:W-:Y:S01]  /*47f0*/  F2FP.F16.F32.PACK_AB R157, R35, R34 ;  /* 0x00000022239d723e */ /* 0x002fe200000000ff */
[----:B------:R-:W-:Y:S01]  /*4800*/  FADD.FTZ R7, R37, R8 ;  /* 0x0000000825077221 */ /* 0x000fe20000010000 */
[----:B------:R-:W-:-:S04]  /*4810*/  FADD.FTZ R6, R34, R5 ;  /* 0x0000000522067221 */ /* 0x000fc80000010000 */
[----:B------:R-:W-:Y:S01]  /*4820*/  FADD.FTZ R5, R35, R6 ;  /* 0x0000000623057221 */ /* 0x000fe20000010000 */
[----:B------:R-:W1:Y:S03]  /*4830*/  MUFU.EX2 R39, R39 ;  /* 0x0000002700277308 */ /* 0x000e660000000800 */
[----:B--2---:R-:W-:Y:S01]  /*4840*/  FADD.FTZ R6, R38, R5 ;  /* 0x0000000526067221 */ /* 0x004fe20000010000 */
[----:B------:R-:W-:-:S04]  /*4850*/  LEA R5, R12, UR41, 0x1 ;  /* 0x000000290c057c11 */ /* 0x000fc8000f8e08ff */
[----:B------:R-:W2:Y:S01]  /*4860*/  MUFU.EX2 R41, R41 ;  /* 0x0000002900297308 */ /* 0x000ea20000000800 */
[----:B---3--:R-:W-:Y:S01]  /*4870*/  FADD.FTZ R8, R40, R7 ;  /* 0x0000000728087221 */ /* 0x008fe20000010000 */
[----:B------:R-:W-:Y:S01]  /*4880*/  IADD3 R12, R5, 0x26800, RZ ;  /* 0x00026800050c7810 */ /* 0x000fe20007ffe0ff */
[----:B------:R3:W-:Y:S05]  /*4890*/  STSM.16.M88.4 [R5+0x26800], R152 ;  /* 0x0268009805007844 */ /* 0x0007ea0000000200 */
[----:B------:R-:W4:Y:S01]  /*48a0*/  MUFU.EX2 R42, R42 ;  /* 0x0000002a002a7308 */ /* 0x000f220000000800 */
[----:B-1----:R-:W-:Y:S01]  /*48b0*/  FADD.FTZ R7, R39, R6 ;  /* 0x0000000627077221 */ /* 0x002fe20000010000 */
[----:B------:R-:W-:Y:S01]  /*48c0*/  VIADD R6, R5, 0x26820 ;  /* 0x0002682005067836 */ /* 0x000fe20000000000 */
[----:B------:R-:W-:Y:S01]  /*48d0*/  F2FP.F16.F32.PACK_AB R159, R39, R38 ;  /* 0x00000026279f723e */ /* 0x000fe200000000ff */
[----:B------:R-:W-:-:S04]  /*48e0*/  @P2 VIADD R6, R12, 0xffffffe0 ;  /* 0xffffffe00c062836 */ /* 0x000fc80000000000 */
[----:B------:R-:W1:Y:S01]  /*48f0*/  MUFU.EX2 R43, R43 ;  /* 0x0000002b002b7308 */ /* 0x000e620000000800 */
[C---:B--2---:R-:W-:Y:S01]  /*4900*/  FADD.FTZ R15, R41.reuse, R8 ;  /* 0x00000008290f7221 */ /* 0x044fe20000010000 */
[----:B------:R-:W-:Y:S01]  /*4910*/  F2FP.F16.F32.PACK_AB R160, R41, R40 ;  /* 0x0000002829a0723e */ /* 0x000fe200000000ff */
[----:B------:R3:W-:Y:S05]  /*4920*/  STSM.16.M88.4 [R6], R156 ;  /* 0x0000009c06007844 */ /* 0x0007ea0000000200 */
[----:B------:R-:W2:Y:S01]  /*4930*/  MUFU.EX2 R44, R44 ;  /* 0x0000002c002c7308 */ /* 0x000ea20000000800 */
[----:B----4-:R-:W-:Y:S01]  /*4940*/  FADD.FTZ R8, R42, R7 ;  /* 0x000000072a087221 */ /* 0x010fe20000010000 */
[----:B------:R-:W-:-:S06]  /*4950*/  IADD3 R7, R12, R19, RZ ;  /* 0x000000130c077210 */ /* 0x000fcc0007ffe0ff */
[----:B------:R-:W-:Y:S01]  /*4960*/  MUFU.EX2 R46, R46 ;  /* 0x0000002e002e7308 */ /* 0x000fe20000000800 */
[C---:B-1----:R-:W-:Y:S01]  /*4970*/  FADD.FTZ R17, R43.reuse, R8 ;  /* 0x000000082b117221 */ /* 0x042fe20000010000 */
[----:B------:R-:W-:Y:S01]  /*4980*/  F2FP.F16.F32.PACK_AB R161, R43, R42 ;  /* 0x0000002a2ba1723e */ /* 0x000fe200000000ff */
[----:B------:R-:W-:-:S05]  /*4990*/  IMAD.IADD R8, R19, 0x1, R6 ;  /* 0x0000000113087824 */ /* 0x000fca00078e0206 */
[----:B------:R-:W1:Y:S01]  /*49a0*/  MUFU.EX2 R45, R45 ;  /* 0x0000002d002d7308 */ /* 0x000e620000000800 */
[----:B--2---:R-:W-:-:S07]  /*49b0*/  FADD.FTZ R12, R44, R15 ;  /* 0x0000000f2c0c7221 */ /* 0x004fce0000010000 */
[----:B------:R-:W2:Y:S08]  /*49c0*/  MUFU.EX2 R47, R47 ;  /* 0x0000002f002f7308 */ /* 0x000eb00000000800 */
[----:B------:R-:W-:Y:S01]  /*49d0*/  MUFU.EX2 R48, R48 ;  /* 0x0000003000307308 */ /* 0x000fe20000000800 */
[C---:B-1----:R-:W-:Y:S01]  /*49e0*/  F2FP.F16.F32.PACK_AB R162, R45.reuse, R44 ;  /* 0x0000002c2da2723e */ /* 0x042fe200000000ff */
[----:B------:R-:W-:-:S06]  /*49f0*/  FADD.FTZ R45, R45, R12 ;  /* 0x0000000c2d2d7221 */ /* 0x000fcc0000010000 */
[----:B------:R-:W1:Y:S01]  /*4a00*/  MUFU.EX2 R49, R49 ;  /* 0x0000003100317308 */ /* 0x000e620000000800 */
[----:B--2---:R-:W-:-:S05]  /*4a10*/  F2FP.F16.F32.PACK_AB R163, R47, R46 ;  /* 0x0000002e2fa3723e */ /* 0x004fca00000000ff */
[----:B------:R3:W-:Y:S02]  /*4a20*/  STSM.16.M88.4 [R7], R160 ;  /* 0x000000a007007844 */ /* 0x0007e40000000200 */
[----:B------:R-:W-:Y:S08]  /*4a30*/  MUFU.EX2 R50, R50 ;  /* 0x0000003200327308 */ /* 0x000ff00000000800 */
[----:B------:R-:W2:Y:S01]  /*4a40*/  MUFU.EX2 R51, R51 ;  /* 0x0000003300337308 */ /* 0x000ea20000000800 */
[----:B-1----:R-:W-:Y:S01]  /*4a50*/  F2FP.F16.F32.PACK_AB R164, R49, R48 ;  /* 0x0000003031a4723e */ /* 0x002fe200000000ff */
[----:B------:R-:W-:-:S04]  /*4a60*/  FADD.FTZ R48, R48, R45 ;  /* 0x0000002d30307221 */ /* 0x000fc80000010000 */
[----:B------:R-:W-:Y:S02]  /*4a70*/  FADD.FTZ R49, R49, R48 ;  /* 0x0000003031317221 */ /* 0x000fe40000010000 */
[----:B------:R-:W1:Y:S08]  /*4a80*/  MUFU.EX2 R52, R52 ;  /* 0x0000003400347308 */ /* 0x000e700000000800 */
[----:B------:R-:W-:Y:S01]  /*4a90*/  MUFU.EX2 R54, R54 ;  /* 0x0000003600367308 */ /* 0x000fe20000000800 */
[----:B--2---:R-:W-:-:S07]  /*4aa0*/  F2FP.F16.F32.PACK_AB R165, R51, R50 ;  /* 0x0000003233a5723e */ /* 0x004fce00000000ff */
[----:B------:R2:W4:Y:S01]  /*4ab0*/  MUFU.EX2 R13, R10 ;  /* 0x0000000a000d7308 */ /* 0x0005220000000800 */
[----:B-1----:R-:W-:Y:S01]  /*4ac0*/  F2FP.F16.F32.PACK_AB R166, R9, R52 ;  /* 0x0000003409a6723e */ /* 0x002fe200000000ff */
[----:B--2---:R-:W-:-:S04]  /*4ad0*/  FADD.FTZ R10, R46, R17 ;  /* 0x000000112e0a7221 */ /* 0x004fc80000010000 */
[----:B------:R-:W-:Y:S01]  /*4ae0*/  FADD.FTZ R47, R47, R10 ;  /* 0x0000000a2f2f7221 */ /* 0x000fe20000010000 */
[----:B------:R-:W-:-:S03]  /*4af0*/  FADD.FTZ R10, R52, R49 ;  /* 0x00000031340a7221 */ /* 0x000fc60000010000 */
[----:B------:R-:W-:Y:S01]  /*4b00*/  FADD.FTZ R50, R50, R47 ;  /* 0x0000002f32327221 */ /* 0x000fe20000010000 */
[----:B----4-:R-:W-:Y:S01]  /*4b10*/  F2FP.F16.F32.PACK_AB R167, R13, R54 ;  /* 0x000000360da7723e */ /* 0x010fe200000000ff */
[----:B------:R-:W-:Y:S02]  /*4b20*/  FADD.FTZ R10, R9, R10 ;  /* 0x0000000a090a7221 */ /* 0x000fe40000010000 */
[----:B------:R-:W-:Y:S02]  /*4b30*/  FADD.FTZ R51, R51, R50 ;  /* 0x0000003233337221 */ /* 0x000fe40000010000 */
[----:B------:R3:W-:Y:S02]  /*4b40*/  STSM.16.M88.4 [R8], R164 ;  /* 0x000000a408007844 */ /* 0x0007e40000000200 */
[----:B------:R-:W-:-:S04]  /*4b50*/  FADD.FTZ R54, R54, R51 ;  /* 0x0000003336367221 */ /* 0x000fc80000010000 */
[----:B------:R-:W-:Y:S01]  /*4b60*/  FADD.FTZ R9, R13, R54 ;  /* 0x000000360d097221 */ /* 0x000fe20000010000 */
[----:B------:R-:W-:Y:S06]  /*4b70*/  @!P0 BRA `(.L_x_30) ;  /* 0x0000000000048947 */ /* 0x000fec0003800000 */
[----:B------:R-:W-:Y:S01]  /*4b80*/  BPT.TRAP 0x1 ;  /* 0x000000040000795c */ /* 0x000fe20000300000 */
.L_x_30:
[----:B------:R1:W2:Y:S01]  /*4b90*/  SYNCS.PHASECHK.TRANS64.TRYWAIT P1, [UR41+0x28c50], R11 ;  /* 0x028c500bff0075a7 */ /* 0x0002a20008020169 */
[----:B------:R-:W-:Y:S05]  /*4ba0*/  @!P0 BRA `(.L_x_31) ;  /* 0x0000000000048947 */ /* 0x000fea0003800000 */
[----:B------:R-:W-:Y:S01]  /*4bb0*/  BPT.TRAP 0x1 ;  /* 0x000000040000795c */ /* 0x000fe20000300000 */
.L_x_31:
[----:B------:R-:W-:Y:S01]  /*4bc0*/  ULOP3.LUT UR24, UR45, 0x2000000, URZ, 0xfc, !UPT ;  /* 0x020000002d187892 */ /* 0x000fe2000f8efc3f */
[----:B--2---:R-:W-:Y:S11]  /*4bd0*/  @P1 BRA `(.L_x_32) ;  /* 0x0000000000081947 */ /* 0x004ff60003800000 */
[----:B------:R-:W2:Y:S02]  /*4be0*/  SYNCS.PHASECHK.TRANS64.TRYWAIT P1, [UR41+0x28c50], R11 ;  /* 0x028c500bff0075a7 */ /* 0x000ea40008020169 */
[----:B--2---:R-:W-:Y:S05]  /*4bf0*/  @!P1 BRA `(.L_x_33) ;  /* 0x0000008800949947 */ /* 0x004fea0003800000 */
.L_x_32:
[----:B------:R-:W-:Y:S01]  /*4c00*/  WARPGROUP.ARRIVE ;  /* 0x00000000000079c5 */ /* 0x000fe20000000000 */
[----:B------:R-:W-:Y:S01]  /*4c10*/  UMOV UR10, UR24 ;  /* 0x00000018000a7c82 */ /* 0x000fe20008000000 */
[----:B------:R-:W-:Y:S01]  /*4c20*/  UMOV UR11, 0x40000040 ;  /* 0x40000040000b7882 */ /* 0x000fe20000000000 */
[----:B------:R-:W-:-:S03]  /*4c30*/  UIADD3 UR4, UR24, 0x80, URZ ;  /* 0x0000008018047890 */ /* 0x000fc6000fffe03f */
[----:B------:R-:W-:Y:S01]  /*4c40*/  HGMMA.64x256x16.F32 R24, R152, gdesc[UR8].tnspB, RZ, !UPT, gsb0 ;  /* 0x43e0000898187df0 */ /* 0x000fe2000c0008ff */
[----:B------:R-:W-:-:S03]  /*4c50*/  UMOV UR11, 0x40000040 ;  /* 0x40000040000b7882 */ /* 0x000fc60000000000 */
[----:B------:R-:W-:Y:S01]  /*4c60*/  UMOV UR10, UR4 ;  /* 0x00000004000a7c82 */ /* 0x000fe20008000000 */
[----:B------:R-:W-:Y:S01]  /*4c70*/  UIADD3 UR4, UR24, 0x100, URZ ;  /* 0x0000010018047890 */ /* 0x000fe2000fffe03f */
[----:B------:R-:W-:Y:S02]  /*4c80*/  WARPGROUP.DEPBAR.LE gsb0, 0x0 ;  /* 0x00008000000079c5 */ /* 0x000fe40000010000 */
[----:B------:R-:W-:-:S15]  /*4c90*/  WARPGROUP.ARRIVE ;  /* 0x00000000000079c5 */ /* 0x000fde0000000000 */
[----:B------:R-:W-:-:S05]  /*4ca0*/  NOP ;  /* 0x0000000000007918 */ /* 0x000fca0000000000 */
[----:B------:R-:W-:Y:S01]  /*4cb0*/  HGMMA.64x256x16.F32 R24, R156, gdesc[UR8].tnspB, R24, gsb0 ;  /* 0x43e000089c187df0 */ /* 0x000fe20008000818 */
[----:B------:R-:W-:Y:S01]  /*4cc0*/  UMOV UR10, UR4 ;  /* 0x00000004000a7c82 */ /* 0x000fe20008000000 */
[----:B------:R-:W-:Y:S01]  /*4cd0*/  UMOV UR11, 0x40000040 ;  /* 0x40000040000b7882 */ /* 0x000fe20000000000 */
[----:B------:R-:W-:Y:S01]  /*4ce0*/  UIADD3 UR4, UR24, 0x180, URZ ;  /* 0x0000018018047890 */ /* 0x000fe2000fffe03f */
[----:B------:R-:W-:Y:S02]  /*4cf0*/  WARPGROUP.DEPBAR.LE gsb0, 0x0 ;  /* 0x00008000000079c5 */ /* 0x000fe40000010000 */
[----:B------:R-:W-:-:S15]  /*4d00*/  WARPGROUP.ARRIVE ;  /* 0x00000000000079c5 */ /* 0x000fde0000000000 */
[----:B------:R-:W-:-:S07]  /*4d10*/  NOP ;  /* 0x0000000000007918 */ /* 0x000fce0000000000 */
[----:B------:R-:W-:Y:S01]  /*4d20*/  HGMMA.64x256x16.F32 R24, R160, gdesc[UR8].tnspB, R24, gsb0 ;  /* 0x43e00008a0187df0 */ /* 0x000fe20008000818 */
[----:B------:R-:W-:Y:S01]  /*4d30*/  UMOV UR10, UR4 ;  /* 0x00000004000a7c82 */ /* 0x000fe20008000000 */
[----:B------:R-:W-:Y:S01]  /*4d40*/  UMOV UR11, 0x40000040 ;  /* 0x40000040000b7882 */ /* 0x000fe20000000000 */
[----:B------:R-:W-:Y:S01]  /*4d50*/  UMOV UR4, URZ ;  /* 0x0000003f00047c82 */ /* 0x000fe20008000000 */
[----:B------:R-:W-:Y:S02]  /*4d60*/  WARPGROUP.DEPBAR.LE gsb0, 0x0 ;  /* 0x00008000000079c5 */ /* 0x000fe40000010000 */
[----:B------:R-:W-:-:S15]  /*4d70*/  WARPGROUP.ARRIVE ;  /* 0x00000000000079c5 */ /* 0x000fde0000000000 */
[----:B------:R-:W-:-:S07]  /*4d80*/  NOP ;  /* 0x0000000000007918 */ /* 0x000fce0000000000 */
[----:B------:R-:W-:Y:S03]  /*4d90*/  HGMMA.64x256x16.F32 R24, R164, gdesc[UR8].tnspB, R24, gsb0 ;  /* 0x43e00008a4187df0 */ /* 0x000fe60008000818 */
[----:B------:R-:W-:Y:S02]  /*4da0*/  WARPGROUP.DEPBAR.LE gsb0, 0x0 ;  /* 0x00008000000079c5 */ /* 0x000fe40000010000 */
[----:B------:R-:W-:Y:S01]  /*4db0*/  @!PT LDS RZ, [RZ] ;  /* 0x00000000fffff984 */ /* 0x000fe20000000800 */
[----:B------:R-:W-:Y:S01]  /*4dc0*/  @!PT LDS RZ, [RZ] ;  /* 0x00000000fffff984 */ /* 0x000fe20000000800 */
[----:B------:R-:W-:Y:S01]  /*4dd0*/  @!PT LDS RZ, [RZ] ;  /* 0x00000000fffff984 */ /* 0x000fe20000000800 */
[----:B------:R-:W-:Y:S01]  /*4de0*/  @!PT LDS RZ, [RZ] ;  /* 0x00000000fffff984 */ /* 0x000fe20000000800 */
[----:B------:R4:W-:Y:S06]  /*4df0*/  MEMBAR.ALL.CTA ;  /* 0x0000000000007992 */ /* 0x0009ec0000008000 */
[----:B----4-:R-:W4:Y:S02]  /*4e00*/  FENCE.VIEW.ASYNC.S ;  /* 0x00000000000073c6 */ /* 0x010f240000000000 */
[----:B----4-:R-:W-:Y:S01]  /*4e10*/  NOP ;  /* 0x0000000000007918 */ /* 0x010fe20000000000 */
[----:B------:R-:W-:Y:S06]  /*4e20*/  BAR.ARV 0xe, 0x100 ;  /* 0x0384000000007b1d */ /* 0x000fec0000002000 */
[----:B------:R-:W-:Y:S05]  /*4e30*/  @!P0 BRA `(.L_x_34) ;  /* 0x0000000000048947 */ /* 0x000fea0003800000 */
[----:B------:R-:W-:Y:S01]  /*4e40*/  BPT.TRAP 0x1 ;  /* 0x000000040000795c */ /* 0x000fe20000300000 */
.L_x_34:
[----:B------:R-:W-:Y:S02]  /*4e50*/  UIADD3 UR44, UR44, -0x2, URZ ;  /* 0xfffffffe2c2c7890 */ /* 0x000fe4000fffe03f */
[----:B------:R-:W-:Y:S02]  /*4e60*/  UIADD3 UR5, UR41, 0x28c60, URZ ;  /* 0x00028c6029057890 */ /* 0x000fe4000fffe03f */
[----:B------:R-:W-:Y:S02]  /*4e70*/  UISETP.GE.AND UP0, UPT, UR44, UR40, UPT ;  /* 0x000000282c00728c */ /* 0x000fe4000bf06270 */
[----:B------:R-:W-:-:S04]  /*4e80*/  UPRMT UR5, UR42, 0x654, UR5 ;  /* 0x000006542a057896 */ /* 0x000fc80008000005 */
[----:B------:R-:W-:-:S05]  /*4e90*/  PLOP3.LUT P1, PT, PT, PT, UP0, 0x80, 0x0 ;  /* 0x000000000000781c */ /* 0x000fca0003f2f008 */
[----:B------:R-:W-:Y:S08]  /*4ea0*/  SYNCS.ARRIVE.TRANS64.RED.A1T0 RZ, [UR5], RZ ;  /* 0x000000ffffff79a7 */ /* 0x000ff00008100405 */
[----:B------:R-:W-:Y:S05]  /*4eb0*/  @!P1 BRA `(.L_x_35) ;  /* 0x0000001c003c9947 */ /* 0x000fea0003800000 */
[----:B------:R-:W-:Y:S01]  /*4ec0*/  UMOV UR4, URZ ;  /* 0x0000003f00047c82 */ /* 0x000fe20008000000 */
[----:B------:R-:W-:Y:S01]  /*4ed0*/  UMOV UR5, URZ ;  /* 0x0000003f00057c82 */ /* 0x000fe20008000000 */
[----:B------:R-:W-:Y:S01]  /*4ee0*/  ULDC UR28, c[0x0][0x9d8] ;  /* 0x00027600001c7ab9 */ /* 0x000fe20000000800 */
[----:B------:R-:W-:-:S05]  /*4ef0*/  ULDC UR27, c[0x0][0x988] ;  /* 0x00026200001b7ab9 */ /* 0x000fca0000000800 */
.L_x_46:
[----:B------:R-:W-:Y:S01]  /*4f00*/  UIADD3 UR7, UR5, 0x1, URZ ;  /* 0x0000000105077890 */ /* 0x000fe2000fffe03f */
[----:B012---:R-:W-:Y:S01]  /*4f10*/  IMAD.U32 R11, RZ, RZ, UR44 ;  /* 0x0000002cff0b7e24 */ /* 0x007fe2000f8e00ff */
[----:B------:R-:W-:Y:S02]  /*4f20*/  UIADD3 UR44, UR44, -0x1, URZ ;  /* 0xffffffff2c2c7890 */ /* 0x000fe4000fffe03f */
[----:B------:R-:W-:Y:S02]  /*4f30*/  UISETP.NE.AND UP0, UPT, UR7, 0x2, UPT ;  /* 0x000000020700788c */ /* 0x000fe4000bf05270 */
[----:B------:R-:W-:Y:S02]  /*4f40*/  ISETP.GT.AND P1, PT, R11, UR40, PT ;  /* 0x000000280b007c0c */ /* 0x000fe4000bf24270 */
[----:B------:R-:W-:Y:S02]  /*4f50*/  USEL UR10, URZ, 0x1, UP0 ;  /* 0x000000013f0a7887 */ /* 0x000fe40008000000 */
[----:B------:R-:W-:-:S02]  /*4f60*/  USEL UR25, UR7, URZ, UP0 ;  /* 0x0000003f07197287 */ /* 0x000fc40008000000 */
[----:B------:R-:W-:Y:S01]  /*4f70*/  ULOP3.LUT UR4, UR4, UR10, URZ, 0x3c, !UPT ;  /* 0x0000000a04047292 */ /* 0x000fe2000f8e3c3f */
[----:B------:R-:W-:Y:S11]  /*4f80*/  @!P0 BRA `(.L_x_36) ;  /* 0x0000000000048947 */ /* 0x000ff60003800000 */
[----:B------:R-:W-:Y:S01]  /*4f90*/  BPT.TRAP 0x1 ;  /* 0x000000040000795c */ /* 0x000fe20000300000 */
.L_x_36:
[----:B------:R-:W-:Y:S01]  /*4fa0*/  ULEA UR26, UR25, UR41, 0x3 ;  /* 0x00000029191a7291 */ /* 0x000fe2000f8e183f */
[----:B------:R-:W-:-:S04]  /*4fb0*/  MOV R11, UR4 ;  /* 0x00000004000b7c02 */ /* 0x000fc80008000f00 */
[----:B------:R-:W-:-:S04]  /*4fc0*/  SHF.L.U32 R11, R11, 0x1f, RZ ;  /* 0x0000001f0b0b7819 */ /* 0x000fc800000006ff */
[----:B------:R0:W1:Y:S01]  /*4fd0*/  SYNCS.PHASECHK.TRANS64.TRYWAIT P2, [UR26+0x28c30], R11 ;  /* 0x028c300bff0075a7 */ /* 0x000062000804015a */
[----:B------:R-:W-:Y:S05]  /*4fe0*/  @!P0 BRA `(.L_x_37) ;  /* 0x0000000000048947 */ /* 0x000fea0003800000 */
[----:B------:R-:W-:Y:S01]  /*4ff0*/  BPT.TRAP 0x1 ;  /* 0x000000040000795c */ /* 0x000fe20000300000 */
.L_x_37:
[----:B-1----:R-:W-:Y:S05]  /*5000*/  @P2 BRA `(.L_x_38) ;  /* 0x0000000000082947 */ /* 0x002fea0003800000 */
[----:B------:R-:W1:Y:S02]  /*5010*/  SYNCS.PHASECHK.TRANS64.TRYWAIT P2, [UR26+0x28c30], R11 ;  /* 0x028c300bff0075a7 */ /* 0x000e64000804015a */
[----:B-1----:R-:W-:Y:S05]  /*5020*/  @!P2 BRA `(.L_x_39) ;  /* 0x0000008400a0a947 */ /* 0x002fea0003800000 */
.L_x_38:
[----:B------:R-:W-:Y:S01]  /*5030*/  ULEA UR10, UR25, UR6, 0x9 ;  /* 0x00000006190a7291 */ /* 0x000fe2000f8e483f */
[----:B---3--:R-:W-:Y:S01]  /*5040*/  WARPGROUP.ARRIVE ;  /* 0x00000000000079c5 */ /* 0x008fe20000000000 */
[----:B------:R-:W-:Y:S01]  /*5050*/  UMOV UR11, 0x40000040 ;  /* 0x40000040000b7882 */ /* 0x000fe20000000000 */
[----:B------:R-:W-:Y:S01]  /*5060*/  UMOV UR15, 0x40000040 ;  /* 0x40000040000f7882 */ /* 0x000fe20000000000 */
[----:B------:R-:W-:Y:S02]  /*5070*/  UIADD3 UR14, UR10, 0x2, URZ ;  /* 0x000000020a0e7890 */ /* 0x000fe4000fffe03f */
[----:B------:R-:W-:Y:S01]  /*5080*/  UIADD3 UR18, UR10, 0x4, URZ ;  /* 0x000000040a127890 */ /* 0x000fe2000fffe03f */
[----:B------:R-:W-:Y:S02]  /*5090*/  UMOV UR19, 0x40000040 ;  /* 0x4000004000137882 */ /* 0x000fe40000000000 */
[----:B------:R-:W-:Y:S01]  /*50a0*/  HGMMA.64x64x16.F32 R152, gdesc[UR8], RZ, !UPT, gsb0 ;  /* 0x00e00000089879f0 */ /* 0x000fe2000c0008ff */
[----:B------:R-:W-:Y:S01]  /*50b0*/  UIADD3 UR22, UR10, 0x6, URZ ;  /* 0x000000060a167890 */ /* 0x000fe2000fffe03f */
[----:B------:R-:W-:Y:S01]  /*50c0*/  UMOV UR23, 0x40000040 ;  /* 0x4000004000177882 */ /* 0x000fe20000000000 */
[----:B------:R-:W-:-:S02]  /*50d0*/  WARPGROUP.DEPBAR.LE gsb0, 0x0 ;  /* 0x00008000000079c5 */ /* 0x000fc40000010000 */
        /* <DEDUP_REMOVED lines=11> */
.L_x_40:
[----:B------:R-:W-:Y:S01]  /*5190*/  FMUL.FTZ R17, R152, UR28 ;  /* 0x0000001c98117c20 */ /* 0x000fe20008410000 */
[----:B------:R-:W-:Y:S01]  /*51a0*/  FMUL.FTZ R16, R153, UR28 ;  /* 0x0000001c99107c20 */ /* 0x000fe20008410000 */
[----:B------:R-:W-:Y:S01]  /*51b0*/  FMUL.FTZ R18, R156, UR28 ;  /* 0x0000001c9c127c20 */ /* 0x000fe20008410000 */
[----:B------:R-:W-:Y:S01]  /*51c0*/  FMUL.FTZ R19, R157, UR28 ;  /* 0x0000001c9d137c20 */ /* 0x000fe20008410000 */
[----:B------:R-:W-:Y:S01]  /*51d0*/  FMUL.FTZ R20, R160, UR28 ;  /* 0x0000001ca0147c20 */ /* 0x000fe20008410000 */
[----:B------:R-:W-:Y:S01]  /*51e0*/  FMUL.FTZ R21, R161, UR28 ;  /* 0x0000001ca1157c20 */ /* 0x000fe20008410000 */
[----:B------:R-:W2:Y:S01]  /*51f0*/  MUFU.TANH R17, R17 ;  /* 0x0000001100117308 */ /* 0x000ea20000002400 */
[----:B------:R-:W-:Y:S01]  /*5200*/  FMUL.FTZ R22, R164, UR28 ;  /* 0x0000001ca4167c20 */ /* 0x000fe20008410000 */
[----:B------:R-:W-:Y:S01]  /*5210*/  FMUL.FTZ R23, R165, UR28 ;  /* 0x0000001ca5177c20 */ /* 0x000fe20008410000 */
[----:B------:R-:W-:Y:S01]  /*5220*/  FMUL.FTZ R14, R158, UR28 ;  /* 0x0000001c9e0e7c20 */ /* 0x000fe20008410000 */
[----:B------:R-:W-:Y:S01]  /*5230*/  FMUL.FTZ R152, R168, UR28 ;  /* 0x0000001ca8987c20 */ /* 0x000fe20008410000 */
[----:B------:R-:W-:Y:S01]  /*5240*/  FMUL.FTZ R153, R169, UR28 ;  /* 0x0000001ca9997c20 */ /* 0x000fe20008410000 */
[----:B------:R-:W-:Y:S01]  /*5250*/  FMUL.FTZ R13, R154, UR28 ;  /* 0x0000001c9a0d7c20 */ /* 0x000fe20008410000 */
[----:B------:R-:W-:Y:S01]  /*5260*/  FMUL.FTZ R154, R172, UR28 ;  /* 0x0000001cac9a7c20 */ /* 0x000fe20008410000 */
[----:B------:R-:W3:Y:S01]  /*5270*/  MUFU.TANH R16, R16 ;  /* 0x0000001000107308 */ /* 0x000ee20000002400 */
[----:B------:R-:W-:Y:S01]  /*5280*/  FMUL.FTZ R15, R159, UR28 ;  /* 0x0000001c9f0f7c20 */ /* 0x000fe20008410000 */
[----:B-1----:R-:W-:Y:S01]  /*5290*/  FMUL.FTZ R12, R155, UR28 ;  /* 0x0000001c9b0c7c20 */ /* 0x002fe20008410000 */
[----:B------:R-:W-:Y:S01]  /*52a0*/  FMUL.FTZ R155, R173, UR28 ;  /* 0x0000001cad9b7c20 */ /* 0x000fe20008410000 */
[----:B------:R-:W-:Y:S01]  /*52b0*/  FMUL.FTZ R156, R176, UR28 ;  /* 0x0000001cb09c7c20 */ /* 0x000fe20008410000 */
[----:B------:R-:W-:Y:S01]  /*52c0*/  FMUL.FTZ R165, R171, UR28 ;  /* 0x0000001caba57c20 */ /* 0x000fe20008410000 */
[----:B------:R-:W-:Y:S01]  /*52d0*/  UMOV UR7, UR27 ;  /* 0x0000001b00077c82 */ /* 0x000fe20008000000 */
[----:B------:R-:W-:Y:S01]  /*52e0*/  FMUL.FTZ R172, R182, UR28 ;  /* 0x0000001cb6ac7c20 */ /* 0x000fe20008410000 */
[----:B------:R-:W1:Y:S01]  /*52f0*/  MUFU.TANH R18, R18 ;  /* 0x0000001200127308 */ /* 0x000e620000002400 */
[----:B--2---:R-:W-:Y:S01]  /*5300*/  FMNMX.FTZ R157, R17, R0, !PT ;  /* 0x00000000119d7209 */ /* 0x004fe20007810000 */
[----:B------:R-:W-:Y:S01]  /*5310*/  FMUL.FTZ R173, R183, UR28 ;  /* 0x0000001cb7ad7c20 */ /* 0x000fe20008410000 */
[----:B------:R-:W-:Y:S01]  /*5320*/  ISETP.NE.AND P2, PT, R3, RZ, PT ;  /* 0x000000ff0300720c */ /* 0x000fe20003f45270 */
[----:B------:R-:W-:-:S04]  /*5330*/  UIADD3 UR10, UR26, 0x28c40, URZ ;  /* 0x00028c401a0a7890 */ /* 0x000fc8000fffe03f */
[----:B------:R-:W2:Y:S01]  /*5340*/  MUFU.TANH R19, R19 ;  /* 0x0000001300137308 */ /* 0x000ea20000002400 */
[----:B---3--:R-:W-:Y:S01]  /*5350*/  FMNMX.FTZ R157, R16, R157, !PT ;  /* 0x0000009d109d7209 */ /* 0x008fe20007810000 */
[----:B------:R-:W-:-:S06]  /*5360*/  UPRMT UR10, UR42, 0x654, UR10 ;  /* 0x000006542a0a7896 */ /* 0x000fcc000800000a */
[----:B------:R-:W3:Y:S01]  /*5370*/  MUFU.TANH R20, R20 ;  /* 0x0000001400147308 */ /* 0x000ee20000002400 */
[----:B-1----:R-:W-:Y:S02]  /*5380*/  FMNMX.FTZ R158, R18, R157, !PT ;  /* 0x0000009d129e7209 */ /* 0x002fe40007810000 */
[----:B------:R-:W-:Y:S05]  /*5390*/  SYNCS.ARRIVE.TRANS64.RED.A1T0 RZ, [UR10], RZ ;  /* 0x000000ffffff79a7 */ /* 0x000fea000810040a */
[----:B------:R-:W1:Y:S01]  /*53a0*/  MUFU.TANH R21, R21 ;  /* 0x0000001500157308 */ /* 0x000e620000002400 */
[----:B--2---:R-:W-:-:S07]  /*53b0*/  FMNMX.FTZ R157, R19, R158, !PT ;  /* 0x0000009e139d7209 */ /* 0x004fce0007810000 */
[----:B------:R-:W2:Y:S01]  /*53c0*/  MUFU.TANH R22, R22 ;  /* 0x0000001600167308 */ /* 0x000ea20000002400 */
[----:B---3--:R-:W-:Y:S01]  /*53d0*/  FMNMX.FTZ R158, R20, R157, !PT ;  /* 0x0000009d149e7209 */ /* 0x008fe20007810000 */
[----:B------:R-:W-:-:S06]  /*53e0*/  FMUL.FTZ R157, R177, UR28 ;  /* 0x0000001cb19d7c20 */ /* 0x000fcc0008410000 */
[----:B------:R-:W3:Y:S01]  /*53f0*/  MUFU.TANH R23, R23 ;  /* 0x0000001700177308 */ /* 0x000ee20000002400 */
[----:B-1----:R-:W-:Y:S01]  /*5400*/  FMNMX.FTZ R159, R21, R158, !PT ;  /* 0x0000009e159f7209 */ /* 0x002fe20007810000 */
[----:B------:R-:W-:-:S06]  /*5410*/  FMUL.FTZ R158, R180, UR28 ;  /* 0x0000001cb49e7c20 */ /* 0x000fcc0008410000 */
[----:B------:R-:W1:Y:S01]  /*5420*/  MUFU.TANH R152, R152 ;  /* 0x0000009800987308 */ /* 0x000e620000002400 */
[----:B--2---:R-:W-:-:S07]  /*5430*/  FMNMX.FTZ R160, R22, R159, !PT ;  /* 0x0000009f16a07209 */ /* 0x004fce0007810000 */
[----:B------:R-:W2:Y:S01]  /*5440*/  MUFU.TANH R153, R153 ;  /* 0x0000009900997308 */ /* 0x000ea20000002400 */
[----:B---3--:R-:W-:-:S07]  /*5450*/  FMNMX.FTZ R159, R23, R160, !PT ;  /* 0x000000a0179f7209 */ /* 0x008fce0007810000 */
[----:B------:R-:W3:Y:S01]  /*5460*/  MUFU.TANH R154, R154 ;  /* 0x0000009a009a7308 */ /* 0x000ee20000002400 */
[----:B-1----:R-:W-:Y:S01]  /*5470*/  FMNMX.FTZ R160, R152, R159, !PT ;  /* 0x0000009f98a07209 */ /* 0x002fe20007810000 */
[----:B------:R-:W-:-:S06]  /*5480*/  FMUL.FTZ R159, R181, UR28 ;  /* 0x0000001cb59f7c20 */ /* 0x000fcc0008410000 */
[----:B------:R-:W1:Y:S01]  /*5490*/  MUFU.TANH R155, R155 ;  /* 0x0000009b009b7308 */ /* 0x000e620000002400 */
[----:B--2---:R-:W-:Y:S01]  /*54a0*/  FMNMX.FTZ R161, R153, R160, !PT ;  /* 0x000000a099a17209 */ /* 0x004fe20007810000 */
[----:B------:R-:W-:-:S06]  /*54b0*/  FMUL.FTZ R160, R162, UR28 ;  /* 0x0000001ca2a07c20 */ /* 0x000fcc0008410000 */
[----:B------:R-:W2:Y:S01]  /*54c0*/  MUFU.TANH R156, R156 ;  /* 0x0000009c009c7308 */ /* 0x000ea20000002400 */
[----:B---3--:R-:W-:-:S07]  /*54d0*/  FMNMX.FTZ R164, R154, R161, !PT ;  /* 0x000000a19aa47209 */ /* 0x008fce0007810000 */
[----:B------:R-:W3:Y:S01]  /*54e0*/  MUFU.TANH R157, R157 ;  /* 0x0000009d009d7308 */ /* 0x000ee20000002400 */
[----:B-1----:R-:W-:-:S07]  /*54f0*/  FMNMX.FTZ R161, R155, R164, !PT ;  /* 0x000000a49ba17209 */ /* 0x002fce0007810000 */
[----:B------:R-:W1:Y:S01]  /*5500*/  MUFU.TANH R158, R158 ;  /* 0x0000009e009e7308 */ /* 0x000e620000002400 */
[----:B--2---:R-:W-:Y:S01]  /*5510*/  FMNMX.FTZ R162, R156, R161, !PT ;  /* 0x000000a19ca27209 */ /* 0x004fe20007810000 */
[----:B------:R-:W-:-:S06]  /*5520*/  FMUL.FTZ R161, R163, UR28 ;  /* 0x0000001ca3a17c20 */ /* 0x000fcc0008410000 */
[----:B------:R-:W2:Y:S01]  /*5530*/  MUFU.TANH R159, R159 ;  /* 0x0000009f009f7308 */ /* 0x000ea20000002400 */
[----:B---3--:R-:W-:Y:S01]  /*5540*/  FMNMX.FTZ R163, R157, R162, !PT ;  /* 0x000000a29da37209 */ /* 0x008fe20007810000 */
[----:B------:R-:W-:Y:S01]  /*5550*/  FMUL.FTZ R162, R166, UR28 ;  /* 0x0000001ca6a27c20 */ /* 0x000fe20008410000 */
[----:B------:R-:W-:-:S05]  /*5560*/  FMUL.FTZ R166, R174, UR28 ;  /* 0x0000001caea67c20 */ /* 0x000fca0008410000 */
[----:B------:R-:W3:Y:S01]  /*5570*/  MUFU.TANH R13, R13 ;  /* 0x0000000d000d7308 */ /* 0x000ee20000002400 */
[----:B-1----:R-:W-:Y:S01]  /*5580*/  FMNMX.FTZ R164, R158, R163, !PT ;  /* 0x000000a39ea47209 */ /* 0x002fe20007810000 */
[----:B------:R-:W-:Y:S01]  /*5590*/  FMUL.FTZ R163, R167, UR28 ;  /* 0x0000001ca7a37c20 */ /* 0x000fe20008410000 */
[----:B------:R-:W-:-:S05]  /*55a0*/  FMUL.FTZ R167, R175, UR28 ;  /* 0x0000001cafa77c20 */ /* 0x000fca0008410000 */
[----:B------:R-:W1:Y:S01]  /*55b0*/  MUFU.TANH R12, R12 ;  /* 0x0000000c000c7308 */ /* 0x000e620000002400 */
[----:B--2---:R-:W-:Y:S01]  /*55c0*/  FMNMX.FTZ R168, R159, R164, !PT ;  /* 0x000000a49fa87209 */ /* 0x004fe20007810000 */
[----:B------:R-:W-:Y:S01]  /*55d0*/  FMUL.FTZ R164, R170, UR28 ;  /* 0x0000001caaa47c20 */ /* 0x000fe20008410000 */
[----:B------:R-:W-:-:S03]  /*55e0*/  FMUL.FTZ R170, R179, UR28 ;  /* 0x0000001cb3aa7c20 */ /* 0x000fc60008410000 */
[----:B------:R-:W2:Y:S02]  /*55f0*/  SHFL.BFLY PT, R169, R168, 0x2, 0x1f ;  /* 0x0c401f00a8a97f89 */ /* 0x000ea400000e0000 */
[----:B------:R-:W4:Y:S08]  /*5600*/  MUFU.TANH R14, R14 ;  /* 0x0000000e000e7308 */ /* 0x000f300000002400 */
[----:B------:R-:W5:Y:S08]  /*5610*/  MUFU.TANH R15, R15 ;  /* 0x0000000f000f7308 */ /* 0x000f700000002400 */
[----:B------:R-:W0:Y:S01]  /*5620*/  MUFU.TANH R160, R160 ;  /* 0x000000a000a07308 */ /* 0x000e220000002400 */
[----:B--2---:R-:W-:Y:S01]  /*5630*/  FMNMX.FTZ R171, R168, R169, !PT ;  /* 0x000000a9a8ab7209 */ /* 0x004fe20007810000 */
[----:B------:R-:W-:Y:S01]  /*5640*/  FMUL.FTZ R168, R178, UR28 ;  /* 0x0000001cb2a87c20 */ /* 0x000fe20008410000 */
[----:B---3--:R-:W-:-:S05]  /*5650*/  FMNMX.FTZ R169, R13, R2, !PT ;  /* 0x000000020da97209 */ /* 0x008fca0007810000 */
[----:B------:R-:W2:Y:S01]  /*5660*/  MUFU.TANH R161, R161 ;  /* 0x000000a100a17308 */ /* 0x000ea20000002400 */
[----:B------:R-:W3:Y:S01]  /*5670*/  SHFL.BFLY PT, R176, R171, 0x1, 0x1f ;  /* 0x0c201f00abb07f89 */ /* 0x000ee200000e0000 */
[----:B-1----:R-:W-:-:S04]  /*5680*/  FMNMX.FTZ R169, R12, R169, !PT ;  /* 0x000000a90ca97209 */ /* 0x002fc80007810000 */
[----:B----4-:R-:W-:Y:S02]  /*5690*/  FMNMX.FTZ R174, R14, R169, !PT ;  /* 0x000000a90eae7209 */ /* 0x010fe40007810000 */
[----:B------:R-:W1:Y:S02]  /*56a0*/  MUFU.TANH R162, R162 ;  /* 0x000000a200a27308 */ /* 0x000e640000002400 */
[----:B-----5:R-:W-:-:S04]  /*56b0*/  FMNMX.FTZ R169, R15, R174, !PT ;  /* 0x000000ae0fa97209 */ /* 0x020fc80007810000 */
[----:B0-----:R-:W-:Y:S02]  /*56c0*/  FMNMX.FTZ R174, R160, R169, !PT ;  /* 0x000000a9a0ae7209 */ /* 0x001fe40007810000 */
[----:B------:R-:W0:Y:S08]  /*56d0*/  MUFU.TANH R163, R163 ;  /* 0x000000a300a37308 */ /* 0x000e300000002400 */
[----:B------:R-:W4:Y:S01]  /*56e0*/  MUFU.TANH R164, R164 ;  /* 0x000000a400a47308 */ /* 0x000f220000002400 */
[----:B---3--:R-:W-:-:S02]  /*56f0*/  FMNMX.FTZ R169, R171, R176, !PT ;  /* 0x000000b0aba97209 */ /* 0x008fc40007810000 */
[----:B--2---:R-:W-:-:S03]  /*5700*/  FMNMX.FTZ R171, R161, R174, !PT ;  /* 0x000000aea1ab7209 */ /* 0x004fc60007810000 */
[C---:B------:R-:W-:Y:S02]  /*5710*/  FADD.FTZ R174, -R169.reuse, R0 ;  /* 0x00000000a9ae7221 */ /* 0x040fe40000010100 */
[----:B------:R-:W2:Y:S01]  /*5720*/  MUFU.TANH R165, R165 ;  /* 0x000000a500a57308 */ /* 0x000ea20000002400 */
[----:B-1----:R-:W-:Y:S01]  /*5730*/  FMNMX.FTZ R0, R162, R171, !PT ;  /* 0x000000aba2007209 */ /* 0x002fe20007810000 */
[----:B------:R-:W-:Y:S01]  /*5740*/  FMUL.FTZ R180, R169, UR7 ;  /* 0x00000007a9b47c20 */ /* 0x000fe20008410000 */
[----:B------:R-:W-:Y:S02]  /*5750*/  FMUL.FTZ R171, R174, UR7 ;  /* 0x00000007aeab7c20 */ /* 0x000fe40008410000 */
[----:B0-----:R-:W-:Y:S01]  /*5760*/  FMNMX.FTZ R175, R163, R0, !PT ;  /* 0x00000000a3af7209 */ /* 0x001fe20007810000 */
[--C-:B------:R-:W-:Y:S01]  /*5770*/  FFMA.FTZ R176, R17, UR7, -R180.reuse ;  /* 0x0000000711b07c23 */ /* 0x100fe200080108b4 */
[--C-:B------:R-:W-:Y:S01]  /*5780*/  FFMA.FTZ R19, R19, UR7, -R180.reuse ;  /* 0x0000000713137c23 */ /* 0x100fe200080108b4 */
[----:B------:R-:W0:Y:S01]  /*5790*/  MUFU.TANH R166, R166 ;  /* 0x000000a600a67308 */ /* 0x000e220000002400 */
[----:B----4-:R-:W-:Y:S01]  /*57a0*/  FMNMX.FTZ R0, R164, R175, !PT ;  /* 0x000000afa4007209 */ /* 0x010fe20007810000 */
[--C-:B------:R-:W-:Y:S01]  /*57b0*/  FFMA.FTZ R21, R21, UR7, -R180.reuse ;  /* 0x0000000715157c23 */ /* 0x100fe200080108b4 */
[----:B------:R-:W-:Y:S01]  /*57c0*/  FFMA.FTZ R179, R155, UR7, -R180 ;  /* 0x000000079bb37c23 */ /* 0x000fe200080108b4 */
[----:B------:R-:W-:-:S02]  /*57d0*/  IMAD.U32 R155, RZ, RZ, UR5 ;  /* 0x00000005ff9b7e24 */ /* 0x000fc4000f8e00ff */
[--C-:B------:R-:W-:Y:S01]  /*57e0*/  FFMA.FTZ R181, R157, UR7, -R180.reuse ;  /* 0x000000079db57c23 */ /* 0x100fe200080108b4 */
[--C-:B------:R-:W-:Y:S01]  /*57f0*/  FFMA.FTZ R178, R158, UR7, -R180.reuse ;  /* 0x000000079eb27c23 */ /* 0x100fe200080108b4 */
[--C-:B------:R-:W-:Y:S01]  /*5800*/  FFMA.FTZ R23, R23, UR7, -R180.reuse ;  /* 0x0000000717177c23 */ /* 0x100fe200080108b4 */
[----:B------:R-:W1:Y:S01]  /*5810*/  MUFU.TANH R167, R167 ;  /* 0x000000a700a77308 */ /* 0x000e620000002400 */
[----:B--2---:R-:W-:Y:S01]  /*5820*/  FMNMX.FTZ R17, R165, R0, !PT ;  /* 0x00000000a5117209 */ /* 0x004fe20007810000 */
[----:B------:R-:W-:-:S06]  /*5830*/  FFMA.FTZ R183, R159, UR7, -R180 ;  /* 0x000000079fb77c23 */ /* 0x000fcc00080108b4 */
[----:B------:R-:W2:Y:S01]  /*5840*/  MUFU.TANH R168, R168 ;  /* 0x000000a800a87308 */ /* 0x000ea20000002400 */
[----:B0-----:R-:W-:Y:S01]  /*5850*/  FMNMX.FTZ R174, R166, R17, !PT ;  /* 0x00000011a6ae7209 */ /* 0x001fe20007810000 */
[--C-:B------:R-:W-:Y:S01]  /*5860*/  FFMA.FTZ R17, R16, UR7, -R180.reuse ;  /* 0x0000000710117c23 */ /* 0x100fe200080108b4 */
[----:B------:R-:W-:-:S05]  /*5870*/  FFMA.FTZ R16, R18, UR7, -R180 ;  /* 0x0000000712107c23 */ /* 0x000fca00080108b4 */
[----:B------:R-:W0:Y:S01]  /*5880*/  MUFU.TANH R170, R170 ;  /* 0x000000aa00aa7308 */ /* 0x000e220000002400 */
[----:B-1----:R-:W-:-:S07]  /*5890*/  FMNMX.FTZ R175, R167, R174, !PT ;  /* 0x000000aea7af7209 */ /* 0x002fce0007810000 */
[----:B------:R-:W1:Y:S01]  /*58a0*/  MUFU.TANH R172, R172 ;  /* 0x000000ac00ac7308 */ /* 0x000e620000002400 */
[----:B--2---:R-:W-:-:S07]  /*58b0*/  FMNMX.FTZ R175, R168, R175, !PT ;  /* 0x000000afa8af7209 */ /* 0x004fce0007810000 */
[----:B------:R-:W2:Y:S01]  /*58c0*/  MUFU.TANH R173, R173 ;  /* 0x000000ad00ad7308 */ /* 0x000ea20000002400 */
[----:B0-----:R-:W-:-:S07]  /*58d0*/  FMNMX.FTZ R175, R170, R175, !PT ;  /* 0x000000afaaaf7209 */ /* 0x001fce0007810000 */
[----:B------:R-:W0:Y:S01]  /*58e0*/  MUFU.EX2 R171, R171 ;  /* 0x000000ab00ab7308 */ /* 0x000e220000000800 */
[----:B-1----:R-:W-:-:S07]  /*58f0*/  FMNMX.FTZ R18, R172, R175, !PT ;  /* 0x000000afac127209 */ /* 0x002fce0007810000 */
[----:B------:R1:W3:Y:S01]  /*5900*/  MUFU.EX2 R0, R176 ;  /* 0x000000b000007308 */ /* 0x0002e20000000800 */
[----:B--2---:R-:W-:Y:S01]  /*5910*/  FMNMX.FTZ R174, R173, R18, !PT ;  /* 0x00000012adae7209 */ /* 0x004fe20007810000 */
[--C-:B------:R-:W-:Y:S01]  /*5920*/  FFMA.FTZ R18, R20, UR7, -R180.reuse ;  /* 0x0000000714127c23 */ /* 0x100fe200080108b4 */
[--C-:B------:R-:W-:Y:S01]  /*5930*/  FFMA.FTZ R20, R22, UR7, -R180.reuse ;  /* 0x0000000716147c23 */ /* 0x100fe200080108b4 */
[--C-:B------:R-:W-:Y:S02]  /*5940*/  FFMA.FTZ R22, R152, UR7, -R180.reuse ;  /* 0x0000000798167c23 */ /* 0x100fe400080108b4 */
[----:B------:R-:W2:Y:S02]  /*5950*/  SHFL.BFLY PT, R175, R174, 0x2, 0x1f ;  /* 0x0c401f00aeaf7f89 */ /* 0x000ea400000e0000 */
[----:B------:R-:W-:Y:S01]  /*5960*/  MUFU.EX2 R17, R17 ;  /* 0x0000001100117308 */ /* 0x000fe20000000800 */
[----:B-1----:R-:W-:Y:S01]  /*5970*/  FFMA.FTZ R176, R156, UR7, -R180 ;  /* 0x000000079cb07c23 */ /* 0x002fe200080108b4 */
[-C--:B0-----:R-:W-:Y:S01]  /*5980*/  FMUL.FTZ R24, R24, R171.reuse ;  /* 0x000000ab18187220 */ /* 0x081fe20000410000 */
[-C--:B------:R-:W-:Y:S01]  /*5990*/  FMUL.FTZ R25, R25, R171.reuse ;  /* 0x000000ab19197220 */ /* 0x080fe20000410000 */
[-C--:B------:R-:W-:Y:S01]  /*59a0*/  FMUL.FTZ R28, R28, R171.reuse ;  /* 0x000000ab1c1c7220 */ /* 0x080fe20000410000 */
[-C--:B------:R-:W-:Y:S01]  /*59b0*/  FMUL.FTZ R29, R29, R171.reuse ;  /* 0x000000ab1d1d7220 */ /* 0x080fe20000410000 */
[-C--:B------:R-:W-:Y:S01]  /*59c0*/  FMUL.FTZ R32, R32, R171.reuse ;  /* 0x000000ab20207220 */ /* 0x080fe20000410000 */
[-C--:B------:R-:W-:Y:S01]  /*59d0*/  FMUL.FTZ R33, R33, R171.reuse ;  /* 0x000000ab21217220 */ /* 0x080fe20000410000 */
[----:B------:R-:W-:Y:S01]  /*59e0*/  MUFU.EX2 R16, R16 ;  /* 0x0000001000107308 */ /* 0x000fe20000000800 */
[----:B---3--:R-:W-:Y:S01]  /*59f0*/  FFMA.FTZ R10, R171, R10, R0 ;  /* 0x0000000aab0a7223 */ /* 0x008fe20000010000 */
[-C--:B------:R-:W-:Y:S01]  /*5a00*/  FMUL.FTZ R36, R36, R171.reuse ;  /* 0x000000ab24247220 */ /* 0x080fe20000410000 */
[-C--:B------:R-:W-:Y:S01]  /*5a10*/  FMUL.FTZ R37, R37, R171.reuse ;  /* 0x000000ab25257220 */ /* 0x080fe20000410000 */
[-C--:B------:R-:W-:Y:S01]  /*5a20*/  FMUL.FTZ R40, R40, R171.reuse ;  /* 0x000000ab28287220 */ /* 0x080fe20000410000 */
[-C--:B------:R-:W-:Y:S01]  /*5a30*/  FMUL.FTZ R41, R41, R171.reuse ;  /* 0x000000ab29297220 */ /* 0x080fe20000410000 */
[-C--:B------:R-:W-:Y:S01]  /*5a40*/  FMUL.FTZ R44, R44, R171.reuse ;  /* 0x000000ab2c2c7220 */ /* 0x080fe20000410000 */
[-C--:B------:R-:W-:Y:S01]  /*5a50*/  FMUL.FTZ R45, R45, R171.reuse ;  /* 0x000000ab2d2d7220 */ /* 0x080fe20000410000 */
[----:B------:R-:W-:Y:S01]  /*5a60*/  MUFU.EX2 R19, R19 ;  /* 0x0000001300137308 */ /* 0x000fe20000000800 */
[-C--:B------:R-:W-:Y:S01]  /*5a70*/  FMUL.FTZ R48, R48, R171.reuse ;  /* 0x000000ab30307220 */ /* 0x080fe20000410000 */
[-C--:B------:R-:W-:Y:S01]  /*5a80*/  FMUL.FTZ R49, R49, R171.reuse ;  /* 0x000000ab31317220 */ /* 0x080fe20000410000 */
[-C--:B------:R-:W-:Y:S01]  /*5a90*/  FMUL.FTZ R52, R52, R171.reuse ;  /* 0x000000ab34347220 */ /* 0x080fe20000410000 */
[-C--:B------:R-:W-:Y:S01]  /*5aa0*/  FMUL.FTZ R53, R53, R171.reuse ;  /* 0x000000ab35357220 */ /* 0x080fe20000410000 */
[----:B------:R-:W-:Y:S01]  /*5ab0*/  FMUL.FTZ R56, R56, R171 ;  /* 0x000000ab38387220 */ /* 0x000fe20000410000 */
[----:B--2---:R-:W-:Y:S01]  /*5ac0*/  FMNMX.FTZ R152, R174, R175, !PT ;  /* 0x000000afae987209 */ /* 0x004fe20007810000 */
[--C-:B------:R-:W-:Y:S01]  /*5ad0*/  FFMA.FTZ R175, R153, UR7, -R180.reuse ;  /* 0x0000000799af7c23 */ /* 0x100fe200080108b4 */
[----:B------:R-:W-:Y:S01]  /*5ae0*/  MUFU.EX2 R18, R18 ;  /* 0x0000001200127308 */ /* 0x000fe20000000800 */
[----:B------:R-:W-:Y:S01]  /*5af0*/  FFMA.FTZ R174, R154, UR7, -R180 ;  /* 0x000000079aae7c23 */ /* 0x000fe200080108b4 */
[-C--:B------:R-:W-:Y:S01]  /*5b00*/  FMUL.FTZ R57, R57, R171.reuse ;  /* 0x000000ab39397220 */ /* 0x080fe20000410000 */
[----:B------:R-:W0:Y:S01]  /*5b10*/  SHFL.BFLY PT, R177, R152, 0x1, 0x1f ;  /* 0x0c201f0098b17f89 */ /* 0x000e2200000e0000 */
        /* <DEDUP_REMOVED lines=22> */
[----:B------:R-:W-:Y:S01]  /*5c80*/  FMUL.FTZ R97, R97, R171 ;  /* 0x000000ab61617220 */ /* 0x000fe20000410000 */
[----:B0-----:R-:W-:Y:S01]  /*5c90*/  FMNMX.FTZ R177, R152, R177, !PT ;  /* 0x000000b198b17209 */ /* 0x001fe20007810000 */
[-C--:B------:R-:W-:Y:S01]  /*5ca0*/  FMUL.FTZ R100, R100, R171.reuse ;  /* 0x000000ab64647220 */ /* 0x080fe20000410000 */
[-C--:B------:R-:W-:Y:S01]  /*5cb0*/  FMUL.FTZ R101, R101, R171.reuse ;  /* 0x000000ab65657220 */ /* 0x080fe20000410000 */
[-C--:B------:R-:W-:Y:S01]  /*5cc0*/  FMUL.FTZ R104, R104, R171.reuse ;  /* 0x000000ab68687220 */ /* 0x080fe20000410000 */
[-C--:B------:R-:W-:Y:S01]  /*5cd0*/  FMUL.FTZ R105, R105, R171.reuse ;  /* 0x000000ab69697220 */ /* 0x080fe20000410000 */
[C---:B------:R-:W-:Y:S01]  /*5ce0*/  FADD.FTZ R2, -R177.reuse, R2 ;  /* 0x00000002b1027221 */ /* 0x040fe20000010100 */
[----:B------:R-:W-:Y:S01]  /*5cf0*/  FMUL.FTZ R153, R177, UR7 ;  /* 0x00000007b1997c20 */ /* 0x000fe20008410000 */
[----:B------:R-:W-:Y:S01]  /*5d00*/  MUFU.EX2 R22, R22 ;  /* 0x0000001600167308 */ /* 0x000fe20000000800 */
[-C--:B------:R-:W-:Y:S01]  /*5d10*/  FMUL.FTZ R108, R108, R171.reuse ;  /* 0x000000ab6c6c7220 */ /* 0x080fe20000410000 */
[----:B------:R-:W-:Y:S01]  /*5d20*/  FMUL.FTZ R2, R2, UR7 ;  /* 0x0000000702027c20 */ /* 0x000fe20008410000 */
[--C-:B------:R-:W-:Y:S01]  /*5d30*/  FFMA.FTZ R13, R13, UR7, -R153.reuse ;  /* 0x000000070d0d7c23 */ /* 0x100fe20008010899 */
[--C-:B------:R-:W-:Y:S01]  /*5d40*/  FFMA.FTZ R12, R12, UR7, -R153.reuse ;  /* 0x000000070c0c7c23 */ /* 0x100fe20008010899 */
[--C-:B------:R-:W-:Y:S01]  /*5d50*/  FFMA.FTZ R14, R14, UR7, -R153.reuse ;  /* 0x000000070e0e7c23 */ /* 0x100fe20008010899 */
[--C-:B------:R-:W-:Y:S01]  /*5d60*/  FFMA.FTZ R15, R15, UR7, -R153.reuse ;  /* 0x000000070f0f7c23 */ /* 0x100fe20008010899 */
[--C-:B------:R-:W-:Y:S01]  /*5d70*/  FFMA.FTZ R160, R160, UR7, -R153.reuse ;  /* 0x00000007a0a07c23 */ /* 0x100fe20008010899 */
[----:B------:R-:W-:Y:S01]  /*5d80*/  MUFU.EX2 R2, R2 ;  /* 0x0000000200027308 */ /* 0x000fe20000000800 */
[--C-:B------:R-:W-:Y:S01]  /*5d90*/  FFMA.FTZ R161, R161, UR7, -R153.reuse ;  /* 0x00000007a1a17c23 */ /* 0x100fe20008010899 */
[--C-:B------:R-:W-:Y:S01]  /*5da0*/  FFMA.FTZ R162, R162, UR7, -R153.reuse ;  /* 0x00000007a2a27c23 */ /* 0x100fe20008010899 */
[--C-:B------:R-:W-:Y:S01]  /*5db0*/  FFMA.FTZ R163, R163, UR7, -R153.reuse ;  /* 0x00000007a3a37c23 */ /* 0x100fe20008010899 */
[--C-:B------:R-:W-:Y:S01]  /*5dc0*/  FFMA.FTZ R164, R164, UR7, -R153.reuse ;  /* 0x00000007a4a47c23 */ /* 0x100fe20008010899 */
[--C-:B------:R-:W-:Y:S01]  /*5dd0*/  FFMA.FTZ R165, R165, UR7, -R153.reuse ;  /* 0x00000007a5a57c23 */ /* 0x100fe20008010899 */
[--C-:B------:R-:W-:Y:S01]  /*5de0*/  FFMA.FTZ R166, R166, UR7, -R153.reuse ;  /* 0x00000007a6a67c23 */ /* 0x100fe20008010899 */
[--C-:B------:R-:W-:Y:S01]  /*5df0*/  FFMA.FTZ R167, R167, UR7, -R153.reuse ;  /* 0x00000007a7a77c23 */ /* 0x100fe20008010899 */
[----:B------:R-:W0:Y:S01]  /*5e00*/  MUFU.EX2 R13, R13 ;  /* 0x0000000d000d7308 */ /* 0x000e220000000800 */
[--C-:B------:R-:W-:Y:S01]  /*5e10*/  FFMA.FTZ R168, R168, UR7, -R153.reuse ;  /* 0x00000007a8a87c23 */ /* 0x100fe20008010899 */
[--C-:B------:R-:W-:Y:S01]  /*5e20*/  FFMA.FTZ R170, R170, UR7, -R153.reuse ;  /* 0x00000007aaaa7c23 */ /* 0x100fe20008010899 */
[--C-:B------:R-:W-:Y:S01]  /*5e30*/  FFMA.FTZ R172, R172, UR7, -R153.reuse ;  /* 0x00000007acac7c23 */ /* 0x100fe20008010899 */
[----:B------:R-:W-:Y:S01]  /*5e40*/  FFMA.FTZ R173, R173, UR7, -R153 ;  /* 0x00000007adad7c23 */ /* 0x000fe20008010899 */
[-C--:B------:R-:W-:Y:S01]  /*5e50*/  FMUL.FTZ R109, R109, R171.reuse ;  /* 0x000000ab6d6d7220 */ /* 0x080fe20000410000 */
[-C--:B------:R-:W-:Y:S01]  /*5e60*/  FMUL.FTZ R112, R112, R171.reuse ;  /* 0x000000ab70707220 */ /* 0x080fe20000410000 */
[-C--:B------:R-:W-:Y:S01]  /*5e70*/  FMUL.FTZ R113, R113, R171.reuse ;  /* 0x000000ab71717220 */ /* 0x080fe20000410000 */
[----:B------:R1:W2:Y:S01]  /*5e80*/  MUFU.EX2 R156, R12 ;  /* 0x0000000c009c7308 */ /* 0x0002a20000000800 */
[-C--:B------:R-:W-:Y:S01]  /*5e90*/  FMUL.FTZ R116, R116, R171.reuse ;  /* 0x000000ab74747220 */ /* 0x080fe20000410000 */
[-C--:B------:R-:W-:Y:S01]  /*5ea0*/  FMUL.FTZ R117, R117, R171.reuse ;  /* 0x000000ab75757220 */ /* 0x080fe20000410000 */
[-C--:B------:R-:W-:Y:S01]  /*5eb0*/  FMUL.FTZ R120, R120, R171.reuse ;  /* 0x000000ab78787220 */ /* 0x080fe20000410000 */
[-C--:B------:R-:W-:Y:S01]  /*5ec0*/  FMUL.FTZ R121, R121, R171.reuse ;  /* 0x000000ab79797220 */ /* 0x080fe20000410000 */
[-C--:B------:R-:W-:Y:S01]  /*5ed0*/  FMUL.FTZ R124, R124, R171.reuse ;  /* 0x000000ab7c7c7220 */ /* 0x080fe20000410000 */
[-C--:B------:R-:W-:Y:S01]  /*5ee0*/  FMUL.FTZ R125, R125, R171.reuse ;  /* 0x000000ab7d7d7220 */ /* 0x080fe20000410000 */
[----:B------:R-:W-:Y:S01]  /*5ef0*/  FMUL.FTZ R128, R128, R171 ;  /* 0x000000ab80807220 */ /* 0x000fe20000410000 */
[----:B------:R-:W3:Y:S01]  /*5f00*/  MUFU.EX2 R14, R14 ;  /* 0x0000000e000e7308 */ /* 0x000ee20000000800 */
[----:B0-----:R-:W-:Y:S01]  /*5f10*/  FFMA.FTZ R9, R2, R9, R13 ;  /* 0x0000000902097223 */ /* 0x001fe2000001000d */
[----:B-1----:R-:W-:-:S02]  /*5f20*/  @!P2 IMAD R12, R155, 0x40, R4 ;  /* 0x000000409b0ca824 */ /* 0x002fc400078e0204 */
[----:B------:R-:W-:Y:S01]  /*5f30*/  FADD.FTZ R155, R17, R10 ;  /* 0x0000000a119b7221 */ /* 0x000fe20000010000 */
[-C--:B------:R-:W-:Y:S01]  /*5f40*/  FMUL.FTZ R129, R129, R171.reuse ;  /* 0x000000ab81817220 */ /* 0x080fe20000410000 */
[-C--:B------:R-:W-:Y:S01]  /*5f50*/  FMUL.FTZ R132, R132, R171.reuse ;  /* 0x000000ab84847220 */ /* 0x080fe20000410000 */
[-C--:B------:R-:W-:Y:S01]  /*5f60*/  FMUL.FTZ R133, R133, R171.reuse ;  /* 0x000000ab85857220 */ /* 0x080fe20000410000 */
[----:B------:R-:W-:Y:S01]  /*5f70*/  FADD.FTZ R10, R16, R155 ;  /* 0x0000009b100a7221 */ /* 0x000fe20000010000 */
[----:B------:R-:W0:Y:S01]  /*5f80*/  MUFU.EX2 R15, R15 ;  /* 0x0000000f000f7308 */ /* 0x000e220000000800 */
[----:B--2---:R-:W-:Y:S01]  /*5f90*/  FADD.FTZ R9, R156, R9 ;  /* 0x000000099c097221 */ /* 0x004fe20000010000 */
[----:B------:R-:W-:Y:S01]  /*5fa0*/  @!P2 LEA R12, R12, UR41, 0x2 ;  /* 0x000000290c0cac11 */ /* 0x000fe2000f8e10ff */
[-C--:B------:R-:W-:Y:S01]  /*5fb0*/  FMUL.FTZ R136, R136, R171.reuse ;  /* 0x000000ab88887220 */ /* 0x080fe20000410000 */
[-C--:B------:R-:W-:Y:S01]  /*5fc0*/  FMUL.FTZ R137, R137, R171.reuse ;  /* 0x000000ab89897220 */ /* 0x080fe20000410000 */
[-C--:B------:R-:W-:Y:S01]  /*5fd0*/  FMUL.FTZ R140, R140, R171.reuse ;  /* 0x000000ab8c8c7220 */ /* 0x080fe20000410000 */
[-C--:B------:R-:W-:Y:S01]  /*5fe0*/  FMUL.FTZ R141, R141, R171.reuse ;  /* 0x000000ab8d8d7220 */ /* 0x080fe20000410000 */
[----:B------:R-:W-:Y:S01]  /*5ff0*/  @!P2 STS [R12+0x28800], R171 ;  /* 0x028800ab0c00a388 */ /* 0x000fe20000000800 */
[----:B------:R-:W1:Y:S01]  /*6000*/  MUFU.EX2 R157, R160 ;  /* 0x000000a0009d7308 */ /* 0x000e620000000800 */
[----:B---3--:R-:W-:Y:S01]  /*6010*/  FADD.FTZ R152, R14, R9 ;  /* 0x000000090e987221 */ /* 0x008fe20000010000 */
[----:B------:R-:W-:Y:S01]  /*6020*/  FADD.FTZ R9, R19, R10 ;  /* 0x0000000a13097221 */ /* 0x000fe20000010000 */
[----:B------:R2:W-:Y:S01]  /*6030*/  @!P2 STS [R12+0x28820], R2 ;  /* 0x028820020c00a388 */ /* 0x0005e20000000800 */
[-C--:B------:R-:W-:Y:S01]  /*6040*/  FMUL.FTZ R144, R144, R171.reuse ;  /* 0x000000ab90907220 */ /* 0x080fe20000410000 */
[-C--:B------:R-:W-:Y:S01]  /*6050*/  FMUL.FTZ R145, R145, R171.reuse ;  /* 0x000000ab91917220 */ /* 0x080fe20000410000 */
[----:B------:R-:W-:Y:S01]  /*6060*/  FADD.FTZ R154, R18, R9 ;  /* 0x00000009129a7221 */ /* 0x000fe20000010000 */
[-C--:B------:R-:W-:Y:S01]  /*6070*/  FMUL.FTZ R148, R148, R171.reuse ;  /* 0x000000ab94947220 */ /* 0x080fe20000410000 */
[----:B------:R-:W3:Y:S01]  /*6080*/  MUFU.EX2 R158, R161 ;  /* 0x000000a1009e7308 */ /* 0x000ee20000000800 */
[----:B0-----:R-:W-:Y:S01]  /*6090*/  FADD.FTZ R152, R15, R152 ;  /* 0x000000980f987221 */ /* 0x001fe20000010000 */
[----:B------:R-:W-:Y:S01]  /*60a0*/  FADD.FTZ R153, R21, R154 ;  /* 0x0000009a15997221 */ /* 0x000fe20000010000 */
[----:B------:R-:W-:Y:S01]  /*60b0*/  F2FP.F16.F32.PACK_AB R155, R15, R14 ;  /* 0x0000000e0f9b723e */ /* 0x000fe200000000ff */
[----:B------:R-:W-:Y:S01]  /*60c0*/  FMUL.FTZ R149, R149, R171 ;  /* 0x000000ab95957220 */ /* 0x000fe20000410000 */
[----:B------:R-:W-:Y:S01]  /*60d0*/  FMUL.FTZ R26, R26, R2 ;  /* 0x000000021a1a7220 */ /* 0x000fe20000410000 */
[----:B------:R-:W-:Y:S01]  /*60e0*/  FADD.FTZ R154, R20, R153 ;  /* 0x00000099149a7221 */ /* 0x000fe20000010000 */
[----:B------:R-:W-:Y:S01]  /*60f0*/  F2FP.F16.F32.PACK_AB R153, R156, R13 ;  /* 0x0000000d9c99723e */ /* 0x000fe200000000ff */
[----:B------:R-:W0:Y:S01]  /*6100*/  MUFU.EX2 R159, R162 ;  /* 0x000000a2009f7308 */ /* 0x000e220000000800 */
[----:B-1----:R-:W-:Y:S01]  /*6110*/  FADD.FTZ R9, R157, R152 ;  /* 0x000000989d097221 */ /* 0x002fe20000010000 */
[----:B------:R-:W-:Y:S01]  /*6120*/  F2FP.F16.F32.PACK_AB R156, R21, R18 ;  /* 0x00000012159c723e */ /* 0x000fe200000000ff */
[-C--:B------:R-:W-:Y:S01]  /*6130*/  FMUL.FTZ R27, R27, R2.reuse ;  /* 0x000000021b1b7220 */ /* 0x080fe20000410000 */
[-C--:B------:R-:W-:Y:S01]  /*6140*/  FMUL.FTZ R30, R30, R2.reuse ;  /* 0x000000021e1e7220 */ /* 0x080fe20000410000 */
[-C--:B------:R-:W-:Y:S01]  /*6150*/  FMUL.FTZ R31, R31, R2.reuse ;  /* 0x000000021f1f7220 */ /* 0x080fe20000410000 */
[-C--:B------:R-:W-:Y:S01]  /*6160*/  FMUL.FTZ R34, R34, R2.reuse ;  /* 0x0000000222227220 */ /* 0x080fe20000410000 */
[-C--:B------:R-:W-:Y:S01]  /*6170*/  FMUL.FTZ R35, R35, R2.reuse ;  /* 0x0000000223237220 */ /* 0x080fe20000410000 */
[----:B------:R-:W1:Y:S01]  /*6180*/  MUFU.EX2 R180, R163 ;  /* 0x000000a300b47308 */ /* 0x000e620000000800 */
[C---:B---3--:R-:W-:Y:S01]  /*6190*/  FADD.FTZ R152, R158.reuse, R9 ;  /* 0x000000099e987221 */ /* 0x048fe20000010000 */
[----:B------:R-:W-:Y:S01]  /*61a0*/  F2FP.F16.F32.PACK_AB R157, R158, R157 ;  /* 0x0000009d9e9d723e */ /* 0x000fe200000000ff */
[----:B------:R-:W-:Y:S01]  /*61b0*/  FMUL.FTZ R38, R38, R2 ;  /* 0x0000000226267220 */ /* 0x000fe20000410000 */
[----:B------:R-:W-:Y:S01]  /*61c0*/  F2FP.F16.F32.PACK_AB R158, R23, R20 ;  /* 0x00000014179e723e */ /* 0x000fe200000000ff */
[-C--:B------:R-:W-:Y:S01]  /*61d0*/  FMUL.FTZ R39, R39, R2.reuse ;  /* 0x0000000227277220 */ /* 0x080fe20000410000 */
[-C--:B------:R-:W-:Y:S01]  /*61e0*/  FMUL.FTZ R42, R42, R2.reuse ;  /* 0x000000022a2a7220 */ /* 0x080fe20000410000 */
[----:B------:R-:W-:Y:S01]  /*61f0*/  FMUL.FTZ R43, R43, R2 ;  /* 0x000000022b2b7220 */ /* 0x000fe20000410000 */
[----:B------:R-:W3:Y:S01]  /*6200*/  MUFU.EX2 R164, R164 ;  /* 0x000000a400a47308 */ /* 0x000ee20000000800 */
[----:B0-----:R-:W-:Y:S01]  /*6210*/  FADD.FTZ R9, R159, R152 ;  /* 0x000000989f097221 */ /* 0x001fe20000010000 */
[----:B------:R-:W-:Y:S01]  /*6220*/  F2FP.F16.F32.PACK_AB R152, R17, R0 ;  /* 0x000000001198723e */ /* 0x000fe200000000ff */
[----:B------:R-:W-:Y:S01]  /*6230*/  FADD.FTZ R17, R23, R154 ;  /* 0x0000009a17117221 */ /* 0x000fe20000010000 */
[----:B------:R-:W-:Y:S01]  /*6240*/  F2FP.F16.F32.PACK_AB R154, R19, R16 ;  /* 0x00000010139a723e */ /* 0x000fe200000000ff */
[----:B------:R-:W-:Y:S01]  /*6250*/  BAR.SYNC.DEFER_BLOCKING 0xf, 0x100 ;  /* 0x03c4000000007b1d */ /* 0x000fe20000010000 */
[-C--:B------:R-:W-:Y:S01]  /*6260*/  FMUL.FTZ R46, R46, R2.reuse ;  /* 0x000000022e2e7220 */ /* 0x080fe20000410000 */
[----:B------:R-:W-:Y:S01]  /*6270*/  FADD.FTZ R0, R22, R17 ;  /* 0x0000001116007221 */ /* 0x000fe20000010000 */
[-C--:B------:R-:W-:Y:S01]  /*6280*/  FMUL.FTZ R47, R47, R2.reuse ;  /* 0x000000022f2f7220 */ /* 0x080fe20000410000 */
[C---:B-1----:R-:W-:Y:S01]  /*6290*/  FADD.FTZ R9, R180.reuse, R9 ;  /* 0x00000009b4097221 */ /* 0x042fe20000010000 */
[----:B------:R-:W-:Y:S01]  /*62a0*/  F2FP.F16.F32.PACK_AB R159, R180, R159 ;  /* 0x0000009fb49f723e */ /* 0x000fe200000000ff */
[----:B------:R-:W0:Y:S01]  /*62b0*/  MUFU.EX2 R175, R175 ;  /* 0x000000af00af7308 */ /* 0x000e220000000800 */
[-C--:B------:R-:W-:Y:S01]  /*62c0*/  FMUL.FTZ R50, R50, R2.reuse ;  /* 0x0000000232327220 */ /* 0x080fe20000410000 */
[-C--:B------:R-:W-:Y:S01]  /*62d0*/  FMUL.FTZ R51, R51, R2.reuse ;  /* 0x0000000233337220 */ /* 0x080fe20000410000 */
[-C--:B------:R-:W-:Y:S01]  /*62e0*/  FMUL.FTZ R54, R54, R2.reuse ;  /* 0x0000000236367220 */ /* 0x080fe20000410000 */
[-C--:B------:R-:W-:Y:S01]  /*62f0*/  FMUL.FTZ R55, R55, R2.reuse ;  /* 0x0000000237377220 */ /* 0x080fe20000410000 */
[-C--:B------:R-:W-:Y:S01]  /*6300*/  FMUL.FTZ R58, R58, R2.reuse ;  /* 0x000000023a3a7220 */ /* 0x080fe20000410000 */
[----:B---3--:R-:W-:Y:S01]  /*6310*/  FADD.FTZ R16, R164, R9 ;  /* 0x00000009a4107221 */ /* 0x008fe20000010000 */
[-C--:B------:R-:W-:Y:S01]  /*6320*/  FMUL.FTZ R59, R59, R2.reuse ;  /* 0x000000023b3b7220 */ /* 0x080fe20000410000 */
[----:B------:R-:W1:Y:S01]  /*6330*/  MUFU.EX2 R174, R174 ;  /* 0x000000ae00ae7308 */ /* 0x000e620000000800 */
        /* <DEDUP_REMOVED lines=8> */
[C---:B0-----:R-:W-:Y:S01]  /*63c0*/  FADD.FTZ R9, R175.reuse, R0 ;  /* 0x00000000af097221 */ /* 0x041fe20000010000 */
[----:B------:R-:W-:Y:S01]  /*63d0*/  F2FP.F16.F32.PACK_AB R160, R175, R22 ;  /* 0x00000016afa0723e */ /* 0x000fe200000000ff */
[----:B------:R0:W-:Y:S01]  /*63e0*/  STSM.16.M88.4 [R5+0x26800], R152 ;  /* 0x0268009805007844 */ /* 0x0001e20000000200 */
[-C--:B------:R-:W-:Y:S01]  /*63f0*/  FMUL.FTZ R75, R75, R2.reuse ;  /* 0x000000024b4b7220 */ /* 0x080fe20000410000 */
[-C--:B------:R-:W-:Y:S01]  /*6400*/  FMUL.FTZ R78, R78, R2.reuse ;  /* 0x000000024e4e7220 */ /* 0x080fe20000410000 */
[-C--:B------:R-:W-:Y:S01]  /*6410*/  FMUL.FTZ R79, R79, R2.reuse ;  /* 0x000000024f4f7220 */ /* 0x080fe20000410000 */
[----:B------:R0:W-:Y:S01]  /*6420*/  STSM.16.M88.4 [R6], R156 ;  /* 0x0000009c06007844 */ /* 0x0001e20000000200 */
[----:B------:R-:W4:Y:S01]  /*6430*/  MUFU.EX2 R179, R179 ;  /* 0x000000b300b37308 */ /* 0x000f220000000800 */
[----:B-1----:R-:W-:Y:S01]  /*6440*/  FADD.FTZ R0, R174, R9 ;  /* 0x00000009ae007221 */ /* 0x002fe20000010000 */
[-C--:B------:R-:W-:Y:S01]  /*6450*/  FMUL.FTZ R82, R82, R2.reuse ;  /* 0x0000000252527220 */ /* 0x080fe20000410000 */
[-C--:B------:R-:W-:Y:S01]  /*6460*/  FMUL.FTZ R83, R83, R2.reuse ;  /* 0x0000000253537220 */ /* 0x080fe20000410000 */
[-C--:B------:R-:W-:Y:S01]  /*6470*/  FMUL.FTZ R86, R86, R2.reuse ;  /* 0x0000000256567220 */ /* 0x080fe20000410000 */
[-C--:B------:R-:W-:Y:S01]  /*6480*/  FMUL.FTZ R87, R87, R2.reuse ;  /* 0x0000000257577220 */ /* 0x080fe20000410000 */
[-C--:B------:R-:W-:Y:S01]  /*6490*/  FMUL.FTZ R90, R90, R2.reuse ;  /* 0x000000025a5a7220 */ /* 0x080fe20000410000 */
[----:B------:R-:W-:Y:S01]  /*64a0*/  FMUL.FTZ R91, R91, R2 ;  /* 0x000000025b5b7220 */ /* 0x000fe20000410000 */
[----:B------:R-:W1:Y:S01]  /*64b0*/  MUFU.EX2 R163, R166 ;  /* 0x000000a600a37308 */ /* 0x000e620000000800 */
[C---:B---3--:R-:W-:Y:S01]  /*64c0*/  FADD.FTZ R16, R161.reuse, R16 ;  /* 0x00000010a1107221 */ /* 0x048fe20000010000 */
[----:B------:R-:W-:Y:S01]  /*64d0*/  F2FP.F16.F32.PACK_AB R161, R161, R164 ;  /* 0x000000a4a1a1723e */ /* 0x000fe200000000ff */
[-C--:B------:R-:W-:Y:S01]  /*64e0*/  FMUL.FTZ R94, R94, R2.reuse ;  /* 0x000000025e5e7220 */ /* 0x080fe20000410000 */
[-C--:B------:R-:W-:Y:S01]  /*64f0*/  FMUL.FTZ R95, R95, R2.reuse ;  /* 0x000000025f5f7220 */ /* 0x080fe20000410000 */
[-C--:B------:R-:W-:Y:S01]  /*6500*/  FMUL.FTZ R98, R98, R2.reuse ;  /* 0x0000000262627220 */ /* 0x080fe20000410000 */
[-C--:B------:R-:W-:Y:S01]  /*6510*/  FMUL.FTZ R99, R99, R2.reuse ;  /* 0x0000000263637220 */ /* 0x080fe20000410000 */
[----:B------:R-:W-:Y:S01]  /*6520*/  FMUL.FTZ R102, R102, R2 ;  /* 0x0000000266667220 */ /* 0x000fe20000410000 */
[----:B------:R-:W2:Y:S01]  /*6530*/  MUFU.EX2 R10, R167 ;  /* 0x000000a7000a7308 */ /* 0x000ea20000000800 */
[C---:B----4-:R-:W-:Y:S01]  /*6540*/  FADD.FTZ R13, R179.reuse, R0 ;  /* 0x00000000b30d7221 */ /* 0x050fe20000010000 */
[----:B------:R-:W-:Y:S01]  /*6550*/  F2FP.F16.F32.PACK_AB R162, R179, R174 ;  /* 0x000000aeb3a2723e */ /* 0x000fe200000000ff */
[-C--:B------:R-:W-:Y:S01]  /*6560*/  FMUL.FTZ R103, R103, R2.reuse ;  /* 0x0000000267677220 */ /* 0x080fe20000410000 */
[-C--:B------:R-:W-:Y:S01]  /*6570*/  FMUL.FTZ R106, R106, R2.reuse ;  /* 0x000000026a6a7220 */ /* 0x080fe20000410000 */
[-C--:B------:R-:W-:Y:S01]  /*6580*/  FMUL.FTZ R107, R107, R2.reuse ;  /* 0x000000026b6b7220 */ /* 0x080fe20000410000 */
[-C--:B------:R-:W-:Y:S01]  /*6590*/  FMUL.FTZ R110, R110, R2.reuse ;  /* 0x000000026e6e7220 */ /* 0x080fe20000410000 */
[-C--:B------:R-:W-:Y:S01]  /*65a0*/  FMUL.FTZ R111, R111, R2.reuse ;  /* 0x000000026f6f7220 */ /* 0x080fe20000410000 */
[----:B------:R-:W3:Y:S01]  /*65b0*/  MUFU.EX2 R165, R168 ;  /* 0x000000a800a57308 */ /* 0x000ee20000000800 */
[----:B-1----:R-:W-:Y:S01]  /*65c0*/  FADD.FTZ R9, R163, R16 ;  /* 0x00000010a3097221 */ /* 0x002fe20000010000 */
[-C--:B------:R-:W-:Y:S01]  /*65d0*/  FMUL.FTZ R114, R114, R2.reuse ;  /* 0x0000000272727220 */ /* 0x080fe20000410000 */
[-C--:B------:R-:W-:Y:S01]  /*65e0*/  FMUL.FTZ R115, R115, R2.reuse ;  /* 0x0000000273737220 */ /* 0x080fe20000410000 */
[-C--:B------:R-:W-:Y:S01]  /*65f0*/  FMUL.FTZ R118, R118, R2.reuse ;  /* 0x0000000276767220 */ /* 0x080fe20000410000 */
[-C--:B------:R-:W-:Y:S01]  /*6600*/  FMUL.FTZ R119, R119, R2.reuse ;  /* 0x0000000277777220 */ /* 0x080fe20000410000 */
[-C--:B------:R-:W-:Y:S01]  /*6610*/  FMUL.FTZ R122, R122, R2.reuse ;  /* 0x000000027a7a7220 */ /* 0x080fe20000410000 */
[-C--:B------:R-:W-:Y:S01]  /*6620*/  FMUL.FTZ R123, R123, R2.reuse ;  /* 0x000000027b7b7220 */ /* 0x080fe20000410000 */
[----:B------:R-:W1:Y:S01]  /*6630*/  MUFU.EX2 R170, R170 ;  /* 0x000000aa00aa7308 */ /* 0x000e620000000800 */
[C---:B--2---:R-:W-:Y:S01]  /*6640*/  FADD.FTZ R12, R10.reuse, R9 ;  /* 0x000000090a0c7221 */ /* 0x044fe20000010000 */
[----:B------:R-:W-:Y:S01]  /*6650*/  F2FP.F16.F32.PACK_AB R163, R10, R163 ;  /* 0x000000a30aa3723e */ /* 0x000fe200000000ff */
[-C--:B------:R-:W-:Y:S01]  /*6660*/  FMUL.FTZ R126, R126, R2.reuse ;  /* 0x000000027e7e7220 */ /* 0x080fe20000410000 */
[-C--:B------:R-:W-:Y:S01]  /*6670*/  FMUL.FTZ R127, R127, R2.reuse ;  /* 0x000000027f7f7220 */ /* 0x080fe20000410000 */
[-C--:B------:R-:W-:Y:S01]  /*6680*/  FMUL.FTZ R130, R130, R2.reuse ;  /* 0x0000000282827220 */ /* 0x080fe20000410000 */
[-C--:B------:R-:W-:Y:S01]  /*6690*/  FMUL.FTZ R131, R131, R2.reuse ;  /* 0x0000000283837220 */ /* 0x080fe20000410000 */
[----:B------:R0:W-:Y:S01]  /*66a0*/  STSM.16.M88.4 [R7], R160 ;  /* 0x000000a007007844 */ /* 0x0001e20000000200 */
[----:B------:R-:W2:Y:S01]  /*66b0*/  MUFU.EX2 R176, R176 ;  /* 0x000000b000b07308 */ /* 0x000ea20000000800 */
[----:B---3--:R-:W-:Y:S01]  /*66c0*/  FADD.FTZ R9, R165, R12 ;  /* 0x0000000ca5097221 */ /* 0x008fe20000010000 */
[-C--:B------:R-:W-:Y:S01]  /*66d0*/  FMUL.FTZ R134, R134, R2.reuse ;  /* 0x0000000286867220 */ /* 0x080fe20000410000 */
[-C--:B------:R-:W-:Y:S01]  /*66e0*/  FMUL.FTZ R135, R135, R2.reuse ;  /* 0x0000000287877220 */ /* 0x080fe20000410000 */
[-C--:B------:R-:W-:Y:S01]  /*66f0*/  FMUL.FTZ R138, R138, R2.reuse ;  /* 0x000000028a8a7220 */ /* 0x080fe20000410000 */
[-C--:B------:R-:W-:Y:S01]  /*6700*/  FMUL.FTZ R139, R139, R2.reuse ;  /* 0x000000028b8b7220 */ /* 0x080fe20000410000 */
[-C--:B------:R-:W-:Y:S01]  /*6710*/  FMUL.FTZ R142, R142, R2.reuse ;  /* 0x000000028e8e7220 */ /* 0x080fe20000410000 */
[-C--:B------:R-:W-:Y:S01]  /*6720*/  FMUL.FTZ R143, R143, R2.reuse ;  /* 0x000000028f8f7220 */ /* 0x080fe20000410000 */
[----:B------:R-:W3:Y:S01]  /*6730*/  MUFU.EX2 R167, R172 ;  /* 0x000000ac00a77308 */ /* 0x000ee20000000800 */
[C---:B-1----:R-:W-:Y:S01]  /*6740*/  FADD.FTZ R12, R170.reuse, R9 ;  /* 0x00000009aa0c7221 */ /* 0x042fe20000010000 */
[----:B------:R-:W-:Y:S01]  /*6750*/  F2FP.F16.F32.PACK_AB R165, R170, R165 ;  /* 0x000000a5aaa5723e */ /* 0x000fe200000000ff */
[-C--:B------:R-:W-:Y:S01]  /*6760*/  FMUL.FTZ R146, R146, R2.reuse ;  /* 0x0000000292927220 */ /* 0x080fe20000410000 */
[-C--:B------:R-:W-:Y:S01]  /*6770*/  FMUL.FTZ R147, R147, R2.reuse ;  /* 0x0000000293937220 */ /* 0x080fe20000410000 */
[-C--:B------:R-:W-:Y:S01]  /*6780*/  FMUL.FTZ R150, R150, R2.reuse ;  /* 0x0000000296967220 */ /* 0x080fe20000410000 */
[----:B------:R-:W-:-:S02]  /*6790*/  FMUL.FTZ R151, R151, R2 ;  /* 0x0000000297977220 */ /* 0x000fc40000410000 */
[----:B------:R-:W1:Y:S01]  /*67a0*/  MUFU.EX2 R181, R181 ;  /* 0x000000b500b57308 */ /* 0x000e620000000800 */
[----:B--2---:R-:W-:-:S07]  /*67b0*/  FADD.FTZ R14, R176, R13 ;  /* 0x0000000db00e7221 */ /* 0x004fce0000010000 */
[----:B------:R-:W2:Y:S01]  /*67c0*/  MUFU.EX2 R178, R178 ;  /* 0x000000b200b27308 */ /* 0x000ea20000000800 */
[----:B---3--:R-:W-:-:S07]  /*67d0*/  FADD.FTZ R9, R167, R12 ;  /* 0x0000000ca7097221 */ /* 0x008fce0000010000 */
[----:B------:R-:W3:Y:S01]  /*67e0*/  MUFU.EX2 R183, R183 ;  /* 0x000000b700b77308 */ /* 0x000ee20000000800 */
[C---:B-1----:R-:W-:Y:S01]  /*67f0*/  FADD.FTZ R13, R181.reuse, R14 ;  /* 0x0000000eb50d7221 */ /* 0x042fe20000010000 */
[----:B------:R-:W-:-:S06]  /*6800*/  F2FP.F16.F32.PACK_AB R164, R181, R176 ;  /* 0x000000b0b5a4723e */ /* 0x000fcc00000000ff */
[----:B------:R-:W1:Y:S01]  /*6810*/  MUFU.EX2 R0, R173 ;  /* 0x000000ad00007308 */ /* 0x000e620000000800 */
[----:B--2---:R-:W-:Y:S01]  /*6820*/  FADD.FTZ R10, R178, R13 ;  /* 0x0000000db20a7221 */ /* 0x004fe20000010000 */
[----:B---3--:R-:W-:-:S03]  /*6830*/  F2FP.F16.F32.PACK_AB R166, R183, R178 ;  /* 0x000000b2b7a6723e */ /* 0x008fc600000000ff */
[----:B------:R-:W-:Y:S01]  /*6840*/  FADD.FTZ R10, R183, R10 ;  /* 0x0000000ab70a7221 */ /* 0x000fe20000010000 */
[C---:B-1----:R-:W-:Y:S01]  /*6850*/  F2FP.F16.F32.PACK_AB R167, R0.reuse, R167 ;  /* 0x000000a700a7723e */ /* 0x042fe200000000ff */
[----:B------:R-:W-:-:S04]  /*6860*/  FADD.FTZ R9, R0, R9 ;  /* 0x0000000900097221 */ /* 0x000fc80000010000 */
[----:B------:R0:W-:Y:S01]  /*6870*/  STSM.16.M88.4 [R8], R164 ;  /* 0x000000a408007844 */ /* 0x0001e20000000200 */
[----:B------:R-:W-:Y:S05]  /*6880*/  @!P0 BRA `(.L_x_41) ;  /* 0x0000000000048947 */ /* 0x000fea0003800000 */
[----:B------:R-:W-:Y:S01]  /*6890*/  BPT.TRAP 0x1 ;  /* 0x000000040000795c */ /* 0x000fe20000300000 */
.L_x_41:
[----:B------:R1:W2:Y:S01]  /*68a0*/  SYNCS.PHASECHK.TRANS64.TRYWAIT P2, [UR26+0x28c50], R11 ;  /* 0x028c500bff0075a7 */ /* 0x0002a2000804015a */
[----:B------:R-:W-:Y:S05]  /*68b0*/  @!P0 BRA `(.L_x_42) ;  /* 0x0000000000048947 */ /* 0x000fea0003800000 */
[----:B------:R-:W-:Y:S01]  /*68c0*/  BPT.TRAP 0x1 ;  /* 0x000000040000795c */ /* 0x000fe20000300000 */
.L_x_42:
[----:B--2---:R-:W-:Y:S05]  /*68d0*/  @P2 BRA `(.L_x_43) ;  /* 0x0000000000082947 */ /* 0x004fea0003800000 */
[----:B------:R-:W2:Y:S02]  /*68e0*/  SYNCS.PHASECHK.TRANS64.TRYWAIT P2, [UR26+0x28c50], R11 ;  /* 0x028c500bff0075a7 */ /* 0x000ea4000804015a */
[----:B--2---:R-:W-:Y:S05]  /*68f0*/  @!P2 BRA `(.L_x_44) ;  /* 0x0000006c0084a947 */ /* 0x004fea0003800000 */
.L_x_43:
[----:B------:R-:W-:Y:S01]  /*6900*/  ULEA UR10, UR25, UR24, 0xc ;  /* 0x00000018190a7291 */ /* 0x000fe2000f8e603f */
[----:B------:R-:W-:Y:S01]  /*6910*/  WARPGROUP.ARRIVE ;  /* 0x00000000000079c5 */ /* 0x000fe20000000000 */
[----:B------:R-:W-:Y:S01]  /*6920*/  UMOV UR11, 0x40000040 ;  /* 0x40000040000b7882 */ /* 0x000fe20000000000 */
[----:B------:R-:W-:Y:S01]  /*6930*/  UMOV UR15, 0x40000040 ;  /* 0x40000040000f7882 */ /* 0x000fe20000000000 */
[----:B------:R-:W-:-:S05]  /*6940*/  UIADD3 UR14, UR10, 0x80, URZ ;  /* 0x000000800a0e7890 */ /* 0x000fca000fffe03f */
[----:B------:R-:W-:Y:S01]  /*6950*/  HGMMA.64x256x16.F32 R24, R152, gdesc[UR8].tnspB, R24, gsb0 ;  /* 0x43e0000898187df0 */ /* 0x000fe20008000818 */
[----:B------:R-:W-:Y:S02]  /*6960*/  UMOV UR11, 0x40000040 ;  /* 0x40000040000b7882 */ /* 0x000fe40000000000 */
[----:B------:R-:W-:Y:S02]  /*6970*/  WARPGROUP.DEPBAR.LE gsb0, 0x0 ;  /* 0x00008000000079c5 */ /* 0x000fe40000010000 */
[----:B------:R-:W-:-:S15]  /*6980*/  WARPGROUP.ARRIVE ;  /* 0x00000000000079c5 */ /* 0x000fde0000000000 */
[----:B------:R-:W-:-:S08]  /*6990*/  NOP ;  /* 0x0000000000007918 */ /* 0x000fd00000000000 */
[----:B------:R-:W-:Y:S01]  /*69a0*/  HGMMA.64x256x16.F32 R24, R156, gdesc[UR12].tnspB, R24, gsb0 ;  /* 0x43e0000c9c187df0 */ /* 0x000fe20008000818 */
[----:B------:R-:W-:Y:S01]  /*69b0*/  UIADD3 UR14, UR10, 0x100, URZ ;  /* 0x000001000a0e7890 */ /* 0x000fe2000fffe03f */
[----:B------:R-:W-:Y:S01]  /*69c0*/  UMOV UR15, 0x40000040 ;  /* 0x40000040000f7882 */ /* 0x000fe20000000000 */
[----:B------:R-:W-:Y:S01]  /*69d0*/  UIADD3 UR10, UR10, 0x180, URZ ;  /* 0x000001800a0a7890 */ /* 0x000fe2000fffe03f */
[----:B------:R-:W-:Y:S02]  /*69e0*/  WARPGROUP.DEPBAR.LE gsb0, 0x0 ;  /* 0x00008000000079c5 */ /* 0x000fe40000010000 */
[----:B------:R-:W-:-:S15]  /*69f0*/  WARPGROUP.ARRIVE ;  /* 0x00000000000079c5 */ /* 0x000fde0000000000 */
[----:B------:R-:W-:-:S07]  /*6a00*/  NOP ;  /* 0x0000000000007918 */ /* 0x000fce0000000000 */
[----:B------:R-:W-:Y:S03]  /*6a10*/  HGMMA.64x256x16.F32 R24, R160, gdesc[UR12].tnspB, R24, gsb0 ;  /* 0x43e0000ca0187df0 */ /* 0x000fe60008000818 */
[----:B------:R-:W-:Y:S02]  /*6a20*/  WARPGROUP.DEPBAR.LE gsb0, 0x0 ;  /* 0x00008000000079c5 */ /* 0x000fe40000010000 */
[----:B------:R-:W-:-:S15]  /*6a30*/  WARPGROUP.ARRIVE ;  /* 0x00000000000079c5 */ /* 0x000fde0000000000 */
[----:B------:R-:W-:-:S08]  /*6a40*/  NOP ;  /* 0x0000000000007918 */ /* 0x000fd00000000000 */
[----:B------:R-:W-:Y:S03]  /*6a50*/  HGMMA.64x256x16.F32 R24, R164, gdesc[UR8].tnspB, R24, gsb0 ;  /* 0x43e00008a4187df0 */ /* 0x000fe60008000818 */
[----:B------:R-:W-:Y:S02]  /*6a60*/  WARPGROUP.DEPBAR.LE gsb0, 0x0 ;  /* 0x00008000000079c5 */ /* 0x000fe40000010000 */
[----:B------:R-:W-:Y:S01]  /*6a70*/  @!PT LDS RZ, [RZ] ;  /* 0x00000000fffff984 */ /* 0x000fe20000000800 */
[----:B------:R-:W-:Y:S01]  /*6a80*/  @!PT LDS RZ, [RZ] ;  /* 0x00000000fffff984 */ /* 0x000fe20000000800 */
[----:B------:R-:W-:Y:S01]  /*6a90*/  @!PT LDS RZ, [RZ] ;  /* 0x00000000fffff984 */ /* 0x000fe20000000800 */
[----:B------:R-:W-:Y:S01]  /*6aa0*/  @!PT LDS RZ, [RZ] ;  /* 0x00000000fffff984 */ /* 0x000fe20000000800 */
[----:B------:R3:W-:Y:S06]  /*6ab0*/  MEMBAR.ALL.CTA ;  /* 0x0000000000007992 */ /* 0x0007ec0000008000 */
[----:B---3--:R-:W3:Y:S02]  /*6ac0*/  FENCE.VIEW.ASYNC.S ;  /* 0x00000000000073c6 */ /* 0x008ee40000000000 */
[----:B---3--:R-:W-:Y:S01]  /*6ad0*/  NOP ;  /* 0x0000000000007918 */ /* 0x008fe20000000000 */
[----:B------:R-:W-:Y:S06]  /*6ae0*/  BAR.ARV 0xe, 0x100 ;  /* 0x0384000000007b1d */ /* 0x000fec0000002000 */
[----:B------:R-:W-:Y:S05]  /*6af0*/  @!P0 BRA `(.L_x_45) ;  /* 0x0000000000048947 */ /* 0x000fea0003800000 */
[----:B------:R-:W-:Y:S01]  /*6b00*/  BPT.TRAP 0x1 ;  /* 0x000000040000795c */ /* 0x000fe20000300000 */
.L_x_45:
[----:B------:R-:W-:Y:S01]  /*6b10*/  UIADD3 UR5, UR26, 0x28c60, URZ ;  /* 0x00028c601a057890 */ /* 0x000fe2000fffe03f */
[----:B------:R-:W-:Y:S01]  /*6b20*/  MOV R2, R177 ;  /* 0x000000b100027202 */ /* 0x000fe20000000f00 */
[----:B--2---:R-:W-:Y:S02]  /*6b30*/  IMAD.MOV.U32 R0, RZ, RZ, R169 ;  /* 0x000000ffff007224 */ /* 0x004fe400078e00a9 */
[----:B------:R-:W-:-:S09]  /*6b40*/  UPRMT UR5, UR42, 0x654, UR5 ;  /* 0x000006542a057896 */ /* 0x000fd20008000005 */
[----:B------:R-:W-:Y:S01]  /*6b50*/  SYNCS.ARRIVE.TRANS64.RED.A1T0 RZ, [UR5], RZ ;  /* 0x000000ffffff79a7 */ /* 0x000fe20008100405 */
[----:B------:R-:W-:Y:S01]  /*6b60*/  UMOV UR5, UR25 ;  /* 0x0000001900057c82 */ /* 0x000fe20008000000 */
[----:B------:R-:W-:Y:S05]  /*6b70*/  @P1 BRA `(.L_x_46) ;  /* 0xffffffe000e01947 */ /* 0x000fea000383ffff */
[----:B------:R-:W-:Y:S01]  /*6b80*/  IMAD.MOV.U32 R2, RZ, RZ, R177 ;  /* 0x000000ffff027224 */ /* 0x000fe200078e00b1 */
[----:B------:R-:W-:Y:S01]  /*6b90*/  MOV R0, R169 ;  /* 0x000000a900007202 */ /* 0x000fe20000000f00 */
[----:B------:R-:W-:-:S12]  /*6ba0*/  USHF.L.U32 UR4, UR25, 0x6, URZ ;  /* 0x0000000619047899 */ /* 0x000fd8000800063f */
.L_x_35:
[----:B0--3--:R-:W0:Y:S01]  /*6bb0*/  SHFL.BFLY PT, R5, R10, 0x2, 0x1f ;  /* 0x0c401f000a057f89 */ /* 0x009e2200000e0000 */
[----:B------:R-:W-:Y:S08]  /*6bc0*/  BAR.ARV 0x8, 0x100 ;  /* 0x0204000000007b1d */ /* 0x000ff00000002000 */
[----:B------:R-:W-:Y:S01]  /*6bd0*/  BAR.SYNC.DEFER_BLOCKING 0xf, 0x100 ;  /* 0x03c4000000007b1d */ /* 0x000fe20000010000 */
[----:B------:R-:W-:Y:S01]  /*6be0*/  ISETP.NE.AND P0, PT, R3, RZ, PT ;  /* 0x000000ff0300720c */ /* 0x000fe20003f05270 */
[----:B------:R-:W-:Y:S01]  /*6bf0*/  IMAD.MOV.U32 R3, RZ, RZ, RZ ;  /* 0x000000ffff037224 */ /* 0x000fe200078e00ff */
[----:B------:R-:W-:-:S03]  /*6c00*/  IADD3 R4, R4, UR4, RZ ;  /* 0x0000000404047c10 */ /* 0x000fc6000fffe0ff */
[----:B------:R-:W3:Y:S01]  /*6c10*/  SHFL.BFLY PT, R8, R9, 0x2, 0x1f ;  /* 0x0c401f0009087f89 */ /* 0x000ee200000e0000 */
[----:B0-----:R-:W-:-:S07]  /*6c20*/  FADD.FTZ R5, R5, R10 ;  /* 0x0000000a05057221 */ /* 0x001fce0000010000 */
[----:B------:R-:W-:Y:S01]  /*6c30*/  @!P0 LEA R4, R4, UR41, 0x2 ;  /* 0x0000002904048c11 */ /* 0x000fe2000f8e10ff */
[----:B------:R-:W1:Y:S01]  /*6c40*/  SHFL.BFLY PT, R6, R5, 0x1, 0x1f ;  /* 0x0c201f0005067f89 */ /* 0x000e6200000e0000 */
[----:B---3--:R-:W-:-:S05]  /*6c50*/  FADD.FTZ R8, R8, R9 ;  /* 0x0000000908087221 */ /* 0x008fca0000010000 */
[----:B------:R-:W0:Y:S01]  /*6c60*/  SHFL.BFLY PT, R7, R8, 0x1, 0x1f ;  /* 0x0c201f0008077f89 */ /* 0x000e2200000e0000 */
[----:B-12---:R-:W-:Y:S01]  /*6c70*/  FADD.FTZ R11, R5, R6 ;  /* 0x00000006050b7221 */ /* 0x006fe20000010000 */
[----:B------:R-:W-:Y:S01]  /*6c80*/  IMAD.MOV.U32 R6, RZ, RZ, RZ ;  /* 0x000000ffff067224 */ /* 0x000fe200078e00ff */
[----:B------:R-:W-:-:S03]  /*6c90*/  MOV R5, 0xff800000 ;  /* 0xff80000000057802 */ /* 0x000fc60000000f00 */
[----:B------:R-:W-:-:S13]  /*6ca0*/  FSETP.NE.FTZ.AND P1, PT, R11, RZ, PT ;  /* 0x000000ff0b00720b */ /* 0x000fda0003f35000 */
[----:B------:R-:W1:Y:S01]  /*6cb0*/  @P1 MUFU.RCP R6, R11 ;  /* 0x0000000b00061308 */ /* 0x000e620000001000 */
[----:B0-----:R-:W-:-:S05]  /*6cc0*/  FADD.FTZ R7, R8, R7 ;  /* 0x0000000708077221 */ /* 0x001fca0000010000 */
[----:B------:R-:W-:Y:S02]  /*6cd0*/  FSETP.NE.FTZ.AND P2, PT, R7, RZ, PT ;  /* 0x000000ff0700720b */ /* 0x000fe40003f55000 */
[----:B------:R-:W-:Y:S01]  /*6ce0*/  @P1 MUFU.LG2 R8, R11 ;  /* 0x0000000b00081308 */ /* 0x000fe20000000c00 */
[----:B-1----:R0:W-:Y:S01]  /*6cf0*/  @!P0 STS [R4+0x28800], R6 ;  /* 0x0288000604008388 */ /* 0x0021e20000000800 */
[-C--:B------:R-:W-:Y:S01]  /*6d00*/  FMUL.FTZ R24, R24, R6.reuse ;  /* 0x0000000618187220 */ /* 0x080fe20000410000 */
[----:B------:R-:W-:-:S08]  /*6d10*/  FMUL.FTZ R25, R25, R6 ;  /* 0x0000000619197220 */ /* 0x000fd00000410000 */
[----:B------:R-:W1:Y:S01]  /*6d20*/  @P2 MUFU.RCP R3, R7 ;  /* 0x0000000700032308 */ /* 0x000e620000001000 */
[-C--:B------:R-:W-:Y:S01]  /*6d30*/  FMUL.FTZ R28, R28, R6.reuse ;  /* 0x000000061c1c7220 */ /* 0x080fe20000410000 */
[-C--:B------:R-:W-:Y:S01]  /*6d40*/  FMUL.FTZ R29, R29, R6.reuse ;  /* 0x000000061d1d7220 */ /* 0x080fe20000410000 */
[-C--:B------:R-:W-:Y:S01]  /*6d50*/  FMUL.FTZ R32, R32, R6.reuse ;  /* 0x0000000620207220 */ /* 0x080fe20000410000 */
[-C--:B------:R-:W-:Y:S01]  /*6d60*/  FMUL.FTZ R33, R33, R6.reuse ;  /* 0x0000000621217220 */ /* 0x080fe20000410000 */
[-C--:B------:R-:W-:Y:S01]  /*6d70*/  FMUL.FTZ R36, R36, R6.reuse ;  /* 0x0000000624247220 */ /* 0x080fe20000410000 */
[-C--:B------:R-:W-:Y:S01]  /*6d80*/  FMUL.FTZ R37, R37, R6.reuse ;  /* 0x0000000625257220 */ /* 0x080fe20000410000 */
[-C--:B------:R-:W-:Y:S01]  /*6d90*/  FMUL.FTZ R40, R40, R6.reuse ;  /* 0x0000000628287220 */ /* 0x080fe20000410000 */
[----:B------:R2:W3:Y:S01]  /*6da0*/  @P2 MUFU.LG2 R9, R7 ;  /* 0x0000000700092308 */ /* 0x0004e20000000c00 */
        /* <DEDUP_REMOVED lines=8> */
[----:B-1----:R1:W-:Y:S01]  /*6e30*/  @!P0 STS [R4+0x28820], R3 ;  /* 0x0288200304008388 */ /* 0x0023e20000000800 */
        /* <DEDUP_REMOVED lines=47> */
[----:B--2---:R-:W-:-:S02]  /*7130*/  IMAD.U32 R7, RZ, RZ, UR7 ;  /* 0x00000007ff077e24 */ /* 0x004fc4000f8e00ff */
[----:B------:R-:W-:Y:S01]  /*7140*/  @P1 FMUL.FTZ R8, R8, 0.69314718246459960938 ;  /* 0x3f31721808081820 */ /* 0x000fe20000410000 */
[----:B0-----:R-:W-:Y:S02]  /*7150*/  IMAD.U32 R6, RZ, RZ, UR7 ;  /* 0x00000007ff067e24 */ /* 0x001fe4000f8e00ff */
[----:B---3--:R-:W-:Y:S01]  /*7160*/  @P2 FMUL.FTZ R9, R9, 0.69314718246459960938 ;  /* 0x3f31721809092820 */ /* 0x008fe20000410000 */
[----:B------:R-:W-:Y:S01]  /*7170*/  @P1 FMUL.FTZ R7, R7, 0.69314718246459960938 ;  /* 0x3f31721807071820 */ /* 0x000fe20000410000 */
[----:B-1----:R-:W-:Y:S02]  /*7180*/  IMAD.MOV.U32 R4, RZ, RZ, -0x800000 ;  /* 0xff800000ff047424 */ /* 0x002fe400078e00ff */
[----:B------:R-:W-:Y:S01]  /*7190*/  @P2 FMUL.FTZ R6, R6, 0.69314718246459960938 ;  /* 0x3f31721806062820 */ /* 0x000fe20000410000 */
[----:B------:R-:W-:Y:S01]  /*71a0*/  PLOP3.LUT P0, PT, PT, PT, PT, 0x8, 0x0 ;  /* 0x000000000000781c */ /* 0x000fe20003f0e170 */
        /* <DEDUP_REMOVED lines=64> */
[----:B------:R-:W-:Y:S01]  /*75b0*/  @P1 FFMA.FTZ R5, R7, R0, R8 ;  /* 0x0000000007051223 */ /* 0x000fe20000010008 */
[----:B------:R-:W-:Y:S01]  /*75c0*/  @P2 FFMA.FTZ R4, R6, R2, R9 ;  /* 0x0000000206042223 */ /* 0x000fe20000010009 */
[----:B------:R-:W-:Y:S06]  /*75d0*/  BAR.ARV 0xe, 0x100 ;  /* 0x0384000000007b1d */ /* 0x000fec0000002000 */
.L_x_11:
[----:B------:R-:W-:Y:S05]  /*75e0*/  @P0 BRA `(.L_x_47) ;  /* 0x0000002000f80947 */ /* 0x000fea0003800000 */
[----:B------:R-:W0:Y:S01]  /*75f0*/  S2R R0, SR_TID.X ;  /* 0x0000000000007919 */ /* 0x000e220000002100 */
[----:B------:R-:W1:Y:S01]  /*7600*/  S2UR UR5, SR_CgaCtaId ;  /* 0x00000000000579c3 */ /* 0x000e620000008800 */
[----:B------:R-:W-:Y:S01]  /*7610*/  UMOV UR4, 0x400 ;  /* 0x0000040000047882 */ /* 0x000fe20000000000 */
[----:B------:R-:W-:-:S06]  /*7620*/  IADD3 R2, RZ, -UR38, RZ ;  /* 0x80000026ff027c10 */ /* 0x000fcc000fffe0ff */
[----:B------:R-:W-:Y:S08]  /*7630*/  BAR.SYNC.DEFER_BLOCKING 0x1, 0x100 ;  /* 0x0044000000007b1d */ /* 0x000ff00000010000 */
[----:B------:R-:W2:Y:S08]  /*7640*/  S2UR UR6, SR_CTAID.Y ;  /* 0x00000000000679c3 */ /* 0x000eb00000002600 */
[----:B------:R-:W2:Y:S01]  /*7650*/  LDC R3, c[0x0][0xc50] ;  /* 0x00031400ff037b82 */ /* 0x000ea20000000800 */
[----:B-1----:R-:W-:-:S07]  /*7660*/  ULEA UR4, UR5, UR4, 0x18 ;  /* 0x0000000405047291 */ /* 0x002fce000f8ec03f */
[----:B------:R-:W1:Y:S01]  /*7670*/  LDC R6, c[0x0][0xbe8] ;  /* 0x0002fa00ff067b82 */ /* 0x000e620000000800 */
[----:B------:R-:W-:Y:S01]  /*7680*/  UIADD3 UR4, UR4, 0x28c20, URZ ;  /* 0x00028c2004047890 */ /* 0x000fe2000fffe03f */
[----:B0-----:R-:W-:-:S03]  /*7690*/  VIADD R22, R0, 0xffffff80 ;  /* 0xffffff8000167836 */ /* 0x001fc60000000000 */
[----:B------:R-:W-:Y:S02]  /*76a0*/  UPRMT UR4, URZ, 0x654, UR4 ;  /* 0x000006543f047896 */ /* 0x000fe40008000004 */
[----:B------:R-:W-:-:S04]  /*76b0*/  SHF.R.S32.HI R19, RZ, 0x1f, R22 ;  /* 0x0000001fff137819 */ /* 0x000fc80000011416 */
[----:B------:R-:W-:Y:S01]  /*76c0*/  LEA.HI R9, R19, R22, RZ, 0x7 ;  /* 0x0000001613097211 */ /* 0x000fe200078f38ff */
[----:B--2---:R-:W-:Y:S01]  /*76d0*/  IMAD R2, R3, R2, UR6 ;  /* 0x0000000603027e24 */ /* 0x004fe2000f8e0202 */
[----:B------:R-:W-:Y:S01]  /*76e0*/  USHF.R.S32.HI UR6, URZ, 0x1f, UR38 ;  /* 0x0000001f3f067899 */ /* 0x000fe20008011426 */
[----:B------:R-:W-:Y:S01]  /*76f0*/  SYNCS.ARRIVE.TRANS64.RED.A1T0 RZ, [UR4], RZ ;  /* 0x000000ffffff79a7 */ /* 0x000fe20008100404 */
[----:B------:R-:W-:Y:S02]  /*7700*/  SHF.R.S32.HI R0, RZ, 0x7, R9 ;  /* 0x00000007ff007819 */ /* 0x000fe40000011409 */
[----:B------:R-:W-:Y:S02]  /*7710*/  LOP3.LUT R7, R9, 0xffffff80, RZ, 0xc0, !PT ;  /* 0xffffff8009077812 */ /* 0x000fe400078ec0ff */
[----:B------:R-:W-:Y:S01]  /*7720*/  SHF.R.S32.HI R3, RZ, 0x1f, R2 ;  /* 0x0000001fff037819 */ /* 0x000fe20000011402 */
[----:B------:R-:W0:Y:S01]  /*7730*/  SHFL.IDX PT, R10, R0, RZ, 0x1f ;  /* 0x00001fff000a7589 */ /* 0x000e2200000e0000 */
[----:B-1----:R-:W-:Y:S01]  /*7740*/  ISETP.NE.AND P1, PT, R6, 0x1, PT ;  /* 0x000000010600780c */ /* 0x002fe20003f25270 */
[----:B------:R-:W-:-:S05]  /*7750*/  IMAD.IADD R8, R22, 0x1, -R7 ;  /* 0x0000000116087824 */ /* 0x000fca00078e0a07 */
[----:B------:R-:W-:-:S04]  /*7760*/  SHF.R.S32.HI R155, RZ, 0x1f, R8 ;  /* 0x0000001fff9b7819 */ /* 0x000fc80000011408 */
[----:B------:R-:W-:-:S04]  /*7770*/  LEA.HI R7, R155, R8, RZ, 0x2 ;  /* 0x000000089b077211 */ /* 0x000fc800078f10ff */
[----:B------:R-:W-:Y:S02]  /*7780*/  SHF.R.S32.HI R154, RZ, 0x2, R7 ;  /* 0x00000002ff9a7819 */ /* 0x000fe40000011407 */
[----:B0-----:R-:W-:-:S13]  /*7790*/  ISETP.NE.AND P0, PT, R10, RZ, PT ;  /* 0x000000ff0a00720c */ /* 0x001fda0003f05270 */
[----:B------:R-:W-:Y:S05]  /*77a0*/  @P0 BRA `(.L_x_48) ;  /* 0x0000000400440947 */ /* 0x000fea0003800000 */
[----:B------:R-:W0:Y:S01]  /*77b0*/  LDC R18, c[0x0][0xbe8] ;  /* 0x0002fa00ff127b82 */ /* 0x000e220000000800 */
[----:B------:R-:W-:Y:S01]  /*77c0*/  LOP3.LUT R9, R9, 0xffffff80, RZ, 0xc0, !PT ;  /* 0xffffff8009097812 */ /* 0x000fe200078ec0ff */
[----:B------:R-:W1:Y:S01]  /*77d0*/  S2R R14, SR_CTAID.X ;  /* 0x00000000000e7919 */ /* 0x000e620000002500 */
[----:B------:R-:W-:Y:S02]  /*77e0*/  ULDC.64 UR4, c[0x0][0xbd0] ;  /* 0x0002f40000047ab9 */ /* 0x000fe40000000a00 */
[----:B------:R-:W-:Y:S01]  /*77f0*/  UIMAD.WIDE.U32 UR8, UR38, UR4, URZ ;  /* 0x00000004260872a5 */ /* 0x000fe2000f8e003f */
[----:B------:R-:W-:Y:S01]  /*7800*/  IMAD.IADD R23, R22, 0x1, -R9 ;  /* 0x0000000116177824 */ /* 0x000fe200078e0a09 */
[----:B------:R-:W-:Y:S01]  /*7810*/  LEA.HI R9, R19, R22, RZ, 0x2 ;  /* 0x0000001613097211 */ /* 0x000fe200078f10ff */
[----:B------:R-:W2:Y:S01]  /*7820*/  S2UR UR7, SR_CTAID.Z ;  /* 0x00000000000779c3 */ /* 0x000ea20000002700 */
[----:B------:R-:W-:Y:S02]  /*7830*/  UIMAD UR4, UR6, UR4, URZ ;  /* 0x00000004060472a4 */ /* 0x000fe4000f8e023f */
[----:B------:R-:W-:-:S02]  /*7840*/  SHF.R.S32.HI R12, RZ, 0x1f, R23 ;  /* 0x0000001fff0c7819 */ /* 0x000fc40000011417 */
[----:B------:R-:W-:Y:S01]  /*7850*/  LOP3.LUT R9, R9, 0xfffffffc, RZ, 0xc0, !PT ;  /* 0xfffffffc09097812 */ /* 0x000fe200078ec0ff */
[----:B------:R-:W-:Y:S01]  /*7860*/  UIMAD UR4, UR38, UR5, UR4 ;  /* 0x00000005260472a4 */ /* 0x000fe2000f8e0204 */
[----:B------:R-:W-:Y:S01]  /*7870*/  LEA.HI R152, R12, R23, RZ, 0x2 ;  /* 0x000000170c987211 */ /* 0x000fe200078f10ff */
[----:B------:R-:W3:Y:S01]  /*7880*/  LDC.64 R20, c[0x0][0xbd8] ;  /* 0x0002f600ff147b82 */ /* 0x000ee20000000a00 */
[----:B------:R-:W-:Y:S01]  /*7890*/  IADD3 R9, R22, -R9, RZ ;  /* 0x8000000916097210 */ /* 0x000fe20007ffe0ff */
[----:B------:R-:W-:Y:S01]  /*78a0*/  UIADD3 UR4, UR9, UR4, URZ ;  /* 0x0000000409047290 */ /* 0x000fe2000fffe03f */
[--C-:B------:R-:W-:Y:S02]  /*78b0*/  SHF.R.S32.HI R10, RZ, 0x2, R152.reuse ;  /* 0x00000002ff0a7819 */ /* 0x100fe40000011498 */
[----:B------:R-:W-:Y:S02]  /*78c0*/  SHF.R.S32.HI R11, RZ, 0x1f, R152 ;  /* 0x0000001fff0b7819 */ /* 0x000fe40000011498 */
[----:B------:R-:W-:-:S02]  /*78d0*/  LEA.HI R12, R12, R23, RZ, 0x5 ;  /* 0x000000170c0c7211 */ /* 0x000fc400078f28ff */
[----:B0-----:R-:W-:Y:S02]  /*78e0*/  ISETP.NE.AND P0, PT, R18, 0x1, PT ;  /* 0x000000011200780c */ /* 0x001fe40003f05270 */
[----:B------:R-:W-:Y:S02]  /*78f0*/  LEA.HI R11, R11, R10, RZ, 0x3 ;  /* 0x0000000a0b0b7211 */ /* 0x000fe400078f18ff */
[----:B------:R-:W-:Y:S02]  /*7900*/  SHF.R.S32.HI R12, RZ, 0x5, R12 ;  /* 0x00000005ff0c7819 */ /* 0x000fe4000001140c */
[----:B------:R-:W-:Y:S01]  /*7910*/  LOP3.LUT R11, R11, 0xfffffff8, RZ, 0xc0, !PT ;  /* 0xfffffff80b0b7812 */ /* 0x000fe200078ec0ff */
[----:B--2---:R-:W-:Y:S01]  /*7920*/  USHF.R.S32.HI UR5, URZ, 0x1f, UR7 ;  /* 0x0000001f3f057899 */ /* 0x004fe20008011407 */
[----:B------:R-:W-:-:S03]  /*7930*/  LOP3.LUT R152, R152, 0x7ffffffc, RZ, 0xc0, !PT ;  /* 0x7ffffffc98987812 */ /* 0x000fc600078ec0ff */
[----:B------:R-:W-:Y:S01]  /*7940*/  IMAD.IADD R11, R10, 0x1, -R11 ;  /* 0x000000010a0b7824 */ /* 0x000fe200078e0a0b */
[----:B------:R-:W-:Y:S01]  /*7950*/  LEA.HI R10, R9, R9, RZ, 0x1 ;  /* 0x00000009090a7211 */ /* 0x000fe200078f08ff */
[----:B------:R-:W0:Y:S01]  /*7960*/  @P0 LDC R16, c[0x0][0xbec] ;  /* 0x0002fb00ff100b82 */ /* 0x000e220000000800 */
[----:B------:R-:W-:Y:S02]  /*7970*/  IMAD.IADD R152, R23, 0x1, -R152 ;  /* 0x0000000117987824 */ /* 0x000fe400078e0a98 */
[----:B------:R-:W-:Y:S02]  /*7980*/  LOP3.LUT R10, R10, 0x1ffffffe, RZ, 0xc0, !PT ;  /* 0x1ffffffe0a0a7812 */ /* 0x000fe400078ec0ff */
[----:B------:R-:W-:Y:S01]  /*7990*/  LEA R153, R12, R11, 0x4 ;  /* 0x0000000b0c997211 */ /* 0x000fe200078e20ff */
[----:B---3--:R-:W-:Y:S02]  /*79a0*/  IMAD R12, R20, UR5, RZ ;  /* 0x00000005140c7c24 */ /* 0x008fe4000f8e02ff */
[----:B------:R-:W2:Y:S01]  /*79b0*/  @P0 LDC R17, c[0x0][0xbf0] ;  /* 0x0002fc00ff110b82 */ /* 0x000ea20000000800 */
[----:B------:R-:W-:-:S02]  /*79c0*/  IMAD.IADD R9, R9, 0x1, -R10 ;  /* 0x0000000109097824 */ /* 0x000fc400078e0a0a */
[----:B------:R-:W-:Y:S02]  /*79d0*/  IMAD R15, R21, UR7, R12 ;  /* 0x00000007150f7c24 */ /* 0x000fe4000f8e020c */
[----:B------:R-:W-:Y:S01]  /*79e0*/  IMAD.U32 R11, RZ, RZ, UR9 ;  /* 0x00000009ff0b7e24 */ /* 0x000fe2000f8e00ff */
[----:B------:R-:W-:Y:S01]  /*79f0*/  LEA R9, R9, R153, 0x3 ;  /* 0x0000009909097211 */ /* 0x000fe200078e18ff */
[----:B------:R-:W-:Y:S02]  /*7a00*/  IMAD.U32 R10, RZ, RZ, UR8 ;  /* 0x00000008ff0a7e24 */ /* 0x000fe4000f8e00ff */
[----:B------:R-:W-:Y:S01]  /*7a10*/  IMAD.U32 R11, RZ, RZ, UR4 ;  /* 0x00000004ff0b7e24 */ /* 0x000fe2000f8e00ff */
[----:B------:R-:W-:Y:S01]  /*7a20*/  ULDC.64 UR4, c[0x0][0xbe0] ;  /* 0x0002f80000047ab9 */ /* 0x000fe20000000a00 */
[----:B-1----:R-:W-:Y:S02]  /*7a30*/  IMAD R9, R14, 0x40, R9 ;  /* 0x000000400e097824 */ /* 0x002fe400078e0209 */
[----:B------:R-:W-:-:S03]  /*7a40*/  IMAD.WIDE.U32 R10, R20, UR7, R10 ;  /* 0x00000007140a7c25 */ /* 0x000fc6000f8e000a */
[----:B------:R-:W-:Y:S01]  /*7a50*/  MOV R13, R9 ;  /* 0x00000009000d7202 */ /* 0x000fe20000000f00 */
[----:B0-----:R-:W-:-:S04]  /*7a60*/  @P0 IMAD.HI.U32 R12, R9, R16, RZ ;  /* 0x00000010090c0227 */ /* 0x001fc800078e00ff */
[----:B------:R-:W-:Y:S02]  /*7a70*/  IMAD.IADD R11, R11, 0x1, R15 ;  /* 0x000000010b0b7824 */ /* 0x000fe400078e020f */
[----:B------:R-:W-:Y:S01]  /*7a80*/  IMAD R15, R3, UR4, RZ ;  /* 0x00000004030f7c24 */ /* 0x000fe2000f8e02ff */
[----:B--2---:R-:W-:Y:S01]  /*7a90*/  @P0 SHF.R.U32.HI R13, RZ, R17, R12 ;  /* 0x00000011ff0d0219 */ /* 0x004fe2000001160c */
[----:B------:R-:W-:-:S04]  /*7aa0*/  IMAD.WIDE.U32 R10, R2, UR4, R10 ;  /* 0x00000004020a7c25 */ /* 0x000fc8000f8e000a */
[----:B------:R-:W-:Y:S01]  /*7ab0*/  IMAD.MOV R12, RZ, RZ, -R13 ;  /* 0x000000ffff0c7224 */ /* 0x000fe200078e0a0d */
[----:B------:R-:W-:Y:S01]  /*7ac0*/  IADD3 R10, P0, R13, R10, RZ ;  /* 0x0000000a0d0a7210 */ /* 0x000fe20007f1e0ff */
[----:B------:R-:W-:Y:S01]  /*7ad0*/  IMAD R16, R2, UR5, R15 ;  /* 0x0000000502107c24 */ /* 0x000fe2000f8e020f */
[----:B------:R-:W-:Y:S01]  /*7ae0*/  SHF.R.S32.HI R15, RZ, 0x1f, R13 ;  /* 0x0000001fff0f7819 */ /* 0x000fe2000001140d */
[----:B------:R-:W-:Y:S01]  /*7af0*/  IMAD R9, R18, R12, R9 ;  /* 0x0000000c12097224 */ /* 0x000fe200078e0209 */
[----:B------:R-:W-:Y:S01]  /*7b00*/  ULDC.64 UR4, c[0x0][0xbc8] ;  /* 0x0002f20000047ab9 */ /* 0x000fe20000000a00 */
[----:B------:R-:W-:Y:S01]  /*7b10*/  IMAD.SHL.U32 R152, R152, 0x2, RZ ;  /* 0x0000000298987824 */ /* 0x000fe200078e00ff */
[----:B------:R-:W-:Y:S02]  /*7b20*/  IADD3.X R11, R15, R11, R16, P0, !PT ;  /* 0x0000000b0f0b7210 */ /* 0x000fe400007fe410 */
[----:B------:R-:W-:Y:S01]  /*7b30*/  SHF.R.S32.HI R12, RZ, 0x1f, R9 ;  /* 0x0000001fff0c7819 */ /* 0x000fe20000011409 */
[----:B------:R-:W-:-:S04]  /*7b40*/  IMAD.WIDE.U32 R10, R9, UR4, R10 ;  /* 0x00000004090a7c25 */ /* 0x000fc8000f8e000a */
[----:B------:R-:W-:-:S04]  /*7b50*/  IMAD R12, R12, UR4, RZ ;  /* 0x000000040c0c7c24 */ /* 0x000fc8000f8e02ff */
[----:B------:R-:W-:Y:S01]  /*7b60*/  IMAD R9, R9, UR5, R12 ;  /* 0x0000000509097c24 */ /* 0x000fe2000f8e020c */
[----:B------:R-:W-:Y:S01]  /*7b70*/  LEA.HI R12, R0, R0, RZ, 0x1 ;  /* 0x00000000000c7211 */ /* 0x000fe200078f08ff */
[----:B------:R-:W-:Y:S02]  /*7b80*/  ULDC.64 UR4, c[0x0][0xba8] ;  /* 0x0002ea0000047ab9 */ /* 0x000fe40000000a00 */
[----:B------:R-:W-:Y:S01]  /*7b90*/  LEA R16, P0, R10, UR4, 0x2 ;  /* 0x000000040a107c11 */ /* 0x000fe2000f8010ff */
[----:B------:R-:W-:Y:S01]  /*7ba0*/  ULDC UR4, c[0x0][0xa88] ;  /* 0x0002a20000047ab9 */ /* 0x000fe20000000800 */
[----:B------:R-:W-:Y:S02]  /*7bb0*/  IADD3 R9, R11, R9, RZ ;  /* 0x000000090b097210 */ /* 0x000fe40007ffe0ff */
[----:B------:R-:W-:Y:S02]  /*7bc0*/  LOP3.LUT R11, R12, 0xfffffe, RZ, 0xc0, !PT ;  /* 0x00fffffe0c0b7812 */ /* 0x000fe400078ec0ff */
[----:B------:R-:W-:Y:S01]  /*7bd0*/  LEA.HI.X R17, R10, UR5, R9, 0x2, P0 ;  /* 0x000000050a117c11 */ /* 0x000fe200080f1409 */
[----:B------:R-:W-:Y:S01]  /*7be0*/  SHFL.IDX PT, R12, R16, 0x1, 0x1c1f ;  /* 0x003c1f00100c7f89 */ /* 0x000fe200000e0000 */
[----:B------:R-:W-:Y:S01]  /*7bf0*/  LEA R9, R14, R153, 0x6 ;  /* 0x000000990e097211 */ /* 0x000fe200078e30ff */
[----:B------:R-:W-:-:S02]  /*7c00*/  IMAD.IADD R15, R0, 0x1, -R11 ;  /* 0x00000001000f7824 */ /* 0x000fc400078e0a0b */
[----:B------:R-:W-:Y:S01]  /*7c10*/  SHFL.IDX PT, R10, R16, RZ, 0x1c1f ;  /* 0x001c1fff100a7589 */ /* 0x000fe200000e0000 */
[----:B------:R-:W-:Y:S02]  /*7c20*/  IMAD R14, R18, UR4, RZ ;  /* 0x00000004120e7c24 */ /* 0x000fe4000f8e02ff */
[----:B------:R-:W-:Y:S01]  /*7c30*/  IMAD.U32 R15, R15, -0x100, RZ ;  /* 0xffffff000f0f7824 */ /* 0x000fe200078e00ff */
[----:B------:R-:W0:Y:S04]  /*7c40*/  SHFL.IDX PT, R11, R17, RZ, 0x1c1f ;  /* 0x001c1fff110b7589 */ /* 0x000e2800000e0000 */
[----:B------:R-:W1:Y:S01]  /*7c50*/  SHFL.IDX PT, R13, R17, 0x1, 0x1c1f ;  /* 0x003c1f00110d7f89 */ /* 0x000e6200000e0000 */
[----:B------:R-:W-:Y:S02]  /*7c60*/  ISETP.NE.AND P0, PT, R152, R15, PT ;  /* 0x0000000f9800720c */ /* 0x000fe40003f05270 */
[----:B------:R-:W-:-:S02]  /*7c70*/  IADD3 R15, R9, 0x8, RZ ;  /* 0x00000008090f7810 */ /* 0x000fc40007ffe0ff */
[-C--:B------:R-:W-:Y:S02]  /*7c80*/  ISETP.GE.OR P2, PT, R9, R14.reuse, P0 ;  /* 0x0000000e0900720c */ /* 0x080fe40000746670 */
[----:B------:R-:W-:-:S11]  /*7c90*/  ISETP.GE.OR P0, PT, R15, R14, P0 ;  /* 0x0000000e0f00720c */ /* 0x000fd60000706670 */
[----:B0-----:R0:W-:Y:S04]  /*7ca0*/  @!P2 ST.E desc[UR36][R10.64], R5 ;  /* 0x000000050a00a985 */ /* 0x0011e8000c101924 */
[----:B-1----:R0:W-:Y:S02]  /*7cb0*/  @!P0 ST.E desc[UR36][R12.64], R4 ;  /* 0x000000040c008985 */ /* 0x0021e4000c101924 */
.L_x_48:
[----:B------:R-:W1:Y:S01]  /*7cc0*/  S2R R14, SR_CTAID.X ;  /* 0x00000000000e7919 */ /* 0x000e620000002500 */
[----:B------:R-:W-:Y:S01]  /*7cd0*/  LEA.HI R19, R19, R22, RZ, 0x2 ;  /* 0x0000001613137211 */ /* 0x000fe200078f10ff */
[----:B------:R-:W2:Y:S01]  /*7ce0*/  S2UR UR7, SR_CTAID.Z ;  /* 0x00000000000779c3 */ /* 0x000ea20000002700 */
[----:B0-----:R-:W-:Y:S01]  /*7cf0*/  SHF.R.S32.HI R5, RZ, 0x1f, R7 ;  /* 0x0000001fff057819 */ /* 0x001fe20000011407 */
[----:B------:R-:W-:Y:S01]  /*7d00*/  ULDC.64 UR8, c[0x0][0xb38] ;  /* 0x0002ce0000087ab9 */ /* 0x000fe20000000a00 */
[----:B------:R-:W-:Y:S01]  /*7d10*/  LOP3.LUT R19, R19, 0xfffffffc, RZ, 0xc0, !PT ;  /* 0xfffffffc13137812 */ /* 0x000fe200078ec0ff */
[----:B------:R-:W-:Y:S01]  /*7d20*/  UIMAD UR6, UR6, UR8, URZ ;  /* 0x00000008060672a4 */ /* 0x000fe2000f8e023f */
[----:B------:R-:W-:Y:S01]  /*7d30*/  LEA.HI R5, R5, R154, RZ, 0x3 ;  /* 0x0000009a05057211 */ /* 0x000fe200078f18ff */
[----:B------:R-:W-:Y:S01]  /*7d40*/  UIMAD.WIDE.U32 UR4, UR38, UR8, URZ ;  /* 0x00000008260472a5 */ /* 0x000fe2000f8e003f */
[----:B------:R-:W-:Y:S01]  /*7d50*/  LEA.HI R155, R155, R8, RZ, 0x5 ;  /* 0x000000089b9b7211 */ /* 0x000fe200078f28ff */
[----:B------:R-:W-:Y:S01]  /*7d60*/  IMAD.IADD R19, R22, 0x1, -R19 ;  /* 0x0000000116137824 */ /* 0x000fe200078e0a13 */
[----:B------:R-:W0:Y:S01]  /*7d70*/  LDC.64 R12, c[0x0][0xb40] ;  /* 0x0002d000ff0c7b82 */ /* 0x000e220000000a00 */
[----:B------:R-:W-:Y:S01]  /*7d80*/  LOP3.LUT R5, R5, 0xfffffff8, RZ, 0xc0, !PT ;  /* 0xfffffff805057812 */ /* 0x000fe200078ec0ff */
[----:B------:R-:W-:Y:S01]  /*7d90*/  UIMAD UR6, UR38, UR9, UR6 ;  /* 0x00000009260672a4 */ /* 0x000fe2000f8e0206 */
[----:B------:R-:W-:Y:S01]  /*7da0*/  SHF.R.S32.HI R155, RZ, 0x5, R155 ;  /* 0x00000005ff9b7819 */ /* 0x000fe2000001149b */
[----:B------:R-:W-:Y:S01]  /*7db0*/  BSSY B0, `(.L_x_49) ;  /* 0x00000fa000007945 */ /* 0x000fe20003800000 */
[----:B------:R-:W-:Y:S01]  /*7dc0*/  LEA.HI R4, R19, R19, RZ, 0x1 ;  /* 0x0000001313047211 */ /* 0x000fe200078f08ff */
[----:B------:R-:W-:Y:S01]  /*7dd0*/  IMAD.IADD R154, R154, 0x1, -R5 ;  /* 0x000000019a9a7824 */ /* 0x000fe200078e0a05 */
[----:B------:R-:W-:Y:S01]  /*7de0*/  UIADD3 UR6, UR5, UR6, URZ ;  /* 0x0000000605067290 */ /* 0x000fe2000fffe03f */
[----:B------:R-:W3:Y:S01]  /*7df0*/  @P1 LDC R16, c[0x0][0xbec] ;  /* 0x0002fb00ff101b82 */ /* 0x000ee20000000800 */
[----:B------:R-:W-:Y:S01]  /*7e00*/  LOP3.LUT R4, R4, 0x1ffffffe, RZ, 0xc0, !PT ;  /* 0x1ffffffe04047812 */ /* 0x000fe200078ec0ff */
[----:B------:R-:W-:-:S02]  /*7e10*/  IMAD R155, R155, 0x10, R154 ;  /* 0x000000109b9b7824 */ /* 0x000fc400078e029a */
[----:B------:R-:W-:Y:S01]  /*7e20*/  IMAD.U32 R5, RZ, RZ, UR5 ;  /* 0x00000005ff057e24 */ /* 0x000fe2000f8e00ff */
[----:B------:R-:W-:Y:S01]  /*7e30*/  IADD3 R4, R19, -R4, RZ ;  /* 0x8000000413047210 */ /* 0x000fe20007ffe0ff */
[----:B------:R-:W-:Y:S01]  /*7e40*/  IMAD.U32 R5, RZ, RZ, UR6 ;  /* 0x00000006ff057e24 */ /* 0x000fe2000f8e00ff */
[----:B--2---:R-:W-:Y:S01]  /*7e50*/  USHF.R.S32.HI UR8, URZ, 0x1f, UR7 ;  /* 0x0000001f3f087899 */ /* 0x004fe20008011407 */
[----:B------:R-:W2:Y:S02]  /*7e60*/  @P1 LDC R17, c[0x0][0xbf0] ;  /* 0x0002fc00ff111b82 */ /* 0x000ea40000000800 */
[----:B------:R-:W-:Y:S01]  /*7e70*/  IMAD R9, R4, 0x8, R155 ;  /* 0x0000000804097824 */ /* 0x000fe200078e029b */
[----:B------:R-:W-:Y:S01]  /*7e80*/  MOV R4, UR4 ;  /* 0x0000000400047c02 */ /* 0x000fe20008000f00 */
[----:B------:R-:W-:Y:S02]  /*7e90*/  ULDC.64 UR4, c[0x0][0xb48] ;  /* 0x0002d20000047ab9 */ /* 0x000fe40000000a00 */
[----:B------:R-:W-:Y:S01]  /*7ea0*/  IMAD R3, R3, UR4, RZ ;  /* 0x0000000403037c24 */ /* 0x000fe2000f8e02ff */
[----:B-1----:R-:W-:Y:S01]  /*7eb0*/  LEA R15, R14, R9, 0x6 ;  /* 0x000000090e0f7211 */ /* 0x002fe200078e30ff */
[----:B0-----:R-:W-:-:S02]  /*7ec0*/  IMAD R10, R12, UR8, RZ ;  /* 0x000000080c0a7c24 */ /* 0x001fc4000f8e02ff */
[----:B------:R-:W-:-:S04]  /*7ed0*/  IMAD.WIDE.U32 R4, R12, UR7, R4 ;  /* 0x000000070c047c25 */ /* 0x000fc8000f8e0004 */
[----:B------:R-:W-:Y:S02]  /*7ee0*/  IMAD R11, R13, UR7, R10 ;  /* 0x000000070d0b7c24 */ /* 0x000fe4000f8e020a */
[----:B---3--:R-:W-:-:S04]  /*7ef0*/  @P1 IMAD.HI.U32 R16, R15, R16, RZ ;  /* 0x000000100f101227 */ /* 0x008fc800078e00ff */
[----:B------:R-:W-:Y:S02]  /*7f00*/  IMAD.MOV.U32 R9, RZ, RZ, R15 ;  /* 0x000000ffff097224 */ /* 0x000fe400078e000f */
[----:B------:R-:W-:Y:S01]  /*7f10*/  IMAD.IADD R5, R5, 0x1, R11 ;  /* 0x0000000105057824 */ /* 0x000fe200078e020b */
[----:B--2---:R-:W-:Y:S01]  /*7f20*/  @P1 SHF.R.U32.HI R9, RZ, R17, R16 ;  /* 0x00000011ff091219 */ /* 0x004fe20000011610 */
[C---:B------:R-:W-:Y:S02]  /*7f30*/  IMAD R11, R2.reuse, UR5, R3 ;  /* 0x00000005020b7c24 */ /* 0x040fe4000f8e0203 */
[----:B------:R-:W-:Y:S01]  /*7f40*/  IMAD.WIDE.U32 R2, R2, UR4, R4 ;  /* 0x0000000402027c25 */ /* 0x000fe2000f8e0004 */
[----:B------:R-:W-:Y:S01]  /*7f50*/  IADD3 R13, -R9, RZ, RZ ;  /* 0x000000ff090d7210 */ /* 0x000fe20007ffe1ff */
[----:B------:R-:W-:Y:S01]  /*7f60*/  ULDC.64 UR4, c[0x0][0xb30] ;  /* 0x0002cc0000047ab9 */ /* 0x000fe20000000a00 */
[----:B------:R-:W-:Y:S01]  /*7f70*/  SHF.R.S32.HI R10, RZ, 0x1f, R9 ;  /* 0x0000001fff0a7819 */ /* 0x000fe20000011409 */
[----:B------:R-:W-:-:S02]  /*7f80*/  IMAD.IADD R3, R3, 0x1, R11 ;  /* 0x0000000103037824 */ /* 0x000fc400078e020b */
[----:B------:R-:W-:Y:S02]  /*7f90*/  IMAD R5, R6, R13, R15 ;  /* 0x0000000d06057224 */ /* 0x000fe400078e020f */
[----:B------:R-:W-:Y:S02]  /*7fa0*/  IMAD R10, R10, UR4, RZ ;  /* 0x000000040a0a7c24 */ /* 0x000fe4000f8e02ff */
[----:B------:R-:W-:Y:S01]  /*7fb0*/  IMAD.WIDE.U32 R2, R9, UR4, R2 ;  /* 0x0000000409027c25 */ /* 0x000fe2000f8e0002 */
[----:B------:R-:W-:-:S03]  /*7fc0*/  SHF.R.S32.HI R4, RZ, 0x1f, R5 ;  /* 0x0000001fff047819 */ /* 0x000fc60000011405 */
[----:B------:R-:W-:Y:S01]  /*7fd0*/  IMAD R11, R9, UR5, R10 ;  /* 0x00000005090b7c24 */ /* 0x000fe2000f8e020a */
[----:B------:R-:W-:Y:S02]  /*7fe0*/  ULDC.64 UR4, c[0x0][0xb28] ;  /* 0x0002ca0000047ab9 */ /* 0x000fe40000000a00 */
[----:B------:R-:W-:Y:S02]  /*7ff0*/  IMAD R4, R4, UR4, RZ ;  /* 0x0000000404047c24 */ /* 0x000fe4000f8e02ff */
[----:B------:R-:W-:Y:S02]  /*8000*/  IMAD.IADD R3, R3, 0x1, R11 ;  /* 0x0000000103037824 */ /* 0x000fe400078e020b */
[C---:B------:R-:W-:Y:S02]  /*8010*/  IMAD R9, R5.reuse, UR5, R4 ;  /* 0x0000000505097c24 */ /* 0x040fe4000f8e0204 */
[----:B------:R-:W-:Y:S01]  /*8020*/  IMAD.WIDE.U32 R2, R5, UR4, R2 ;  /* 0x0000000405027c25 */ /* 0x000fe2000f8e0002 */
[----:B------:R-:W-:-:S04]  /*8030*/  ULDC.64 UR4, c[0x0][0xb00] ;  /* 0x0002c00000047ab9 */ /* 0x000fc80000000a00 */
[----:B------:R-:W-:Y:S02]  /*8040*/  IADD3 R5, R3, R9, RZ ;  /* 0x0000000903057210 */ /* 0x000fe40007ffe0ff */
[----:B------:R-:W-:Y:S02]  /*8050*/  LEA.HI R9, R0, R0, RZ, 0x1 ;  /* 0x0000000000097211 */ /* 0x000fe400078f08ff */
[----:B------:R-:W-:Y:S01]  /*8060*/  LEA R4, P0, R2, UR4, 0x2 ;  /* 0x0000000402047c11 */ /* 0x000fe2000f8010ff */
[----:B------:R-:W-:Y:S01]  /*8070*/  ULDC UR4, c[0x0][0xa88] ;  /* 0x0002a20000047ab9 */ /* 0x000fe20000000800 */
[----:B------:R-:W-:Y:S01]  /*8080*/  LOP3.LUT R11, R9, 0xfffffe, RZ, 0xc0, !PT ;  /* 0x00fffffe090b7812 */ /* 0x000fe200078ec0ff */
[----:B------:R-:W-:Y:S01]  /*8090*/  IMAD R6, R6, UR4, RZ ;  /* 0x0000000406067c24 */ /* 0x000fe2000f8e02ff */
[----:B------:R-:W-:Y:S01]  /*80a0*/  LOP3.LUT R9, R7, 0x7ffffffc, RZ, 0xc0, !PT ;  /* 0x7ffffffc07097812 */ /* 0x000fe200078ec0ff */
[----:B------:R-:W-:Y:S01]  /*80b0*/  IMAD R7, R14, 0x40, R155 ;  /* 0x000000400e077824 */ /* 0x000fe200078e029b */
[----:B------:R-:W-:Y:S01]  /*80c0*/  LEA.HI.X R5, R2, UR5, R5, 0x2, P0 ;  /* 0x0000000502057c11 */ /* 0x000fe200080f1405 */
[----:B------:R-:W-:Y:S01]  /*80d0*/  IMAD.IADD R11, R0, 0x1, -R11 ;  /* 0x00000001000b7824 */ /* 0x000fe200078e0a0b */
[----:B------:R-:W-:Y:S01]  /*80e0*/  IADD3 R0, -R9, R8, RZ ;  /* 0x0000000809007210 */ /* 0x000fe20007ffe1ff */
[----:B------:R0:W1:Y:S01]  /*80f0*/  SHFL.IDX PT, R2, R4, RZ, 0x1c1f ;  /* 0x001c1fff04027589 */ /* 0x00006200000e0000 */
[----:B------:R-:W-:-:S03]  /*8100*/  ISETP.GE.AND P0, PT, R7, R6, PT ;  /* 0x000000060700720c */ /* 0x000fc60003f06270 */
[----:B------:R-:W-:Y:S01]  /*8110*/  IMAD R0, R11, 0x80, R0 ;  /* 0x000000800b007824 */ /* 0x000fe200078e0200 */
[----:B------:R0:W2:Y:S03]  /*8120*/  SHFL.IDX PT, R3, R5, RZ, 0x1c1f ;  /* 0x001c1fff05037589 */ /* 0x0000a600000e0000 */
[----:B------:R-:W-:-:S06]  /*8130*/  IMAD.SHL.U32 R0, R0, 0x2, RZ ;  /* 0x0000000200007824 */ /* 0x000fcc00078e00ff */
[----:B0-----:R-:W-:Y:S05]  /*8140*/  @P0 BRA `(.L_x_50) ;  /* 0x0000000c00000947 */ /* 0x001fea0003800000 */
[C---:B------:R-:W-:Y:S01]  /*8150*/  IADD3 R9, R0.reuse, 0x8, RZ ;  /* 0x0000000800097810 */ /* 0x040fe20007ffe0ff */
[C---:B------:R-:W-:Y:S01]  /*8160*/  VIADD R11, R0.reuse, 0x10 ;  /* 0x00000010000b7836 */ /* 0x040fe20000000000 */
[----:B------:R-:W-:Y:S01]  /*8170*/  ULDC UR4, c[0x0][0xac8] ;  /* 0x0002b20000047ab9 */ /* 0x000fe20000000800 */
[C---:B------:R-:W-:Y:S01]  /*8180*/  VIADD R13, R0.reuse, 0x18 ;  /* 0x00000018000d7836 */ /* 0x040fe20000000000 */
[C---:B------:R-:W-:Y:S01]  /*8190*/  ISETP.GE.AND P2, PT, R0.reuse, UR4, PT ;  /* 0x0000000400007c0c */ /* 0x040fe2000bf46270 */
[C---:B------:R-:W-:Y:S01]  /*81a0*/  VIADD R17, R0.reuse, 0x28 ;  /* 0x0000002800117836 */ /* 0x040fe20000000000 */
[----:B------:R-:W-:Y:S01]  /*81b0*/  ISETP.GE.AND P3, PT, R9, UR4, PT ;  /* 0x0000000409007c0c */ /* 0x000fe2000bf66270 */
[C---:B------:R-:W-:Y:S01]  /*81c0*/  VIADD R18, R0.reuse, 0x30 ;  /* 0x0000003000127836 */ /* 0x040fe20000000000 */
[----:B------:R-:W-:Y:S01]  /*81d0*/  ISETP.GE.AND P4, PT, R11, UR4, PT ;  /* 0x000000040b007c0c */ /* 0x000fe2000bf86270 */
[C---:B------:R-:W-:Y:S01]  /*81e0*/  VIADD R20, R0.reuse, 0x40 ;  /* 0x0000004000147836 */ /* 0x040fe20000000000 */
[----:B------:R-:W-:Y:S01]  /*81f0*/  ISETP.GE.AND P5, PT, R13, UR4, PT ;  /* 0x000000040d007c0c */ /* 0x000fe2000bfa6270 */
[C---:B------:R-:W-:Y:S01]  /*8200*/  VIADD R21, R0.reuse, 0x48 ;  /* 0x0000004800157836 */ /* 0x040fe20000000000 */
[C---:B------:R-:W-:Y:S01]  /*8210*/  IADD3 R16, R0.reuse, 0x20, RZ ;  /* 0x0000002000107810 */ /* 0x040fe20007ffe0ff */
[----:B------:R-:W-:Y:S01]  /*8220*/  VIADD R23, R0, 0x58 ;  /* 0x0000005800177836 */ /* 0x000fe20000000000 */
[----:B------:R-:W-:-:S02]  /*8230*/  ISETP.GE.AND P1, PT, R17, UR4, PT ;  /* 0x0000000411007c0c */ /* 0x000fc4000bf26270 */
[----:B------:R-:W-:Y:S02]  /*8240*/  ISETP.GE.AND P0, PT, R16, UR4, PT ;  /* 0x0000000410007c0c */ /* 0x000fe4000bf06270 */
[----:B------:R-:W-:Y:S02]  /*8250*/  @!P2 LEA.HI R8, R0, R0, RZ, 0x1 ;  /* 0x000000000008a211 */ /* 0x000fe400078f08ff */
[----:B------:R-:W-:Y:S02]  /*8260*/  @!P3 LEA.HI R10, R9, R9, RZ, 0x1 ;  /* 0x00000009090ab211 */ /* 0x000fe400078f08ff */
[----:B------:R-:W-:Y:S02]  /*8270*/  @!P4 LEA.HI R12, R11, R11, RZ, 0x1 ;  /* 0x0000000b0b0cc211 */ /* 0x000fe400078f08ff */
[----:B------:R-:W-:Y:S02]  /*8280*/  @!P5 LEA.HI R14, R13, R13, RZ, 0x1 ;  /* 0x0000000d0d0ed211 */ /* 0x000fe400078f08ff */
[----:B------:R-:W-:-:S02]  /*8290*/  @!P2 LOP3.LUT R9, R8, 0xfffffffe, RZ, 0xc0, !PT ;  /* 0xfffffffe0809a812 */ /* 0x000fc400078ec0ff */
[----:B------:R-:W-:Y:S02]  /*82a0*/  @!P3 LOP3.LUT R11, R10, 0xfffffffe, RZ, 0xc0, !PT ;  /* 0xfffffffe0a0bb812 */ /* 0x000fe400078ec0ff */
[----:B------:R-:W-:Y:S01]  /*82b0*/  @!P4 LOP3.LUT R13, R12, 0xfffffffe, RZ, 0xc0, !PT ;  /* 0xfffffffe0c0dc812 */ /* 0x000fe200078ec0ff */
[--C-:B-12---:R-:W-:Y:S01]  /*82c0*/  @!P2 IMAD.WIDE R8, R9, 0x4, R2.reuse ;  /* 0x000000040908a825 */ /* 0x106fe200078e0202 */
[----:B------:R-:W-:Y:S02]  /*82d0*/  @!P5 LOP3.LUT R15, R14, 0xfffffffe, RZ, 0xc0, !PT ;  /* 0xfffffffe0e0fd812 */ /* 0x000fe400078ec0ff */
[C---:B------:R-:W-:Y:S01]  /*82e0*/  IADD3 R19, R0.reuse, 0x38, RZ ;  /* 0x0000003800137810 */ /* 0x040fe20007ffe0ff */
[--C-:B------:R-:W-:Y:S01]  /*82f0*/  @!P3 IMAD.WIDE R10, R11, 0x4, R2.reuse ;  /* 0x000000040b0ab825 */ /* 0x100fe200078e0202 */
[----:B------:R0:W-:Y:S01]  /*8300*/  @!P2 ST.E.64 desc[UR36][R8.64], R24 ;  /* 0x000000180800a985 */ /* 0x0001e2000c101b24 */
[----:B------:R-:W-:Y:S02]  /*8310*/  IADD3 R22, R0, 0x50, RZ ;  /* 0x0000005000167810 */ /* 0x000fe40007ffe0ff */
[----:B------:R-:W-:Y:S01]  /*8320*/  @!P4 IMAD.WIDE R12, R13, 0x4, R2 ;  /* 0x000000040d0cc825 */ /* 0x000fe200078e0202 */
[----:B------:R1:W-:Y:S01]  /*8330*/  @!P3 ST.E.64 desc[UR36][R10.64], R28 ;  /* 0x0000001c0a00b985 */ /* 0x0003e2000c101b24 */
[----:B------:R-:W-:-:S02]  /*8340*/  ISETP.GE.AND P2, PT, R18, UR4, PT ;  /* 0x0000000412007c0c */ /* 0x000fc4000bf46270 */
[----:B------:R-:W-:Y:S01]  /*8350*/  @!P5 IMAD.WIDE R14, R15, 0x4, R2 ;  /* 0x000000040f0ed825 */ /* 0x000fe200078e0202 */
[----:B------:R2:W-:Y:S01]  /*8360*/  @!P4 ST.E.64 desc[UR36][R12.64], R32 ;  /* 0x000000200c00c985 */ /* 0x0005e2000c101b24 */
[----:B------:R-:W-:Y:S02]  /*8370*/  ISETP.GE.AND P3, PT, R19, UR4, PT ;  /* 0x0000000413007c0c */ /* 0x000fe4000bf66270 */
[----:B------:R-:W-:Y:S01]  /*8380*/  ISETP.GE.AND P4, PT, R20, UR4, PT ;  /* 0x0000000414007c0c */ /* 0x000fe2000bf86270 */
[----:B------:R3:W-:Y:S01]  /*8390*/  @!P5 ST.E.64 desc[UR36][R14.64], R36 ;  /* 0x000000240e00d985 */ /* 0x0007e2000c101b24 */
[----:B------:R-:W-:Y:S01]  /*83a0*/  ISETP.GE.AND P5, PT, R21, UR4, PT ;  /* 0x0000000415007c0c */ /* 0x000fe2000bfa6270 */
[----:B0-----:R-:W-:Y:S01]  /*83b0*/  VIADD R24, R0, 0x60 ;  /* 0x0000006000187836 */ /* 0x001fe20000000000 */
[----:B------:R-:W-:Y:S02]  /*83c0*/  ISETP.GE.AND P6, PT, R22, UR4, PT ;  /* 0x0000000416007c0c */ /* 0x000fe4000bfc6270 */
[----:B------:R-:W-:-:S02]  /*83d0*/  @!P0 LEA.HI R16, R16, R16, RZ, 0x1 ;  /* 0x0000001010108211 */ /* 0x000fc400078f08ff */
[----:B------:R-:W-:Y:S02]  /*83e0*/  @!P1 LEA.HI R17, R17, R17, RZ, 0x1 ;  /* 0x0000001111119211 */ /* 0x000fe400078f08ff */
[----:B------:R-:W-:Y:S02]  /*83f0*/  @!P0 LOP3.LUT R9, R16, 0xfffffffe, RZ, 0xc0, !PT ;  /* 0xfffffffe10098812 */ /* 0x000fe400078ec0ff */
[----:B-1----:R-:W-:Y:S02]  /*8400*/  @!P1 LOP3.LUT R11, R17, 0xfffffffe, RZ, 0xc0, !PT ;  /* 0xfffffffe110b9812 */ /* 0x002fe400078ec0ff */
[----:B------:R-:W-:Y:S01]  /*8410*/  @!P2 LEA.HI R18, R18, R18, RZ, 0x1 ;  /* 0x000000121212a211 */ /* 0x000fe200078f08ff */
[--C-:B------:R-:W-:Y:S01]  /*8420*/  @!P0 IMAD.WIDE R8, R9, 0x4, R2.reuse ;  /* 0x0000000409088825 */ /* 0x100fe200078e0202 */
[----:B------:R-:W-:Y:S02]  /*8430*/  @!P3 LEA.HI R19, R19, R19, RZ, 0x1 ;  /* 0x000000131313b211 */ /* 0x000fe400078f08ff */
[----:B------:R-:W-:Y:S01]  /*8440*/  @!P4 LEA.HI R20, R20, R20, RZ, 0x1 ;  /* 0x000000141414c211 */ /* 0x000fe200078f08ff */
[----:B------:R-:W-:Y:S01]  /*8450*/  @!P1 IMAD.WIDE R10, R11, 0x4, R2 ;  /* 0x000000040b0a9825 */ /* 0x000fe200078e0202 */
[----:B------:R-:W-:Y:S01]  /*8460*/  @!P5 LEA.HI R21, R21, R21, RZ, 0x1 ;  /* 0x000000151515d211 */ /* 0x000fe200078f08ff */
[----:B------:R0:W-:Y:S01]  /*8470*/  @!P0 ST.E.64 desc[UR36][R8.64], R40 ;  /* 0x0000002808008985 */ /* 0x0001e2000c101b24 */
[----:B------:R-:W-:-:S02]  /*8480*/  @!P6 LEA.HI R22, R22, R22, RZ, 0x1 ;  /* 0x000000161616e211 */ /* 0x000fc400078f08ff */
[----:B--2---:R-:W-:Y:S01]  /*8490*/  @!P2 LOP3.LUT R13, R18, 0xfffffffe, RZ, 0xc0, !PT ;  /* 0xfffffffe120da812 */ /* 0x004fe200078ec0ff */
[----:B------:R1:W-:Y:S01]  /*84a0*/  @!P1 ST.E.64 desc[UR36][R10.64], R44 ;  /* 0x0000002c0a009985 */ /* 0x0003e2000c101b24 */
[----:B------:R-:W-:Y:S02]  /*84b0*/  @!P3 LOP3.LUT R19, R19, 0xfffffffe, RZ, 0xc0, !PT ;  /* 0xfffffffe1313b812 */ /* 0x000fe400078ec0ff */
[----:B---3--:R-:W-:Y:S01]  /*84c0*/  @!P4 LOP3.LUT R15, R20, 0xfffffffe, RZ, 0xc0, !PT ;  /* 0xfffffffe140fc812 */ /* 0x008fe200078ec0ff */
[----:B------:R-:W-:Y:S01]  /*84d0*/  VIADD R20, R0, 0x78 ;  /* 0x0000007800147836 */ /* 0x000fe20000000000 */
[----:B------:R-:W-:Y:S02]  /*84e0*/  @!P5 LOP3.LUT R21, R21, 0xfffffffe, RZ, 0xc0, !PT ;  /* 0xfffffffe1515d812 */ /* 0x000fe400078ec0ff */
[----:B------:R-:W-:Y:S01]  /*84f0*/  @!P6 LOP3.LUT R17, R22, 0xfffffffe, RZ, 0xc0, !PT ;  /* 0xfffffffe1611e812 */ /* 0x000fe200078ec0ff */
[----:B------:R-:W-:Y:S01]  /*8500*/  VIADD R22, R0, 0x88 ;  /* 0x0000008800167836 */ /* 0x000fe20000000000 */
[----:B------:R-:W-:Y:S01]  /*8510*/  ISETP.GE.AND P1, PT, R23, UR4, PT ;  /* 0x0000000417007c0c */ /* 0x000fe2000bf26270 */
[----:B0-----:R-:W-:Y:S01]  /*8520*/  @!P2 IMAD.WIDE R8, R13, 0x4, R2 ;  /* 0x000000040d08a825 */ /* 0x001fe200078e0202 */
[----:B------:R-:W-:-:S02]  /*8530*/  ISETP.GE.AND P0, PT, R24, UR4, PT ;  /* 0x0000000418007c0c */ /* 0x000fc4000bf06270 */
[----:B------:R-:W-:Y:S01]  /*8540*/  IADD3 R18, R0, 0x68, RZ ;  /* 0x0000006800127810 */ /* 0x000fe20007ffe0ff */
[--C-:B-1----:R-:W-:Y:S01]  /*8550*/  @!P3 IMAD.WIDE R10, R19, 0x4, R2.reuse ;  /* 0x00000004130ab825 */ /* 0x102fe200078e0202 */
[----:B------:R0:W-:Y:S02]  /*8560*/  @!P2 ST.E.64 desc[UR36][R8.64], R48 ;  /* 0x000000300800a985 */ /* 0x0001e4000c101b24 */
[----:B------:R-:W-:Y:S01]  /*8570*/  ISETP.GE.AND P2, PT, R18, UR4, PT ;  /* 0x0000000412007c0c */ /* 0x000fe2000bf46270 */
[--C-:B------:R-:W-:Y:S01]  /*8580*/  @!P4 IMAD.WIDE R12, R15, 0x4, R2.reuse ;  /* 0x000000040f0cc825 */ /* 0x100fe200078e0202 */
[----:B------:R1:W-:Y:S01]  /*8590*/  @!P3 ST.E.64 desc[UR36][R10.64], R52 ;  /* 0x000000340a00b985 */ /* 0x0003e2000c101b24 */
[----:B------:R-:W-:Y:S02]  /*85a0*/  ISETP.GE.AND P3, PT, R22, UR4, PT ;  /* 0x0000000416007c0c */ /* 0x000fe4000bf66270 */
[----:B------:R-:W-:Y:S01]  /*85b0*/  @!P5 IMAD.WIDE R14, R21, 0x4, R2 ;  /* 0x00000004150ed825 */ /* 0x000fe200078e0202 */
[----:B------:R2:W-:Y:S01]  /*85c0*/  @!P4 ST.E.64 desc[UR36][R12.64], R56 ;  /* 0x000000380c00c985 */ /* 0x0005e2000c101b24 */
[----:B------:R-:W-:-:S02]  /*85d0*/  IADD3 R21, R0, 0x80, RZ ;  /* 0x0000008000157810 */ /* 0x000fc40007ffe0ff */
[----:B------:R-:W-:Y:S01]  /*85e0*/  @!P6 IMAD.WIDE R16, R17, 0x4, R2 ;  /* 0x000000041110e825 */ /* 0x000fe200078e0202 */
[----:B------:R3:W-:Y:S01]  /*85f0*/  @!P5 ST.E.64 desc[UR36][R14.64], R60 ;  /* 0x0000003c0e00d985 */ /* 0x0007e2000c101b24 */
[----:B------:R-:W-:Y:S02]  /*8600*/  ISETP.GE.AND P5, PT, R20, UR4, PT ;  /* 0x0000000414007c0c */ /* 0x000fe4000bfa6270 */
[----:B------:R-:W-:Y:S01]  /*8610*/  VIADD R19, R0, 0x70 ;  /* 0x0000007000137836 */ /* 0x000fe20000000000 */
[----:B------:R4:W-:Y:S01]  /*8620*/  @!P6 ST.E.64 desc[UR36][R16.64], R64 ;  /* 0x000000401000e985 */ /* 0x0009e2000c101b24 */
[----:B------:R-:W-:Y:S02]  /*8630*/  ISETP.GE.AND P4, PT, R21, UR4, PT ;  /* 0x0000000415007c0c */ /* 0x000fe4000bf86270 */
[----:B------:R-:W-:Y:S02]  /*8640*/  @!P1 LEA.HI R23, R23, R23, RZ, 0x1 ;  /* 0x0000001717179211 */ /* 0x000fe400078f08ff */
[----:B------:R-:W-:-:S02]  /*8650*/  ISETP.GE.AND P6, PT, R19, UR4, PT ;  /* 0x0000000413007c0c */ /* 0x000fc4000bfc6270 */
[----:B------:R-:W-:Y:S02]  /*8660*/  @!P0 LEA.HI R24, R24, R24, RZ, 0x1 ;  /* 0x0000001818188211 */ /* 0x000fe400078f08ff */
[----:B0-----:R-:W-:Y:S01]  /*8670*/  @!P1 LOP3.LUT R9, R23, 0xfffffffe, RZ, 0xc0, !PT ;  /* 0xfffffffe17099812 */ /* 0x001fe200078ec0ff */
[----:B------:R-:W-:Y:S01]  /*8680*/  VIADD R23, R0, 0x90 ;  /* 0x0000009000177836 */ /* 0x000fe20000000000 */
        /* <DEDUP_REMOVED lines=11> */
[----:B------:R-:W-:Y:S01]  /*8740*/  @!P6 LOP3.LUT R19, R19, 0xfffffffe, RZ, 0xc0, !PT ;  /* 0xfffffffe1313e812 */ /* 0x000fe200078ec0ff */
[----:B------:R-:W-:Y:S01]  /*8750*/  VIADD R18, R0, 0xa0 ;  /* 0x000000a000127836 */ /* 0x000fe20000000000 */
[----:B---3--:R-:W-:Y:S02]  /*8760*/  @!P5 LOP3.LUT R15, R20, 0xfffffffe, RZ, 0xc0, !PT ;  /* 0xfffffffe140fd812 */ /* 0x008fe400078ec0ff */
[----:B------:R-:W-:Y:S02]  /*8770*/  @!P4 LOP3.LUT R21, R21, 0xfffffffe, RZ, 0xc0, !PT ;  /* 0xfffffffe1515c812 */ /* 0x000fe400078ec0ff */
[----:B----4-:R-:W-:Y:S01]  /*8780*/  @!P3 LOP3.LUT R17, R22, 0xfffffffe, RZ, 0xc0, !PT ;  /* 0xfffffffe1611b812 */ /* 0x010fe200078ec0ff */
[C---:B------:R-:W-:Y:S01]  /*8790*/  VIADD R22, R0.reuse, 0xc0 ;  /* 0x000000c000167836 */ /* 0x040fe20000000000 */
[----:B------:R-:W-:Y:S01]  /*87a0*/  IADD3 R24, R0, 0x98, RZ ;  /* 0x0000009800187810 */ /* 0x000fe20007ffe0ff */
[----:B0-----:R-:W-:Y:S01]  /*87b0*/  @!P2 IMAD.WIDE R8, R13, 0x4, R2 ;  /* 0x000000040d08a825 */ /* 0x001fe200078e0202 */
[----:B------:R-:W-:-:S02]  /*87c0*/  ISETP.GE.AND P0, PT, R23, UR4, PT ;  /* 0x0000000417007c0c */ /* 0x000fc4000bf06270 */
[----:B------:R-:W-:Y:S01]  /*87d0*/  ISETP.GE.AND P1, PT, R24, UR4, PT ;  /* 0x0000000418007c0c */ /* 0x000fe2000bf26270 */
[--C-:B-1----:R-:W-:Y:S01]  /*87e0*/  @!P6 IMAD.WIDE R10, R19, 0x4, R2.reuse ;  /* 0x00000004130ae825 */ /* 0x102fe200078e0202 */
[----:B------:R0:W-:Y:S01]  /*87f0*/  @!P2 ST.E.64 desc[UR36][R8.64], R76 ;  /* 0x0000004c0800a985 */ /* 0x0001e2000c101b24 */
[----:B------:R-:W-:Y:S02]  /*8800*/  IADD3 R20, R0, 0xb0, RZ ;  /* 0x000000b000147810 */ /* 0x000fe40007ffe0ff */
[--C-:B------:R-:W-:Y:S01]  /*8810*/  @!P5 IMAD.WIDE R12, R15, 0x4, R2.reuse ;  /* 0x000000040f0cd825 */ /* 0x100fe200078e0202 */
[----:B------:R1:W-:Y:S01]  /*8820*/  @!P6 ST.E.64 desc[UR36][R10.64], R80 ;  /* 0x000000500a00e985 */ /* 0x0003e2000c101b24 */
[----:B------:R-:W-:Y:S02]  /*8830*/  ISETP.GE.AND P2, PT, R18, UR4, PT ;  /* 0x0000000412007c0c */ /* 0x000fe4000bf46270 */
[----:B------:R-:W-:Y:S01]  /*8840*/  @!P4 IMAD.WIDE R14, R21, 0x4, R2 ;  /* 0x00000004150ec825 */ /* 0x000fe200078e0202 */
[----:B------:R2:W-:Y:S01]  /*8850*/  @!P5 ST.E.64 desc[UR36][R12.64], R84 ;  /* 0x000000540c00d985 */ /* 0x0005e2000c101b24 */
[----:B------:R-:W-:-:S02]  /*8860*/  ISETP.GE.AND P6, PT, R22, UR4, PT ;  /* 0x0000000416007c0c */ /* 0x000fc4000bfc6270 */
[----:B------:R-:W-:Y:S01]  /*8870*/  @!P3 IMAD.WIDE R16, R17, 0x4, R2 ;  /* 0x000000041110b825 */ /* 0x000fe200078e0202 */
[----:B------:R3:W-:Y:S01]  /*8880*/  @!P4 ST.E.64 desc[UR36][R14.64], R88 ;  /* 0x000000580e00c985 */ /* 0x0007e2000c101b24 */
[----:B------:R-:W-:Y:S02]  /*8890*/  ISETP.GE.AND P4, PT, R20, UR4, PT ;  /* 0x0000000414007c0c */ /* 0x000fe4000bf86270 */
[C---:B------:R-:W-:Y:S01]  /*88a0*/  VIADD R19, R0.reuse, 0xa8 ;  /* 0x000000a800137836 */ /* 0x040fe20000000000 */
[----:B------:R4:W-:Y:S01]  /*88b0*/  @!P3 ST.E.64 desc[UR36][R16.64], R92 ;  /* 0x0000005c1000b985 */ /* 0x0009e2000c101b24 */
[----:B------:R-:W-:Y:S01]  /*88c0*/  VIADD R21, R0, 0xb8 ;  /* 0x000000b800157836 */ /* 0x000fe20000000000 */
[----:B------:R-:W-:Y:S02]  /*88d0*/  @!P0 LEA.HI R23, R23, R23, RZ, 0x1 ;  /* 0x0000001717178211 */ /* 0x000fe400078f08ff */
[----:B------:R-:W-:Y:S02]  /*88e0*/  ISETP.GE.AND P3, PT, R19, UR4, PT ;  /* 0x0000000413007c0c */ /* 0x000fe4000bf66270 */
[----:B------:R-:W-:-:S02]  /*88f0*/  ISETP.GE.AND P5, PT, R21, UR4, PT ;  /* 0x0000000415007c0c */ /* 0x000fc4000bfa6270 */
[----:B------:R-:W-:Y:S02]  /*8900*/  @!P1 LEA.HI R24, R24, R24, RZ, 0x1 ;  /* 0x0000001818189211 */ /* 0x000fe400078f08ff */
[----:B0-----:R-:W-:Y:S02]  /*8910*/  @!P0 LOP3.LUT R9, R23, 0xfffffffe, RZ, 0xc0, !PT ;  /* 0xfffffffe17098812 */ /* 0x001fe400078ec0ff */
[----:B------:R-:W-:Y:S02]  /*8920*/  @!P2 LEA.HI R18, R18, R18, RZ, 0x1 ;  /* 0x000000121212a211 */ /* 0x000fe400078f08ff */
[----:B-1----:R-:W-:Y:S01]  /*8930*/  @!P1 LOP3.LUT R11, R24, 0xfffffffe, RZ, 0xc0, !PT ;  /* 0xfffffffe180b9812 */ /* 0x002fe200078ec0ff */
[--C-:B------:R-:W-:Y:S01]  /*8940*/  @!P0 IMAD.WIDE R8, R9, 0x4, R2.reuse ;  /* 0x0000000409088825 */ /* 0x100fe200078e0202 */
[----:B------:R-:W-:Y:S02]  /*8950*/  @!P4 LEA.HI R20, R20, R20, RZ, 0x1 ;  /* 0x000000141414c211 */ /* 0x000fe400078f08ff */
[----:B------:R-:W-:Y:S01]  /*8960*/  @!P3 LEA.HI R19, R19, R19, RZ, 0x1 ;  /* 0x000000131313b211 */ /* 0x000fe200078f08ff */
[----:B------:R-:W-:Y:S01]  /*8970*/  @!P1 IMAD.WIDE R10, R11, 0x4, R2 ;  /* 0x000000040b0a9825 */ /* 0x000fe200078e0202 */
[----:B--2---:R-:W-:Y:S01]  /*8980*/  @!P2 LOP3.LUT R13, R18, 0xfffffffe, RZ, 0xc0, !PT ;  /* 0xfffffffe120da812 */ /* 0x004fe200078ec0ff */
[----:B------:R0:W-:Y:S01]  /*8990*/  @!P0 ST.E.64 desc[UR36][R8.64], R96 ;  /* 0x0000006008008985 */ /* 0x0001e2000c101b24 */
[----:B------:R-:W-:-:S02]  /*89a0*/  @!P5 LEA.HI R21, R21, R21, RZ, 0x1 ;  /* 0x000000151515d211 */ /* 0x000fc400078f08ff */
[----:B------:R-:W-:Y:S01]  /*89b0*/  @!P3 LOP3.LUT R19, R19, 0xfffffffe, RZ, 0xc0, !PT ;  /* 0xfffffffe1313b812 */ /* 0x000fe200078ec0ff */
[--C-:B------:R-:W-:Y:S01]  /*89c0*/  @!P2 IMAD.WIDE R12, R13, 0x4, R2.reuse ;  /* 0x000000040d0ca825 */ /* 0x100fe200078e0202 */
[----:B------:R-:W-:Y:S01]  /*89d0*/  @!P6 LEA.HI R22, R22, R22, RZ, 0x1 ;  /* 0x000000161616e211 */ /* 0x000fe200078f08ff */
[----:B------:R1:W-:Y:S01]  /*89e0*/  @!P1 ST.E.64 desc[UR36][R10.64], R100 ;  /* 0x000000640a009985 */ /* 0x0003e2000c101b24 */
[----:B---3--:R-:W-:Y:S01]  /*89f0*/  @!P4 LOP3.LUT R15, R20, 0xfffffffe, RZ, 0xc0, !PT ;  /* 0xfffffffe140fc812 */ /* 0x008fe200078ec0ff */
[----:B------:R-:W-:Y:S01]  /*8a00*/  VIADD R20, R0, 0xd8 ;  /* 0x000000d800147836 */ /* 0x000fe20000000000 */
[----:B------:R-:W-:Y:S01]  /*8a10*/  @!P5 LOP3.LUT R21, R21, 0xfffffffe, RZ, 0xc0, !PT ;  /* 0xfffffffe1515d812 */ /* 0x000fe200078ec0ff */
[----:B------:R2:W-:Y:S01]  /*8a20*/  @!P2 ST.E.64 desc[UR36][R12.64], R104 ;  /* 0x000000680c00a985 */ /* 0x0005e2000c101b24 */
[----:B----4-:R-:W-:Y:S02]  /*8a30*/  @!P6 LOP3.LUT R17, R22, 0xfffffffe, RZ, 0xc0, !PT ;  /* 0xfffffffe1611e812 */ /* 0x010fe400078ec0ff */
[----:B------:R-:W-:Y:S01]  /*8a40*/  IADD3 R18, R0, 0xc8, RZ ;  /* 0x000000c800127810 */ /* 0x000fe20007ffe0ff */
[----:B0-----:R-:W-:Y:S01]  /*8a50*/  @!P3 IMAD.WIDE R8, R19, 0x4, R2 ;  /* 0x000000041308b825 */ /* 0x001fe200078e0202 */
[----:B------:R-:W-:-:S02]  /*8a60*/  ISETP.GE.AND P2, PT, R20, UR4, PT ;  /* 0x0000000414007c0c */ /* 0x000fc4000bf46270 */
[----:B------:R-:W-:Y:S01]  /*8a70*/  ISETP.GE.AND P0, PT, R18, UR4, PT ;  /* 0x0000000412007c0c */ /* 0x000fe2000bf06270 */
[----:B------:R-:W-:Y:S01]  /*8a80*/  VIADD R19, R0, 0xd0 ;  /* 0x000000d000137836 */ /* 0x000fe20000000000 */
[----:B------:R0:W-:Y:S01]  /*8a90*/  @!P3 ST.E.64 desc[UR36][R8.64], R108 ;  /* 0x0000006c0800b985 */ /* 0x0001e2000c101b24 */
[----:B-1----:R-:W-:-:S03]  /*8aa0*/  @!P4 IMAD.WIDE R10, R15, 0x4, R2 ;  /* 0x000000040f0ac825 */ /* 0x002fc600078e0202 */
[----:B------:R-:W-:Y:S01]  /*8ab0*/  ISETP.GE.AND P1, PT, R19, UR4, PT ;  /* 0x0000000413007c0c */ /* 0x000fe2000bf26270 */
[--C-:B------:R-:W-:Y:S01]  /*8ac0*/  @!P5 IMAD.WIDE R14, R21, 0x4, R2.reuse ;  /* 0x00000004150ed825 */ /* 0x100fe200078e0202 */
[----:B------:R-:W-:Y:S01]  /*8ad0*/  IADD3 R21, R0, 0xe0, RZ ;  /* 0x000000e000157810 */ /* 0x000fe20007ffe0ff */
[----:B------:R1:W-:Y:S02]  /*8ae0*/  @!P4 ST.E.64 desc[UR36][R10.64], R112 ;  /* 0x000000700a00c985 */ /* 0x0003e4000c101b24 */
[----:B------:R-:W-:Y:S01]  /*8af0*/  @!P6 IMAD.WIDE R16, R17, 0x4, R2 ;  /* 0x000000041110e825 */ /* 0x000fe200078e0202 */
[----:B------:R-:W-:Y:S01]  /*8b00*/  ISETP.GE.AND P3, PT, R21, UR4, PT ;  /* 0x0000000415007c0c */ /* 0x000fe2000bf66270 */
[----:B------:R3:W-:Y:S01]  /*8b10*/  @!P5 ST.E.64 desc[UR36][R14.64], R116 ;  /* 0x000000740e00d985 */ /* 0x0007e2000c101b24 */
[----:B------:R-:W-:Y:S01]  /*8b20*/  @!P0 LEA.HI R18, R18, R18, RZ, 0x1 ;  /* 0x0000001212128211 */ /* 0x000fe200078f08ff */
[C---:B--2---:R-:W-:Y:S01]  /*8b30*/  VIADD R12, R0.reuse, 0xe8 ;  /* 0x000000e8000c7836 */ /* 0x044fe20000000000 */
[C---:B0-----:R-:W-:Y:S01]  /*8b40*/  IADD3 R9, R0.reuse, 0xf8, RZ ;  /* 0x000000f800097810 */ /* 0x041fe20007ffe0ff */
[----:B------:R-:W-:Y:S01]  /*8b50*/  VIADD R13, R0, 0xf0 ;  /* 0x000000f0000d7836 */ /* 0x000fe20000000000 */
[----:B------:R0:W-:Y:S01]  /*8b60*/  @!P6 ST.E.64 desc[UR36][R16.64], R120 ;  /* 0x000000781000e985 */ /* 0x0001e2000c101b24 */
[----:B------:R-:W-:-:S02]  /*8b70*/  @!P1 LEA.HI R19, R19, R19, RZ, 0x1 ;  /* 0x0000001313139211 */ /* 0x000fc400078f08ff */
[----:B------:R-:W-:Y:S02]  /*8b80*/  ISETP.GE.AND P6, PT, R9, UR4, PT ;  /* 0x0000000409007c0c */ /* 0x000fe4000bfc6270 */
[----:B------:R-:W-:Y:S02]  /*8b90*/  ISETP.GE.AND P4, PT, R12, UR4, PT ;  /* 0x000000040c007c0c */ /* 0x000fe4000bf86270 */
[----:B------:R-:W-:Y:S02]  /*8ba0*/  ISETP.GE.AND P5, PT, R13, UR4, PT ;  /* 0x000000040d007c0c */ /* 0x000fe4000bfa6270 */
[----:B------:R-:W-:Y:S02]  /*8bb0*/  @!P2 LEA.HI R20, R20, R20, RZ, 0x1 ;  /* 0x000000141414a211 */ /* 0x000fe400078f08ff */
[----:B------:R-:W-:Y:S02]  /*8bc0*/  @!P3 LEA.HI R21, R21, R21, RZ, 0x1 ;  /* 0x000000151515b211 */ /* 0x000fe400078f08ff */
[----:B-1----:R-:W-:-:S02]  /*8bd0*/  @!P1 LOP3.LUT R11, R19, 0xfffffffe, RZ, 0xc0, !PT ;  /* 0xfffffffe130b9812 */ /* 0x002fc400078ec0ff */
[----:B---3--:R-:W-:Y:S02]  /*8be0*/  @!P3 LOP3.LUT R15, R21, 0xfffffffe, RZ, 0xc0, !PT ;  /* 0xfffffffe150fb812 */ /* 0x008fe400078ec0ff */
[----:B------:R-:W-:Y:S02]  /*8bf0*/  @!P6 LEA.HI R10, R9, R9, RZ, 0x1 ;  /* 0x00000009090ae211 */ /* 0x000fe400078f08ff */
[----:B------:R-:W-:Y:S01]  /*8c00*/  @!P4 LEA.HI R12, R12, R12, RZ, 0x1 ;  /* 0x0000000c0c0cc211 */ /* 0x000fe200078f08ff */
[----:B------:R-:W-:Y:S01]  /*8c10*/  @!P3 IMAD.WIDE R14, R15, 0x4, R2 ;  /* 0x000000040f0eb825 */ /* 0x000fe200078e0202 */
[----:B------:R-:W-:Y:S02]  /*8c20*/  @!P5 LEA.HI R8, R13, R13, RZ, 0x1 ;  /* 0x0000000d0d08d211 */ /* 0x000fe400078f08ff */
[----:B------:R-:W-:Y:S02]  /*8c30*/  @!P0 LOP3.LUT R9, R18, 0xfffffffe, RZ, 0xc0, !PT ;  /* 0xfffffffe12098812 */ /* 0x000fe400078ec0ff */
[----:B------:R-:W-:-:S02]  /*8c40*/  @!P2 LOP3.LUT R13, R20, 0xfffffffe, RZ, 0xc0, !PT ;  /* 0xfffffffe140da812 */ /* 0x000fc400078ec0ff */
[----:B0-----:R-:W-:Y:S02]  /*8c50*/  @!P4 LOP3.LUT R17, R12, 0xfffffffe, RZ, 0xc0, !PT ;  /* 0xfffffffe0c11c812 */ /* 0x001fe400078ec0ff */
[----:B------:R-:W-:Y:S01]  /*8c60*/  @!P5 LOP3.LUT R19, R8, 0xfffffffe, RZ, 0xc0, !PT ;  /* 0xfffffffe0813d812 */ /* 0x000fe200078ec0ff */
[----:B------:R-:W-:Y:S01]  /*8c70*/  @!P0 IMAD.WIDE R8, R9, 0x4, R2 ;  /* 0x0000000409088825 */ /* 0x000fe200078e0202 */
[----:B------:R-:W-:-:S03]  /*8c80*/  @!P6 LOP3.LUT R21, R10, 0xfffffffe, RZ, 0xc0, !PT ;  /* 0xfffffffe0a15e812 */ /* 0x000fc600078ec0ff */
[--C-:B------:R-:W-:Y:S01]  /*8c90*/  @!P1 IMAD.WIDE R10, R11, 0x4, R2.reuse ;  /* 0x000000040b0a9825 */ /* 0x100fe200078e0202 */
[----:B------:R0:W-:Y:S03]  /*8ca0*/  @!P0 ST.E.64 desc[UR36][R8.64], R124 ;  /* 0x0000007c08008985 */ /* 0x0001e6000c101b24 */
[--C-:B------:R-:W-:Y:S01]  /*8cb0*/  @!P2 IMAD.WIDE R12, R13, 0x4, R2.reuse ;  /* 0x000000040d0ca825 */ /* 0x100fe200078e0202 */
[----:B------:R0:W-:Y:S03]  /*8cc0*/  @!P1 ST.E.64 desc[UR36][R10.64], R128 ;  /* 0x000000800a009985 */ /* 0x0001e6000c101b24 */
[--C-:B------:R-:W-:Y:S01]  /*8cd0*/  @!P4 IMAD.WIDE R16, R17, 0x4, R2.reuse ;  /* 0x000000041110c825 */ /* 0x100fe200078e0202 */
[----:B------:R0:W-:Y:S03]  /*8ce0*/  @!P2 ST.E.64 desc[UR36][R12.64], R132 ;  /* 0x000000840c00a985 */ /* 0x0001e6000c101b24 */
[--C-:B------:R-:W-:Y:S01]  /*8cf0*/  @!P5 IMAD.WIDE R18, R19, 0x4, R2.reuse ;  /* 0x000000041312d825 */ /* 0x100fe200078e0202 */
[----:B------:R0:W-:Y:S03]  /*8d00*/  @!P3 ST.E.64 desc[UR36][R14.64], R136 ;  /* 0x000000880e00b985 */ /* 0x0001e6000c101b24 */
[----:B------:R-:W-:Y:S01]  /*8d10*/  @!P6 IMAD.WIDE R2, R21, 0x4, R2 ;  /* 0x000000041502e825 */ /* 0x000fe200078e0202 */
[----:B------:R0:W-:Y:S04]  /*8d20*/  @!P4 ST.E.64 desc[UR36][R16.64], R140 ;  /* 0x0000008c1000c985 */ /* 0x0001e8000c101b24 */
[----:B------:R0:W-:Y:S04]  /*8d30*/  @!P5 ST.E.64 desc[UR36][R18.64], R144 ;  /* 0x000000901200d985 */ /* 0x0001e8000c101b24 */
[----:B------:R0:W-:Y:S02]  /*8d40*/  @!P6 ST.E.64 desc[UR36][R2.64], R148 ;  /* 0x000000940200e985 */ /* 0x0001e4000c101b24 */
.L_x_50:
[----:B------:R-:W-:Y:S05]  /*8d50*/  BSYNC B0 ;  /* 0x0000000000007941 */ /* 0x000fea0003800000 */
.L_x_49:
[----:B------:R-:W-:Y:S01]  /*8d60*/  VIADD R7, R7, 0x8 ;  /* 0x0000000807077836 */ /* 0x000fe20000000000 */
[----:B0-2---:R2:W3:Y:S04]  /*8d70*/  SHFL.IDX PT, R3, R5, 0x1, 0x1c1f ;  /* 0x003c1f0005037f89 */ /* 0x0054e800000e0000 */
[----:B------:R-:W-:Y:S01]  /*8d80*/  ISETP.GE.AND P0, PT, R7, R6, PT ;  /* 0x000000060700720c */ /* 0x000fe20003f06270 */
[----:B-1----:R2:W1:-:S12]  /*8d90*/  SHFL.IDX PT, R2, R4, 0x1, 0x1c1f ;  /* 0x003c1f0004027f89 */ /* 0x00245800000e0000 */
[----:B--2---:R-:W-:Y:S05]  /*8da0*/  @P0 BRA `(.L_x_8) ;  /* 0x0000004400c00947 */ /* 0x004fea0003800000 */
[C---:B------:R-:W-:Y:S01]  /*8db0*/  VIADD R5, R0.reuse, 0x8 ;  /* 0x0000000800057836 */ /* 0x040fe20000000000 */
[----:B------:R-:W-:Y:S01]  /*8dc0*/  ULDC UR4, c[0x0][0xac8] ;  /* 0x0002b20000047ab9 */ /* 0x000fe20000000800 */
[C---:B------:R-:W-:Y:S01]  /*8dd0*/  IADD3 R7, R0.reuse, 0x10, RZ ;  /* 0x0000001000077810 */ /* 0x040fe20007ffe0ff */
[C---:B------:R-:W-:Y:S01]  /*8de0*/  VIADD R10, R0.reuse, 0x18 ;  /* 0x00000018000a7836 */ /* 0x040fe20000000000 */
[C---:B------:R-:W-:Y:S01]  /*8df0*/  ISETP.GE.AND P0, PT, R0.reuse, UR4, PT ;  /* 0x0000000400007c0c */ /* 0x040fe2000bf06270 */
[C---:B------:R-:W-:Y:S01]  /*8e00*/  VIADD R11, R0.reuse, 0x20 ;  /* 0x00000020000b7836 */ /* 0x040fe20000000000 */
[----:B------:R-:W-:Y:S01]  /*8e10*/  ISETP.GE.AND P1, PT, R5, UR4, PT ;  /* 0x0000000405007c0c */ /* 0x000fe2000bf26270 */
[C---:B------:R-:W-:Y:S01]  /*8e20*/  VIADD R13, R0.reuse, 0x30 ;  /* 0x00000030000d7836 */ /* 0x040fe20000000000 */
[----:B------:R-:W-:Y:S01]  /*8e30*/  ISETP.GE.AND P2, PT, R7, UR4, PT ;  /* 0x0000000407007c0c */ /* 0x000fe2000bf46270 */
[----:B------:R-:W-:Y:S01]  /*8e40*/  VIADD R14, R0, 0x38 ;  /* 0x00000038000e7836 */ /* 0x000fe20000000000 */
[----:B------:R-:W-:Y:S01]  /*8e50*/  ISETP.GE.AND P5, PT, R10, UR4, PT ;  /* 0x000000040a007c0c */ /* 0x000fe2000bfa6270 */
[C---:B------:R-:W-:Y:S01]  /*8e60*/  VIADD R16, R0.reuse, 0x48 ;  /* 0x0000004800107836 */ /* 0x040fe20000000000 */
[----:B------:R-:W-:Y:S01]  /*8e70*/  ISETP.GE.AND P6, PT, R11, UR4, PT ;  /* 0x000000040b007c0c */ /* 0x000fe2000bfc6270 */
[C---:B------:R-:W-:Y:S01]  /*8e80*/  VIADD R18, R0.reuse, 0x50 ;  /* 0x0000005000127836 */ /* 0x040fe20000000000 */
[C---:B------:R-:W-:Y:S01]  /*8e90*/  IADD3 R12, R0.reuse, 0x28, RZ ;  /* 0x00000028000c7810 */ /* 0x040fe20007ffe0ff */
[C---:B------:R-:W-:Y:S01]  /*8ea0*/  VIADD R20, R0.reuse, 0x80 ;  /* 0x0000008000147836 */ /* 0x040fe20000000000 */
[----:B------:R-:W-:-:S02]  /*8eb0*/  IADD3 R15, R0, 0x40, RZ ;  /* 0x00000040000f7810 */ /* 0x000fc40007ffe0ff */
[----:B------:R-:W-:Y:S02]  /*8ec0*/  @!P0 LEA.HI R4, R0, R0, RZ, 0x1 ;  /* 0x0000000000048211 */ /* 0x000fe400078f08ff */
[----:B------:R-:W-:Y:S02]  /*8ed0*/  @!P1 LEA.HI R6, R5, R5, RZ, 0x1 ;  /* 0x0000000505069211 */ /* 0x000fe400078f08ff */
[----:B------:R-:W-:Y:S02]  /*8ee0*/  @!P2 LEA.HI R8, R7, R7, RZ, 0x1 ;  /* 0x000000070708a211 */ /* 0x000fe400078f08ff */
[----:B------:R-:W-:Y:S02]  /*8ef0*/  @!P0 LOP3.LUT R5, R4, 0xfffffffe, RZ, 0xc0, !PT ;  /* 0xfffffffe04058812 */ /* 0x000fe400078ec0ff */
[----:B------:R-:W-:Y:S02]  /*8f00*/  @!P1 LOP3.LUT R7, R6, 0xfffffffe, RZ, 0xc0, !PT ;  /* 0xfffffffe06079812 */ /* 0x000fe400078ec0ff */
[----:B------:R-:W-:Y:S01]  /*8f10*/  @!P2 LOP3.LUT R9, R8, 0xfffffffe, RZ, 0xc0, !PT ;  /* 0xfffffffe0809a812 */ /* 0x000fe200078ec0ff */
[----:B-1-3--:R-:W-:Y:S01]  /*8f20*/  @!P0 IMAD.WIDE R4, R5, 0x4, R2 ;  /* 0x0000000405048825 */ /* 0x00afe200078e0202 */
[----:B------:R-:W-:-:S02]  /*8f30*/  ISETP.GE.AND P3, PT, R15, UR4, PT ;  /* 0x000000040f007c0c */ /* 0x000fc4000bf66270 */
[----:B------:R-:W-:Y:S01]  /*8f40*/  ISETP.GE.AND P4, PT, R16, UR4, PT ;  /* 0x0000000410007c0c */ /* 0x000fe2000bf86270 */
[--C-:B------:R-:W-:Y:S01]  /*8f50*/  @!P1 IMAD.WIDE R6, R7, 0x4, R2.reuse ;  /* 0x0000000407069825 */ /* 0x100fe200078e0202 */
[----:B------:R0:W-:Y:S01]  /*8f60*/  @!P0 ST.E.64 desc[UR36][R4.64], R26 ;  /* 0x0000001a04008985 */ /* 0x0001e2000c101b24 */
[----:B------:R-:W-:Y:S02]  /*8f70*/  ISETP.GE.AND P0, PT, R12, UR4, PT ;  /* 0x000000040c007c0c */ /* 0x000fe4000bf06270 */
[----:B------:R-:W-:Y:S01]  /*8f80*/  @!P2 IMAD.WIDE R8, R9, 0x4, R2 ;  /* 0x000000040908a825 */ /* 0x000fe200078e0202 */
[----:B------:R1:W-:Y:S01]  /*8f90*/  @!P1 ST.E.64 desc[UR36][R6.64], R30 ;  /* 0x0000001e06009985 */ /* 0x0003e2000c101b24 */
[----:B------:R-:W-:Y:S02]  /*8fa0*/  ISETP.GE.AND P1, PT, R13, UR4, PT ;  /* 0x000000040d007c0c */ /* 0x000fe4000bf26270 */
[----:B------:R-:W-:Y:S01]  /*8fb0*/  @!P5 LEA.HI R10, R10, R10, RZ, 0x1 ;  /* 0x0000000a0a0ad211 */ /* 0x000fe200078f08ff */
[----:B------:R2:W-:Y:S01]  /*8fc0*/  @!P2 ST.E.64 desc[UR36][R8.64], R34 ;  /* 0x000000220800a985 */ /* 0x0005e2000c101b24 */
[----:B------:R-:W-:-:S02]  /*8fd0*/  ISETP.GE.AND P2, PT, R14, UR4, PT ;  /* 0x000000040e007c0c */ /* 0x000fc4000bf46270 */
[----:B------:R-:W-:Y:S02]  /*8fe0*/  @!P6 LEA.HI R11, R11, R11, RZ, 0x1 ;  /* 0x0000000b0b0be211 */ /* 0x000fe400078f08ff */
[----:B------:R-:W-:Y:S02]  /*8ff0*/  @!P3 LEA.HI R15, R15, R15, RZ, 0x1 ;  /* 0x0000000f0f0fb211 */ /* 0x000fe400078f08ff */
[----:B0-----:R-:W-:Y:S02]  /*9000*/  @!P5 LOP3.LUT R5, R10, 0xfffffffe, RZ, 0xc0, !PT ;  /* 0xfffffffe0a05d812 */ /* 0x001fe400078ec0ff */
[----:B------:R-:W-:Y:S02]  /*9010*/  @!P0 LEA.HI R12, R12, R12, RZ, 0x1 ;  /* 0x0000000c0c0c8211 */ /* 0x000fe400078f08ff */
[----:B-1----:R-:W-:Y:S01]  /*9020*/  @!P6 LOP3.LUT R7, R11, 0xfffffffe, RZ, 0xc0, !PT ;  /* 0xfffffffe0b07e812 */ /* 0x002fe200078ec0ff */
[----:B------:R-:W-:Y:S01]  /*9030*/  @!P5 IMAD.WIDE R4, R5, 0x4, R2 ;  /* 0x000000040504d825 */ /* 0x000fe200078e0202 */
[----:B------:R-:W-:-:S02]  /*9040*/  @!P1 LEA.HI R13, R13, R13, RZ, 0x1 ;  /* 0x0000000d0d0d9211 */ /* 0x000fc400078f08ff */
[----:B------:R-:W-:Y:S01]  /*9050*/  @!P2 LEA.HI R14, R14, R14, RZ, 0x1 ;  /* 0x0000000e0e0ea211 */ /* 0x000fe200078f08ff */
[----:B------:R-:W-:Y:S01]  /*9060*/  @!P6 IMAD.WIDE R6, R7, 0x4, R2 ;  /* 0x000000040706e825 */ /* 0x000fe200078e0202 */
[----:B------:R-:W-:Y:S01]  /*9070*/  @!P4 LEA.HI R16, R16, R16, RZ, 0x1 ;  /* 0x000000101010c211 */ /* 0x000fe200078f08ff */
[----:B------:R0:W-:Y:S01]  /*9080*/  @!P5 ST.E.64 desc[UR36][R4.64], R38 ;  /* 0x000000260400d985 */ /* 0x0001e2000c101b24 */
[----:B--2---:R-:W-:Y:S02]  /*9090*/  @!P0 LOP3.LUT R9, R12, 0xfffffffe, RZ, 0xc0, !PT ;  /* 0xfffffffe0c098812 */ /* 0x004fe400078ec0ff */
[----:B------:R-:W-:Y:S01]  /*90a0*/  @!P1 LOP3.LUT R13, R13, 0xfffffffe, RZ, 0xc0, !PT ;  /* 0xfffffffe0d0d9812 */ /* 0x000fe200078ec0ff */
[----:B------:R1:W-:Y:S01]  /*90b0*/  @!P6 ST.E.64 desc[UR36][R6.64], R42 ;  /* 0x0000002a0600e985 */ /* 0x0003e2000c101b24 */
[----:B------:R-:W-:Y:S01]  /*90c0*/  @!P2 LOP3.LUT R11, R14, 0xfffffffe, RZ, 0xc0, !PT ;  /* 0xfffffffe0e0ba812 */ /* 0x000fe200078ec0ff */
[----:B------:R-:W-:Y:S01]  /*90d0*/  VIADD R14, R0, 0x60 ;  /* 0x00000060000e7836 */ /* 0x000fe20000000000 */
[----:B------:R-:W-:-:S02]  /*90e0*/  @!P3 LOP3.LUT R15, R15, 0xfffffffe, RZ, 0xc0, !PT ;  /* 0xfffffffe0f0fb812 */ /* 0x000fc400078ec0ff */
[----:B------:R-:W-:Y:S02]  /*90f0*/  @!P4 LOP3.LUT R17, R16, 0xfffffffe, RZ, 0xc0, !PT ;  /* 0xfffffffe1011c812 */ /* 0x000fe400078ec0ff */
[----:B------:R-:W-:Y:S02]  /*9100*/  IADD3 R19, R0, 0x58, RZ ;  /* 0x0000005800137810 */ /* 0x000fe40007ffe0ff */
[----:B------:R-:W-:Y:S01]  /*9110*/  ISETP.GE.AND P5, PT, R18, UR4, PT ;  /* 0x0000000412007c0c */ /* 0x000fe2000bfa6270 */
[--C-:B0-----:R-:W-:Y:S01]  /*9120*/  @!P0 IMAD.WIDE R4, R9, 0x4, R2.reuse ;  /* 0x0000000409048825 */ /* 0x101fe200078e0202 */
[----:B------:R-:W-:Y:S02]  /*9130*/  ISETP.GE.AND P6, PT, R19, UR4, PT ;  /* 0x0000000413007c0c */ /* 0x000fe4000bfc6270 */
[----:B------:R-:W-:Y:S01]  /*9140*/  IADD3 R16, R0, 0x70, RZ ;  /* 0x0000007000107810 */ /* 0x000fe20007ffe0ff */
[----:B-1----:R-:W-:Y:S01]  /*9150*/  @!P1 IMAD.WIDE R6, R13, 0x4, R2 ;  /* 0x000000040d069825 */ /* 0x002fe200078e0202 */
[----:B------:R0:W-:Y:S01]  /*9160*/  @!P0 ST.E.64 desc[UR36][R4.64], R46 ;  /* 0x0000002e04008985 */ /* 0x0001e2000c101b24 */
[----:B------:R-:W-:-:S02]  /*9170*/  ISETP.GE.AND P0, PT, R20, UR4, PT ;  /* 0x0000000414007c0c */ /* 0x000fc4000bf06270 */
[--C-:B------:R-:W-:Y:S01]  /*9180*/  @!P2 IMAD.WIDE R8, R11, 0x4, R2.reuse ;  /* 0x000000040b08a825 */ /* 0x100fe200078e0202 */
[----:B------:R1:W-:Y:S03]  /*9190*/  @!P1 ST.E.64 desc[UR36][R6.64], R50 ;  /* 0x0000003206009985 */ /* 0x0003e6000c101b24 */
[--C-:B------:R-:W-:Y:S01]  /*91a0*/  @!P3 IMAD.WIDE R10, R15, 0x4, R2.reuse ;  /* 0x000000040f0ab825 */ /* 0x100fe200078e0202 */
[----:B------:R2:W-:Y:S01]  /*91b0*/  @!P2 ST.E.64 desc[UR36][R8.64], R54 ;  /* 0x000000360800a985 */ /* 0x0005e2000c101b24 */
[----:B------:R-:W-:Y:S02]  /*91c0*/  ISETP.GE.AND P2, PT, R16, UR4, PT ;  /* 0x0000000410007c0c */ /* 0x000fe4000bf46270 */
[----:B------:R-:W-:Y:S01]  /*91d0*/  @!P4 IMAD.WIDE R12, R17, 0x4, R2 ;  /* 0x00000004110cc825 */ /* 0x000fe200078e0202 */
[----:B------:R3:W-:Y:S01]  /*91e0*/  @!P3 ST.E.64 desc[UR36][R10.64], R58 ;  /* 0x0000003a0a00b985 */ /* 0x0007e2000c101b24 */
[----:B------:R-:W-:-:S02]  /*91f0*/  @!P5 LEA.HI R18, R18, R18, RZ, 0x1 ;  /* 0x000000121212d211 */ /* 0x000fc400078f08ff */
[C---:B------:R-:W-:Y:S01]  /*9200*/  VIADD R15, R0.reuse, 0x68 ;  /* 0x00000068000f7836 */ /* 0x040fe20000000000 */
[----:B------:R4:W-:Y:S01]  /*9210*/  @!P4 ST.E.64 desc[UR36][R12.64], R62 ;  /* 0x0000003e0c00c985 */ /* 0x0009e2000c101b24 */
[----:B------:R-:W-:Y:S01]  /*9220*/  VIADD R17, R0, 0x78 ;  /* 0x0000007800117836 */ /* 0x000fe20000000000 */
[----:B------:R-:W-:Y:S02]  /*9230*/  ISETP.GE.AND P4, PT, R14, UR4, PT ;  /* 0x000000040e007c0c */ /* 0x000fe4000bf86270 */
[----:B------:R-:W-:Y:S02]  /*9240*/  ISETP.GE.AND P3, PT, R15, UR4, PT ;  /* 0x000000040f007c0c */ /* 0x000fe4000bf66270 */
[----:B------:R-:W-:Y:S02]  /*9250*/  ISETP.GE.AND P1, PT, R17, UR4, PT ;  /* 0x0000000411007c0c */ /* 0x000fe4000bf26270 */
[----:B------:R-:W-:Y:S02]  /*9260*/  @!P6 LEA.HI R19, R19, R19, RZ, 0x1 ;  /* 0x000000131313e211 */ /* 0x000fe400078f08ff */
[----:B0-----:R-:W-:-:S02]  /*9270*/  @!P5 LOP3.LUT R5, R18, 0xfffffffe, RZ, 0xc0, !PT ;  /* 0xfffffffe1205d812 */ /* 0x001fc400078ec0ff */
[----:B-1----:R-:W-:Y:S01]  /*9280*/  @!P6 LOP3.LUT R7, R19, 0xfffffffe, RZ, 0xc0, !PT ;  /* 0xfffffffe1307e812 */ /* 0x002fe200078ec0ff */
[----:B------:R-:W-:Y:S01]  /*9290*/  VIADD R19, R0, 0x90 ;  /* 0x0000009000137836 */ /* 0x000fe20000000000 */
        /* <DEDUP_REMOVED lines=12> */
[----:B---3--:R-:W-:Y:S01]  /*9360*/  @!P2 LOP3.LUT R11, R16, 0xfffffffe, RZ, 0xc0, !PT ;  /* 0xfffffffe100ba812 */ /* 0x008fe200078ec0ff */
[----:B------:R-:W-:Y:S01]  /*9370*/  VIADD R16, R0, 0xa8 ;  /* 0x000000a800107836 */ /* 0x000fe20000000000 */
[----:B------:R-:W-:Y:S02]  /*9380*/  @!P1 LOP3.LUT R17, R17, 0xfffffffe, RZ, 0xc0, !PT ;  /* 0xfffffffe11119812 */ /* 0x000fe400078ec0ff */
[----:B----4-:R-:W-:Y:S02]  /*9390*/  @!P0 LOP3.LUT R13, R20, 0xfffffffe, RZ, 0xc0, !PT ;  /* 0xfffffffe140d8812 */ /* 0x010fe400078ec0ff */
[----:B------:R-:W-:Y:S01]  /*93a0*/  IADD3 R18, R0, 0x88, RZ ;  /* 0x0000008800127810 */ /* 0x000fe20007ffe0ff */
[----:B0-----:R-:W-:Y:S01]  /*93b0*/  @!P4 IMAD.WIDE R4, R9, 0x4, R2 ;  /* 0x000000040904c825 */ /* 0x001fe200078e0202 */
[----:B------:R-:W-:-:S02]  /*93c0*/  ISETP.GE.AND P5, PT, R19, UR4, PT ;  /* 0x0000000413007c0c */ /* 0x000fc4000bfa6270 */
[----:B------:R-:W-:Y:S01]  /*93d0*/  ISETP.GE.AND P6, PT, R18, UR4, PT ;  /* 0x0000000412007c0c */ /* 0x000fe2000bfc6270 */
[--C-:B-1----:R-:W-:Y:S01]  /*93e0*/  @!P3 IMAD.WIDE R6, R15, 0x4, R2.reuse ;  /* 0x000000040f06b825 */ /* 0x102fe200078e0202 */
[----:B------:R0:W-:Y:S01]  /*93f0*/  @!P4 ST.E.64 desc[UR36][R4.64], R74 ;  /* 0x0000004a0400c985 */ /* 0x0001e2000c101b24 */
[C---:B------:R-:W-:Y:S02]  /*9400*/  IADD3 R15, R0.reuse, 0xa0, RZ ;  /* 0x000000a0000f7810 */ /* 0x040fe40007ffe0ff */
        /* <DEDUP_REMOVED lines=9> */
[----:B------:R-:W-:Y:S01]  /*94a0*/  VIADD R17, R0, 0xb0 ;  /* 0x000000b000117836 */ /* 0x000fe20000000000 */
[----:B------:R4:W-:Y:S01]  /*94b0*/  @!P0 ST.E.64 desc[UR36][R12.64], R90 ;  /* 0x0000005a0c008985 */ /* 0x0009e2000c101b24 */
[----:B------:R-:W-:Y:S02]  /*94c0*/  ISETP.GE.AND P0, PT, R14, UR4, PT ;  /* 0x000000040e007c0c */ /* 0x000fe4000bf06270 */
[----:B------:R-:W-:Y:S02]  /*94d0*/  ISETP.GE.AND P1, PT, R20, UR4, PT ;  /* 0x0000000414007c0c */ /* 0x000fe4000bf26270 */
[----:B------:R-:W-:-:S02]  /*94e0*/  ISETP.GE.AND P2, PT, R17, UR4, PT ;  /* 0x0000000411007c0c */ /* 0x000fc4000bf46270 */
[----:B------:R-:W-:Y:S02]  /*94f0*/  @!P6 LEA.HI R18, R18, R18, RZ, 0x1 ;  /* 0x000000121212e211 */ /* 0x000fe400078f08ff */
[----:B------:R-:W-:Y:S02]  /*9500*/  @!P5 LEA.HI R19, R19, R19, RZ, 0x1 ;  /* 0x000000131313d211 */ /* 0x000fe400078f08ff */
[----:B0-----:R-:W-:Y:S01]  /*9510*/  @!P6 LOP3.LUT R5, R18, 0xfffffffe, RZ, 0xc0, !PT ;  /* 0xfffffffe1205e812 */ /* 0x001fe200078ec0ff */
[C---:B------:R-:W-:Y:S01]  /*9520*/  VIADD R18, R0.reuse, 0xc0 ;  /* 0x000000c000127836 */ /* 0x040fe20000000000 */
[----:B-1----:R-:W-:Y:S01]  /*9530*/  @!P5 LOP3.LUT R7, R19, 0xfffffffe, RZ, 0xc0, !PT ;  /* 0xfffffffe1307d812 */ /* 0x002fe200078ec0ff */
[----:B------:R-:W-:Y:S01]  /*9540*/  VIADD R19, R0, 0xc8 ;  /* 0x000000c800137836 */ /* 0x000fe20000000000 */
[----:B------:R-:W-:Y:S01]  /*9550*/  @!P0 LEA.HI R14, R14, R14, RZ, 0x1 ;  /* 0x0000000e0e0e8211 */ /* 0x000fe200078f08ff */
[----:B------:R-:W-:Y:S01]  /*9560*/  @!P6 IMAD.WIDE R4, R5, 0x4, R2 ;  /* 0x000000040504e825 */ /* 0x000fe200078e0202 */
[----:B------:R-:W-:-:S02]  /*9570*/  @!P4 LEA.HI R15, R15, R15, RZ, 0x1 ;  /* 0x0000000f0f0fc211 */ /* 0x000fc400078f08ff */
[----:B------:R-:W-:Y:S01]  /*9580*/  @!P3 LEA.HI R16, R16, R16, RZ, 0x1 ;  /* 0x000000101010b211 */ /* 0x000fe200078f08ff */
[----:B------:R-:W-:Y:S01]  /*9590*/  @!P5 IMAD.WIDE R6, R7, 0x4, R2 ;  /* 0x000000040706d825 */ /* 0x000fe200078e0202 */
[----:B------:R-:W-:Y:S01]  /*95a0*/  @!P2 LEA.HI R17, R17, R17, RZ, 0x1 ;  /* 0x000000111111a211 */ /* 0x000fe200078f08ff */
[----:B------:R0:W-:Y:S01]  /*95b0*/  @!P6 ST.E.64 desc[UR36][R4.64], R94 ;  /* 0x0000005e0400e985 */ /* 0x0001e2000c101b24 */
[----:B------:R-:W-:Y:S02]  /*95c0*/  @!P1 LEA.HI R20, R20, R20, RZ, 0x1 ;  /* 0x0000001414149211 */ /* 0x000fe400078f08ff */
[----:B--2---:R-:W-:Y:S01]  /*95d0*/  @!P0 LOP3.LUT R9, R14, 0xfffffffe, RZ, 0xc0, !PT ;  /* 0xfffffffe0e098812 */ /* 0x004fe200078ec0ff */
[----:B------:R1:W-:Y:S01]  /*95e0*/  @!P5 ST.E.64 desc[UR36][R6.64], R98 ;  /* 0x000000620600d985 */ /* 0x0003e2000c101b24 */
[----:B------:R-:W-:Y:S02]  /*95f0*/  @!P4 LOP3.LUT R15, R15, 0xfffffffe, RZ, 0xc0, !PT ;  /* 0xfffffffe0f0fc812 */ /* 0x000fe400078ec0ff */
[----:B---3--:R-:W-:Y:S01]  /*9600*/  @!P3 LOP3.LUT R11, R16, 0xfffffffe, RZ, 0xc0, !PT ;  /* 0xfffffffe100bb812 */ /* 0x008fe200078ec0ff */
[----:B------:R-:W-:Y:S01]  /*9610*/  VIADD R16, R0, 0xe0 ;  /* 0x000000e000107836 */ /* 0x000fe20000000000 */
[----:B------:R-:W-:-:S02]  /*9620*/  @!P2 LOP3.LUT R17, R17, 0xfffffffe, RZ, 0xc0, !PT ;  /* 0xfffffffe1111a812 */ /* 0x000fc400078ec0ff */
[----:B----4-:R-:W-:Y:S01]  /*9630*/  @!P1 LOP3.LUT R13, R20, 0xfffffffe, RZ, 0xc0, !PT ;  /* 0xfffffffe140d9812 */ /* 0x010fe200078ec0ff */
[----:B------:R-:W-:Y:S01]  /*9640*/  VIADD R20, R0, 0xf0 ;  /* 0x000000f000147836 */ /* 0x000fe20000000000 */
[----:B------:R-:W-:Y:S01]  /*9650*/  ISETP.GE.AND P5, PT, R18, UR4, PT ;  /* 0x0000000412007c0c */ /* 0x000fe2000bfa6270 */
[--C-:B0-----:R-:W-:Y:S01]  /*9660*/  @!P0 IMAD.WIDE R4, R9, 0x4, R2.reuse ;  /* 0x0000000409048825 */ /* 0x101fe200078e0202 */
[----:B------:R-:W-:Y:S02]  /*9670*/  ISETP.GE.AND P6, PT, R19, UR4, PT ;  /* 0x0000000413007c0c */ /* 0x000fe4000bfc6270 */
[----:B------:R-:W-:Y:S01]  /*9680*/  IADD3 R14, R0, 0xd0, RZ ;  /* 0x000000d0000e7810 */ /* 0x000fe20007ffe0ff */
[--C-:B-1----:R-:W-:Y:S01]  /*9690*/  @!P4 IMAD.WIDE R6, R15, 0x4, R2.reuse ;  /* 0x000000040f06c825 */ /* 0x102fe200078e0202 */
[----:B------:R0:W-:Y:S02]  /*96a0*/  @!P0 ST.E.64 desc[UR36][R4.64], R102 ;  /* 0x0000006604008985 */ /* 0x0001e4000c101b24 */
[----:B------:R-:W-:Y:S01]  /*96b0*/  ISETP.GE.AND P0, PT, R14, UR4, PT ;  /* 0x000000040e007c0c */ /* 0x000fe2000bf06270 */
[----:B------:R-:W-:Y:S01]  /*96c0*/  @!P3 IMAD.WIDE R8, R11, 0x4, R2 ;  /* 0x000000040b08b825 */ /* 0x000fe200078e0202 */
[----:B------:R1:W-:Y:S01]  /*96d0*/  @!P4 ST.E.64 desc[UR36][R6.64], R106 ;  /* 0x0000006a0600c985 */ /* 0x0003e2000c101b24 */
[----:B------:R-:W-:-:S02]  /*96e0*/  ISETP.GE.AND P4, PT, R20, UR4, PT ;  /* 0x0000000414007c0c */ /* 0x000fc4000bf86270 */
[--C-:B------:R-:W-:Y:S01]  /*96f0*/  @!P2 IMAD.WIDE R10, R17, 0x4, R2.reuse ;  /* 0x00000004110aa825 */ /* 0x100fe200078e0202 */
[----:B------:R2:W-:Y:S01]  /*9700*/  @!P3 ST.E.64 desc[UR36][R8.64], R110 ;  /* 0x0000006e0800b985 */ /* 0x0005e2000c101b24 */
[----:B------:R-:W-:Y:S02]  /*9710*/  IADD3 R17, R0, 0xe8, RZ ;  /* 0x000000e800117810 */ /* 0x000fe40007ffe0ff */
[----:B------:R-:W-:Y:S01]  /*9720*/  @!P1 IMAD.WIDE R12, R13, 0x4, R2 ;  /* 0x000000040d0c9825 */ /* 0x000fe200078e0202 */
[----:B------:R3:W-:Y:S01]  /*9730*/  @!P2 ST.E.64 desc[UR36][R10.64], R114 ;  /* 0x000000720a00a985 */ /* 0x0007e2000c101b24 */
[----:B------:R-:W-:Y:S02]  /*9740*/  ISETP.GE.AND P2, PT, R16, UR4, PT ;  /* 0x0000000410007c0c */ /* 0x000fe4000bf46270 */
[C---:B------:R-:W-:Y:S01]  /*9750*/  VIADD R15, R0.reuse, 0xd8 ;  /* 0x000000d8000f7836 */ /* 0x040fe20000000000 */
[----:B------:R4:W-:Y:S01]  /*9760*/  @!P1 ST.E.64 desc[UR36][R12.64], R118 ;  /* 0x000000760c009985 */ /* 0x0009e2000c101b24 */
[----:B------:R-:W-:Y:S01]  /*9770*/  ISETP.GE.AND P3, PT, R17, UR4, PT ;  /* 0x0000000411007c0c */ /* 0x000fe2000bf66270 */
[----:B------:R-:W-:Y:S01]  /*9780*/  VIADD R0, R0, 0xf8 ;  /* 0x000000f800007836 */ /* 0x000fe20000000000 */
[----:B------:R-:W-:-:S02]  /*9790*/  @!P5 LEA.HI R18, R18, R18, RZ, 0x1 ;  /* 0x000000121212d211 */ /* 0x000fc400078f08ff */
[----:B------:R-:W-:Y:S02]  /*97a0*/  ISETP.GE.AND P1, PT, R15, UR4, PT ;  /* 0x000000040f007c0c */ /* 0x000fe4000bf26270 */
[----:B------:R-:W-:Y:S02]  /*97b0*/  @!P6 LEA.HI R19, R19, R19, RZ, 0x1 ;  /* 0x000000131313e211 */ /* 0x000fe400078f08ff */
[----:B0-----:R-:W-:Y:S02]  /*97c0*/  @!P5 LOP3.LUT R5, R18, 0xfffffffe, RZ, 0xc0, !PT ;  /* 0xfffffffe1205d812 */ /* 0x001fe400078ec0ff */
[----:B-1----:R-:W-:Y:S02]  /*97d0*/  @!P6 LOP3.LUT R7, R19, 0xfffffffe, RZ, 0xc0, !PT ;  /* 0xfffffffe1307e812 */ /* 0x002fe400078ec0ff */
        /* <DEDUP_REMOVED lines=11> */
[----:B---3--:R-:W-:-:S02]  /*9890*/  @!P2 LOP3.LUT R11, R16, 0xfffffffe, RZ, 0xc0, !PT ;  /* 0xfffffffe100ba812 */ /* 0x008fc400078ec0ff */
[----:B------:R-:W-:Y:S02]  /*98a0*/  @!P3 LOP3.LUT R17, R17, 0xfffffffe, RZ, 0xc0, !PT ;  /* 0xfffffffe1111b812 */ /* 0x000fe400078ec0ff */
[----:B----4-:R-:W-:Y:S01]  /*98b0*/  @!P4 LOP3.LUT R13, R20, 0xfffffffe, RZ, 0xc0, !PT ;  /* 0xfffffffe140dc812 */ /* 0x010fe200078ec0ff */
[----:B0-----:R-:W-:-:S04]  /*98c0*/  @!P0 IMAD.WIDE R4, R9, 0x4, R2 ;  /* 0x0000000409048825 */ /* 0x001fc800078e0202 */
[--C-:B-1----:R-:W-:Y:S01]  /*98d0*/  @!P1 IMAD.WIDE R6, R15, 0x4, R2.reuse ;  /* 0x000000040f069825 */ /* 0x102fe200078e0202 */
[----:B------:R2:W-:Y:S01]  /*98e0*/  @!P0 ST.E.64 desc[UR36][R4.64], R130 ;  /* 0x0000008204008985 */ /* 0x0005e2000c101b24 */
[----:B------:R-:W-:Y:S02]  /*98f0*/  ISETP.GE.AND P0, PT, R0, UR4, PT ;  /* 0x0000000400007c0c */ /* 0x000fe4000bf06270 */
[--C-:B------:R-:W-:Y:S01]  /*9900*/  @!P2 IMAD.WIDE R8, R11, 0x4, R2.reuse ;  /* 0x000000040b08a825 */ /* 0x100fe200078e0202 */
[----:B------:R2:W-:Y:S03]  /*9910*/  @!P1 ST.E.64 desc[UR36][R6.64], R134 ;  /* 0x0000008606009985 */ /* 0x0005e6000c101b24 */
[--C-:B------:R-:W-:Y:S01]  /*9920*/  @!P3 IMAD.WIDE R10, R17, 0x4, R2.reuse ;  /* 0x00000004110ab825 */ /* 0x100fe200078e0202 */
[----:B------:R2:W-:Y:S03]  /*9930*/  @!P2 ST.E.64 desc[UR36][R8.64], R138 ;  /* 0x0000008a0800a985 */ /* 0x0005e6000c101b24 */
[----:B------:R-:W-:Y:S01]  /*9940*/  @!P4 IMAD.WIDE R12, R13, 0x4, R2 ;  /* 0x000000040d0cc825 */ /* 0x000fe200078e0202 */
[----:B------:R2:W-:Y:S04]  /*9950*/  @!P3 ST.E.64 desc[UR36][R10.64], R142 ;  /* 0x0000008e0a00b985 */ /* 0x0005e8000c101b24 */
[----:B------:R2:W-:Y:S01]  /*9960*/  @!P4 ST.E.64 desc[UR36][R12.64], R146 ;  /* 0x000000920c00c985 */ /* 0x0005e2000c101b24 */
[----:B------:R-:W-:Y:S05]  /*9970*/  @P0 BRA `(.L_x_8) ;  /* 0x0000003800cc0947 */ /* 0x000fea0003800000 */
[----:B------:R-:W-:-:S04]  /*9980*/  LEA.HI R0, R0, R0, RZ, 0x1 ;  /* 0x0000000000007211 */ /* 0x000fc800078f08ff */
[----:B--2---:R-:W-:-:S05]  /*9990*/  LOP3.LUT R5, R0, 0xfffffffe, RZ, 0xc0, !PT ;  /* 0xfffffffe00057812 */ /* 0x004fca00078ec0ff */
[----:B------:R-:W-:-:S05]  /*99a0*/  IMAD.WIDE R2, R5, 0x4, R2 ;  /* 0x0000000405027825 */ /* 0x000fca00078e0202 */
[----:B------:R4:W-:Y:S01]  /*99b0*/  ST.E.64 desc[UR36][R2.64], R150 ;  /* 0x0000009602007985 */ /* 0x0009e2000c101b24 */
[----:B------:R-:W-:Y:S05]  /*99c0*/  BRA `(.L_x_8) ;  /* 0x0000003800b87947 */ /* 0x000fea0003800000 */
.L_x_47:
[----:B------:R-:W0:Y:S02]  /*99d0*/  S2R R0, SR_TID.X ;  /* 0x0000000000007919 */ /* 0x000e240000002100 */
[----:B0-----:R-:W-:-:S04]  /*99e0*/  IADD3 R2, R0, -0x80, RZ ;  /* 0xffffff8000027810 */ /* 0x001fc80007ffe0ff */
[----:B------:R-:W-:-:S13]  /*99f0*/  ISETP.GT.AND P0, PT, R2, 0x3f, PT ;  /* 0x0000003f0200780c */ /* 0x000fda0003f04270 */
[----:B------:R-:W-:Y:S05]  /*9a00*/  @P0 BRA `(.L_x_8) ;  /* 0x0000003800a80947 */ /* 0x000fea0003800000 */
[----:B------:R-:W0:Y:S01]  /*9a10*/  S2R R3, SR_CTAID.X ;  /* 0x0000000000037919 */ /* 0x000e220000002500 */
[----:B------:R-:W1:Y:S01]  /*9a20*/  LDC R6, c[0x0][0xbe8] ;  /* 0x0002fa00ff067b82 */ /* 0x000e620000000800 */
[----:B------:R-:W-:Y:S01]  /*9a30*/  ULDC UR4, c[0x0][0xa88] ;  /* 0x0002a20000047ab9 */ /* 0x000fe20000000800 */
[----:B0-----:R-:W-:Y:S02]  /*9a40*/  IMAD R0, R3, 0x40, R0 ;  /* 0x0000004003007824 */ /* 0x001fe400078e0200 */
[----:B-1----:R-:W-:Y:S02]  /*9a50*/  IMAD R3, R6, UR4, RZ ;  /* 0x0000000406037c24 */ /* 0x002fe4000f8e02ff */
[----:B------:R-:W-:-:S05]  /*9a60*/  VIADD R0, R0, 0xffffff80 ;  /* 0xffffff8000007836 */ /* 0x000fca0000000000 */
[----:B------:R-:W-:-:S13]  /*9a70*/  ISETP.GE.AND P0, PT, R0, R3, PT ;  /* 0x000000030000720c */ /* 0x000fda0003f06270 */
[----:B------:R-:W-:Y:S05]  /*9a80*/  @P0 BRA `(.L_x_8) ;  /* 0x0000003800880947 */ /* 0x000fea0003800000 */
[----:B------:R-:W-:Y:S01]  /*9a90*/  ISETP.NE.AND P0, PT, R6, 0x1, PT ;  /* 0x000000010600780c */ /* 0x000fe20003f05270 */
[----:B------:R-:W0:Y:S01]  /*9aa0*/  S2UR UR7, SR_CTAID.Z ;  /* 0x00000000000779c3 */ /* 0x000e220000002700 */
[----:B------:R-:W-:Y:S01]  /*9ab0*/  USHF.R.S32.HI UR6, URZ, 0x1f, UR38 ;  /* 0x0000001f3f067899 */ /* 0x000fe20008011426 */
[----:B------:R-:W-:Y:S01]  /*9ac0*/  MOV R5, R0 ;  /* 0x0000000000057202 */ /* 0x000fe20000000f00 */
[----:B------:R-:W-:Y:S02]  /*9ad0*/  ULDC.64 UR8, c[0x0][0xbd0] ;  /* 0x0002f40000087ab9 */ /* 0x000fe40000000a00 */
[----:B------:R-:W-:Y:S02]  /*9ae0*/  UIMAD UR6, UR6, UR8, URZ ;  /* 0x00000008060672a4 */ /* 0x000fe4000f8e023f */
[----:B------:R-:W-:Y:S01]  /*9af0*/  UIMAD.WIDE.U32 UR4, UR38, UR8, URZ ;  /* 0x00000008260472a5 */ /* 0x000fe2000f8e003f */
[----:B------:R-:W1:Y:S01]  /*9b00*/  LDC.64 R10, c[0x0][0xbd8] ;  /* 0x0002f600ff0a7b82 */ /* 0x000e620000000a00 */
[----:B------:R-:W-:-:S04]  /*9b10*/  UIMAD UR6, UR38, UR9, UR6 ;  /* 0x00000009260672a4 */ /* 0x000fc8000f8e0206 */
[----:B------:R-:W-:Y:S02]  /*9b20*/  UIADD3 UR6, UR5, UR6, URZ ;  /* 0x0000000605067290 */ /* 0x000fe4000fffe03f */
[----:B------:R-:W-:Y:S01]  /*9b30*/  IMAD.U32 R3, RZ, RZ, UR5 ;  /* 0x00000005ff037e24 */ /* 0x000fe2000f8e00ff */
[----:B------:R-:W2:Y:S01]  /*9b40*/  @P0 LDC R7, c[0x0][0xbec] ;  /* 0x0002fb00ff070b82 */ /* 0x000ea20000000800 */
[----:B------:R-:W-:Y:S01]  /*9b50*/  IMAD.U32 R2, RZ, RZ, UR4 ;  /* 0x00000004ff027e24 */ /* 0x000fe2000f8e00ff */
[----:B------:R-:W-:Y:S01]  /*9b60*/  ULDC.64 UR4, c[0x0][0xbe0] ;  /* 0x0002f80000047ab9 */ /* 0x000fe20000000a00 */
[----:B------:R-:W-:-:S05]  /*9b70*/  MOV R3, UR6 ;  /* 0x0000000600037c02 */ /* 0x000fca0008000f00 */
[----:B------:R-:W3:Y:S01]  /*9b80*/  @P0 LDC R9, c[0x0][0xbf0] ;  /* 0x0002fc00ff090b82 */ /* 0x000ee20000000800 */
[----:B0-----:R-:W-:-:S07]  /*9b90*/  USHF.R.S32.HI UR8, URZ, 0x1f, UR7 ;  /* 0x0000001f3f087899 */ /* 0x001fce0008011407 */
[----:B------:R-:W0:Y:S01]  /*9ba0*/  S2UR UR10, SR_CTAID.Y ;  /* 0x00000000000a79c3 */ /* 0x000e220000002600 */
[C---:B-1----:R-:W-:Y:S02]  /*9bb0*/  IMAD R12, R10.reuse, UR8, RZ ;  /* 0x000000080a0c7c24 */ /* 0x042fe4000f8e02ff */
[----:B------:R-:W-:-:S04]  /*9bc0*/  IMAD.WIDE.U32 R2, R10, UR7, R2 ;  /* 0x000000070a027c25 */ /* 0x000fc8000f8e0002 */
[----:B------:R-:W-:Y:S01]  /*9bd0*/  IMAD R11, R11, UR7, R12 ;  /* 0x000000070b0b7c24 */ /* 0x000fe2000f8e020c */
[----:B------:R-:W0:Y:S01]  /*9be0*/  LDC R8, c[0x0][0xc50] ;  /* 0x00031400ff087b82 */ /* 0x000e220000000800 */
[----:B--2---:R-:W-:-:S03]  /*9bf0*/  @P0 IMAD.HI.U32 R4, R0, R7, RZ ;  /* 0x0000000700040227 */ /* 0x004fc600078e00ff */
[----:B------:R-:W-:Y:S01]  /*9c00*/  IADD3 R3, R11, R3, RZ ;  /* 0x000000030b037210 */ /* 0x000fe20007ffe0ff */
[----:B------:R-:W-:Y:S01]  /*9c10*/  IMAD R7, RZ, RZ, -UR38 ;  /* 0x80000026ff077e24 */ /* 0x000fe2000f8e02ff */
[----:B---3--:R-:W-:-:S03]  /*9c20*/  @P0 SHF.R.U32.HI R5, RZ, R9, R4 ;  /* 0x00000009ff050219 */ /* 0x008fc60000011604 */
[----:B0-----:R-:W-:Y:S02]  /*9c30*/  IMAD R9, R8, R7, UR10 ;  /* 0x0000000a08097e24 */ /* 0x001fe4000f8e0207 */
[----:B------:R-:W-:Y:S02]  /*9c40*/  IMAD.MOV R7, RZ, RZ, -R5 ;  /* 0x000000ffff077224 */ /* 0x000fe400078e0a05 */
[----:B------:R-:W-:Y:S01]  /*9c50*/  IMAD.WIDE.U32 R2, R9, UR4, R2 ;  /* 0x0000000409027c25 */ /* 0x000fe2000f8e0002 */
[----:B------:R-:W-:-:S03]  /*9c60*/  SHF.R.S32.HI R4, RZ, 0x1f, R9 ;  /* 0x0000001fff047819 */ /* 0x000fc60000011409 */
[----:B------:R-:W-:Y:S01]  /*9c70*/  IMAD R7, R6, R7, R0 ;  /* 0x0000000706077224 */ /* 0x000fe200078e0200 */
[----:B------:R-:W-:Y:S01]  /*9c80*/  IADD3 R2, P0, R5, R2, RZ ;  /* 0x0000000205027210 */ /* 0x000fe20007f1e0ff */
[----:B------:R-:W-:-:S03]  /*9c90*/  IMAD R4, R4, UR4, RZ ;  /* 0x0000000404047c24 */ /* 0x000fc6000f8e02ff */
[----:B------:R-:W-:Y:S01]  /*9ca0*/  SHF.R.S32.HI R0, RZ, 0x1f, R7 ;  /* 0x0000001fff007819 */ /* 0x000fe20000011407 */
[----:B------:R-:W-:Y:S01]  /*9cb0*/  IMAD R4, R9, UR5, R4 ;  /* 0x0000000509047c24 */ /* 0x000fe2000f8e0204 */
[----:B------:R-:W-:Y:S01]  /*9cc0*/  SHF.R.S32.HI R9, RZ, 0x1f, R5 ;  /* 0x0000001fff097819 */ /* 0x000fe20000011405 */
[----:B------:R-:W-:Y:S02]  /*9cd0*/  ULDC.64 UR4, c[0x0][0xbc8] ;  /* 0x0002f20000047ab9 */ /* 0x000fe40000000a00 */
[----:B------:R-:W-:Y:S01]  /*9ce0*/  IMAD R0, R0, UR4, RZ ;  /* 0x0000000400007c24 */ /* 0x000fe2000f8e02ff */
[----:B------:R-:W-:-:S03]  /*9cf0*/  IADD3.X R3, R9, R3, R4, P0, !PT ;  /* 0x0000000309037210 */ /* 0x000fc600007fe404 */
[C---:B------:R-:W-:Y:S02]  /*9d00*/  IMAD R5, R7.reuse, UR5, R0 ;  /* 0x0000000507057c24 */ /* 0x040fe4000f8e0200 */
[----:B------:R-:W-:Y:S01]  /*9d10*/  IMAD.WIDE.U32 R2, R7, UR4, R2 ;  /* 0x0000000407027c25 */ /* 0x000fe2000f8e0002 */
[----:B------:R-:W-:-:S03]  /*9d20*/  ULDC.64 UR4, c[0x0][0xba8] ;  /* 0x0002ea0000047ab9 */ /* 0x000fc60000000a00 */
[----:B------:R-:W-:Y:S01]  /*9d30*/  IMAD.IADD R3, R3, 0x1, R5 ;  /* 0x0000000103037824 */ /* 0x000fe200078e0205 */
[----:B------:R-:W-:-:S04]  /*9d40*/  LEA R4, P0, R2, UR4, 0x2 ;  /* 0x0000000402047c11 */ /* 0x000fc8000f8010ff */
[----:B------:R-:W-:Y:S01]  /*9d50*/  LEA.HI.X R5, R2, UR5, R3, 0x2, P0 ;  /* 0x0000000502057c11 */ /* 0x000fe200080f1403 */
[----:B------:R-:W-:-:S05]  /*9d60*/  IMAD.MOV.U32 R3, RZ, RZ, -0x800000 ;  /* 0xff800000ff037424 */ /* 0x000fca00078e00ff */
[----:B------:R0:W-:Y:S01]  /*9d70*/  STG.E desc[UR36][R4.64], R3 ;  /* 0x0000000304007986 */ /* 0x0001e2000c101924 */
[----:B------:R-:W-:Y:S05]  /*9d80*/  BRA `(.L_x_8) ;  /* 0x0000003400c87947 */ /* 0x000fea0003800000 */
.L_x_6:
[----:B------:R-:W-:-:S08]  /*9d90*/  NOP ;  /* 0x0000000000007918 */ /* 0x000fd00000000000 */
[----:B------:R-:W0:-:S00]  /*9da0*/  USETMAXREG.DEALLOC.CTAPOOL 0x28 ;  /* 0x00000028000079c8 */ /* 0x000e0000080e0500 */
[----:B0-----:R-:W-:Y:S01]  /*9db0*/  LOP3.LUT R23, R0, 0x3, RZ, 0xc0, !PT ;  /* 0x0000000300177812 */ /* 0x001fe200078ec0ff */
[----:B------:R-:W0:Y:S05]  /*9dc0*/  S2R R17, SR_CTAID.Z ;  /* 0x0000000000117919 */ /* 0x000e2a0000002700 */
[----:B------:R-:W1:Y:S01]  /*9dd0*/  S2UR UR6, SR_CTAID.Y ;  /* 0x00000000000679c3 */ /* 0x000e620000002600 */
[----:B------:R-:W2:Y:S02]  /*9de0*/  SHFL.IDX PT, R0, R23, RZ, 0x1f ;  /* 0x00001fff17007589 */ /* 0x000ea400000e0000 */
[----:B--2---:R-:W-:-:S13]  /*9df0*/  ISETP.NE.AND P0, PT, R0, RZ, PT ;  /* 0x000000ff0000720c */ /* 0x004fda0003f05270 */
[----:B01----:R-:W-:Y:S05]  /*9e00*/  @!P0 BRA `(.L_x_51) ;  /* 0x0000000000288947 */ /* 0x003fea0003800000 */
[----:B------:R-:W-:Y:S01]  /*9e10*/  ULDC UR7, c[0x0][0xc50] ;  /* 0x0003140000077ab9 */ /* 0x000fe20000000800 */
[----:B------:R-:W-:Y:S01]  /*9e20*/  UMOV UR40, UR6 ;  /* 0x0000000600287c82 */ /* 0x000fe20008000000 */
[----:B------:R-:W-:-:S06]  /*9e30*/  UISETP.NE.AND UP0, UPT, UR7, 0x1, UPT ;  /* 0x000000010700788c */ /* 0x000fcc000bf05270 */
[----:B------:R-:W-:-:S13]  /*9e40*/  PLOP3.LUT P0, PT, PT, PT, UP0, 0x80, 0x0 ;  /* 0x000000000000781c */ /* 0x000fda0003f0f008 */
[----:B------:R-:W-:Y:S05]  /*9e50*/  @!P0 BRA `(.L_x_52) ;  /* 0x0000000000308947 */ /* 0x000fea0003800000 */
[----:B------:R-:W-:Y:S01]  /*9e60*/  ULDC UR4, c[0x0][0xc54] ;  /* 0x0003150000047ab9 */ /* 0x000fe20000000800 */
[----:B------:R-:W-:Y:S01]  /*9e70*/  ULDC UR40, c[0x0][0xc58] ;  /* 0x0003160000287ab9 */ /* 0x000fe20000000800 */
[----:B------:R-:W-:-:S04]  /*9e80*/  UIMAD.WIDE.U32 UR4, UR6, UR4, URZ ;  /* 0x00000004060472a5 */ /* 0x000fc8000f8e003f */
[----:B------:R-:W-:Y:S01]  /*9e90*/  USHF.R.U32.HI UR40, URZ, UR40, UR5 ;  /* 0x000000283f287299 */ /* 0x000fe20008011605 */
[----:B------:R-:W-:Y:S11]  /*9ea0*/  BRA `(.L_x_52) ;  /* 0x00000000001c7947 */ /* 0x000ff60003800000 */
.L_x_51:
[----:B------:R-:W-:Y:S01]  /*9eb0*/  ULDC UR7, c[0x0][0xc50] ;  /* 0x0003140000077ab9 */ /* 0x000fe20000000800 */
[----:B------:R-:W-:Y:S01]  /*9ec0*/  UMOV UR40, UR6 ;  /* 0x0000000600287c82 */ /* 0x000fe20008000000 */
[----:B------:R-:W-:-:S11]  /*9ed0*/  UISETP.NE.AND UP0, UPT, UR7, 0x1, UPT ;  /* 0x000000010700788c */ /* 0x000fd6000bf05270 */
[----:B------:R-:W-:Y:S01]  /*9ee0*/  @UP0 ULDC UR4, c[0x0][0xc54] ;  /* 0x0003150000040ab9 */ /* 0x000fe20000000800 */
[----:B------:R-:W-:Y:S01]  /*9ef0*/  @UP0 ULDC UR8, c[0x0][0xc58] ;  /* 0x0003160000080ab9 */ /* 0x000fe20000000800 */
[----:B------:R-:W-:-:S04]  /*9f00*/  UIMAD.WIDE.U32 UR4, UR6, UR4, URZ ;  /* 0x00000004060472a5 */ /* 0x000fc8000f8e003f */
[----:B------:R-:W-:-:S12]  /*9f10*/  @UP0 USHF.R.U32.HI UR40, URZ, UR8, UR5 ;  /* 0x000000083f280299 */ /* 0x000fd80008011605 */
.L_x_52:
[----:B------:R-:W-:Y:S01]  /*9f20*/  ISETP.GE.AND P0, PT, R17, RZ, PT ;  /* 0x000000ff1100720c */ /* 0x000fe20003f06270 */
[----:B------:R-:W-:Y:S01]  /*9f30*/  UIADD3 UR4, -UR40, URZ, URZ ;  /* 0x0000003f28047290 */ /* 0x000fe2000fffe13f */
[----:B------:R-:W-:Y:S01]  /*9f40*/  MOV R21, 0x1 ;  /* 0x0000000100157802 */ /* 0x000fe20000000f00 */
[----:B------:R-:W-:Y:S02]  /*9f50*/  IMAD.MOV.U32 R0, RZ, RZ, RZ ;  /* 0x000000ffff007224 */ /* 0x000fe400078e00ff */
[----:B------:R-:W-:Y:S01]  /*9f60*/  UIMAD UR4, UR7, UR4, UR6 ;  /* 0x00000004070472a4 */ /* 0x000fe2000f8e0206 */
[----:B------:R-:W-:-:S07]  /*9f70*/  IMAD.MOV.U32 R4, RZ, RZ, 0x1 ;  /* 0x00000001ff047424 */ /* 0x000fce00078e00ff */
[----:B------:R-:W-:Y:S05]  /*9f80*/  @!P0 BRA `(.L_x_53) ;  /* 0x0000003000808947 */ /* 0x000fea0003800000 */
[----:B------:R-:W0:Y:S01]  /*9f90*/  LDC.64 R2, c[0x0][0xa28] ;  /* 0x00028a00ff027b82 */ /* 0x000e220000000a00 */
[----:B------:R-:W-:Y:S01]  /*9fa0*/  ULDC.64 UR6, c[0x0][0x418] ;  /* 0x0001060000067ab9 */ /* 0x000fe20000000a00 */
[----:B------:R-:W-:Y:S01]  /*9fb0*/  ULDC UR5, c[0x0][0x424] ;  /* 0x0001090000057ab9 */ /* 0x000fe20000000800 */
[----:B------:R-:W-:Y:S01]  /*9fc0*/  ULDC UR41, c[0x0][0x2f0] ;  /* 0x0000bc0000297ab9 */ /* 0x000fe20000000800 */
[----:B------:R-:W-:Y:S02]  /*9fd0*/  MOV R28, RZ ;  /* 0x000000ff001c7202 */ /* 0x000fe40000000f00 */
[----:B0-----:R-:W-:-:S04]  /*9fe0*/  ISETP.NE.U32.AND P0, PT, R2, RZ, PT ;  /* 0x000000ff0200720c */ /* 0x001fc80003f05070 */
[----:B------:R-:W-:Y:S01]  /*9ff0*/  ISETP.NE.AND.EX P0, PT, R3, RZ, PT, P0 ;  /* 0x000000ff0300720c */ /* 0x000fe20003f05300 */
[----:B------:R-:W-:-:S12]  /*a000*/  UISETP.NE.U32.AND UP0, UPT, UR6, URZ, UPT ;  /* 0x0000003f0600728c */ /* 0x000fd8000bf05070 */
[----:B------:R-:W0:Y:S01]  /*a010*/  @P0 LDC.64 R2, c[0x0][0xa28] ;  /* 0x00028a00ff020b82 */ /* 0x000e220000000a00 */
[----:B------:R-:W-:-:S04]  /*a020*/  UISETP.NE.AND.EX UP0, UPT, UR7, URZ, UPT, UP0 ;  /* 0x0000003f0700728c */ /* 0x000fc8000bf05300 */
[----:B------:R-:W-:-:S04]  /*a030*/  USEL UR5, UR5, 0x1, UP0 ;  /* 0x0000000105057887 */ /* 0x000fc80008000000 */
[----:B------:R-:W-:Y:S01]  /*a040*/  UIMAD UR41, UR5, UR41, URZ ;  /* 0x00000029052972a4 */ /* 0x000fe2000f8e023f */
[----:B------:R-:W1:Y:S03]  /*a050*/  S2R R35, SR_CTAID.X ;  /* 0x0000000000237919 */ /* 0x000e660000002500 */
[----:B------:R-:W-:Y:S02]  /*a060*/  UISETP.GE.AND UP0, UPT, UR41, 0x1, UPT ;  /* 0x000000012900788c */ /* 0x000fe4000bf06270 */
[----:B------:R-:W-:Y:S01]  /*a070*/  UIADD3 UR5, UR41, 0x3f, URZ ;  /* 0x0000003f29057890 */ /* 0x000fe2000fffe03f */
[----:B0-----:R-:W-:-:S05]  /*a080*/  @P0 IMAD.WIDE R2, R17, 0x4, R2 ;  /* 0x0000000411020825 */ /* 0x001fca00078e0202 */
[----:B------:R0:W5:Y:S01]  /*a090*/  @P0 LDG.E R28, desc[UR36][R2.64] ;  /* 0x00000024021c0981 */ /* 0x000162000c1e1900 */
[----:B------:R-:W-:Y:S01]  /*a0a0*/  PLOP3.LUT P0, PT, PT, PT, UP0, 0x80, 0x0 ;  /* 0x000000000000781c */ /* 0x000fe20003f0f008 */
[----:B------:R-:W-:Y:S02]  /*a0b0*/  USHF.R.S32.HI UR6, URZ, 0x1f, UR5 ;  /* 0x0000001f3f067899 */ /* 0x000fe40008011405 */
[----:B------:R-:W-:Y:S02]  /*a0c0*/  ULOP3.LUT UR44, UR4, 0xffff, URZ, 0xc0, !UPT ;  /* 0x0000ffff042c7892 */ /* 0x000fe4000f8ec03f */
[----:B------:R-:W-:Y:S01]  /*a0d0*/  ULEA.HI UR6, UR6, UR5, URZ, 0x6 ;  /* 0x0000000506067291 */ /* 0x000fe2000f8f303f */
[----:B------:R-:W-:-:S03]  /*a0e0*/  UMOV UR38, URZ ;  /* 0x0000003f00267c82 */ /* 0x000fc60008000000 */
[----:B------:R-:W-:-:S04]  /*a0f0*/  USHF.R.S32.HI UR42, URZ, 0x6, UR6 ;  /* 0x000000063f2a7899 */ /* 0x000fc80008011406 */
[----:B01----:R-:W-:Y:S08]  /*a100*/  @!P0 BRA `(.L_x_54) ;  /* 0x0000000000848947 */ /* 0x003ff00003800000 */
[----:B------:R-:W-:-:S03]  /*a110*/  USHF.R.U32.HI UR6, URZ, 0x10, UR4 ;  /* 0x000000103f067899 */ /* 0x000fc60008011604 */
[----:B------:R-:W-:Y:S01]  /*a120*/  UMOV UR4, URZ ;  /* 0x0000003f00047c82 */ /* 0x000fe20008000000 */
[----:B------:R-:W-:-:S11]  /*a130*/  UISETP.NE.AND UP0, UPT, UR6, URZ, UPT ;  /* 0x0000003f0600728c */ /* 0x000fd6000bf05270 */
[----:B------:R-:W-:Y:S02]  /*a140*/  @!UP0 ULDC UR6, c[0x0][0x9f0] ;  /* 0x00027c0000068ab9 */ /* 0x000fe40000000800 */
[----:B------:R-:W-:Y:S01]  /*a150*/  IABS R0, UR6 ;  /* 0x0000000600007c13 */ /* 0x000fe20008000000 */
[----:B------:R-:W-:Y:S02]  /*a160*/  UIADD3 UR7, UR42, -0x1, UR6 ;  /* 0xffffffff2a077890 */ /* 0x000fe4000fffe006 */
[----:B------:R-:W-:Y:S02]  /*a170*/  IABS R4, UR6 ;  /* 0x0000000600047c13 */ /* 0x000fe40008000000 */
[----:B------:R-:W-:Y:S02]  /*a180*/  R2UR UR10, R0 ;  /* 0x00000000000a72ca */ /* 0x000fe400000e0000 */
[----:B------:R-:W-:Y:S01]  /*a190*/  IABS R3, UR7 ;  /* 0x0000000700037c13 */ /* 0x000fe20008000000 */
[----:B------:R-:W-:-:S03]  /*a1a0*/  ULOP3.LUT UR7, UR7, UR6, URZ, 0x3c, !UPT ;  /* 0x0000000607077292 */ /* 0x000fc6000f8e3c3f */
[----:B------:R-:W-:-:S07]  /*a1b0*/  R2UR UR9, R3 ;  /* 0x00000000030972ca */ /* 0x000fce00000e0000 */
        /* <DEDUP_REMOVED lines=18> */
[----:B------:R-:W-:Y:S02]  /*a2e0*/  UISETP.NE.AND UP1, UPT, UR6, URZ, UPT ;  /* 0x0000003f0600728c */ /* 0x000fe4000bf25270 */
[----:B------:R-:W-:-:S09]  /*a2f0*/  @!UP0 UIADD3 UR5, -UR5, URZ, URZ ;  /* 0x0000003f05058290 */ /* 0x000fd2000fffe13f */
[----:B------:R-:W-:-:S07]  /*a300*/  @!UP1 ULOP3.LUT UR5, URZ, UR6, URZ, 0x33, !UPT ;  /* 0x000000063f059292 */ /* 0x000fce000f8e333f */
[----:B------:R-:W-:-:S05]  /*a310*/  UMOV UR38, UR5 ;  /* 0x0000000500267c82 */ /* 0x000fca0008000000 */
.L_x_54:
[----:B------:R-:W-:Y:S02]  /*a320*/  UIMAD UR45, UR44, UR38, URZ ;  /* 0x000000262c2d72a4 */ /* 0x000fe4000f8e023f */
[----:B------:R-:W-:Y:S02]  /*a330*/  MOV R0, UR38 ;  /* 0x0000002600007c02 */ /* 0x000fe40008000f00 */
[----:B------:R-:W-:Y:S02]  /*a340*/  MOV R4, 0x1 ;  /* 0x0000000100047802 */ /* 0x000fe40000000f00 */
[----:B------:R-:W-:-:S05]  /*a350*/  IMAD.U32 R25, RZ, RZ, UR45 ;  /* 0x0000002dff197e24 */ /* 0x000fca000f8e00ff */
[----:B------:R-:W-:Y:S01]  /*a360*/  VIADDMNMX R25, R25, R0, UR42, PT ;  /* 0x0000002a19197e46 */ /* 0x000fe2000b800100 */
[----:B------:R-:W-:-:S03]  /*a370*/  IMAD.MOV.U32 R0, RZ, RZ, RZ ;  /* 0x000000ffff007224 */ /* 0x000fc600078e00ff */
[----:B------:R-:W-:-:S13]  /*a380*/  ISETP.GT.AND P0, PT, R25, UR45, PT ;  /* 0x0000002d19007c0c */ /* 0x000fda000bf04270 */
[----:B------:R-:W-:Y:S05]  /*a390*/  @!P0 BRA `(.L_x_53) ;  /* 0x0000002c007c8947 */ /* 0x000fea0003800000 */
[----:B------:R-:W0:Y:S01]  /*a3a0*/  S2UR UR4, SR_CgaCtaId ;  /* 0x00000000000479c3 */ /* 0x000e220000008800 */
[----:B------:R-:W-:Y:S02]  /*a3b0*/  UMOV UR43, 0x400 ;  /* 0x00000400002b7882 */ /* 0x000fe40000000000 */
[----:B0-----:R-:W-:-:S04]  /*a3c0*/  ULEA UR43, UR4, UR43, 0x18 ;  /* 0x0000002b042b7291 */ /* 0x001fc8000f8ec03f */
[----:B------:R-:W-:-:S04]  /*a3d0*/  UIADD3 UR4, UR43, 0x22400, URZ ;  /* 0x000224002b047890 */ /* 0x000fc8000fffe03f */
[----:B------:R-:W-:-:S06]  /*a3e0*/  ULOP3.LUT UP0, URZ, UR4, 0x3ff, URZ, 0xc0, !UPT ;  /* 0x000003ff043f7892 */ /* 0x000fcc000f80c03f */
[----:B------:R-:W-:-:S13]  /*a3f0*/  PLOP3.LUT P0, PT, PT, PT, UP0, 0x80, 0x0 ;  /* 0x000000000000781c */ /* 0x000fda0003f0f008 */
[----:B------:R-:W-:Y:S05]  /*a400*/  @!P0 BRA `(.L_x_55) ;  /* 0x0000000000408947 */ /* 0x000fea0003800000 */
[----:B------:R-:W-:Y:S01]  /*a410*/  MOV R2, 0x0 ;  /* 0x0000000000027802 */ /* 0x000fe20000000f00 */
[----:B------:R-:W-:Y:S01]  /*a420*/  ULDC.64 UR4, c[0x4][0x90] ;  /* 0x0100240000047ab9 */ /* 0x000fe20000000a00 */
[----:B------:R-:W-:Y:S01]  /*a430*/  ULDC.64 UR6, c[0x4][0x98] ;  /* 0x0100260000067ab9 */ /* 0x000fe20000000a00 */
[----:B------:R-:W-:Y:S01]  /*a440*/  IMAD.U32 R4, RZ, RZ, UR4 ;  /* 0x00000004ff047e24 */ /* 0x000fe2000f8e00ff */
[----:B------:R-:W-:Y:S01]  /*a450*/  MOV R6, UR6 ;  /* 0x0000000600067c02 */ /* 0x000fe20008000f00 */
[----:B------:R-:W-:Y:S01]  /*a460*/  IMAD.U32 R5, RZ, RZ, UR5 ;  /* 0x00000005ff057e24 */ /* 0x000fe2000f8e00ff */
[----:B------:R-:W0:Y:S01]  /*a470*/  LDC.64 R2, c[0x4][R2] ;  /* 0x0100000002027b82 */ /* 0x000e220000000a00 */
[----:B------:R-:W-:Y:S01]  /*a480*/  ULDC.64 UR4, c[0x4][0x8] ;  /* 0x0100020000047ab9 */ /* 0x000fe20000000a00 */
[----:B------:R-:W-:Y:S01]  /*a490*/  IMAD.U32 R7, RZ, RZ, UR7 ;  /* 0x00000007ff077e24 */ /* 0x000fe2000f8e00ff */
[----:B------:R-:W-:Y:S01]  /*a4a0*/  MOV R11, UR5 ;  /* 0x00000005000b7c02 */ /* 0x000fe20008000f00 */
[----:B------:R-:W-:Y:S01]  /*a4b0*/  IMAD.U32 R10, RZ, RZ, UR4 ;  /* 0x00000004ff0a7e24 */ /* 0x000fe2000f8e00ff */
[----:B------:R-:W-:Y:S01]  /*a4c0*/  MOV R13, RZ ;  /* 0x000000ff000d7202 */ /* 0x000fe20000000f00 */
[----:B------:R-:W-:-:S02]  /*a4d0*/  IMAD.MOV.U32 R8, RZ, RZ, 0x70 ;  /* 0x00000070ff087424 */ /* 0x000fc400078e00ff */
[----:B------:R-:W-:-:S07]  /*a4e0*/  IMAD.MOV.U32 R12, RZ, RZ, 0x1 ;  /* 0x00000001ff0c7424 */ /* 0x000fce00078e00ff */
[----:B------:R-:W-:-:S07]  /*a4f0*/  LEPC R20, `(.L_x_55) ;  /* 0x000000001014794e */ /* 0x000fce0000000000 */
[----:B0----5:R-:W-:Y:S05]  /*a500*/  CALL.ABS.NOINC R2 ;  /* 0x0000000002007343 */ /* 0x021fea0003c00000 */
.L_x_55:
        /* <DEDUP_REMOVED lines=8> */
[----:B------:R0:W1:Y:S01]  /*a590*/  LDC.64 R2, c[0x4][R16] ;  /* 0x0100000010027b82 */ /* 0x0000620000000a00 */
[----:B------:R-:W-:Y:S01]  /*a5a0*/  IMAD.U32 R5, RZ, RZ, UR5 ;  /* 0x00000005ff057e24 */ /* 0x000fe2000f8e00ff */
[----:B------:R-:W-:Y:S01]  /*a5b0*/  ULDC.64 UR4, c[0x4][0x10] ;  /* 0x0100040000047ab9 */ /* 0x000fe20000000a00 */
[----:B------:R-:W-:Y:S01]  /*a5c0*/  MOV R6, UR6 ;  /* 0x0000000600067c02 */ /* 0x000fe20008000f00 */
[----:B------:R-:W-:Y:S01]  /*a5d0*/  IMAD.U32 R7, RZ, RZ, UR7 ;  /* 0x00000007ff077e24 */ /* 0x000fe2000f8e00ff */
[----:B------:R-:W-:Y:S01]  /*a5e0*/  MOV R11, UR5 ;  /* 0x00000005000b7c02 */ /* 0x000fe20008000f00 */
[----:B------:R-:W-:Y:S01]  /*a5f0*/  IMAD.U32 R10, RZ, RZ, UR4 ;  /* 0x00000004ff0a7e24 */ /* 0x000fe2000f8e00ff */
[----:B------:R-:W-:Y:S01]  /*a600*/  MOV R13, RZ ;  /* 0x000000ff000d7202 */ /* 0x000fe20000000f00 */
[----:B------:R-:W-:-:S02]  /*a610*/  IMAD.MOV.U32 R8, RZ, RZ, 0x70 ;  /* 0x00000070ff087424 */ /* 0x000fc400078e00ff */
[----:B0-----:R-:W-:-:S07]  /*a620*/  IMAD.MOV.U32 R12, RZ, RZ, 0x1 ;  /* 0x00000001ff0c7424 */ /* 0x001fce00078e00ff */
[----:B------:R-:W-:-:S07]  /*a630*/  LEPC R20, `(.L_x_57) ;  /* 0x000000001014794e */ /* 0x000fce0000000000 */
[----:B-1---5:R-:W-:Y:S05]  /*a640*/  CALL.ABS.NOINC R2 ;  /* 0x0000000002007343 */ /* 0x022fea0003c00000 */
.L_x_57:
[----:B------:R0:W1:Y:S01]  /*a650*/  LDC.64 R2, c[0x4][R16] ;  /* 0x0100000010027b82 */ /* 0x0000620000000a00 */
[----:B------:R-:W-:Y:S01]  /*a660*/  ULDC.64 UR4, c[0x4][0x90] ;  /* 0x0100240000047ab9 */ /* 0x000fe20000000a00 */
[----:B------:R-:W-:Y:S01]  /*a670*/  ULDC.64 UR6, c[0x4][0x98] ;  /* 0x0100260000067ab9 */ /* 0x000fe20000000a00 */
[----:B------:R-:W-:Y:S01]  /*a680*/  IMAD.U32 R4, RZ, RZ, UR4 ;  /* 0x00000004ff047e24 */ /* 0x000fe2000f8e00ff */
[----:B------:R-:W-:Y:S01]  /*a690*/  MOV R6, UR6 ;  /* 0x0000000600067c02 */ /* 0x000fe20008000f00 */
[----:B------:R-:W-:Y:S01]  /*a6a0*/  IMAD.U32 R5, RZ, RZ, UR5 ;  /* 0x00000005ff057e24 */ /* 0x000fe2000f8e00ff */
[----:B------:R-:W-:Y:S01]  /*a6b0*/  ULDC.64 UR4, c[0x4][0x18] ;  /* 0x0100060000047ab9 */ /* 0x000fe20000000a00 */
[----:B------:R-:W-:Y:S01]  /*a6c0*/  IMAD.U32 R7, RZ, RZ, UR7 ;  /* 0x00000007ff077e24 */ /* 0x000fe2000f8e00ff */
[----:B------:R-:W-:Y:S01]  /*a6d0*/  MOV R11, UR5 ;  /* 0x00000005000b7c02 */ /* 0x000fe20008000f00 */
[----:B------:R-:W-:Y:S01]  /*a6e0*/  IMAD.U32 R10, RZ, RZ, UR4 ;  /* 0x00000004ff0a7e24 */ /* 0x000fe2000f8e00ff */
[----:B------:R-:W-:Y:S01]  /*a6f0*/  MOV R13, RZ ;  /* 0x000000ff000d7202 */ /* 0x000fe20000000f00 */
[----:B------:R-:W-:-:S02]  /*a700*/  IMAD.MOV.U32 R8, RZ, RZ, 0x70 ;  /* 0x00000070ff087424 */ /* 0x000fc400078e00ff */
[----:B0-----:R-:W-:-:S07]  /*a710*/  IMAD.MOV.U32 R12, RZ, RZ, 0x1 ;  /* 0x00000001ff0c7424 */ /* 0x001fce00078e00ff */
[----:B------:R-:W-:-:S07]  /*a720*/  LEPC R20, `(.L_x_56) ;  /* 0x000000001014794e */ /* 0x000fce0000000000 */
[----:B-1----:R-:W-:Y:S05]  /*a730*/  CALL.ABS.NOINC R2 ;  /* 0x0000000002007343 */ /* 0x002fea0003c00000 */
.L_x_56:
[----:B------:R-:W0:Y:S01]  /*a740*/  LDC.64 R2, c[0x0][0x9f8] ;  /* 0x00027e00ff027b82 */ /* 0x000e220000000a00 */
[----:B------:R-:W-:-:S07]  /*a750*/  IMAD.MOV.U32 R24, RZ, RZ, R17 ;  /* 0x000000ffff187224 */ /* 0x000fce00078e0011 */
[----:B------:R-:W1:Y:S01]  /*a760*/  LDC R11, c[0x0][0x430] ;  /* 0x00010c00ff0b7b82 */ /* 0x000e620000000800 */
[C---:B------:R-:W-:Y:S01]  /*a770*/  IMAD.SHL.U32 R37, R30.reuse, 0x10, RZ ;  /* 0x000000101e257824 */ /* 0x040fe200078e00ff */
[----:B------:R-:W-:Y:S01]  /*a780*/  LOP3.LUT R6, R30, 0x7f, RZ, 0xc0, !PT ;  /* 0x0000007f1e067812 */ /* 0x000fe200078ec0ff */
[----:B------:R-:W-:Y:S01]  /*a790*/  ULDC UR4, c[0x0][0x320] ;  /* 0x0000c80000047ab9 */ /* 0x000fe20000000800 */
[----:B0-----:R-:W-:-:S04]  /*a7a0*/  ISETP.NE.U32.AND P0, PT, R2, RZ, PT ;  /* 0x000000ff0200720c */ /* 0x001fc80003f05070 */
[----:B------:R-:W-:-:S13]  /*a7b0*/  ISETP.NE.AND.EX P0, PT, R3, RZ, PT, P0 ;  /* 0x000000ff0300720c */ /* 0x000fda0003f05300 */
[----:B------:R-:W0:Y:S02]  /*a7c0*/  @P0 LDC.64 R2, c[0x0][0x9f8] ;  /* 0x00027e00ff020b82 */ /* 0x000e240000000a00 */
[----:B0-----:R-:W-:-:S05]  /*a7d0*/  @P0 IMAD.WIDE R2, R17, 0x4, R2 ;  /* 0x0000000411020825 */ /* 0x001fca00078e0202 */
[----:B------:R0:W2:Y:S01]  /*a7e0*/  @P0 LDG.E R24, desc[UR36][R2.64] ;  /* 0x0000002402180981 */ /* 0x0000a2000c1e1900 */
[----:B------:R-:W-:Y:S02]  /*a7f0*/  LOP3.LUT R37, R37, 0x70, RZ, 0xc0, !PT ;  /* 0x0000007025257812 */ /* 0x000fe400078ec0ff */
[----:B------:R-:W-:Y:S02]  /*a800*/  SHF.R.U32.HI R36, RZ, 0x3, R6 ;  /* 0x00000003ff247819 */ /* 0x000fe40000011606 */
[----:B------:R-:W-:Y:S02]  /*a810*/  LEA R18, R25, 0xffffffc0, 0x6 ;  /* 0xffffffc019127811 */ /* 0x000fe400078e30ff */
[----:B------:R-:W-:Y:S02]  /*a820*/  LOP3.LUT R31, R37, R36, RZ, 0xfc, !PT ;  /* 0x00000024251f7212 */ /* 0x000fe400078efcff */
[----:B-1----:R-:W-:Y:S02]  /*a830*/  ISETP.NE.AND P1, PT, R11, 0x1, PT ;  /* 0x000000010b00780c */ /* 0x002fe40003f25270 */
[----:B------:R-:W-:-:S02]  /*a840*/  IADD3 R5, R31, R18, RZ ;  /* 0x000000121f057210 */ /* 0x000fc40007ffe0ff */
[----:B------:R-:W-:Y:S02]  /*a850*/  LOP3.LUT R16, R16, 0xfffffbff, RZ, 0xc0, !PT ;  /* 0xfffffbff10107812 */ /* 0x000fe400078ec0ff */
[C---:B------:R-:W-:Y:S01]  /*a860*/  ISETP.GE.AND P0, PT, R5.reuse, UR41, PT ;  /* 0x0000002905007c0c */ /* 0x040fe2000bf06270 */
[----:B-----5:R-:W-:-:S03]  /*a870*/  IMAD.IADD R10, R5, 0x1, R28 ;  /* 0x00000001050a7824 */ /* 0x020fc600078e021c */
[----:B------:R-:W-:Y:S01]  /*a880*/  ISETP.GT.U32.OR P0, PT, R31, 0x3f, P0 ;  /* 0x0000003f1f00780c */ /* 0x000fe20000704470 */
[----:B------:R-:W-:Y:S02]  /*a890*/  IMAD.MOV.U32 R7, RZ, RZ, R10 ;  /* 0x000000ffff077224 */ /* 0x000fe400078e000a */
[----:B------:R-:W1:Y:S01]  /*a8a0*/  @P1 LDC R0, c[0x0][0x434] ;  /* 0x00010d00ff001b82 */ /* 0x000e620000000800 */
[----:B------:R-:W-:-:S07]  /*a8b0*/  @P1 LOP3.LUT R16, R16, 0x400, RZ, 0xfc, !PT ;  /* 0x0000040010101812 */ /* 0x000fce00078efcff */
[----:B0-----:R-:W0:Y:S08]  /*a8c0*/  @P1 LDC R3, c[0x0][0x438] ;  /* 0x00010e00ff031b82 */ /* 0x001e300000000800 */
[----:B------:R-:W3:Y:S08]  /*a8d0*/  @!P0 LDC.64 R8, c[0x0][0x428] ;  /* 0x00010a00ff088b82 */ /* 0x000ef00000000a00 */
[----:B------:R-:W4:Y:S01]  /*a8e0*/  @!P0 LDC.64 R4, c[0x0][0x418] ;  /* 0x00010600ff048b82 */ /* 0x000f220000000a00 */
[----:B-1----:R-:W-:-:S05]  /*a8f0*/  @P1 IMAD.HI.U32 R0, R10, R0, RZ ;  /* 0x000000000a001227 */ /* 0x002fca00078e00ff */
[----:B0-----:R-:W-:-:S04]  /*a900*/  @P1 SHF.R.U32.HI R7, RZ, R3, R0 ;  /* 0x00000003ff071219 */ /* 0x001fc80000011600 */
[----:B------:R-:W-:Y:S02]  /*a910*/  @!P0 SHF.R.S32.HI R3, RZ, 0x1f, R7 ;  /* 0x0000001fff038819 */ /* 0x000fe40000011407 */
[----:B------:R-:W-:Y:S02]  /*a920*/  @!P0 MOV R2, R7 ;  /* 0x0000000700028202 */ /* 0x000fe40000000f00 */
[----:B--2---:R-:W-:-:S03]  /*a930*/  SHF.R.S32.HI R32, RZ, 0x1f, R24 ;  /* 0x0000001fff207819 */ /* 0x004fc60000011418 */
[----:B---3--:R-:W-:-:S04]  /*a940*/  @!P0 IMAD.WIDE.U32 R2, R24, R8, R2 ;  /* 0x0000000818028225 */ /* 0x008fc800078e0002 */
[----:B------:R-:W-:Y:S01]  /*a950*/  @!P0 IMAD R0, R32, R8, RZ ;  /* 0x0000000820008224 */ /* 0x000fe200078e02ff */
[----:B----4-:R-:W-:-:S03]  /*a960*/  @!P0 LEA R4, P1, R2, R4, 0x2 ;  /* 0x0000000402048211 */ /* 0x010fc600078210ff */
[----:B------:R-:W-:-:S04]  /*a970*/  @!P0 IMAD R9, R24, R9, R0 ;  /* 0x0000000918098224 */ /* 0x000fc800078e0200 */
[----:B------:R-:W-:-:S05]  /*a980*/  @!P0 IMAD.IADD R0, R3, 0x1, R9 ;  /* 0x0000000103008824 */ /* 0x000fca00078e0209 */
[----:B------:R-:W-:-:S06]  /*a990*/  @!P0 LEA.HI.X R5, R2, R5, R0, 0x2, P1 ;  /* 0x0000000502058211 */ /* 0x000fcc00008f1400 */
[----:B------:R0:W2:Y:S01]  /*a9a0*/  @!P0 LDG.E R5, desc[UR36][R4.64] ;  /* 0x0000002404058981 */ /* 0x0000a2000c1e1900 */
[----:B------:R-:W-:Y:S02]  /*a9b0*/  LOP3.LUT R16, R16, 0xffffffdf, RZ, 0xc0, !PT ;  /* 0xffffffdf10107812 */ /* 0x000fe400078ec0ff */
[----:B------:R-:W-:Y:S01]  /*a9c0*/  CS2R R26, SRZ ;  /* 0x00000000001a7805 */ /* 0x000fe2000001ff00 */
[----:B------:R-:W-:-:S04]  /*a9d0*/  IMAD.MOV R19, RZ, RZ, -R7 ;  /* 0x000000ffff137224 */ /* 0x000fc800078e0a07 */
[----:B------:R-:W-:Y:S01]  /*a9e0*/  IMAD R19, R11, R19, R10 ;  /* 0x000000130b137224 */ /* 0x000fe200078e020a */
[----:B0-----:R-:W-:-:S04]  /*a9f0*/  SHF.L.U32 R4, R30, 0x3, RZ ;  /* 0x000000031e047819 */ /* 0x001fc800000006ff */
[----:B------:R-:W-:-:S04]  /*aa00*/  LOP3.LUT R22, R4, 0x38, RZ, 0xc0, !PT ;  /* 0x0000003804167812 */ /* 0x000fc800078ec0ff */
[C---:B------:R-:W-:Y:S02]  /*aa10*/  LOP3.LUT R0, R22.reuse, 0x40, RZ, 0xfc, !PT ;  /* 0x0000004016007812 */ /* 0x040fe400078efcff */
[----:B------:R-:W-:Y:S02]  /*aa20*/  LOP3.LUT R2, R22, 0x80, RZ, 0xfc, !PT ;  /* 0x0000008016027812 */ /* 0x000fe400078efcff */
[----:B------:R-:W-:Y:S02]  /*aa30*/  ISETP.GE.AND P1, PT, R0, UR4, PT ;  /* 0x0000000400007c0c */ /* 0x000fe4000bf26270 */
[----:B------:R-:W-:Y:S02]  /*aa40*/  ISETP.GE.AND P5, PT, R2, UR4, PT ;  /* 0x0000000402007c0c */ /* 0x000fe4000bfa6270 */
[C---:B------:R-:W-:Y:S02]  /*aa50*/  LOP3.LUT R0, R22.reuse, 0xc0, RZ, 0xfc, !PT ;  /* 0x000000c016007812 */ /* 0x040fe400078efcff */
[----:B------:R-:W-:-:S02]  /*aa60*/  LOP3.LUT R2, R22, 0x180, RZ, 0xfc, !PT ;  /* 0x0000018016027812 */ /* 0x000fc400078efcff */
[----:B------:R-:W-:Y:S02]  /*aa70*/  ISETP.GE.AND P4, PT, R0, UR4, PT ;  /* 0x0000000400007c0c */ /* 0x000fe4000bf86270 */
[C---:B------:R-:W-:Y:S02]  /*aa80*/  LOP3.LUT R0, R22.reuse, 0x100, RZ, 0xfc, !PT ;  /* 0x0000010016007812 */ /* 0x040fe400078efcff */
[----:B------:R-:W-:Y:S02]  /*aa90*/  ISETP.GE.AND P6, PT, R22, UR4, PT ;  /* 0x0000000416007c0c */ /* 0x000fe4000bfc6270 */
[----:B------:R-:W-:Y:S02]  /*aaa0*/  @P1 LOP3.LUT R16, R16, 0x20, RZ, 0xfc, !PT ;  /* 0x0000002010101812 */ /* 0x000fe400078efcff */
[----:B------:R-:W-:Y:S02]  /*aab0*/  ISETP.GE.AND P3, PT, R0, UR4, PT ;  /* 0x0000000400007c0c */ /* 0x000fe4000bf66270 */
[----:B------:R-:W-:-:S02]  /*aac0*/  LOP3.LUT R16, R16, 0xffffffef, RZ, 0xc0, !PT ;  /* 0xffffffef10107812 */ /* 0x000fc400078ec0ff */
[----:B------:R-:W-:Y:S02]  /*aad0*/  LOP3.LUT R0, R22, 0x140, RZ, 0xfc, !PT ;  /* 0x0000014016007812 */ /* 0x000fe400078efcff */
[----:B------:R-:W-:Y:S02]  /*aae0*/  @P5 LOP3.LUT R16, R16, 0x10, RZ, 0xfc, !PT ;  /* 0x0000001010105812 */ /* 0x000fe400078efcff */
[----:B------:R-:W-:Y:S02]  /*aaf0*/  ISETP.GE.AND P2, PT, R0, UR4, PT ;  /* 0x0000000400007c0c */ /* 0x000fe4000bf46270 */
[----:B------:R-:W-:Y:S02]  /*ab00*/  LOP3.LUT R16, R16, 0xfffffff7, RZ, 0xc0, !PT ;  /* 0xfffffff710107812 */ /* 0x000fe400078ec0ff */
[----:B------:R-:W-:Y:S02]  /*ab10*/  SEL R0, RZ, 0xffffffff, P1 ;  /* 0xffffffffff007807 */ /* 0x000fe40000800000 */
[----:B------:R-:W-:-:S03]  /*ab20*/  @P4 LOP3.LUT R16, R16, 0x8, RZ, 0xfc, !PT ;  /* 0x0000000810104812 */ /* 0x000fc600078efcff */
[----:B------:R-:W-:Y:S01]  /*ab30*/  IMAD.SHL.U32 R3, R0, 0x2, RZ ;  /* 0x0000000200037824 */ /* 0x000fe200078e00ff */
[----:B------:R-:W-:Y:S02]  /*ab40*/  LOP3.LUT R16, R16, 0xfffffffb, RZ, 0xc0, !PT ;  /* 0xfffffffb10107812 */ /* 0x000fe400078ec0ff */
[----:B------:R-:W-:Y:S02]  /*ab50*/  SEL R0, RZ, 0x1, P6 ;  /* 0x00000001ff007807 */ /* 0x000fe40003000000 */
[----:B------:R-:W-:Y:S02]  /*ab60*/  @P3 LOP3.LUT R16, R16, 0x4, RZ, 0xfc, !PT ;  /* 0x0000000410103812 */ /* 0x000fe400078efcff */
[----:B------:R-:W-:Y:S02]  /*ab70*/  LOP3.LUT R0, R3, 0x2, R0, 0xe2, !PT ;  /* 0x0000000203007812 */ /* 0x000fe400078ee200 */
[----:B------:R-:W-:Y:S02]  /*ab80*/  LOP3.LUT R16, R16, 0xfffffffd, RZ, 0xc0, !PT ;  /* 0xfffffffd10107812 */ /* 0x000fe400078ec0ff */
[----:B------:R-:W-:-:S02]  /*ab90*/  SEL R3, RZ, 0x4, P5 ;  /* 0x00000004ff037807 */ /* 0x000fc40002800000 */
[----:B------:R-:W-:-:S04]  /*aba0*/  LOP3.LUT R16, R16, 0xffffffbf, RZ, 0xc0, !PT ;  /* 0xffffffbf10107812 */ /* 0x000fc800078ec0ff */
[----:B------:R-:W-:-:S04]  /*abb0*/  @P6 LOP3.LUT R16, R16, 0x40, RZ, 0xfc, !PT ;  /* 0x0000004010106812 */ /* 0x000fc800078efcff */
[----:B------:R-:W-:Y:S02]  /*abc0*/  @P2 LOP3.LUT R16, R16, 0x2, RZ, 0xfc, !PT ;  /* 0x0000000210102812 */ /* 0x000fe400078efcff */
[--C-:B--2---:R-:W-:Y:S01]  /*abd0*/  @!P0 SHF.R.S32.HI R27, RZ, 0x1f, R5.reuse ;  /* 0x0000001fff1b8819 */ /* 0x104fe20000011405 */
[----:B------:R-:W-:Y:S01]  /*abe0*/  @!P0 IMAD.MOV.U32 R26, RZ, RZ, R5 ;  /* 0x000000ffff1a8224 */ /* 0x000fe200078e0005 */
[----:B------:R-:W-:Y:S02]  /*abf0*/  ISETP.GE.AND P0, PT, R2, UR4, PT ;  /* 0x0000000402007c0c */ /* 0x000fe4000bf06270 */
[----:B------:R-:W-:Y:S02]  /*ac00*/  LOP3.LUT R2, R22, 0x1c0, RZ, 0xfc, !PT ;  /* 0x000001c016027812 */ /* 0x000fe400078efcff */
[----:B------:R-:W-:Y:S02]  /*ac10*/  SEL R34, RZ, 0x40, P0 ;  /* 0x00000040ff227807 */ /* 0x000fe40000000000 */
[----:B------:R-:W-:Y:S01]  /*ac20*/  ISETP.GE.AND P0, PT, R2, UR4, PT ;  /* 0x0000000402007c0c */ /* 0x000fe2000bf06270 */
[----:B------:R-:W-:Y:S01]  /*ac30*/  UMOV UR4, 0xffffffff ;  /* 0xffffffff00047882 */ /* 0x000fe20000000000 */
[----:B------:R-:W-:-:S02]  /*ac40*/  SEL R2, RZ, 0x8, P4 ;  /* 0x00000008ff027807 */ /* 0x000fc40002000000 */
[----:B------:R-:W-:Y:S02]  /*ac50*/  SEL R17, RZ, 0x80, P0 ;  /* 0x00000080ff117807 */ /* 0x000fe40000000000 */
[----:B------:R-:W-:Y:S02]  /*ac60*/  LOP3.LUT R0, R2, R0, R3, 0xfe, !PT ;  /* 0x0000000002007212 */ /* 0x000fe400078efe03 */
[----:B------:R-:W-:Y:S02]  /*ac70*/  SEL R3, RZ, 0x10, P3 ;  /* 0x00000010ff037807 */ /* 0x000fe40001800000 */
[----:B------:R-:W-:-:S04]  /*ac80*/  SEL R2, RZ, 0x20, P2 ;  /* 0x00000020ff027807 */ /* 0x000fc80001000000 */
[----:B------:R-:W-:Y:S01]  /*ac90*/  LOP3.LUT R3, R2, R0, R3, 0xfe, !PT ;  /* 0x0000000002037212 */ /* 0x000fe200078efe03 */
[----:B------:R-:W-:Y:S06]  /*aca0*/  BRA.DIV UR4, `(.L_x_58) ;  /* 0x0000002a04b07947 */ /* 0x000fec000b800000 */
.L_x_100:
[----:B------:R-:W-:Y:S01]  /*acb0*/  ULOP3.LUT UR4, UR39, 0x2, URZ, 0xfc, !UPT ;  /* 0x0000000227047892 */ /* 0x000fe2000f8efc3f */
[----:B------:R-:W-:Y:S02]  /*acc0*/  ISETP.GT.U32.AND P1, PT, R31, 0x3f, PT ;  /* 0x0000003f1f00780c */ /* 0x000fe40003f24070 */
[----:B------:R-:W-:Y:S02]  /*acd0*/  LOP3.LUT R16, R16, 0xffffff7f, RZ, 0xc0, !PT ;  /* 0xffffff7f10107812 */ /* 0x000fe400078ec0ff */
[----:B------:R-:W-:Y:S01]  /*ace0*/  LOP3.LUT R34, R3, R34, RZ, 0xfc, !PT ;  /* 0x0000002203227212 */ /* 0x000fe200078efcff */
[----:B------:R-:W-:Y:S01]  /*acf0*/  IMAD.U32 R33, RZ, RZ, UR4 ;  /* 0x00000004ff217e24 */ /* 0x000fe2000f8e00ff */
[----:B------:R-:W-:Y:S02]  /*ad00*/  MOV R23, UR40 ;  /* 0x0000002800177c02 */ /* 0x000fe40008000f00 */
[----:B------:R-:W-:Y:S02]  /*ad10*/  LOP3.LUT R17, R34, R17, RZ, 0xfc, !PT ;  /* 0x0000001122117212 */ /* 0x000fe400078efcff */
[----:B------:R-:W-:-:S02]  /*ad20*/  ISETP.NE.AND P0, PT, R33, 0x3, PT ;  /* 0x000000032100780c */ /* 0x000fc40003f05270 */
[----:B------:R-:W-:-:S11]  /*ad30*/  SHF.R.S32.HI R23, RZ, 0x1f, R23 ;  /* 0x0000001fff177819 */ /* 0x000fd60000011417 */
[----:B------:R-:W-:-:S04]  /*ad40*/  @P0 LOP3.LUT R16, R16, 0x80, RZ, 0xfc, !PT ;  /* 0x0000008010100812 */ /* 0x000fc800078efcff */
[----:B------:R-:W-:-:S04]  /*ad50*/  LOP3.LUT R16, R16, 0xfffff7ff, RZ, 0xc0, !PT ;  /* 0xfffff7ff10107812 */ /* 0x000fc800078ec0ff */
[----:B------:R-:W-:Y:S01]  /*ad60*/  @P1 LOP3.LUT R16, R16, 0x800, RZ, 0xfc, !PT ;  /* 0x0000080010101812 */ /* 0x000fe200078efcff */
[----:B------:R-:W-:Y:S06]  /*ad70*/  @!P0 BRA `(.L_x_59) ;  /* 0x0000000000048947 */ /* 0x000fec0003800000 */
[----:B------:R-:W-:Y:S01]  /*ad80*/  BPT.TRAP 0x1 ;  /* 0x000000040000795c */ /* 0x000fe20000300000 */
.L_x_59:
[----:B------:R-:W-:-:S05]  /*ad90*/  IMAD.MOV.U32 R0, RZ, RZ, 0x1 ;  /* 0x00000001ff007424 */ /* 0x000fca00078e00ff */
[----:B------:R-:W-:-:S04]  /*ada0*/  SHF.L.U32 R0, R0, 0x1f, RZ ;  /* 0x0000001f00007819 */ /* 0x000fc800000006ff */
[----:B------:R-:W0:Y:S02]  /*adb0*/  SYNCS.PHASECHK.TRANS64.TRYWAIT P0, [UR43+0x28c40], R0 ;  /* 0x028c4000ff0075a7 */ /* 0x000e24000800016b */
[----:B0-----:R-:W-:Y:S05]  /*adc0*/  @!P0 BRA `(.L_x_60) ;  /* 0x0000002800888947 */ /* 0x001fea0003800000 */
.L_x_101:
[----:B------:R-:W-:Y:S01]  /*add0*/  SHF.R.S32.HI R29, RZ, 0x1f, R19 ;  /* 0x0000001fff1d7819 */ /* 0x000fe20000011413 */
[----:B------:R-:W-:Y:S01]  /*ade0*/  ULDC.64 UR4, c[0x0][0x300] ;  /* 0x0000c00000047ab9 */ /* 0x000fe20000000a00 */
[----:B------:R-:W-:Y:S01]  /*adf0*/  R2UR UR6, R23 ;  /* 0x00000000170672ca */ /* 0x000fe200000e0000 */
[----:B0-----:R-:W-:Y:S01]  /*ae00*/  IMAD.WIDE.U32 R2, R19, UR4, RZ ;  /* 0x0000000413027c25 */ /* 0x001fe2000f8e00ff */
[----:B------:R-:W-:Y:S02]  /*ae10*/  IADD3 R18, -R36, UR41, -R18 ;  /* 0x0000002924127c10 */ /* 0x000fe4000fffe912 */
[----:B------:R-:W-:Y:S01]  /*ae20*/  LOP3.LUT R16, R16, 0xfffffffe, RZ, 0xc0, !PT ;  /* 0xfffffffe10107812 */ /* 0x000fe200078ec0ff */
[----:B------:R-:W-:-:S04]  /*ae30*/  IMAD R0, R29, UR4, RZ ;  /* 0x000000041d007c24 */ /* 0x000fc8000f8e02ff */
[----:B------:R-:W-:Y:S01]  /*ae40*/  IMAD R5, R19, UR5, R0 ;  /* 0x0000000513057c24 */ /* 0x000fe2000f8e0200 */
[----:B------:R-:W-:-:S04]  /*ae50*/  ULDC.64 UR4, c[0x0][0x310] ;  /* 0x0000c40000047ab9 */ /* 0x000fc80000000a00 */
[----:B------:R-:W-:Y:S01]  /*ae60*/  IADD3 R3, R3, R5, RZ ;  /* 0x0000000503037210 */ /* 0x000fe20007ffe0ff */
[----:B------:R-:W-:-:S04]  /*ae70*/  IMAD R5, R27, UR4, RZ ;  /* 0x000000041b057c24 */ /* 0x000fc8000f8e02ff */
[C---:B------:R-:W-:Y:S02]  /*ae80*/  IMAD R5, R26.reuse, UR5, R5 ;  /* 0x000000051a057c24 */ /* 0x040fe4000f8e0205 */
[----:B------:R-:W-:Y:S01]  /*ae90*/  IMAD.WIDE.U32 R2, R26, UR4, R2 ;  /* 0x000000041a027c25 */ /* 0x000fe2000f8e0002 */
[----:B------:R-:W-:-:S03]  /*aea0*/  ULDC.64 UR4, c[0x0][0x308] ;  /* 0x0000c20000047ab9 */ /* 0x000fc60000000a00 */
[----:B------:R-:W-:Y:S02]  /*aeb0*/  IMAD.IADD R3, R3, 0x1, R5 ;  /* 0x0000000103037824 */ /* 0x000fe400078e0205 */
[----:B------:R-:W-:Y:S01]  /*aec0*/  IMAD.U32 R5, RZ, RZ, UR4 ;  /* 0x00000004ff057e24 */ /* 0x000fe2000f8e00ff */
[----:B------:R-:W-:-:S03]  /*aed0*/  UIMAD UR4, UR6, UR4, URZ ;  /* 0x00000004060472a4 */ /* 0x000fc6000f8e023f */
[----:B------:R-:W-:Y:S01]  /*aee0*/  IMAD.WIDE.U32 R2, R5, UR40, R2 ;  /* 0x0000002805027c25 */ /* 0x000fe2000f8e0002 */
[----:B------:R-:W-:Y:S01]  /*aef0*/  UIMAD UR4, UR40, UR5, UR4 ;  /* 0x00000005280472a4 */ /* 0x000fe2000f8e0204 */
[----:B------:R-:W-:Y:S02]  /*af00*/  ULDC.64 UR6, c[0x0][0x2e8] ;  /* 0x0000ba0000067ab9 */ /* 0x000fe40000000a00 */
[----:B------:R-:W-:Y:S01]  /*af10*/  UMOV UR5, 0xffffffff ;  /* 0xffffffff00057882 */ /* 0x000fe20000000000 */
[----:B------:R-:W-:Y:S02]  /*af20*/  LEA R0, P0, R2, UR6, 0x1 ;  /* 0x0000000602007c11 */ /* 0x000fe4000f8008ff */
[----:B------:R-:W-:Y:S01]  /*af30*/  IADD3 R5, R3, UR4, RZ ;  /* 0x0000000403057c10 */ /* 0x000fe2000fffe0ff */
[----:B------:R-:W-:Y:S01]  /*af40*/  ULDC UR4, c[0x0][0x2f4] ;  /* 0x0000bd0000047ab9 */ /* 0x000fe20000000800 */
[----:B------:R-:W-:Y:S02]  /*af50*/  LOP3.LUT R3, R4, 0x1c0, RZ, 0xc0, !PT ;  /* 0x000001c004037812 */ /* 0x000fe400078ec0ff */
[----:B------:R-:W-:-:S02]  /*af60*/  ISETP.GE.AND P2, PT, R22, UR4, PT ;  /* 0x0000000416007c0c */ /* 0x000fc4000bf46270 */
[----:B------:R-:W-:Y:S02]  /*af70*/  LOP3.LUT R3, R3, 0x38, R4, 0xf8, !PT ;  /* 0x0000003803037812 */ /* 0x000fe400078ef804 */
[----:B------:R-:W-:Y:S02]  /*af80*/  LEA.HI.X R5, R2, UR7, R5, 0x1, P0 ;  /* 0x0000000702057c11 */ /* 0x000fe400080f0c05 */
[----:B------:R-:W-:Y:S01]  /*af90*/  LOP3.LUT R3, R3, 0x38, R30, 0x78, !PT ;  /* 0x0000003803037812 */ /* 0x000fe200078e781e */
[----:B------:R-:W-:Y:S01]  /*afa0*/  IMAD.SHL.U32 R30, R6, 0x8, RZ ;  /* 0x00000008061e7824 */ /* 0x000fe200078e00ff */
[----:B------:R-:W-:-:S04]  /*afb0*/  ISETP.GE.AND P0, PT, R18, 0x1, PT ;  /* 0x000000011200780c */ /* 0x000fc80003f06270 */
[----:B------:R-:W-:Y:S02]  /*afc0*/  LOP3.LUT R30, R3, 0x200, R30, 0xf8, !PT ;  /* 0x00000200031e7812 */ /* 0x000fe400078ef81e */
[----:B------:R-:W-:Y:S01]  /*afd0*/  @P2 LOP3.LUT R16, R16, 0x1, RZ, 0xfc, !PT ;  /* 0x0000000110102812 */ /* 0x000fe200078efcff */
[----:B------:R-:W-:Y:S06]  /*afe0*/  BRA.DIV UR5, `(.L_x_61) ;  /* 0x0000002a05187947 */ /* 0x000fec000b800000 */
[----:B------:R-:W0:Y:S01]  /*aff0*/  SHFL.IDX PT, R14, R0, RZ, 0x181f ;  /* 0x00181fff000e7589 */ /* 0x000e2200000e0000 */
[----:B------:R-:W-:-:S03]  /*b000*/  @P0 LEA R7, R30, UR43, 0x1 ;  /* 0x0000002b1e070c11 */ /* 0x000fc6000f8e08ff */
[----:B------:R-:W1:Y:S04]  /*b010*/  SHFL.IDX PT, R2, R5, RZ, 0x181f ;  /* 0x00181fff05027589 */ /* 0x000e6800000e0000 */
[----:B------:R-:W-:Y:S01]  /*b020*/  SHFL.IDX PT, R4, R5, 0x1, 0x181f ;  /* 0x00381f0005047f89 */ /* 0x000fe200000e0000 */
[----:B0-----:R-:W-:-:S05]  /*b030*/  @P0 LEA R14, P1, R22, R14, 0x1 ;  /* 0x0000000e160e0211 */ /* 0x001fca00078208ff */
[----:B-1----:R-:W-:Y:S01]  /*b040*/  @P0 IMAD.X R3, RZ, RZ, R2, P1 ;  /* 0x000000ffff030224 */ /* 0x002fe200008e0602 */
[----:B------:R-:W-:Y:S02]  /*b050*/  @P0 MOV R2, R14 ;  /* 0x0000000e00020202 */ /* 0x000fe40000000f00 */
[----:B------:R-:W0:Y:S04]  /*b060*/  SHFL.IDX PT, R14, R0, 0x1, 0x181f ;  /* 0x00381f00000e7f89 */ /* 0x000e2800000e0000 */
[----:B------:R0:W-:Y:S01]  /*b070*/  @P0 LDGSTS.E.BYPASS.LTC128B.128 [R7+0x22400], desc[UR36][R2.64], !P2 ;  /* 0x2240000002070fae */ /* 0x0001e2000d101d64 */
[----:B------:R-:W-:-:S13]  /*b080*/  ISETP.GE.AND P0, PT, R18, 0x11, PT ;  /* 0x000000111200780c */ /* 0x000fda0003f06270 */
[----:B------:R-:W-:Y:S02]  /*b090*/  @P0 LEA R9, R30, UR43, 0x1 ;  /* 0x0000002b1e090c11 */ /* 0x000fe4000f8e08ff */
[----:B0-----:R-:W-:Y:S02]  /*b0a0*/  @P0 LEA R2, P1, R22, R14, 0x1 ;  /* 0x0000000e16020211 */ /* 0x001fe400078208ff */
[----:B------:R-:W0:Y:S03]  /*b0b0*/  SHFL.IDX PT, R14, R0, 0x2, 0x181f ;  /* 0x00581f00000e7f89 */ /* 0x000e2600000e0000 */
[----:B------:R-:W-:Y:S02]  /*b0c0*/  @P0 IMAD.X R3, RZ, RZ, R4, P1 ;  /* 0x000000ffff030224 */ /* 0x000fe400008e0604 */
[----:B------:R-:W1:Y:S04]  /*b0d0*/  SHFL.IDX PT, R4, R5, 0x2, 0x181f ;  /* 0x00581f0005047f89 */ /* 0x000e6800000e0000 */
[----:B------:R0:W-:Y:S01]  /*b0e0*/  @P0 LDGSTS.E.BYPASS.LTC128B.128 [R9+0x22c00], desc[UR36][R2.64], !P2 ;  /* 0x22c0000002090fae */ /* 0x0001e2000d101d64 */
[----:B------:R-:W-:-:S13]  /*b0f0*/  ISETP.GE.AND P0, PT, R18, 0x21, PT ;  /* 0x000000211200780c */ /* 0x000fda0003f06270 */
[----:B------:R-:W-:Y:S02]  /*b100*/  @P0 LEA R7, R30, UR43, 0x1 ;  /* 0x0000002b1e070c11 */ /* 0x000fe4000f8e08ff */
[----:B0-----:R-:W-:Y:S02]  /*b110*/  @P0 LEA R2, P1, R22, R14, 0x1 ;  /* 0x0000000e16020211 */ /* 0x001fe400078208ff */
[----:B------:R0:W2:Y:S03]  /*b120*/  SHFL.IDX PT, R14, R0, 0x3, 0x181f ;  /* 0x00781f00000e7f89 */ /* 0x0000a600000e0000 */
[----:B-1----:R-:W-:Y:S02]  /*b130*/  @P0 IMAD.X R3, RZ, RZ, R4, P1 ;  /* 0x000000ffff030224 */ /* 0x002fe400008e0604 */
[----:B------:R0:W1:Y:S04]  /*b140*/  SHFL.IDX PT, R4, R5, 0x3, 0x181f ;  /* 0x00781f0005047f89 */ /* 0x00006800000e0000 */
[----:B------:R0:W-:Y:S02]  /*b150*/  @P0 LDGSTS.E.BYPASS.LTC128B.128 [R7+0x23400], desc[UR36][R2.64], !P2 ;  /* 0x2340000002070fae */ /* 0x0001e4000d101d64 */
.L_x_111:
[----:B------:R-:W-:-:S13]  /*b160*/  ISETP.GE.AND P0, PT, R18, 0x31, PT ;  /* 0x000000311200780c */ /* 0x000fda0003f06270 */
[----:B0-2---:R-:W-:Y:S02]  /*b170*/  @P0 LEA R2, P1, R22, R14, 0x1 ;  /* 0x0000000e16020211 */ /* 0x005fe400078208ff */
[----:B------:R-:W-:Y:S02]  /*b180*/  @P0 LEA R5, R30, UR43, 0x1 ;  /* 0x0000002b1e050c11 */ /* 0x000fe4000f8e08ff */
[----:B-1----:R-:W-:-:S05]  /*b190*/  @P0 IADD3.X R3, RZ, R4, RZ, P1, !PT ;  /* 0x00000004ff030210 */ /* 0x002fca0000ffe4ff */
[----:B------:R-:W-:Y:S01]  /*b1a0*/  @!PT LDS RZ, [RZ] ;  /* 0x00000000fffff984 */ /* 0x000fe20000000800 */
[----:B------:R-:W-:Y:S01]  /*b1b0*/  @!PT LDS RZ, [RZ] ;  /* 0x00000000fffff984 */ /* 0x000fe20000000800 */
[----:B------:R-:W-:Y:S01]  /*b1c0*/  @!PT LDS RZ, [RZ] ;  /* 0x00000000fffff984 */ /* 0x000fe20000000800 */
[----:B------:R0:W-:Y:S01]  /*b1d0*/  @P0 LDGSTS.E.BYPASS.LTC128B.128 [R5+0x23c00], desc[UR36][R2.64], !P2 ;  /* 0x23c0000002050fae */ /* 0x0001e2000d101d64 */
[----:B------:R-:W-:Y:S01]  /*b1e0*/  NOP ;  /* 0x0000000000007918 */ /* 0x000fe20000000000 */
[----:B------:R-:W-:Y:S02]  /*b1f0*/  SYNCS.ARRIVE.TRANS64.RED.A0T1 RZ, [UR43+0x28c30], RZ ;  /* 0x028c30ffffff79a7 */ /* 0x000fe4000820042b */
[----:B------:R-:W-:Y:S01]  /*b200*/  ARRIVES.LDGSTSBAR.64.TRANSCNT [UR43+0x28c30] ;  /* 0x028c3000ff0079b0 */ /* 0x000fe20008000aab */
[----:B------:R-:W-:Y:S01]  /*b210*/  NOP ;  /* 0x0000000000007918 */ /* 0x000fe20000000000 */
[----:B------:R-:W-:-:S13]  /*b220*/  ISETP.NE.AND P2, PT, R33, 0x3, PT ;  /* 0x000000032100780c */ /* 0x000fda0003f45270 */
[----:B0-----:R-:W-:Y:S05]  /*b230*/  @!P2 BRA `(.L_x_62) ;  /* 0x000000000004a947 */ /* 0x001fea0003800000 */
[----:B------:R-:W-:Y:S01]  /*b240*/  BPT.TRAP 0x1 ;  /* 0x000000040000795c */ /* 0x000fe20000300000 */
.L_x_62:
[----:B------:R-:W-:Y:S01]  /*b250*/  SYNCS.ARRIVE.TRANS64.A1T0 RZ, [UR43+0x28c30], RZ ;  /* 0x028c30ffffff79a7 */ /* 0x000fe2000810002b */
[----:B------:R-:W-:Y:S05]  /*b260*/  WARPSYNC.ALL ;  /* 0x0000000000007948 */ /* 0x000fea0003800000 */
[----:B------:R-:W-:-:S04]  /*b270*/  UIADD3 UR4, UR43, 0x20400, URZ ;  /* 0x000204002b047890 */ /* 0x000fc8000fffe03f */
[----:B------:R-:W-:Y:S01]  /*b280*/  ULOP3.LUT UP0, URZ, UR4, 0x3ff, URZ, 0xc0, !UPT ;  /* 0x000003ff043f7892 */ /* 0x000fe2000f80c03f */
[----:B------:R-:W-:Y:S05]  /*b290*/  BAR.SYNC.DEFER_BLOCKING 0x8, 0x100 ;  /* 0x0204000000007b1d */ /* 0x000fea0000010000 */
[----:B------:R-:W-:-:S13]  /*b2a0*/  PLOP3.LUT P0, PT, PT, PT, UP0, 0x80, 0x0 ;  /* 0x000000000000781c */ /* 0x000fda0003f0f008 */
[----:B------:R-:W-:Y:S05]  /*b2b0*/  @!P0 BRA `(.L_x_63) ;  /* 0x0000000000408947 */ /* 0x000fea0003800000 */
[----:B------:R-:W-:Y:S01]  /*b2c0*/  MOV R2, 0x0 ;  /* 0x0000000000027802 */ /* 0x000fe20000000f00 */
[----:B------:R-:W-:Y:S01]  /*b2d0*/  ULDC.64 UR4, c[0x4][0x90] ;  /* 0x0100240000047ab9 */ /* 0x000fe20000000a00 */
[----:B------:R-:W-:Y:S01]  /*b2e0*/  ULDC.64 UR6, c[0x4][0x98] ;  /* 0x0100260000067ab9 */ /* 0x000fe20000000a00 */
[----:B------:R-:W-:Y:S01]  /*b2f0*/  ULDC.64 UR8, c[0x4][0x20] ;  /* 0x0100080000087ab9 */ /* 0x000fe20000000a00 */
[----:B------:R-:W-:Y:S01]  /*b300*/  IMAD.U32 R4, RZ, RZ, UR4 ;  /* 0x00000004ff047e24 */ /* 0x000fe2000f8e00ff */
[----:B------:R-:W-:Y:S01]  /*b310*/  MOV R6, UR6 ;  /* 0x0000000600067c02 */ /* 0x000fe20008000f00 */
[----:B------:R-:W0:Y:S01]  /*b320*/  LDC.64 R2, c[0x4][R2] ;  /* 0x0100000002027b82 */ /* 0x000e220000000a00 */
[----:B------:R-:W-:Y:S01]  /*b330*/  IMAD.U32 R5, RZ, RZ, UR5 ;  /* 0x00000005ff057e24 */ /* 0x000fe2000f8e00ff */
[----:B------:R-:W-:Y:S01]  /*b340*/  MOV R11, UR9 ;  /* 0x00000009000b7c02 */ /* 0x000fe20008000f00 */
[----:B------:R-:W-:Y:S01]  /*b350*/  IMAD.U32 R7, RZ, RZ, UR7 ;  /* 0x00000007ff077e24 */ /* 0x000fe2000f8e00ff */
[----:B------:R-:W-:Y:S01]  /*b360*/  MOV R13, RZ ;  /* 0x000000ff000d7202 */ /* 0x000fe20000000f00 */
[----:B------:R-:W-:-:S02]  /*b370*/  IMAD.U32 R10, RZ, RZ, UR8 ;  /* 0x00000008ff0a7e24 */ /* 0x000fc4000f8e00ff */
[----:B------:R-:W-:Y:S02]  /*b380*/  IMAD.MOV.U32 R8, RZ, RZ, 0x70 ;  /* 0x00000070ff087424 */ /* 0x000fe400078e00ff */
[----:B------:R-:W-:-:S07]  /*b390*/  IMAD.MOV.U32 R12, RZ, RZ, 0x1 ;  /* 0x00000001ff0c7424 */ /* 0x000fce00078e00ff */
[----:B------:R-:W-:-:S07]  /*b3a0*/  LEPC R20, `(.L_x_63) ;  /* 0x000000001014794e */ /* 0x000fce0000000000 */
[----:B0-----:R-:W-:Y:S05]  /*b3b0*/  CALL.ABS.NOINC R2 ;  /* 0x0000000002007343 */ /* 0x001fea0003c00000 */
.L_x_63:
[----:B------:R-:W0:Y:S01]  /*b3c0*/  LDC R0, c[0x0][0x448] ;  /* 0x00011200ff007b82 */ /* 0x000e220000000800 */
[----:B------:R-:W1:Y:S01]  /*b3d0*/  S2R R20, SR_CTAID.Z ;  /* 0x0000000000147919 */ /* 0x000e620000002700 */
[----:B------:R-:W-:Y:S01]  /*b3e0*/  R2UR UR6, R23 ;  /* 0x00000000170672ca */ /* 0x000fe200000e0000 */
[----:B------:R-:W-:Y:S01]  /*b3f0*/  ULDC.64 UR8, c[0x0][0x2d8] ;  /* 0x0000b60000087ab9 */ /* 0x000fe20000000a00 */
[----:B------:R-:W-:Y:S01]  /*b400*/  IMAD R9, R35, 0x40, R31 ;  /* 0x0000004023097824 */ /* 0x000fe200078e021f */
[----:B------:R-:W-:-:S03]  /*b410*/  UIMAD.WIDE.U32 UR4, UR40, UR8, URZ ;  /* 0x00000008280472a5 */ /* 0x000fc6000f8e003f */
[----:B------:R-:W-:-:S03]  /*b420*/  IMAD.MOV.U32 R7, RZ, RZ, R9 ;  /* 0x000000ffff077224 */ /* 0x000fc600078e0009 */
[----:B------:R-:W-:Y:S02]  /*b430*/  IMAD.U32 R4, RZ, RZ, UR4 ;  /* 0x00000004ff047e24 */ /* 0x000fe4000f8e00ff */
[----:B------:R-:W-:Y:S02]  /*b440*/  IMAD.U32 R5, RZ, RZ, UR5 ;  /* 0x00000005ff057e24 */ /* 0x000fe4000f8e00ff */
[----:B------:R-:W-:-:S04]  /*b450*/  UIMAD UR6, UR6, UR8, URZ ;  /* 0x00000008060672a4 */ /* 0x000fc8000f8e023f */
[----:B------:R-:W-:-:S03]  /*b460*/  UIMAD UR6, UR40, UR9, UR6 ;  /* 0x00000009280672a4 */ /* 0x000fc6000f8e0206 */
[----:B------:R-:W-:Y:S01]  /*b470*/  ULDC.64 UR8, c[0x0][0x2e0] ;  /* 0x0000b80000087ab9 */ /* 0x000fe20000000a00 */
[----:B------:R-:W-:Y:S01]  /*b480*/  UIADD3 UR6, UR5, UR6, URZ ;  /* 0x0000000605067290 */ /* 0x000fe2000fffe03f */
[----:B0-----:R-:W-:Y:S02]  /*b490*/  ISETP.NE.AND P0, PT, R0, 0x1, PT ;  /* 0x000000010000780c */ /* 0x001fe40003f05270 */
[----:B------:R-:W-:Y:S01]  /*b4a0*/  ULDC.64 UR4, c[0x0][0x2d0] ;  /* 0x0000b40000047ab9 */ /* 0x000fe20000000a00 */
[----:B-1----:R-:W-:-:S10]  /*b4b0*/  SHF.R.S32.HI R6, RZ, 0x1f, R20 ;  /* 0x0000001fff067819 */ /* 0x002fd40000011414 */
[----:B------:R-:W0:Y:S01]  /*b4c0*/  @P0 LDC R2, c[0x0][0x44c] ;  /* 0x00011300ff020b82 */ /* 0x000e220000000800 */
[----:B------:R-:W-:-:S04]  /*b4d0*/  IMAD R6, R6, UR8, RZ ;  /* 0x0000000806067c24 */ /* 0x000fc8000f8e02ff */
[----:B------:R-:W-:-:S03]  /*b4e0*/  IMAD R5, R20, UR9, R6 ;  /* 0x0000000914057c24 */ /* 0x000fc6000f8e0206 */
[----:B------:R-:W1:Y:S01]  /*b4f0*/  @P0 LDC R3, c[0x0][0x450] ;  /* 0x00011400ff030b82 */ /* 0x000e620000000800 */
[----:B0-----:R-:W-:-:S05]  /*b500*/  @P0 IMAD.HI.U32 R2, R9, R2, RZ ;  /* 0x0000000209020227 */ /* 0x001fca00078e00ff */
[----:B-1----:R-:W-:Y:S02]  /*b510*/  @P0 SHF.R.U32.HI R7, RZ, R3, R2 ;  /* 0x00000003ff070219 */ /* 0x002fe40000011602 */
[----:B------:R-:W-:Y:S02]  /*b520*/  MOV R3, UR6 ;  /* 0x0000000600037c02 */ /* 0x000fe40008000f00 */
[----:B------:R-:W-:Y:S02]  /*b530*/  MOV R2, R4 ;  /* 0x0000000400027202 */ /* 0x000fe40000000f00 */
[----:B------:R-:W-:-:S03]  /*b540*/  SHF.R.S32.HI R4, RZ, 0x1f, R7 ;  /* 0x0000001fff047819 */ /* 0x000fc60000011407 */
[----:B------:R-:W-:-:S04]  /*b550*/  IMAD.WIDE.U32 R2, R20, UR8, R2 ;  /* 0x0000000814027c25 */ /* 0x000fc8000f8e0002 */
[----:B------:R-:W-:Y:S02]  /*b560*/  IMAD.IADD R3, R3, 0x1, R5 ;  /* 0x0000000103037824 */ /* 0x000fe400078e0205 */
[----:B------:R-:W-:Y:S02]  /*b570*/  IMAD.MOV R5, RZ, RZ, -R7 ;  /* 0x000000ffff057224 */ /* 0x000fe400078e0a07 */
[----:B------:R-:W-:Y:S02]  /*b580*/  IMAD R4, R4, UR4, RZ ;  /* 0x0000000404047c24 */ /* 0x000fe4000f8e02ff */
[----:B------:R-:W-:Y:S02]  /*b590*/  IMAD R5, R0, R5, R9 ;  /* 0x0000000500057224 */ /* 0x000fe400078e0209 */
[C---:B------:R-:W-:Y:S02]  /*b5a0*/  IMAD R9, R7.reuse, UR5, R4 ;  /* 0x0000000507097c24 */ /* 0x040fe4000f8e0204 */
[----:B------:R-:W-:Y:S01]  /*b5b0*/  IMAD.WIDE.U32 R2, R7, UR4, R2 ;  /* 0x0000000407027c25 */ /* 0x000fe2000f8e0002 */
[----:B------:R-:W-:Y:S01]  /*b5c0*/  SHF.R.S32.HI R4, RZ, 0x1f, R5 ;  /* 0x0000001fff047819 */ /* 0x000fe20000011405 */
[----:B------:R-:W-:-:S03]  /*b5d0*/  ULDC.64 UR4, c[0x0][0x2c8] ;  /* 0x0000b20000047ab9 */ /* 0x000fc60000000a00 */
[----:B------:R-:W-:Y:S01]  /*b5e0*/  IADD3 R3, R3, R9, RZ ;  /* 0x0000000903037210 */ /* 0x000fe20007ffe0ff */
[----:B------:R-:W-:-:S04]  /*b5f0*/  IMAD R4, R4, UR4, RZ ;  /* 0x0000000404047c24 */ /* 0x000fc8000f8e02ff */
[C---:B------:R-:W-:Y:S02]  /*b600*/  IMAD R7, R5.reuse, UR5, R4 ;  /* 0x0000000505077c24 */ /* 0x040fe4000f8e0204 */
[----:B------:R-:W-:Y:S01]  /*b610*/  IMAD.WIDE.U32 R2, R5, UR4, R2 ;  /* 0x0000000405027c25 */ /* 0x000fe2000f8e0002 */
[----:B------:R-:W-:-:S03]  /*b620*/  ULDC.64 UR4, c[0x0][0x280] ;  /* 0x0000a00000047ab9 */ /* 0x000fc60000000a00 */
[----:B------:R-:W-:Y:S01]  /*b630*/  IMAD.IADD R5, R3, 0x1, R7 ;  /* 0x0000000103057824 */ /* 0x000fe200078e0207 */
[----:B------:R-:W-:Y:S01]  /*b640*/  LEA R4, P0, R2, UR4, 0x1 ;  /* 0x0000000402047c11 */ /* 0x000fe2000f8008ff */
[----:B------:R-:W-:Y:S02]  /*b650*/  ULDC UR4, c[0x0][0x2b8] ;  /* 0x0000ae0000047ab9 */ /* 0x000fe40000000800 */
[----:B------:R-:W-:Y:S02]  /*b660*/  ISETP.GE.AND P1, PT, R22, UR4, PT ;  /* 0x0000000416007c0c */ /* 0x000fe4000bf26270 */
[----:B------:R-:W-:Y:S01]  /*b670*/  LEA.HI.X R5, R2, UR5, R5, 0x1, P0 ;  /* 0x0000000502057c11 */ /* 0x000fe200080f0c05 */
[----:B------:R-:W-:-:S03]  /*b680*/  UMOV UR5, 0xffffffff ;  /* 0xffffffff00057882 */ /* 0x000fc60000000000 */
[----:B------:R-:W-:Y:S07]  /*b690*/  BRA.DIV UR5, `(.L_x_64) ;  /* 0x00000026058c7947 */ /* 0x000fee000b800000 */
[----:B------:R-:W0:Y:S01]  /*b6a0*/  SHFL.IDX PT, R14, R4, RZ, 0x181f ;  /* 0x00181fff040e7589 */ /* 0x000e2200000e0000 */
[----:B------:R-:W-:Y:S01]  /*b6b0*/  ULDC UR4, c[0x0][0x288] ;  /* 0x0000a20000047ab9 */ /* 0x000fe20000000800 */
[----:B------:R-:W-:Y:S02]  /*b6c0*/  IMAD R35, R35, 0x40, R36 ;  /* 0x0000004023237824 */ /* 0x000fe400078e0224 */
[----:B------:R-:W1:Y:S01]  /*b6d0*/  SHFL.IDX PT, R2, R5, RZ, 0x181f ;  /* 0x00181fff05027589 */ /* 0x000e6200000e0000 */
[----:B------:R-:W-:Y:S02]  /*b6e0*/  IMAD R0, R0, UR4, RZ ;  /* 0x0000000400007c24 */ /* 0x000fe4000f8e02ff */
[C---:B------:R-:W-:Y:S01]  /*b6f0*/  VIADD R9, R35.reuse, 0x10 ;  /* 0x0000001023097836 */ /* 0x040fe20000000000 */
[----:B------:R-:W-:Y:S02]  /*b700*/  SHFL.IDX PT, R6, R5, 0x1, 0x181f ;  /* 0x00381f0005067f89 */ /* 0x000fe400000e0000 */
[----:B------:R-:W-:-:S13]  /*b710*/  ISETP.GE.AND P0, PT, R35, R0, PT ;  /* 0x000000002300720c */ /* 0x000fda0003f06270 */
[----:B------:R-:W-:Y:S02]  /*b720*/  @!P0 LEA R7, R30, UR43, 0x1 ;  /* 0x0000002b1e078c11 */ /* 0x000fe4000f8e08ff */
[----:B0-----:R-:W-:-:S04]  /*b730*/  @!P0 LEA R14, P2, R22, R14, 0x1 ;  /* 0x0000000e160e8211 */ /* 0x001fc800078408ff */
[----:B-1----:R-:W-:Y:S01]  /*b740*/  @!P0 IADD3.X R3, RZ, R2, RZ, P2, !PT ;  /* 0x00000002ff038210 */ /* 0x002fe200017fe4ff */
[----:B------:R-:W-:Y:S02]  /*b750*/  @!P0 IMAD.MOV.U32 R2, RZ, RZ, R14 ;  /* 0x000000ffff028224 */ /* 0x000fe400078e000e */
[----:B------:R-:W0:Y:S04]  /*b760*/  SHFL.IDX PT, R14, R4, 0x1, 0x181f ;  /* 0x00381f00040e7f89 */ /* 0x000e2800000e0000 */
[----:B------:R1:W-:Y:S01]  /*b770*/  @!P0 LDGSTS.E.BYPASS.LTC128B.128 [R7+0x20400], desc[UR36][R2.64], !P1 ;  /* 0x2040000002078fae */ /* 0x0003e2000c901d64 */
[----:B------:R-:W-:Y:S01]  /*b780*/  ISETP.GE.AND P0, PT, R9, R0, PT ;  /* 0x000000000900720c */ /* 0x000fe20003f06270 */
[----:B-1----:R-:W-:-:S12]  /*b790*/  VIADD R7, R35, 0x20 ;  /* 0x0000002023077836 */ /* 0x002fd80000000000 */
[----:B------:R-:W-:Y:S02]  /*b7a0*/  @!P0 LEA R9, R30, UR43, 0x1 ;  /* 0x0000002b1e098c11 */ /* 0x000fe4000f8e08ff */
[----:B0-----:R-:W-:Y:S02]  /*b7b0*/  @!P0 LEA R2, P2, R22, R14, 0x1 ;  /* 0x0000000e16028211 */ /* 0x001fe400078408ff */
[----:B------:R-:W0:Y:S02]  /*b7c0*/  SHFL.IDX PT, R14, R4, 0x2, 0x181f ;  /* 0x00581f00040e7f89 */ /* 0x000e2400000e0000 */
[----:B------:R-:W-:Y:S02]  /*b7d0*/  @!P0 IADD3.X R3, RZ, R6, RZ, P2, !PT ;  /* 0x00000006ff038210 */ /* 0x000fe400017fe4ff */
[----:B------:R-:W1:Y:S04]  /*b7e0*/  SHFL.IDX PT, R6, R5, 0x2, 0x181f ;  /* 0x00581f0005067f89 */ /* 0x000e6800000e0000 */
[----:B------:R0:W-:Y:S01]  /*b7f0*/  @!P0 LDGSTS.E.BYPASS.LTC128B.128 [R9+0x20c00], desc[UR36][R2.64], !P1 ;  /* 0x20c0000002098fae */ /* 0x0001e2000c901d64 */
[----:B------:R-:W-:-:S13]  /*b800*/  ISETP.GE.AND P0, PT, R7, R0, PT ;  /* 0x000000000700720c */ /* 0x000fda0003f06270 */
[----:B------:R-:W-:Y:S02]  /*b810*/  @!P0 LEA R7, R30, UR43, 0x1 ;  /* 0x0000002b1e078c11 */ /* 0x000fe4000f8e08ff */
[----:B0-----:R-:W-:Y:S02]  /*b820*/  @!P0 LEA R2, P2, R22, R14, 0x1 ;  /* 0x0000000e16028211 */ /* 0x001fe400078408ff */
[----:B------:R0:W2:Y:S03]  /*b830*/  SHFL.IDX PT, R14, R4, 0x3, 0x181f ;  /* 0x00781f00040e7f89 */ /* 0x0000a600000e0000 */
[----:B-1----:R-:W-:Y:S02]  /*b840*/  @!P0 IMAD.X R3, RZ, RZ, R6, P2 ;  /* 0x000000ffff038224 */ /* 0x002fe400010e0606 */
[----:B------:R0:W1:Y:S04]  /*b850*/  SHFL.IDX PT, R6, R5, 0x3, 0x181f ;  /* 0x00781f0005067f89 */ /* 0x00006800000e0000 */
[----:B------:R0:W-:Y:S02]  /*b860*/  @!P0 LDGSTS.E.BYPASS.LTC128B.128 [R7+0x21400], desc[UR36][R2.64], !P1 ;  /* 0x2140000002078fae */ /* 0x0001e4000c901d64 */
.L_x_120:
[----:B------:R-:W-:-:S04]  /*b870*/  IADD3 R35, R35, 0x30, RZ ;  /* 0x0000003023237810 */ /* 0x000fc80007ffe0ff */
[----:B------:R-:W-:Y:S01]  /*b880*/  ISETP.GE.AND P0, PT, R35, R0, PT ;  /* 0x000000002300720c */ /* 0x000fe20003f06270 */
[----:B------:R-:W-:-:S05]  /*b890*/  IMAD.MOV.U32 R0, RZ, RZ, 0x1 ;  /* 0x00000001ff007424 */ /* 0x000fca00078e00ff */
[----:B------:R-:W-:-:S07]  /*b8a0*/  SHF.L.U32 R0, R0, 0x1f, RZ ;  /* 0x0000001f00007819 */ /* 0x000fce00000006ff */
[----:B0-2---:R-:W-:Y:S02]  /*b8b0*/  @!P0 LEA R2, P2, R22, R14, 0x1 ;  /* 0x0000000e16028211 */ /* 0x005fe400078408ff */
[----:B------:R-:W-:-:S03]  /*b8c0*/  @!P0 LEA R5, R30, UR43, 0x1 ;  /* 0x0000002b1e058c11 */ /* 0x000fc6000f8e08ff */
[----:B-1----:R-:W-:-:S05]  /*b8d0*/  @!P0 IMAD.X R3, RZ, RZ, R6, P2 ;  /* 0x000000ffff038224 */ /* 0x002fca00010e0606 */
[----:B------:R-:W-:Y:S01]  /*b8e0*/  @!PT LDS RZ, [RZ] ;  /* 0x00000000fffff984 */ /* 0x000fe20000000800 */
[----:B------:R-:W-:Y:S01]  /*b8f0*/  @!PT LDS RZ, [RZ] ;  /* 0x00000000fffff984 */ /* 0x000fe20000000800 */
[----:B------:R-:W-:Y:S01]  /*b900*/  @!PT LDS RZ, [RZ] ;  /* 0x00000000fffff984 */ /* 0x000fe20000000800 */
[----:B------:R0:W-:Y:S01]  /*b910*/  @!P0 LDGSTS.E.BYPASS.LTC128B.128 [R5+0x21c00], desc[UR36][R2.64], !P1 ;  /* 0x21c0000002058fae */ /* 0x0001e2000c901d64 */
[----:B------:R-:W-:Y:S01]  /*b920*/  NOP ;  /* 0x0000000000007918 */ /* 0x000fe20000000000 */
[----:B------:R-:W-:Y:S02]  /*b930*/  SYNCS.ARRIVE.TRANS64.RED.A0T1 RZ, [UR43+0x28c00], RZ ;  /* 0x028c00ffffff79a7 */ /* 0x000fe4000820042b */
[----:B------:R-:W-:Y:S01]  /*b940*/  ARRIVES.LDGSTSBAR.64.TRANSCNT [UR43+0x28c00] ;  /* 0x028c0000ff0079b0 */ /* 0x000fe20008000aab */
[----:B------:R-:W-:Y:S01]  /*b950*/  NOP ;  /* 0x0000000000007918 */ /* 0x000fe20000000000 */
[----:B------:R-:W-:Y:S01]  /*b960*/  SYNCS.ARRIVE.TRANS64.A1T0 RZ, [UR43+0x28c00], RZ ;  /* 0x028c00ffffff79a7 */ /* 0x000fe2000810002b */
[----:B------:R-:W1:Y:S02]  /*b970*/  SYNCS.PHASECHK.TRANS64.TRYWAIT P0, [UR43+0x28c20], R0 ;  /* 0x028c2000ff0075a7 */ /* 0x000e64000800016b */
[----:B01----:R-:W-:Y:S05]  /*b980*/  @!P0 BRA `(.L_x_65) ;  /* 0x0000002400f48947 */ /* 0x003fea0003800000 */
.L_x_121:
[----:B------:R-:W-:-:S13]  /*b990*/  ISETP.NE.AND P0, PT, R33, 0x3, PT ;  /* 0x000000032100780c */ /* 0x000fda0003f05270 */
[----:B------:R-:W-:Y:S05]  /*b9a0*/  @!P0 BRA `(.L_x_66) ;  /* 0x0000000000048947 */ /* 0x000fea0003800000 */
[----:B------:R-:W-:Y:S01]  /*b9b0*/  BPT.TRAP 0x1 ;  /* 0x000000040000795c */ /* 0x000fe20000300000 */
.L_x_66:
[----:B------:R-:W1:Y:S02]  /*b9c0*/  SYNCS.PHASECHK.TRANS64.TRYWAIT P0, [UR43+0x28c60], R0 ;  /* 0x028c6000ff0075a7 */ /* 0x000e64000800016b */
[----:B-1----:R-:W-:Y:S05]  /*b9d0*/  @!P0 BRA `(.L_x_67) ;  /* 0x0000002400f88947 */ /* 0x002fea0003800000 */
.L_x_122:
[----:B------:R-:W-:Y:S01]  /*b9e0*/  ULDC.64 UR4, c[0x0][0x328] ;  /* 0x0000ca0000047ab9 */ /* 0x000fe20000000a00 */
[----:B------:R-:W-:Y:S01]  /*b9f0*/  ULDC.64 UR6, c[0x0][0x338] ;  /* 0x0000ce0000067ab9 */ /* 0x000fe20000000a00 */
[----:B0-----:R-:W-:Y:S02]  /*ba00*/  IMAD R0, R29, UR4, RZ ;  /* 0x000000041d007c24 */ /* 0x001fe4000f8e02ff */
[----:B------:R-:W-:Y:S01]  /*ba10*/  IMAD.WIDE.U32 R2, R19, UR4, RZ ;  /* 0x0000000413027c25 */ /* 0x000fe2000f8e00ff */
[----:B------:R-:W-:-:S03]  /*ba20*/  R2UR UR4, R23 ;  /* 0x00000000170472ca */ /* 0x000fc600000e0000 */
[----:B------:R-:W-:Y:S02]  /*ba30*/  IMAD R19, R19, UR5, R0 ;  /* 0x0000000513137c24 */ /* 0x000fe4000f8e0200 */
[----:B------:R-:W-:-:S03]  /*ba40*/  IMAD R5, R27, UR6, RZ ;  /* 0x000000061b057c24 */ /* 0x000fc6000f8e02ff */
[----:B------:R-:W-:Y:S01]  /*ba50*/  IADD3 R3, R3, R19, RZ ;  /* 0x0000001303037210 */ /* 0x000fe20007ffe0ff */
[C---:B------:R-:W-:Y:S02]  /*ba60*/  IMAD R5, R26.reuse, UR7, R5 ;  /* 0x000000071a057c24 */ /* 0x040fe4000f8e0205 */
[----:B------:R-:W-:Y:S01]  /*ba70*/  IMAD.WIDE.U32 R2, R26, UR6, R2 ;  /* 0x000000061a027c25 */ /* 0x000fe2000f8e0002 */
[----:B------:R-:W-:Y:S02]  /*ba80*/  ULDC.64 UR6, c[0x0][0x330] ;  /* 0x0000cc0000067ab9 */ /* 0x000fe40000000a00 */
[----:B------:R-:W-:Y:S01]  /*ba90*/  UIMAD UR4, UR4, UR6, URZ ;  /* 0x00000006040472a4 */ /* 0x000fe2000f8e023f */
[----:B------:R-:W-:Y:S02]  /*baa0*/  IMAD.IADD R3, R3, 0x1, R5 ;  /* 0x0000000103037824 */ /* 0x000fe400078e0205 */
[----:B------:R-:W-:Y:S01]  /*bab0*/  IMAD.U32 R5, RZ, RZ, UR6 ;  /* 0x00000006ff057e24 */ /* 0x000fe2000f8e00ff */
[----:B------:R-:W-:-:S03]  /*bac0*/  UIMAD UR4, UR40, UR7, UR4 ;  /* 0x00000007280472a4 */ /* 0x000fc6000f8e0204 */
[----:B------:R-:W-:Y:S01]  /*bad0*/  IMAD.WIDE.U32 R2, R5, UR40, R2 ;  /* 0x0000002805027c25 */ /* 0x000fe2000f8e0002 */
[----:B------:R-:W-:-:S04]  /*bae0*/  ULDC.64 UR6, c[0x0][0x318] ;  /* 0x0000c60000067ab9 */ /* 0x000fc80000000a00 */
[----:B------:R-:W-:Y:S01]  /*baf0*/  IADD3 R3, R3, UR4, RZ ;  /* 0x0000000403037c10 */ /* 0x000fe2000fffe0ff */
[----:B------:R-:W-:Y:S01]  /*bb00*/  UMOV UR4, 0xffffffff ;  /* 0xffffffff00047882 */ /* 0x000fe20000000000 */
[----:B------:R-:W-:-:S04]  /*bb10*/  LEA R0, P0, R2, UR6, 0x1 ;  /* 0x0000000602007c11 */ /* 0x000fc8000f8008ff */
[----:B------:R-:W-:Y:S01]  /*bb20*/  LEA.HI.X R6, R2, UR7, R3, 0x1, P0 ;  /* 0x0000000702067c11 */ /* 0x000fe200080f0c03 */
[----:B------:R-:W-:Y:S08]  /*bb30*/  BRA.DIV UR4, `(.L_x_68) ;  /* 0x0000002604b87947 */ /* 0x000ff0000b800000 */
[----:B------:R-:W0:Y:S01]  /*bb40*/  SHFL.IDX PT, R14, R0, RZ, 0x181f ;  /* 0x00181fff000e7589 */ /* 0x000e2200000e0000 */
[----:B------:R-:W-:Y:S01]  /*bb50*/  IMAD.SHL.U32 R8, R22, 0x2, RZ ;  /* 0x0000000216087824 */ /* 0x000fe200078e00ff */
[C---:B------:R-:W-:Y:S02]  /*bb60*/  LOP3.LUT R4, R17.reuse, 0x1, RZ, 0xc0, !PT ;  /* 0x0000000111047812 */ /* 0x040fe400078ec0ff */
[----:B------:R-:W1:Y:S01]  /*bb70*/  SHFL.IDX PT, R3, R6, RZ, 0x181f ;  /* 0x00181fff06037589 */ /* 0x000e6200000e0000 */
[----:B------:R-:W-:Y:S02]  /*bb80*/  LEA R7, R30, UR43, 0x1 ;  /* 0x0000002b1e077c11 */ /* 0x000fe4000f8e08ff */
[----:B------:R-:W-:Y:S01]  /*bb90*/  ISETP.NE.U32.AND P1, PT, R4, 0x1, PT ;  /* 0x000000010400780c */ /* 0x000fe20003f25070 */
[----:B------:R-:W-:Y:S01]  /*bba0*/  SHFL.IDX PT, R5, R6, 0x1, 0x181f ;  /* 0x00381f0006057f89 */ /* 0x000fe200000e0000 */
[C---:B------:R-:W-:Y:S02]  /*bbb0*/  LOP3.LUT P5, RZ, R17.reuse, 0x2, RZ, 0xc0, !PT ;  /* 0x0000000211ff7812 */ /* 0x040fe400078ac0ff */
[C---:B------:R-:W-:Y:S01]  /*bbc0*/  LOP3.LUT P4, RZ, R17.reuse, 0x4, RZ, 0xc0, !PT ;  /* 0x0000000411ff7812 */ /* 0x040fe2000788c0ff */
[----:B------:R-:W-:Y:S01]  /*bbd0*/  SHFL.IDX PT, R9, R6, 0x2, 0x181f ;  /* 0x00581f0006097f89 */ /* 0x000fe200000e0000 */
[----:B------:R-:W-:-:S02]  /*bbe0*/  LOP3.LUT P3, RZ, R17, 0x8, RZ, 0xc0, !PT ;  /* 0x0000000811ff7812 */ /* 0x000fc4000786c0ff */
[C---:B------:R-:W-:Y:S01]  /*bbf0*/  LOP3.LUT P2, RZ, R17.reuse, 0x10, RZ, 0xc0, !PT ;  /* 0x0000001011ff7812 */ /* 0x040fe2000784c0ff */
[----:B------:R-:W-:Y:S01]  /*bc00*/  SHFL.IDX PT, R6, R6, 0x3, 0x181f ;  /* 0x00781f0006067f89 */ /* 0x000fe200000e0000 */
[----:B------:R-:W-:Y:S02]  /*bc10*/  LOP3.LUT R16, R16, 0xfffffeff, RZ, 0xc0, !PT ;  /* 0xfffffeff10107812 */ /* 0x000fe400078ec0ff */
[----:B------:R-:W-:Y:S02]  /*bc20*/  PRMT R4, R17, 0x8880, RZ ;  /* 0x0000888011047816 */ /* 0x000fe400000000ff */
[----:B------:R-:W-:Y:S02]  /*bc30*/  @P1 LOP3.LUT R16, R16, 0x100, RZ, 0xfc, !PT ;  /* 0x0000010010101812 */ /* 0x000fe400078efcff */
[----:B0-----:R-:W-:Y:S02]  /*bc40*/  IADD3 R2, P0, R14, R8, RZ ;  /* 0x000000080e027210 */ /* 0x001fe40007f1e0ff */
[----:B------:R-:W0:Y:S01]  /*bc50*/  SHFL.IDX PT, R14, R0, 0x1, 0x181f ;  /* 0x00381f00000e7f89 */ /* 0x000e2200000e0000 */
[----:B------:R-:W-:-:S02]  /*bc60*/  LOP3.LUT R16, R16, 0xfffffdff, RZ, 0xc0, !PT ;  /* 0xfffffdff10107812 */ /* 0x000fc400078ec0ff */
[----:B-1----:R-:W-:Y:S01]  /*bc70*/  IMAD.X R3, RZ, RZ, R3, P0 ;  /* 0x000000ffff037224 */ /* 0x002fe200000e0603 */
[----:B------:R-:W-:Y:S02]  /*bc80*/  ISETP.LT.OR P0, PT, R18, 0x1, P1 ;  /* 0x000000011200780c */ /* 0x000fe40000f01670 */
[----:B------:R-:W-:-:S11]  /*bc90*/  LOP3.LUT P1, RZ, R17, 0x20, RZ, 0xc0, !PT ;  /* 0x0000002011ff7812 */ /* 0x000fd6000782c0ff */
[----:B------:R-:W-:Y:S01]  /*bca0*/  LDGSTS.E.BYPASS.LTC128B.128 [R7+0x400], desc[UR36][R2.64], !P0 ;  /* 0x0040000002077fae */ /* 0x000fe2000c101d64 */
[----:B------:R-:W-:-:S13]  /*bcb0*/  ISETP.LT.OR P0, PT, R18, 0x1, !P5 ;  /* 0x000000011200780c */ /* 0x000fda0006f01670 */
        /* <DEDUP_REMOVED lines=9> */
[----:B------:R-:W-:-:S04]  /*bd50*/  LOP3.LUT P0, RZ, R17, 0x40, RZ, 0xc0, !PT ;  /* 0x0000004011ff7812 */ /* 0x000fc8000780c0ff */
[----:B------:R-:W-:-:S13]  /*bd60*/  ISETP.LT.OR P6, PT, R18, 0x1, !P0 ;  /* 0x000000011200780c */ /* 0x000fda00047c1670 */
[----:B------:R-:W-:Y:S01]  /*bd70*/  LDGSTS.E.BYPASS.LTC128B.128 [R7+0xc400], desc[UR36][R2.64+0x300], !P6 ;  /* 0x0c40030002077fae */ /* 0x000fe2000f101d64 */
[----:B------:R-:W-:-:S13]  /*bd80*/  ISETP.GT.AND P6, PT, R4, -0x1, PT ;  /* 0xffffffff0400780c */ /* 0x000fda0003fc4270 */
[----:B------:R-:W-:Y:S02]  /*bd90*/  @P6 LOP3.LUT R16, R16, 0x200, RZ, 0xfc, !PT ;  /* 0x0000020010106812 */ /* 0x000fe400078efcff */
[----:B------:R-:W-:-:S13]  /*bda0*/  ISETP.LT.OR P6, PT, R18, 0x1, P6 ;  /* 0x000000011200780c */ /* 0x000fda00037c1670 */
[----:B------:R1:W-:Y:S01]  /*bdb0*/  LDGSTS.E.BYPASS.LTC128B.128 [R7+0xe400], desc[UR36][R2.64+0x380], !P6 ;  /* 0x0e40038002077fae */ /* 0x0003e2000f101d64 */
[----:B0-----:R-:W-:-:S03]  /*bdc0*/  IADD3 R4, P6, R14, R8, RZ ;  /* 0x000000080e047210 */ /* 0x001fc60007fde0ff */
[----:B------:R-:W1:Y:S01]  /*bdd0*/  SHFL.IDX PT, R14, R0, 0x2, 0x181f ;  /* 0x00581f00000e7f89 */ /* 0x000e6200000e0000 */
[----:B------:R-:W-:Y:S02]  /*bde0*/  IADD3.X R5, RZ, R5, RZ, P6, !PT ;  /* 0x00000005ff057210 */ /* 0x000fe400037fe4ff */
[----:B-1----:R-:W-:Y:S02]  /*bdf0*/  IADD3 R2, P6, R14, R8, RZ ;  /* 0x000000080e027210 */ /* 0x002fe40007fde0ff */
[----:B------:R0:W1:Y:S03]  /*be00*/  SHFL.IDX PT, R14, R0, 0x3, 0x181f ;  /* 0x00781f00000e7f89 */ /* 0x00006600000e0000 */
[----:B------:R-:W-:Y:S01]  /*be10*/  IMAD.X R3, RZ, RZ, R9, P6 ;  /* 0x000000ffff037224 */ /* 0x000fe200030e0609 */
[----:B------:R-:W-:-:S04]  /*be20*/  LOP3.LUT P6, RZ, R16, 0x100, RZ, 0xc0, !PT ;  /* 0x0000010010ff7812 */ /* 0x000fc800078cc0ff */
[----:B------:R-:W-:-:S13]  /*be30*/  ISETP.LT.OR P6, PT, R18, 0x11, P6 ;  /* 0x000000111200780c */ /* 0x000fda00037c1670 */
        /* <DEDUP_REMOVED lines=14> */
[----:B------:R-:W-:-:S13]  /*bf20*/  ISETP.LT.OR P6, PT, R18, 0x11, P6 ;  /* 0x000000111200780c */ /* 0x000fda00037c1670 */
[----:B------:R2:W-:Y:S01]  /*bf30*/  LDGSTS.E.BYPASS.LTC128B.128 [R7+0xec00], desc[UR36][R4.64+0x380], !P6 ;  /* 0x0ec0038004077fae */ /* 0x0005e2000f101d64 */
[----:B------:R-:W-:-:S04]  /*bf40*/  LOP3.LUT P6, RZ, R16, 0x100, RZ, 0xc0, !PT ;  /* 0x0000010010ff7812 */ /* 0x000fc800078cc0ff */
[----:B------:R-:W-:Y:S01]  /*bf50*/  ISETP.LT.OR P6, PT, R18, 0x21, P6 ;  /* 0x000000211200780c */ /* 0x000fe200037c1670 */
[----:B--2---:R-:W-:-:S12]  /*bf60*/  IMAD.MOV.U32 R4, RZ, RZ, RZ ;  /* 0x000000ffff047224 */ /* 0x004fd800078e00ff */
[----:B------:R0:W-:Y:S01]  /*bf70*/  LDGSTS.E.BYPASS.LTC128B.128 [R7+0x1400], desc[UR36][R2.64], !P6 ;  /* 0x0140000002077fae */ /* 0x0001e2000f101d64 */
[----:B------:R-:W-:-:S13]  /*bf80*/  ISETP.LT.OR P6, PT, R18, 0x21, !P5 ;  /* 0x000000211200780c */ /* 0x000fda0006fc1670 */
        /* <DEDUP_REMOVED lines=11> */
[----:B------:R-:W-:-:S04]  /*c040*/  LOP3.LUT P6, RZ, R16, 0x200, RZ, 0xc0, !PT ;  /* 0x0000020010ff7812 */ /* 0x000fc800078cc0ff */
[----:B------:R-:W-:-:S13]  /*c050*/  ISETP.LT.OR P6, PT, R18, 0x21, P6 ;  /* 0x000000211200780c */ /* 0x000fda00037c1670 */
[----:B-1----:R0:W-:Y:S02]  /*c060*/  LDGSTS.E.BYPASS.LTC128B.128 [R7+0xf400], desc[UR36][R2.64+0x380], !P6 ;  /* 0x0f40038002077fae */ /* 0x0021e4000f101d64 */
.L_x_132:
[----:B0-----:R-:W-:Y:S02]  /*c070*/  IADD3 R2, P6, R14, R8, RZ ;  /* 0x000000080e027210 */ /* 0x001fe40007fde0ff */
[----:B------:R-:W-:Y:S02]  /*c080*/  ISETP.LT.OR P5, PT, R18, 0x31, !P5 ;  /* 0x000000311200780c */ /* 0x000fe40006fa1670 */
[----:B------:R-:W-:Y:S02]  /*c090*/  IADD3.X R3, RZ, R6, RZ, P6, !PT ;  /* 0x00000006ff037210 */ /* 0x000fe400037fe4ff */
[----:B------:R-:W-:Y:S02]  /*c0a0*/  LOP3.LUT P6, RZ, R16, 0x100, RZ, 0xc0, !PT ;  /* 0x0000010010ff7812 */ /* 0x000fe400078cc0ff */
[C---:B------:R-:W-:Y:S02]  /*c0b0*/  ISETP.LT.OR P4, PT, R18.reuse, 0x31, !P4 ;  /* 0x000000311200780c */ /* 0x040fe40006781670 */
[----:B------:R-:W-:-:S02]  /*c0c0*/  ISETP.LT.OR P6, PT, R18, 0x31, P6 ;  /* 0x000000311200780c */ /* 0x000fc400037c1670 */
[C---:B------:R-:W-:Y:S02]  /*c0d0*/  ISETP.LT.OR P3, PT, R18.reuse, 0x31, !P3 ;  /* 0x000000311200780c */ /* 0x040fe40005f61670 */
[C---:B------:R-:W-:Y:S02]  /*c0e0*/  ISETP.LT.OR P2, PT, R18.reuse, 0x31, !P2 ;  /* 0x000000311200780c */ /* 0x040fe40005741670 */
[C---:B------:R-:W-:Y:S02]  /*c0f0*/  ISETP.LT.OR P1, PT, R18.reuse, 0x31, !P1 ;  /* 0x000000311200780c */ /* 0x040fe40004f21670 */
[----:B------:R-:W-:-:S05]  /*c100*/  ISETP.LT.OR P0, PT, R18, 0x31, !P0 ;  /* 0x000000311200780c */ /* 0x000fca0004701670 */
[----:B------:R-:W-:Y:S01]  /*c110*/  @!PT LDS RZ, [RZ] ;  /* 0x00000000fffff984 */ /* 0x000fe20000000800 */
[----:B------:R-:W-:Y:S01]  /*c120*/  @!PT LDS RZ, [RZ] ;  /* 0x00000000fffff984 */ /* 0x000fe20000000800 */
[----:B------:R-:W-:Y:S01]  /*c130*/  @!PT LDS RZ, [RZ] ;  /* 0x00000000fffff984 */ /* 0x000fe20000000800 */
[----:B------:R0:W-:Y:S01]  /*c140*/  LDGSTS.E.BYPASS.LTC128B.128 [R7+0x1c00], desc[UR36][R2.64], !P6 ;  /* 0x01c0000002077fae */ /* 0x0001e2000f101d64 */
[----:B------:R-:W-:-:S03]  /*c150*/  LOP3.LUT P6, RZ, R16, 0x200, RZ, 0xc0, !PT ;  /* 0x0000020010ff7812 */ /* 0x000fc600078cc0ff */
[----:B------:R0:W-:Y:S04]  /*c160*/  LDGSTS.E.BYPASS.LTC128B.128 [R7+0x3c00], desc[UR36][R2.64+0x80], !P5 ;  /* 0x03c0008002077fae */ /* 0x0001e8000e901d64 */
[----:B------:R0:W-:Y:S04]  /*c170*/  LDGSTS.E.BYPASS.LTC128B.128 [R7+0x5c00], desc[UR36][R2.64+0x100], !P4 ;  /* 0x05c0010002077fae */ /* 0x0001e8000e101d64 */
[----:B------:R0:W-:Y:S04]  /*c180*/  LDGSTS.E.BYPASS.LTC128B.128 [R7+0x7c00], desc[UR36][R2.64+0x180], !P3 ;  /* 0x07c0018002077fae */ /* 0x0001e8000d901d64 */
[----:B------:R0:W-:Y:S04]  /*c190*/  LDGSTS.E.BYPASS.LTC128B.128 [R7+0x9c00], desc[UR36][R2.64+0x200], !P2 ;  /* 0x09c0020002077fae */ /* 0x0001e8000d101d64 */
[----:B------:R0:W-:Y:S04]  /*c1a0*/  LDGSTS.E.BYPASS.LTC128B.128 [R7+0xbc00], desc[UR36][R2.64+0x280], !P1 ;  /* 0x0bc0028002077fae */ /* 0x0001e8000c901d64 */
[----:B------:R0:W-:Y:S01]  /*c1b0*/  LDGSTS.E.BYPASS.LTC128B.128 [R7+0xdc00], desc[UR36][R2.64+0x300], !P0 ;  /* 0x0dc0030002077fae */ /* 0x0001e2000c101d64 */
[----:B------:R-:W-:-:S13]  /*c1c0*/  ISETP.LT.OR P0, PT, R18, 0x31, P6 ;  /* 0x000000311200780c */ /* 0x000fda0003701670 */
[----:B------:R0:W-:Y:S01]  /*c1d0*/  LDGSTS.E.BYPASS.LTC128B.128 [R7+0xfc00], desc[UR36][R2.64+0x380], !P0 ;  /* 0x0fc0038002077fae */ /* 0x0001e2000c101d64 */
[----:B------:R-:W-:Y:S01]  /*c1e0*/  NOP ;  /* 0x0000000000007918 */ /* 0x000fe20000000000 */
[----:B------:R-:W-:Y:S02]  /*c1f0*/  SYNCS.ARRIVE.TRANS64.RED.A0T1 RZ, [UR43+0x28c50], RZ ;  /* 0x028c50ffffff79a7 */ /* 0x000fe4000820042b */
[----:B------:R-:W-:Y:S01]  /*c200*/  ARRIVES.LDGSTSBAR.64.TRANSCNT [UR43+0x28c50] ;  /* 0x028c5000ff0079b0 */ /* 0x000fe20008000aab */
[----:B------:R-:W-:Y:S01]  /*c210*/  NOP ;  /* 0x0000000000007918 */ /* 0x000fe20000000000 */
[----:B------:R-:W-:-:S13]  /*c220*/  ISETP.NE.AND P6, PT, R33, 0x3, PT ;  /* 0x000000032100780c */ /* 0x000fda0003fc5270 */
[----:B0-----:R-:W-:Y:S05]  /*c230*/  @!P6 BRA `(.L_x_69) ;  /* 0x000000000004e947 */ /* 0x001fea0003800000 */
[----:B------:R-:W-:Y:S01]  /*c240*/  BPT.TRAP 0x1 ;  /* 0x000000040000795c */ /* 0x000fe20000300000 */
.L_x_69:
[----:B------:R-:W-:Y:S01]  /*c250*/  VIADD R25, R25, 0xfffffffe ;  /* 0xfffffffe19197836 */ /* 0x000fe20000000000 */
[----:B------:R-:W-:Y:S01]  /*c260*/  SYNCS.ARRIVE.TRANS64.A1T0 RZ, [UR43+0x28c50], RZ ;  /* 0x028c50ffffff79a7 */ /* 0x000fe2000810002b */
[----:B------:R-:W-:Y:S01]  /*c270*/  BSSY B0, `(.L_x_53) ;  /* 0x00000f1000007945 */ /* 0x000fe20003800000 */
[----:B------:R-:W-:Y:S01]  /*c280*/  IMAD.MOV.U32 R21, RZ, RZ, 0x1 ;  /* 0x00000001ff157424 */ /* 0x000fe200078e00ff */
[----:B------:R-:W-:Y:S02]  /*c290*/  MOV R0, 0x1 ;  /* 0x0000000100007802 */ /* 0x000fe40000000f00 */
[----:B------:R-:W-:-:S13]  /*c2a0*/  ISETP.GE.AND P0, PT, R25, UR45, PT ;  /* 0x0000002d19007c0c */ /* 0x000fda000bf06270 */
[----:B------:R-:W-:Y:S05]  /*c2b0*/  @!P0 BRA `(.L_x_70) ;  /* 0x0000000c00b08947 */ /* 0x000fea0003800000 */
[----:B------:R-:W-:Y:S01]  /*c2c0*/  UIADD3 UR4, UR44, 0x1, URZ ;  /* 0x000000012c047890 */ /* 0x000fe2000fffe03f */
[----:B------:R-:W-:Y:S02]  /*c2d0*/  LOP3.LUT R3, RZ, UR42, RZ, 0x33, !PT ;  /* 0x0000002aff037c12 */ /* 0x000fe4000f8e33ff */
[----:B------:R-:W-:Y:S01]  /*c2e0*/  IADD3 R36, R37, R28, R36 ;  /* 0x0000001c25247210 */ /* 0x000fe20007ffe024 */
[----:B------:R-:W-:Y:S01]  /*c2f0*/  UIMAD UR4, UR4, UR38, URZ ;  /* 0x00000026040472a4 */ /* 0x000fe2000f8e023f */
[----:B------:R-:W-:Y:S02]  /*c300*/  LOP3.LUT R28, R34, 0x40, RZ, 0xc0, !PT ;  /* 0x00000040221c7812 */ /* 0x000fe400078ec0ff */
[----:B------:R-:W-:Y:S01]  /*c310*/  LOP3.LUT R25, R17, 0x80, RZ, 0xc0, !PT ;  /* 0x0000008011197812 */ /* 0x000fe200078ec0ff */
[----:B------:R-:W-:Y:S01]  /*c320*/  VIADD R36, R36, 0xffffff40 ;  /* 0xffffff4024247836 */ /* 0x000fe20000000000 */
[----:B------:R-:W-:Y:S02]  /*c330*/  MOV R21, 0x1 ;  /* 0x0000000100157802 */ /* 0x000fe40000000f00 */
[----:B------:R-:W-:-:S02]  /*c340*/  LOP3.LUT R0, RZ, UR4, RZ, 0x33, !PT ;  /* 0x00000004ff007c12 */ /* 0x000fc4000f8e33ff */
[----:B------:R-:W-:Y:S02]  /*c350*/  SHF.R.U32.HI R28, RZ, 0x2, R28 ;  /* 0x00000002ff1c7819 */ /* 0x000fe4000001161c */
[----:B------:R-:W-:Y:S01]  /*c360*/  VIMNMX R3, R0, R3, !PT ;  /* 0x0000000300037248 */ /* 0x000fe20007fe0100 */
[----:B------:R-:W-:Y:S01]  /*c370*/  IMAD.MOV.U32 R0, RZ, RZ, 0x1 ;  /* 0x00000001ff007424 */ /* 0x000fe200078e00ff */
[----:B------:R-:W-:Y:S02]  /*c380*/  SHF.R.U32.HI R25, RZ, 0x3, R25 ;  /* 0x00000003ff197819 */ /* 0x000fe40000011619 */
[C---:B------:R-:W-:Y:S01]  /*c390*/  IADD3 R22, -R3.reuse, -0x2, RZ ;  /* 0xfffffffe03167810 */ /* 0x040fe20007ffe1ff */
[----:B------:R-:W-:-:S07]  /*c3a0*/  IMAD R9, R3, -0x40, R36 ;  /* 0xffffffc003097824 */ /* 0x000fce00078e0224 */
.L_x_85:
[----:B------:R-:W0:Y:S01]  /*c3b0*/  LDC R2, c[0x0][0x430] ;  /* 0x00010c00ff027b82 */ /* 0x000e220000000800 */
[----:B------:R-:W-:Y:S01]  /*c3c0*/  ISETP.GT.U32.AND P0, PT, R31, 0x3f, PT ;  /* 0x0000003f1f00780c */ /* 0x000fe20003f04070 */
[----:B------:R-:W-:Y:S01]  /*c3d0*/  BSSY B1, `(.L_x_71) ;  /* 0x0000014000017945 */ /* 0x000fe20003800000 */
[----:B------:R-:W-:Y:S02]  /*c3e0*/  IMAD.MOV.U32 R7, RZ, RZ, R9 ;  /* 0x000000ffff077224 */ /* 0x000fe400078e0009 */
[----:B------:R-:W-:Y:S01]  /*c3f0*/  IMAD.MOV.U32 R6, RZ, RZ, RZ ;  /* 0x000000ffff067224 */ /* 0x000fe200078e00ff */
[----:B0-----:R-:W-:-:S13]  /*c400*/  ISETP.NE.AND P1, PT, R2, 0x1, PT ;  /* 0x000000010200780c */ /* 0x001fda0003f25270 */
[----:B------:R-:W0:Y:S08]  /*c410*/  @P1 LDC R2, c[0x0][0x434] ;  /* 0x00010d00ff021b82 */ /* 0x000e300000000800 */
[----:B------:R-:W1:Y:S01]  /*c420*/  @P1 LDC R3, c[0x0][0x438] ;  /* 0x00010e00ff031b82 */ /* 0x000e620000000800 */
[----:B0-----:R-:W-:-:S05]  /*c430*/  @P1 IMAD.HI.U32 R2, R9, R2, RZ ;  /* 0x0000000209021227 */ /* 0x001fca00078e00ff */
[----:B-1----:R-:W-:Y:S01]  /*c440*/  @P1 SHF.R.U32.HI R7, RZ, R3, R2 ;  /* 0x00000003ff071219 */ /* 0x002fe20000011602 */
[----:B--2---:R-:W-:Y:S06]  /*c450*/  @P0 BRA `(.L_x_72) ;  /* 0x00000000002c0947 */ /* 0x004fec0003800000 */
[----:B------:R-:W-:Y:S01]  /*c460*/  ULDC.64 UR4, c[0x0][0x428] ;  /* 0x00010a0000047ab9 */ /* 0x000fe20000000a00 */
[----:B------:R-:W-:Y:S01]  /*c470*/  SHF.R.S32.HI R3, RZ, 0x1f, R7 ;  /* 0x0000001fff037819 */ /* 0x000fe20000011407 */
[----:B------:R-:W-:Y:S01]  /*c480*/  IMAD R5, R32, UR4, RZ ;  /* 0x0000000420057c24 */ /* 0x000fe2000f8e02ff */
[----:B------:R-:W-:-:S03]  /*c490*/  MOV R2, R7 ;  /* 0x0000000700027202 */ /* 0x000fc60000000f00 */
[C---:B------:R-:W-:Y:S02]  /*c4a0*/  IMAD R5, R24.reuse, UR5, R5 ;  /* 0x0000000518057c24 */ /* 0x040fe4000f8e0205 */
[----:B------:R-:W-:Y:S01]  /*c4b0*/  IMAD.WIDE.U32 R2, R24, UR4, R2 ;  /* 0x0000000418027c25 */ /* 0x000fe2000f8e0002 */
[----:B------:R-:W-:-:S03]  /*c4c0*/  ULDC.64 UR4, c[0x0][0x418] ;  /* 0x0001060000047ab9 */ /* 0x000fc60000000a00 */
[----:B------:R-:W-:Y:S01]  /*c4d0*/  IMAD.IADD R3, R5, 0x1, R3 ;  /* 0x0000000105037824 */ /* 0x000fe200078e0203 */
[----:B------:R-:W-:-:S04]  /*c4e0*/  LEA R4, P0, R2, UR4, 0x2 ;  /* 0x0000000402047c11 */ /* 0x000fc8000f8010ff */
[----:B------:R-:W-:-:S05]  /*c4f0*/  LEA.HI.X R5, R2, UR5, R3, 0x2, P0 ;  /* 0x0000000502057c11 */ /* 0x000fca00080f1403 */
[----:B------:R0:W5:Y:S04]  /*c500*/  LDG.E R6, desc[UR36][R4.64] ;  /* 0x0000002404067981 */ /* 0x000168000c1e1900 */
.L_x_72:
[----:B------:R-:W-:Y:S05]  /*c510*/  BSYNC B1 ;  /* 0x0000000000017941 */ /* 0x000fea0003800000 */
.L_x_71:
[----:B------:R-:W-:-:S13]  /*c520*/  ISETP.NE.AND P0, PT, R33, 0x3, PT ;  /* 0x000000032100780c */ /* 0x000fda0003f05270 */
[----:B------:R-:W-:Y:S05]  /*c530*/  @!P0 BRA `(.L_x_73) ;  /* 0x0000000000048947 */ /* 0x000fea0003800000 */
[----:B------:R-:W-:Y:S01]  /*c540*/  BPT.TRAP 0x1 ;  /* 0x000000040000795c */ /* 0x000fe20000300000 */
.L_x_73:
[----:B------:R-:W-:Y:S01]  /*c550*/  LEA R10, R0, UR43, 0x3 ;  /* 0x0000002b000a7c11 */ /* 0x000fe2000f8e18ff */
[----:B------:R-:W-:Y:S01]  /*c560*/  BSSY B1, `(.L_x_74) ;  /* 0x0000004000017945 */ /* 0x000fe20003800000 */
[----:B------:R-:W-:-:S04]  /*c570*/  SHF.L.U32 R20, R21, 0x1f, RZ ;  /* 0x0000001f15147819 */ /* 0x000fc800000006ff */
[----:B------:R-:W1:Y:S02]  /*c580*/  SYNCS.PHASECHK.TRANS64.TRYWAIT P0, [R10+URZ+0x28c40], R20 ;  /* 0x028c40140a0075a7 */ /* 0x000e64000800017f */
[----:B-1----:R-:W-:Y:S05]  /*c590*/  @!P0 BRA `(.L_x_75) ;  /* 0x0000002400308947 */ /* 0x002fea0003800000 */
.L_x_133:
[----:B------:R-:W-:Y:S05]  /*c5a0*/  BSYNC B1 ;  /* 0x0000000000017941 */ /* 0x000fea0003800000 */
.L_x_74:
[----:B------:R-:W-:Y:S01]  /*c5b0*/  ULDC UR4, c[0x0][0x430] ;  /* 0x00010c0000047ab9 */ /* 0x000fe20000000800 */
[----:B-----5:R-:W-:Y:S01]  /*c5c0*/  SHF.R.S32.HI R18, RZ, 0x1f, R6 ;  /* 0x0000001fff127819 */ /* 0x020fe20000011406 */
[----:B------:R-:W-:Y:S01]  /*c5d0*/  UIADD3 UR4, -UR4, URZ, URZ ;  /* 0x0000003f04047290 */ /* 0x000fe2000fffe13f */
[----:B------:R-:W-:Y:S02]  /*c5e0*/  R2UR UR6, R23 ;  /* 0x00000000170672ca */ /* 0x000fe400000e0000 */
[----:B------:R-:W-:Y:S02]  /*c5f0*/  LOP3.LUT P1, RZ, R16, 0x1, RZ, 0xc0, !PT ;  /* 0x0000000110ff7812 */ /* 0x000fe4000782c0ff */
[----:B------:R-:W-:Y:S01]  /*c600*/  LEA R17, R0, R30, 0xc ;  /* 0x0000001e00117211 */ /* 0x000fe200078e60ff */
[----:B------:R-:W-:Y:S01]  /*c610*/  IMAD R7, R7, UR4, R9 ;  /* 0x0000000407077c24 */ /* 0x000fe2000f8e0209 */
[----:B------:R-:W-:-:S04]  /*c620*/  ULDC.64 UR4, c[0x0][0x300] ;  /* 0x0000c00000047ab9 */ /* 0x000fc80000000a00 */
[----:B------:R-:W-:-:S05]  /*c630*/  SHF.R.S32.HI R19, RZ, 0x1f, R7 ;  /* 0x0000001fff137819 */ /* 0x000fca0000011407 */
[----:B------:R-:W-:-:S04]  /*c640*/  IMAD R2, R19, UR4, RZ ;  /* 0x0000000413027c24 */ /* 0x000fc8000f8e02ff */
[C---:B0-----:R-:W-:Y:S02]  /*c650*/  IMAD R5, R7.reuse, UR5, R2 ;  /* 0x0000000507057c24 */ /* 0x041fe4000f8e0202 */
[----:B------:R-:W-:Y:S01]  /*c660*/  IMAD.WIDE.U32 R2, R7, UR4, RZ ;  /* 0x0000000407027c25 */ /* 0x000fe2000f8e00ff */
[----:B------:R-:W-:-:S03]  /*c670*/  ULDC.64 UR4, c[0x0][0x310] ;  /* 0x0000c40000047ab9 */ /* 0x000fc60000000a00 */
[----:B------:R-:W-:Y:S02]  /*c680*/  IMAD.IADD R3, R3, 0x1, R5 ;  /* 0x0000000103037824 */ /* 0x000fe400078e0205 */
[----:B------:R-:W-:Y:S02]  /*c690*/  IMAD R5, R18, UR4, RZ ;  /* 0x0000000412057c24 */ /* 0x000fe4000f8e02ff */
[----:B------:R-:W-:-:S04]  /*c6a0*/  IMAD.WIDE.U32 R2, R6, UR4, R2 ;  /* 0x0000000406027c25 */ /* 0x000fc8000f8e0002 */
[----:B------:R-:W-:Y:S01]  /*c6b0*/  IMAD R5, R6, UR5, R5 ;  /* 0x0000000506057c24 */ /* 0x000fe2000f8e0205 */
[----:B------:R-:W-:-:S04]  /*c6c0*/  ULDC.64 UR4, c[0x0][0x308] ;  /* 0x0000c20000047ab9 */ /* 0x000fc80000000a00 */
[----:B------:R-:W-:Y:S01]  /*c6d0*/  IADD3 R3, R3, R5, RZ ;  /* 0x0000000503037210 */ /* 0x000fe20007ffe0ff */
[----:B------:R-:W-:Y:S01]  /*c6e0*/  IMAD.U32 R5, RZ, RZ, UR4 ;  /* 0x00000004ff057e24 */ /* 0x000fe2000f8e00ff */
[----:B------:R-:W-:-:S03]  /*c6f0*/  UIMAD UR4, UR6, UR4, URZ ;  /* 0x00000004060472a4 */ /* 0x000fc6000f8e023f */
[----:B------:R-:W-:Y:S01]  /*c700*/  IMAD.WIDE.U32 R2, R5, UR40, R2 ;  /* 0x0000002805027c25 */ /* 0x000fe2000f8e0002 */
[----:B------:R-:W-:Y:S01]  /*c710*/  UIMAD UR4, UR40, UR5, UR4 ;  /* 0x00000005280472a4 */ /* 0x000fe2000f8e0204 */
[----:B------:R-:W-:Y:S02]  /*c720*/  ULDC.64 UR6, c[0x0][0x2e8] ;  /* 0x0000ba0000067ab9 */ /* 0x000fe40000000a00 */
[----:B------:R-:W-:-:S03]  /*c730*/  LEA R26, P0, R2, UR6, 0x1 ;  /* 0x00000006021a7c11 */ /* 0x000fc6000f8008ff */
[----:B------:R-:W-:Y:S01]  /*c740*/  VIADD R29, R3, UR4 ;  /* 0x00000004031d7c36 */ /* 0x000fe20008000000 */
[----:B------:R-:W-:-:S04]  /*c750*/  UMOV UR4, 0xffffffff ;  /* 0xffffffff00047882 */ /* 0x000fc80000000000 */
[----:B------:R-:W-:Y:S01]  /*c760*/  LEA.HI.X R29, R2, UR7, R29, 0x1, P0 ;  /* 0x00000007021d7c11 */ /* 0x000fe200080f0c1d */
[----:B------:R-:W-:Y:S06]  /*c770*/  BRA.DIV UR4, `(.L_x_76) ;  /* 0x0000002204cc7947 */ /* 0x000fec000b800000 */
[----:B------:R-:W0:Y:S01]  /*c780*/  SHFL.IDX PT, R14, R26, RZ, 0x181f ;  /* 0x00181fff1a0e7589 */ /* 0x000e2200000e0000 */
[----:B------:R-:W-:-:S03]  /*c790*/  LEA R27, R17, UR43, 0x1 ;  /* 0x0000002b111b7c11 */ /* 0x000fc6000f8e08ff */
[----:B------:R-:W2:Y:S04]  /*c7a0*/  SHFL.IDX PT, R3, R29, RZ, 0x181f ;  /* 0x00181fff1d037589 */ /* 0x000ea800000e0000 */
[----:B------:R-:W-:Y:S01]  /*c7b0*/  SHFL.IDX PT, R34, R29, 0x3, 0x181f ;  /* 0x00781f001d227f89 */ /* 0x000fe200000e0000 */
[----:B0-----:R-:W-:-:S03]  /*c7c0*/  IADD3 R12, P0, R14, R8, RZ ;  /* 0x000000080e0c7210 */ /* 0x001fc60007f1e0ff */
[----:B------:R-:W0:Y:S02]  /*c7d0*/  SHFL.IDX PT, R14, R26, 0x1, 0x181f ;  /* 0x00381f001a0e7f89 */ /* 0x000e2400000e0000 */
[----:B--2---:R-:W-:Y:S02]  /*c7e0*/  IMAD.X R13, RZ, RZ, R3, P0 ;  /* 0x000000ffff0d7224 */ /* 0x004fe400000e0603 */
[----:B------:R-:W2:Y:S04]  /*c7f0*/  SHFL.IDX PT, R3, R29, 0x1, 0x181f ;  /* 0x00381f001d037f89 */ /* 0x000ea800000e0000 */
[----:B------:R3:W-:Y:S01]  /*c800*/  LDGSTS.E.BYPASS.LTC128B.128 [R27+0x22400], desc[UR36][R12.64], !P1 ;  /* 0x224000000c1b7fae */ /* 0x0007e2000c901d64 */
[----:B0-----:R-:W-:-:S03]  /*c810*/  IADD3 R4, P0, R14, R8, RZ ;  /* 0x000000080e047210 */ /* 0x001fc60007f1e0ff */
[----:B------:R-:W0:Y:S02]  /*c820*/  SHFL.IDX PT, R14, R26, 0x2, 0x181f ;  /* 0x00581f001a0e7f89 */ /* 0x000e2400000e0000 */
[----:B--2---:R-:W-:Y:S02]  /*c830*/  IMAD.X R5, RZ, RZ, R3, P0 ;  /* 0x000000ffff057224 */ /* 0x004fe400000e0603 */
[----:B------:R-:W2:Y:S04]  /*c840*/  SHFL.IDX PT, R3, R29, 0x2, 0x181f ;  /* 0x00581f001d037f89 */ /* 0x000ea800000e0000 */
[----:B------:R3:W-:Y:S01]  /*c850*/  LDGSTS.E.BYPASS.LTC128B.128 [R27+0x22c00], desc[UR36][R4.64], !P1 ;  /* 0x22c00000041b7fae */ /* 0x0007e2000c901d64 */
[----:B0-----:R-:W-:-:S03]  /*c860*/  IADD3 R2, P0, R14, R8, RZ ;  /* 0x000000080e027210 */ /* 0x001fc60007f1e0ff */
[----:B------:R3:W0:Y:S01]  /*c870*/  SHFL.IDX PT, R14, R26, 0x3, 0x181f ;  /* 0x00781f001a0e7f89 */ /* 0x00062200000e0000 */
[----:B--2---:R-:W-:-:S05]  /*c880*/  IADD3.X R3, RZ, R3, RZ, P0, !PT ;  /* 0x00000003ff037210 */ /* 0x004fca00007fe4ff */
[----:B------:R3:W-:Y:S04]  /*c890*/  LDGSTS.E.BYPASS.LTC128B.128 [R27+0x23400], desc[UR36][R2.64], !P1 ;  /* 0x23400000021b7fae */ /* 0x0007e8000c901d64 */
.L_x_143:
[----:B0--3--:R-:W-:-:S05]  /*c8a0*/  IADD3 R2, P0, R14, R8, RZ ;  /* 0x000000080e027210 */ /* 0x009fca0007f1e0ff */
[----:B------:R-:W-:Y:S01]  /*c8b0*/  IMAD.X R3, RZ, RZ, R34, P0 ;  /* 0x000000ffff037224 */ /* 0x000fe200000e0622 */
[----:B------:R-:W-:-:S04]  /*c8c0*/  PLOP3.LUT P0, PT, PT, PT, PT, 0x80, 0x0 ;  /* 0x000000000000781c */ /* 0x000fc80003f0f070 */
[----:B------:R-:W-:Y:S01]  /*c8d0*/  @!PT LDS RZ, [RZ] ;  /* 0x00000000fffff984 */ /* 0x000fe20000000800 */
[----:B------:R-:W-:Y:S01]  /*c8e0*/  @!PT LDS RZ, [RZ] ;  /* 0x00000000fffff984 */ /* 0x000fe20000000800 */
[----:B------:R-:W-:Y:S01]  /*c8f0*/  @!PT LDS RZ, [RZ] ;  /* 0x00000000fffff984 */ /* 0x000fe20000000800 */
[----:B------:R0:W-:Y:S01]  /*c900*/  LDGSTS.E.BYPASS.LTC128B.128 [R27+0x23c00], desc[UR36][R2.64], !P1 ;  /* 0x23c00000021b7fae */ /* 0x0001e2000c901d64 */
[----:B------:R-:W-:-:S08]  /*c910*/  NOP ;  /* 0x0000000000007918 */ /* 0x000fd00000000000 */
.L_x_77:
[----:B------:R-:W-:Y:S02]  /*c920*/  PLOP3.LUT P1, PT, P1, P0, PT, 0xa2, 0x0 ;  /* 0x000000000000781c */ /* 0x000fe40000f21472 */
[----:B------:R-:W-:-:S08]  /*c930*/  @P0 R2UR P1, UR4, R10 ;  /* 0x000000000a0402ca */ /* 0x000fd00000020000 */
[----:B------:R-:W-:-:S05]  /*c940*/  @P0 PLOP3.LUT P0, PT, P1, PT, PT, 0x80, 0x0 ;  /* 0x000000000000081c */ /* 0x000fca0000f0f070 */
[----:B------:R-:W-:Y:S01]  /*c950*/  @!P1 SYNCS.ARRIVE.TRANS64.RED.A0T1 RZ, [UR4+0x28c30], RZ ;  /* 0x028c30ffffff99a7 */ /* 0x000fe20008200404 */
[----:B------:R-:W-:Y:S07]  /*c960*/  @!P1 ARRIVES.LDGSTSBAR.64.TRANSCNT [UR4+0x28c30] ;  /* 0x028c3000ff0099b0 */ /* 0x000fee0008000a84 */
[----:B------:R-:W-:Y:S05]  /*c970*/  @P0 BRA.U.ANY `(.L_x_77) ;  /* 0xfffffffd00e80947 */ /* 0x000fea000393ffff */
[----:B------:R-:W-:Y:S01]  /*c980*/  NOP ;  /* 0x0000000000007918 */ /* 0x000fe20000000000 */
[----:B------:R-:W-:-:S13]  /*c990*/  ISETP.NE.AND P2, PT, R33, 0x3, PT ;  /* 0x000000032100780c */ /* 0x000fda0003f45270 */
[----:B------:R-:W-:Y:S05]  /*c9a0*/  @!P2 BRA `(.L_x_78) ;  /* 0x000000000004a947 */ /* 0x000fea0003800000 */
[----:B------:R-:W-:Y:S01]  /*c9b0*/  BPT.TRAP 0x1 ;  /* 0x000000040000795c */ /* 0x000fe20000300000 */
.L_x_78:
[----:B------:R2:W-:Y:S01]  /*c9c0*/  SYNCS.ARRIVE.TRANS64.A1T0 RZ, [R10+URZ+0x28c30], RZ ;  /* 0x028c30ff0aff79a7 */ /* 0x0005e2000810003f */
[----:B------:R-:W-:Y:S05]  /*c9d0*/  @!P2 BRA `(.L_x_79) ;  /* 0x000000000004a947 */ /* 0x000fea0003800000 */
[----:B------:R-:W-:Y:S01]  /*c9e0*/  BPT.TRAP 0x1 ;  /* 0x000000040000795c */ /* 0x000fe20000300000 */
.L_x_79:
[----:B------:R-:W3:Y:S01]  /*c9f0*/  SYNCS.PHASECHK.TRANS64.TRYWAIT P0, [R10+URZ+0x28c60], R20 ;  /* 0x028c60140a0075a7 */ /* 0x000ee2000800017f */
[----:B------:R-:W-:Y:S04]  /*ca00*/  BSSY B1, `(.L_x_80) ;  /* 0x0000002000017945 */ /* 0x000fe80003800000 */
[----:B---3--:R-:W-:Y:S05]  /*ca10*/  @!P0 BRA `(.L_x_81) ;  /* 0x0000002400308947 */ /* 0x008fea0003800000 */
.L_x_144:
[----:B------:R-:W-:Y:S05]  /*ca20*/  BSYNC B1 ;  /* 0x0000000000017941 */ /* 0x000fea0003800000 */
.L_x_80:
[----:B------:R-:W-:Y:S01]  /*ca30*/  ULDC.64 UR4, c[0x0][0x328] ;  /* 0x0000ca0000047ab9 */ /* 0x000fe20000000a00 */
[----:B------:R-:W-:Y:S01]  /*ca40*/  ULDC.64 UR6, c[0x0][0x338] ;  /* 0x0000ce0000067ab9 */ /* 0x000fe20000000a00 */
[----:B0-----:R-:W-:Y:S01]  /*ca50*/  IMAD R2, R19, UR4, RZ ;  /* 0x0000000413027c24 */ /* 0x001fe2000f8e02ff */
[----:B------:R-:W-:Y:S01]  /*ca60*/  LOP3.LUT P5, RZ, R16, 0x8, RZ, 0xc0, !PT ;  /* 0x0000000810ff7812 */ /* 0x000fe200078ac0ff */
[----:B------:R-:W-:Y:S01]  /*ca70*/  IMAD R17, R0, 0x7000, R17 ;  /* 0x0000700000117824 */ /* 0x000fe200078e0211 */
[C---:B------:R-:W-:Y:S01]  /*ca80*/  LOP3.LUT P4, RZ, R16.reuse, 0x4, RZ, 0xc0, !PT ;  /* 0x0000000410ff7812 */ /* 0x040fe2000788c0ff */
[C---:B------:R-:W-:Y:S01]  /*ca90*/  IMAD R5, R7.reuse, UR5, R2 ;  /* 0x0000000507057c24 */ /* 0x040fe2000f8e0202 */
[----:B------:R-:W-:Y:S01]  /*caa0*/  LOP3.LUT P3, RZ, R16, 0x2, RZ, 0xc0, !PT ;  /* 0x0000000210ff7812 */ /* 0x000fe2000786c0ff */
[----:B------:R-:W-:Y:S01]  /*cab0*/  IMAD.WIDE.U32 R2, R7, UR4, RZ ;  /* 0x0000000407027c25 */ /* 0x000fe2000f8e00ff */
[----:B------:R-:W-:-:S03]  /*cac0*/  R2UR UR4, R23 ;  /* 0x00000000170472ca */ /* 0x000fc600000e0000 */
[----:B------:R-:W-:Y:S02]  /*cad0*/  IMAD R7, R18, UR6, RZ ;  /* 0x0000000612077c24 */ /* 0x000fe4000f8e02ff */
[----:B------:R-:W-:Y:S02]  /*cae0*/  IMAD.IADD R3, R3, 0x1, R5 ;  /* 0x0000000103037824 */ /* 0x000fe400078e0205 */
[C---:B------:R-:W-:Y:S02]  /*caf0*/  IMAD R7, R6.reuse, UR7, R7 ;  /* 0x0000000706077c24 */ /* 0x040fe4000f8e0207 */
[----:B------:R-:W-:Y:S01]  /*cb00*/  IMAD.WIDE.U32 R2, R6, UR6, R2 ;  /* 0x0000000606027c25 */ /* 0x000fe2000f8e0002 */
[----:B------:R-:W-:-:S03]  /*cb10*/  ULDC.64 UR6, c[0x0][0x330] ;  /* 0x0000cc0000067ab9 */ /* 0x000fc60000000a00 */
[----:B------:R-:W-:Y:S01]  /*cb20*/  UIMAD UR4, UR4, UR6, URZ ;  /* 0x00000006040472a4 */ /* 0x000fe2000f8e023f */
[----:B------:R-:W-:Y:S01]  /*cb30*/  IADD3 R3, R3, R7, RZ ;  /* 0x0000000703037210 */ /* 0x000fe20007ffe0ff */
[----:B------:R-:W-:Y:S02]  /*cb40*/  IMAD.U32 R5, RZ, RZ, UR6 ;  /* 0x00000006ff057e24 */ /* 0x000fe4000f8e00ff */
[----:B------:R-:W-:Y:S02]  /*cb50*/  UIMAD UR4, UR40, UR7, UR4 ;  /* 0x00000007280472a4 */ /* 0x000fe4000f8e0204 */
[----:B------:R-:W-:Y:S01]  /*cb60*/  IMAD.WIDE.U32 R2, R5, UR40, R2 ;  /* 0x0000002805027c25 */ /* 0x000fe2000f8e0002 */
[----:B------:R-:W-:-:S03]  /*cb70*/  ULDC.64 UR6, c[0x0][0x318] ;  /* 0x0000c60000067ab9 */ /* 0x000fc60000000a00 */
[----:B------:R-:W-:Y:S01]  /*cb80*/  VIADD R19, R3, UR4 ;  /* 0x0000000403137c36 */ /* 0x000fe20008000000 */
[----:B------:R-:W-:Y:S01]  /*cb90*/  LEA R18, P0, R2, UR6, 0x1 ;  /* 0x0000000602127c11 */ /* 0x000fe2000f8008ff */
[----:B------:R-:W-:-:S03]  /*cba0*/  UMOV UR4, 0xffffffff ;  /* 0xffffffff00047882 */ /* 0x000fc60000000000 */
[----:B------:R-:W-:Y:S01]  /*cbb0*/  LEA.HI.X R19, R2, UR7, R19, 0x1, P0 ;  /* 0x0000000702137c11 */ /* 0x000fe200080f0c13 */
[----:B------:R-:W-:Y:S08]  /*cbc0*/  BRA.DIV UR4, `(.L_x_82) ;  /* 0x0000002204d87947 */ /* 0x000ff0000b800000 */
[----:B------:R-:W0:Y:S01]  /*cbd0*/  SHFL.IDX PT, R14, R18, RZ, 0x181f ;  /* 0x00181fff120e7589 */ /* 0x000e2200000e0000 */
[C---:B------:R-:W-:Y:S02]  /*cbe0*/  LOP3.LUT P1, RZ, R16.reuse, 0x40, RZ, 0xc0, !PT ;  /* 0x0000004010ff7812 */ /* 0x040fe4000782c0ff */
[C---:B------:R-:W-:Y:S01]  /*cbf0*/  LOP3.LUT P6, RZ, R16.reuse, 0x20, RZ, 0xc0, !PT ;  /* 0x0000002010ff7812 */ /* 0x040fe200078cc0ff */
[----:B------:R-:W4:Y:S01]  /*cc00*/  SHFL.IDX PT, R3, R19, RZ, 0x181f ;  /* 0x00181fff13037589 */ /* 0x000f2200000e0000 */
[----:B------:R-:W-:Y:S02]  /*cc10*/  LEA R17, R17, UR43, 0x1 ;  /* 0x0000002b11117c11 */ /* 0x000fe4000f8e08ff */
[----:B------:R-:W-:Y:S01]  /*cc20*/  LOP3.LUT P2, RZ, R16, 0x10, RZ, 0xc0, !PT ;  /* 0x0000001010ff7812 */ /* 0x000fe2000784c0ff */
[----:B------:R-:W-:Y:S01]  /*cc30*/  SHFL.IDX PT, R5, R19, 0x1, 0x181f ;  /* 0x00381f0013057f89 */ /* 0x000fe200000e0000 */
[----:B------:R-:W-:-:S03]  /*cc40*/  P2R R11, PR, RZ, 0x40 ;  /* 0x00000040ff0b7803 */ /* 0x000fc60000000000 */
[----:B-1-3--:R-:W-:Y:S04]  /*cc50*/  SHFL.IDX PT, R20, R19, 0x2, 0x181f ;  /* 0x00581f0013147f89 */ /* 0x00afe800000e0000 */
[----:B------:R-:W-:Y:S01]  /*cc60*/  SHFL.IDX PT, R19, R19, 0x3, 0x181f ;  /* 0x00781f0013137f89 */ /* 0x000fe200000e0000 */
[----:B0-----:R-:W-:-:S03]  /*cc70*/  IADD3 R6, P0, R14, R8, RZ ;  /* 0x000000080e067210 */ /* 0x001fc60007f1e0ff */
[----:B------:R-:W0:Y:S01]  /*cc80*/  SHFL.IDX PT, R14, R18, 0x1, 0x181f ;  /* 0x00381f00120e7f89 */ /* 0x000e2200000e0000 */
[----:B----4-:R-:W-:-:S05]  /*cc90*/  IADD3.X R7, RZ, R3, RZ, P0, !PT ;  /* 0x00000003ff077210 */ /* 0x010fca00007fe4ff */
[----:B------:R-:W-:Y:S01]  /*cca0*/  LDGSTS.E.BYPASS.LTC128B.128 [R17+0x400], desc[UR36][R6.64], !P1 ;  /* 0x0040000006117fae */ /* 0x000fe2000c901d64 */
[----:B------:R-:W-:-:S03]  /*ccb0*/  ISETP.NE.U32.AND P1, PT, R25, RZ, PT ;  /* 0x000000ff1900720c */ /* 0x000fc60003f25070 */
[----:B------:R-:W-:Y:S01]  /*ccc0*/  LDGSTS.E.BYPASS.LTC128B.128 [R17+0x2400], desc[UR36][R6.64+0x80], !P6 ;  /* 0x0240008006117fae */ /* 0x000fe2000f101d64 */
[----:B------:R-:W-:-:S03]  /*ccd0*/  LOP3.LUT P6, RZ, R16, 0x40, RZ, 0xc0, !PT ;  /* 0x0000004010ff7812 */ /* 0x000fc600078cc0ff */
[----:B------:R-:W-:Y:S04]  /*cce0*/  LDGSTS.E.BYPASS.LTC128B.128 [R17+0x4400], desc[UR36][R6.64+0x100], !P2 ;  /* 0x0440010006117fae */ /* 0x000fe8000d101d64 */
[----:B------:R-:W-:Y:S04]  /*ccf0*/  LDGSTS.E.BYPASS.LTC128B.128 [R17+0x6400], desc[UR36][R6.64+0x180], !P5 ;  /* 0x0640018006117fae */ /* 0x000fe8000e901d64 */
[----:B------:R-:W-:Y:S01]  /*cd00*/  LDGSTS.E.BYPASS.LTC128B.128 [R17+0x8400], desc[UR36][R6.64+0x200], !P4 ;  /* 0x0840020006117fae */ /* 0x000fe2000e101d64 */
[----:B0-----:R-:W-:-:S03]  /*cd10*/  IADD3 R4, P0, R14, R8, RZ ;  /* 0x000000080e047210 */ /* 0x001fc60007f1e0ff */
[----:B------:R-:W0:Y:S02]  /*cd20*/  SHFL.IDX PT, R14, R18, 0x2, 0x181f ;  /* 0x00581f00120e7f89 */ /* 0x000e2400000e0000 */
[----:B------:R-:W-:Y:S02]  /*cd30*/  IMAD.X R5, RZ, RZ, R5, P0 ;  /* 0x000000ffff057224 */ /* 0x000fe400000e0605 */
[----:B------:R-:W-:Y:S01]  /*cd40*/  LDGSTS.E.BYPASS.LTC128B.128 [R17+0xa400], desc[UR36][R6.64+0x280], !P3 ;  /* 0x0a40028006117fae */ /* 0x000fe2000d901d64 */
[----:B0-----:R-:W-:-:S03]  /*cd50*/  IADD3 R2, P0, R14, R8, RZ ;  /* 0x000000080e027210 */ /* 0x001fc60007f1e0ff */
[----:B------:R0:W1:Y:S02]  /*cd60*/  SHFL.IDX PT, R14, R18, 0x3, 0x181f ;  /* 0x00781f00120e7f89 */ /* 0x00006400000e0000 */
[----:B------:R-:W-:Y:S01]  /*cd70*/  IMAD.X R3, RZ, RZ, R20, P0 ;  /* 0x000000ffff037224 */ /* 0x000fe200000e0614 */
[----:B------:R-:W-:-:S13]  /*cd80*/  ISETP.NE.U32.AND P0, PT, R28, RZ, PT ;  /* 0x000000ff1c00720c */ /* 0x000fda0003f05070 */
[----:B------:R-:W-:Y:S04]  /*cd90*/  LDGSTS.E.BYPASS.LTC128B.128 [R17+0xc400], desc[UR36][R6.64+0x300], P0 ;  /* 0x0c40030006117fae */ /* 0x000fe80008101d64 */
[----:B------:R3:W-:Y:S04]  /*cda0*/  LDGSTS.E.BYPASS.LTC128B.128 [R17+0xe400], desc[UR36][R6.64+0x380], P1 ;  /* 0x0e40038006117fae */ /* 0x0007e80008901d64 */
[----:B------:R-:W-:Y:S01]  /*cdb0*/  LDGSTS.E.BYPASS.LTC128B.128 [R17+0xc00], desc[UR36][R4.64], !P6 ;  /* 0x00c0000004117fae */ /* 0x000fe2000f101d64 */
[----:B------:R-:W-:-:S04]  /*cdc0*/  ISETP.NE.AND P6, PT, R11, RZ, PT ;  /* 0x000000ff0b00720c */ /* 0x000fc80003fc5270 */
[----:B---3--:R-:W-:-:S09]  /*cdd0*/  P2R R6, PR, RZ, 0x40 ;  /* 0x00000040ff067803 */ /* 0x008fd20000000000 */
[----:B------:R-:W-:Y:S01]  /*cde0*/  LDGSTS.E.BYPASS.LTC128B.128 [R17+0x2c00], desc[UR36][R4.64+0x80], !P6 ;  /* 0x02c0008004117fae */ /* 0x000fe2000f101d64 */
[----:B------:R-:W-:-:S03]  /*cdf0*/  LOP3.LUT P6, RZ, R16, 0x40, RZ, 0xc0, !PT ;  /* 0x0000004010ff7812 */ /* 0x000fc600078cc0ff */
[----:B------:R-:W-:Y:S04]  /*ce00*/  LDGSTS.E.BYPASS.LTC128B.128 [R17+0x4c00], desc[UR36][R4.64+0x100], !P2 ;  /* 0x04c0010004117fae */ /* 0x000fe8000d101d64 */
[----:B------:R-:W-:Y:S04]  /*ce10*/  LDGSTS.E.BYPASS.LTC128B.128 [R17+0x6c00], desc[UR36][R4.64+0x180], !P5 ;  /* 0x06c0018004117fae */ /* 0x000fe8000e901d64 */
[----:B------:R-:W-:Y:S04]  /*ce20*/  LDGSTS.E.BYPASS.LTC128B.128 [R17+0x8c00], desc[UR36][R4.64+0x200], !P4 ;  /* 0x08c0020004117fae */ /* 0x000fe8000e101d64 */
[----:B------:R-:W-:Y:S04]  /*ce30*/  LDGSTS.E.BYPASS.LTC128B.128 [R17+0xac00], desc[UR36][R4.64+0x280], !P3 ;  /* 0x0ac0028004117fae */ /* 0x000fe8000d901d64 */
[----:B------:R-:W-:Y:S04]  /*ce40*/  LDGSTS.E.BYPASS.LTC128B.128 [R17+0xcc00], desc[UR36][R4.64+0x300], P0 ;  /* 0x0cc0030004117fae */ /* 0x000fe80008101d64 */
[----:B------:R3:W-:Y:S04]  /*ce50*/  LDGSTS.E.BYPASS.LTC128B.128 [R17+0xec00], desc[UR36][R4.64+0x380], P1 ;  /* 0x0ec0038004117fae */ /* 0x0007e80008901d64 */
[----:B------:R0:W-:Y:S01]  /*ce60*/  LDGSTS.E.BYPASS.LTC128B.128 [R17+0x1400], desc[UR36][R2.64], !P6 ;  /* 0x0140000002117fae */ /* 0x0001e2000f101d64 */
[----:B------:R-:W-:-:S02]  /*ce70*/  ISETP.NE.AND P6, PT, R6, RZ, PT ;  /* 0x000000ff0600720c */ /* 0x000fc40003fc5270 */
[----:B---3--:R-:W-:-:S11]  /*ce80*/  MOV R4, RZ ;  /* 0x000000ff00047202 */ /* 0x008fd60000000f00 */
[----:B------:R0:W-:Y:S04]  /*ce90*/  LDGSTS.E.BYPASS.LTC128B.128 [R17+0x3400], desc[UR36][R2.64+0x80], !P6 ;  /* 0x0340008002117fae */ /* 0x0001e8000f101d64 */
[----:B------:R0:W-:Y:S04]  /*cea0*/  LDGSTS.E.BYPASS.LTC128B.128 [R17+0x5400], desc[UR36][R2.64+0x100], !P2 ;  /* 0x0540010002117fae */ /* 0x0001e8000d101d64 */
[----:B------:R0:W-:Y:S04]  /*ceb0*/  LDGSTS.E.BYPASS.LTC128B.128 [R17+0x7400], desc[UR36][R2.64+0x180], !P5 ;  /* 0x0740018002117fae */ /* 0x0001e8000e901d64 */
[----:B------:R0:W-:Y:S04]  /*cec0*/  LDGSTS.E.BYPASS.LTC128B.128 [R17+0x9400], desc[UR36][R2.64+0x200], !P4 ;  /* 0x0940020002117fae */ /* 0x0001e8000e101d64 */
[----:B------:R0:W-:Y:S04]  /*ced0*/  LDGSTS.E.BYPASS.LTC128B.128 [R17+0xb400], desc[UR36][R2.64+0x280], !P3 ;  /* 0x0b40028002117fae */ /* 0x0001e8000d901d64 */
[----:B------:R0:W-:Y:S04]  /*cee0*/  LDGSTS.E.BYPASS.LTC128B.128 [R17+0xd400], desc[UR36][R2.64+0x300], P0 ;  /* 0x0d40030002117fae */ /* 0x0001e80008101d64 */
[----:B-1----:R0:W-:Y:S02]  /*cef0*/  LDGSTS.E.BYPASS.LTC128B.128 [R17+0xf400], desc[UR36][R2.64+0x380], P1 ;  /* 0x0f40038002117fae */ /* 0x0021e40008901d64 */
.L_x_154:
[----:B------:R-:W-:Y:S02]  /*cf00*/  P2R R5, PR, RZ, 0x2 ;  /* 0x00000002ff057803 */ /* 0x000fe40000000000 */
[----:B------:R-:W-:Y:S02]  /*cf10*/  LOP3.LUT P1, RZ, R16, 0x40, RZ, 0xc0, !PT ;  /* 0x0000004010ff7812 */ /* 0x000fe4000782c0ff */
[----:B0-----:R-:W-:Y:S02]  /*cf20*/  IADD3 R2, P2, R14, R8, RZ ;  /* 0x000000080e027210 */ /* 0x001fe40007f5e0ff */
[----:B------:R-:W-:-:S03]  /*cf30*/  LOP3.LUT P6, RZ, R16, 0x10, RZ, 0xc0, !PT ;  /* 0x0000001010ff7812 */ /* 0x000fc600078cc0ff */
[----:B------:R-:W-:Y:S01]  /*cf40*/  IMAD.X R3, RZ, RZ, R19, P2 ;  /* 0x000000ffff037224 */ /* 0x000fe200010e0613 */
[----:B------:R-:W-:-:S05]  /*cf50*/  LOP3.LUT P2, RZ, R16, 0x20, RZ, 0xc0, !PT ;  /* 0x0000002010ff7812 */ /* 0x000fca000784c0ff */
[----:B------:R-:W-:Y:S01]  /*cf60*/  @!PT LDS RZ, [RZ] ;  /* 0x00000000fffff984 */ /* 0x000fe20000000800 */
[----:B------:R-:W-:Y:S01]  /*cf70*/  @!PT LDS RZ, [RZ] ;  /* 0x00000000fffff984 */ /* 0x000fe20000000800 */
[----:B------:R-:W-:Y:S01]  /*cf80*/  @!PT LDS RZ, [RZ] ;  /* 0x00000000fffff984 */ /* 0x000fe20000000800 */
[----:B------:R0:W-:Y:S01]  /*cf90*/  LDGSTS.E.BYPASS.LTC128B.128 [R17+0x1c00], desc[UR36][R2.64], !P1 ;  /* 0x01c0000002117fae */ /* 0x0001e2000c901d64 */
[----:B------:R-:W-:-:S07]  /*cfa0*/  ISETP.NE.AND P1, PT, R5, RZ, PT ;  /* 0x000000ff0500720c */ /* 0x000fce0003f25270 */
[----:B------:R0:W-:Y:S04]  /*cfb0*/  LDGSTS.E.BYPASS.LTC128B.128 [R17+0x3c00], desc[UR36][R2.64+0x80], !P2 ;  /* 0x03c0008002117fae */ /* 0x0001e8000d101d64 */
[----:B------:R0:W-:Y:S04]  /*cfc0*/  LDGSTS.E.BYPASS.LTC128B.128 [R17+0x5c00], desc[UR36][R2.64+0x100], !P6 ;  /* 0x05c0010002117fae */ /* 0x0001e8000f101d64 */
[----:B------:R0:W-:Y:S04]  /*cfd0*/  LDGSTS.E.BYPASS.LTC128B.128 [R17+0x7c00], desc[UR36][R2.64+0x180], !P5 ;  /* 0x07c0018002117fae */ /* 0x0001e8000e901d64 */
[----:B------:R0:W-:Y:S04]  /*cfe0*/  LDGSTS.E.BYPASS.LTC128B.128 [R17+0x9c00], desc[UR36][R2.64+0x200], !P4 ;  /* 0x09c0020002117fae */ /* 0x0001e8000e101d64 */
[----:B------:R0:W-:Y:S04]  /*cff0*/  LDGSTS.E.BYPASS.LTC128B.128 [R17+0xbc00], desc[UR36][R2.64+0x280], !P3 ;  /* 0x0bc0028002117fae */ /* 0x0001e8000d901d64 */
[----:B------:R0:W-:Y:S01]  /*d000*/  LDGSTS.E.BYPASS.LTC128B.128 [R17+0xdc00], desc[UR36][R2.64+0x300], P0 ;  /* 0x0dc0030002117fae */ /* 0x0001e20008101d64 */
[----:B------:R-:W-:-:S03]  /*d010*/  PLOP3.LUT P0, PT, PT, PT, PT, 0x80, 0x0 ;  /* 0x000000000000781c */ /* 0x000fc60003f0f070 */
[----:B------:R0:W-:Y:S01]  /*d020*/  LDGSTS.E.BYPASS.LTC128B.128 [R17+0xfc00], desc[UR36][R2.64+0x380], P1 ;  /* 0x0fc0038002117fae */ /* 0x0001e20008901d64 */
[----:B------:R-:W-:-:S09]  /*d030*/  NOP ;  /* 0x0000000000007918 */ /* 0x000fd20000000000 */
.L_x_83:
        /* <DEDUP_REMOVED lines=10> */
.L_x_84:
[----:B------:R-:W-:Y:S01]  /*d0e0*/  VIADD R0, R0, 0x1 ;  /* 0x0000000100007836 */ /* 0x000fe20000000000 */
[----:B------:R-:W-:Y:S01]  /*d0f0*/  IADD3 R22, R22, -0x1, RZ ;  /* 0xffffffff16167810 */ /* 0x000fe20007ffe0ff */
[----:B------:R1:W-:Y:S01]  /*d100*/  SYNCS.ARRIVE.TRANS64.A1T0 RZ, [R10+URZ+0x28c50], RZ ;  /* 0x028c50ff0aff79a7 */ /* 0x0003e2000810003f */
[----:B------:R-:W-:Y:S02]  /*d110*/  VIADD R9, R9, 0xffffffc0 ;  /* 0xffffffc009097836 */ /* 0x000fe40000000000 */
[----:B------:R-:W-:-:S04]  /*d120*/  ISETP.NE.AND P0, PT, R0, 0x2, PT ;  /* 0x000000020000780c */ /* 0x000fc80003f05270 */
[----:B------:R-:W-:Y:S02]  /*d130*/  SEL R0, R0, RZ, P0 ;  /* 0x000000ff00007207 */ /* 0x000fe40000000000 */
[----:B0-----:R-:W-:Y:S02]  /*d140*/  SEL R2, RZ, 0x1, P0 ;  /* 0x00000001ff027807 */ /* 0x001fe40000000000 */
[----:B------:R-:W-:Y:S02]  /*d150*/  ISETP.GT.AND P0, PT, R22, UR45, PT ;  /* 0x0000002d16007c0c */ /* 0x000fe4000bf04270 */
[----:B------:R-:W-:-:S11]  /*d160*/  LOP3.LUT R21, R21, R2, RZ, 0x3c, !PT ;  /* 0x0000000215157212 */ /* 0x000fd600078e3cff */
[----:B-1----:R-:W-:Y:S05]  /*d170*/  @P0 BRA `(.L_x_85) ;  /* 0xfffffff0008c0947 */ /* 0x002fea000383ffff */
.L_x_70:
[----:B------:R-:W-:Y:S05]  /*d180*/  BSYNC B0 ;  /* 0x0000000000007941 */ /* 0x000fea0003800000 */
.L_x_53:
[----:B------:R-:W0:Y:S01]  /*d190*/  S2R R3, SR_CgaCtaId ;  /* 0x0000000000037919 */ /* 0x000e220000008800 */
[----:B------:R-:W-:Y:S01]  /*d1a0*/  MOV R2, 0x400 ;  /* 0x0000040000027802 */ /* 0x000fe20000000f00 */
[----:B------:R-:W-:Y:S01]  /*d1b0*/  BSSY B0, `(.L_x_86) ;  /* 0x0000005000007945 */ /* 0x000fe20003800000 */
[----:B------:R-:W-:Y:S02]  /*d1c0*/  SHF.L.U32 R4, R4, 0x1f, RZ ;  /* 0x0000001f04047819 */ /* 0x000fe400000006ff */
[----:B0-----:R-:W-:-:S04]  /*d1d0*/  LEA R5, R3, R2, 0x18 ;  /* 0x0000000203057211 */ /* 0x001fc800078ec0ff */
[----:B------:R-:W0:Y:S02]  /*d1e0*/  SYNCS.PHASECHK.TRANS64.TRYWAIT P0, [R5+URZ+0x28c20], R4 ;  /* 0x028c2004050075a7 */ /* 0x000e24000800017f */
[----:B0-----:R-:W-:Y:S05]  /*d1f0*/  @!P0 BRA `(.L_x_87) ;  /* 0x0000002400108947 */ /* 0x001fea0003800000 */
.L_x_155:
[----:B------:R-:W-:Y:S05]  /*d200*/  BSYNC B0 ;  /* 0x0000000000007941 */ /* 0x000fea0003800000 */
.L_x_86:
[----:B------:R-:W-:-:S03]  /*d210*/  UMOV UR4, 0xffffffff ;  /* 0xffffffff00047882 */ /* 0x000fc60000000000 */
[----:B------:R-:W-:Y:S05]  /*d220*/  BRA.DIV UR4, `(.L_x_88) ;  /* 0x0000002604187947 */ /* 0x000fea000b800000 */
[----:B------:R-:W1:Y:S02]  /*d230*/  S2R R2, SR_TID.X ;  /* 0x0000000000027919 */ /* 0x000e640000002100 */
[----:B-1----:R-:W-:-:S04]  /*d240*/  SHF.R.U32.HI R2, RZ, 0x5, R2 ;  /* 0x00000005ff027819 */ /* 0x002fc80000011602 */
[----:B------:R-:W-:-:S05]  /*d250*/  LOP3.LUT R2, R2, 0x3, RZ, 0xc0, !PT ;  /* 0x0000000302027812 */ /* 0x000fca00078ec0ff */
[----:B------:R1:W3:Y:S02]  /*d260*/  SHFL.IDX PT, R14, R2, RZ, 0x1f ;  /* 0x00001fff020e7589 */ /* 0x0002e400000e0000 */
.L_x_158:
[----:B---3--:R-:W-:-:S13]  /*d270*/  ISETP.NE.AND P0, PT, R14, RZ, PT ;  /* 0x000000ff0e00720c */ /* 0x008fda0003f05270 */
[----:B------:R-:W-:Y:S05]  /*d280*/  @P0 BRA `(.L_x_8) ;  /* 0x0000000000880947 */ /* 0x000fea0003800000 */
[----:B------:R-:W-:-:S03]  /*d290*/  UMOV UR4, 0xffffffff ;  /* 0xffffffff00047882 */ /* 0x000fc60000000000 */
[----:B------:R-:W-:Y:S05]  /*d2a0*/  BRA.DIV UR4, `(.L_x_89) ;  /* 0x00000026042c7947 */ /* 0x000fea000b800000 */
[----:B------:R-:W-:-:S13]  /*d2b0*/  ELECT P6, URZ, PT ;  /* 0x00000000003f782f */ /* 0x000fda00038c0000 */
.L_x_161:
[----:B------:R-:W-:Y:S05]  /*d2c0*/  @!P6 BRA `(.L_x_8) ;  /* 0x000000000078e947 */ /* 0x000fea0003800000 */
[----:B------:R-:W-:-:S06]  /*d2d0*/  ULOP3.LUT UR4, UR39, 0x2, URZ, 0xfc, !UPT ;  /* 0x0000000227047892 */ /* 0x000fcc000f8efc3f */
[----:B-1----:R-:W-:-:S05]  /*d2e0*/  IMAD.U32 R2, RZ, RZ, UR4 ;  /* 0x00000004ff027e24 */ /* 0x002fca000f8e00ff */
[----:B------:R-:W-:-:S13]  /*d2f0*/  ISETP.NE.AND P0, PT, R2, 0x3, PT ;  /* 0x000000030200780c */ /* 0x000fda0003f05270 */
[----:B------:R-:W-:Y:S05]  /*d300*/  @!P0 BRA `(.L_x_90) ;  /* 0x0000000000048947 */ /* 0x000fea0003800000 */
[----:B------:R-:W-:Y:S01]  /*d310*/  BPT.TRAP 0x1 ;  /* 0x000000040000795c */ /* 0x000fe20000300000 */
.L_x_90:
[C---:B0-----:R-:W-:Y:S01]  /*d320*/  LEA R4, R0.reuse, R5, 0x3 ;  /* 0x0000000500047211 */ /* 0x041fe200078e18ff */
[----:B------:R-:W-:Y:S01]  /*d330*/  VIADD R0, R0, 0x1 ;  /* 0x0000000100007836 */ /* 0x000fe20000000000 */
[----:B------:R-:W-:-:S04]  /*d340*/  SHF.L.U32 R3, R21, 0x1f, RZ ;  /* 0x0000001f15037819 */ /* 0x000fc800000006ff */
[----:B------:R-:W0:Y:S01]  /*d350*/  SYNCS.PHASECHK.TRANS64.TRYWAIT P1, [R4+URZ+0x28c40], R3 ;  /* 0x028c4003040075a7 */ /* 0x000e22000802017f */
[----:B------:R-:W-:-:S04]  /*d360*/  ISETP.NE.AND P2, PT, R0, 0x2, PT ;  /* 0x000000020000780c */ /* 0x000fc80003f45270 */
[----:B------:R-:W-:Y:S01]  /*d370*/  SEL R2, RZ, 0x1, P2 ;  /* 0x00000001ff027807 */ /* 0x000fe20001000000 */
[----:B0-----:R-:W-:Y:S08]  /*d380*/  @!P1 BRA `(.L_x_91) ;  /* 0x0000002400149947 */ /* 0x001ff00003800000 */
.L_x_162:
[----:B------:R-:W-:Y:S02]  /*d390*/  SEL R0, R0, RZ, P2 ;  /* 0x000000ff00007207 */ /* 0x000fe40001000000 */
[----:B------:R-:W-:Y:S01]  /*d3a0*/  LOP3.LUT R2, R21, R2, RZ, 0x3c, !PT ;  /* 0x0000000215027212 */ /* 0x000fe200078e3cff */
[----:B------:R-:W-:Y:S06]  /*d3b0*/  @!P0 BRA `(.L_x_92) ;  /* 0x0000000000048947 */ /* 0x000fec0003800000 */
[----:B------:R-:W-:Y:S01]  /*d3c0*/  BPT.TRAP 0x1 ;  /* 0x000000040000795c */ /* 0x000fe20000300000 */
.L_x_92:
[----:B------:R-:W-:Y:S01]  /*d3d0*/  IMAD R5, R0, 0x8, R5 ;  /* 0x0000000800057824 */ /* 0x000fe200078e0205 */
[----:B------:R-:W-:-:S04]  /*d3e0*/  SHF.L.U32 R0, R2, 0x1f, RZ ;  /* 0x0000001f02007819 */ /* 0x000fc800000006ff */
[----:B------:R-:W1:Y:S02]  /*d3f0*/  SYNCS.PHASECHK.TRANS64.TRYWAIT P1, [R5+URZ+0x28c40], R0 ;  /* 0x028c4000050075a7 */ /* 0x000e64000802017f */
[----:B-1----:R-:W-:Y:S05]  /*d400*/  @!P1 BRA `(.L_x_93) ;  /* 0x0000002400089947 */ /* 0x002fea0003800000 */
.L_x_163:
[----:B------:R-:W-:Y:S05]  /*d410*/  @!P0 BRA `(.L_x_94) ;  /* 0x0000000000048947 */ /* 0x000fea0003800000 */
[----:B------:R-:W-:Y:S01]  /*d420*/  BPT.TRAP 0x1 ;  /* 0x000000040000795c */ /* 0x000fe20000300000 */
.L_x_94:
[----:B------:R-:W3:Y:S02]  /*d430*/  SYNCS.PHASECHK.TRANS64.TRYWAIT P1, [R4+URZ+0x28c60], R3 ;  /* 0x028c6003040075a7 */ /* 0x000ee4000802017f */
[----:B---3--:R-:W-:Y:S05]  /*d440*/  @!P1 BRA `(.L_x_95) ;  /* 0x00000024000c9947 */ /* 0x008fea0003800000 */
.L_x_164:
[----:B------:R-:W-:Y:S05]  /*d450*/  @!P0 BRA `(.L_x_96) ;  /* 0x0000000000048947 */ /* 0x000fea0003800000 */
[----:B------:R-:W-:Y:S01]  /*d460*/  BPT.TRAP 0x1 ;  /* 0x000000040000795c */ /* 0x000fe20000300000 */
.L_x_96:
[----:B----4-:R4:W0:Y:S02]  /*d470*/  SYNCS.PHASECHK.TRANS64.TRYWAIT P0, [R5+URZ+0x28c60], R0 ;  /* 0x028c6000050075a7 */ /* 0x010824000800017f */
[----:B0-----:R-:W-:Y:S05]  /*d480*/  @!P0 NANOSLEEP.SYNCS 0x989680 ;  /* 0x009896800000895d */ /* 0x001fea0003900000 */
[----:B------:R-:W0:Y:S02]  /*d490*/  @!P0 SYNCS.PHASECHK.TRANS64 P0, [R5+URZ+0x28c60], R0 ;  /* 0x028c6000050085a7 */ /* 0x000e24000800007f */
[----:B0-----:R-:W-:Y:S05]  /*d4a0*/  @!P0 BRA `(.L_x_96) ;  /* 0xfffffffc00f08947 */ /* 0x001fea000383ffff */
.L_x_8:
[----:B------:R-:W-:Y:S05]  /*d4b0*/  BSYNC B6 ;  /* 0x0000000000067941 */ /* 0x000fea0003800000 */
.L_x_5:
[----:B------:R-:W-:Y:S05]  /*d4c0*/  EXIT ;  /* 0x000000000000794d */ /* 0x000fea0003800000 */
.L_x_13:
[----:B0-----:R-:W-:-:S04]  /*d4d0*/  MOV R5, UR5 ;  /* 0x0000000500057c02 */ /* 0x001fc80008000f00 */
[----:B------:R0:W1:Y:S03]  /*d4e0*/  SYNCS.PHASECHK.TRANS64.TRYWAIT P1, [R5+URZ+0x28c50], R2 ;  /* 0x028c5002050075a7 */ /* 0x000066000802017f */
[----:B-1----:R-:W-:Y:S05]  /*d4f0*/  @!P1 NANOSLEEP.SYNCS 0x989680 ;  /* 0x009896800000995d */ /* 0x002fea0003900000 */
[----:B------:R-:W1:Y:S02]  /*d500*/  @!P1 SYNCS.PHASECHK.TRANS64 P1, [R5+URZ+0x28c50], R2 ;  /* 0x028c5002050095a7 */ /* 0x000e64000802007f */
[----:B-1----:R-:W-:Y:S05]  /*d510*/  @!P1 BRA `(.L_x_13) ;  /* 0xfffffffc00ec9947 */ /* 0x002fea000383ffff */
[----:B------:R-:W-:Y:S05]  /*d520*/  BRA `(.L_x_97) ;  /* 0xffffff3c009c7947 */ /* 0x000fea000383ffff */
.L_x_19:
[----:B-1----:R-:W-:-:S04]  /*d530*/  IMAD.U32 R5, RZ, RZ, UR7 ;  /* 0x00000007ff057e24 */ /* 0x002fc8000f8e00ff */
[----:B------:R1:W2:Y:S03]  /*d540*/  SYNCS.PHASECHK.TRANS64.TRYWAIT P1, [R5+URZ+0x28c50], R2 ;  /* 0x028c5002050075a7 */ /* 0x0002a6000802017f */
[----:B--2---:R-:W-:Y:S05]  /*d550*/  @!P1 NANOSLEEP.SYNCS 0x989680 ;  /* 0x009896800000995d */ /* 0x004fea0003900000 */
[----:B------:R-:W2:Y:S02]  /*d560*/  @!P1 SYNCS.PHASECHK.TRANS64 P1, [R5+URZ+0x28c50], R2 ;  /* 0x028c5002050095a7 */ /* 0x000ea4000802007f */
[----:B--2---:R-:W-:Y:S05]  /*d570*/  @!P1 BRA `(.L_x_19) ;  /* 0xfffffffc00ec9947 */ /* 0x004fea000383ffff */
[----:B------:R-:W-:Y:S05]  /*d580*/  BRA `(.L_x_18) ;  /* 0xffffff4800a07947 */ /* 0x000fea000383ffff */
.L_x_24:
[----:B0-----:R-:W-:-:S04]  /*d590*/  IMAD.U32 R0, RZ, RZ, UR41 ;  /* 0x00000029ff007e24 */ /* 0x001fc8000f8e00ff */
[----:B------:R0:W1:Y:S03]  /*d5a0*/  SYNCS.PHASECHK.TRANS64.TRYWAIT P0, [R0+URZ+0x28c00], R11 ;  /* 0x028c000b000075a7 */ /* 0x000066000800017f */
[----:B-1----:R-:W-:Y:S05]  /*d5b0*/  @!P0 NANOSLEEP.SYNCS 0x989680 ;  /* 0x009896800000895d */ /* 0x002fea0003900000 */
[----:B------:R-:W1:Y:S02]  /*d5c0*/  @!P0 SYNCS.PHASECHK.TRANS64 P0, [R0+URZ+0x28c00], R11 ;  /* 0x028c000b000085a7 */ /* 0x000e64000800007f */
[----:B-1----:R-:W-:Y:S05]  /*d5d0*/  @!P0 BRA `(.L_x_24) ;  /* 0xfffffffc00ec8947 */ /* 0x002fea000383ffff */
[----:B------:R-:W-:Y:S05]  /*d5e0*/  BRA `(.L_x_98) ;  /* 0xffffff5c00987947 */ /* 0x000fea000383ffff */
.L_x_28:
[----:B-1----:R-:W-:-:S04]  /*d5f0*/  MOV R2, UR41 ;  /* 0x0000002900027c02 */ /* 0x002fc80008000f00 */
[----:B------:R1:W2:Y:S03]  /*d600*/  SYNCS.PHASECHK.TRANS64.TRYWAIT P1, [R2+URZ+0x28c30], R11 ;  /* 0x028c300b020075a7 */ /* 0x0002a6000802017f */
[----:B--2---:R-:W-:Y:S05]  /*d610*/  @!P1 NANOSLEEP.SYNCS 0x989680 ;  /* 0x009896800000995d */ /* 0x004fea0003900000 */
[----:B------:R-:W2:Y:S02]  /*d620*/  @!P1 SYNCS.PHASECHK.TRANS64 P1, [R2+URZ+0x28c30], R11 ;  /* 0x028c300b020095a7 */ /* 0x000ea4000802007f */
[----:B--2---:R-:W-:Y:S05]  /*d630*/  @!P1 BRA `(.L_x_28) ;  /* 0xfffffffc00ec9947 */ /* 0x004fea000383ffff */
[----:B------:R-:W-:Y:S05]  /*d640*/  BRA `(.L_x_27) ;  /* 0xffffff5c00d87947 */ /* 0x000fea000383ffff */
.L_x_33:
[----:B--2---:R-:W-:-:S04]  /*d650*/  IMAD.U32 R12, RZ, RZ, UR41 ;  /* 0x00000029ff0c7e24 */ /* 0x004fc8000f8e00ff */
[----:B------:R2:W4:Y:S03]  /*d660*/  SYNCS.PHASECHK.TRANS64.TRYWAIT P1, [R12+URZ+0x28c50], R11 ;  /* 0x028c500b0c0075a7 */ /* 0x000526000802017f */
[----:B----4-:R-:W-:Y:S05]  /*d670*/  @!P1 NANOSLEEP.SYNCS 0x989680 ;  /* 0x009896800000995d */ /* 0x010fea0003900000 */
[----:B------:R-:W4:Y:S02]  /*d680*/  @!P1 SYNCS.PHASECHK.TRANS64 P1, [R12+URZ+0x28c50], R11 ;  /* 0x028c500b0c0095a7 */ /* 0x000f24000802007f */
[----:B----4-:R-:W-:Y:S05]  /*d690*/  @!P1 BRA `(.L_x_33) ;  /* 0xfffffffc00ec9947 */ /* 0x010fea000383ffff */
[----:B------:R-:W-:Y:S05]  /*d6a0*/  BRA `(.L_x_32) ;  /* 0xffffff7400547947 */ /* 0x000fea000383ffff */
.L_x_39:
[----:B-1----:R-:W-:-:S04]  /*d6b0*/  IMAD.U32 R12, RZ, RZ, UR26 ;  /* 0x0000001aff0c7e24 */ /* 0x002fc8000f8e00ff */
[----:B------:R1:W2:Y:S03]  /*d6c0*/  SYNCS.PHASECHK.TRANS64.TRYWAIT P2, [R12+URZ+0x28c30], R11 ;  /* 0x028c300b0c0075a7 */ /* 0x0002a6000804017f */
[----:B--2---:R-:W-:Y:S05]  /*d6d0*/  @!P2 NANOSLEEP.SYNCS 0x989680 ;  /* 0x009896800000a95d */ /* 0x004fea0003900000 */
[----:B------:R-:W2:Y:S02]  /*d6e0*/  @!P2 SYNCS.PHASECHK.TRANS64 P2, [R12+URZ+0x28c30], R11 ;  /* 0x028c300b0c00a5a7 */ /* 0x000ea4000804007f */
[----:B--2---:R-:W-:Y:S05]  /*d6f0*/  @!P2 BRA `(.L_x_39) ;  /* 0xfffffffc00eca947 */ /* 0x004fea000383ffff */
[----:B------:R-:W-:Y:S05]  /*d700*/  BRA `(.L_x_38) ;  /* 0xffffff7800487947 */ /* 0x000fea000383ffff */
.L_x_44:
[----:B--2---:R-:W-:-:S04]  /*d710*/  MOV R0, UR26 ;  /* 0x0000001a00007c02 */ /* 0x004fc80008000f00 */
[----:B------:R2:W3:Y:S03]  /*d720*/  SYNCS.PHASECHK.TRANS64.TRYWAIT P2, [R0+URZ+0x28c50], R11 ;  /* 0x028c500b000075a7 */ /* 0x0004e6000804017f */
[----:B---3--:R-:W-:Y:S05]  /*d730*/  @!P2 NANOSLEEP.SYNCS 0x989680 ;  /* 0x009896800000a95d */ /* 0x008fea0003900000 */
[----:B------:R-:W3:Y:S02]  /*d740*/  @!P2 SYNCS.PHASECHK.TRANS64 P2, [R0+URZ+0x28c50], R11 ;  /* 0x028c500b0000a5a7 */ /* 0x000ee4000804007f */
[----:B---3--:R-:W-:Y:S05]  /*d750*/  @!P2 BRA `(.L_x_44) ;  /* 0xfffffffc00eca947 */ /* 0x008fea000383ffff */
[----:B------:R-:W-:Y:S05]  /*d760*/  BRA `(.L_x_43) ;  /* 0xffffff9000647947 */ /* 0x000fea000383ffff */
.L_x_58:
[----:B------:R-:W-:Y:S01]  /*d770*/  IMAD.MOV.U32 R13, RZ, RZ, R23 ;  /* 0x000000ffff0d7224 */ /* 0x000fe200078e0017 */
[----:B------:R-:W-:Y:S01]  /*d780*/  MOV R11, 0x1f ;  /* 0x0000001f000b7802 */ /* 0x000fe20000000f00 */
[----:B------:R-:W-:Y:S02]  /*d790*/  IMAD.MOV.U32 R12, RZ, RZ, RZ ;  /* 0x000000ffff0c7224 */ /* 0x000fe400078e00ff */
[----:B------:R-:W-:-:S07]  /*d7a0*/  IMAD.MOV.U32 R15, RZ, RZ, -0x1 ;  /* 0xffffffffff0f7424 */ /* 0x000fce00078e00ff */
[----:B------:R-:W-:Y:S05]  /*d7b0*/  WARPSYNC.COLLECTIVE R15, `(.L_x_99) ;  /* 0x000000000f087348 */ /* 0x000fea0003c00000 */
[----:B------:R0:W1:Y:S02]  /*d7c0*/  SHFL.IDX P6, R14, R13, R12, R11 ;  /* 0x0000000c0d0e7389 */ /* 0x00006400000c000b */
[----:B01----:R-:W-:Y:S01]  /*d7d0*/  ENDCOLLECTIVE ;  /* 0x000000000000791b */ /* 0x003fe20003800000 */
.L_x_99:
[----:B------:R-:W-:Y:S05]  /*d7e0*/  BRA `(.L_x_100) ;  /* 0xffffffd400307947 */ /* 0x000fea000383ffff */
.L_x_60:
[----:B0-----:R-:W-:-:S04]  /*d7f0*/  IMAD.U32 R3, RZ, RZ, UR43 ;  /* 0x0000002bff037e24 */ /* 0x001fc8000f8e00ff */
[----:B------:R0:W1:Y:S03]  /*d800*/  SYNCS.PHASECHK.TRANS64.TRYWAIT P0, [R3+URZ+0x28c40], R0 ;  /* 0x028c4000030075a7 */ /* 0x000066000800017f */
[----:B-1----:R-:W-:Y:S05]  /*d810*/  @!P0 NANOSLEEP.SYNCS 0x989680 ;  /* 0x009896800000895d */ /* 0x002fea0003900000 */
[----:B------:R-:W1:Y:S02]  /*d820*/  @!P0 SYNCS.PHASECHK.TRANS64 P0, [R3+URZ+0x28c40], R0 ;  /* 0x028c4000030085a7 */ /* 0x000e64000800007f */
[----:B-1----:R-:W-:Y:S05]  /*d830*/  @!P0 BRA `(.L_x_60) ;  /* 0xfffffffc00ec8947 */ /* 0x002fea000383ffff */
[----:B------:R-:W-:Y:S05]  /*d840*/  BRA `(.L_x_101) ;  /* 0xffffffd400607947 */ /* 0x000fea000383ffff */
.L_x_61:
[----:B------:R-:W-:Y:S01]  /*d850*/  BSSY B0, `(.L_x_102) ;  /* 0x0000008000007945 */ /* 0x000fe20003800000 */
[----:B------:R-:W-:Y:S01]  /*d860*/  MOV R13, R5 ;  /* 0x00000005000d7202 */ /* 0x000fe20000000f00 */
[----:B------:R-:W-:Y:S01]  /*d870*/  IMAD.MOV.U32 R12, RZ, RZ, RZ ;  /* 0x000000ffff0c7224 */ /* 0x000fe200078e00ff */
[----:B------:R-:W-:Y:S01]  /*d880*/  MOV R15, 0xffffffff ;  /* 0xffffffff000f7802 */ /* 0x000fe20000000f00 */
[----:B------:R-:W-:-:S07]  /*d890*/  IMAD.MOV.U32 R11, RZ, RZ, 0x181f ;  /* 0x0000181fff0b7424 */ /* 0x000fce00078e00ff */
[----:B------:R-:W-:Y:S05]  /*d8a0*/  WARPSYNC.COLLECTIVE R15, `(.L_x_103) ;  /* 0x000000000f087348 */ /* 0x000fea0003c00000 */
[----:B------:R0:W1:Y:S02]  /*d8b0*/  SHFL.IDX P6, R14, R13, R12, R11 ;  /* 0x0000000c0d0e7389 */ /* 0x00006400000c000b */
[----:B01----:R-:W-:Y:S01]  /*d8c0*/  ENDCOLLECTIVE ;  /* 0x000000000000791b */ /* 0x003fe20003800000 */
.L_x_103:
[----:B------:R-:W-:Y:S05]  /*d8d0*/  BSYNC B0 ;  /* 0x0000000000007941 */ /* 0x000fea0003800000 */
.L_x_102:
[----:B------:R-:W-:Y:S01]  /*d8e0*/  IMAD.MOV.U32 R13, RZ, RZ, R0 ;  /* 0x000000ffff0d7224 */ /* 0x000fe200078e0000 */
[----:B------:R-:W-:Y:S01]  /*d8f0*/  MOV R12, RZ ;  /* 0x000000ff000c7202 */ /* 0x000fe20000000f00 */
[----:B------:R-:W-:Y:S01]  /*d900*/  IMAD.MOV.U32 R11, RZ, RZ, 0x181f ;  /* 0x0000181fff0b7424 */ /* 0x000fe200078e00ff */
[----:B------:R-:W-:Y:S01]  /*d910*/  @P0 LEA R7, R30, UR43, 0x1 ;  /* 0x0000002b1e070c11 */ /* 0x000fe2000f8e08ff */
[----:B------:R-:W-:Y:S02]  /*d920*/  IMAD.MOV.U32 R15, RZ, RZ, -0x1 ;  /* 0xffffffffff0f7424 */ /* 0x000fe400078e00ff */
[----:B------:R-:W-:-:S07]  /*d930*/  IMAD.MOV.U32 R2, RZ, RZ, R14 ;  /* 0x000000ffff027224 */ /* 0x000fce00078e000e */
[----:B------:R-:W-:Y:S05]  /*d940*/  WARPSYNC.COLLECTIVE R15, `(.L_x_104) ;  /* 0x000000000f087348 */ /* 0x000fea0003c00000 */
[----:B------:R0:W1:Y:S02]  /*d950*/  SHFL.IDX P6, R14, R13, R12, R11 ;  /* 0x0000000c0d0e7389 */ /* 0x00006400000c000b */
[----:B01----:R-:W-:Y:S01]  /*d960*/  ENDCOLLECTIVE ;  /* 0x000000000000791b */ /* 0x003fe20003800000 */
.L_x_104:
[----:B------:R-:W-:Y:S01]  /*d970*/  IMAD.MOV.U32 R13, RZ, RZ, R5 ;  /* 0x000000ffff0d7224 */ /* 0x000fe200078e0005 */
[----:B------:R-:W-:Y:S02]  /*d980*/  MOV R12, 0x1 ;  /* 0x00000001000c7802 */ /* 0x000fe40000000f00 */
[----:B------:R-:W-:-:S04]  /*d990*/  @P0 LEA R14, P1, R22, R14, 0x1 ;  /* 0x0000000e160e0211 */ /* 0x000fc800078208ff */
[----:B------:R-:W-:Y:S01]  /*d9a0*/  @P0 IADD3.X R3, RZ, R2, RZ, P1, !PT ;  /* 0x00000002ff030210 */ /* 0x000fe20000ffe4ff */
[----:B------:R-:W-:-:S08]  /*d9b0*/  @P0 IMAD.MOV.U32 R2, RZ, RZ, R14 ;  /* 0x000000ffff020224 */ /* 0x000fd000078e000e */
[----:B------:R-:W-:Y:S05]  /*d9c0*/  WARPSYNC.COLLECTIVE R15, `(.L_x_105) ;  /* 0x000000000f087348 */ /* 0x000fea0003c00000 */
[----:B------:R0:W1:Y:S02]  /*d9d0*/  SHFL.IDX P6, R14, R13, R12, R11 ;  /* 0x0000000c0d0e7389 */ /* 0x00006400000c000b */
[----:B01----:R-:W-:Y:S01]  /*d9e0*/  ENDCOLLECTIVE ;  /* 0x000000000000791b */ /* 0x003fe20003800000 */
.L_x_105:
[----:B------:R-:W-:Y:S01]  /*d9f0*/  @!PT LDS RZ, [RZ] ;  /* 0x00000000fffff984 */ /* 0x000fe20000000800 */
[----:B------:R-:W-:Y:S01]  /*da00*/  @!PT LDS RZ, [RZ] ;  /* 0x00000000fffff984 */ /* 0x000fe20000000800 */
[----:B------:R-:W-:Y:S01]  /*da10*/  @!PT LDS RZ, [RZ] ;  /* 0x00000000fffff984 */ /* 0x000fe20000000800 */
[----:B------:R0:W-:Y:S01]  /*da20*/  @P0 LDGSTS.E.BYPASS.LTC128B.128 [R7+0x22400], desc[UR36][R2.64], !P2 ;  /* 0x2240000002070fae */ /* 0x0001e2000d101d64 */
[----:B------:R-:W-:Y:S01]  /*da30*/  ISETP.GE.AND P0, PT, R18, 0x11, PT ;  /* 0x000000111200780c */ /* 0x000fe20003f06270 */
[----:B------:R-:W-:-:S12]  /*da40*/  IMAD.MOV.U32 R13, RZ, RZ, R0 ;  /* 0x000000ffff0d7224 */ /* 0x000fd800078e0000 */
[----:B------:R-:W-:Y:S01]  /*da50*/  @P0 LEA R9, R30, UR43, 0x1 ;  /* 0x0000002b1e090c11 */ /* 0x000fe2000f8e08ff */
[----:B0-----:R-:W-:-:S07]  /*da60*/  IMAD.MOV.U32 R4, RZ, RZ, R14 ;  /* 0x000000ffff047224 */ /* 0x001fce00078e000e */
[----:B------:R-:W-:Y:S05]  /*da70*/  WARPSYNC.COLLECTIVE R15, `(.L_x_106) ;  /* 0x000000000f087348 */ /* 0x000fea0003c00000 */
[----:B------:R0:W1:Y:S02]  /*da80*/  SHFL.IDX P6, R14, R13, R12, R11 ;  /* 0x0000000c0d0e7389 */ /* 0x00006400000c000b */
[----:B01----:R-:W-:Y:S01]  /*da90*/  ENDCOLLECTIVE ;  /* 0x000000000000791b */ /* 0x003fe20003800000 */
.L_x_106:
[----:B------:R-:W-:Y:S02]  /*daa0*/  IMAD.MOV.U32 R13, RZ, RZ, R5 ;  /* 0x000000ffff0d7224 */ /* 0x000fe400078e0005 */
[----:B------:R-:W-:Y:S01]  /*dab0*/  IMAD.MOV.U32 R12, RZ, RZ, 0x2 ;  /* 0x00000002ff0c7424 */ /* 0x000fe200078e00ff */
[----:B------:R-:W-:-:S13]  /*dac0*/  @P0 LEA R2, P1, R22, R14, 0x1 ;  /* 0x0000000e16020211 */ /* 0x000fda00078208ff */
[----:B------:R-:W-:Y:S05]  /*dad0*/  WARPSYNC.COLLECTIVE R15, `(.L_x_107) ;  /* 0x000000000f087348 */ /* 0x000fea0003c00000 */
[----:B------:R0:W1:Y:S02]  /*dae0*/  SHFL.IDX P6, R14, R13, R12, R11 ;  /* 0x0000000c0d0e7389 */ /* 0x00006400000c000b */
[----:B01----:R-:W-:Y:S01]  /*daf0*/  ENDCOLLECTIVE ;  /* 0x000000000000791b */ /* 0x003fe20003800000 */
.L_x_107:
[----:B------:R-:W-:-:S05]  /*db00*/  @P0 IADD3.X R3, RZ, R4, RZ, P1, !PT ;  /* 0x00000004ff030210 */ /* 0x000fca0000ffe4ff */
[----:B------:R-:W-:Y:S01]  /*db10*/  @!PT LDS RZ, [RZ] ;  /* 0x00000000fffff984 */ /* 0x000fe20000000800 */
[----:B------:R-:W-:Y:S01]  /*db20*/  @!PT LDS RZ, [RZ] ;  /* 0x00000000fffff984 */ /* 0x000fe20000000800 */
[----:B------:R-:W-:Y:S01]  /*db30*/  @!PT LDS RZ, [RZ] ;  /* 0x00000000fffff984 */ /* 0x000fe20000000800 */
[----:B------:R0:W-:Y:S01]  /*db40*/  @P0 LDGSTS.E.BYPASS.LTC128B.128 [R9+0x22c00], desc[UR36][R2.64], !P2 ;  /* 0x22c0000002090fae */ /* 0x0001e2000d101d64 */
[----:B------:R-:W-:Y:S01]  /*db50*/  ISETP.GE.AND P0, PT, R18, 0x21, PT ;  /* 0x000000211200780c */ /* 0x000fe20003f06270 */
[----:B------:R-:W-:-:S12]  /*db60*/  IMAD.MOV.U32 R13, RZ, RZ, R0 ;  /* 0x000000ffff0d7224 */ /* 0x000fd800078e0000 */
[----:B------:R-:W-:Y:S02]  /*db70*/  @P0 LEA R7, R30, UR43, 0x1 ;  /* 0x0000002b1e070c11 */ /* 0x000fe4000f8e08ff */
[----:B0-----:R-:W-:-:S07]  /*db80*/  MOV R4, R14 ;  /* 0x0000000e00047202 */ /* 0x001fce0000000f00 */
[----:B------:R-:W-:Y:S05]  /*db90*/  WARPSYNC.COLLECTIVE R15, `(.L_x_108) ;  /* 0x000000000f087348 */ /* 0x000fea0003c00000 */
[----:B------:R0:W1:Y:S02]  /*dba0*/  SHFL.IDX P6, R14, R13, R12, R11 ;  /* 0x0000000c0d0e7389 */ /* 0x00006400000c000b */
[----:B01----:R-:W-:Y:S01]  /*dbb0*/  ENDCOLLECTIVE ;  /* 0x000000000000791b */ /* 0x003fe20003800000 */
.L_x_108:
[----:B------:R-:W-:Y:S01]  /*dbc0*/  MOV R13, R5 ;  /* 0x00000005000d7202 */ /* 0x000fe20000000f00 */
[----:B------:R-:W-:Y:S01]  /*dbd0*/  IMAD.MOV.U32 R12, RZ, RZ, 0x3 ;  /* 0x00000003ff0c7424 */ /* 0x000fe200078e00ff */
[----:B------:R-:W-:-:S13]  /*dbe0*/  @P0 LEA R2, P1, R22, R14, 0x1 ;  /* 0x0000000e16020211 */ /* 0x000fda00078208ff */
[----:B------:R-:W-:Y:S05]  /*dbf0*/  WARPSYNC.COLLECTIVE R15, `(.L_x_109) ;  /* 0x000000000f087348 */ /* 0x000fea0003c00000 */
[----:B------:R0:W1:Y:S02]  /*dc00*/  SHFL.IDX P6, R14, R13, R12, R11 ;  /* 0x0000000c0d0e7389 */ /* 0x00006400000c000b */
[----:B01----:R-:W-:Y:S01]  /*dc10*/  ENDCOLLECTIVE ;  /* 0x000000000000791b */ /* 0x003fe20003800000 */
.L_x_109:
[----:B------:R-:W-:-:S05]  /*dc20*/  @P0 IMAD.X R3, RZ, RZ, R4, P1 ;  /* 0x000000ffff030224 */ /* 0x000fca00008e0604 */
[----:B------:R-:W-:Y:S01]  /*dc30*/  @!PT LDS RZ, [RZ] ;  /* 0x00000000fffff984 */ /* 0x000fe20000000800 */
[----:B------:R-:W-:Y:S01]  /*dc40*/  @!PT LDS RZ, [RZ] ;  /* 0x00000000fffff984 */ /* 0x000fe20000000800 */
[----:B------:R-:W-:Y:S01]  /*dc50*/  @!PT LDS RZ, [RZ] ;  /* 0x00000000fffff984 */ /* 0x000fe20000000800 */
[----:B------:R0:W-:Y:S01]  /*dc60*/  @P0 LDGSTS.E.BYPASS.LTC128B.128 [R7+0x23400], desc[UR36][R2.64], !P2 ;  /* 0x2340000002070fae */ /* 0x0001e2000d101d64 */
[----:B------:R-:W-:Y:S01]  /*dc70*/  MOV R13, R0 ;  /* 0x00000000000d7202 */ /* 0x000fe20000000f00 */
[----:B------:R-:W-:-:S07]  /*dc80*/  IMAD.MOV.U32 R4, RZ, RZ, R14 ;  /* 0x000000ffff047224 */ /* 0x000fce00078e000e */
[----:B0-----:R-:W-:Y:S05]  /*dc90*/  WARPSYNC.COLLECTIVE R15, `(.L_x_110) ;  /* 0x000000000f087348 */ /* 0x001fea0003c00000 */
[----:B------:R1:W2:Y:S02]  /*dca0*/  SHFL.IDX P6, R14, R13, R12, R11 ;  /* 0x0000000c0d0e7389 */ /* 0x0002a400000c000b */
[----:B012---:R-:W-:Y:S01]  /*dcb0*/  ENDCOLLECTIVE ;  /* 0x000000000000791b */ /* 0x007fe20003800000 */
.L_x_110:
[----:B------:R-:W-:Y:S05]  /*dcc0*/  BRA `(.L_x_111) ;  /* 0xffffffd400247947 */ /* 0x000fea000383ffff */
.L_x_64:
[----:B------:R-:W-:Y:S01]  /*dcd0*/  IMAD.MOV.U32 R13, RZ, RZ, R5 ;  /* 0x000000ffff0d7224 */ /* 0x000fe200078e0005 */
[----:B------:R-:W-:Y:S01]  /*dce0*/  MOV R11, 0x181f ;  /* 0x0000181f000b7802 */ /* 0x000fe20000000f00 */
[----:B------:R-:W-:Y:S02]  /*dcf0*/  IMAD.MOV.U32 R12, RZ, RZ, RZ ;  /* 0x000000ffff0c7224 */ /* 0x000fe400078e00ff */
[----:B------:R-:W-:Y:S02]  /*dd00*/  IMAD.MOV.U32 R15, RZ, RZ, -0x1 ;  /* 0xffffffffff0f7424 */ /* 0x000fe400078e00ff */
[----:B------:R-:W-:-:S07]  /*dd10*/  IMAD R35, R35, 0x40, R36 ;  /* 0x0000004023237824 */ /* 0x000fce00078e0224 */
[----:B------:R-:W-:Y:S05]  /*dd20*/  WARPSYNC.COLLECTIVE R15, `(.L_x_112) ;  /* 0x000000000f087348 */ /* 0x000fea0003c00000 */
[----:B------:R0:W1:Y:S02]  /*dd30*/  SHFL.IDX P6, R14, R13, R12, R11 ;  /* 0x0000000c0d0e7389 */ /* 0x00006400000c000b */
[----:B01----:R-:W-:Y:S01]  /*dd40*/  ENDCOLLECTIVE ;  /* 0x000000000000791b */ /* 0x003fe20003800000 */
.L_x_112:
[----:B------:R-:W-:Y:S01]  /*dd50*/  VIADD R9, R35, 0x10 ;  /* 0x0000001023097836 */ /* 0x000fe20000000000 */
[----:B------:R-:W-:Y:S01]  /*dd60*/  MOV R13, R4 ;  /* 0x00000004000d7202 */ /* 0x000fe20000000f00 */
[----:B------:R-:W-:-:S07]  /*dd70*/  IMAD.MOV.U32 R2, RZ, RZ, R14 ;  /* 0x000000ffff027224 */ /* 0x000fce00078e000e */
[----:B------:R-:W-:Y:S05]  /*dd80*/  WARPSYNC.COLLECTIVE R15, `(.L_x_113) ;  /* 0x000000000f087348 */ /* 0x000fea0003c00000 */
[----:B------:R0:W1:Y:S02]  /*dd90*/  SHFL.IDX P6, R14, R13, R12, R11 ;  /* 0x0000000c0d0e7389 */ /* 0x00006400000c000b */
[----:B01----:R-:W-:Y:S01]  /*dda0*/  ENDCOLLECTIVE ;  /* 0x000000000000791b */ /* 0x003fe20003800000 */
.L_x_113:
[----:B------:R-:W-:Y:S02]  /*ddb0*/  ULDC UR4, c[0x0][0x288] ;  /* 0x0000a20000047ab9 */ /* 0x000fe40000000800 */
[----:B------:R-:W-:-:S05]  /*ddc0*/  IMAD R0, R0, UR4, RZ ;  /* 0x0000000400007c24 */ /* 0x000fca000f8e02ff */
[----:B------:R-:W-:Y:S01]  /*ddd0*/  ISETP.GE.AND P0, PT, R35, R0, PT ;  /* 0x000000002300720c */ /* 0x000fe20003f06270 */
[----:B------:R-:W-:Y:S01]  /*dde0*/  IMAD.MOV.U32 R13, RZ, RZ, R5 ;  /* 0x000000ffff0d7224 */ /* 0x000fe200078e0005 */
[----:B------:R-:W-:-:S11]  /*ddf0*/  MOV R12, 0x1 ;  /* 0x00000001000c7802 */ /* 0x000fd60000000f00 */
[----:B------:R-:W-:Y:S02]  /*de00*/  @!P0 LEA R7, R30, UR43, 0x1 ;  /* 0x0000002b1e078c11 */ /* 0x000fe4000f8e08ff */
[----:B------:R-:W-:-:S05]  /*de10*/  @!P0 LEA R14, P2, R22, R14, 0x1 ;  /* 0x0000000e160e8211 */ /* 0x000fca00078408ff */
[----:B------:R-:W-:Y:S01]  /*de20*/  @!P0 IMAD.X R3, RZ, RZ, R2, P2 ;  /* 0x000000ffff038224 */ /* 0x000fe200010e0602 */
[----:B------:R-:W-:-:S07]  /*de30*/  @!P0 MOV R2, R14 ;  /* 0x0000000e00028202 */ /* 0x000fce0000000f00 */
[----:B------:R-:W-:Y:S05]  /*de40*/  WARPSYNC.COLLECTIVE R15, `(.L_x_114) ;  /* 0x000000000f087348 */ /* 0x000fea0003c00000 */
[----:B------:R0:W1:Y:S02]  /*de50*/  SHFL.IDX P6, R14, R13, R12, R11 ;  /* 0x0000000c0d0e7389 */ /* 0x00006400000c000b */
[----:B01----:R-:W-:Y:S01]  /*de60*/  ENDCOLLECTIVE ;  /* 0x000000000000791b */ /* 0x003fe20003800000 */
.L_x_114:
[----:B------:R-:W-:Y:S01]  /*de70*/  @!PT LDS RZ, [RZ] ;  /* 0x00000000fffff984 */ /* 0x000fe20000000800 */
[----:B------:R-:W-:Y:S01]  /*de80*/  @!PT LDS RZ, [RZ] ;  /* 0x00000000fffff984 */ /* 0x000fe20000000800 */
[----:B------:R-:W-:Y:S01]  /*de90*/  @!PT LDS RZ, [RZ] ;  /* 0x00000000fffff984 */ /* 0x000fe20000000800 */
[----:B------:R0:W-:Y:S01]  /*dea0*/  @!P0 LDGSTS.E.BYPASS.LTC128B.128 [R7+0x20400], desc[UR36][R2.64], !P1 ;  /* 0x2040000002078fae */ /* 0x0001e2000c901d64 */
[----:B------:R-:W-:Y:S01]  /*deb0*/  ISETP.GE.AND P0, PT, R9, R0, PT ;  /* 0x000000000900720c */ /* 0x000fe20003f06270 */
[----:B------:R-:W-:Y:S02]  /*dec0*/  IMAD.MOV.U32 R13, RZ, RZ, R4 ;  /* 0x000000ffff0d7224 */ /* 0x000fe400078e0004 */
[----:B0-----:R-:W-:-:S10]  /*ded0*/  VIADD R7, R35, 0x20 ;  /* 0x0000002023077836 */ /* 0x001fd40000000000 */
[----:B------:R-:W-:Y:S01]  /*dee0*/  @!P0 LEA R9, R30, UR43, 0x1 ;  /* 0x0000002b1e098c11 */ /* 0x000fe2000f8e08ff */
[----:B------:R-:W-:-:S07]  /*def0*/  IMAD.MOV.U32 R6, RZ, RZ, R14 ;  /* 0x000000ffff067224 */ /* 0x000fce00078e000e */
[----:B------:R-:W-:Y:S05]  /*df00*/  WARPSYNC.COLLECTIVE R15, `(.L_x_115) ;  /* 0x000000000f087348 */ /* 0x000fea0003c00000 */
[----:B------:R0:W1:Y:S02]  /*df10*/  SHFL.IDX P6, R14, R13, R12, R11 ;  /* 0x0000000c0d0e7389 */ /* 0x00006400000c000b */
[----:B01----:R-:W-:Y:S01]  /*df20*/  ENDCOLLECTIVE ;  /* 0x000000000000791b */ /* 0x003fe20003800000 */
.L_x_115:
[----:B------:R-:W-:Y:S01]  /*df30*/  IMAD.MOV.U32 R13, RZ, RZ, R5 ;  /* 0x000000ffff0d7224 */ /* 0x000fe200078e0005 */
[----:B------:R-:W-:Y:S02]  /*df40*/  MOV R12, 0x2 ;  /* 0x00000002000c7802 */ /* 0x000fe40000000f00 */
[----:B------:R-:W-:-:S13]  /*df50*/  @!P0 LEA R2, P2, R22, R14, 0x1 ;  /* 0x0000000e16028211 */ /* 0x000fda00078408ff */
[----:B------:R-:W-:Y:S05]  /*df60*/  WARPSYNC.COLLECTIVE R15, `(.L_x_116) ;  /* 0x000000000f087348 */ /* 0x000fea0003c00000 */
[----:B------:R0:W1:Y:S02]  /*df70*/  SHFL.IDX P6, R14, R13, R12, R11 ;  /* 0x0000000c0d0e7389 */ /* 0x00006400000c000b */
[----:B01----:R-:W-:Y:S01]  /*df80*/  ENDCOLLECTIVE ;  /* 0x000000000000791b */ /* 0x003fe20003800000 */
.L_x_116:
[----:B------:R-:W-:-:S05]  /*df90*/  @!P0 IADD3.X R3, RZ, R6, RZ, P2, !PT ;  /* 0x00000006ff038210 */ /* 0x000fca00017fe4ff */
[----:B------:R-:W-:Y:S01]  /*dfa0*/  @!PT LDS RZ, [RZ] ;  /* 0x00000000fffff984 */ /* 0x000fe20000000800 */
[----:B------:R-:W-:Y:S01]  /*dfb0*/  @!PT LDS RZ, [RZ] ;  /* 0x00000000fffff984 */ /* 0x000fe20000000800 */
[----:B------:R-:W-:Y:S01]  /*dfc0*/  @!PT LDS RZ, [RZ] ;  /* 0x00000000fffff984 */ /* 0x000fe20000000800 */
[----:B------:R0:W-:Y:S01]  /*dfd0*/  @!P0 LDGSTS.E.BYPASS.LTC128B.128 [R9+0x20c00], desc[UR36][R2.64], !P1 ;  /* 0x20c0000002098fae */ /* 0x0001e2000c901d64 */
[----:B------:R-:W-:Y:S01]  /*dfe0*/  ISETP.GE.AND P0, PT, R7, R0, PT ;  /* 0x000000000700720c */ /* 0x000fe20003f06270 */
[----:B------:R-:W-:-:S12]  /*dff0*/  IMAD.MOV.U32 R13, RZ, RZ, R4 ;  /* 0x000000ffff0d7224 */ /* 0x000fd800078e0004 */
[----:B------:R-:W-:Y:S01]  /*e000*/  @!P0 LEA R7, R30, UR43, 0x1 ;  /* 0x0000002b1e078c11 */ /* 0x000fe2000f8e08ff */
[----:B0-----:R-:W-:-:S07]  /*e010*/  IMAD.MOV.U32 R6, RZ, RZ, R14 ;  /* 0x000000ffff067224 */ /* 0x001fce00078e000e */
[----:B------:R-:W-:Y:S05]  /*e020*/  WARPSYNC.COLLECTIVE R15, `(.L_x_117) ;  /* 0x000000000f087348 */ /* 0x000fea0003c00000 */
[----:B------:R0:W1:Y:S02]  /*e030*/  SHFL.IDX P6, R14, R13, R12, R11 ;  /* 0x0000000c0d0e7389 */ /* 0x00006400000c000b */
[----:B01----:R-:W-:Y:S01]  /*e040*/  ENDCOLLECTIVE ;  /* 0x000000000000791b */ /* 0x003fe20003800000 */
.L_x_117:
[----:B------:R-:W-:Y:S02]  /*e050*/  IMAD.MOV.U32 R13, RZ, RZ, R5 ;  /* 0x000000ffff0d7224 */ /* 0x000fe400078e0005 */
[----:B------:R-:W-:Y:S01]  /*e060*/  IMAD.MOV.U32 R12, RZ, RZ, 0x3 ;  /* 0x00000003ff0c7424 */ /* 0x000fe200078e00ff */
[----:B------:R-:W-:-:S13]  /*e070*/  @!P0 LEA R2, P2, R22, R14, 0x1 ;  /* 0x0000000e16028211 */ /* 0x000fda00078408ff */
[----:B------:R-:W-:Y:S05]  /*e080*/  WARPSYNC.COLLECTIVE R15, `(.L_x_118) ;  /* 0x000000000f087348 */ /* 0x000fea0003c00000 */
[----:B------:R0:W1:Y:S02]  /*e090*/  SHFL.IDX P6, R14, R13, R12, R11 ;  /* 0x0000000c0d0e7389 */ /* 0x00006400000c000b */
[----:B01----:R-:W-:Y:S01]  /*e0a0*/  ENDCOLLECTIVE ;  /* 0x000000000000791b */ /* 0x003fe20003800000 */
.L_x_118:
[----:B------:R-:W-:-:S05]  /*e0b0*/  @!P0 IADD3.X R3, RZ, R6, RZ, P2, !PT ;  /* 0x00000006ff038210 */ /* 0x000fca00017fe4ff */
[----:B------:R-:W-:Y:S01]  /*e0c0*/  @!PT LDS RZ, [RZ] ;  /* 0x00000000fffff984 */ /* 0x000fe20000000800 */
[----:B------:R-:W-:Y:S01]  /*e0d0*/  @!PT LDS RZ, [RZ] ;  /* 0x00000000fffff984 */ /* 0x000fe20000000800 */
[----:B------:R-:W-:Y:S01]  /*e0e0*/  @!PT LDS RZ, [RZ] ;  /* 0x00000000fffff984 */ /* 0x000fe20000000800 */
[----:B------:R0:W-:Y:S01]  /*e0f0*/  @!P0 LDGSTS.E.BYPASS.LTC128B.128 [R7+0x21400], desc[UR36][R2.64], !P1 ;  /* 0x2140000002078fae */ /* 0x0001e2000c901d64 */
[----:B------:R-:W-:Y:S01]  /*e100*/  IMAD.MOV.U32 R13, RZ, RZ, R4 ;  /* 0x000000ffff0d7224 */ /* 0x000fe200078e0004 */
[----:B------:R-:W-:-:S07]  /*e110*/  MOV R6, R14 ;  /* 0x0000000e00067202 */ /* 0x000fce0000000f00 */
[----:B0-----:R-:W-:Y:S05]  /*e120*/  WARPSYNC.COLLECTIVE R15, `(.L_x_119) ;  /* 0x000000000f087348 */ /* 0x001fea0003c00000 */
[----:B------:R1:W2:Y:S02]  /*e130*/  SHFL.IDX P6, R14, R13, R12, R11 ;  /* 0x0000000c0d0e7389 */ /* 0x0002a400000c000b */
[----:B012---:R-:W-:Y:S01]  /*e140*/  ENDCOLLECTIVE ;  /* 0x000000000000791b */ /* 0x007fe20003800000 */
.L_x_119:
[----:B------:R-:W-:Y:S05]  /*e150*/  BRA `(.L_x_120) ;  /* 0xffffffd400c47947 */ /* 0x000fea000383ffff */
.L_x_65:
[----:B0-----:R-:W-:-:S04]  /*e160*/  IMAD.U32 R3, RZ, RZ, UR43 ;  /* 0x0000002bff037e24 */ /* 0x001fc8000f8e00ff */
[----:B------:R0:W1:Y:S03]  /*e170*/  SYNCS.PHASECHK.TRANS64.TRYWAIT P0, [R3+URZ+0x28c20], R0 ;  /* 0x028c2000030075a7 */ /* 0x000066000800017f */
[----:B-1----:R-:W-:Y:S05]  /*e180*/  @!P0 NANOSLEEP.SYNCS 0x989680 ;  /* 0x009896800000895d */ /* 0x002fea0003900000 */
[----:B------:R-:W1:Y:S02]  /*e190*/  @!P0 SYNCS.PHASECHK.TRANS64 P0, [R3+URZ+0x28c20], R0 ;  /* 0x028c2000030085a7 */ /* 0x000e64000800007f */
[----:B-1----:R-:W-:Y:S05]  /*e1a0*/  @!P0 BRA `(.L_x_65) ;  /* 0xfffffffc00ec8947 */ /* 0x002fea000383ffff */
[----:B------:R-:W-:Y:S05]  /*e1b0*/  BRA `(.L_x_121) ;  /* 0xffffffd400f47947 */ /* 0x000fea000383ffff */
.L_x_67:
[----:B0-----:R-:W-:-:S04]  /*e1c0*/  MOV R3, UR43 ;  /* 0x0000002b00037c02 */ /* 0x001fc80008000f00 */
[----:B------:R0:W1:Y:S03]  /*e1d0*/  SYNCS.PHASECHK.TRANS64.TRYWAIT P0, [R3+URZ+0x28c60], R0 ;  /* 0x028c6000030075a7 */ /* 0x000066000800017f */
[----:B-1----:R-:W-:Y:S05]  /*e1e0*/  @!P0 NANOSLEEP.SYNCS 0x989680 ;  /* 0x009896800000895d */ /* 0x002fea0003900000 */
[----:B------:R-:W1:Y:S02]  /*e1f0*/  @!P0 SYNCS.PHASECHK.TRANS64 P0, [R3+URZ+0x28c60], R0 ;  /* 0x028c6000030085a7 */ /* 0x000e64000800007f */
[----:B-1----:R-:W-:Y:S05]  /*e200*/  @!P0 BRA `(.L_x_67) ;  /* 0xfffffffc00ec8947 */ /* 0x002fea000383ffff */
[----:B------:R-:W-:Y:S05]  /*e210*/  BRA `(.L_x_122) ;  /* 0xffffffd400f07947 */ /* 0x000fea000383ffff */
.L_x_68:
[----:B------:R-:W-:Y:S01]  /*e220*/  BSSY B0, `(.L_x_123) ;  /* 0x0000008000007945 */ /* 0x000fe20003800000 */
[----:B------:R-:W-:Y:S01]  /*e230*/  IMAD.MOV.U32 R13, RZ, RZ, R6 ;  /* 0x000000ffff0d7224 */ /* 0x000fe200078e0006 */
[----:B------:R-:W-:Y:S01]  /*e240*/  MOV R11, 0x181f ;  /* 0x0000181f000b7802 */ /* 0x000fe20000000f00 */
[----:B------:R-:W-:Y:S02]  /*e250*/  IMAD.MOV.U32 R12, RZ, RZ, RZ ;  /* 0x000000ffff0c7224 */ /* 0x000fe400078e00ff */
[----:B------:R-:W-:-:S07]  /*e260*/  IMAD.MOV.U32 R15, RZ, RZ, -0x1 ;  /* 0xffffffffff0f7424 */ /* 0x000fce00078e00ff */
[----:B------:R-:W-:Y:S05]  /*e270*/  WARPSYNC.COLLECTIVE R15, `(.L_x_124) ;  /* 0x000000000f087348 */ /* 0x000fea0003c00000 */
[----:B------:R0:W1:Y:S02]  /*e280*/  SHFL.IDX P6, R14, R13, R12, R11 ;  /* 0x0000000c0d0e7389 */ /* 0x00006400000c000b */
[----:B01----:R-:W-:Y:S01]  /*e290*/  ENDCOLLECTIVE ;  /* 0x000000000000791b */ /* 0x003fe20003800000 */
.L_x_124:
[----:B------:R-:W-:Y:S05]  /*e2a0*/  BSYNC B0 ;  /* 0x0000000000007941 */ /* 0x000fea0003800000 */
.L_x_123:
[----:B------:R-:W-:Y:S01]  /*e2b0*/  MOV R13, R0 ;  /* 0x00000000000d7202 */ /* 0x000fe20000000f00 */
[----:B------:R-:W-:Y:S01]  /*e2c0*/  IMAD.MOV.U32 R12, RZ, RZ, RZ ;  /* 0x000000ffff0c7224 */ /* 0x000fe200078e00ff */
[----:B------:R-:W-:Y:S01]  /*e2d0*/  MOV R15, 0xffffffff ;  /* 0xffffffff000f7802 */ /* 0x000fe20000000f00 */
[----:B------:R-:W-:Y:S01]  /*e2e0*/  IMAD.MOV.U32 R11, RZ, RZ, 0x181f ;  /* 0x0000181fff0b7424 */ /* 0x000fe200078e00ff */
[----:B------:R-:W-:Y:S01]  /*e2f0*/  LOP3.LUT R4, R17, 0x1, RZ, 0xc0, !PT ;  /* 0x0000000111047812 */ /* 0x000fe200078ec0ff */
[----:B------:R-:W-:Y:S01]  /*e300*/  IMAD.MOV.U32 R3, RZ, RZ, R14 ;  /* 0x000000ffff037224 */ /* 0x000fe200078e000e */
[----:B------:R-:W-:Y:S01]  /*e310*/  LEA R7, R30, UR43, 0x1 ;  /* 0x0000002b1e077c11 */ /* 0x000fe2000f8e08ff */
[----:B------:R-:W-:-:S07]  /*e320*/  IMAD.SHL.U32 R8, R22, 0x2, RZ ;  /* 0x0000000216087824 */ /* 0x000fce00078e00ff */
[----:B------:R-:W-:Y:S05]  /*e330*/  WARPSYNC.COLLECTIVE R15, `(.L_x_125) ;  /* 0x000000000f087348 */ /* 0x000fea0003c00000 */
[----:B------:R0:W1:Y:S02]  /*e340*/  SHFL.IDX P6, R14, R13, R12, R11 ;  /* 0x0000000c0d0e7389 */ /* 0x00006400000c000b */
[----:B01----:R-:W-:Y:S01]  /*e350*/  ENDCOLLECTIVE ;  /* 0x000000000000791b */ /* 0x003fe20003800000 */
.L_x_125:
[----:B------:R-:W-:Y:S02]  /*e360*/  ISETP.NE.U32.AND P1, PT, R4, 0x1, PT ;  /* 0x000000010400780c */ /* 0x000fe40003f25070 */
[C---:B------:R-:W-:Y:S02]  /*e370*/  LOP3.LUT P5, RZ, R17.reuse, 0x2, RZ, 0xc0, !PT ;  /* 0x0000000211ff7812 */ /* 0x040fe400078ac0ff */
[C---:B------:R-:W-:Y:S02]  /*e380*/  LOP3.LUT P4, RZ, R17.reuse, 0x4, RZ, 0xc0, !PT ;  /* 0x0000000411ff7812 */ /* 0x040fe4000788c0ff */
[C---:B------:R-:W-:Y:S02]  /*e390*/  LOP3.LUT P3, RZ, R17.reuse, 0x8, RZ, 0xc0, !PT ;  /* 0x0000000811ff7812 */ /* 0x040fe4000786c0ff */
[----:B------:R-:W-:Y:S02]  /*e3a0*/  LOP3.LUT P2, RZ, R17, 0x10, RZ, 0xc0, !PT ;  /* 0x0000001011ff7812 */ /* 0x000fe4000784c0ff */
[----:B------:R-:W-:-:S02]  /*e3b0*/  LOP3.LUT R16, R16, 0xfffffeff, RZ, 0xc0, !PT ;  /* 0xfffffeff10107812 */ /* 0x000fc400078ec0ff */
[----:B------:R-:W-:Y:S01]  /*e3c0*/  PRMT R4, R17, 0x8880, RZ ;  /* 0x0000888011047816 */ /* 0x000fe200000000ff */
[----:B------:R-:W-:Y:S01]  /*e3d0*/  IMAD.MOV.U32 R12, RZ, RZ, 0x1 ;  /* 0x00000001ff0c7424 */ /* 0x000fe200078e00ff */
[----:B------:R-:W-:Y:S02]  /*e3e0*/  @P1 LOP3.LUT R16, R16, 0x100, RZ, 0xfc, !PT ;  /* 0x0000010010101812 */ /* 0x000fe400078efcff */
[----:B------:R-:W-:Y:S02]  /*e3f0*/  MOV R13, R6 ;  /* 0x00000006000d7202 */ /* 0x000fe40000000f00 */
[----:B------:R-:W-:Y:S02]  /*e400*/  LOP3.LUT R16, R16, 0xfffffdff, RZ, 0xc0, !PT ;  /* 0xfffffdff10107812 */ /* 0x000fe400078ec0ff */
[----:B------:R-:W-:-:S05]  /*e410*/  IADD3 R2, P0, R14, R8, RZ ;  /* 0x000000080e027210 */ /* 0x000fca0007f1e0ff */
[----:B------:R-:W-:Y:S01]  /*e420*/  IMAD.X R3, RZ, RZ, R3, P0 ;  /* 0x000000ffff037224 */ /* 0x000fe200000e0603 */
[----:B------:R-:W-:Y:S02]  /*e430*/  ISETP.LT.OR P0, PT, R18, 0x1, P1 ;  /* 0x000000011200780c */ /* 0x000fe40000f01670 */
[----:B------:R-:W-:-:S11]  /*e440*/  LOP3.LUT P1, RZ, R17, 0x20, RZ, 0xc0, !PT ;  /* 0x0000002011ff7812 */ /* 0x000fd6000782c0ff */
[----:B------:R-:W-:Y:S01]  /*e450*/  @!PT LDS RZ, [RZ] ;  /* 0x00000000fffff984 */ /* 0x000fe20000000800 */
[----:B------:R-:W-:Y:S01]  /*e460*/  @!PT LDS RZ, [RZ] ;  /* 0x00000000fffff984 */ /* 0x000fe20000000800 */
[----:B------:R-:W-:Y:S01]  /*e470*/  @!PT LDS RZ, [RZ] ;  /* 0x00000000fffff984 */ /* 0x000fe20000000800 */
        /* <DEDUP_REMOVED lines=12> */
[----:B------:R-:W-:-:S13]  /*e540*/  ISETP.LT.OR P6, PT, R18, 0x1, !P0 ;  /* 0x000000011200780c */ /* 0x000fda00047c1670 */
[----:B------:R0:W-:Y:S01]  /*e550*/  LDGSTS.E.BYPASS.LTC128B.128 [R7+0xc400], desc[UR36][R2.64+0x300], !P6 ;  /* 0x0c40030002077fae */ /* 0x0001e2000f101d64 */
[----:B------:R-:W-:Y:S01]  /*e560*/  ISETP.GT.AND P6, PT, R4, -0x1, PT ;  /* 0xffffffff0400780c */ /* 0x000fe20003fc4270 */
[----:B------:R-:W-:-:S12]  /*e570*/  IMAD.MOV.U32 R4, RZ, RZ, RZ ;  /* 0x000000ffff047224 */ /* 0x000fd800078e00ff */
[----:B------:R-:W-:Y:S02]  /*e580*/  @P6 LOP3.LUT R16, R16, 0x200, RZ, 0xfc, !PT ;  /* 0x0000020010106812 */ /* 0x000fe400078efcff */
[----:B------:R-:W-:-:S13]  /*e590*/  ISETP.LT.OR P6, PT, R18, 0x1, P6 ;  /* 0x000000011200780c */ /* 0x000fda00037c1670 */
[----:B------:R0:W-:Y:S02]  /*e5a0*/  LDGSTS.E.BYPASS.LTC128B.128 [R7+0xe400], desc[UR36][R2.64+0x380], !P6 ;  /* 0x0e40038002077fae */ /* 0x0001e4000f101d64 */
[----:B0-----:R-:W-:Y:S05]  /*e5b0*/  WARPSYNC.COLLECTIVE R15, `(.L_x_126) ;  /* 0x000000000f087348 */ /* 0x001fea0003c00000 */
[----:B------:R1:W2:Y:S02]  /*e5c0*/  SHFL.IDX P6, R14, R13, R12, R11 ;  /* 0x0000000c0d0e7389 */ /* 0x0002a400000c000b */
[----:B012---:R-:W-:Y:S01]  /*e5d0*/  ENDCOLLECTIVE ;  /* 0x000000000000791b */ /* 0x007fe20003800000 */
.L_x_126:
[----:B------:R-:W-:Y:S01]  /*e5e0*/  MOV R13, R0 ;  /* 0x00000000000d7202 */ /* 0x000fe20000000f00 */
[----:B------:R-:W-:-:S07]  /*e5f0*/  IMAD.MOV.U32 R5, RZ, RZ, R14 ;  /* 0x000000ffff057224 */ /* 0x000fce00078e000e */
[----:B------:R-:W-:Y:S05]  /*e600*/  WARPSYNC.COLLECTIVE R15, `(.L_x_127) ;  /* 0x000000000f087348 */ /* 0x000fea0003c00000 */
[----:B------:R0:W1:Y:S02]  /*e610*/  SHFL.IDX P6, R14, R13, R12, R11 ;  /* 0x0000000c0d0e7389 */ /* 0x00006400000c000b */
[----:B01----:R-:W-:Y:S01]  /*e620*/  ENDCOLLECTIVE ;  /* 0x000000000000791b */ /* 0x003fe20003800000 */
.L_x_127:
[----:B------:R-:W-:Y:S01]  /*e630*/  IMAD.MOV.U32 R13, RZ, RZ, R6 ;  /* 0x000000ffff0d7224 */ /* 0x000fe200078e0006 */
[----:B------:R-:W-:Y:S02]  /*e640*/  MOV R12, 0x2 ;  /* 0x00000002000c7802 */ /* 0x000fe40000000f00 */
[----:B------:R-:W-:-:S05]  /*e650*/  IADD3 R2, P6, R14, R8, RZ ;  /* 0x000000080e027210 */ /* 0x000fca0007fde0ff */
[----:B------:R-:W-:Y:S01]  /*e660*/  IMAD.X R3, RZ, RZ, R5, P6 ;  /* 0x000000ffff037224 */ /* 0x000fe200030e0605 */
[----:B------:R-:W-:-:S04]  /*e670*/  LOP3.LUT P6, RZ, R16, 0x100, RZ, 0xc0, !PT ;  /* 0x0000010010ff7812 */ /* 0x000fc800078cc0ff */
[----:B------:R-:W-:-:S13]  /*e680*/  ISETP.LT.OR P6, PT, R18, 0x11, P6 ;  /* 0x000000111200780c */ /* 0x000fda00037c1670 */
        /* <DEDUP_REMOVED lines=18> */
[----:B------:R0:W-:Y:S02]  /*e7b0*/  LDGSTS.E.BYPASS.LTC128B.128 [R7+0xec00], desc[UR36][R2.64+0x380], !P6 ;  /* 0x0ec0038002077fae */ /* 0x0001e4000f101d64 */
[----:B0-----:R-:W-:Y:S05]  /*e7c0*/  WARPSYNC.COLLECTIVE R15, `(.L_x_128) ;  /* 0x000000000f087348 */ /* 0x001fea0003c00000 */
[----:B------:R1:W2:Y:S02]  /*e7d0*/  SHFL.IDX P6, R14, R13, R12, R11 ;  /* 0x0000000c0d0e7389 */ /* 0x0002a400000c000b */
[----:B012---:R-:W-:Y:S01]  /*e7e0*/  ENDCOLLECTIVE ;  /* 0x000000000000791b */ /* 0x007fe20003800000 */
.L_x_128:
[----:B------:R-:W-:Y:S02]  /*e7f0*/  IMAD.MOV.U32 R13, RZ, RZ, R0 ;  /* 0x000000ffff0d7224 */ /* 0x000fe400078e0000 */
[----:B------:R-:W-:-:S07]  /*e800*/  IMAD.MOV.U32 R9, RZ, RZ, R14 ;  /* 0x000000ffff097224 */ /* 0x000fce00078e000e */
[----:B------:R-:W-:Y:S05]  /*e810*/  WARPSYNC.COLLECTIVE R15, `(.L_x_129) ;  /* 0x000000000f087348 */ /* 0x000fea0003c00000 */
[----:B------:R0:W1:Y:S02]  /*e820*/  SHFL.IDX P6, R14, R13, R12, R11 ;  /* 0x0000000c0d0e7389 */ /* 0x00006400000c000b */
[----:B01----:R-:W-:Y:S01]  /*e830*/  ENDCOLLECTIVE ;  /* 0x000000000000791b */ /* 0x003fe20003800000 */
.L_x_129:
[----:B------:R-:W-:Y:S02]  /*e840*/  IMAD.MOV.U32 R13, RZ, RZ, R6 ;  /* 0x000000ffff0d7224 */ /* 0x000fe400078e0006 */
[----:B------:R-:W-:Y:S01]  /*e850*/  IMAD.MOV.U32 R12, RZ, RZ, 0x3 ;  /* 0x00000003ff0c7424 */ /* 0x000fe200078e00ff */
[----:B------:R-:W-:-:S04]  /*e860*/  IADD3 R2, P6, R14, R8, RZ ;  /* 0x000000080e027210 */ /* 0x000fc80007fde0ff */
[----:B------:R-:W-:Y:S02]  /*e870*/  IADD3.X R3, RZ, R9, RZ, P6, !PT ;  /* 0x00000009ff037210 */ /* 0x000fe400037fe4ff */
        /* <DEDUP_REMOVED lines=24> */
.L_x_130:
[----:B------:R-:W-:Y:S01]  /*ea00*/  IMAD.MOV.U32 R13, RZ, RZ, R0 ;  /* 0x000000ffff0d7224 */ /* 0x000fe200078e0000 */
[----:B------:R-:W-:-:S07]  /*ea10*/  MOV R6, R14 ;  /* 0x0000000e00067202 */ /* 0x000fce0000000f00 */
[----:B------:R-:W-:Y:S05]  /*ea20*/  WARPSYNC.COLLECTIVE R15, `(.L_x_131) ;  /* 0x000000000f087348 */ /* 0x000fea0003c00000 */
[----:B------:R0:W1:Y:S02]  /*ea30*/  SHFL.IDX P6, R14, R13, R12, R11 ;  /* 0x0000000c0d0e7389 */ /* 0x00006400000c000b */
[----:B01----:R-:W-:Y:S01]  /*ea40*/  ENDCOLLECTIVE ;  /* 0x000000000000791b */ /* 0x003fe20003800000 */
.L_x_131:
[----:B------:R-:W-:Y:S05]  /*ea50*/  BRA `(.L_x_132) ;  /* 0xffffffd400847947 */ /* 0x000fea000383ffff */
.L_x_75:
[----:B-1----:R1:W2:Y:S02]  /*ea60*/  SYNCS.PHASECHK.TRANS64.TRYWAIT P0, [R10+URZ+0x28c40], R20 ;  /* 0x028c40140a0075a7 */ /* 0x0022a4000800017f */
[----:B--2---:R-:W-:Y:S05]  /*ea70*/  @!P0 NANOSLEEP.SYNCS 0x989680 ;  /* 0x009896800000895d */ /* 0x004fea0003900000 */
[----:B------:R-:W2:Y:S02]  /*ea80*/  @!P0 SYNCS.PHASECHK.TRANS64 P0, [R10+URZ+0x28c40], R20 ;  /* 0x028c40140a0085a7 */ /* 0x000ea4000800007f */
[----:B--2---:R-:W-:Y:S05]  /*ea90*/  @!P0 BRA `(.L_x_75) ;  /* 0xfffffffc00f08947 */ /* 0x004fea000383ffff */
[----:B------:R-:W-:Y:S05]  /*eaa0*/  BRA `(.L_x_133) ;  /* 0xffffffd800bc7947 */ /* 0x000fea000383ffff */
.L_x_76:
[----:B------:R-:W-:Y:S01]  /*eab0*/  BSSY B1, `(.L_x_134) ;  /* 0x0000008000017945 */ /* 0x000fe20003800000 */
[----:B------:R-:W-:Y:S01]  /*eac0*/  MOV R13, R29 ;  /* 0x0000001d000d7202 */ /* 0x000fe20000000f00 */
[----:B------:R-:W-:Y:S01]  /*ead0*/  IMAD.MOV.U32 R12, RZ, RZ, RZ ;  /* 0x000000ffff0c7224 */ /* 0x000fe200078e00ff */
[----:B------:R-:W-:Y:S01]  /*eae0*/  MOV R15, 0xffffffff ;  /* 0xffffffff000f7802 */ /* 0x000fe20000000f00 */
[----:B------:R-:W-:-:S07]  /*eaf0*/  IMAD.MOV.U32 R11, RZ, RZ, 0x181f ;  /* 0x0000181fff0b7424 */ /* 0x000fce00078e00ff */
[----:B-1----:R-:W-:Y:S05]  /*eb00*/  WARPSYNC.COLLECTIVE R15, `(.L_x_135) ;  /* 0x000000000f087348 */ /* 0x002fea0003c00000 */
[----:B------:R0:W2:Y:S02]  /*eb10*/  SHFL.IDX P6, R14, R13, R12, R11 ;  /* 0x0000000c0d0e7389 */ /* 0x0000a400000c000b */
[----:B012---:R-:W-:Y:S01]  /*eb20*/  ENDCOLLECTIVE ;  /* 0x000000000000791b */ /* 0x007fe20003800000 */
.L_x_135:
[----:B------:R-:W-:Y:S05]  /*eb30*/  BSYNC B1 ;  /* 0x0000000000017941 */ /* 0x000fea0003800000 */
.L_x_134:
[----:B------:R-:W-:Y:S01]  /*eb40*/  IMAD.MOV.U32 R13, RZ, RZ, R26 ;  /* 0x000000ffff0d7224 */ /* 0x000fe200078e001a */
[----:B------:R-:W-:Y:S01]  /*eb50*/  MOV R12, RZ ;  /* 0x000000ff000c7202 */ /* 0x000fe20000000f00 */
[----:B------:R-:W-:Y:S01]  /*eb60*/  IMAD.MOV.U32 R11, RZ, RZ, 0x181f ;  /* 0x0000181fff0b7424 */ /* 0x000fe200078e00ff */
[----:B------:R-:W-:Y:S01]  /*eb70*/  LEA R27, R17, UR43, 0x1 ;  /* 0x0000002b111b7c11 */ /* 0x000fe2000f8e08ff */
[----:B------:R-:W-:Y:S02]  /*eb80*/  IMAD.MOV.U32 R15, RZ, RZ, -0x1 ;  /* 0xffffffffff0f7424 */ /* 0x000fe400078e00ff */
[----:B------:R-:W-:-:S07]  /*eb90*/  IMAD.MOV.U32 R3, RZ, RZ, R14 ;  /* 0x000000ffff037224 */ /* 0x000fce00078e000e */
[----:B------:R-:W-:Y:S05]  /*eba0*/  WARPSYNC.COLLECTIVE R15, `(.L_x_136) ;  /* 0x000000000f087348 */ /* 0x000fea0003c00000 */
[----:B------:R0:W1:Y:S02]  /*ebb0*/  SHFL.IDX P6, R14, R13, R12, R11 ;  /* 0x0000000c0d0e7389 */ /* 0x00006400000c000b */
[----:B01----:R-:W-:Y:S01]  /*ebc0*/  ENDCOLLECTIVE ;  /* 0x000000000000791b */ /* 0x003fe20003800000 */
.L_x_136:
[----:B------:R-:W-:Y:S02]  /*ebd0*/  IMAD.MOV.U32 R13, RZ, RZ, R29 ;  /* 0x000000ffff0d7224 */ /* 0x000fe400078e001d */
[----:B------:R-:W-:Y:S01]  /*ebe0*/  IMAD.MOV.U32 R12, RZ, RZ, 0x1 ;  /* 0x00000001ff0c7424 */ /* 0x000fe200078e00ff */
[----:B------:R-:W-:-:S13]  /*ebf0*/  IADD3 R2, P0, R14, R8, RZ ;  /* 0x000000080e027210 */ /* 0x000fda0007f1e0ff */
[----:B------:R-:W-:Y:S05]  /*ec00*/  WARPSYNC.COLLECTIVE R15, `(.L_x_137) ;  /* 0x000000000f087348 */ /* 0x000fea0003c00000 */
[----:B------:R0:W1:Y:S02]  /*ec10*/  SHFL.IDX P6, R14, R13, R12, R11 ;  /* 0x0000000c0d0e7389 */ /* 0x00006400000c000b */
[----:B01----:R-:W-:Y:S01]  /*ec20*/  ENDCOLLECTIVE ;  /* 0x000000000000791b */ /* 0x003fe20003800000 */
.L_x_137:
[----:B------:R-:W-:-:S05]  /*ec30*/  IADD3.X R3, RZ, R3, RZ, P0, !PT ;  /* 0x00000003ff037210 */ /* 0x000fca00007fe4ff */
[----:B------:R-:W-:Y:S01]  /*ec40*/  @!PT LDS RZ, [RZ] ;  /* 0x00000000fffff984 */ /* 0x000fe20000000800 */
[----:B------:R-:W-:Y:S01]  /*ec50*/  @!PT LDS RZ, [RZ] ;  /* 0x00000000fffff984 */ /* 0x000fe20000000800 */
[----:B------:R-:W-:Y:S01]  /*ec60*/  @!PT LDS RZ, [RZ] ;  /* 0x00000000fffff984 */ /* 0x000fe20000000800 */
[----:B------:R0:W-:Y:S01]  /*ec70*/  LDGSTS.E.BYPASS.LTC128B.128 [R27+0x22400], desc[UR36][R2.64], !P1 ;  /* 0x22400000021b7fae */ /* 0x0001e2000c901d64 */
[----:B------:R-:W-:Y:S01]  /*ec80*/  IMAD.MOV.U32 R13, RZ, RZ, R26 ;  /* 0x000000ffff0d7224 */ /* 0x000fe200078e001a */
[----:B0-----:R-:W-:-:S07]  /*ec90*/  MOV R3, R14 ;  /* 0x0000000e00037202 */ /* 0x001fce0000000f00 */
[----:B------:R-:W-:Y:S05]  /*eca0*/  WARPSYNC.COLLECTIVE R15, `(.L_x_138) ;  /* 0x000000000f087348 */ /* 0x000fea0003c00000 */
[----:B------:R0:W1:Y:S02]  /*ecb0*/  SHFL.IDX P6, R14, R13, R12, R11 ;  /* 0x0000000c0d0e7389 */ /* 0x00006400000c000b */
[----:B01----:R-:W-:Y:S01]  /*ecc0*/  ENDCOLLECTIVE ;  /* 0x000000000000791b */ /* 0x003fe20003800000 */
.L_x_138:
[----:B------:R-:W-:Y:S01]  /*ecd0*/  MOV R13, R29 ;  /* 0x0000001d000d7202 */ /* 0x000fe20000000f00 */
[----:B------:R-:W-:Y:S01]  /*ece0*/  IMAD.MOV.U32 R12, RZ, RZ, 0x2 ;  /* 0x00000002ff0c7424 */ /* 0x000fe200078e00ff */
[----:B------:R-:W-:-:S13]  /*ecf0*/  IADD3 R2, P0, R14, R8, RZ ;  /* 0x000000080e027210 */ /* 0x000fda0007f1e0ff */
[----:B------:R-:W-:Y:S05]  /*ed00*/  WARPSYNC.COLLECTIVE R15, `(.L_x_139) ;  /* 0x000000000f087348 */ /* 0x000fea0003c00000 */
[----:B------:R0:W1:Y:S02]  /*ed10*/  SHFL.IDX P6, R14, R13, R12, R11 ;  /* 0x0000000c0d0e7389 */ /* 0x00006400000c000b */
[----:B01----:R-:W-:Y:S01]  /*ed20*/  ENDCOLLECTIVE ;  /* 0x000000000000791b */ /* 0x003fe20003800000 */
.L_x_139:
[----:B------:R-:W-:-:S05]  /*ed30*/  IMAD.X R3, RZ, RZ, R3, P0 ;  /* 0x000000ffff037224 */ /* 0x000fca00000e0603 */
[----:B------:R-:W-:Y:S01]  /*ed40*/  @!PT LDS RZ, [RZ] ;  /* 0x00000000fffff984 */ /* 0x000fe20000000800 */
[----:B------:R-:W-:Y:S01]  /*ed50*/  @!PT LDS RZ, [RZ] ;  /* 0x00000000fffff984 */ /* 0x000fe20000000800 */
[----:B------:R-:W-:Y:S01]  /*ed60*/  @!PT LDS RZ, [RZ] ;  /* 0x00000000fffff984 */ /* 0x000fe20000000800 */
[----:B------:R0:W-:Y:S01]  /*ed70*/  LDGSTS.E.BYPASS.LTC128B.128 [R27+0x22c00], desc[UR36][R2.64], !P1 ;  /* 0x22c00000021b7fae */ /* 0x0001e2000c901d64 */
[----:B------:R-:W-:Y:S01]  /*ed80*/  MOV R13, R26 ;  /* 0x0000001a000d7202 */ /* 0x000fe20000000f00 */
[----:B0-----:R-:W-:-:S07]  /*ed90*/  IMAD.MOV.U32 R3, RZ, RZ, R14 ;  /* 0x000000ffff037224 */ /* 0x001fce00078e000e */
[----:B------:R-:W-:Y:S05]  /*eda0*/  WARPSYNC.COLLECTIVE R15, `(.L_x_140) ;  /* 0x000000000f087348 */ /* 0x000fea0003c00000 */
[----:B------:R0:W1:Y:S02]  /*edb0*/  SHFL.IDX P6, R14, R13, R12, R11 ;  /* 0x0000000c0d0e7389 */ /* 0x00006400000c000b */
[----:B01----:R-:W-:Y:S01]  /*edc0*/  ENDCOLLECTIVE ;  /* 0x000000000000791b */ /* 0x003fe20003800000 */
.L_x_140:
[----:B------:R-:W-:Y:S01]  /*edd0*/  IMAD.MOV.U32 R13, RZ, RZ, R29 ;  /* 0x000000ffff0d7224 */ /* 0x000fe200078e001d */
[----:B------:R-:W-:Y:S02]  /*ede0*/  MOV R12, 0x3 ;  /* 0x00000003000c7802 */ /* 0x000fe40000000f00 */
[----:B------:R-:W-:-:S13]  /*edf0*/  IADD3 R2, P0, R14, R8, RZ ;  /* 0x000000080e027210 */ /* 0x000fda0007f1e0ff */
[----:B------:R-:W-:Y:S05]  /*ee00*/  WARPSYNC.COLLECTIVE R15, `(.L_x_141) ;  /* 0x000000000f087348 */ /* 0x000fea0003c00000 */
[----:B------:R0:W1:Y:S02]  /*ee10*/  SHFL.IDX P6, R14, R13, R12, R11 ;  /* 0x0000000c0d0e7389 */ /* 0x00006400000c000b */
[----:B01----:R-:W-:Y:S01]  /*ee20*/  ENDCOLLECTIVE ;  /* 0x000000000000791b */ /* 0x003fe20003800000 */
.L_x_141:
[----:B------:R-:W-:-:S05]  /*ee30*/  IMAD.X R3, RZ, RZ, R3, P0 ;  /* 0x000000ffff037224 */ /* 0x000fca00000e0603 */
[----:B------:R-:W-:Y:S01]  /*ee40*/  @!PT LDS RZ, [RZ] ;  /* 0x00000000fffff984 */ /* 0x000fe20000000800 */
[----:B------:R-:W-:Y:S01]  /*ee50*/  @!PT LDS RZ, [RZ] ;  /* 0x00000000fffff984 */ /* 0x000fe20000000800 */
[----:B------:R-:W-:Y:S01]  /*ee60*/  @!PT LDS RZ, [RZ] ;  /* 0x00000000fffff984 */ /* 0x000fe20000000800 */
[----:B------:R0:W-:Y:S01]  /*ee70*/  LDGSTS.E.BYPASS.LTC128B.128 [R27+0x23400], desc[UR36][R2.64], !P1 ;  /* 0x23400000021b7fae */ /* 0x0001e2000c901d64 */
[----:B------:R-:W-:Y:S02]  /*ee80*/  IMAD.MOV.U32 R13, RZ, RZ, R26 ;  /* 0x000000ffff0d7224 */ /* 0x000fe400078e001a */
[----:B------:R-:W-:-:S07]  /*ee90*/  IMAD.MOV.U32 R34, RZ, RZ, R14 ;  /* 0x000000ffff227224 */ /* 0x000fce00078e000e */
[----:B0-----:R-:W-:Y:S05]  /*eea0*/  WARPSYNC.COLLECTIVE R15, `(.L_x_142) ;  /* 0x000000000f087348 */ /* 0x001fea0003c00000 */
[----:B------:R1:W2:Y:S02]  /*eeb0*/  SHFL.IDX P6, R14, R13, R12, R11 ;  /* 0x0000000c0d0e7389 */ /* 0x0002a400000c000b */
[----:B012---:R-:W-:Y:S01]  /*eec0*/  ENDCOLLECTIVE ;  /* 0x000000000000791b */ /* 0x007fe20003800000 */
.L_x_142:
[----:B------:R-:W-:Y:S05]  /*eed0*/  BRA `(.L_x_143) ;  /* 0xffffffd800707947 */ /* 0x000fea000383ffff */
.L_x_81:
[----:B---3--:R3:W4:Y:S02]  /*eee0*/  SYNCS.PHASECHK.TRANS64.TRYWAIT P0, [R10+URZ+0x28c60], R20 ;  /* 0x028c60140a0075a7 */ /* 0x008724000800017f */
[----:B----4-:R-:W-:Y:S05]  /*eef0*/  @!P0 NANOSLEEP.SYNCS 0x989680 ;  /* 0x009896800000895d */ /* 0x010fea0003900000 */
[----:B------:R-:W4:Y:S02]  /*ef00*/  @!P0 SYNCS.PHASECHK.TRANS64 P0, [R10+URZ+0x28c60], R20 ;  /* 0x028c60140a0085a7 */ /* 0x000f24000800007f */
[----:B----4-:R-:W-:Y:S05]  /*ef10*/  @!P0 BRA `(.L_x_81) ;  /* 0xfffffffc00f08947 */ /* 0x010fea000383ffff */
[----:B------:R-:W-:Y:S05]  /*ef20*/  BRA `(.L_x_144) ;  /* 0xffffffd800bc7947 */ /* 0x000fea000383ffff */
.L_x_82:
[----:B------:R-:W-:Y:S01]  /*ef30*/  BSSY B1, `(.L_x_145) ;  /* 0x0000008000017945 */ /* 0x000fe20003800000 */
[----:B------:R-:W-:Y:S01]  /*ef40*/  MOV R13, R19 ;  /* 0x00000013000d7202 */ /* 0x000fe20000000f00 */
[----:B------:R-:W-:Y:S01]  /*ef50*/  IMAD.MOV.U32 R12, RZ, RZ, RZ ;  /* 0x000000ffff0c7224 */ /* 0x000fe200078e00ff */
[----:B------:R-:W-:Y:S01]  /*ef60*/  MOV R15, 0xffffffff ;  /* 0xffffffff000f7802 */ /* 0x000fe20000000f00 */
[----:B------:R-:W-:-:S07]  /*ef70*/  IMAD.MOV.U32 R11, RZ, RZ, 0x181f ;  /* 0x0000181fff0b7424 */ /* 0x000fce00078e00ff */
[----:B-123--:R-:W-:Y:S05]  /*ef80*/  WARPSYNC.COLLECTIVE R15, `(.L_x_146) ;  /* 0x000000000f087348 */ /* 0x00efea0003c00000 */
[----:B------:R0:W4:Y:S02]  /*ef90*/  SHFL.IDX P6, R14, R13, R12, R11 ;  /* 0x0000000c0d0e7389 */ /* 0x00012400000c000b */
[----:B01234-:R-:W-:Y:S01]  /*efa0*/  ENDCOLLECTIVE ;  /* 0x000000000000791b */ /* 0x01ffe20003800000 */
.L_x_146:
[----:B------:R-:W-:Y:S05]  /*efb0*/  BSYNC B1 ;  /* 0x0000000000017941 */ /* 0x000fea0003800000 */
.L_x_145:
[----:B------:R-:W-:Y:S01]  /*efc0*/  MOV R13, R18 ;  /* 0x00000012000d7202 */ /* 0x000fe20000000f00 */
[----:B------:R-:W-:Y:S01]  /*efd0*/  IMAD.MOV.U32 R12, RZ, RZ, RZ ;  /* 0x000000ffff0c7224 */ /* 0x000fe200078e00ff */
[----:B------:R-:W-:Y:S01]  /*efe0*/  MOV R11, 0x181f ;  /* 0x0000181f000b7802 */ /* 0x000fe20000000f00 */
[----:B------:R-:W-:Y:S01]  /*eff0*/  IMAD.MOV.U32 R15, RZ, RZ, -0x1 ;  /* 0xffffffffff0f7424 */ /* 0x000fe200078e00ff */
[----:B------:R-:W-:Y:S01]  /*f000*/  LEA R17, R17, UR43, 0x1 ;  /* 0x0000002b11117c11 */ /* 0x000fe2000f8e08ff */
[----:B------:R-:W-:Y:S01]  /*f010*/  IMAD.MOV.U32 R3, RZ, RZ, R14 ;  /* 0x000000ffff037224 */ /* 0x000fe200078e000e */
[----:B------:R-:W-:-:S13]  /*f020*/  LOP3.LUT P2, RZ, R16, 0x20, RZ, 0xc0, !PT ;  /* 0x0000002010ff7812 */ /* 0x000fda000784c0ff */
[----:B------:R-:W-:Y:S05]  /*f030*/  WARPSYNC.COLLECTIVE R15, `(.L_x_147) ;  /* 0x000000000f087348 */ /* 0x000fea0003c00000 */
[----:B------:R0:W1:Y:S02]  /*f040*/  SHFL.IDX P6, R14, R13, R12, R11 ;  /* 0x0000000c0d0e7389 */ /* 0x00006400000c000b */
[----:B01----:R-:W-:Y:S01]  /*f050*/  ENDCOLLECTIVE ;  /* 0x000000000000791b */ /* 0x003fe20003800000 */
.L_x_147:
[C---:B------:R-:W-:Y:S02]  /*f060*/  LOP3.LUT P1, RZ, R16.reuse, 0x10, RZ, 0xc0, !PT ;  /* 0x0000001010ff7812 */ /* 0x040fe4000782c0ff */
[----:B------:R-:W-:Y:S01]  /*f070*/  P2R R4, PR, RZ, 0x20 ;  /* 0x00000020ff047803 */ /* 0x000fe20000000000 */
[----:B------:R-:W-:Y:S01]  /*f080*/  IMAD.MOV.U32 R13, RZ, RZ, R19 ;  /* 0x000000ffff0d7224 */ /* 0x000fe200078e0013 */
[----:B------:R-:W-:Y:S02]  /*f090*/  MOV R12, 0x1 ;  /* 0x00000001000c7802 */ /* 0x000fe40000000f00 */
[----:B------:R-:W-:Y:S02]  /*f0a0*/  LOP3.LUT P6, RZ, R16, 0x40, RZ, 0xc0, !PT ;  /* 0x0000004010ff7812 */ /* 0x000fe400078cc0ff */
[----:B------:R-:W-:-:S04]  /*f0b0*/  IADD3 R2, P0, R14, R8, RZ ;  /* 0x000000080e027210 */ /* 0x000fc80007f1e0ff */
[----:B------:R-:W-:Y:S02]  /*f0c0*/  IADD3.X R3, RZ, R3, RZ, P0, !PT ;  /* 0x00000003ff037210 */ /* 0x000fe400007fe4ff */
[----:B------:R-:W-:-:S05]  /*f0d0*/  ISETP.NE.U32.AND P0, PT, R28, RZ, PT ;  /* 0x000000ff1c00720c */ /* 0x000fca0003f05070 */
[----:B------:R-:W-:Y:S01]  /*f0e0*/  @!PT LDS RZ, [RZ] ;  /* 0x00000000fffff984 */ /* 0x000fe20000000800 */
[----:B------:R-:W-:Y:S01]  /*f0f0*/  @!PT LDS RZ, [RZ] ;  /* 0x00000000fffff984 */ /* 0x000fe20000000800 */
[----:B------:R-:W-:Y:S01]  /*f100*/  @!PT LDS RZ, [RZ] ;  /* 0x00000000fffff984 */ /* 0x000fe20000000800 */
[----:B------:R0:W-:Y:S08]  /*f110*/  LDGSTS.E.BYPASS.LTC128B.128 [R17+0x400], desc[UR36][R2.64], !P6 ;  /* 0x0040000002117fae */ /* 0x0001f0000f101d64 */
[----:B0-----:R-:W-:Y:S05]  /*f120*/  WARPSYNC.COLLECTIVE R15, `(.L_x_148) ;  /* 0x000000000f087348 */ /* 0x001fea0003c00000 */
[----:B------:R1:W2:Y:S02]  /*f130*/  SHFL.IDX P6, R14, R13, R12, R11 ;  /* 0x0000000c0d0e7389 */ /* 0x0002a400000c000b */
[----:B012---:R-:W-:Y:S01]  /*f140*/  ENDCOLLECTIVE ;  /* 0x000000000000791b */ /* 0x007fe20003800000 */
.L_x_148:
[----:B------:R-:W-:Y:S01]  /*f150*/  @!PT LDS RZ, [RZ] ;  /* 0x00000000fffff984 */ /* 0x000fe20000000800 */
[----:B------:R-:W-:Y:S01]  /*f160*/  @!PT LDS RZ, [RZ] ;  /* 0x00000000fffff984 */ /* 0x000fe20000000800 */
[----:B------:R-:W-:Y:S01]  /*f170*/  @!PT LDS RZ, [RZ] ;  /* 0x00000000fffff984 */ /* 0x000fe20000000800 */
[----:B------:R0:W-:Y:S04]  /*f180*/  LDGSTS.E.BYPASS.LTC128B.128 [R17+0x2400], desc[UR36][R2.64+0x80], !P2 ;  /* 0x0240008002117fae */ /* 0x0001e8000d101d64 */
[----:B------:R0:W-:Y:S01]  /*f190*/  LDGSTS.E.BYPASS.LTC128B.128 [R17+0x4400], desc[UR36][R2.64+0x100], !P1 ;  /* 0x0440010002117fae */ /* 0x0001e2000c901d64 */
[----:B------:R-:W-:-:S03]  /*f1a0*/  ISETP.NE.U32.AND P1, PT, R25, RZ, PT ;  /* 0x000000ff1900720c */ /* 0x000fc60003f25070 */
[----:B------:R0:W-:Y:S01]  /*f1b0*/  LDGSTS.E.BYPASS.LTC128B.128 [R17+0x6400], desc[UR36][R2.64+0x180], !P5 ;  /* 0x0640018002117fae */ /* 0x0001e2000e901d64 */
[----:B------:R-:W-:Y:S02]  /*f1c0*/  LOP3.LUT P5, RZ, R16, 0x40, RZ, 0xc0, !PT ;  /* 0x0000004010ff7812 */ /* 0x000fe400078ac0ff */
[----:B------:R-:W-:Y:S01]  /*f1d0*/  MOV R13, R18 ;  /* 0x00000012000d7202 */ /* 0x000fe20000000f00 */
[----:B------:R0:W-:Y:S04]  /*f1e0*/  LDGSTS.E.BYPASS.LTC128B.128 [R17+0x8400], desc[UR36][R2.64+0x200], !P4 ;  /* 0x0840020002117fae */ /* 0x0001e8000e101d64 */
[----:B------:R0:W-:Y:S01]  /*f1f0*/  LDGSTS.E.BYPASS.LTC128B.128 [R17+0xa400], desc[UR36][R2.64+0x280], !P3 ;  /* 0x0a40028002117fae */ /* 0x0001e2000d901d64 */
[----:B------:R-:W-:-:S03]  /*f200*/  IMAD.MOV.U32 R5, RZ, RZ, R14 ;  /* 0x000000ffff057224 */ /* 0x000fc600078e000e */
[----:B------:R0:W-:Y:S04]  /*f210*/  LDGSTS.E.BYPASS.LTC128B.128 [R17+0xc400], desc[UR36][R2.64+0x300], P0 ;  /* 0x0c40030002117fae */ /* 0x0001e80008101d64 */
[----:B0-----:R-:W-:Y:S05]  /*f220*/  WARPSYNC.COLLECTIVE R15, `(.L_x_149) ;  /* 0x000000000f087348 */ /* 0x001fea0003c00000 */
[----:B------:R1:W2:Y:S02]  /*f230*/  SHFL.IDX P6, R14, R13, R12, R11 ;  /* 0x0000000c0d0e7389 */ /* 0x0002a400000c000b */
[----:B012---:R-:W-:Y:S01]  /*f240*/  ENDCOLLECTIVE ;  /* 0x000000000000791b */ /* 0x007fe20003800000 */
.L_x_149:
[----:B------:R-:W-:Y:S01]  /*f250*/  @!PT LDS RZ, [RZ] ;  /* 0x00000000fffff984 */ /* 0x000fe20000000800 */
[----:B------:R-:W-:Y:S01]  /*f260*/  @!PT LDS RZ, [RZ] ;  /* 0x00000000fffff984 */ /* 0x000fe20000000800 */
[----:B------:R-:W-:Y:S01]  /*f270*/  @!PT LDS RZ, [RZ] ;  /* 0x00000000fffff984 */ /* 0x000fe20000000800 */
[----:B------:R0:W-:Y:S01]  /*f280*/  LDGSTS.E.BYPASS.LTC128B.128 [R17+0xe400], desc[UR36][R2.64+0x380], P1 ;  /* 0x0e40038002117fae */ /* 0x0001e20008901d64 */
[----:B------:R-:W-:Y:S01]  /*f290*/  MOV R13, R19 ;  /* 0x00000013000d7202 */ /* 0x000fe20000000f00 */
[----:B------:R-:W-:Y:S01]  /*f2a0*/  IMAD.MOV.U32 R12, RZ, RZ, 0x2 ;  /* 0x00000002ff0c7424 */ /* 0x000fe200078e00ff */
[----:B0-----:R-:W-:Y:S02]  /*f2b0*/  IADD3 R2, P2, R14, R8, RZ ;  /* 0x000000080e027210 */ /* 0x001fe40007f5e0ff */
[----:B------:R-:W-:-:S03]  /*f2c0*/  LOP3.LUT P6, RZ, R16, 0x10, RZ, 0xc0, !PT ;  /* 0x0000001010ff7812 */ /* 0x000fc600078cc0ff */
[----:B------:R-:W-:Y:S01]  /*f2d0*/  IMAD.X R3, RZ, RZ, R5, P2 ;  /* 0x000000ffff037224 */ /* 0x000fe200010e0605 */
[----:B------:R-:W-:-:S04]  /*f2e0*/  LOP3.LUT P2, RZ, R16, 0x20, RZ, 0xc0, !PT ;  /* 0x0000002010ff7812 */ /* 0x000fc8000784c0ff */
[----:B------:R0:W-:Y:S01]  /*f2f0*/  LDGSTS.E.BYPASS.LTC128B.128 [R17+0xc00], desc[UR36][R2.64], !P5 ;  /* 0x00c0000002117fae */ /* 0x0001e2000e901d64 */
[----:B------:R-:W-:-:S04]  /*f300*/  ISETP.NE.AND P5, PT, R4, RZ, PT ;  /* 0x000000ff0400720c */ /* 0x000fc80003fa5270 */
[----:B------:R-:W-:-:S04]  /*f310*/  P2R R4, PR, RZ, 0x20 ;  /* 0x00000020ff047803 */ /* 0x000fc80000000000 */
[----:B------:R0:W-:Y:S04]  /*f320*/  LDGSTS.E.BYPASS.LTC128B.128 [R17+0x2c00], desc[UR36][R2.64+0x80], !P2 ;  /* 0x02c0008002117fae */ /* 0x0001e8000d101d64 */
[----:B------:R0:W-:Y:S02]  /*f330*/  LDGSTS.E.BYPASS.LTC128B.128 [R17+0x4c00], desc[UR36][R2.64+0x100], !P6 ;  /* 0x04c0010002117fae */ /* 0x0001e4000f101d64 */
[----:B0-----:R-:W-:Y:S05]  /*f340*/  WARPSYNC.COLLECTIVE R15, `(.L_x_150) ;  /* 0x000000000f087348 */ /* 0x001fea0003c00000 */
[----:B------:R1:W2:Y:S02]  /*f350*/  SHFL.IDX P6, R14, R13, R12, R11 ;  /* 0x0000000c0d0e7389 */ /* 0x0002a400000c000b */
[----:B012---:R-:W-:Y:S01]  /*f360*/  ENDCOLLECTIVE ;  /* 0x000000000000791b */ /* 0x007fe20003800000 */
.L_x_150:
[----:B------:R-:W-:Y:S01]  /*f370*/  @!PT LDS RZ, [RZ] ;  /* 0x00000000fffff984 */ /* 0x000fe20000000800 */
[----:B------:R-:W-:Y:S01]  /*f380*/  @!PT LDS RZ, [RZ] ;  /* 0x00000000fffff984 */ /* 0x000fe20000000800 */
[----:B------:R-:W-:Y:S01]  /*f390*/  @!PT LDS RZ, [RZ] ;  /* 0x00000000fffff984 */ /* 0x000fe20000000800 */
[----:B------:R0:W-:Y:S01]  /*f3a0*/  LDGSTS.E.BYPASS.LTC128B.128 [R17+0x6c00], desc[UR36][R2.64+0x180], !P5 ;  /* 0x06c0018002117fae */ /* 0x0001e2000e901d64 */
[----:B------:R-:W-:-:S03]  /*f3b0*/  LOP3.LUT P5, RZ, R16, 0x40, RZ, 0xc0, !PT ;  /* 0x0000004010ff7812 */ /* 0x000fc600078ac0ff */
[----:B------:R0:W-:Y:S04]  /*f3c0*/  LDGSTS.E.BYPASS.LTC128B.128 [R17+0x8c00], desc[UR36][R2.64+0x200], !P4 ;  /* 0x08c0020002117fae */ /* 0x0001e8000e101d64 */
[----:B------:R0:W-:Y:S01]  /*f3d0*/  LDGSTS.E.BYPASS.LTC128B.128 [R17+0xac00], desc[UR36][R2.64+0x280], !P3 ;  /* 0x0ac0028002117fae */ /* 0x0001e2000d901d64 */
[----:B------:R-:W-:-:S03]  /*f3e0*/  IMAD.MOV.U32 R13, RZ, RZ, R18 ;  /* 0x000000ffff0d7224 */ /* 0x000fc600078e0012 */
[----:B------:R0:W-:Y:S04]  /*f3f0*/  LDGSTS.E.BYPASS.LTC128B.128 [R17+0xcc00], desc[UR36][R2.64+0x300], P0 ;  /* 0x0cc0030002117fae */ /* 0x0001e80008101d64 */
[----:B------:R0:W-:Y:S01]  /*f400*/  LDGSTS.E.BYPASS.LTC128B.128 [R17+0xec00], desc[UR36][R2.64+0x380], P1 ;  /* 0x0ec0038002117fae */ /* 0x0001e20008901d64 */
[----:B------:R-:W-:-:S07]  /*f410*/  MOV R20, R14 ;  /* 0x0000000e00147202 */ /* 0x000fce0000000f00 */
[----:B0-----:R-:W-:Y:S05]  /*f420*/  WARPSYNC.COLLECTIVE R15, `(.L_x_151) ;  /* 0x000000000f087348 */ /* 0x001fea0003c00000 */
[----:B------:R1:W2:Y:S02]  /*f430*/  SHFL.IDX P6, R14, R13, R12, R11 ;  /* 0x0000000c0d0e7389 */ /* 0x0002a400000c000b */
[----:B012---:R-:W-:Y:S01]  /*f440*/  ENDCOLLECTIVE ;  /* 0x000000000000791b */ /* 0x007fe20003800000 */
.L_x_151:
[----:B------:R-:W-:Y:S01]  /*f450*/  IMAD.MOV.U32 R13, RZ, RZ, R19 ;  /* 0x000000ffff0d7224 */ /* 0x000fe200078e0013 */
[----:B------:R-:W-:Y:S02]  /*f460*/  MOV R12, 0x3 ;  /* 0x00000003000c7802 */ /* 0x000fe40000000f00 */
[----:B------:R-:W-:Y:S02]  /*f470*/  IADD3 R2, P2, R14, R8, RZ ;  /* 0x000000080e027210 */ /* 0x000fe40007f5e0ff */
[C---:B------:R-:W-:Y:S02]  /*f480*/  LOP3.LUT P6, RZ, R16.reuse, 0x10, RZ, 0xc0, !PT ;  /* 0x0000001010ff7812 */ /* 0x040fe400078cc0ff */
[----:B------:R-:W-:Y:S02]  /*f490*/  IADD3.X R3, RZ, R20, RZ, P2, !PT ;  /* 0x00000014ff037210 */ /* 0x000fe400017fe4ff */
[----:B------:R-:W-:-:S03]  /*f4a0*/  LOP3.LUT P2, RZ, R16, 0x20, RZ, 0xc0, !PT ;  /* 0x0000002010ff7812 */ /* 0x000fc6000784c0ff */
[----:B------:R-:W-:Y:S01]  /*f4b0*/  @!PT LDS RZ, [RZ] ;  /* 0x00000000fffff984 */ /* 0x000fe20000000800 */
[----:B------:R-:W-:Y:S01]  /*f4c0*/  @!PT LDS RZ, [RZ] ;  /* 0x00000000fffff984 */ /* 0x000fe20000000800 */
[----:B------:R-:W-:Y:S01]  /*f4d0*/  @!PT LDS RZ, [RZ] ;  /* 0x00000000fffff984 */ /* 0x000fe20000000800 */
[----:B------:R0:W-:Y:S01]  /*f4e0*/  LDGSTS.E.BYPASS.LTC128B.128 [R17+0x1400], desc[UR36][R2.64], !P5 ;  /* 0x0140000002117fae */ /* 0x0001e2000e901d64 */
[----:B------:R-:W-:Y:S01]  /*f4f0*/  ISETP.NE.AND P5, PT, R4, RZ, PT ;  /* 0x000000ff0400720c */ /* 0x000fe20003fa5270 */
[----:B------:R-:W-:-:S08]  /*f500*/  IMAD.MOV.U32 R4, RZ, RZ, RZ ;  /* 0x000000ffff047224 */ /* 0x000fd000078e00ff */
[----:B------:R0:W-:Y:S04]  /*f510*/  LDGSTS.E.BYPASS.LTC128B.128 [R17+0x3400], desc[UR36][R2.64+0x80], !P2 ;  /* 0x0340008002117fae */ /* 0x0001e8000d101d64 */
[----:B------:R0:W-:Y:S02]  /*f520*/  LDGSTS.E.BYPASS.LTC128B.128 [R17+0x5400], desc[UR36][R2.64+0x100], !P6 ;  /* 0x0540010002117fae */ /* 0x0001e4000f101d64 */
[----:B0-----:R-:W-:Y:S05]  /*f530*/  WARPSYNC.COLLECTIVE R15, `(.L_x_152) ;  /* 0x000000000f087348 */ /* 0x001fea0003c00000 */
[----:B------:R1:W2:Y:S02]  /*f540*/  SHFL.IDX P6, R14, R13, R12, R11 ;  /* 0x0000000c0d0e7389 */ /* 0x0002a400000c000b */
[----:B012---:R-:W-:Y:S01]  /*f550*/  ENDCOLLECTIVE ;  /* 0x000000000000791b */ /* 0x007fe20003800000 */
.L_x_152:
[----:B------:R-:W-:Y:S01]  /*f560*/  @!PT LDS RZ, [RZ] ;  /* 0x00000000fffff984 */ /* 0x000fe20000000800 */
[----:B------:R-:W-:Y:S01]  /*f570*/  @!PT LDS RZ, [RZ] ;  /* 0x00000000fffff984 */ /* 0x000fe20000000800 */
[----:B------:R-:W-:Y:S01]  /*f580*/  @!PT LDS RZ, [RZ] ;  /* 0x00000000fffff984 */ /* 0x000fe20000000800 */
[----:B------:R0:W-:Y:S04]  /*f590*/  LDGSTS.E.BYPASS.LTC128B.128 [R17+0x7400], desc[UR36][R2.64+0x180], !P5 ;  /* 0x0740018002117fae */ /* 0x0001e8000e901d64 */
[----:B------:R0:W-:Y:S04]  /*f5a0*/  LDGSTS.E.BYPASS.LTC128B.128 [R17+0x9400], desc[UR36][R2.64+0x200], !P4 ;  /* 0x0940020002117fae */ /* 0x0001e8000e101d64 */
[----:B------:R0:W-:Y:S01]  /*f5b0*/  LDGSTS.E.BYPASS.LTC128B.128 [R17+0xb400], desc[UR36][R2.64+0x280], !P3 ;  /* 0x0b40028002117fae */ /* 0x0001e2000d901d64 */
[----:B------:R-:W-:-:S03]  /*f5c0*/  MOV R13, R18 ;  /* 0x00000012000d7202 */ /* 0x000fc60000000f00 */
[----:B------:R0:W-:Y:S04]  /*f5d0*/  LDGSTS.E.BYPASS.LTC128B.128 [R17+0xd400], desc[UR36][R2.64+0x300], P0 ;  /* 0x0d40030002117fae */ /* 0x0001e80008101d64 */
[----:B------:R0:W-:Y:S01]  /*f5e0*/  LDGSTS.E.BYPASS.LTC128B.128 [R17+0xf400], desc[UR36][R2.64+0x380], P1 ;  /* 0x0f40038002117fae */ /* 0x0001e20008901d64 */
[----:B------:R-:W-:-:S07]  /*f5f0*/  IMAD.MOV.U32 R19, RZ, RZ, R14 ;  /* 0x000000ffff137224 */ /* 0x000fce00078e000e */
[----:B0-----:R-:W-:Y:S05]  /*f600*/  WARPSYNC.COLLECTIVE R15, `(.L_x_153) ;  /* 0x000000000f087348 */ /* 0x001fea0003c00000 */
[----:B------:R1:W2:Y:S02]  /*f610*/  SHFL.IDX P6, R14, R13, R12, R11 ;  /* 0x0000000c0d0e7389 */ /* 0x0002a400000c000b */
[----:B012---:R-:W-:Y:S01]  /*f620*/  ENDCOLLECTIVE ;  /* 0x000000000000791b */ /* 0x007fe20003800000 */
.L_x_153:
[----:B------:R-:W-:Y:S05]  /*f630*/  BRA `(.L_x_154) ;  /* 0xffffffd800307947 */ /* 0x000fea000383ffff */
.L_x_87:
[----:B0-----:R0:W1:Y:S02]  /*f640*/  SYNCS.PHASECHK.TRANS64.TRYWAIT P0, [R5+URZ+0x28c20], R4 ;  /* 0x028c2004050075a7 */ /* 0x001064000800017f */
[----:B-1----:R-:W-:Y:S05]  /*f650*/  @!P0 NANOSLEEP.SYNCS 0x989680 ;  /* 0x009896800000895d */ /* 0x002fea0003900000 */
[----:B------:R-:W1:Y:S02]  /*f660*/  @!P0 SYNCS.PHASECHK.TRANS64 P0, [R5+URZ+0x28c20], R4 ;  /* 0x028c2004050085a7 */ /* 0x000e64000800007f */
[----:B-1----:R-:W-:Y:S05]  /*f670*/  @!P0 BRA `(.L_x_87) ;  /* 0xfffffffc00f08947 */ /* 0x002fea000383ffff */
[----:B------:R-:W-:Y:S05]  /*f680*/  BRA `(.L_x_155) ;  /* 0xffffffd800dc7947 */ /* 0x000fea000383ffff */
.L_x_88:
[----:B------:R-:W1:Y:S01]  /*f690*/  S2R R2, SR_TID.X ;  /* 0x0000000000027919 */ /* 0x000e620000002100 */
[----:B------:R-:W-:Y:S01]  /*f6a0*/  BSSY B0, `(.L_x_156) ;  /* 0x000000a000007945 */ /* 0x000fe20003800000 */
[----:B------:R-:W-:Y:S01]  /*f6b0*/  IMAD.MOV.U32 R12, RZ, RZ, RZ ;  /* 0x000000ffff0c7224 */ /* 0x000fe200078e00ff */
[----:B------:R-:W-:Y:S01]  /*f6c0*/  MOV R11, 0x1f ;  /* 0x0000001f000b7802 */ /* 0x000fe20000000f00 */
[----:B------:R-:W-:Y:S01]  /*f6d0*/  IMAD.MOV.U32 R15, RZ, RZ, -0x1 ;  /* 0xffffffffff0f7424 */ /* 0x000fe200078e00ff */
[----:B-1----:R-:W-:-:S04]  /*f6e0*/  SHF.R.U32.HI R2, RZ, 0x5, R2 ;  /* 0x00000005ff027819 */ /* 0x002fc80000011602 */
[----:B------:R-:W-:-:S04]  /*f6f0*/  LOP3.LUT R2, R2, 0x3, RZ, 0xc0, !PT ;  /* 0x0000000302027812 */ /* 0x000fc800078ec0ff */
[----:B------:R-:W-:-:S07]  /*f700*/  MOV R13, R2 ;  /* 0x00000002000d7202 */ /* 0x000fce0000000f00 */
[----:B0-2--5:R-:W-:Y:S05]  /*f710*/  WARPSYNC.COLLECTIVE R15, `(.L_x_157) ;  /* 0x000000000f087348 */ /* 0x025fea0003c00000 */
[----:B------:R1:W3:Y:S02]  /*f720*/  SHFL.IDX P6, R14, R13, R12, R11 ;  /* 0x0000000c0d0e7389 */ /* 0x0002e400000c000b */
[----:B0123-5:R-:W-:Y:S01]  /*f730*/  ENDCOLLECTIVE ;  /* 0x000000000000791b */ /* 0x02ffe20003800000 */
.L_x_157:
[----:B------:R-:W-:Y:S05]  /*f740*/  BSYNC B0 ;  /* 0x0000000000007941 */ /* 0x000fea0003800000 */
.L_x_156:
[----:B------:R-:W-:Y:S05]  /*f750*/  BRA `(.L_x_158) ;  /* 0xffffffd800c47947 */ /* 0x000fea000383ffff */
.L_x_89:
[----:B------:R-:W-:Y:S01]  /*f760*/  BSSY B0, `(.L_x_159) ;  /* 0x0000006000007945 */ /* 0x000fe20003800000 */
[----:B------:R-:W-:-:S07]  /*f770*/  MOV R15, 0xffffffff ;  /* 0xffffffff000f7802 */ /* 0x000fce0000000f00 */
[----:B012--5:R-:W-:Y:S05]  /*f780*/  WARPSYNC.COLLECTIVE R15, `(.L_x_160) ;  /* 0x000000000f0c7348 */ /* 0x027fea0003c00000 */
[----:B------:R-:W-:Y:S02]  /*f790*/  ELECT P6, UR62, PT ;  /* 0x00000000003e782f */ /* 0x000fe400038c0000 */
[----:B------:R-:W-:Y:S01]  /*f7a0*/  MOV R14, UR62 ;  /* 0x0000003e000e7c02 */ /* 0x000fe20008000f00 */
[----:B012--5:R-:W-:Y:S10]  /*f7b0*/  ENDCOLLECTIVE ;  /* 0x000000000000791b */ /* 0x027ff40003800000 */
.L_x_160:
[----:B------:R-:W-:Y:S05]  /*f7c0*/  BSYNC B0 ;  /* 0x0000000000007941 */ /* 0x000fea0003800000 */
.L_x_159:
[----:B------:R-:W-:Y:S05]  /*f7d0*/  BRA `(.L_x_161) ;  /* 0xffffffd800b87947 */ /* 0x000fea000383ffff */
.L_x_91:
[----:B0-----:R0:W1:Y:S02]  /*f7e0*/  SYNCS.PHASECHK.TRANS64.TRYWAIT P1, [R4+URZ+0x28c40], R3 ;  /* 0x028c4003040075a7 */ /* 0x001064000802017f */
[----:B-1----:R-:W-:Y:S05]  /*f7f0*/  @!P1 NANOSLEEP.SYNCS 0x989680 ;  /* 0x009896800000995d */ /* 0x002fea0003900000 */
[----:B------:R-:W1:Y:S02]  /*f800*/  @!P1 SYNCS.PHASECHK.TRANS64 P1, [R4+URZ+0x28c40], R3 ;  /* 0x028c4003040095a7 */ /* 0x000e64000802007f */
[----:B-1----:R-:W-:Y:S05]  /*f810*/  @!P1 BRA `(.L_x_91) ;  /* 0xfffffffc00f09947 */ /* 0x002fea000383ffff */
[----:B------:R-:W-:Y:S05]  /*f820*/  BRA `(.L_x_162) ;  /* 0xffffffd800d87947 */ /* 0x000fea000383ffff */
.L_x_93:
[----:B-1----:R1:W3:Y:S02]  /*f830*/  SYNCS.PHASECHK.TRANS64.TRYWAIT P1, [R5+URZ+0x28c40], R0 ;  /* 0x028c4000050075a7 */ /* 0x0022e4000802017f */
[----:B---3--:R-:W-:Y:S05]  /*f840*/  @!P1 NANOSLEEP.SYNCS 0x989680 ;  /* 0x009896800000995d */ /* 0x008fea0003900000 */
[----:B------:R-:W3:Y:S02]  /*f850*/  @!P1 SYNCS.PHASECHK.TRANS64 P1, [R5+URZ+0x28c40], R0 ;  /* 0x028c4000050095a7 */ /* 0x000ee4000802007f */
[----:B---3--:R-:W-:Y:S05]  /*f860*/  @!P1 BRA `(.L_x_93) ;  /* 0xfffffffc00f09947 */ /* 0x008fea000383ffff */
[----:B------:R-:W-:Y:S05]  /*f870*/  BRA `(.L_x_163) ;  /* 0xffffffd800e47947 */ /* 0x000fea000383ffff */
.L_x_95:
[----:B---3--:R3:W4:Y:S02]  /*f880*/  SYNCS.PHASECHK.TRANS64.TRYWAIT P1, [R4+URZ+0x28c60], R3 ;  /* 0x028c6003040075a7 */ /* 0x008724000802017f */
[----:B----4-:R-:W-:Y:S05]  /*f890*/  @!P1 NANOSLEEP.SYNCS 0x989680 ;  /* 0x009896800000995d */ /* 0x010fea0003900000 */
[----:B------:R-:W4:Y:S02]  /*f8a0*/  @!P1 SYNCS.PHASECHK.TRANS64 P1, [R4+URZ+0x28c60], R3 ;  /* 0x028c6003040095a7 */ /* 0x000f24000802007f */
[----:B----4-:R-:W-:Y:S05]  /*f8b0*/  @!P1 BRA `(.L_x_95) ;  /* 0xfffffffc00f09947 */ /* 0x010fea000383ffff */
[----:B------:R-:W-:Y:S05]  /*f8c0*/  BRA `(.L_x_164) ;  /* 0xffffffd800e07947 */ /* 0x000fea000383ffff */
.L_x_165:
[----:B------:R-:W-:-:S00]  /*f8d0*/  BRA `(.L_x_165) ;  /* 0xfffffffc00fc7947 */ /* 0x000fc0000383ffff */
[----:B------:R-:W-:-:S00]  /*f8e0*/  NOP ;  /* 0x0000000000007918 */ /* 0x000fc00000000000 */
        /* <DEDUP_REMOVED lines=9> */
.L_x_5826:


//--------------------- .text._ZN7cutlass13device_kernelIN5flash11enable_sm90INS1_16FlashAttnFwdSm90INS1_25CollectiveMainloopFwdSm90ILi2EN4cute5tupleIJNS5_1CILi1EEES8_S8_EEENS6_IJNS7_ILi64EEESA_SA_EEELi512ENS_6half_tEfNS_4arch4Sm90ELb0ELb0ELb1ELb0ELb1ELb0ELb1ELb0ELb0ELb1ELb1ELb0EEENS1_21CollectiveEpilogueFwdINS6_IJSA_NS7_ILi512EEESA_EEES9_SC_SE_Li256ELb0ELb1ELb1ELb0EEENS1_19SingleTileSchedulerILb0ELb1ELb1ELi64EEEEEEEEEvNT_6ParamsE --------------------------
	.section	.text._ZN7cutlass13device_kernelIN5flash11enable_sm90INS1_16FlashAttnFwdSm90INS1_25CollectiveMainloopFwdSm90ILi2EN4cute5tupleIJNS5_1CILi1EEES8_S8_EEENS6_IJNS7_ILi64EEESA_SA_EEELi512ENS_6half_tEfNS_4arch4Sm90ELb0ELb0ELb1ELb0ELb1ELb0ELb1ELb0ELb0ELb1ELb1ELb0EEENS1_21CollectiveEpilogueFwdINS6_IJSA_NS7_ILi512EEESA_EEES9_SC_SE_Li256ELb0ELb1ELb1ELb0EEENS1_19SingleTileSchedulerILb0ELb1ELb1ELi64EEEEEEEEEvNT_6ParamsE,"ax",@progbits
	.align	128
.text._ZN7cutlass13device_kernelIN5flash11enable_sm90INS1_16FlashAttnFwdSm90INS1_25CollectiveMainloopFwdSm90ILi2EN4cute5tupleIJNS5_1CILi1EEES8_S8_EEENS6_IJNS7_ILi64EEESA_SA_EEELi512ENS_6half_tEfNS_4arch4Sm90ELb0ELb0ELb1ELb0ELb1ELb0ELb1ELb0ELb0ELb1ELb1ELb0EEENS1_21CollectiveEpilogueFwdINS6_IJSA_NS7_ILi512EEESA_EEES9_SC_SE_Li256ELb0ELb1ELb1ELb0EEENS1_19SingleTileSchedulerILb0ELb1ELb1ELi64EEEEEEEEEvNT_6ParamsE:
        .type           _ZN7cutlass13device_kernelIN5flash11enable_sm90INS1_16FlashAttnFwdSm90INS1_25CollectiveMainloopFwdSm90ILi2EN4cute5tupleIJNS5_1CILi1EEES8_S8_EEENS6_IJNS7_ILi64EEESA_SA_EEELi512ENS_6half_tEfNS_4arch4Sm90ELb0ELb0ELb1ELb0ELb1ELb0ELb1ELb0ELb0ELb1ELb1ELb0EEENS1_21CollectiveEpilogueFwdINS6_IJSA_NS7_ILi512EEESA_EEES9_SC_SE_Li256ELb0ELb1ELb1ELb0EEENS1_19SingleTileSchedulerILb0ELb1ELb1ELi64EEEEEEEEEvNT_6ParamsE,@function
        .size           _ZN7cutlass13device_kernelIN5flash11enable_sm90INS1_16FlashAttnFwdSm90INS1_25CollectiveMainloopFwdSm90ILi2EN4cute5tupleIJNS5_1CILi1EEES8_S8_EEENS6_IJNS7_ILi64EEESA_SA_EEELi512ENS_6half_tEfNS_4arch4Sm90ELb0ELb0ELb1ELb0ELb1ELb0ELb1ELb0ELb0ELb1ELb1ELb0EEENS1_21CollectiveEpilogueFwdINS6_IJSA_NS7_ILi512EEESA_EEES9_SC_SE_Li256ELb0ELb1ELb1ELb0EEENS1_19SingleTileSchedulerILb0ELb1ELb1ELi64EEEEEEEEEvNT_6ParamsE,(.L_x_5827 - _ZN7cutlass13device_kernelIN5flash11enable_sm90INS1_16FlashAttnFwdSm90INS1_25CollectiveMainloopFwdSm90ILi2EN4cute5tupleIJNS5_1CILi1EEES8_S8_EEENS6_IJNS7_ILi64EEESA_SA_EEELi512ENS_6half_tEfNS_4arch4Sm90ELb0ELb0ELb1ELb0ELb1ELb0ELb1ELb0ELb0ELb1ELb1ELb0EEENS1_21CollectiveEpilogueFwdINS6_IJSA_NS7_ILi512EEESA_EEES9_SC_SE_Li256ELb0ELb1ELb1ELb0EEENS1_19SingleTileSchedulerILb0ELb1ELb1ELi64EEEEEEEEEvNT_6ParamsE)
        .other          _ZN7cutlass13device_kernelIN5flash11enable_sm90INS1_16FlashAttnFwdSm90INS1_25CollectiveMainloopFwdSm90ILi2EN4cute5tupleIJNS5_1CILi1EEES8_S8_EEENS6_IJNS7_ILi64EEESA_SA_EEELi512ENS_6half_tEfNS_4arch4Sm90ELb0ELb0ELb1ELb0ELb1ELb0ELb1ELb0ELb0ELb1ELb1ELb0EEENS1_21CollectiveEpilogueFwdINS6_IJSA_NS7_ILi512EEESA_EEES9_SC_SE_Li256ELb0ELb1ELb1ELb0EEENS1_19SingleTileSchedulerILb0ELb1ELb1ELi64EEEEEEEEEvNT_6ParamsE,@"STO_CUDA_ENTRY STV_DEFAULT"
_ZN7cutlass13device_kernelIN5flash11enable_sm90INS1_16FlashAttnFwdSm90INS1_25CollectiveMainloopFwdSm90ILi2EN4cute5tupleIJNS5_1CILi1EEES8_S8_EEENS6_IJNS7_ILi64EEESA_SA_EEELi512ENS_6half_tEfNS_4arch4Sm90ELb0ELb0ELb1ELb0ELb1ELb0ELb1ELb0ELb0ELb1ELb1ELb0EEENS1_21CollectiveEpilogueFwdINS6_IJSA_NS7_ILi512EEESA_EEES9_SC_SE_Li256ELb0ELb1ELb1ELb0EEENS1_19SingleTileSchedulerILb0ELb1ELb1ELi64EEEEEEEEEvNT_6ParamsE:
[----:B------:R-:W0:Y:S02]  /*0000*/  LDC R1, c[0x0][0x28] ;  /* 0x00000a00ff017b82 */ /* 0x000e240000000800 */
[----:B0-----:R-:W-:Y:S01]  /*0010*/  VIADD R1, R1, 0xfffffff8 ;  /* 0xfffffff801017836 */ /* 0x001fe20000000000 */
[----:B------:R-:W0:Y:S01]  /*0020*/  S2R R24, SR_TID.X ;  /* 0x0000000000187919 */ /* 0x000e220000002100 */
[----:B------:R-:W-:Y:S01]  /*0030*/  ELECT P0, URZ, PT ;  /* 0x00000000003f782f */ /* 0x000fe20003800000 */
[----:B------:R-:W-:Y:S01]  /*0040*/  UMOV UR4, 0x80 ;  /* 0x0000008000047882 */ /* 0x000fe20000000000 */
[----:B------:R-:W-:Y:S01]  /*0050*/  UMOV UR7, 0x100 ;  /* 0x0000010000077882 */ /* 0x000fe20000000000 */
[--C-:B0-----:R-:W-:Y:S02]  /*0060*/  SHF.R.U32.HI R0, RZ, 0x5, R24.reuse ;  /* 0x00000005ff007819 */ /* 0x101fe40000011618 */
[----:B------:R-:W-:-:S03]  /*0070*/  SHF.R.U32.HI R3, RZ, 0x7, R24 ;  /* 0x00000007ff037819 */ /* 0x000fc60000011618 */
[----:B------:R-:W0:Y:S04]  /*0080*/  SHFL.IDX PT, R2, R0, RZ, 0x1f ;  /* 0x00001fff00027589 */ /* 0x000e2800000e0000 */
[----:B------:R-:W1:Y:S01]  /*0090*/  SHFL.IDX PT, R3, R3, RZ, 0x1f ;  /* 0x00001fff03037589 */ /* 0x000e6200000e0000 */
[C---:B0-----:R-:W-:Y:S02]  /*00a0*/  ISETP.NE.OR P0, PT, R2.reuse, RZ, !P0 ;  /* 0x000000ff0200720c */ /* 0x041fe40004705670 */
[----:B------:R-:W-:-:S11]  /*00b0*/  ISETP.NE.AND P1, PT, R2, RZ, PT ;  /* 0x000000ff0200720c */ /* 0x000fd60003f25270 */
[----:B------:R-:W-:Y:S01]  /*00c0*/  VOTEU.ALL UP0, P0 ;  /* 0x00000000003f7886 */ /* 0x000fe20000000000 */
[----:B------:R-:W-:Y:S01]  /*00d0*/  VOTEU.ALL UP1, P0 ;  /* 0x00000000003f7886 */ /* 0x000fe20000020000 */
[----:B------:R-:W-:-:S03]  /*00e0*/  VOTEU.ALL UP2, P0 ;  /* 0x00000000003f7886 */ /* 0x000fc60000040000 */
[----:B------:R-:W0:Y:S01]  /*00f0*/  @!UP0 S2UR UR8, SR_CgaCtaId ;  /* 0x00000000000889c3 */ /* 0x000e220000008800 */
[----:B------:R-:W-:Y:S01]  /*0100*/  @!UP0 UMOV UR6, 0x400 ;  /* 0x0000040000068882 */ /* 0x000fe20000000000 */
[----:B------:R-:W-:-:S04]  /*0110*/  @!UP0 UIADD3 UR4, -UR4, 0x100000, URZ ;  /* 0x0010000004048890 */ /* 0x000fc8000fffe13f */
[----:B------:R-:W-:Y:S02]  /*0120*/  @!UP0 USHF.L.U32 UR5, UR4, 0xb, URZ ;  /* 0x0000000b04058899 */ /* 0x000fe4000800063f */
[----:B------:R-:W-:Y:S02]  /*0130*/  @!UP0 USHF.L.U32 UR4, UR4, 0x1, URZ ;  /* 0x0000000104048899 */ /* 0x000fe4000800063f */
[----:B0-----:R-:W-:Y:S02]  /*0140*/  @!UP0 ULEA UR8, UR8, UR6, 0x18 ;  /* 0x0000000608088291 */ /* 0x001fe4000f8ec03f */
[----:B------:R-:W-:-:S04]  /*0150*/  @!UP0 UIADD3 UR6, -UR7, 0x100000, URZ ;  /* 0x0010000007068890 */ /* 0x000fc8000fffe13f */
[----:B------:R-:W-:Y:S02]  /*0160*/  @!UP0 USHF.L.U32 UR7, UR6, 0xb, URZ ;  /* 0x0000000b06078899 */ /* 0x000fe4000800063f */
[----:B------:R-:W-:Y:S01]  /*0170*/  @!UP0 USHF.L.U32 UR6, UR6, 0x1, URZ ;  /* 0x0000000106068899 */ /* 0x000fe2000800063f */
[----:B------:R-:W-:-:S05]  /*0180*/  VOTEU.ALL UP0, P0 ;  /* 0x00000000003f7886 */ /* 0x000fca0000000000 */
[----:B------:R0:W2:Y:S01]  /*0190*/  @!UP0 SYNCS.EXCH.64 URZ, [UR8+0x38800], UR4 ;  /* 0x03880004083f85b2 */ /* 0x0000a20008000100 */
[----:B------:R0:W3:Y:S05]  /*01a0*/  @!UP1 SYNCS.EXCH.64 URZ, [UR8+0x38810], UR4 ;  /* 0x03881004083f95b2 */ /* 0x0000ea0008000100 */
[----:B------:R0:W4:Y:S02]  /*01b0*/  @!UP2 SYNCS.EXCH.64 URZ, [UR8+0x38820], UR6 ;  /* 0x03882006083fa5b2 */ /* 0x0001240008000100 */
[----:B01----:R-:W-:Y:S05]  /*01c0*/  @P1 BRA `(.L_x_166) ;  /* 0x0000000000381947 */ /* 0x003fea0003800000 */
        /* <DEDUP_REMOVED lines=10> */
[----:B------:R0:W0:Y:S01]  /*0270*/  SYNCS.EXCH.64 URZ, [UR6+0x38840], UR4 ;  /* 0x03884004063f75b2 */ /* 0x0000220008000100 */
[----:B------:R0:W0:Y:S01]  /*0280*/  SYNCS.EXCH.64 URZ, [UR6+0x38838], UR4 ;  /* 0x03883804063f75b2 */ /* 0x0000220008000100 */
[----:B------:R0:W0:Y:S01]  /*0290*/  SYNCS.EXCH.64 URZ, [UR6+0x38848], UR4 ;  /* 0x03884804063f75b2 */ /* 0x0000220008000100 */
[----:B------:R-:W-:Y:S01]  /*02a0*/  NOP ;  /* 0x0000000000007918 */ /* 0x000fe20000000000 */
.L_x_166:
        /* <DEDUP_REMOVED lines=22> */
.L_x_167:
        /* <DEDUP_REMOVED lines=18> */
.L_x_168:
        /* <DEDUP_REMOVED lines=22> */
.L_x_169:
        /* <DEDUP_REMOVED lines=23> */
.L_x_170:
[----:B------:R-:W-:Y:S01]  /*0800*/  UISETP.NE.AND UP0, UPT, UR9, URZ, UPT ;  /* 0x0000003f0900728c */ /* 0x000fe2000bf05270 */
[----:B------:R-:W-:Y:S01]  /*0810*/  NOP ;  /* 0x0000000000007918 */ /* 0x000fe20000000000 */
[----:B0-----:R-:W-:Y:S01]  /*0820*/  UMOV UR4, 0x1 ;  /* 0x0000000100047882 */ /* 0x001fe20000000000 */
[----:B------:R-:W-:Y:S01]  /*0830*/  ULDC.64 UR36, c[0x0][0x208] ;  /* 0x0000820000247ab9 */ /* 0x000fe20000000a00 */
[----:B------:R-:W-:Y:S01]  /*0840*/  USEL UR4, UR4, 0x2, !UP0 ;  /* 0x0000000204047887 */ /* 0x000fe2000c000000 */
[----:B------:R-:W-:Y:S01]  /*0850*/  BSSY B6, `(.L_x_171) ;  /* 0x000107a000067945 */ /* 0x000fe20003800000 */
[----:B-1234-:R-:W-:Y:S01]  /*0860*/  BAR.SYNC.DEFER_BLOCKING 0x0 ;  /* 0x0000000000007b1d */ /* 0x01efe20000010000 */
[----:B------:R-:W-:-:S03]  /*0870*/  PLOP3.LUT P0, PT, PT, PT, UP0, 0x80, 0x0 ;  /* 0x000000000000781c */ /* 0x000fc60003f0f008 */
[----:B------:R-:W-:-:S05]  /*0880*/  IMAD.U32 R2, RZ, RZ, UR4 ;  /* 0x00000004ff027e24 */ /* 0x000fca000f8e00ff */
[----:B------:R0:W-:Y:S05]  /*0890*/  STL [R1], R2 ;  /* 0x0000000201007387 */ /* 0x0001ea0000100800 */
[----:B------:R-:W-:Y:S05]  /*08a0*/  @!P0 BRA `(.L_x_172) ;  /* 0x000000c000648947 */ /* 0x000fea0003800000 */
.L_x_173:
[----:B------:R-:W-:-:S08]  /*08b0*/  NOP ;  /* 0x0000000000007918 */ /* 0x000fd00000000000 */
[----:B------:R-:W1:Y:S02]  /*08c0*/  USETMAXREG.TRY_ALLOC.CTAPOOL UP0, 0xe8 ;  /* 0x000000e8000079c8 */ /* 0x000e640008000600 */
[----:B-1----:R-:W-:-:S13]  /*08d0*/  PLOP3.LUT P0, PT, PT, PT, UP0, 0x80, 0x0 ;  /* 0x000000000000781c */ /* 0x002fda0003f0f008 */
[----:B------:R-:W-:Y:S05]  /*08e0*/  @!P0 BRA `(.L_x_173) ;  /* 0xfffffffc00f08947 */ /* 0x000fea000383ffff */
[----:B------:R-:W-:Y:S01]  /*08f0*/  LOP3.LUT R0, R24, 0xffffff80, RZ, 0xc0, !PT ;  /* 0xffffff8018007812 */ /* 0x000fe200078ec0ff */
[----:B------:R-:W1:Y:S01]  /*0900*/  S2UR UR6, SR_CTAID.Y ;  /* 0x00000000000679c3 */ /* 0x000e620000002600 */
[----:B------:R-:W-:Y:S02]  /*0910*/  ULDC UR7, c[0x0][0xd50] ;  /* 0x0003540000077ab9 */ /* 0x000fe40000000800 */
[----:B------:R-:W-:Y:S01]  /*0920*/  ISETP.NE.AND P0, PT, R0, 0x80, PT ;  /* 0x000000800000780c */ /* 0x000fe20003f05270 */
[----:B------:R-:W-:-:S04]  /*0930*/  UISETP.NE.AND UP0, UPT, UR7, 0x1, UPT ;  /* 0x000000010700788c */ /* 0x000fc8000bf05270 */
[----:B------:R-:W2:Y:S07]  /*0940*/  S2UR UR8, SR_CTAID.Z ;  /* 0x00000000000879c3 */ /* 0x000eae0000002700 */
[----:B------:R-:W-:Y:S01]  /*0950*/  @UP0 ULDC UR4, c[0x0][0xd54] ;  /* 0x0003550000040ab9 */ /* 0x000fe20000000800 */
[----:B------:R-:W-:Y:S06]  /*0960*/  @!P0 BAR.ARV 0x8, 0x100 ;  /* 0x0204000000008b1d */ /* 0x000fec0000002000 */
[----:B------:R-:W-:Y:S01]  /*0970*/  ISETP.GE.U32.AND P0, PT, R24, 0x100, PT ;  /* 0x000001001800780c */ /* 0x000fe20003f06070 */
[----:B------:R-:W-:Y:S01]  /*0980*/  @UP0 ULDC UR10, c[0x0][0xd58] ;  /* 0x00035600000a0ab9 */ /* 0x000fe20000000800 */
[----:B-1----:R-:W-:-:S02]  /*0990*/  UIMAD.WIDE.U32 UR4, UR6, UR4, URZ ;  /* 0x00000004060472a5 */ /* 0x002fc4000f8e003f */
[----:B------:R-:W-:Y:S02]  /*09a0*/  UMOV UR61, UR6 ;  /* 0x00000006003d7c82 */ /* 0x000fe40008000000 */
[----:B------:R-:W-:-:S04]  /*09b0*/  @UP0 USHF.R.U32.HI UR61, URZ, UR10, UR5 ;  /* 0x0000000a3f3d0299 */ /* 0x000fc80008011605 */
[----:B------:R-:W-:-:S03]  /*09c0*/  UIADD3 UR4, -UR61, URZ, URZ ;  /* 0x0000003f3d047290 */ /* 0x000fc6000fffe13f */
[----:B------:R-:W-:Y:S06]  /*09d0*/  @P0 BAR.ARV 0xf, 0x100 ;  /* 0x03c4000000000b1d */ /* 0x000fec0000002000 */
[----:B--2---:R-:W-:Y:S01]  /*09e0*/  ISETP.LE.AND P0, PT, RZ, UR8, PT ;  /* 0x00000008ff007c0c */ /* 0x004fe2000bf03270 */
[----:B------:R-:W-:-:S12]  /*09f0*/  UIMAD UR7, UR7, UR4, UR6 ;  /* 0x00000004070772a4 */ /* 0x000fd8000f8e0206 */
[----:B------:R-:W-:Y:S05]  /*0a00*/  @!P0 BRA `(.L_x_174) ;  /* 0x0000010400788947 */ /* 0x000fea0003800000 */
[----:B------:R-:W-:Y:S01]  /*0a10*/  ULDC.64 UR4, c[0x0][0x418] ;  /* 0x0001060000047ab9 */ /* 0x000fe20000000a00 */
[----:B------:R-:W-:Y:S01]  /*0a20*/  ULDC UR38, c[0x0][0x424] ;  /* 0x0001090000267ab9 */ /* 0x000fe20000000800 */
[----:B------:R-:W-:Y:S01]  /*0a30*/  UISETP.NE.U32.AND UP0, UPT, UR4, URZ, UPT ;  /* 0x0000003f0400728c */ /* 0x000fe2000bf05070 */
[----:B------:R-:W-:Y:S01]  /*0a40*/  VIADD R152, R24, 0xffffff80 ;  /* 0xffffff8018987836 */ /* 0x000fe20000000000 */
[----:B------:R-:W-:Y:S02]  /*0a50*/  UISETP.NE.AND UP1, UPT, UR9, 0x1, UPT ;  /* 0x000000010900788c */ /* 0x000fe4000bf25270 */
        /* <DEDUP_REMOVED lines=13> */
[----:B------:R-:W-:Y:S11]  /*0b30*/  @!P0 BRA `(.L_x_175) ;  /* 0x0000001c00b88947 */ /* 0x000ff60003800000 */
[----:B------:R-:W-:Y:S01]  /*0b40*/  UISETP.GE.AND UP0, UPT, UR38, 0x1, UPT ;  /* 0x000000012600788c */ /* 0x000fe2000bf06270 */
[----:B------:R-:W-:Y:S02]  /*0b50*/  PLOP3.LUT P0, PT, PT, PT, PT, 0x80, 0x0 ;  /* 0x000000000000781c */ /* 0x000fe40003f0f070 */
[----:B0-----:R-:W-:Y:S01]  /*0b60*/  CS2R R2, SRZ ;  /* 0x0000000000027805 */ /* 0x001fe2000001ff00 */
[----:B------:R-:W-:Y:S01]  /*0b70*/  IMAD.MOV.U32 R4, RZ, RZ, RZ ;  /* 0x000000ffff047224 */ /* 0x000fe200078e00ff */
[----:B------:R-:W-:Y:S02]  /*0b80*/  CS2R R150, SRZ ;  /* 0x0000000000967805 */ /* 0x000fe4000001ff00 */
[----:B------:R-:W-:Y:S02]  /*0b90*/  CS2R R148, SRZ ;  /* 0x0000000000947805 */ /* 0x000fe4000001ff00 */
[----:B------:R-:W-:Y:S02]  /*0ba0*/  PLOP3.LUT P1, PT, PT, PT, UP0, 0x80, 0x0 ;  /* 0x000000000000781c */ /* 0x000fe40003f2f008 */
        /* <DEDUP_REMOVED lines=56> */
[----:B------:R-:W-:Y:S06]  /*0f30*/  @!P1 BRA `(.L_x_176) ;  /* 0x0000000000749947 */ /* 0x000fec0003800000 */
[----:B------:R-:W-:Y:S01]  /*0f40*/  IMAD.U32 R5, RZ, RZ, UR11 ;  /* 0x0000000bff057e24 */ /* 0x000fe2000f8e00ff */
[----:B------:R-:W-:-:S04]  /*0f50*/  UIADD3 UR4, UR6, -0x1, UR11 ;  /* 0xffffffff06047890 */ /* 0x000fc8000fffe00b */
[-C--:B------:R-:W-:Y:S02]  /*0f60*/  IABS R3, R5.reuse ;  /* 0x0000000500037213 */ /* 0x080fe40000000000 */
[----:B------:R-:W-:Y:S01]  /*0f70*/  IABS R9, R5 ;  /* 0x0000000500097213 */ /* 0x000fe20000000000 */
[----:B------:R-:W-:Y:S01]  /*0f80*/  IMAD.U32 R8, RZ, RZ, UR4 ;  /* 0x00000004ff087e24 */ /* 0x000fe2000f8e00ff */
[----:B------:R-:W0:Y:S01]  /*0f90*/  I2F.RP R0, R3 ;  /* 0x0000000300007306 */ /* 0x000e220000209400 */
[----:B------:R-:W-:Y:S01]  /*0fa0*/  ULOP3.LUT UR4, UR4, UR11, URZ, 0x3c, !UPT ;  /* 0x0000000b04047292 */ /* 0x000fe2000f8e3c3f */
[----:B------:R-:W-:-:S05]  /*0fb0*/  IADD3 R9, RZ, -R9, RZ ;  /* 0x80000009ff097210 */ /* 0x000fca0007ffe0ff */
[----:B------:R-:W-:Y:S01]  /*0fc0*/  ISETP.LE.AND P3, PT, RZ, UR4, PT ;  /* 0x00000004ff007c0c */ /* 0x000fe2000bf63270 */
[----:B0-----:R-:W0:Y:S02]  /*0fd0*/  MUFU.RCP R0, R0 ;  /* 0x0000000000007308 */ /* 0x001e240000001000 */
[----:B0-----:R-:W-:Y:S01]  /*0fe0*/  VIADD R6, R0, 0xffffffe ;  /* 0x0ffffffe00067836 */ /* 0x001fe20000000000 */
[----:B------:R-:W-:-:S05]  /*0ff0*/  IABS R0, R8 ;  /* 0x0000000800007213 */ /* 0x000fca0000000000 */
[----:B------:R0:W1:Y:S02]  /*1000*/  F2I.FTZ.U32.TRUNC.NTZ R7, R6 ;  /* 0x0000000600077305 */ /* 0x000064000021f000 */
[----:B0-----:R-:W-:Y:S02]  /*1010*/  IMAD.MOV.U32 R6, RZ, RZ, RZ ;  /* 0x000000ffff067224 */ /* 0x001fe400078e00ff */
[----:B-1----:R-:W-:-:S04]  /*1020*/  IMAD.MOV R10, RZ, RZ, -R7 ;  /* 0x000000ffff0a7224 */ /* 0x002fc800078e0a07 */
[----:B------:R-:W-:-:S04]  /*1030*/  IMAD R5, R10, R3, RZ ;  /* 0x000000030a057224 */ /* 0x000fc800078e02ff */
[----:B------:R-:W-:-:S04]  /*1040*/  IMAD.HI.U32 R7, R7, R5, R6 ;  /* 0x0000000507077227 */ /* 0x000fc800078e0006 */
[----:B------:R-:W-:Y:S02]  /*1050*/  IMAD.MOV.U32 R5, RZ, RZ, R9 ;  /* 0x000000ffff057224 */ /* 0x000fe400078e0009 */
[----:B------:R-:W-:-:S04]  /*1060*/  IMAD.HI.U32 R7, R7, R0, RZ ;  /* 0x0000000007077227 */ /* 0x000fc800078e00ff */
[----:B------:R-:W-:-:S05]  /*1070*/  IMAD R0, R7, R5, R0 ;  /* 0x0000000507007224 */ /* 0x000fca00078e0200 */
[----:B------:R-:W-:-:S13]  /*1080*/  ISETP.GT.U32.AND P2, PT, R3, R0, PT ;  /* 0x000000000300720c */ /* 0x000fda0003f44070 */
[----:B------:R-:W-:Y:S02]  /*1090*/  @!P2 IMAD.IADD R0, R0, 0x1, -R3 ;  /* 0x000000010000a824 */ /* 0x000fe400078e0a03 */
[----:B------:R-:W-:Y:S01]  /*10a0*/  @!P2 VIADD R7, R7, 0x1 ;  /* 0x000000010707a836 */ /* 0x000fe20000000000 */
[----:B------:R-:W-:Y:S02]  /*10b0*/  ISETP.NE.AND P2, PT, RZ, UR11, PT ;  /* 0x0000000bff007c0c */ /* 0x000fe4000bf45270 */
[----:B------:R-:W-:-:S13]  /*10c0*/  ISETP.GE.U32.AND P1, PT, R0, R3, PT ;  /* 0x000000030000720c */ /* 0x000fda0003f26070 */
[----:B------:R-:W-:-:S04]  /*10d0*/  @P1 VIADD R7, R7, 0x1 ;  /* 0x0000000107071836 */ /* 0x000fc80000000000 */
[----:B------:R-:W-:-:S04]  /*10e0*/  IMAD.MOV.U32 R3, RZ, RZ, R7 ;  /* 0x000000ffff037224 */ /* 0x000fc800078e0007 */
[----:B------:R-:W-:Y:S01]  /*10f0*/  @!P3 IMAD.MOV R3, RZ, RZ, -R3 ;  /* 0x000000ffff03b224 */ /* 0x000fe200078e0a03 */
[----:B------:R-:W-:-:S07]  /*1100*/  @!P2 LOP3.LUT R3, RZ, UR11, RZ, 0x33, !PT ;  /* 0x0000000bff03ac12 */ /* 0x000fce000f8e33ff */
.L_x_176:
[----:B------:R-:W-:Y:S01]  /*1110*/  IMAD R0, R3, UR7, RZ ;  /* 0x0000000703007c24 */ /* 0x000fe2000f8e02ff */
[----:B------:R-:W-:Y:S01]  /*1120*/  CS2R R34, SRZ ;  /* 0x0000000000227805 */ /* 0x000fe2000001ff00 */
[----:B------:R-:W-:Y:S01]  /*1130*/  IMAD.MOV.U32 R36, RZ, RZ, RZ ;  /* 0x000000ffff247224 */ /* 0x000fe200078e00ff */
[----:B------:R-:W-:Y:S02]  /*1140*/  CS2R R32, SRZ ;  /* 0x0000000000207805 */ /* 0x000fe4000001ff00 */
[----:B------:R-:W-:Y:S02]  /*1150*/  CS2R R30, SRZ ;  /* 0x00000000001e7805 */ /* 0x000fe4000001ff00 */
[----:B------:R-:W-:Y:S02]  /*1160*/  VIADDMNMX R3, R0, R3, UR6, PT ;  /* 0x0000000600037e46 */ /* 0x000fe4000b800103 */
[----:B------:R-:W-:Y:S02]  /*1170*/  CS2R R28, SRZ ;  /* 0x00000000001c7805 */ /* 0x000fe4000001ff00 */
[----:B------:R-:W-:-:S02]  /*1180*/  CS2R R26, SRZ ;  /* 0x00000000001a7805 */ /* 0x000fc4000001ff00 */
[----:B------:R-:W-:Y:S02]  /*1190*/  CS2R R24, SRZ ;  /* 0x0000000000187805 */ /* 0x000fe4000001ff00 */
[----:B------:R-:W-:-:S13]  /*11a0*/  ISETP.GT.AND P1, PT, R3, R0, PT ;  /* 0x000000000300720c */ /* 0x000fda0003f24270 */
[----:B------:R-:W-:Y:S05]  /*11b0*/  @!P1 BRA `(.L_x_177) ;  /* 0x0000009000349947 */ /* 0x000fea0003800000 */
[----:B------:R-:W-:Y:S01]  /*11c0*/  SHF.R.S32.HI R5, RZ, 0x1f, R152 ;  /* 0x0000001fff057819 */ /* 0x000fe20000011498 */
[----:B------:R-:W0:Y:S08]  /*11d0*/  S2UR UR7, SR_CgaCtaId ;  /* 0x00000000000779c3 */ /* 0x000e300000008800 */
[----:B------:R-:W-:Y:S01]  /*11e0*/  BAR.SYNC.DEFER_BLOCKING 0xe, 0x100 ;  /* 0x0384000000007b1d */ /* 0x000fe20000010000 */
[----:B------:R-:W-:-:S04]  /*11f0*/  LEA.HI R5, R5, R152, RZ, 0x7 ;  /* 0x0000009805057211 */ /* 0x000fc800078f38ff */
[----:B------:R-:W-:Y:S01]  /*1200*/  SHF.R.S32.HI R2, RZ, 0x7, R5 ;  /* 0x00000007ff027819 */ /* 0x000fe20000011405 */
[----:B------:R-:W2:Y:S01]  /*1210*/  LDL R6, [R1] ;  /* 0x0000000001067983 */ /* 0x000ea20000100800 */
[----:B------:R-:W-:Y:S01]  /*1220*/  UMOV UR9, 0x40000040 ;  /* 0x4000004000097882 */ /* 0x000fe20000000000 */
[----:B------:R-:W-:Y:S01]  /*1230*/  UMOV UR11, 0x40000040 ;  /* 0x40000040000b7882 */ /* 0x000fe20000000000 */
[----:B------:R-:W-:Y:S02]  /*1240*/  UMOV UR13, 0x40000040 ;  /* 0x40000040000d7882 */ /* 0x000fe40000000000 */
[----:B------:R-:W1:Y:S01]  /*1250*/  SHFL.IDX PT, R2, R2, RZ, 0x1f ;  /* 0x00001fff02027589 */ /* 0x000e6200000e0000 */
[----:B------:R-:W-:Y:S01]  /*1260*/  UMOV UR15, 0x40000040 ;  /* 0x40000040000f7882 */ /* 0x000fe20000000000 */
[----:B------:R-:W-:Y:S01]  /*1270*/  UMOV UR17, 0x40000040 ;  /* 0x4000004000117882 */ /* 0x000fe20000000000 */
[----:B------:R-:W-:Y:S01]  /*1280*/  UMOV UR19, 0x40000040 ;  /* 0x4000004000137882 */ /* 0x000fe20000000000 */
[----:B------:R-:W-:Y:S01]  /*1290*/  UMOV UR21, 0x40000040 ;  /* 0x4000004000157882 */ /* 0x000fe20000000000 */
[----:B------:R-:W-:Y:S01]  /*12a0*/  UMOV UR23, 0x40000040 ;  /* 0x4000004000177882 */ /* 0x000fe20000000000 */
[----:B------:R-:W-:-:S05]  /*12b0*/  LOP3.LUT R5, R5, 0xffffff80, RZ, 0xc0, !PT ;  /* 0xffffff8005057812 */ /* 0x000fca00078ec0ff */
[----:B------:R-:W-:Y:S01]  /*12c0*/  IMAD.IADD R5, R152, 0x1, -R5 ;  /* 0x0000000198057824 */ /* 0x000fe200078e0a05 */
[----:B------:R-:W-:Y:S01]  /*12d0*/  WARPGROUP.ARRIVE ;  /* 0x00000000000079c5 */ /* 0x000fe20000000000 */
[----:B-1----:R-:W-:-:S03]  /*12e0*/  R2UR UR4, R2 ;  /* 0x00000000020472ca */ /* 0x002fc600000e0000 */
[----:B------:R-:W-:-:S04]  /*12f0*/  SHF.R.S32.HI R2, RZ, 0x1f, R5 ;  /* 0x0000001fff027819 */ /* 0x000fc80000011405 */
[CC--:B------:R-:W-:Y:S02]  /*1300*/  LEA.HI R4, R2.reuse, R5.reuse, RZ, 0x2 ;  /* 0x0000000502047211 */ /* 0x0c0fe400078f10ff */
[----:B------:R-:W-:Y:S02]  /*1310*/  LEA.HI R2, R2, R5, RZ, 0x5 ;  /* 0x0000000502027211 */ /* 0x000fe400078f28ff */
[----:B------:R-:W-:Y:S02]  /*1320*/  SHF.R.S32.HI R7, RZ, 0x1f, R4 ;  /* 0x0000001fff077819 */ /* 0x000fe40000011404 */
[----:B------:R-:W-:Y:S01]  /*1330*/  SHF.R.S32.HI R2, RZ, 0x5, R2 ;  /* 0x00000005ff027819 */ /* 0x000fe20000011402 */
[----:B------:R-:W-:-:S04]  /*1340*/  ULEA.HI UR5, UR4, UR4, URZ, 0x1 ;  /* 0x0000000404057291 */ /* 0x000fc8000f8f083f */
[----:B------:R-:W-:-:S03]  /*1350*/  ULOP3.LUT UR6, UR5, 0x1fffe, URZ, 0xc0, !UPT ;  /* 0x0001fffe05067892 */ /* 0x000fc6000f8ec03f */
[----:B------:R-:W-:Y:S01]  /*1360*/  UMOV UR5, 0x400 ;  /* 0x0000040000057882 */ /* 0x000fe20000000000 */
[----:B------:R-:W-:Y:S02]  /*1370*/  UIADD3 UR6, UR4, -UR6, URZ ;  /* 0x8000000604067290 */ /* 0x000fe4000fffe03f */
[----:B0-----:R-:W-:-:S04]  /*1380*/  ULEA UR5, UR7, UR5, 0x18 ;  /* 0x0000000507057291 */ /* 0x001fc8000f8ec03f */
[----:B------:R-:W-:Y:S02]  /*1390*/  ULEA UR6, UR6, UR5, 0xf ;  /* 0x0000000506067291 */ /* 0x000fe4000f8e783f */
[----:B------:R-:W-:Y:S02]  /*13a0*/  UIADD3 UR4, UR5, 0x36400, URZ ;  /* 0x0003640005047890 */ /* 0x000fe4000fffe03f */
[----:B------:R-:W-:Y:S02]  /*13b0*/  UIADD3 UR6, UR6, 0x400, URZ ;  /* 0x0000040006067890 */ /* 0x000fe4000fffe03f */
[----:B------:R-:W-:Y:S02]  /*13c0*/  USHF.R.U32.HI UR4, URZ, 0x4, UR4 ;  /* 0x000000043f047899 */ /* 0x000fe40008011604 */
[----:B------:R-:W-:Y:S02]  /*13d0*/  USHF.R.U32.HI UR6, URZ, 0x4, UR6 ;  /* 0x000000043f067899 */ /* 0x000fe40008011606 */
[----:B------:R-:W-:-:S02]  /*13e0*/  ULOP3.LUT UR4, UR4, 0x3fff, URZ, 0xc0, !UPT ;  /* 0x00003fff04047892 */ /* 0x000fc4000f8ec03f */
[----:B------:R-:W-:Y:S02]  /*13f0*/  ULOP3.LUT UR6, UR6, 0x3fff, URZ, 0xc0, !UPT ;  /* 0x00003fff06067892 */ /* 0x000fe4000f8ec03f */
[----:B------:R-:W-:Y:S02]  /*1400*/  ULOP3.LUT UR4, UR4, 0x10000, URZ, 0xfc, !UPT ;  /* 0x0001000004047892 */ /* 0x000fe4000f8efc3f */
[----:B------:R-:W-:Y:S02]  /*1410*/  ULOP3.LUT UR6, UR6, 0x2000000, URZ, 0xfc, !UPT ;  /* 0x0200000006067892 */ /* 0x000fe4000f8efc3f */
[----:B------:R-:W-:Y:S02]  /*1420*/  UIADD3 UR12, UR4, 0x2, URZ ;  /* 0x00000002040c7890 */ /* 0x000fe4000fffe03f */
[----:B------:R-:W-:Y:S01]  /*1430*/  UIADD3 UR14, UR6, 0x80, URZ ;  /* 0x00000080060e7890 */ /* 0x000fe2000fffe03f */
[----:B------:R-:W-:Y:S02]  /*1440*/  UMOV UR8, UR4 ;  /* 0x0000000400087c82 */ /* 0x000fe40008000000 */
[----:B------:R-:W-:Y:S01]  /*1450*/  UMOV UR10, UR6 ;  /* 0x00000006000a7c82 */ /* 0x000fe20008000000 */
[----:B------:R-:W-:Y:S01]  /*1460*/  UIADD3 UR16, UR4, 0x4, URZ ;  /* 0x0000000404107890 */ /* 0x000fe2000fffe03f */
[----:B------:R-:W-:Y:S01]  /*1470*/  HGMMA.64x256x16.F32 R24, gdesc[UR8].tnspB, RZ, !UPT, gsb0 ;  /* 0x43e00000081879f0 */ /* 0x000fe2000c0008ff */
[----:B------:R-:W-:-:S02]  /*1480*/  UIADD3 UR18, UR6, 0x100, URZ ;  /* 0x0000010006127890 */ /* 0x000fc4000fffe03f */
[----:B------:R-:W-:Y:S02]  /*1490*/  UIADD3 UR20, UR4, 0x6, URZ ;  /* 0x0000000604147890 */ /* 0x000fe4000fffe03f */
[----:B------:R-:W-:Y:S01]  /*14a0*/  UIADD3 UR22, UR6, 0x180, URZ ;  /* 0x0000018006167890 */ /* 0x000fe2000fffe03f */
[----:B--2---:R-:W-:Y:S02]  /*14b0*/  R2UR UR7, R6 ;  /* 0x00000000060772ca */ /* 0x004fe400000e0000 */
[----:B------:R-:W-:-:S04]  /*14c0*/  SHF.R.S32.HI R6, RZ, 0x2, R4 ;  /* 0x00000002ff067819 */ /* 0x000fc80000011404 */
[----:B------:R-:W-:-:S04]  /*14d0*/  LEA.HI R7, R7, R6, RZ, 0x3 ;  /* 0x0000000607077211 */ /* 0x000fc800078f18ff */
[----:B------:R-:W-:-:S03]  /*14e0*/  LOP3.LUT R7, R7, 0xfffffff8, RZ, 0xc0, !PT ;  /* 0xfffffff807077812 */ /* 0x000fc600078ec0ff */
[----:B------:R-:W-:Y:S01]  /*14f0*/  ULOP3.LUT UR4, UR7, 0x1, URZ, 0xfc, !UPT ;  /* 0x0000000107047892 */ /* 0x000fe2000f8efc3f */
[----:B------:R-:W-:-:S03]  /*1500*/  IADD3 R7, R6, -R7, RZ ;  /* 0x8000000706077210 */ /* 0x000fc60007ffe0ff */
[----:B------:R-:W-:Y:S02]  /*1510*/  UISETP.NE.AND UP0, UPT, UR4, 0x3, UPT ;  /* 0x000000030400788c */ /* 0x000fe4000bf05270 */
[----:B------:R-:W-:Y:S01]  /*1520*/  IMAD R2, R2, 0x10, R7 ;  /* 0x0000001002027824 */ /* 0x000fe200078e0207 */
[----:B------:R-:W-:-:S03]  /*1530*/  UMOV UR4, URZ ;  /* 0x0000003f00047c82 */ /* 0x000fc60008000000 */
[----:B------:R-:W-:Y:S01]  /*1540*/  PLOP3.LUT P1, PT, PT, PT, UP0, 0x80, 0x0 ;  /* 0x000000000000781c */ /* 0x000fe20003f2f008 */
[----:B------:R-:W-:Y:S02]  /*1550*/  WARPGROUP.DEPBAR.LE gsb0, 0x0 ;  /* 0x00008000000079c5 */ /* 0x000fe40000010000 */
[----:B------:R-:W-:-:S06]  /*1560*/  WARPGROUP.ARRIVE ;  /* 0x00000000000079c5 */ /* 0x000fcc0000000000 */
        /* <DEDUP_REMOVED lines=13> */
.L_x_178:
[----:B------:R-:W0:Y:S01]  /*1640*/  S2UR UR10, SR_CgaCtaId ;  /* 0x00000000000a79c3 */ /* 0x000e220000008800 */
[----:B------:R-:W-:Y:S01]  /*1650*/  VIADD R3, R3, 0xfffffffe ;  /* 0xfffffffe03037836 */ /* 0x000fe20000000000 */
[----:B------:R-:W-:-:S04]  /*1660*/  UIADD3 UR7, UR5, 0x38860, URZ ;  /* 0x0003886005077890 */ /* 0x000fc8000fffe03f */
[----:B------:R-:W-:Y:S01]  /*1670*/  ISETP.GE.AND P0, PT, R3, R0, PT ;  /* 0x000000000300720c */ /* 0x000fe20003f06270 */
[----:B0-----:R-:W-:-:S09]  /*1680*/  UPRMT UR7, UR10, 0x654, UR7 ;  /* 0x000006540a077896 */ /* 0x001fd20008000007 */
[----:B------:R-:W-:Y:S03]  /*1690*/  SYNCS.ARRIVE.TRANS64.RED.A1T0 RZ, [UR7], RZ ;  /* 0x000000ffffff79a7 */ /* 0x000fe60008100407 */
[----:B------:R-:W-:Y:S05]  /*16a0*/  @!P0 BRA `(.L_x_179) ;  /* 0x0000000800b48947 */ /* 0x000fea0003800000 */
[----:B------:R-:W-:-:S05]  /*16b0*/  UMOV UR4, URZ ;  /* 0x0000003f00047c82 */ /* 0x000fca0008000000 */
.L_x_181:
[----:B------:R-:W-:Y:S01]  /*16c0*/  BAR.SYNC.DEFER_BLOCKING 0xe, 0x100 ;  /* 0x0384000000007b1d */ /* 0x000fe20000010000 */
[----:B------:R-:W-:Y:S01]  /*16d0*/  IMAD.U32 R5, RZ, RZ, UR4 ;  /* 0x00000004ff057e24 */ /* 0x000fe2000f8e00ff */
[----:B------:R-:W-:Y:S01]  /*16e0*/  UIADD3 UR4, UR4, 0x1, URZ ;  /* 0x0000000104047890 */ /* 0x000fe2000fffe03f */
[C---:B------:R-:W-:Y:S01]  /*16f0*/  ISETP.GT.AND P0, PT, R3.reuse, R0, PT ;  /* 0x000000000300720c */ /* 0x040fe20003f04270 */
[----:B------:R-:W-:Y:S02]  /*1700*/  VIADD R3, R3, 0xffffffff ;  /* 0xffffffff03037836 */ /* 0x000fe40000000000 */
[----:B------:R-:W-:Y:S01]  /*1710*/  IMAD R4, R5, 0x40, R2 ;  /* 0x0000004005047824 */ /* 0x000fe200078e0202 */
[----:B------:R-:W-:Y:S01]  /*1720*/  UISETP.NE.AND UP0, UPT, UR4, 0x2, UPT ;  /* 0x000000020400788c */ /* 0x000fe2000bf05270 */
[----:B------:R-:W-:Y:S01]  /*1730*/  UMOV UR11, 0x40000040 ;  /* 0x40000040000b7882 */ /* 0x000fe20000000000 */
[----:B------:R-:W-:Y:S02]  /*1740*/  UMOV UR15, 0x40000040 ;  /* 0x40000040000f7882 */ /* 0x000fe40000000000 */
[----:B------:R-:W-:Y:S01]  /*1750*/  LEA R4, R4, UR5, 0x2 ;  /* 0x0000000504047c11 */ /* 0x000fe2000f8e10ff */
[----:B------:R-:W-:Y:S01]  /*1760*/  USEL UR4, UR4, URZ, UP0 ;  /* 0x0000003f04047287 */ /* 0x000fe20008000000 */
[----:B------:R-:W-:Y:S01]  /*1770*/  UMOV UR19, 0x40000040 ;  /* 0x4000004000137882 */ /* 0x000fe20000000000 */
[----:B------:R-:W-:-:S02]  /*1780*/  UMOV UR23, 0x40000040 ;  /* 0x4000004000177882 */ /* 0x000fc40000000000 */
[----:B------:R-:W-:-:S04]  /*1790*/  ULEA UR10, UR4, UR6, 0xc ;  /* 0x00000006040a7291 */ /* 0x000fc8000f8e603f */
[----:B------:R-:W-:Y:S02]  /*17a0*/  UIADD3 UR14, UR10, 0x80, URZ ;  /* 0x000000800a0e7890 */ /* 0x000fe4000fffe03f */
[----:B------:R-:W-:Y:S01]  /*17b0*/  UIADD3 UR18, UR10, 0x100, URZ ;  /* 0x000001000a127890 */ /* 0x000fe2000fffe03f */
[----:B------:R-:W0:Y:S01]  /*17c0*/  LDS R5, [R4+0x38400] ;  /* 0x0384000004057984 */ /* 0x000e220000000800 */
[----:B------:R-:W-:-:S03]  /*17d0*/  UIADD3 UR22, UR10, 0x180, URZ ;  /* 0x000001800a167890 */ /* 0x000fc6000fffe03f */
        /* <DEDUP_REMOVED lines=128> */
[----:B------:R-:W-:-:S06]  /*1fe0*/  FMUL.FTZ R151, R151, R6 ;  /* 0x0000000697977220 */ /* 0x000fcc0000410000 */
        /* <DEDUP_REMOVED lines=18> */
.L_x_180:
[----:B------:R-:W0:Y:S01]  /*2110*/  S2UR UR10, SR_CgaCtaId ;  /* 0x00000000000a79c3 */ /* 0x000e220000008800 */
[----:B------:R-:W-:-:S04]  /*2120*/  ULEA UR7, UR4, UR5, 0x3 ;  /* 0x0000000504077291 */ /* 0x000fc8000f8e183f */
[----:B------:R-:W-:-:S04]  /*2130*/  UIADD3 UR7, UR7, 0x38860, URZ ;  /* 0x0003886007077890 */ /* 0x000fc8000fffe03f */
[----:B0-----:R-:W-:-:S09]  /*2140*/  UPRMT UR7, UR10, 0x654, UR7 ;  /* 0x000006540a077896 */ /* 0x001fd20008000007 */
[----:B------:R-:W-:Y:S01]  /*2150*/  SYNCS.ARRIVE.TRANS64.RED.A1T0 RZ, [UR7], RZ ;  /* 0x000000ffffff79a7 */ /* 0x000fe20008100407 */
[----:B------:R-:W-:Y:S05]  /*2160*/  @P0 BRA `(.L_x_181) ;  /* 0xfffffff400540947 */ /* 0x000fea000383ffff */
[----:B------:R-:W-:-:S12]  /*2170*/  USHF.L.U32 UR4, UR4, 0x6, URZ ;  /* 0x0000000604047899 */ /* 0x000fd8000800063f */
.L_x_179:
[----:B------:R-:W-:Y:S01]  /*2180*/  BAR.SYNC.DEFER_BLOCKING 0xe, 0x100 ;  /* 0x0384000000007b1d */ /* 0x000fe20000010000 */
[----:B------:R-:W-:Y:S01]  /*2190*/  VIADD R2, R2, UR4 ;  /* 0x0000000402027c36 */ /* 0x000fe20008000000 */
[----:B------:R-:W-:Y:S01]  /*21a0*/  PLOP3.LUT P0, PT, PT, PT, PT, 0x8, 0x0 ;  /* 0x000000000000781c */ /* 0x000fe20003f0e170 */
[----:B------:R-:W-:-:S03]  /*21b0*/  IMAD.MOV.U32 R4, RZ, RZ, RZ ;  /* 0x000000ffff047224 */ /* 0x000fc600078e00ff */
[----:B------:R-:W-:-:S05]  /*21c0*/  LEA R2, R2, UR5, 0x2 ;  /* 0x0000000502027c11 */ /* 0x000fca000f8e10ff */
[----:B------:R-:W0:Y:S04]  /*21d0*/  LDS R3, [R2+0x38400] ;  /* 0x0384000002037984 */ /* 0x000e280000000800 */
[----:B------:R1:W2:Y:S02]  /*21e0*/  LDS R0, [R2+0x38420] ;  /* 0x0384200002007984 */ /* 0x0002a40000000800 */
[----:B-1----:R-:W-:Y:S02]  /*21f0*/  IMAD.MOV.U32 R2, RZ, RZ, RZ ;  /* 0x000000ffff027224 */ /* 0x002fe400078e00ff */
        /* <DEDUP_REMOVED lines=130> */
.L_x_175:
        /* <DEDUP_REMOVED lines=8> */
[----:B------:R-:W-:Y:S01]  /*2aa0*/  IMAD.U32 R4, RZ, RZ, UR8 ;  /* 0x00000008ff047e24 */ /* 0x000fe2000f8e00ff */
[----:B------:R-:W-:Y:S01]  /*2ab0*/  IABS R5, R3 ;  /* 0x0000000300057213 */ /* 0x000fe20000000000 */
[----:B------:R-:W-:Y:S01]  /*2ac0*/  ULOP3.LUT UR8, UR8, UR11, URZ, 0x3c, !UPT ;  /* 0x0000000b08087292 */ /* 0x000fe2000f8e3c3f */
[----:B------:R-:W-:Y:S02]  /*2ad0*/  R2UR UR12, R0 ;  /* 0x00000000000c72ca */ /* 0x000fe400000e0000 */
[----:B------:R-:W-:-:S05]  /*2ae0*/  IABS R4, R4 ;  /* 0x0000000400047213 */ /* 0x000fca0000000000 */
[----:B------:R-:W-:-:S05]  /*2af0*/  IMAD.MOV.U32 R3, RZ, RZ, R4 ;  /* 0x000000ffff037224 */ /* 0x000fca00078e0004 */
[----:B------:R-:W-:Y:S01]  /*2b00*/  R2UR UR10, R3 ;  /* 0x00000000030a72ca */ /* 0x000fe200000e0000 */
[----:B------:R-:W1:Y:S08]  /*2b10*/  I2F.RP R0, UR12 ;  /* 0x0000000c00007d06 */ /* 0x000e700008209400 */
[----:B-1----:R-:W0:Y:S02]  /*2b20*/  MUFU.RCP R0, R0 ;  /* 0x0000000000007308 */ /* 0x002e240000001000 */
[----:B0-----:R-:W-:Y:S01]  /*2b30*/  IADD3 R2, R0, 0xffffffe, RZ ;  /* 0x0ffffffe00027810 */ /* 0x001fe20007ffe0ff */
[----:B------:R-:W-:-:S05]  /*2b40*/  IMAD.MOV R0, RZ, RZ, -R5 ;  /* 0x000000ffff007224 */ /* 0x000fca00078e0a05 */
        /* <DEDUP_REMOVED lines=18> */
.L_x_182:
[----:B------:R-:W-:Y:S01]  /*2c70*/  UIMAD UR60, UR7, UR4, URZ ;  /* 0x00000004073c72a4 */ /* 0x000fe2000f8e023f */
[----:B------:R-:W-:Y:S01]  /*2c80*/  IMAD.U32 R0, RZ, RZ, UR6 ;  /* 0x00000006ff007e24 */ /* 0x000fe2000f8e00ff */
[----:B------:R-:W-:Y:S01]  /*2c90*/  PLOP3.LUT P0, PT, PT, PT, PT, 0x80, 0x0 ;  /* 0x000000000000781c */ /* 0x000fe20003f0f070 */
[----:B------:R-:W-:Y:S01]  /*2ca0*/  IMAD.U32 R3, RZ, RZ, UR4 ;  /* 0x00000004ff037e24 */ /* 0x000fe2000f8e00ff */
[----:B------:R-:W-:Y:S01]  /*2cb0*/  CS2R R150, SRZ ;  /* 0x0000000000967805 */ /* 0x000fe2000001ff00 */
[----:B0-----:R-:W-:Y:S01]  /*2cc0*/  IMAD.MOV.U32 R2, RZ, RZ, RZ ;  /* 0x000000ffff027224 */ /* 0x001fe200078e00ff */
[----:B------:R-:W-:Y:S01]  /*2cd0*/  CS2R R148, SRZ ;  /* 0x0000000000947805 */ /* 0x000fe2000001ff00 */
[----:B------:R-:W-:Y:S01]  /*2ce0*/  IMAD.MOV.U32 R4, RZ, RZ, RZ ;  /* 0x000000ffff047224 */ /* 0x000fe200078e00ff */
[----:B------:R-:W-:Y:S02]  /*2cf0*/  VIADDMNMX R0, R3, UR60, R0, PT ;  /* 0x0000003c03007c46 */ /* 0x000fe4000b800100 */
[----:B------:R-:W-:-:S02]  /*2d00*/  CS2R R146, SRZ ;  /* 0x0000000000927805 */ /* 0x000fc4000001ff00 */
[----:B------:R-:W-:Y:S02]  /*2d10*/  CS2R R144, SRZ ;  /* 0x0000000000907805 */ /* 0x000fe4000001ff00 */
[----:B------:R-:W-:Y:S02]  /*2d20*/  CS2R R142, SRZ ;  /* 0x00000000008e7805 */ /* 0x000fe4000001ff00 */
[----:B------:R-:W-:Y:S02]  /*2d30*/  R2UR UR39, R0 ;  /* 0x00000000002772ca */ /* 0x000fe400000e0000 */
        /* <DEDUP_REMOVED lines=11> */
[----:B------:R-:W-:Y:S01]  /*2df0*/  CS2R R118, SRZ ;  /* 0x0000000000767805 */ /* 0x000fe2000001ff00 */
[----:B------:R-:W-:Y:S01]  /*2e00*/  UISETP.GT.AND UP0, UPT, UR39, UR60, UPT ;  /* 0x0000003c2700728c */ /* 0x000fe2000bf04270 */
[----:B------:R-:W-:Y:S02]  /*2e10*/  CS2R R116, SRZ ;  /* 0x0000000000747805 */ /* 0x000fe4000001ff00 */
[----:B------:R-:W-:Y:S02]  /*2e20*/  CS2R R114, SRZ ;  /* 0x0000000000727805 */ /* 0x000fe4000001ff00 */
[----:B------:R-:W-:-:S02]  /*2e30*/  CS2R R112, SRZ ;  /* 0x0000000000707805 */ /* 0x000fc4000001ff00 */
[----:B------:R-:W-:Y:S02]  /*2e40*/  CS2R R110, SRZ ;  /* 0x00000000006e7805 */ /* 0x000fe4000001ff00 */
[----:B------:R-:W-:Y:S02]  /*2e50*/  CS2R R108, SRZ ;  /* 0x00000000006c7805 */ /* 0x000fe4000001ff00 */
[----:B------:R-:W-:Y:S02]  /*2e60*/  PLOP3.LUT P1, PT, PT, PT, UP0, 0x80, 0x0 ;  /* 0x000000000000781c */ /* 0x000fe40003f2f008 */
        /* <DEDUP_REMOVED lines=42> */
[----:B------:R-:W-:Y:S06]  /*3110*/  @!P1 BRA `(.L_x_177) ;  /* 0x00000070005c9947 */ /* 0x000fec0003800000 */
[----:B------:R-:W-:Y:S01]  /*3120*/  SHF.R.S32.HI R57, RZ, 0x1f, R152 ;  /* 0x0000001fff397819 */ /* 0x000fe20000011498 */
[----:B------:R-:W0:Y:S01]  /*3130*/  S2UR UR4, SR_CgaCtaId ;  /* 0x00000000000479c3 */ /* 0x000e220000008800 */
[----:B------:R-:W-:Y:S02]  /*3140*/  MOV R4, 0x400 ;  /* 0x0000040000047802 */ /* 0x000fe40000000f00 */
[----:B------:R-:W-:-:S04]  /*3150*/  LEA.HI R16, R57, R152, RZ, 0x7 ;  /* 0x0000009839107211 */ /* 0x000fc800078f38ff */
[----:B------:R-:W-:-:S05]  /*3160*/  SHF.R.S32.HI R18, RZ, 0x7, R16 ;  /* 0x00000007ff127819 */ /* 0x000fca0000011410 */
[----:B------:R-:W1:Y:S01]  /*3170*/  SHFL.IDX PT, R0, R18, RZ, 0x1f ;  /* 0x00001fff12007589 */ /* 0x000e6200000e0000 */
[----:B0-----:R-:W-:Y:S01]  /*3180*/  IMAD.U32 R5, RZ, RZ, UR4 ;  /* 0x00000004ff057e24 */ /* 0x001fe2000f8e00ff */
[----:B-1----:R-:W-:-:S04]  /*3190*/  LEA.HI R2, R0, R0, RZ, 0x1 ;  /* 0x0000000000027211 */ /* 0x002fc800078f08ff */
[----:B------:R-:W-:Y:S02]  /*31a0*/  LOP3.LUT R3, R2, 0x1fffe, RZ, 0xc0, !PT ;  /* 0x0001fffe02037812 */ /* 0x000fe400078ec0ff */
[----:B------:R-:W-:-:S03]  /*31b0*/  LEA R2, R5, R4, 0x18 ;  /* 0x0000000405027211 */ /* 0x000fc600078ec0ff */
[----:B------:R-:W-:Y:S02]  /*31c0*/  IMAD.IADD R3, R0, 0x1, -R3 ;  /* 0x0000000100037824 */ /* 0x000fe400078e0a03 */
[----:B------:R-:W-:-:S03]  /*31d0*/  VIADD R0, R2, 0x36400 ;  /* 0x0003640002007836 */ /* 0x000fc60000000000 */
[----:B------:R-:W-:Y:S02]  /*31e0*/  LEA R3, R3, R2, 0xf ;  /* 0x0000000203037211 */ /* 0x000fe400078e78ff */
[----:B------:R-:W-:-:S03]  /*31f0*/  LOP3.LUT P0, RZ, R0, 0x3ff, RZ, 0xc0, !PT ;  /* 0x000003ff00ff7812 */ /* 0x000fc6000780c0ff */
[----:B------:R-:W-:-:S05]  /*3200*/  VIADD R3, R3, 0x400 ;  /* 0x0000040003037836 */ /* 0x000fca0000000000 */
[----:B------:R-:W-:-:S04]  /*3210*/  SHF.R.U32.HI R3, RZ, 0x4, R3 ;  /* 0x00000004ff037819 */ /* 0x000fc80000011603 */
[----:B------:R-:W-:Y:S01]  /*3220*/  LOP3.LUT R193, R3, 0x3fff, RZ, 0xc0, !PT ;  /* 0x00003fff03c17812 */ /* 0x000fe200078ec0ff */
[----:B------:R-:W-:Y:S06]  /*3230*/  @!P0 BRA `(.L_x_183) ;  /* 0x0000000000408947 */ /* 0x000fec0003800000 */
[----:B------:R-:W-:Y:S01]  /*3240*/  MOV R0, 0x0 ;  /* 0x0000000000007802 */ /* 0x000fe20000000f00 */
[----:B------:R-:W-:Y:S01]  /*3250*/  ULDC.64 UR4, c[0x4][0x90] ;  /* 0x0100240000047ab9 */ /* 0x000fe20000000a00 */
[----:B------:R-:W-:Y:S01]  /*3260*/  ULDC.64 UR6, c[0x4][0x20] ;  /* 0x0100080000067ab9 */ /* 0x000fe20000000a00 */
[----:B------:R-:W-:Y:S01]  /*3270*/  IMAD.U32 R4, RZ, RZ, UR4 ;  /* 0x00000004ff047e24 */ /* 0x000fe2000f8e00ff */
[----:B------:R0:W1:Y:S01]  /*3280*/  LDC.64 R14, c[0x4][R0] ;  /* 0x01000000000e7b82 */ /* 0x0000620000000a00 */
[----:B------:R-:W-:Y:S01]  /*3290*/  IMAD.U32 R5, RZ, RZ, UR5 ;  /* 0x00000005ff057e24 */ /* 0x000fe2000f8e00ff */
[----:B------:R-:W-:Y:S01]  /*32a0*/  ULDC.64 UR4, c[0x4][0x98] ;  /* 0x0100260000047ab9 */ /* 0x000fe20000000a00 */
[----:B------:R-:W-:Y:S01]  /*32b0*/  IMAD.U32 R10, RZ, RZ, UR6 ;  /* 0x00000006ff0a7e24 */ /* 0x000fe2000f8e00ff */
[----:B------:R-:W-:Y:S01]  /*32c0*/  MOV R12, 0x1 ;  /* 0x00000001000c7802 */ /* 0x000fe20000000f00 */
[----:B------:R-:W-:Y:S02]  /*32d0*/  IMAD.U32 R6, RZ, RZ, UR4 ;  /* 0x00000004ff067e24 */ /* 0x000fe4000f8e00ff */
[----:B------:R-:W-:-:S02]  /*32e0*/  IMAD.U32 R7, RZ, RZ, UR5 ;  /* 0x00000005ff077e24 */ /* 0x000fc4000f8e00ff */
[----:B------:R-:W-:Y:S02]  /*32f0*/  IMAD.U32 R11, RZ, RZ, UR7 ;  /* 0x00000007ff0b7e24 */ /* 0x000fe4000f8e00ff */
[----:B------:R-:W-:Y:S02]  /*3300*/  IMAD.MOV.U32 R8, RZ, RZ, 0x70 ;  /* 0x00000070ff087424 */ /* 0x000fe400078e00ff */
[----:B0-----:R-:W-:-:S07]  /*3310*/  IMAD.MOV.U32 R13, RZ, RZ, RZ ;  /* 0x000000ffff0d7224 */ /* 0x001fce00078e00ff */
[----:B------:R-:W-:-:S07]  /*3320*/  LEPC R20, `(.L_x_183) ;  /* 0x000000001014794e */ /* 0x000fce0000000000 */
[----:B-1----:R-:W-:Y:S05]  /*3330*/  CALL.ABS.NOINC R14 ;  /* 0x000000000e007343 */ /* 0x002fea0003c00000 */
.L_x_183:
[----:B------:R-:W-:Y:S02]  /*3340*/  SHF.L.U32 R5, RZ, 0x1f, RZ ;  /* 0x0000001fff057819 */ /* 0x000fe400000006ff */
[----:B------:R-:W-:Y:S02]  /*3350*/  LOP3.LUT R3, R16, 0xffffff80, RZ, 0xc0, !PT ;  /* 0xffffff8010037812 */ /* 0x000fe400078ec0ff */
[----:B------:R-:W0:Y:S01]  /*3360*/  SYNCS.PHASECHK.TRANS64.TRYWAIT P0, [R2+URZ+0x38800], R5 ;  /* 0x03880005020075a7 */ /* 0x000e22000800017f */
        /* <DEDUP_REMOVED lines=8> */
.L_x_262:
[----:B------:R-:W2:Y:S01]  /*33f0*/  LDL R0, [R1] ;  /* 0x0000000001007983 */ /* 0x000ea20000100800 */
[----:B------:R-:W-:Y:S01]  /*3400*/  LEA.HI R9, R9, R8, RZ, 0x3 ;  /* 0x0000000809097211 */ /* 0x000fe200078f18ff */
[----:B------:R-:W-:Y:S01]  /*3410*/  IMAD.IADD R3, R18, 0x1, -R3 ;  /* 0x0000000112037824 */ /* 0x000fe200078e0a03 */
[----:B------:R-:W-:Y:S02]  /*3420*/  LEA.HI R4, R4, R7, RZ, 0x5 ;  /* 0x0000000704047211 */ /* 0x000fe400078f28ff */
[----:B------:R-:W-:Y:S02]  /*3430*/  LOP3.LUT R9, R9, 0xfffffff8, RZ, 0xc0, !PT ;  /* 0xfffffff809097812 */ /* 0x000fe400078ec0ff */
[----:B------:R-:W-:-:S03]  /*3440*/  SHF.R.S32.HI R4, RZ, 0x5, R4 ;  /* 0x00000005ff047819 */ /* 0x000fc60000011404 */
[----:B------:R-:W-:-:S04]  /*3450*/  IMAD.IADD R9, R8, 0x1, -R9 ;  /* 0x0000000108097824 */ /* 0x000fc800078e0a09 */
[----:B------:R-:W-:Y:S01]  /*3460*/  IMAD R185, R4, 0x10, R9 ;  /* 0x0000001004b97824 */ /* 0x000fe200078e0209 */
[----:B--2---:R-:W-:Y:S02]  /*3470*/  R2UR UR4, R0 ;  /* 0x00000000000472ca */ /* 0x004fe400000e0000 */
[----:B------:R-:W-:-:S05]  /*3480*/  LOP3.LUT R0, R6, 0x7ffffffc, RZ, 0xc0, !PT ;  /* 0x7ffffffc06007812 */ /* 0x000fca00078ec0ff */
[----:B------:R-:W-:-:S04]  /*3490*/  IMAD.IADD R0, R7, 0x1, -R0 ;  /* 0x0000000107007824 */ /* 0x000fc800078e0a00 */
[----:B------:R-:W-:Y:S02]  /*34a0*/  IMAD.SHL.U32 R58, R0, 0x2, RZ ;  /* 0x00000002003a7824 */ /* 0x000fe400078e00ff */
[----:B------:R-:W-:Y:S02]  /*34b0*/  ULOP3.LUT UR4, UR4, 0x1, URZ, 0xfc, !UPT ;  /* 0x0000000104047892 */ /* 0x000fe4000f8efc3f */
[----:B------:R-:W-:-:S04]  /*34c0*/  IMAD R186, R3, 0x100, R58 ;  /* 0x0000010003ba7824 */ /* 0x000fc800078e023a */
[----:B------:R-:W-:-:S05]  /*34d0*/  IMAD.U32 R6, RZ, RZ, UR4 ;  /* 0x00000004ff067e24 */ /* 0x000fca000f8e00ff */
[----:B------:R-:W-:-:S13]  /*34e0*/  ISETP.NE.AND P0, PT, R6, 0x3, PT ;  /* 0x000000030600780c */ /* 0x000fda0003f05270 */
[----:B------:R-:W-:Y:S05]  /*34f0*/  @!P0 BRA `(.L_x_185) ;  /* 0x0000000000048947 */ /* 0x000fea0003800000 */
[----:B------:R-:W-:Y:S01]  /*3500*/  BPT.TRAP 0x1 ;  /* 0x000000040000795c */ /* 0x000fe20000300000 */
.L_x_185:
[----:B------:R1:W2:Y:S01]  /*3510*/  SYNCS.PHASECHK.TRANS64.TRYWAIT P1, [R2+URZ+0x38830], R5 ;  /* 0x03883005020075a7 */ /* 0x0002a2000802017f */
[----:B------:R-:W-:Y:S05]  /*3520*/  @!P0 BRA `(.L_x_186) ;  /* 0x0000000000048947 */ /* 0x000fea0003800000 */
[----:B------:R-:W-:Y:S01]  /*3530*/  BPT.TRAP 0x1 ;  /* 0x000000040000795c */ /* 0x000fe20000300000 */
.L_x_186:
[----:B--2---:R-:W-:Y:S05]  /*3540*/  @P1 BRA `(.L_x_187) ;  /* 0x0000000000081947 */ /* 0x004fea0003800000 */
[----:B------:R-:W2:Y:S02]  /*3550*/  SYNCS.PHASECHK.TRANS64.TRYWAIT P1, [R2+URZ+0x38830], R5 ;  /* 0x03883005020075a7 */ /* 0x000ea4000802017f */
[----:B--2---:R-:W-:Y:S05]  /*3560*/  @!P1 BRA `(.L_x_188) ;  /* 0x000000d800bc9947 */ /* 0x004fea0003800000 */
.L_x_187:
[----:B------:R-:W-:Y:S05]  /*3570*/  WARPSYNC.ALL ;  /* 0x0000000000007948 */ /* 0x000fea0003800000 */
[C---:B------:R-:W-:Y:S01]  /*3580*/  IADD3 R0, R2.reuse, 0x20400, RZ ;  /* 0x0002040002007810 */ /* 0x040fe20007ffe0ff */
[----:B------:R-:W-:Y:S01]  /*3590*/  VIADD R3, R2, 0x22400 ;  /* 0x0002240002037836 */ /* 0x000fe20000000000 */
[----:B------:R-:W-:Y:S01]  /*35a0*/  WARPGROUP.ARRIVE ;  /* 0x00000000000079c5 */ /* 0x000fe20000000000 */
[----:B------:R-:W-:Y:S01]  /*35b0*/  UMOV UR9, 0x40000040 ;  /* 0x4000004000097882 */ /* 0x000fe20000000000 */
[----:B------:R-:W-:Y:S01]  /*35c0*/  SHF.R.U32.HI R0, RZ, 0x4, R0 ;  /* 0x00000004ff007819 */ /* 0x000fe20000011600 */
[----:B------:R-:W-:Y:S01]  /*35d0*/  UMOV UR5, UR9 ;  /* 0x0000000900057c82 */ /* 0x000fe20008000000 */
[----:B------:R-:W-:Y:S01]  /*35e0*/  SHF.R.U32.HI R3, RZ, 0x4, R3 ;  /* 0x00000004ff037819 */ /* 0x000fe20000011603 */
[----:B------:R-:W-:Y:S01]  /*35f0*/  UMOV UR7, 0x40000040 ;  /* 0x4000004000077882 */ /* 0x000fe20000000000 */
[----:B------:R-:W-:Y:S01]  /*3600*/  LOP3.LUT R0, R0, 0x3fff, RZ, 0xc0, !PT ;  /* 0x00003fff00007812 */ /* 0x000fe200078ec0ff */
[----:B------:R-:W-:Y:S01]  /*3610*/  IMAD.U32 R23, RZ, RZ, UR9 ;  /* 0x00000009ff177e24 */ /* 0x000fe2000f8e00ff */
[----:B------:R-:W-:Y:S01]  /*3620*/  LOP3.LUT R3, R3, 0x3fff, RZ, 0xc0, !PT ;  /* 0x00003fff03037812 */ /* 0x000fe200078ec0ff */
[----:B------:R-:W-:Y:S01]  /*3630*/  UMOV UR9, 0x40000040 ;  /* 0x4000004000097882 */ /* 0x000fe20000000000 */
[----:B------:R-:W-:Y:S01]  /*3640*/  LOP3.LUT R0, R0, 0x10000, RZ, 0xfc, !PT ;  /* 0x0001000000007812 */ /* 0x000fe200078efcff */
[----:B------:R-:W-:Y:S01]  /*3650*/  IMAD.U32 R9, RZ, RZ, UR9 ;  /* 0x00000009ff097e24 */ /* 0x000fe2000f8e00ff */
[----:B------:R-:W-:-:S02]  /*3660*/  LOP3.LUT R184, R3, 0x10000, RZ, 0xfc, !PT ;  /* 0x0001000003b87812 */ /* 0x000fc400078efcff */
[C---:B------:R-:W-:Y:S01]  /*3670*/  R2UR UR4, R0.reuse ;  /* 0x00000000000472ca */ /* 0x040fe200000e0000 */
[----:B------:R-:W-:Y:S01]  /*3680*/  VIADD R3, R0, 0x2 ;  /* 0x0000000200037836 */ /* 0x000fe20000000000 */
[C---:B------:R-:W-:Y:S01]  /*3690*/  R2UR UR6, R184.reuse ;  /* 0x00000000b80672ca */ /* 0x040fe200000e0000 */
[----:B------:R-:W-:-:S10]  /*36a0*/  VIADD R4, R184, 0x2 ;  /* 0x00000002b8047836 */ /* 0x000fd40000000000 */
[----:B------:R-:W-:Y:S02]  /*36b0*/  UMOV UR8, UR4 ;  /* 0x0000000400087c82 */ /* 0x000fe40008000000 */
[----:B------:R-:W-:Y:S01]  /*36c0*/  UMOV UR4, UR8 ;  /* 0x0000000800047c82 */ /* 0x000fe20008000000 */
[----:B------:R-:W-:Y:S01]  /*36d0*/  IMAD.U32 R22, RZ, RZ, UR8 ;  /* 0x00000008ff167e24 */ /* 0x000fe2000f8e00ff */
[----:B------:R-:W-:Y:S01]  /*36e0*/  HGMMA.64x64x16.F32 R24, gdesc[UR4], RZ, !UPT, gsb0 ;  /* 0x00e00000041879f0 */ /* 0x000fe2000c0008ff */
[----:B------:R-:W-:Y:S01]  /*36f0*/  R2UR UR4, R3 ;  /* 0x00000000030472ca */ /* 0x000fe200000e0000 */
[----:B------:R-:W-:Y:S01]  /*3700*/  UMOV UR5, UR9 ;  /* 0x0000000900057c82 */ /* 0x000fe20008000000 */
[----:B------:R-:W-:Y:S01]  /*3710*/  R2UR UR6, R4 ;  /* 0x00000000040672ca */ /* 0x000fe200000e0000 */
[----:B------:R-:W-:Y:S01]  /*3720*/  UMOV UR7, 0x40000040 ;  /* 0x4000004000077882 */ /* 0x000fe20000000000 */
[----:B------:R-:W-:Y:S01]  /*3730*/  VIADD R3, R0, 0x4 ;  /* 0x0000000400037836 */ /* 0x000fe20000000000 */
[----:B------:R-:W-:Y:S01]  /*3740*/  UMOV UR9, 0x40000040 ;  /* 0x4000004000097882 */ /* 0x000fe20000000000 */
[----:B------:R-:W-:-:S02]  /*3750*/  VIADD R4, R184, 0x4 ;  /* 0x00000004b8047836 */ /* 0x000fc40000000000 */
[----:B------:R-:W-:Y:S02]  /*3760*/  VIADD R0, R0, 0x6 ;  /* 0x0000000600007836 */ /* 0x000fe40000000000 */
[----:B------:R-:W-:-:S03]  /*3770*/  IMAD.U32 R11, RZ, RZ, UR9 ;  /* 0x00000009ff0b7e24 */ /* 0x000fc6000f8e00ff */
[----:B------:R-:W-:Y:S02]  /*3780*/  UMOV UR8, UR4 ;  /* 0x0000000400087c82 */ /* 0x000fe40008000000 */
[----:B------:R-:W-:Y:S01]  /*3790*/  UMOV UR4, UR8 ;  /* 0x0000000800047c82 */ /* 0x000fe20008000000 */
[----:B------:R-:W-:Y:S01]  /*37a0*/  IMAD.U32 R8, RZ, RZ, UR8 ;  /* 0x00000008ff087e24 */ /* 0x000fe2000f8e00ff */
[----:B------:R-:W-:Y:S02]  /*37b0*/  WARPGROUP.DEPBAR.LE gsb0, 0x0 ;  /* 0x00008000000079c5 */ /* 0x000fe40000010000 */
[----:B------:R-:W-:-:S06]  /*37c0*/  WARPGROUP.ARRIVE ;  /* 0x00000000000079c5 */ /* 0x000fcc0000000000 */
[----:B------:R-:W-:Y:S01]  /*37d0*/  HGMMA.64x64x16.F32 R24, gdesc[UR4], R24, gsb0 ;  /* 0x00e00000041879f0 */ /* 0x000fe20008000818 */
[----:B------:R-:W-:Y:S01]  /*37e0*/  R2UR UR4, R3 ;  /* 0x00000000030472ca */ /* 0x000fe200000e0000 */
[----:B------:R-:W-:Y:S01]  /*37f0*/  UMOV UR5, UR9 ;  /* 0x0000000900057c82 */ /* 0x000fe20008000000 */
[----:B------:R-:W-:Y:S01]  /*3800*/  R2UR UR6, R4 ;  /* 0x00000000040672ca */ /* 0x000fe200000e0000 */
[----:B------:R-:W-:Y:S01]  /*3810*/  UMOV UR7, 0x40000040 ;  /* 0x4000004000077882 */ /* 0x000fe20000000000 */
[----:B------:R-:W-:Y:S01]  /*3820*/  VIADD R3, R184, 0x6 ;  /* 0x00000006b8037836 */ /* 0x000fe20000000000 */
[----:B------:R-:W-:Y:S02]  /*3830*/  UMOV UR9, 0x40000040 ;  /* 0x4000004000097882 */ /* 0x000fe40000000000 */
[----:B------:R-:W-:-:S06]  /*3840*/  IMAD.U32 R13, RZ, RZ, UR9 ;  /* 0x00000009ff0d7e24 */ /* 0x000fcc000f8e00ff */
[----:B------:R-:W-:Y:S02]  /*3850*/  UMOV UR8, UR4 ;  /* 0x0000000400087c82 */ /* 0x000fe40008000000 */
[----:B------:R-:W-:Y:S01]  /*3860*/  UMOV UR4, UR8 ;  /* 0x0000000800047c82 */ /* 0x000fe20008000000 */
[----:B------:R-:W-:Y:S01]  /*3870*/  MOV R10, UR8 ;  /* 0x00000008000a7c02 */ /* 0x000fe20008000f00 */
[----:B------:R-:W-:Y:S02]  /*3880*/  WARPGROUP.DEPBAR.LE gsb0, 0x0 ;  /* 0x00008000000079c5 */ /* 0x000fe40000010000 */
[----:B------:R-:W-:-:S06]  /*3890*/  WARPGROUP.ARRIVE ;  /* 0x00000000000079c5 */ /* 0x000fcc0000000000 */
[----:B------:R-:W-:Y:S01]  /*38a0*/  HGMMA.64x64x16.F32 R24, gdesc[UR4], R24, gsb0 ;  /* 0x00e00000041879f0 */ /* 0x000fe20008000818 */
[----:B------:R-:W-:Y:S01]  /*38b0*/  R2UR UR4, R0 ;  /* 0x00000000000472ca */ /* 0x000fe200000e0000 */
[----:B------:R-:W-:Y:S01]  /*38c0*/  UMOV UR5, UR9 ;  /* 0x0000000900057c82 */ /* 0x000fe20008000000 */
[----:B------:R-:W-:Y:S01]  /*38d0*/  R2UR UR6, R3 ;  /* 0x00000000030672ca */ /* 0x000fe200000e0000 */
[----:B------:R-:W-:-:S10]  /*38e0*/  UMOV UR7, 0x40000040 ;  /* 0x4000004000077882 */ /* 0x000fd40000000000 */
[----:B------:R-:W-:Y:S02]  /*38f0*/  UMOV UR8, UR4 ;  /* 0x0000000400087c82 */ /* 0x000fe40008000000 */
[----:B------:R-:W-:Y:S01]  /*3900*/  UMOV UR4, UR8 ;  /* 0x0000000800047c82 */ /* 0x000fe20008000000 */
[----:B------:R-:W-:Y:S01]  /*3910*/  IMAD.U32 R12, RZ, RZ, UR8 ;  /* 0x00000008ff0c7e24 */ /* 0x000fe2000f8e00ff */
[----:B------:R-:W-:Y:S02]  /*3920*/  WARPGROUP.DEPBAR.LE gsb0, 0x0 ;  /* 0x00008000000079c5 */ /* 0x000fe40000010000 */
[----:B------:R-:W-:-:S06]  /*3930*/  WARPGROUP.ARRIVE ;  /* 0x00000000000079c5 */ /* 0x000fcc0000000000 */
[----:B------:R-:W-:Y:S03]  /*3940*/  HGMMA.64x64x16.F32 R24, gdesc[UR4], R24, gsb0 ;  /* 0x00e00000041879f0 */ /* 0x000fe60008000818 */
[----:B------:R-:W-:Y:S02]  /*3950*/  WARPGROUP.DEPBAR.LE gsb0, 0x0 ;  /* 0x00008000000079c5 */ /* 0x000fe40000010000 */
[----:B------:R-:W3:Y:S02]  /*3960*/  SYNCS.PHASECHK.TRANS64.TRYWAIT P1, [R2+URZ+0x38810], R5 ;  /* 0x03881005020075a7 */ /* 0x000ee4000802017f */
[----:B---3--:R-:W-:Y:S05]  /*3970*/  @!P1 BRA `(.L_x_189) ;  /* 0x000000d400cc9947 */ /* 0x008fea0003800000 */
.L_x_263:
[----:B------:R-:W-:Y:S05]  /*3980*/  @!P0 BRA `(.L_x_190) ;  /* 0x0000000000048947 */ /* 0x000fea0003800000 */
[----:B------:R-:W-:Y:S01]  /*3990*/  BPT.TRAP 0x1 ;  /* 0x000000040000795c */ /* 0x000fe20000300000 */
.L_x_190:
[----:B------:R4:W0:Y:S01]  /*39a0*/  SYNCS.PHASECHK.TRANS64.TRYWAIT P1, [R2+URZ+0x38850], R5 ;  /* 0x03885005020075a7 */ /* 0x000822000802017f */
[----:B------:R-:W-:Y:S05]  /*39b0*/  @!P0 BRA `(.L_x_191) ;  /* 0x0000000000048947 */ /* 0x000fea0003800000 */
[----:B------:R-:W-:Y:S01]  /*39c0*/  BPT.TRAP 0x1 ;  /* 0x000000040000795c */ /* 0x000fe20000300000 */
.L_x_191:
[C---:B------:R-:W-:Y:S02]  /*39d0*/  VIADD R0, R2.reuse, 0x26400 ;  /* 0x0002640002007836 */ /* 0x040fe40000000000 */
[----:B------:R-:W-:-:S03]  /*39e0*/  VIADD R3, R2, 0x400 ;  /* 0x0000040002037836 */ /* 0x000fc60000000000 */
[----:B------:R-:W-:Y:S02]  /*39f0*/  SHF.R.U32.HI R0, RZ, 0x4, R0 ;  /* 0x00000004ff007819 */ /* 0x000fe40000011600 */
[----:B------:R-:W-:Y:S02]  /*3a00*/  SHF.R.U32.HI R3, RZ, 0x4, R3 ;  /* 0x00000004ff037819 */ /* 0x000fe40000011603 */
[----:B------:R-:W-:Y:S02]  /*3a10*/  LOP3.LUT R0, R0, 0x3fff, RZ, 0xc0, !PT ;  /* 0x00003fff00007812 */ /* 0x000fe400078ec0ff */
[----:B------:R-:W-:Y:S02]  /*3a20*/  LOP3.LUT R3, R3, 0x3fff, RZ, 0xc0, !PT ;  /* 0x00003fff03037812 */ /* 0x000fe400078ec0ff */
[----:B------:R-:W-:Y:S02]  /*3a30*/  LOP3.LUT R0, R0, 0x10000, RZ, 0xfc, !PT ;  /* 0x0001000000007812 */ /* 0x000fe400078efcff */
[----:B------:R-:W-:Y:S01]  /*3a40*/  LOP3.LUT R3, R3, 0x10000, RZ, 0xfc, !PT ;  /* 0x0001000003037812 */ /* 0x000fe200078efcff */
[----:B0-----:R-:W-:Y:S06]  /*3a50*/  @P1 BRA `(.L_x_192) ;  /* 0x0000000000081947 */ /* 0x001fec0003800000 */
[----:B------:R-:W0:Y:S02]  /*3a60*/  SYNCS.PHASECHK.TRANS64.TRYWAIT P1, [R2+URZ+0x38850], R5 ;  /* 0x03885005020075a7 */ /* 0x000e24000802017f */
[----:B0-----:R-:W-:Y:S05]  /*3a70*/  @!P1 BRA `(.L_x_193) ;  /* 0x000000d400a09947 */ /* 0x001fea0003800000 */
.L_x_192:
[C---:B------:R-:W-:Y:S01]  /*3a80*/  R2UR UR4, R0.reuse ;  /* 0x00000000000472ca */ /* 0x040fe200000e0000 */
[----:B------:R-:W-:Y:S01]  /*3a90*/  WARPGROUP.ARRIVE ;  /* 0x00000000000079c5 */ /* 0x000fe20000000000 */
[C---:B------:R-:W-:Y:S01]  /*3aa0*/  R2UR UR6, R3.reuse ;  /* 0x00000000030672ca */ /* 0x040fe200000e0000 */
[----:B------:R-:W-:Y:S01]  /*3ab0*/  UMOV UR9, 0x40000040 ;  /* 0x4000004000097882 */ /* 0x000fe20000000000 */
[----:B------:R-:W-:Y:S01]  /*3ac0*/  UMOV UR7, 0x40000040 ;  /* 0x4000004000077882 */ /* 0x000fe20000000000 */
[----:B------:R-:W-:Y:S01]  /*3ad0*/  UMOV UR5, UR9 ;  /* 0x0000000900057c82 */ /* 0x000fe20008000000 */
[----:B------:R-:W-:Y:S01]  /*3ae0*/  IADD3 R4, R0, 0x2, RZ ;  /* 0x0000000200047810 */ /* 0x000fe20007ffe0ff */
[----:B-1234-:R-:W-:Y:S01]  /*3af0*/  VIADD R5, R3, 0x2 ;  /* 0x0000000203057836 */ /* 0x01efe20000000000 */
[----:B------:R-:W-:Y:S01]  /*3b00*/  UMOV UR11, 0x40000040 ;  /* 0x40000040000b7882 */ /* 0x000fe20000000000 */
[----:B------:R-:W-:Y:S01]  /*3b10*/  IMAD.U32 R15, RZ, RZ, UR9 ;  /* 0x00000009ff0f7e24 */ /* 0x000fe2000f8e00ff */
[----:B------:R-:W-:Y:S01]  /*3b20*/  UMOV UR9, 0x40000040 ;  /* 0x4000004000097882 */ /* 0x000fe20000000000 */
[----:B------:R-:W-:Y:S01]  /*3b30*/  UMOV UR13, 0x40000040 ;  /* 0x40000040000d7882 */ /* 0x000fe20000000000 */
[----:B------:R-:W-:Y:S01]  /*3b40*/  IMAD.U32 R17, RZ, RZ, UR9 ;  /* 0x00000009ff117e24 */ /* 0x000fe2000f8e00ff */
[----:B------:R-:W-:Y:S01]  /*3b50*/  UMOV UR8, UR4 ;  /* 0x0000000400087c82 */ /* 0x000fe20008000000 */
[----:B------:R-:W-:Y:S01]  /*3b60*/  UMOV UR15, 0x40000040 ;  /* 0x40000040000f7882 */ /* 0x000fe20000000000 */
[----:B------:R-:W-:Y:S01]  /*3b70*/  UMOV UR4, UR8 ;  /* 0x0000000800047c82 */ /* 0x000fe20008000000 */
[----:B------:R-:W-:Y:S01]  /*3b80*/  IMAD.U32 R14, RZ, RZ, UR8 ;  /* 0x00000008ff0e7e24 */ /* 0x000fe2000f8e00ff */
[----:B------:R-:W-:Y:S01]  /*3b90*/  HGMMA.64x64x16.F32 R24, gdesc[UR4], R24, gsb0 ;  /* 0x00e00000041879f0 */ /* 0x000fe20008000818 */
[----:B------:R-:W-:Y:S01]  /*3ba0*/  R2UR UR4, R4 ;  /* 0x00000000040472ca */ /* 0x000fe200000e0000 */
[----:B------:R-:W-:Y:S01]  /*3bb0*/  UMOV UR5, UR9 ;  /* 0x0000000900057c82 */ /* 0x000fe20008000000 */
[----:B------:R-:W-:Y:S01]  /*3bc0*/  R2UR UR6, R5 ;  /* 0x00000000050672ca */ /* 0x000fe200000e0000 */
[----:B------:R-:W-:Y:S01]  /*3bd0*/  UMOV UR7, 0x40000040 ;  /* 0x4000004000077882 */ /* 0x000fe20000000000 */
[----:B------:R-:W-:Y:S01]  /*3be0*/  VIADD R4, R0, 0x4 ;  /* 0x0000000400047836 */ /* 0x000fe20000000000 */
[----:B------:R-:W-:Y:S01]  /*3bf0*/  UMOV UR9, 0x40000040 ;  /* 0x4000004000097882 */ /* 0x000fe20000000000 */
[----:B------:R-:W-:Y:S01]  /*3c00*/  VIADD R5, R3, 0x4 ;  /* 0x0000000403057836 */ /* 0x000fe20000000000 */
[----:B------:R-:W-:Y:S01]  /*3c10*/  UMOV UR17, 0x40000040 ;  /* 0x4000004000117882 */ /* 0x000fe20000000000 */
[----:B------:R-:W-:Y:S01]  /*3c20*/  IMAD.U32 R19, RZ, RZ, UR9 ;  /* 0x00000009ff137e24 */ /* 0x000fe2000f8e00ff */
[----:B------:R-:W-:Y:S01]  /*3c30*/  UMOV UR19, 0x40000040 ;  /* 0x4000004000137882 */ /* 0x000fe20000000000 */
[----:B------:R-:W-:Y:S01]  /*3c40*/  UMOV UR21, 0x40000040 ;  /* 0x4000004000157882 */ /* 0x000fe20000000000 */
[----:B------:R-:W-:Y:S01]  /*3c50*/  UMOV UR23, 0x40000040 ;  /* 0x4000004000177882 */ /* 0x000fe20000000000 */
[----:B------:R-:W-:Y:S01]  /*3c60*/  UMOV UR25, 0x40000040 ;  /* 0x4000004000197882 */ /* 0x000fe20000000000 */
[----:B------:R-:W-:Y:S01]  /*3c70*/  UMOV UR8, UR4 ;  /* 0x0000000400087c82 */ /* 0x000fe20008000000 */
[----:B------:R-:W-:Y:S01]  /*3c80*/  UMOV UR27, 0x40000040 ;  /* 0x40000040001b7882 */ /* 0x000fe20000000000 */
[----:B------:R-:W-:Y:S01]  /*3c90*/  UMOV UR4, UR8 ;  /* 0x0000000800047c82 */ /* 0x000fe20008000000 */
[----:B------:R-:W-:Y:S01]  /*3ca0*/  IMAD.U32 R16, RZ, RZ, UR8 ;  /* 0x00000008ff107e24 */ /* 0x000fe2000f8e00ff */
[----:B------:R-:W-:Y:S01]  /*3cb0*/  UMOV UR29, 0x40000040 ;  /* 0x40000040001d7882 */ /* 0x000fe20000000000 */
        /* <DEDUP_REMOVED lines=9> */
[----:B------:R-:W0:Y:S01]  /*3d50*/  S2R R6, SR_TID.X ;  /* 0x0000000000067919 */ /* 0x000e220000002100 */
[----:B------:R-:W-:Y:S01]  /*3d60*/  UMOV UR53, 0x40000040 ;  /* 0x4000004000357882 */ /* 0x000fe20000000000 */
[----:B------:R-:W-:Y:S01]  /*3d70*/  UMOV UR55, 0x40000040 ;  /* 0x4000004000377882 */ /* 0x000fe20000000000 */
[----:B------:R-:W-:Y:S01]  /*3d80*/  UMOV UR57, 0x40000040 ;  /* 0x4000004000397882 */ /* 0x000fe20000000000 */
[----:B------:R-:W-:Y:S01]  /*3d90*/  UMOV UR59, 0x40000040 ;  /* 0x40000040003b7882 */ /* 0x000fe20000000000 */
[----:B------:R-:W-:-:S02]  /*3da0*/  MOV R62, 0x4 ;  /* 0x00000004003e7802 */ /* 0x000fc40000000f00 */
[----:B0-----:R-:W-:Y:S01]  /*3db0*/  SHF.R.U32.HI R6, RZ, 0x7, R6 ;  /* 0x00000007ff067819 */ /* 0x001fe20000011606 */
        /* <DEDUP_REMOVED lines=8> */
[----:B------:R-:W-:Y:S01]  /*3e40*/  UMOV UR9, 0x40000040 ;  /* 0x4000004000097882 */ /* 0x000fe20000000000 */
[----:B------:R-:W-:Y:S02]  /*3e50*/  VIADD R5, R3, 0x6 ;  /* 0x0000000603057836 */ /* 0x000fe40000000000 */
[----:B------:R-:W-:-:S05]  /*3e60*/  IMAD.U32 R21, RZ, RZ, UR9 ;  /* 0x00000009ff157e24 */ /* 0x000fca000f8e00ff */
        /* <DEDUP_REMOVED lines=12> */
[----:B------:R-:W-:-:S07]  /*3f30*/  VIADD R5, R3, 0x200 ;  /* 0x0000020003057836 */ /* 0x000fce0000000000 */
[----:B------:R-:W-:Y:S02]  /*3f40*/  UMOV UR8, UR4 ;  /* 0x0000000400087c82 */ /* 0x000fe40008000000 */
[----:B------:R-:W-:Y:S01]  /*3f50*/  UMOV UR4, UR8 ;  /* 0x0000000800047c82 */ /* 0x000fe20008000000 */
[----:B------:R-:W-:Y:S01]  /*3f60*/  MOV R20, UR8 ;  /* 0x0000000800147c02 */ /* 0x000fe20008000f00 */
[----:B------:R-:W-:Y:S02]  /*3f70*/  WARPGROUP.DEPBAR.LE gsb0, 0x0 ;  /* 0x00008000000079c5 */ /* 0x000fe40000010000 */
[----:B------:R-:W-:-:S06]  /*3f80*/  WARPGROUP.ARRIVE ;  /* 0x00000000000079c5 */ /* 0x000fcc0000000000 */
[----:B------:R-:W-:Y:S01]  /*3f90*/  HGMMA.64x64x16.F32 R24, gdesc[UR4], R24, gsb0 ;  /* 0x00e00000041879f0 */ /* 0x000fe20008000818 */
[----:B------:R-:W-:Y:S01]  /*3fa0*/  R2UR UR4, R4 ;  /* 0x00000000040472ca */ /* 0x000fe200000e0000 */
[----:B------:R-:W-:Y:S01]  /*3fb0*/  UMOV UR5, 0x40000040 ;  /* 0x4000004000057882 */ /* 0x000fe20000000000 */
[----:B------:R-:W-:Y:S01]  /*3fc0*/  R2UR UR6, R5 ;  /* 0x00000000050672ca */ /* 0x000fe200000e0000 */
[----:B------:R-:W-:Y:S01]  /*3fd0*/  UMOV UR7, 0x40000040 ;  /* 0x4000004000077882 */ /* 0x000fe20000000000 */
[----:B------:R-:W-:Y:S02]  /*3fe0*/  VIADD R4, R0, 0x202 ;  /* 0x0000020200047836 */ /* 0x000fe40000000000 */
[----:B------:R-:W-:-:S03]  /*3ff0*/  VIADD R5, R3, 0x202 ;  /* 0x0000020203057836 */ /* 0x000fc60000000000 */
[----:B------:R-:W-:Y:S01]  /*4000*/  R2UR UR8, R4 ;  /* 0x00000000040872ca */ /* 0x000fe200000e0000 */
[----:B------:R-:W-:Y:S01]  /*4010*/  VIADD R4, R0, 0x204 ;  /* 0x0000020400047836 */ /* 0x000fe20000000000 */
[----:B------:R-:W-:Y:S01]  /*4020*/  R2UR UR10, R5 ;  /* 0x00000000050a72ca */ /* 0x000fe200000e0000 */
[----:B------:R-:W-:-:S03]  /*4030*/  VIADD R5, R3, 0x204 ;  /* 0x0000020403057836 */ /* 0x000fc60000000000 */
[----:B------:R-:W-:Y:S01]  /*4040*/  R2UR UR12, R4 ;  /* 0x00000000040c72ca */ /* 0x000fe200000e0000 */
[----:B------:R-:W-:Y:S01]  /*4050*/  VIADD R4, R0, 0x206 ;  /* 0x0000020600047836 */ /* 0x000fe20000000000 */
[----:B------:R-:W-:Y:S01]  /*4060*/  R2UR UR14, R5 ;  /* 0x00000000050e72ca */ /* 0x000fe200000e0000 */
[----:B------:R-:W-:-:S03]  /*4070*/  VIADD R5, R3, 0x206 ;  /* 0x0000020603057836 */ /* 0x000fc60000000000 */
[----:B------:R-:W-:Y:S02]  /*4080*/  R2UR UR16, R4 ;  /* 0x00000000041072ca */ /* 0x000fe400000e0000 */
[----:B------:R-:W-:Y:S01]  /*4090*/  R2UR UR18, R5 ;  /* 0x00000000051272ca */ /* 0x000fe200000e0000 */
[----:B------:R-:W-:Y:S01]  /*40a0*/  VIADD R5, R3, 0x400 ;  /* 0x0000040003057836 */ /* 0x000fe20000000000 */
[----:B------:R-:W-:-:S04]  /*40b0*/  IADD3 R4, R0, 0x400, RZ ;  /* 0x0000040000047810 */ /* 0x000fc80007ffe0ff */
        /* <DEDUP_REMOVED lines=29> */
[----:B------:R-:W-:Y:S02]  /*4290*/  WARPGROUP.DEPBAR.LE gsb0, 0x0 ;  /* 0x00008000000079c5 */ /* 0x000fe40000010000 */
[----:B------:R-:W-:Y:S01]  /*42a0*/  WARPGROUP.ARRIVE ;  /* 0x00000000000079c5 */ /* 0x000fe20000000000 */
[----:B------:R-:W-:Y:S01]  /*42b0*/  R2UR UR54, R5 ;  /* 0x00000000053672ca */ /* 0x000fe200000e0000 */
[----:B------:R-:W0:Y:S01]  /*42c0*/  SHFL.IDX PT, R4, R6, RZ, 0x1f ;  /* 0x00001fff06047589 */ /* 0x000e2200000e0000 */
[----:B------:R-:W-:-:S03]  /*42d0*/  VIADD R5, R3, 0x800 ;  /* 0x0000080003057836 */ /* 0x000fc60000000000 */
[----:B------:R-:W-:Y:S01]  /*42e0*/  HGMMA.64x64x16.F32 R24, gdesc[UR4], R24, gsb0 ;  /* 0x00e00000041879f0 */ /* 0x000fe20008000818 */
[----:B0-----:R-:W-:Y:S01]  /*42f0*/  ISETP.GT.AND P1, PT, R4, 0x7f, PT ;  /* 0x0000007f0400780c */ /* 0x001fe20003f24270 */
[----:B------:R-:W-:-:S03]  /*4300*/  VIADD R4, R0, 0x800 ;  /* 0x0000080000047836 */ /* 0x000fc60000000000 */
[----:B------:R-:W-:Y:S02]  /*4310*/  SEL R56, RZ, 0x2, !P1 ;  /* 0x00000002ff387807 */ /* 0x000fe40004800000 */
[C---:B------:R-:W-:Y:S02]  /*4320*/  SEL R60, R62.reuse, 0x2, P1 ;  /* 0x000000023e3c7807 */ /* 0x040fe40000800000 */
[----:B------:R-:W-:Y:S01]  /*4330*/  SEL R62, R62, 0x6, !P1 ;  /* 0x000000063e3e7807 */ /* 0x000fe20004800000 */
[C---:B------:R-:W-:Y:S02]  /*4340*/  IMAD.IADD R6, R56.reuse, 0x1, R4 ;  /* 0x0000000138067824 */ /* 0x040fe400078e0204 */
[----:B------:R-:W-:-:S03]  /*4350*/  IMAD.IADD R7, R56, 0x1, R5 ;  /* 0x0000000138077824 */ /* 0x000fc600078e0205 */
[----:B------:R-:W-:Y:S01]  /*4360*/  R2UR UR56, R6 ;  /* 0x00000000063872ca */ /* 0x000fe200000e0000 */
[--C-:B------:R-:W-:Y:S01]  /*4370*/  IMAD.IADD R6, R4, 0x1, R60.reuse ;  /* 0x0000000104067824 */ /* 0x100fe200078e023c */
[----:B------:R-:W-:Y:S01]  /*4380*/  R2UR UR58, R7 ;  /* 0x00000000073a72ca */ /* 0x000fe200000e0000 */
[C---:B------:R-:W-:Y:S02]  /*4390*/  IMAD.IADD R7, R5.reuse, 0x1, R60 ;  /* 0x0000000105077824 */ /* 0x040fe400078e023c */
[----:B------:R-:W-:Y:S01]  /*43a0*/  IMAD.IADD R5, R5, 0x1, R62 ;  /* 0x0000000105057824 */ /* 0x000fe200078e023e */
        /* <DEDUP_REMOVED lines=35> */
[----:B------:R-:W-:Y:S01]  /*45e0*/  HGMMA.64x64x16.F32 R24, gdesc[UR56], R24, gsb0 ;  /* 0x00e00000381879f0 */ /* 0x000fe20008000818 */
[----:B------:R-:W-:Y:S01]  /*45f0*/  R2UR UR56, R6 ;  /* 0x00000000063872ca */ /* 0x000fe200000e0000 */
[----:B------:R-:W-:Y:S01]  /*4600*/  UMOV UR57, 0x40000040 ;  /* 0x4000004000397882 */ /* 0x000fe20000000000 */
[----:B------:R-:W-:Y:S01]  /*4610*/  R2UR UR58, R7 ;  /* 0x00000000073a72ca */ /* 0x000fe200000e0000 */
[----:B------:R-:W-:Y:S01]  /*4620*/  UMOV UR59, 0x40000040 ;  /* 0x40000040003b7882 */ /* 0x000fe20000000000 */
[----:B------:R-:W-:Y:S01]  /*4630*/  IMAD.IADD R6, R4, 0x1, R62 ;  /* 0x0000000104067824 */ /* 0x000fe200078e023e */
[----:B------:R-:W-:Y:S02]  /*4640*/  WARPGROUP.DEPBAR.LE gsb0, 0x0 ;  /* 0x00008000000079c5 */ /* 0x000fe40000010000 */
[----:B------:R-:W-:-:S08]  /*4650*/  WARPGROUP.ARRIVE ;  /* 0x00000000000079c5 */ /* 0x000fd00000000000 */
[----:B------:R-:W-:Y:S01]  /*4660*/  HGMMA.64x64x16.F32 R24, gdesc[UR56], R24, gsb0 ;  /* 0x00e00000381879f0 */ /* 0x000fe20008000818 */
[----:B------:R-:W-:Y:S01]  /*4670*/  R2UR UR58, R5 ;  /* 0x00000000053a72ca */ /* 0x000fe200000e0000 */
[----:B------:R-:W-:Y:S01]  /*4680*/  UMOV UR59, 0x40000040 ;  /* 0x40000040003b7882 */ /* 0x000fe20000000000 */
[----:B------:R-:W-:Y:S01]  /*4690*/  R2UR UR56, R6 ;  /* 0x00000000063872ca */ /* 0x000fe200000e0000 */
[----:B------:R-:W-:Y:S01]  /*46a0*/  UMOV UR57, 0x40000040 ;  /* 0x4000004000397882 */ /* 0x000fe20000000000 */
[----:B------:R-:W-:Y:S02]  /*46b0*/  IMAD.MOV.U32 R5, RZ, RZ, 0x28 ;  /* 0x00000028ff057424 */ /* 0x000fe400078e00ff */
[----:B------:R-:W-:-:S03]  /*46c0*/  IMAD.MOV.U32 R6, RZ, RZ, 0xa00 ;  /* 0x00000a00ff067424 */ /* 0x000fc600078e00ff */
[----:B------:R-:W-:Y:S02]  /*46d0*/  SEL R5, R5, 0x26, P1 ;  /* 0x0000002605057807 */ /* 0x000fe40000800000 */
[----:B------:R-:W-:Y:S02]  /*46e0*/  SEL R6, R6, 0x980, P1 ;  /* 0x0000098006067807 */ /* 0x000fe40000800000 */
[----:B------:R-:W-:Y:S02]  /*46f0*/  LOP3.LUT R5, R5, 0x6, RZ, 0xc0, !PT ;  /* 0x0000000605057812 */ /* 0x000fe400078ec0ff */
[----:B------:R-:W-:-:S04]  /*4700*/  LOP3.LUT R6, R6, 0xa00, RZ, 0xc0, !PT ;  /* 0x00000a0006067812 */ /* 0x000fc800078ec0ff */
[CC--:B------:R-:W-:Y:S02]  /*4710*/  IADD3 R7, R5.reuse, R6.reuse, R0 ;  /* 0x0000000605077210 */ /* 0x0c0fe40007ffe000 */
[----:B------:R-:W-:Y:S01]  /*4720*/  IADD3 R5, R5, R6, R3 ;  /* 0x0000000605057210 */ /* 0x000fe20007ffe003 */
        /* <DEDUP_REMOVED lines=8> */
[----:B------:R-:W-:Y:S02]  /*47b0*/  VIADD R5, R0, 0xa00 ;  /* 0x00000a0000057836 */ /* 0x000fe40000000000 */
[----:B------:R-:W-:-:S03]  /*47c0*/  IMAD.IADD R59, R56, 0x1, R7 ;  /* 0x00000001383b7824 */ /* 0x000fc600078e0207 */
[----:B------:R-:W-:Y:S01]  /*47d0*/  IADD3 R6, R56, R5, RZ ;  /* 0x0000000538067210 */ /* 0x000fe20007ffe0ff */
[----:B------:R-:W-:Y:S02]  /*47e0*/  WARPGROUP.DEPBAR.LE gsb0, 0x0 ;  /* 0x00008000000079c5 */ /* 0x000fe40000010000 */
[----:B------:R-:W-:-:S06]  /*47f0*/  WARPGROUP.ARRIVE ;  /* 0x00000000000079c5 */ /* 0x000fcc0000000000 */
[----:B------:R-:W-:Y:S01]  /*4800*/  HGMMA.64x64x16.F32 R24, gdesc[UR56], R24, gsb0 ;  /* 0x00e00000381879f0 */ /* 0x000fe20008000818 */
[----:B------:R-:W-:Y:S01]  /*4810*/  R2UR UR58, R59 ;  /* 0x000000003b3a72ca */ /* 0x000fe200000e0000 */
[----:B------:R-:W-:Y:S01]  /*4820*/  UMOV UR59, 0x40000040 ;  /* 0x40000040003b7882 */ /* 0x000fe20000000000 */
[----:B------:R-:W-:Y:S01]  /*4830*/  R2UR UR56, R6 ;  /* 0x00000000063872ca */ /* 0x000fe200000e0000 */
[----:B------:R-:W-:Y:S01]  /*4840*/  UMOV UR57, 0x40000040 ;  /* 0x4000004000397882 */ /* 0x000fe20000000000 */
[C---:B------:R-:W-:Y:S02]  /*4850*/  IMAD.IADD R59, R60.reuse, 0x1, R7 ;  /* 0x000000013c3b7824 */ /* 0x040fe400078e0207 */
[----:B------:R-:W-:Y:S02]  /*4860*/  IMAD.IADD R6, R60, 0x1, R5 ;  /* 0x000000013c067824 */ /* 0x000fe400078e0205 */
[----:B------:R-:W-:Y:S01]  /*4870*/  IMAD.IADD R7, R62, 0x1, R7 ;  /* 0x000000013e077824 */ /* 0x000fe200078e0207 */
[----:B------:R-:W-:-:S02]  /*4880*/  WARPGROUP.DEPBAR.LE gsb0, 0x0 ;  /* 0x00008000000079c5 */ /* 0x000fc40000010000 */
        /* <DEDUP_REMOVED lines=22> */
[----:B------:R-:W-:-:S04]  /*49f0*/  VIADD R7, R3, 0xc00 ;  /* 0x00000c0003077836 */ /* 0x000fc80000000000 */
[----:B------:R-:W-:Y:S01]  /*4a00*/  IMAD.IADD R61, R56, 0x1, R7 ;  /* 0x00000001383d7824 */ /* 0x000fe200078e0207 */
[----:B------:R-:W-:Y:S02]  /*4a10*/  WARPGROUP.DEPBAR.LE gsb0, 0x0 ;  /* 0x00008000000079c5 */ /* 0x000fe40000010000 */
[----:B------:R-:W-:-:S06]  /*4a20*/  WARPGROUP.ARRIVE ;  /* 0x00000000000079c5 */ /* 0x000fcc0000000000 */
[----:B------:R-:W-:Y:S01]  /*4a30*/  HGMMA.64x64x16.F32 R24, gdesc[UR56], R24, gsb0 ;  /* 0x00e00000381879f0 */ /* 0x000fe20008000818 */
[----:B------:R-:W-:Y:S01]  /*4a40*/  R2UR UR56, R59 ;  /* 0x000000003b3872ca */ /* 0x000fe200000e0000 */
[----:B------:R-:W-:Y:S01]  /*4a50*/  UMOV UR57, 0x40000040 ;  /* 0x4000004000397882 */ /* 0x000fe20000000000 */
[----:B------:R-:W-:Y:S01]  /*4a60*/  R2UR UR58, R6 ;  /* 0x00000000063a72ca */ /* 0x000fe200000e0000 */
[----:B------:R-:W-:Y:S01]  /*4a70*/  UMOV UR59, 0x40000040 ;  /* 0x40000040003b7882 */ /* 0x000fe20000000000 */
[----:B------:R-:W-:-:S05]  /*4a80*/  VIADD R6, R0, 0xc00 ;  /* 0x00000c0000067836 */ /* 0x000fca0000000000 */
        /* <DEDUP_REMOVED lines=8> */
[C-C-:B------:R-:W-:Y:S02]  /*4b10*/  IMAD.IADD R61, R60.reuse, 0x1, R7.reuse ;  /* 0x000000013c3d7824 */ /* 0x140fe400078e0207 */
        /* <DEDUP_REMOVED lines=44> */
[--C-:B------:R-:W-:Y:S02]  /*4de0*/  IMAD.IADD R60, R60, 0x1, R59.reuse ;  /* 0x000000013c3c7824 */ /* 0x100fe400078e023b */
        /* <DEDUP_REMOVED lines=8> */
[----:B------:R-:W-:Y:S02]  /*4e70*/  IMAD.IADD R56, R62, 0x1, R7 ;  /* 0x000000013e387824 */ /* 0x000fe400078e0207 */
[----:B------:R-:W-:-:S05]  /*4e80*/  IMAD.MOV.U32 R60, RZ, RZ, 0x1000 ;  /* 0x00001000ff3c7424 */ /* 0x000fca00078e00ff */
[----:B------:R-:W-:-:S04]  /*4e90*/  SEL R60, R60, 0xf80, P1 ;  /* 0x00000f803c3c7807 */ /* 0x000fc80000800000 */
[----:B------:R-:W-:Y:S01]  /*4ea0*/  LOP3.LUT R60, R60, 0x1e00, RZ, 0xc0, !PT ;  /* 0x00001e003c3c7812 */ /* 0x000fe200078ec0ff */
[----:B------:R-:W-:Y:S02]  /*4eb0*/  WARPGROUP.DEPBAR.LE gsb0, 0x0 ;  /* 0x00008000000079c5 */ /* 0x000fe40000010000 */
[----:B------:R-:W-:-:S06]  /*4ec0*/  WARPGROUP.ARRIVE ;  /* 0x00000000000079c5 */ /* 0x000fcc0000000000 */
[----:B------:R-:W-:Y:S01]  /*4ed0*/  HGMMA.64x64x16.F32 R24, gdesc[UR56], R24, gsb0 ;  /* 0x00e00000381879f0 */ /* 0x000fe20008000818 */
[----:B------:R-:W-:Y:S01]  /*4ee0*/  R2UR UR56, R56 ;  /* 0x00000000383872ca */ /* 0x000fe200000e0000 */
[----:B------:R-:W-:Y:S01]  /*4ef0*/  UMOV UR57, 0x40000040 ;  /* 0x4000004000397882 */ /* 0x000fe20000000000 */
[----:B------:R-:W-:Y:S01]  /*4f00*/  R2UR UR58, R59 ;  /* 0x000000003b3a72ca */ /* 0x000fe200000e0000 */
[----:B------:R-:W-:Y:S01]  /*4f10*/  UMOV UR59, 0x40000040 ;  /* 0x40000040003b7882 */ /* 0x000fe20000000000 */
[----:B------:R-:W-:-:S05]  /*4f20*/  IMAD.MOV.U32 R56, RZ, RZ, 0x40 ;  /* 0x00000040ff387424 */ /* 0x000fca00078e00ff */
[----:B------:R-:W-:-:S04]  /*4f30*/  SEL R59, R56, 0x3e, P1 ;  /* 0x0000003e383b7807 */ /* 0x000fc80000800000 */
        /* <DEDUP_REMOVED lines=10> */
[----:B------:R-:W-:Y:S02]  /*4fe0*/  WARPGROUP.DEPBAR.LE gsb0, 0x0 ;  /* 0x00008000000079c5 */ /* 0x000fe40000010000 */
[----:B------:R-:W-:-:S09]  /*4ff0*/  WARPGROUP.ARRIVE ;  /* 0x00000000000079c5 */ /* 0x000fd20000000000 */
[----:B------:R-:W-:Y:S03]  /*5000*/  HGMMA.64x64x16.F32 R24, gdesc[UR56], R24, gsb0 ;  /* 0x00e00000381879f0 */ /* 0x000fe60008000818 */
[----:B------:R-:W-:Y:S02]  /*5010*/  WARPGROUP.DEPBAR.LE gsb0, 0x0 ;  /* 0x00008000000079c5 */ /* 0x000fe40000010000 */
[----:B------:R-:W-:Y:S05]  /*5020*/  @!P0 BRA `(.L_x_194) ;  /* 0x0000000000048947 */ /* 0x000fea0003800000 */
[----:B------:R-:W-:Y:S01]  /*5030*/  BPT.TRAP 0x1 ;  /* 0x000000040000795c */ /* 0x000fe20000300000 */
.L_x_194:
        /* <DEDUP_REMOVED lines=8> */
[----:B------:R-:W0:Y:S01]  /*50c0*/  MUFU.TANH R24, R24 ;  /* 0x0000001800187308 */ /* 0x000e220000002400 */
[----:B------:R-:W-:Y:S01]  /*50d0*/  FMUL.FTZ R26, R26, UR6 ;  /* 0x000000061a1a7c20 */ /* 0x000fe20008410000 */
[----:B------:R-:W-:Y:S01]  /*50e0*/  FMUL.FTZ R33, R33, UR6 ;  /* 0x0000000621217c20 */ /* 0x000fe20008410000 */
[----:B------:R-:W-:Y:S01]  /*50f0*/  FMUL.FTZ R27, R27, UR6 ;  /* 0x000000061b1b7c20 */ /* 0x000fe20008410000 */
[----:B------:R-:W-:Y:S01]  /*5100*/  IADD3 R58, -R58, 0x40, R59 ;  /* 0x000000403a3a7810 */ /* 0x000fe20007ffe13b */
[----:B------:R-:W-:Y:S01]  /*5110*/  FMUL.FTZ R36, R36, UR6 ;  /* 0x0000000624247c20 */ /* 0x000fe20008410000 */
[----:B------:R-:W-:Y:S01]  /*5120*/  FMUL.FTZ R30, R30, UR6 ;  /* 0x000000061e1e7c20 */ /* 0x000fe20008410000 */
[----:B------:R-:W-:Y:S01]  /*5130*/  FMUL.FTZ R37, R37, UR6 ;  /* 0x0000000625257c20 */ /* 0x000fe20008410000 */
[----:B------:R-:W1:Y:S01]  /*5140*/  MUFU.TANH R25, R25 ;  /* 0x0000001900197308 */ /* 0x000e620000002400 */
[C---:B------:R-:W-:Y:S01]  /*5150*/  ISETP.GT.AND P5, PT, R58.reuse, RZ, PT ;  /* 0x000000ff3a00720c */ /* 0x040fe20003fa4270 */
[----:B------:R-:W-:Y:S01]  /*5160*/  FMUL.FTZ R31, R31, UR6 ;  /* 0x000000061f1f7c20 */ /* 0x000fe20008410000 */
[----:B------:R-:W-:Y:S01]  /*5170*/  ISETP.GT.AND P4, PT, R58, 0x1, PT ;  /* 0x000000013a00780c */ /* 0x000fe20003f84270 */
[----:B------:R-:W-:Y:S01]  /*5180*/  FMUL.FTZ R40, R40, UR6 ;  /* 0x0000000628287c20 */ /* 0x000fe20008410000 */
[----:B------:R-:W-:Y:S01]  /*5190*/  ISETP.GT.AND P3, PT, R58, 0x8, PT ;  /* 0x000000083a00780c */ /* 0x000fe20003f64270 */
[----:B------:R-:W-:Y:S01]  /*51a0*/  FMUL.FTZ R34, R34, UR6 ;  /* 0x0000000622227c20 */ /* 0x000fe20008410000 */
[----:B------:R-:W-:Y:S01]  /*51b0*/  ISETP.GT.AND P2, PT, R58, 0x9, PT ;  /* 0x000000093a00780c */ /* 0x000fe20003f44270 */
[----:B------:R-:W2:Y:S01]  /*51c0*/  MUFU.TANH R28, R28 ;  /* 0x0000001c001c7308 */ /* 0x000ea20000002400 */
[----:B0-----:R-:W-:Y:S01]  /*51d0*/  FSEL R24, R24, -INF , P5 ;  /* 0xff80000018187808 */ /* 0x001fe20002800000 */
[----:B------:R-:W-:Y:S01]  /*51e0*/  FMUL.FTZ R41, R41, UR6 ;  /* 0x0000000629297c20 */ /* 0x000fe20008410000 */
[C---:B------:R-:W-:Y:S01]  /*51f0*/  ISETP.GT.AND P1, PT, R58.reuse, 0x10, PT ;  /* 0x000000103a00780c */ /* 0x040fe20003f24270 */
[----:B------:R-:W-:Y:S01]  /*5200*/  FMUL.FTZ R35, R35, UR6 ;  /* 0x0000000623237c20 */ /* 0x000fe20008410000 */
[----:B------:R-:W-:Y:S01]  /*5210*/  ISETP.GT.AND P6, PT, R58, 0x11, PT ;  /* 0x000000113a00780c */ /* 0x000fe20003fc4270 */
[----:B------:R-:W-:Y:S01]  /*5220*/  FMUL.FTZ R44, R44, UR6 ;  /* 0x000000062c2c7c20 */ /* 0x000fe20008410000 */
[----:B------:R-:W-:Y:S01]  /*5230*/  FMUL.FTZ R38, R38, UR6 ;  /* 0x0000000626267c20 */ /* 0x000fe20008410000 */
[----:B------:R-:W0:Y:S01]  /*5240*/  MUFU.TANH R29, R29 ;  /* 0x0000001d001d7308 */ /* 0x000e220000002400 */
[----:B-1----:R-:W-:Y:S01]  /*5250*/  FSEL R25, R25, -INF , P4 ;  /* 0xff80000019197808 */ /* 0x002fe20002000000 */
[----:B------:R-:W-:Y:S01]  /*5260*/  FMUL.FTZ R45, R45, UR6 ;  /* 0x000000062d2d7c20 */ /* 0x000fe20008410000 */
[----:B------:R-:W-:Y:S01]  /*5270*/  FMUL.FTZ R39, R39, UR6 ;  /* 0x0000000627277c20 */ /* 0x000fe20008410000 */
[----:B------:R-:W-:Y:S01]  /*5280*/  FMUL.FTZ R48, R48, UR6 ;  /* 0x0000000630307c20 */ /* 0x000fe20008410000 */
[----:B------:R-:W-:Y:S01]  /*5290*/  FMNMX.FTZ R59, R24, R25, !PT ;  /* 0x00000019183b7209 */ /* 0x000fe20007810000 */
        /* <DEDUP_REMOVED lines=9> */
[----:B------:R-:W-:Y:S01]  /*5330*/  FMUL.FTZ R47, R47, UR6 ;  /* 0x000000062f2f7c20 */ /* 0x000fe20008410000 */
[----:B------:R-:W2:Y:S01]  /*5340*/  MUFU.TANH R26, R26 ;  /* 0x0000001a001a7308 */ /* 0x000ea20000002400 */
[----:B0-----:R-:W-:Y:S01]  /*5350*/  FSEL R29, R29, -INF , P2 ;  /* 0xff8000001d1d7808 */ /* 0x001fe20001000000 */
[----:B------:R-:W-:Y:S01]  /*5360*/  FMUL.FTZ R50, R50, UR6 ;  /* 0x0000000632327c20 */ /* 0x000fe20008410000 */
[----:B------:R-:W-:Y:S01]  /*5370*/  FMUL.FTZ R51, R51, UR6 ;  /* 0x0000000633337c20 */ /* 0x000fe20008410000 */
[----:B------:R-:W-:Y:S01]  /*5380*/  FMUL.FTZ R54, R54, UR6 ;  /* 0x0000000636367c20 */ /* 0x000fe20008410000 */
[----:B------:R-:W-:Y:S01]  /*5390*/  FMNMX.FTZ R59, R29, R60, !PT ;  /* 0x0000003c1d3b7209 */ /* 0x000fe20007810000 */
[----:B------:R-:W-:Y:S01]  /*53a0*/  FMUL.FTZ R55, R55, UR6 ;  /* 0x0000000637377c20 */ /* 0x000fe20008410000 */
[----:B------:R-:W-:Y:S01]  /*53b0*/  ULDC UR6, c[0x0][0xa80] ;  /* 0x0002a00000067ab9 */ /* 0x000fe20000000800 */
[----:B------:R-:W0:Y:S01]  /*53c0*/  MUFU.TANH R33, R33 ;  /* 0x0000002100217308 */ /* 0x000e220000002400 */
[----:B-1----:R-:W-:Y:S01]  /*53d0*/  FSEL R32, R32, -INF , P1 ;  /* 0xff80000020207808 */ /* 0x002fe20000800000 */
[----:B------:R-:W1:Y:S01]  /*53e0*/  S2UR UR11, SR_CgaCtaId ;  /* 0x00000000000b79c3 */ /* 0x000e620000008800 */
[----:B------:R-:W-:-:S02]  /*53f0*/  R2UR UR7, R2 ;  /* 0x00000000020772ca */ /* 0x000fc400000e0000 */
[----:B------:R-:W-:Y:S02]  /*5400*/  FMNMX.FTZ R60, R32, R59, !PT ;  /* 0x0000003b203c7209 */ /* 0x000fe40007810000 */
[----:B------:R-:W-:Y:S01]  /*5410*/  LOP3.LUT R193, R193, 0x2000000, RZ, 0xfc, !PT ;  /* 0x02000000c1c17812 */ /* 0x000fe200078efcff */
[----:B------:R-:W3:Y:S01]  /*5420*/  MUFU.TANH R27, R27 ;  /* 0x0000001b001b7308 */ /* 0x000ee20000002400 */
[----:B--2---:R-:W-:Y:S02]  /*5430*/  FSEL R26, R26, -INF , P5 ;  /* 0xff8000001a1a7808 */ /* 0x004fe40002800000 */
[----:B------:R-:W-:Y:S01]  /*5440*/  ISETP.GT.AND P5, PT, R58, 0x18, PT ;  /* 0x000000183a00780c */ /* 0x000fe20003fa4270 */
[C---:B------:R-:W-:Y:S01]  /*5450*/  VIADD R210, R193.reuse, 0x80 ;  /* 0x00000080c1d27836 */ /* 0x040fe20000000000 */
[----:B------:R-:W-:-:S03]  /*5460*/  R2UR UR10, R193 ;  /* 0x00000000c10a72ca */ /* 0x000fc600000e0000 */
[----:B------:R-:W2:Y:S01]  /*5470*/  MUFU.TANH R36, R36 ;  /* 0x0000002400247308 */ /* 0x000ea20000002400 */
[----:B0-----:R-:W-:Y:S01]  /*5480*/  FSEL R33, R33, -INF , P6 ;  /* 0xff80000021217808 */ /* 0x001fe20003000000 */
[----:B------:R-:W-:-:S03]  /*5490*/  UIADD3 UR7, UR7, 0x38840, URZ ;  /* 0x0003884007077890 */ /* 0x000fc6000fffe03f */
[----:B------:R-:W-:-:S03]  /*54a0*/  FMNMX.FTZ R59, R33, R60, !PT ;  /* 0x0000003c213b7209 */ /* 0x000fc60007810000 */
[----:B------:R-:W0:Y:S01]  /*54b0*/  MUFU.TANH R30, R30 ;  /* 0x0000001e001e7308 */ /* 0x000e220000002400 */
[----:B---3--:R-:W-:Y:S01]  /*54c0*/  FSEL R27, R27, -INF , P4 ;  /* 0xff8000001b1b7808 */ /* 0x008fe20002000000 */
[----:B-1----:R-:W-:Y:S01]  /*54d0*/  UPRMT UR7, UR11, 0x654, UR7 ;  /* 0x000006540b077896 */ /* 0x002fe20008000007 */
[----:B------:R-:W-:Y:S02]  /*54e0*/  ISETP.GT.AND P4, PT, R58, 0x19, PT ;  /* 0x000000193a00780c */ /* 0x000fe40003f84270 */
[----:B------:R-:W-:-:S03]  /*54f0*/  UMOV UR11, 0x40000040 ;  /* 0x40000040000b7882 */ /* 0x000fc60000000000 */
[----:B------:R-:W1:Y:S01]  /*5500*/  MUFU.TANH R37, R37 ;  /* 0x0000002500257308 */ /* 0x000e620000002400 */
[----:B--2---:R-:W-:Y:S02]  /*5510*/  FSEL R36, R36, -INF , P5 ;  /* 0xff80000024247808 */ /* 0x004fe40002800000 */
[----:B------:R-:W-:Y:S02]  /*5520*/  SYNCS.ARRIVE.TRANS64.RED.A1T0 RZ, [UR7], RZ ;  /* 0x000000ffffff79a7 */ /* 0x000fe40008100407 */
[----:B------:R-:W-:-:S03]  /*5530*/  FMNMX.FTZ R60, R36, R59, !PT ;  /* 0x0000003b243c7209 */ /* 0x000fc60007810000 */
[----:B------:R-:W2:Y:S01]  /*5540*/  MUFU.TANH R31, R31 ;  /* 0x0000001f001f7308 */ /* 0x000ea20000002400 */
[----:B0-----:R-:W-:Y:S02]  /*5550*/  FSEL R30, R30, -INF , P3 ;  /* 0xff8000001e1e7808 */ /* 0x001fe40001800000 */
[----:B------:R-:W-:-:S05]  /*5560*/  ISETP.GT.AND P3, PT, R58, 0x20, PT ;  /* 0x000000203a00780c */ /* 0x000fca0003f64270 */
[----:B------:R-:W0:Y:S01]  /*5570*/  MUFU.TANH R40, R40 ;  /* 0x0000002800287308 */ /* 0x000e220000002400 */
[----:B-1----:R-:W-:-:S04]  /*5580*/  FSEL R37, R37, -INF , P4 ;  /* 0xff80000025257808 */ /* 0x002fc80002000000 */
[----:B------:R-:W-:-:S03]  /*5590*/  FMNMX.FTZ R59, R37, R60, !PT ;  /* 0x0000003c253b7209 */ /* 0x000fc60007810000 */
[----:B------:R-:W1:Y:S01]  /*55a0*/  MUFU.TANH R34, R34 ;  /* 0x0000002200227308 */ /* 0x000e620000002400 */
[----:B--2---:R-:W-:Y:S02]  /*55b0*/  FSEL R31, R31, -INF , P2 ;  /* 0xff8000001f1f7808 */ /* 0x004fe40001000000 */
[----:B------:R-:W-:-:S05]  /*55c0*/  ISETP.GT.AND P2, PT, R58, 0x21, PT ;  /* 0x000000213a00780c */ /* 0x000fca0003f44270 */
[----:B------:R-:W2:Y:S01]  /*55d0*/  MUFU.TANH R41, R41 ;  /* 0x0000002900297308 */ /* 0x000ea20000002400 */
[----:B0-----:R-:W-:-:S04]  /*55e0*/  FSEL R40, R40, -INF , P3 ;  /* 0xff80000028287808 */ /* 0x001fc80001800000 */
[----:B------:R-:W-:-:S03]  /*55f0*/  FMNMX.FTZ R60, R40, R59, !PT ;  /* 0x0000003b283c7209 */ /* 0x000fc60007810000 */
[----:B------:R-:W0:Y:S01]  /*5600*/  MUFU.TANH R35, R35 ;  /* 0x0000002300237308 */ /* 0x000e220000002400 */
[----:B-1----:R-:W-:Y:S02]  /*5610*/  FSEL R34, R34, -INF , P1 ;  /* 0xff80000022227808 */ /* 0x002fe40000800000 */
[----:B------:R-:W-:-:S05]  /*5620*/  ISETP.GT.AND P1, PT, R58, 0x28, PT ;  /* 0x000000283a00780c */ /* 0x000fca0003f24270 */
[----:B------:R-:W1:Y:S01]  /*5630*/  MUFU.TANH R44, R44 ;  /* 0x0000002c002c7308 */ /* 0x000e620000002400 */
[----:B--2---:R-:W-:-:S04]  /*5640*/  FSEL R41, R41, -INF , P2 ;  /* 0xff80000029297808 */ /* 0x004fc80001000000 */
        /* <DEDUP_REMOVED lines=32> */
[----:B-1----:R-:W-:-:S04]  /*5850*/  FSEL R53, R53, -INF , P2 ;  /* 0xff80000035357808 */ /* 0x002fc80001000000 */
[----:B------:R-:W-:-:S03]  /*5860*/  FMNMX.FTZ R60, R53, R58, !PT ;  /* 0x0000003a353c7209 */ /* 0x000fc60007810000 */
[----:B------:R-:W1:Y:S01]  /*5870*/  MUFU.TANH R50, R50 ;  /* 0x0000003200327308 */ /* 0x000e620000002400 */
[----:B--2---:R-:W-:Y:S01]  /*5880*/  FSEL R46, R46, -INF , P1 ;  /* 0xff8000002e2e7808 */ /* 0x004fe20000800000 */
[----:B------:R-:W2:Y:S06]  /*5890*/  SHFL.BFLY PT, R59, R60, 0x2, 0x1f ;  /* 0x0c401f003c3b7f89 */ /* 0x000eac00000e0000 */
[----:B------:R-:W3:Y:S01]  /*58a0*/  MUFU.TANH R51, R51 ;  /* 0x0000003300337308 */ /* 0x000ee20000002400 */
[----:B0-----:R-:W-:-:S07]  /*58b0*/  FSEL R47, R47, -INF , P6 ;  /* 0xff8000002f2f7808 */ /* 0x001fce0003000000 */
[----:B------:R-:W0:Y:S01]  /*58c0*/  MUFU.TANH R54, R54 ;  /* 0x0000003600367308 */ /* 0x000e220000002400 */
[----:B-1----:R-:W-:-:S07]  /*58d0*/  FSEL R50, R50, -INF , P5 ;  /* 0xff80000032327808 */ /* 0x002fce0002800000 */
[----:B------:R-:W1:Y:S01]  /*58e0*/  MUFU.TANH R55, R55 ;  /* 0x0000003700377308 */ /* 0x000e620000002400 */
[----:B---3--:R-:W-:Y:S02]  /*58f0*/  FSEL R51, R51, -INF , P4 ;  /* 0xff80000033337808 */ /* 0x008fe40002000000 */
[----:B--2---:R-:W-:Y:S02]  /*5900*/  FMNMX.FTZ R187, R60, R59, !PT ;  /* 0x0000003b3cbb7209 */ /* 0x004fe40007810000 */
[----:B------:R-:W-:-:S03]  /*5910*/  FMNMX.FTZ R59, R26, R27, !PT ;  /* 0x0000001b1a3b7209 */ /* 0x000fc60007810000 */
[----:B------:R-:W2:Y:S01]  /*5920*/  SHFL.BFLY PT, R62, R187, 0x1, 0x1f ;  /* 0x0c201f00bb3e7f89 */ /* 0x000ea200000e0000 */
[----:B------:R-:W-:Y:S02]  /*5930*/  FMNMX.FTZ R58, R30, R59, !PT ;  /* 0x0000003b1e3a7209 */ /* 0x000fe40007810000 */
[----:B0-----:R-:W-:Y:S02]  /*5940*/  FSEL R54, R54, -INF , P3 ;  /* 0xff80000036367808 */ /* 0x001fe40001800000 */
[----:B------:R-:W-:-:S04]  /*5950*/  FMNMX.FTZ R59, R31, R58, !PT ;  /* 0x0000003a1f3b7209 */ /* 0x000fc80007810000 */
[----:B------:R-:W-:Y:S02]  /*5960*/  FMNMX.FTZ R58, R34, R59, !PT ;  /* 0x0000003b223a7209 */ /* 0x000fe40007810000 */
[----:B-1----:R-:W-:Y:S02]  /*5970*/  FSEL R55, R55, -INF , P2 ;  /* 0xff80000037377808 */ /* 0x002fe40001000000 */
[----:B------:R-:W-:-:S04]  /*5980*/  FMNMX.FTZ R59, R35, R58, !PT ;  /* 0x0000003a233b7209 */ /* 0x000fc80007810000 */
[----:B------:R-:W-:-:S04]  /*5990*/  FMNMX.FTZ R58, R38, R59, !PT ;  /* 0x0000003b263a7209 */ /* 0x000fc80007810000 */
[----:B------:R-:W-:Y:S02]  /*59a0*/  FMNMX.FTZ R59, R39, R58, !PT ;  /* 0x0000003a273b7209 */ /* 0x000fe40007810000 */
[----:B--2---:R-:W-:Y:S02]  /*59b0*/  FMNMX.FTZ R187, R187, R62, !PT ;  /* 0x0000003ebbbb7209 */ /* 0x004fe40007810000 */
        /* <DEDUP_REMOVED lines=26> */
[----:B------:R-:W0:Y:S01]  /*5b60*/  SHFL.BFLY PT, R25, R24, 0x2, 0x1f ;  /* 0x0c401f0018197f89 */ /* 0x000e2200000e0000 */
[--C-:B------:R-:W-:Y:S01]  /*5b70*/  FFMA.FTZ R182, R52, UR6, -R60.reuse ;  /* 0x0000000634b67c23 */ /* 0x100fe2000801083c */
[----:B------:R-:W-:Y:S01]  /*5b80*/  FFMA.FTZ R183, R53, UR6, -R60 ;  /* 0x0000000635b77c23 */ /* 0x000fe2000801083c */
[----:B------:R-:W-:Y:S08]  /*5b90*/  MUFU.EX2 R168, R168 ;  /* 0x000000a800a87308 */ /* 0x000ff00000000800 */
[----:B------:R-:W-:Y:S08]  /*5ba0*/  MUFU.EX2 R169, R169 ;  /* 0x000000a900a97308 */ /* 0x000ff00000000800 */
[----:B------:R-:W-:Y:S01]  /*5bb0*/  MUFU.EX2 R170, R170 ;  /* 0x000000aa00aa7308 */ /* 0x000fe20000000800 */
[----:B0-----:R-:W-:-:S07]  /*5bc0*/  FMNMX.FTZ R25, R24, R25, !PT ;  /* 0x0000001918197209 */ /* 0x001fce0007810000 */
[----:B------:R-:W0:Y:S01]  /*5bd0*/  MUFU.EX2 R171, R171 ;  /* 0x000000ab00ab7308 */ /* 0x000e220000000800 */
[----:B------:R-:W1:Y:S07]  /*5be0*/  SHFL.BFLY PT, R188, R25, 0x1, 0x1f ;  /* 0x0c201f0019bc7f89 */ /* 0x000e6e00000e0000 */
[----:B------:R-:W-:Y:S08]  /*5bf0*/  MUFU.EX2 R172, R172 ;  /* 0x000000ac00ac7308 */ /* 0x000ff00000000800 */
[----:B------:R-:W2:Y:S01]  /*5c00*/  MUFU.EX2 R173, R173 ;  /* 0x000000ad00ad7308 */ /* 0x000ea20000000800 */
[----:B0-----:R-:W-:-:S07]  /*5c10*/  F2FP.F16.F32.PACK_AB R154, R171, R170 ;  /* 0x000000aaab9a723e */ /* 0x001fce00000000ff */
[----:B------:R-:W-:Y:S01]  /*5c20*/  MUFU.EX2 R174, R174 ;  /* 0x000000ae00ae7308 */ /* 0x000fe20000000800 */
[----:B-1----:R-:W-:-:S04]  /*5c30*/  FMNMX.FTZ R188, R25, R188, !PT ;  /* 0x000000bc19bc7209 */ /* 0x002fc80007810000 */
[C---:B------:R-:W-:Y:S01]  /*5c40*/  FSETP.NEU.FTZ.AND P1, PT, R188.reuse, -INF , PT ;  /* 0xff800000bc00780b */ /* 0x040fe20003f3d000 */
[----:B------:R-:W-:Y:S02]  /*5c50*/  FMUL.FTZ R24, R188, UR6 ;  /* 0x00000006bc187c20 */ /* 0x000fe40008410000 */
[----:B------:R-:W0:Y:S01]  /*5c60*/  MUFU.EX2 R175, R175 ;  /* 0x000000af00af7308 */ /* 0x000e220000000800 */
[----:B--2---:R-:W-:Y:S02]  /*5c70*/  F2FP.F16.F32.PACK_AB R156, R173, R172 ;  /* 0x000000acad9c723e */ /* 0x004fe400000000ff */
[----:B------:R-:W-:Y:S02]  /*5c80*/  FSEL R29, R24, RZ, P1 ;  /* 0x000000ff181d7208 */ /* 0x000fe40000800000 */
[CC--:B------:R-:W-:Y:S02]  /*5c90*/  LEA.HI R24, R57.reuse, R152.reuse, RZ, 0x4 ;  /* 0x0000009839187211 */ /* 0x0c0fe400078f20ff */
[----:B------:R-:W-:Y:S01]  /*5ca0*/  LEA.HI R57, R57, R152, RZ, 0x5 ;  /* 0x0000009839397211 */ /* 0x000fe200078f28ff */
[--C-:B------:R-:W-:Y:S01]  /*5cb0*/  FFMA.FTZ R194, R26, UR6, -R29.reuse ;  /* 0x000000061ac27c23 */ /* 0x100fe2000801081d */
[----:B------:R-:W-:Y:S01]  /*5cc0*/  LOP3.LUT R25, R24, 0xfffffff0, RZ, 0xc0, !PT ;  /* 0xfffffff018197812 */ /* 0x000fe200078ec0ff */
[--C-:B------:R-:W-:Y:S01]  /*5cd0*/  FFMA.FTZ R195, R27, UR6, -R29.reuse ;  /* 0x000000061bc37c23 */ /* 0x100fe2000801081d */
[----:B------:R-:W-:Y:S01]  /*5ce0*/  SHF.R.U32.HI R24, RZ, 0x1, R24 ;  /* 0x00000001ff187819 */ /* 0x000fe20000011618 */
[--C-:B------:R-:W-:Y:S01]  /*5cf0*/  FFMA.FTZ R196, R30, UR6, -R29.reuse ;  /* 0x000000061ec47c23 */ /* 0x100fe2000801081d */
[----:B------:R-:W-:Y:S01]  /*5d00*/  FFMA.FTZ R197, R31, UR6, -R29 ;  /* 0x000000061fc57c23 */ /* 0x000fe2000801081d */
[----:B------:R-:W-:-:S02]  /*5d10*/  IMAD.IADD R25, R152, 0x1, -R25 ;  /* 0x0000000198197824 */ /* 0x000fc400078e0a19 */
[--C-:B------:R-:W-:Y:S01]  /*5d20*/  FFMA.FTZ R198, R34, UR6, -R29.reuse ;  /* 0x0000000622c67c23 */ /* 0x100fe2000801081d */
[----:B------:R-:W-:Y:S02]  /*5d30*/  IMAD.SHL.U32 R57, R57, 0x20, RZ ;  /* 0x0000002039397824 */ /* 0x000fe400078e00ff */
[--C-:B------:R-:W-:Y:S01]  /*5d40*/  FFMA.FTZ R199, R35, UR6, -R29.reuse ;  /* 0x0000000623c77c23 */ /* 0x100fe2000801081d */
[----:B------:R-:W-:Y:S01]  /*5d50*/  FFMA.FTZ R200, R38, UR6, -R29 ;  /* 0x0000000626c87c23 */ /* 0x000fe2000801081d */
[----:B------:R-:W-:Y:S01]  /*5d60*/  SHF.R.S32.HI R26, RZ, 0x1f, R25 ;  /* 0x0000001fff1a7819 */ /* 0x000fe20000011419 */
[--C-:B------:R-:W-:Y:S01]  /*5d70*/  FFMA.FTZ R201, R39, UR6, -R29.reuse ;  /* 0x0000000627c97c23 */ /* 0x100fe2000801081d */
[--C-:B------:R-:W-:Y:S01]  /*5d80*/  FFMA.FTZ R202, R42, UR6, -R29.reuse ;  /* 0x000000062aca7c23 */ /* 0x100fe2000801081d */
[--C-:B------:R-:W-:Y:S01]  /*5d90*/  FFMA.FTZ R203, R43, UR6, -R29.reuse ;  /* 0x000000062bcb7c23 */ /* 0x100fe2000801081d */
[----:B------:R-:W-:Y:S01]  /*5da0*/  LEA.HI R26, R26, R25, RZ, 0x3 ;  /* 0x000000191a1a7211 */ /* 0x000fe200078f18ff */
[--C-:B------:R-:W-:Y:S01]  /*5db0*/  FFMA.FTZ R204, R46, UR6, -R29.reuse ;  /* 0x000000062ecc7c23 */ /* 0x100fe2000801081d */
[--C-:B------:R-:W-:Y:S01]  /*5dc0*/  FFMA.FTZ R205, R47, UR6, -R29.reuse ;  /* 0x000000062fcd7c23 */ /* 0x100fe2000801081d */
[----:B------:R-:W-:Y:S01]  /*5dd0*/  FFMA.FTZ R206, R50, UR6, -R29 ;  /* 0x0000000632ce7c23 */ /* 0x000fe2000801081d */
[C---:B------:R-:W-:Y:S01]  /*5de0*/  LOP3.LUT R28, R26.reuse, 0xfffffff8, RZ, 0xc0, !PT ;  /* 0xfffffff81a1c7812 */ /* 0x040fe200078ec0ff */
[----:B------:R-:W-:-:S02]  /*5df0*/  IMAD.SHL.U32 R26, R26, 0x40, RZ ;  /* 0x000000401a1a7824 */ /* 0x000fc400078e00ff */
[--C-:B------:R-:W-:Y:S01]  /*5e00*/  FFMA.FTZ R207, R51, UR6, -R29.reuse ;  /* 0x0000000633cf7c23 */ /* 0x100fe2000801081d */
[--C-:B------:R-:W-:Y:S01]  /*5e10*/  FFMA.FTZ R208, R54, UR6, -R29.reuse ;  /* 0x0000000636d07c23 */ /* 0x100fe2000801081d */
[----:B------:R-:W-:Y:S01]  /*5e20*/  FFMA.FTZ R209, R55, UR6, -R29 ;  /* 0x0000000637d17c23 */ /* 0x000fe2000801081d */
[----:B------:R-:W-:Y:S01]  /*5e30*/  IMAD.IADD R28, R25, 0x1, -R28 ;  /* 0x00000001191c7824 */ /* 0x000fe200078e0a1c */
[----:B------:R-:W-:Y:S01]  /*5e40*/  LOP3.LUT R57, R57, 0x7ffffc00, RZ, 0xc0, !PT ;  /* 0x7ffffc0039397812 */ /* 0x000fe200078ec0ff */
[----:B------:R-:W-:Y:S01]  /*5e50*/  MUFU.EX2 R194, R194 ;  /* 0x000000c200c27308 */ /* 0x000fe20000000800 */
[----:B------:R-:W-:Y:S02]  /*5e60*/  LOP3.LUT R26, R26, 0x7ffffe00, RZ, 0xc0, !PT ;  /* 0x7ffffe001a1a7812 */ /* 0x000fe400078ec0ff */
[C---:B------:R-:W-:Y:S02]  /*5e70*/  SHF.L.U32 R25, R28.reuse, 0x6, RZ ;  /* 0x000000061c197819 */ /* 0x040fe400000006ff */
[----:B------:R-:W-:-:S02]  /*5e80*/  LOP3.LUT P2, RZ, R28, 0x2, RZ, 0xc0, !PT ;  /* 0x000000021cff7812 */ /* 0x000fc4000784c0ff */
[----:B------:R-:W-:Y:S01]  /*5e90*/  LOP3.LUT R25, R25, 0x1c0, RZ, 0xc0, !PT ;  /* 0x000001c019197812 */ /* 0x000fe200078ec0ff */
[----:B------:R-:W1:Y:S01]  /*5ea0*/  MUFU.EX2 R195, R195 ;  /* 0x000000c300c37308 */ /* 0x000e620000000800 */
[----:B------:R-:W-:Y:S02]  /*5eb0*/  LOP3.LUT P1, RZ, R28, 0x4, RZ, 0xc0, !PT ;  /* 0x000000041cff7812 */ /* 0x000fe4000782c0ff */
[----:B------:R-:W-:Y:S02]  /*5ec0*/  LOP3.LUT R24, R25, 0x8, R24, 0xf8, !PT ;  /* 0x0000000819187812 */ /* 0x000fe400078ef818 */
[----:B------:R-:W-:Y:S02]  /*5ed0*/  SHF.R.U32.HI R25, RZ, 0x3, R25 ;  /* 0x00000003ff197819 */ /* 0x000fe40000011619 */
[----:B------:R-:W-:Y:S01]  /*5ee0*/  SEL R56, R56, 0xffffffc0, !P1 ;  /* 0xffffffc038387807 */ /* 0x000fe20004800000 */
[----:B------:R-:W-:Y:S01]  /*5ef0*/  MUFU.EX2 R196, R196 ;  /* 0x000000c400c47308 */ /* 0x000fe20000000800 */
[----:B------:R-:W-:-:S02]  /*5f00*/  LOP3.LUT R24, R24, R25, RZ, 0x3c, !PT ;  /* 0x0000001918187212 */ /* 0x000fc400078e3cff */
[----:B------:R-:W-:Y:S01]  /*5f10*/  F2FP.F16.F32.PACK_AB R152, R169, R168 ;  /* 0x000000a8a998723e */ /* 0x000fe200000000ff */
[----:B------:R-:W-:Y:S01]  /*5f20*/  FADD.FTZ R169, R168, R169 ;  /* 0x000000a9a8a97221 */ /* 0x000fe20000010000 */
[----:B------:R-:W-:Y:S02]  /*5f30*/  IADD3 R57, R24, R26, R57 ;  /* 0x0000001a18397210 */ /* 0x000fe40007ffe039 */
[----:B0-----:R-:W-:Y:S01]  /*5f40*/  F2FP.F16.F32.PACK_AB R158, R175, R174 ;  /* 0x000000aeaf9e723e */ /* 0x001fe200000000ff */
[----:B------:R-:W0:Y:S01]  /*5f50*/  MUFU.EX2 R197, R197 ;  /* 0x000000c500c57308 */ /* 0x000e220000000800 */
[----:B-1----:R-:W-:Y:S01]  /*5f60*/  F2FP.F16.F32.PACK_AB R153, R195, R194 ;  /* 0x000000c2c399723e */ /* 0x002fe200000000ff */
[----:B------:R-:W-:Y:S02]  /*5f70*/  IMAD R192, R57, 0x2, R2 ;  /* 0x0000000239c07824 */ /* 0x000fe400078e0202 */
[----:B------:R-:W-:Y:S01]  /*5f80*/  FADD.FTZ R195, R194, R195 ;  /* 0x000000c3c2c37221 */ /* 0x000fe20000010000 */
[----:B------:R-:W-:Y:S01]  /*5f90*/  FADD.FTZ R170, R170, R169 ;  /* 0x000000a9aaaa7221 */ /* 0x000fe20000010000 */
[----:B------:R-:W-:-:S02]  /*5fa0*/  VIADD R190, R192, 0x36400 ;  /* 0x00036400c0be7836 */ /* 0x000fc40000000000 */
[----:B------:R-:W-:Y:S01]  /*5fb0*/  MUFU.EX2 R198, R198 ;  /* 0x000000c600c67308 */ /* 0x000fe20000000800 */
[----:B------:R-:W-:Y:S02]  /*5fc0*/  VIADD R191, R192, 0x36420 ;  /* 0x00036420c0bf7836 */ /* 0x000fe40000000000 */
[----:B------:R-:W-:Y:S01]  /*5fd0*/  FADD.FTZ R171, R171, R170 ;  /* 0x000000aaabab7221 */ /* 0x000fe20000010000 */
[C---:B------:R-:W-:Y:S02]  /*5fe0*/  @P2 VIADD R191, R190.reuse, 0xffffffe0 ;  /* 0xffffffe0bebf2836 */ /* 0x040fe40000000000 */
[----:B------:R-:W-:Y:S02]  /*5ff0*/  IMAD.IADD R190, R190, 0x1, R56 ;  /* 0x00000001bebe7824 */ /* 0x000fe400078e0238 */
[----:B------:R-:W-:Y:S01]  /*6000*/  FADD.FTZ R172, R172, R171 ;  /* 0x000000abacac7221 */ /* 0x000fe20000010000 */
[----:B------:R-:W-:Y:S01]  /*6010*/  IMAD.IADD R189, R56, 0x1, R191 ;  /* 0x0000000138bd7824 */ /* 0x000fe200078e02bf */
[----:B------:R-:W1:Y:S01]  /*6020*/  MUFU.EX2 R199, R199 ;  /* 0x000000c700c77308 */ /* 0x000e620000000800 */
[----:B0-----:R-:W-:Y:S01]  /*6030*/  F2FP.F16.F32.PACK_AB R155, R197, R196 ;  /* 0x000000c4c59b723e */ /* 0x001fe200000000ff */
[----:B------:R-:W-:Y:S01]  /*6040*/  FADD.FTZ R196, R196, R195 ;  /* 0x000000c3c4c47221 */ /* 0x000fe20000010000 */
[----:B------:R-:W-:-:S03]  /*6050*/  FADD.FTZ R173, R173, R172 ;  /* 0x000000acadad7221 */ /* 0x000fc60000010000 */
[----:B------:R0:W-:Y:S01]  /*6060*/  STSM.16.M88.4 [R192+0x36400], R152 ;  /* 0x03640098c0007844 */ /* 0x0001e20000000200 */
[----:B------:R-:W-:Y:S01]  /*6070*/  FADD.FTZ R197, R197, R196 ;  /* 0x000000c4c5c57221 */ /* 0x000fe20000010000 */
[----:B------:R-:W-:Y:S01]  /*6080*/  MUFU.EX2 R200, R200 ;  /* 0x000000c800c87308 */ /* 0x000fe20000000800 */
[----:B------:R-:W-:-:S04]  /*6090*/  FADD.FTZ R174, R174, R173 ;  /* 0x000000adaeae7221 */ /* 0x000fc80000010000 */
[----:B------:R-:W-:-:S03]  /*60a0*/  FADD.FTZ R175, R175, R174 ;  /* 0x000000aeafaf7221 */ /* 0x000fc60000010000 */
[----:B------:R-:W2:Y:S01]  /*60b0*/  MUFU.EX2 R201, R201 ;  /* 0x000000c900c97308 */ /* 0x000ea20000000800 */
[----:B-1----:R-:W-:Y:S01]  /*60c0*/  F2FP.F16.F32.PACK_AB R157, R199, R198 ;  /* 0x000000c6c79d723e */ /* 0x002fe200000000ff */
[----:B------:R-:W-:-:S04]  /*60d0*/  FADD.FTZ R198, R198, R197 ;  /* 0x000000c5c6c67221 */ /* 0x000fc80000010000 */
[----:B------:R-:W-:Y:S02]  /*60e0*/  FADD.FTZ R199, R199, R198 ;  /* 0x000000c6c7c77221 */ /* 0x000fe40000010000 */
[----:B------:R-:W-:Y:S08]  /*60f0*/  MUFU.EX2 R176, R176 ;  /* 0x000000b000b07308 */ /* 0x000ff00000000800 */
[----:B------:R-:W1:Y:S01]  /*6100*/  MUFU.EX2 R177, R177 ;  /* 0x000000b100b17308 */ /* 0x000e620000000800 */
[----:B--2---:R-:W-:Y:S01]  /*6110*/  F2FP.F16.F32.PACK_AB R159, R201, R200 ;  /* 0x000000c8c99f723e */ /* 0x004fe200000000ff */
[----:B------:R-:W-:-:S04]  /*6120*/  FADD.FTZ R200, R200, R199 ;  /* 0x000000c7c8c87221 */ /* 0x000fc80000010000 */
[----:B------:R2:W-:Y:S01]  /*6130*/  STSM.16.M88.4 [R191], R156 ;  /* 0x0000009cbf007844 */ /* 0x0005e20000000200 */
[----:B------:R-:W-:Y:S01]  /*6140*/  FADD.FTZ R201, R201, R200 ;  /* 0x000000c8c9c97221 */ /* 0x000fe20000010000 */
[----:B------:R-:W-:Y:S08]  /*6150*/  MUFU.EX2 R178, R178 ;  /* 0x000000b200b27308 */ /* 0x000ff00000000800 */
[----:B------:R-:W3:Y:S01]  /*6160*/  MUFU.EX2 R179, R179 ;  /* 0x000000b300b37308 */ /* 0x000ee20000000800 */
[----:B-1----:R-:W-:Y:S01]  /*6170*/  F2FP.F16.F32.PACK_AB R160, R177, R176 ;  /* 0x000000b0b1a0723e */ /* 0x002fe200000000ff */
[----:B------:R-:W-:-:S04]  /*6180*/  FADD.FTZ R176, R176, R175 ;  /* 0x000000afb0b07221 */ /* 0x000fc80000010000 */
[----:B------:R-:W-:Y:S02]  /*6190*/  FADD.FTZ R177, R177, R176 ;  /* 0x000000b0b1b17221 */ /* 0x000fe40000010000 */
[----:B------:R-:W-:Y:S08]  /*61a0*/  MUFU.EX2 R202, R202 ;  /* 0x000000ca00ca7308 */ /* 0x000ff00000000800 */
[----:B------:R-:W1:Y:S01]  /*61b0*/  MUFU.EX2 R203, R203 ;  /* 0x000000cb00cb7308 */ /* 0x000e620000000800 */
[----:B---3--:R-:W-:Y:S01]  /*61c0*/  F2FP.F16.F32.PACK_AB R162, R179, R178 ;  /* 0x000000b2b3a2723e */ /* 0x008fe200000000ff */
[----:B------:R-:W-:-:S04]  /*61d0*/  FADD.FTZ R178, R178, R177 ;  /* 0x000000b1b2b27221 */ /* 0x000fc80000010000 */
[----:B------:R-:W-:Y:S02]  /*61e0*/  FADD.FTZ R179, R179, R178 ;  /* 0x000000b2b3b37221 */ /* 0x000fe40000010000 */
        /* <DEDUP_REMOVED lines=25> */
[----:B------:R-:W-:Y:S01]  /*6380*/  FADD.FTZ R207, R207, R206 ;  /* 0x000000cecfcf7221 */ /* 0x000fe20000010000 */
[----:B---3--:R-:W-:-:S03]  /*6390*/  F2FP.F16.F32.PACK_AB R167, R209, R208 ;  /* 0x000000d0d1a7723e */ /* 0x008fc600000000ff */
[----:B------:R-:W-:Y:S02]  /*63a0*/  FADD.FTZ R208, R208, R207 ;  /* 0x000000cfd0d07221 */ /* 0x000fe40000010000 */
[----:B------:R2:W-:Y:S01]  /*63b0*/  STSM.16.M88.4 [R189], R164 ;  /* 0x000000a4bd007844 */ /* 0x0005e20000000200 */
[----:B------:R-:W-:Y:S01]  /*63c0*/  WARPGROUP.ARRIVE ;  /* 0x00000000000079c5 */ /* 0x000fe20000000000 */
[----:B------:R-:W-:-:S05]  /*63d0*/  FADD.FTZ R195, R209, R208 ;  /* 0x000000d0d1c37221 */ /* 0x000fca0000010000 */
[----:B------:R-:W-:Y:S01]  /*63e0*/  HGMMA.64x256x16.F32 R24, R152, gdesc[UR8].tnspB, RZ, !UPT, gsb0 ;  /* 0x43e0000898187df0 */ /* 0x000fe2000c0008ff */
[----:B------:R-:W-:Y:S01]  /*63f0*/  R2UR UR10, R210 ;  /* 0x00000000d20a72ca */ /* 0x000fe200000e0000 */
[----:B------:R-:W-:Y:S01]  /*6400*/  UMOV UR11, 0x40000040 ;  /* 0x40000040000b7882 */ /* 0x000fe20000000000 */
[C---:B------:R-:W-:Y:S01]  /*6410*/  IADD3 R210, R193.reuse, 0x100, RZ ;  /* 0x00000100c1d27810 */ /* 0x040fe20007ffe0ff */
[----:B------:R-:W-:Y:S02]  /*6420*/  WARPGROUP.DEPBAR.LE gsb0, 0x0 ;  /* 0x00008000000079c5 */ /* 0x000fe40000010000 */
[----:B------:R-:W-:Y:S01]  /*6430*/  WARPGROUP.ARRIVE ;  /* 0x00000000000079c5 */ /* 0x000fe20000000000 */
[----:B0-----:R-:W-:-:S15]  /*6440*/  VIADD R152, R193, 0x180 ;  /* 0x00000180c1987836 */ /* 0x001fde0000000000 */
[----:B------:R-:W-:-:S06]  /*6450*/  NOP ;  /* 0x0000000000007918 */ /* 0x000fcc0000000000 */
[----:B------:R-:W-:Y:S01]  /*6460*/  HGMMA.64x256x16.F32 R24, R156, gdesc[UR8].tnspB, R24, gsb0 ;  /* 0x43e000089c187df0 */ /* 0x000fe20008000818 */
[----:B------:R-:W-:Y:S01]  /*6470*/  R2UR UR10, R210 ;  /* 0x00000000d20a72ca */ /* 0x000fe200000e0000 */
[----:B------:R-:W-:Y:S01]  /*6480*/  UMOV UR11, 0x40000040 ;  /* 0x40000040000b7882 */ /* 0x000fe20000000000 */
[----:B------:R-:W-:Y:S02]  /*6490*/  WARPGROUP.DEPBAR.LE gsb0, 0x0 ;  /* 0x00008000000079c5 */ /* 0x000fe40000010000 */
[----:B------:R-:W-:-:S15]  /*64a0*/  WARPGROUP.ARRIVE ;  /* 0x00000000000079c5 */ /* 0x000fde0000000000 */
[----:B------:R-:W-:-:S08]  /*64b0*/  NOP ;  /* 0x0000000000007918 */ /* 0x000fd00000000000 */
[----:B------:R-:W-:Y:S01]  /*64c0*/  HGMMA.64x256x16.F32 R24, R160, gdesc[UR8].tnspB, R24, gsb0 ;  /* 0x43e00008a0187df0 */ /* 0x000fe20008000818 */
[----:B------:R-:W-:Y:S01]  /*64d0*/  R2UR UR10, R152 ;  /* 0x00000000980a72ca */ /* 0x000fe200000e0000 */
[----:B------:R-:W-:Y:S01]  /*64e0*/  UMOV UR11, 0x40000040 ;  /* 0x40000040000b7882 */ /* 0x000fe20000000000 */
[----:B------:R-:W-:Y:S02]  /*64f0*/  WARPGROUP.DEPBAR.LE gsb0, 0x0 ;  /* 0x00008000000079c5 */ /* 0x000fe40000010000 */
[----:B------:R-:W-:-:S15]  /*6500*/  WARPGROUP.ARRIVE ;  /* 0x00000000000079c5 */ /* 0x000fde0000000000 */
[----:B------:R-:W-:-:S08]  /*6510*/  NOP ;  /* 0x0000000000007918 */ /* 0x000fd00000000000 */
[----:B------:R-:W-:Y:S03]  /*6520*/  HGMMA.64x256x16.F32 R24, R164, gdesc[UR8].tnspB, R24, gsb0 ;  /* 0x43e00008a4187df0 */ /* 0x000fe60008000818 */
[----:B------:R-:W-:Y:S02]  /*6530*/  WARPGROUP.DEPBAR.LE gsb0, 0x0 ;  /* 0x00008000000079c5 */ /* 0x000fe40000010000 */
[----:B------:R-:W-:Y:S01]  /*6540*/  @!PT LDS RZ, [RZ] ;  /* 0x00000000fffff984 */ /* 0x000fe20000000800 */
[----:B------:R-:W-:Y:S01]  /*6550*/  @!PT LDS RZ, [RZ] ;  /* 0x00000000fffff984 */ /* 0x000fe20000000800 */
[----:B------:R0:W-:Y:S06]  /*6560*/  MEMBAR.ALL.CTA ;  /* 0x0000000000007992 */ /* 0x0001ec0000008000 */
[----:B0-----:R-:W0:Y:S02]  /*6570*/  FENCE.VIEW.ASYNC.S ;  /* 0x00000000000073c6 */ /* 0x001e240000000000 */
[----:B0-----:R-:W-:Y:S01]  /*6580*/  NOP ;  /* 0x0000000000007918 */ /* 0x001fe20000000000 */
[----:B------:R-:W-:Y:S06]  /*6590*/  BAR.ARV 0xe, 0x100 ;  /* 0x0384000000007b1d */ /* 0x000fec0000002000 */
[----:B--2---:R-:W-:Y:S05]  /*65a0*/  @!P0 BRA `(.L_x_195) ;  /* 0x0000000000048947 */ /* 0x004fea0003800000 */
[----:B------:R-:W-:Y:S01]  /*65b0*/  BPT.TRAP 0x1 ;  /* 0x000000040000795c */ /* 0x000fe20000300000 */
.L_x_195:
[----:B------:R-:W0:Y:S01]  /*65c0*/  S2UR UR10, SR_CgaCtaId ;  /* 0x00000000000a79c3 */ /* 0x000e220000008800 */
[----:B------:R-:W-:Y:S01]  /*65d0*/  R2UR UR7, R2 ;  /* 0x00000000020772ca */ /* 0x000fe200000e0000 */
[----:B------:R-:W-:Y:S01]  /*65e0*/  UIADD3 UR39, UR39, -0x2, URZ ;  /* 0xfffffffe27277890 */ /* 0x000fe2000fffe03f */
[----:B------:R-:W-:-:S03]  /*65f0*/  IMAD.MOV.U32 R152, RZ, RZ, RZ ;  /* 0x000000ffff987224 */ /* 0x000fc600078e00ff */
[----:B------:R-:W-:-:S06]  /*6600*/  UISETP.GE.AND UP0, UPT, UR39, UR60, UPT ;  /* 0x0000003c2700728c */ /* 0x000fcc000bf06270 */
[----:B------:R-:W-:Y:S02]  /*6610*/  PLOP3.LUT P1, PT, PT, PT, UP0, 0x80, 0x0 ;  /* 0x000000000000781c */ /* 0x000fe40003f2f008 */
[----:B------:R-:W-:-:S04]  /*6620*/  UIADD3 UR7, UR7, 0x38860, URZ ;  /* 0x0003886007077890 */ /* 0x000fc8000fffe03f */
[----:B0-----:R-:W-:-:S09]  /*6630*/  UPRMT UR7, UR10, 0x654, UR7 ;  /* 0x000006540a077896 */ /* 0x001fd20008000007 */
[----:B------:R-:W-:Y:S01]  /*6640*/  SYNCS.ARRIVE.TRANS64.RED.A1T0 RZ, [UR7], RZ ;  /* 0x000000ffffff79a7 */ /* 0x000fe20008100407 */
[----:B------:R-:W-:Y:S05]  /*6650*/  @!P1 BRA `(.L_x_196) ;  /* 0x0000003000809947 */ /* 0x000fea0003800000 */
[----:B------:R-:W-:Y:S01]  /*6660*/  IMAD.MOV.U32 R198, RZ, RZ, RZ ;  /* 0x000000ffffc67224 */ /* 0x000fe200078e00ff */
[----:B------:R-:W-:Y:S01]  /*6670*/  ULDC UR38, c[0x0][0xad0] ;  /* 0x0002b40000267ab9 */ /* 0x000fe20000000800 */
[----:B------:R-:W-:-:S07]  /*6680*/  IMAD.MOV.U32 R200, RZ, RZ, RZ ;  /* 0x000000ffffc87224 */ /* 0x000fce00078e00ff */
.L_x_207:
[----:B------:R-:W-:Y:S02]  /*6690*/  VIADD R197, R200, 0x1 ;  /* 0x00000001c8c57836 */ /* 0x000fe40000000000 */
[----:B------:R-:W-:Y:S01]  /*66a0*/  IMAD.U32 R152, RZ, RZ, UR39 ;  /* 0x00000027ff987e24 */ /* 0x000fe2000f8e00ff */
[----:B------:R-:W-:Y:S02]  /*66b0*/  UIADD3 UR39, UR39, -0x1, URZ ;  /* 0xffffffff27277890 */ /* 0x000fe4000fffe03f */
[C---:B------:R-:W-:Y:S02]  /*66c0*/  ISETP.NE.AND P2, PT, R197.reuse, 0x2, PT ;  /* 0x00000002c500780c */ /* 0x040fe40003f45270 */
[----:B------:R-:W-:Y:S02]  /*66d0*/  ISETP.GT.AND P1, PT, R152, UR60, PT ;  /* 0x0000003c98007c0c */ /* 0x000fe4000bf24270 */
[----:B------:R-:W-:Y:S02]  /*66e0*/  SEL R153, RZ, 0x1, P2 ;  /* 0x00000001ff997807 */ /* 0x000fe40001000000 */
[----:B------:R-:W-:-:S02]  /*66f0*/  SEL R197, R197, RZ, P2 ;  /* 0x000000ffc5c57207 */ /* 0x000fc40001000000 */
[----:B------:R-:W-:Y:S01]  /*6700*/  LOP3.LUT R198, R198, R153, RZ, 0x3c, !PT ;  /* 0x00000099c6c67212 */ /* 0x000fe200078e3cff */
[----:B------:R-:W-:Y:S06]  /*6710*/  @!P0 BRA `(.L_x_197) ;  /* 0x0000000000048947 */ /* 0x000fec0003800000 */
[----:B------:R-:W-:Y:S01]  /*6720*/  BPT.TRAP 0x1 ;  /* 0x000000040000795c */ /* 0x000fe20000300000 */
.L_x_197:
[----:B------:R-:W-:Y:S01]  /*6730*/  IMAD R196, R197, 0x8, R2 ;  /* 0x00000008c5c47824 */ /* 0x000fe200078e0202 */
[----:B------:R-:W-:-:S04]  /*6740*/  SHF.L.U32 R201, R198, 0x1f, RZ ;  /* 0x0000001fc6c97819 */ /* 0x000fc800000006ff */
[----:B------:R0:W1:Y:S01]  /*6750*/  SYNCS.PHASECHK.TRANS64.TRYWAIT P2, [R196+URZ+0x38830], R201 ;  /* 0x038830c9c40075a7 */ /* 0x000062000804017f */
[----:B------:R-:W-:Y:S05]  /*6760*/  @!P0 BRA `(.L_x_198) ;  /* 0x0000000000048947 */ /* 0x000fea0003800000 */
[----:B------:R-:W-:Y:S01]  /*6770*/  BPT.TRAP 0x1 ;  /* 0x000000040000795c */ /* 0x000fe20000300000 */
.L_x_198:
[----:B------:R-:W-:Y:S01]  /*6780*/  IMAD R199, R197, 0x200, R184 ;  /* 0x00000200c5c77824 */ /* 0x000fe200078e02b8 */
[----:B-1----:R-:W-:Y:S06]  /*6790*/  @P2 BRA `(.L_x_199) ;  /* 0x0000000000082947 */ /* 0x002fec0003800000 */
[----:B------:R-:W1:Y:S02]  /*67a0*/  SYNCS.PHASECHK.TRANS64.TRYWAIT P2, [R196+URZ+0x38830], R201 ;  /* 0x038830c9c40075a7 */ /* 0x000e64000804017f */
[----:B-1----:R-:W-:Y:S05]  /*67b0*/  @!P2 BRA `(.L_x_200) ;  /* 0x000000a80064a947 */ /* 0x002fea0003800000 */
.L_x_199:
[----:B------:R-:W-:Y:S01]  /*67c0*/  R2UR UR6, R199 ;  /* 0x00000000c70672ca */ /* 0x000fe200000e0000 */
[----:B------:R-:W-:Y:S01]  /*67d0*/  WARPGROUP.ARRIVE ;  /* 0x00000000000079c5 */ /* 0x000fe20000000000 */
[----:B------:R-:W-:Y:S01]  /*67e0*/  MOV R202, UR17 ;  /* 0x0000001100ca7c02 */ /* 0x000fe20008000f00 */
[----:B------:R-:W-:Y:S01]  /*67f0*/  UMOV UR19, 0x40000040 ;  /* 0x4000004000137882 */ /* 0x000fe20000000000 */
[----:B------:R-:W-:Y:S01]  /*6800*/  MOV R203, UR16 ;  /* 0x0000001000cb7c02 */ /* 0x000fe20008000f00 */
[----:B------:R-:W-:Y:S01]  /*6810*/  UMOV UR15, 0x40000040 ;  /* 0x40000040000f7882 */ /* 0x000fe20000000000 */
[----:B------:R-:W-:Y:S01]  /*6820*/  R2UR UR16, R22 ;  /* 0x00000000161072ca */ /* 0x000fe200000e0000 */
[----:B------:R-:W-:Y:S01]  /*6830*/  UMOV UR11, 0x40000040 ;  /* 0x40000040000b7882 */ /* 0x000fe20000000000 */
[----:B------:R-:W-:Y:S01]  /*6840*/  R2UR UR17, R23 ;  /* 0x00000000171172ca */ /* 0x000fe200000e0000 */
[----:B------:R-:W-:Y:S01]  /*6850*/  UMOV UR59, 0x40000040 ;  /* 0x40000040003b7882 */ /* 0x000fe20000000000 */
[----:B------:R-:W-:-:S02]  /*6860*/  MOV R204, UR13 ;  /* 0x0000000d00cc7c02 */ /* 0x000fc40008000f00 */
[----:B------:R-:W-:Y:S01]  /*6870*/  MOV R205, UR12 ;  /* 0x0000000c00cd7c02 */ /* 0x000fe20008000f00 */
[----:B------:R-:W-:Y:S01]  /*6880*/  UMOV UR18, UR6 ;  /* 0x0000000600127c82 */ /* 0x000fe20008000000 */
[----:B------:R-:W-:Y:S02]  /*6890*/  R2UR UR12, R8 ;  /* 0x00000000080c72ca */ /* 0x000fe400000e0000 */
[----:B------:R-:W-:Y:S02]  /*68a0*/  R2UR UR13, R9 ;  /* 0x00000000090d72ca */ /* 0x000fe400000e0000 */
[----:B------:R-:W-:Y:S02]  /*68b0*/  MOV R206, UR9 ;  /* 0x0000000900ce7c02 */ /* 0x000fe40008000f00 */
[----:B------:R-:W-:Y:S01]  /*68c0*/  MOV R207, UR8 ;  /* 0x0000000800cf7c02 */ /* 0x000fe20008000f00 */
[----:B------:R-:W-:Y:S01]  /*68d0*/  HGMMA.64x64x16.F32 R152, gdesc[UR16], RZ, !UPT, gsb0 ;  /* 0x00e00000109879f0 */ /* 0x000fe2000c0008ff */
[----:B------:R-:W-:Y:S01]  /*68e0*/  R2UR UR17, R202 ;  /* 0x00000000ca1172ca */ /* 0x000fe200000e0000 */
[----:B------:R-:W-:Y:S01]  /*68f0*/  VIADD R202, R199, 0x2 ;  /* 0x00000002c7ca7836 */ /* 0x000fe20000000000 */
[----:B------:R-:W-:-:S02]  /*6900*/  R2UR UR8, R10 ;  /* 0x000000000a0872ca */ /* 0x000fc400000e0000 */
[----:B------:R-:W-:Y:S02]  /*6910*/  R2UR UR9, R11 ;  /* 0x000000000b0972ca */ /* 0x000fe400000e0000 */
[----:B------:R-:W-:Y:S02]  /*6920*/  R2UR UR6, R202 ;  /* 0x00000000ca0672ca */ /* 0x000fe400000e0000 */
[C---:B------:R-:W-:Y:S01]  /*6930*/  IADD3 R202, R199.reuse, 0x4, RZ ;  /* 0x00000004c7ca7810 */ /* 0x040fe20007ffe0ff */
[----:B------:R-:W-:Y:S01]  /*6940*/  VIADD R199, R199, 0x6 ;  /* 0x00000006c7c77836 */ /* 0x000fe20000000000 */
[----:B------:R-:W-:Y:S02]  /*6950*/  R2UR UR56, R12 ;  /* 0x000000000c3872ca */ /* 0x000fe400000e0000 */
[----:B------:R-:W-:Y:S02]  /*6960*/  R2UR UR57, R13 ;  /* 0x000000000d3972ca */ /* 0x000fe400000e0000 */
[----:B------:R-:W-:-:S05]  /*6970*/  R2UR UR16, R203 ;  /* 0x00000000cb1072ca */ /* 0x000fca00000e0000 */
[----:B------:R-:W-:Y:S01]  /*6980*/  UMOV UR14, UR6 ;  /* 0x00000006000e7c82 */ /* 0x000fe20008000000 */
[----:B------:R-:W-:-:S13]  /*6990*/  R2UR UR6, R202 ;  /* 0x00000000ca0672ca */ /* 0x000fda00000e0000 */
[----:B------:R-:W-:Y:S01]  /*69a0*/  UMOV UR10, UR6 ;  /* 0x00000006000a7c82 */ /* 0x000fe20008000000 */
[----:B------:R-:W-:-:S13]  /*69b0*/  R2UR UR6, R199 ;  /* 0x00000000c70672ca */ /* 0x000fda00000e0000 */
[----:B------:R-:W-:Y:S01]  /*69c0*/  UMOV UR58, UR6 ;  /* 0x00000006003a7c82 */ /* 0x000fe20008000000 */
[----:B------:R-:W-:Y:S02]  /*69d0*/  WARPGROUP.DEPBAR.LE gsb0, 0x0 ;  /* 0x00008000000079c5 */ /* 0x000fe40000010000 */
[----:B------:R-:W-:-:S06]  /*69e0*/  WARPGROUP.ARRIVE ;  /* 0x00000000000079c5 */ /* 0x000fcc0000000000 */
[----:B------:R-:W-:Y:S01]  /*69f0*/  HGMMA.64x64x16.F32 R152, gdesc[UR12], R152, gsb0 ;  /* 0x00e000000c9879f0 */ /* 0x000fe20008000898 */
[----:B------:R-:W-:Y:S02]  /*6a00*/  R2UR UR13, R204 ;  /* 0x00000000cc0d72ca */ /* 0x000fe400000e0000 */
[----:B------:R-:W-:Y:S01]  /*6a10*/  R2UR UR12, R205 ;  /* 0x00000000cd0c72ca */ /* 0x000fe200000e0000 */
[----:B------:R-:W-:Y:S02]  /*6a20*/  WARPGROUP.DEPBAR.LE gsb0, 0x0 ;  /* 0x00008000000079c5 */ /* 0x000fe40000010000 */
[----:B------:R-:W-:-:S06]  /*6a30*/  WARPGROUP.ARRIVE ;  /* 0x00000000000079c5 */ /* 0x000fcc0000000000 */
[----:B------:R-:W-:Y:S01]  /*6a40*/  HGMMA.64x64x16.F32 R152, gdesc[UR8], R152, gsb0 ;  /* 0x00e00000089879f0 */ /* 0x000fe20008000898 */
[----:B------:R-:W-:Y:S02]  /*6a50*/  R2UR UR9, R206 ;  /* 0x00000000ce0972ca */ /* 0x000fe400000e0000 */
[----:B------:R-:W-:Y:S01]  /*6a60*/  R2UR UR8, R207 ;  /* 0x00000000cf0872ca */ /* 0x000fe200000e0000 */
[----:B------:R-:W-:Y:S02]  /*6a70*/  WARPGROUP.DEPBAR.LE gsb0, 0x0 ;  /* 0x00008000000079c5 */ /* 0x000fe40000010000 */
[----:B------:R-:W-:-:S06]  /*6a80*/  WARPGROUP.ARRIVE ;  /* 0x00000000000079c5 */ /* 0x000fcc0000000000 */
[----:B------:R-:W-:Y:S03]  /*6a90*/  HGMMA.64x64x16.F32 R152, gdesc[UR56], R152, gsb0 ;  /* 0x00e00000389879f0 */ /* 0x000fe60008000898 */
[----:B------:R-:W-:Y:S02]  /*6aa0*/  WARPGROUP.DEPBAR.LE gsb0, 0x0 ;  /* 0x00008000000079c5 */ /* 0x000fe40000010000 */
[----:B------:R-:W-:Y:S05]  /*6ab0*/  @!P0 BRA `(.L_x_201) ;  /* 0x0000000000048947 */ /* 0x000fea0003800000 */
[----:B------:R-:W-:Y:S01]  /*6ac0*/  BPT.TRAP 0x1 ;  /* 0x000000040000795c */ /* 0x000fe20000300000 */
.L_x_201:
[----:B------:R2:W3:Y:S01]  /*6ad0*/  SYNCS.PHASECHK.TRANS64.TRYWAIT P2, [R196+URZ+0x38850], R201 ;  /* 0x038850c9c40075a7 */ /* 0x0004e2000804017f */
[----:B------:R-:W-:Y:S05]  /*6ae0*/  @!P0 BRA `(.L_x_202) ;  /* 0x0000000000048947 */ /* 0x000fea0003800000 */
[----:B------:R-:W-:Y:S01]  /*6af0*/  BPT.TRAP 0x1 ;  /* 0x000000040000795c */ /* 0x000fe20000300000 */
.L_x_202:
[----:B------:R-:W-:Y:S01]  /*6b00*/  IMAD R199, R197, 0x1000, R3 ;  /* 0x00001000c5c77824 */ /* 0x000fe200078e0203 */
[----:B---3--:R-:W-:Y:S06]  /*6b10*/  @P2 BRA `(.L_x_203) ;  /* 0x0000000000082947 */ /* 0x008fec0003800000 */
[----:B------:R-:W3:Y:S02]  /*6b20*/  SYNCS.PHASECHK.TRANS64.TRYWAIT P2, [R196+URZ+0x38850], R201 ;  /* 0x038850c9c40075a7 */ /* 0x000ee4000804017f */
[----:B---3--:R-:W-:Y:S05]  /*6b30*/  @!P2 BRA `(.L_x_204) ;  /* 0x000000a40098a947 */ /* 0x008fea0003800000 */
.L_x_203:
[----:B------:R-:W-:Y:S01]  /*6b40*/  R2UR UR6, R199 ;  /* 0x00000000c70672ca */ /* 0x000fe200000e0000 */
[----:B------:R-:W-:Y:S01]  /*6b50*/  WARPGROUP.ARRIVE ;  /* 0x00000000000079c5 */ /* 0x000fe20000000000 */
[----:B0123--:R-:W-:Y:S01]  /*6b60*/  MOV R201, UR49 ;  /* 0x0000003100c97c02 */ /* 0x00ffe20008000f00 */
[----:B------:R-:W-:Y:S01]  /*6b70*/  UMOV UR51, 0x40000040 ;  /* 0x4000004000337882 */ /* 0x000fe20000000000 */
[----:B------:R-:W-:Y:S01]  /*6b80*/  MOV R202, UR48 ;  /* 0x0000003000ca7c02 */ /* 0x000fe20008000f00 */
[----:B------:R-:W-:Y:S01]  /*6b90*/  UMOV UR55, 0x40000040 ;  /* 0x4000004000377882 */ /* 0x000fe20000000000 */
[----:B------:R-:W-:Y:S01]  /*6ba0*/  R2UR UR48, R14 ;  /* 0x000000000e3072ca */ /* 0x000fe200000e0000 */
[----:B------:R-:W-:Y:S01]  /*6bb0*/  UMOV UR59, 0x40000040 ;  /* 0x40000040003b7882 */ /* 0x000fe20000000000 */
[----:B------:R-:W-:Y:S01]  /*6bc0*/  R2UR UR49, R15 ;  /* 0x000000000f3172ca */ /* 0x000fe200000e0000 */
[----:B------:R-:W-:Y:S01]  /*6bd0*/  UMOV UR7, 0x40000040 ;  /* 0x4000004000077882 */ /* 0x000fe20000000000 */
[----:B------:R-:W-:Y:S01]  /*6be0*/  MOV R203, UR53 ;  /* 0x0000003500cb7c02 */ /* 0x000fe20008000f00 */
[----:B------:R-:W-:Y:S01]  /*6bf0*/  UMOV UR11, 0x40000040 ;  /* 0x40000040000b7882 */ /* 0x000fe20000000000 */
[----:B------:R-:W-:Y:S01]  /*6c00*/  MOV R204, UR52 ;  /* 0x0000003400cc7c02 */ /* 0x000fe20008000f00 */
[----:B------:R-:W-:Y:S01]  /*6c10*/  UMOV UR50, UR6 ;  /* 0x0000000600327c82 */ /* 0x000fe20008000000 */
[----:B------:R-:W-:Y:S01]  /*6c20*/  R2UR UR52, R16 ;  /* 0x00000000103472ca */ /* 0x000fe200000e0000 */
[----:B------:R-:W-:Y:S01]  /*6c30*/  UMOV UR15, 0x40000040 ;  /* 0x40000040000f7882 */ /* 0x000fe20000000000 */
[----:B------:R-:W-:Y:S01]  /*6c40*/  R2UR UR53, R17 ;  /* 0x00000000113572ca */ /* 0x000fe200000e0000 */
[----:B------:R-:W-:Y:S01]  /*6c50*/  UMOV UR19, 0x40000040 ;  /* 0x4000004000137882 */ /* 0x000fe20000000000 */
[----:B------:R-:W-:Y:S01]  /*6c60*/  MOV R207, UR37 ;  /* 0x0000002500cf7c02 */ /* 0x000fe20008000f00 */
[----:B------:R-:W-:Y:S01]  /*6c70*/  UMOV UR23, 0x40000040 ;  /* 0x4000004000177882 */ /* 0x000fe20000000000 */
[----:B------:R-:W-:Y:S01]  /*6c80*/  MOV R208, UR36 ;  /* 0x0000002400d07c02 */ /* 0x000fe20008000f00 */
[----:B------:R-:W-:Y:S01]  /*6c90*/  HGMMA.64x64x16.F32 R152, gdesc[UR48], R152, gsb0 ;  /* 0x00e00000309879f0 */ /* 0x000fe20008000898 */
[----:B------:R-:W-:Y:S01]  /*6ca0*/  R2UR UR49, R201 ;  /* 0x00000000c93172ca */ /* 0x000fe200000e0000 */
[----:B------:R-:W-:Y:S01]  /*6cb0*/  VIADD R201, R199, 0x2 ;  /* 0x00000002c7c97836 */ /* 0x000fe20000000000 */
[----:B------:R-:W-:Y:S01]  /*6cc0*/  R2UR UR36, R18 ;  /* 0x00000000122472ca */ /* 0x000fe200000e0000 */
[----:B------:R-:W-:Y:S01]  /*6cd0*/  UMOV UR27, 0x40000040 ;  /* 0x40000040001b7882 */ /* 0x000fe20000000000 */
[----:B------:R-:W-:Y:S01]  /*6ce0*/  R2UR UR37, R19 ;  /* 0x00000000132572ca */ /* 0x000fe200000e0000 */
[----:B------:R-:W-:Y:S01]  /*6cf0*/  UMOV UR31, 0x40000040 ;  /* 0x40000040001f7882 */ /* 0x000fe20000000000 */
[----:B------:R-:W-:Y:S01]  /*6d00*/  R2UR UR6, R201 ;  /* 0x00000000c90672ca */ /* 0x000fe200000e0000 */
[----:B------:R-:W-:Y:S01]  /*6d10*/  VIADD R201, R199, 0x4 ;  /* 0x00000004c7c97836 */ /* 0x000fe20000000000 */
        /* <DEDUP_REMOVED lines=8> */
[----:B------:R-:W-:Y:S01]  /*6da0*/  R2UR UR48, R202 ;  /* 0x00000000ca3072ca */ /* 0x000fe200000e0000 */
[----:B------:R-:W-:Y:S01]  /*6db0*/  UMOV UR51, 0x40000040 ;  /* 0x4000004000337882 */ /* 0x000fe20000000000 */
[----:B------:R-:W0:Y:S01]  /*6dc0*/  S2R R209, SR_TID.X ;  /* 0x0000000000d17919 */ /* 0x000e220000002100 */
[----:B------:R-:W-:Y:S01]  /*6dd0*/  UMOV UR54, UR6 ;  /* 0x0000000600367c82 */ /* 0x000fe20008000000 */
[----:B------:R-:W-:Y:S01]  /*6de0*/  R2UR UR6, R201 ;  /* 0x00000000c90672ca */ /* 0x000fe200000e0000 */
[----:B------:R-:W-:-:S12]  /*6df0*/  VIADD R201, R199, 0x6 ;  /* 0x00000006c7c97836 */ /* 0x000fd80000000000 */
[----:B------:R-:W-:Y:S01]  /*6e00*/  UMOV UR38, UR6 ;  /* 0x0000000600267c82 */ /* 0x000fe20008000000 */
[----:B------:R-:W-:Y:S01]  /*6e10*/  R2UR UR6, R201 ;  /* 0x00000000c90672ca */ /* 0x000fe200000e0000 */
[----:B------:R-:W-:-:S12]  /*6e20*/  VIADD R201, R199, 0x200 ;  /* 0x00000200c7c97836 */ /* 0x000fd80000000000 */
[----:B------:R-:W-:Y:S01]  /*6e30*/  UMOV UR58, UR6 ;  /* 0x00000006003a7c82 */ /* 0x000fe20008000000 */
[----:B------:R-:W-:Y:S01]  /*6e40*/  R2UR UR6, R201 ;  /* 0x00000000c90672ca */ /* 0x000fe200000e0000 */
[----:B------:R-:W-:Y:S01]  /*6e50*/  VIADD R201, R199, 0x202 ;  /* 0x00000202c7c97836 */ /* 0x000fe20000000000 */
[----:B0-----:R-:W-:-:S04]  /*6e60*/  SHF.R.U32.HI R209, RZ, 0x7, R209 ;  /* 0x00000007ffd17819 */ /* 0x001fc800000116d1 */
[----:B------:R-:W-:Y:S01]  /*6e70*/  R2UR UR10, R201 ;  /* 0x00000000c90a72ca */ /* 0x000fe200000e0000 */
[----:B------:R-:W-:-:S05]  /*6e80*/  VIADD R201, R199, 0x204 ;  /* 0x00000204c7c97836 */ /* 0x000fca0000000000 */
[----:B------:R-:W-:Y:S01]  /*6e90*/  R2UR UR14, R201 ;  /* 0x00000000c90e72ca */ /* 0x000fe200000e0000 */
[----:B------:R-:W-:-:S05]  /*6ea0*/  VIADD R201, R199, 0x206 ;  /* 0x00000206c7c97836 */ /* 0x000fca0000000000 */
[----:B------:R-:W-:Y:S02]  /*6eb0*/  R2UR UR18, R201 ;  /* 0x00000000c91272ca */ /* 0x000fe400000e0000 */
[----:B------:R-:W-:-:S04]  /*6ec0*/  IADD3 R201, R199, 0x400, RZ ;  /* 0x00000400c7c97810 */ /* 0x000fc80007ffe0ff */
[----:B------:R-:W-:Y:S01]  /*6ed0*/  R2UR UR22, R201 ;  /* 0x00000000c91672ca */ /* 0x000fe200000e0000 */
[----:B------:R-:W-:Y:S01]  /*6ee0*/  VIADD R201, R199, 0x402 ;  /* 0x00000402c7c97836 */ /* 0x000fe20000000000 */
[----:B------:R-:W-:Y:S02]  /*6ef0*/  WARPGROUP.DEPBAR.LE gsb0, 0x0 ;  /* 0x00008000000079c5 */ /* 0x000fe40000010000 */
[----:B------:R-:W-:Y:S02]  /*6f00*/  WARPGROUP.ARRIVE ;  /* 0x00000000000079c5 */ /* 0x000fe40000000000 */
[----:B------:R-:W-:Y:S01]  /*6f10*/  R2UR UR26, R201 ;  /* 0x00000000c91a72ca */ /* 0x000fe200000e0000 */
[----:B------:R-:W-:-:S03]  /*6f20*/  VIADD R201, R199, 0x404 ;  /* 0x00000404c7c97836 */ /* 0x000fc60000000000 */
[----:B------:R-:W-:Y:S02]  /*6f30*/  HGMMA.64x64x16.F32 R152, gdesc[UR52], R152, gsb0 ;  /* 0x00e00000349879f0 */ /* 0x000fe40008000898 */
[----:B------:R-:W-:Y:S01]  /*6f40*/  R2UR UR30, R201 ;  /* 0x00000000c91e72ca */ /* 0x000fe200000e0000 */
[----:B------:R-:W-:Y:S01]  /*6f50*/  VIADD R201, R199, 0x406 ;  /* 0x00000406c7c97836 */ /* 0x000fe20000000000 */
[----:B------:R-:W-:Y:S01]  /*6f60*/  R2UR UR53, R203 ;  /* 0x00000000cb3572ca */ /* 0x000fe200000e0000 */
[----:B------:R-:W-:Y:S01]  /*6f70*/  UMOV UR55, 0x40000040 ;  /* 0x4000004000377882 */ /* 0x000fe20000000000 */
[----:B------:R-:W-:Y:S01]  /*6f80*/  R2UR UR52, R204 ;  /* 0x00000000cc3472ca */ /* 0x000fe200000e0000 */
[----:B------:R-:W-:Y:S01]  /*6f90*/  VIADD R204, R199, 0x800 ;  /* 0x00000800c7cc7836 */ /* 0x000fe20000000000 */
[----:B------:R-:W-:Y:S01]  /*6fa0*/  R2UR UR34, R201 ;  /* 0x00000000c92272ca */ /* 0x000fe200000e0000 */
[----:B------:R-:W-:-:S05]  /*6fb0*/  VIADD R201, R199, 0x600 ;  /* 0x00000600c7c97836 */ /* 0x000fca0000000000 */
[----:B------:R-:W-:Y:S01]  /*6fc0*/  R2UR UR42, R201 ;  /* 0x00000000c92a72ca */ /* 0x000fe200000e0000 */
[----:B------:R-:W-:-:S05]  /*6fd0*/  VIADD R201, R199, 0x602 ;  /* 0x00000602c7c97836 */ /* 0x000fca0000000000 */
[----:B------:R-:W-:Y:S01]  /*6fe0*/  R2UR UR46, R201 ;  /* 0x00000000c92e72ca */ /* 0x000fe200000e0000 */
[----:B------:R-:W-:-:S05]  /*6ff0*/  VIADD R201, R199, 0x604 ;  /* 0x00000604c7c97836 */ /* 0x000fca0000000000 */
[----:B------:R-:W-:Y:S01]  /*7000*/  R2UR UR50, R201 ;  /* 0x00000000c93272ca */ /* 0x000fe200000e0000 */
[----:B------:R-:W-:-:S05]  /*7010*/  VIADD R201, R199, 0x606 ;  /* 0x00000606c7c97836 */ /* 0x000fca0000000000 */
[----:B------:R-:W-:Y:S02]  /*7020*/  R2UR UR54, R201 ;  /* 0x00000000c93672ca */ /* 0x000fe400000e0000 */
[----:B------:R-:W0:Y:S02]  /*7030*/  SHFL.IDX PT, R201, R209, RZ, 0x1f ;  /* 0x00001fffd1c97589 */ /* 0x000e2400000e0000 */
[----:B0-----:R-:W-:-:S04]  /*7040*/  ISETP.GT.AND P2, PT, R201, 0x7f, PT ;  /* 0x0000007fc900780c */ /* 0x001fc80003f44270 */
[----:B------:R-:W-:-:S04]  /*7050*/  SEL R201, RZ, 0x2, !P2 ;  /* 0x00000002ffc97807 */ /* 0x000fc80005000000 */
[----:B------:R-:W-:Y:S01]  /*7060*/  IADD3 R203, R201, R204, RZ ;  /* 0x000000ccc9cb7210 */ /* 0x000fe20007ffe0ff */
[----:B------:R-:W-:Y:S01]  /*7070*/  IMAD.IADD R202, R4, 0x1, R201 ;  /* 0x0000000104ca7824 */ /* 0x000fe200078e02c9 */
[----:B------:R-:W-:Y:S02]  /*7080*/  WARPGROUP.DEPBAR.LE gsb0, 0x0 ;  /* 0x00008000000079c5 */ /* 0x000fe40000010000 */
[----:B------:R-:W-:-:S06]  /*7090*/  WARPGROUP.ARRIVE ;  /* 0x00000000000079c5 */ /* 0x000fcc0000000000 */
[----:B------:R-:W-:Y:S01]  /*70a0*/  HGMMA.64x64x16.F32 R152, gdesc[UR36], R152, gsb0 ;  /* 0x00e00000249879f0 */ /* 0x000fe20008000898 */
[----:B------:R-:W-:Y:S02]  /*70b0*/  R2UR UR39, R205 ;  /* 0x00000000cd2772ca */ /* 0x000fe400000e0000 */
[----:B------:R-:W-:Y:S02]  /*70c0*/  R2UR UR38, R206 ;  /* 0x00000000ce2672ca */ /* 0x000fe400000e0000 */
[----:B------:R-:W-:Y:S02]  /*70d0*/  R2UR UR37, R207 ;  /* 0x00000000cf2572ca */ /* 0x000fe400000e0000 */
[----:B------:R-:W-:Y:S01]  /*70e0*/  R2UR UR36, R208 ;  /* 0x00000000d02472ca */ /* 0x000fe200000e0000 */
        /* <DEDUP_REMOVED lines=8> */
[C---:B------:R-:W-:Y:S02]  /*7170*/  SEL R203, R202.reuse, 0x2, P2 ;  /* 0x00000002cacb7807 */ /* 0x040fe40001000000 */
[----:B------:R-:W-:-:S03]  /*7180*/  SEL R202, R202, 0x6, !P2 ;  /* 0x00000006caca7807 */ /* 0x000fc60005000000 */
[--C-:B------:R-:W-:Y:S02]  /*7190*/  IMAD.IADD R205, R4, 0x1, R203.reuse ;  /* 0x0000000104cd7824 */ /* 0x100fe400078e02cb */
        /* <DEDUP_REMOVED lines=78> */
[----:B------:R-:W-:Y:S02]  /*7680*/  IMAD.IADD R205, R5, 0x1, R203 ;  /* 0x0000000105cd7824 */ /* 0x000fe400078e02cb */
        /* <DEDUP_REMOVED lines=42> */
[--C-:B------:R-:W-:Y:S01]  /*7930*/  IMAD.IADD R206, R203, 0x1, R204.reuse ;  /* 0x00000001cbce7824 */ /* 0x100fe200078e02cc */
[----:B------:R-:W-:Y:S01]  /*7940*/  IADD3 R205, R6, R203, RZ ;  /* 0x000000cb06cd7210 */ /* 0x000fe20007ffe0ff */
        /* <DEDUP_REMOVED lines=42> */
[----:B------:R-:W-:Y:S01]  /*7bf0*/  IADD3 R203, R203, R204, RZ ;  /* 0x000000cccbcb7210 */ /* 0x000fe20007ffe0ff */
[----:B------:R-:W-:Y:S02]  /*7c00*/  WARPGROUP.DEPBAR.LE gsb0, 0x0 ;  /* 0x00008000000079c5 */ /* 0x000fe40000010000 */
[----:B------:R-:W-:-:S07]  /*7c10*/  WARPGROUP.ARRIVE ;  /* 0x00000000000079c5 */ /* 0x000fce0000000000 */
[----:B------:R-:W-:Y:S01]  /*7c20*/  HGMMA.64x64x16.F32 R152, gdesc[UR56], R152, gsb0 ;  /* 0x00e00000389879f0 */ /* 0x000fe20008000898 */
[----:B------:R-:W-:Y:S01]  /*7c30*/  R2UR UR56, R201 ;  /* 0x00000000c93872ca */ /* 0x000fe200000e0000 */
[----:B------:R-:W-:Y:S01]  /*7c40*/  UMOV UR57, 0x40000040 ;  /* 0x4000004000397882 */ /* 0x000fe20000000000 */
[----:B------:R-:W-:Y:S01]  /*7c50*/  R2UR UR58, R203 ;  /* 0x00000000cb3a72ca */ /* 0x000fe200000e0000 */
[----:B------:R-:W-:Y:S01]  /*7c60*/  UMOV UR59, 0x40000040 ;  /* 0x40000040003b7882 */ /* 0x000fe20000000000 */
[----:B------:R-:W-:Y:S02]  /*7c70*/  IMAD.IADD R201, R7, 0x1, R202 ;  /* 0x0000000107c97824 */ /* 0x000fe400078e02ca */
        /* <DEDUP_REMOVED lines=29> */
.L_x_205:
[----:B------:R-:W-:Y:S01]  /*7e50*/  FMUL.FTZ R202, R152, UR38 ;  /* 0x0000002698ca7c20 */ /* 0x000fe20008410000 */
[----:B------:R-:W-:Y:S01]  /*7e60*/  FMUL.FTZ R199, R153, UR38 ;  /* 0x0000002699c77c20 */ /* 0x000fe20008410000 */
[----:B------:R-:W-:Y:S01]  /*7e70*/  FMUL.FTZ R156, R156, UR38 ;  /* 0x000000269c9c7c20 */ /* 0x000fe20008410000 */
[----:B------:R-:W-:Y:S01]  /*7e80*/  FMUL.FTZ R157, R157, UR38 ;  /* 0x000000269d9d7c20 */ /* 0x000fe20008410000 */
[----:B------:R-:W-:Y:S01]  /*7e90*/  FMUL.FTZ R152, R155, UR38 ;  /* 0x000000269b987c20 */ /* 0x000fe20008410000 */
[----:B------:R-:W-:Y:S01]  /*7ea0*/  FMUL.FTZ R155, R159, UR38 ;  /* 0x000000269f9b7c20 */ /* 0x000fe20008410000 */
[----:B------:R-:W0:Y:S01]  /*7eb0*/  MUFU.TANH R202, R202 ;  /* 0x000000ca00ca7308 */ /* 0x000e220000002400 */
[----:B------:R-:W-:Y:S01]  /*7ec0*/  FMUL.FTZ R159, R160, UR38 ;  /* 0x00000026a09f7c20 */ /* 0x000fe20008410000 */
[----:B------:R-:W-:Y:S01]  /*7ed0*/  FMUL.FTZ R160, R161, UR38 ;  /* 0x00000026a1a07c20 */ /* 0x000fe20008410000 */
[----:B------:R-:W-:Y:S01]  /*7ee0*/  FMUL.FTZ R153, R154, UR38 ;  /* 0x000000269a997c20 */ /* 0x000fe20008410000 */
[----:B------:R-:W-:Y:S01]  /*7ef0*/  FMUL.FTZ R154, R158, UR38 ;  /* 0x000000269e9a7c20 */ /* 0x000fe20008410000 */
[----:B------:R-:W-:Y:S01]  /*7f00*/  FMUL.FTZ R161, R164, UR38 ;  /* 0x00000026a4a17c20 */ /* 0x000fe20008410000 */
[----:B------:R-:W-:Y:S01]  /*7f10*/  FMUL.FTZ R201, R169, UR38 ;  /* 0x00000026a9c97c20 */ /* 0x000fe20008410000 */
[----:B------:R-:W-:Y:S01]  /*7f20*/  FMUL.FTZ R164, R165, UR38 ;  /* 0x00000026a5a47c20 */ /* 0x000fe20008410000 */
[----:B------:R-:W1:Y:S01]  /*7f30*/  MUFU.TANH R199, R199 ;  /* 0x000000c700c77308 */ /* 0x000e620000002400 */
[----:B------:R-:W-:Y:S01]  /*7f40*/  FMUL.FTZ R165, R168, UR38 ;  /* 0x00000026a8a57c20 */ /* 0x000fe20008410000 */
[----:B------:R-:W-:Y:S01]  /*7f50*/  FMUL.FTZ R203, R172, UR38 ;  /* 0x00000026accb7c20 */ /* 0x000fe20008410000 */
[----:B------:R-:W-:Y:S01]  /*7f60*/  FMUL.FTZ R172, R173, UR38 ;  /* 0x00000026adac7c20 */ /* 0x000fe20008410000 */
[----:B------:R-:W-:Y:S01]  /*7f70*/  FMUL.FTZ R173, R176, UR38 ;  /* 0x00000026b0ad7c20 */ /* 0x000fe20008410000 */
[----:B------:R-:W-:Y:S01]  /*7f80*/  FMUL.FTZ R176, R177, UR38 ;  /* 0x00000026b1b07c20 */ /* 0x000fe20008410000 */
[----:B------:R-:W-:Y:S01]  /*7f90*/  FMUL.FTZ R177, R180, UR38 ;  /* 0x00000026b4b17c20 */ /* 0x000fe20008410000 */
[----:B------:R-:W-:Y:S01]  /*7fa0*/  FMUL.FTZ R205, R171, UR38 ;  /* 0x00000026abcd7c20 */ /* 0x000fe20008410000 */
[----:B------:R-:W2:Y:S01]  /*7fb0*/  MUFU.TANH R156, R156 ;  /* 0x0000009c009c7308 */ /* 0x000ea20000002400 */
[----:B0-----:R-:W-:Y:S01]  /*7fc0*/  FMNMX.FTZ R158, R202, R187, !PT ;  /* 0x000000bbca9e7209 */ /* 0x001fe20007810000 */
[----:B------:R-:W-:Y:S01]  /*7fd0*/  FMUL.FTZ R162, R162, UR38 ;  /* 0x00000026a2a27c20 */ /* 0x000fe20008410000 */
[----:B------:R-:W-:Y:S01]  /*7fe0*/  FMUL.FTZ R206, R174, UR38 ;  /* 0x00000026aece7c20 */ /* 0x000fe20008410000 */
[----:B------:R-:W-:Y:S01]  /*7ff0*/  FMUL.FTZ R163, R163, UR38 ;  /* 0x00000026a3a37c20 */ /* 0x000fe20008410000 */
[----:B------:R-:W-:Y:S01]  /*8000*/  FMUL.FTZ R166, R166, UR38 ;  /* 0x00000026a6a67c20 */ /* 0x000fe20008410000 */
[----:B------:R-:W-:Y:S01]  /*8010*/  FMUL.FTZ R167, R167, UR38 ;  /* 0x00000026a7a77c20 */ /* 0x000fe20008410000 */
[----:B------:R-:W-:Y:S01]  /*8020*/  FMUL.FTZ R204, R170, UR38 ;  /* 0x00000026aacc7c20 */ /* 0x000fe20008410000 */
[----:B------:R-:W0:Y:S01]  /*8030*/  MUFU.TANH R157, R157 ;  /* 0x0000009d009d7308 */ /* 0x000e220000002400 */
[----:B-1----:R-:W-:Y:S01]  /*8040*/  FMNMX.FTZ R169, R199, R158, !PT ;  /* 0x0000009ec7a97209 */ /* 0x002fe20007810000 */
[----:B------:R-:W-:Y:S01]  /*8050*/  FMUL.FTZ R207, R175, UR38 ;  /* 0x00000026afcf7c20 */ /* 0x000fe20008410000 */
[----:B------:R-:W-:Y:S01]  /*8060*/  FMUL.FTZ R208, R178, UR38 ;  /* 0x00000026b2d07c20 */ /* 0x000fe20008410000 */
[----:B------:R-:W-:Y:S01]  /*8070*/  ULDC UR6, c[0x0][0xa80] ;  /* 0x0002a00000067ab9 */ /* 0x000fe20000000800 */
[----:B------:R-:W-:Y:S01]  /*8080*/  FMUL.FTZ R209, R179, UR38 ;  /* 0x00000026b3d17c20 */ /* 0x000fe20008410000 */
[----:B------:R-:W-:Y:S01]  /*8090*/  FMUL.FTZ R210, R182, UR38 ;  /* 0x00000026b6d27c20 */ /* 0x000fe20008410000 */
[----:B------:R-:W-:Y:S01]  /*80a0*/  FMUL.FTZ R211, R183, UR38 ;  /* 0x00000026b7d37c20 */ /* 0x000fe20008410000 */
[----:B------:R-:W1:Y:S01]  /*80b0*/  MUFU.TANH R159, R159 ;  /* 0x0000009f009f7308 */ /* 0x000e620000002400 */
[----:B--2---:R-:W-:Y:S01]  /*80c0*/  FMNMX.FTZ R158, R156, R169, !PT ;  /* 0x000000a99c9e7209 */ /* 0x004fe20007810000 */
[----:B------:R-:W2:Y:S01]  /*80d0*/  S2UR UR11, SR_CgaCtaId ;  /* 0x00000000000b79c3 */ /* 0x000ea20000008800 */
[----:B------:R-:W-:Y:S01]  /*80e0*/  R2UR UR7, R196 ;  /* 0x00000000c40772ca */ /* 0x000fe200000e0000 */
[----:B------:R-:W-:Y:S01]  /*80f0*/  IMAD R217, R197, 0x1000, R193 ;  /* 0x00001000c5d97824 */ /* 0x000fe200078e02c1 */
[----:B------:R-:W-:-:S03]  /*8100*/  ISETP.NE.AND P2, PT, R186, RZ, PT ;  /* 0x000000ffba00720c */ /* 0x000fc60003f45270 */
[----:B------:R-:W3:Y:S01]  /*8110*/  MUFU.TANH R160, R160 ;  /* 0x000000a000a07308 */ /* 0x000ee20000002400 */
[----:B0-----:R-:W-:Y:S02]  /*8120*/  FMNMX.FTZ R158, R157, R158, !PT ;  /* 0x0000009e9d9e7209 */ /* 0x001fe40007810000 */
[----:B------:R-:W-:-:S05]  /*8130*/  R2UR UR10, R217 ;  /* 0x00000000d90a72ca */ /* 0x000fca00000e0000 */
[----:B------:R-:W0:Y:S01]  /*8140*/  MUFU.TANH R161, R161 ;  /* 0x000000a100a17308 */ /* 0x000e220000002400 */
[----:B-1----:R-:W-:Y:S01]  /*8150*/  FMNMX.FTZ R169, R159, R158, !PT ;  /* 0x0000009e9fa97209 */ /* 0x002fe20007810000 */
[----:B------:R-:W-:-:S06]  /*8160*/  UIADD3 UR7, UR7, 0x38840, URZ ;  /* 0x0003884007077890 */ /* 0x000fcc000fffe03f */
[----:B------:R-:W1:Y:S01]  /*8170*/  MUFU.TANH R164, R164 ;  /* 0x000000a400a47308 */ /* 0x000e620000002400 */
[----:B---3--:R-:W-:Y:S01]  /*8180*/  FMNMX.FTZ R158, R160, R169, !PT ;  /* 0x000000a9a09e7209 */ /* 0x008fe20007810000 */
[----:B--2---:R-:W-:-:S03]  /*8190*/  UPRMT UR7, UR11, 0x654, UR7 ;  /* 0x000006540b077896 */ /* 0x004fc60008000007 */
[----:B------:R-:W-:-:S03]  /*81a0*/  UMOV UR11, 0x40000040 ;  /* 0x40000040000b7882 */ /* 0x000fc60000000000 */
[----:B------:R-:W2:Y:S01]  /*81b0*/  MUFU.TANH R165, R165 ;  /* 0x000000a500a57308 */ /* 0x000ea20000002400 */
[----:B0-----:R-:W-:Y:S02]  /*81c0*/  FMNMX.FTZ R169, R161, R158, !PT ;  /* 0x0000009ea1a97209 */ /* 0x001fe40007810000 */
[----:B------:R-:W-:Y:S05]  /*81d0*/  SYNCS.ARRIVE.TRANS64.RED.A1T0 RZ, [UR7], RZ ;  /* 0x000000ffffff79a7 */ /* 0x000fea0008100407 */
[----:B------:R-:W0:Y:S01]  /*81e0*/  MUFU.TANH R201, R201 ;  /* 0x000000c900c97308 */ /* 0x000e220000002400 */
[----:B-1----:R-:W-:-:S07]  /*81f0*/  FMNMX.FTZ R158, R164, R169, !PT ;  /* 0x000000a9a49e7209 */ /* 0x002fce0007810000 */
[----:B------:R-:W1:Y:S01]  /*8200*/  MUFU.TANH R203, R203 ;  /* 0x000000cb00cb7308 */ /* 0x000e620000002400 */
[----:B--2---:R-:W-:Y:S01]  /*8210*/  FMNMX.FTZ R168, R165, R158, !PT ;  /* 0x0000009ea5a87209 */ /* 0x004fe20007810000 */
[----:B------:R-:W-:-:S06]  /*8220*/  FMUL.FTZ R158, R181, UR38 ;  /* 0x00000026b59e7c20 */ /* 0x000fcc0008410000 */
[----:B------:R-:W2:Y:S01]  /*8230*/  MUFU.TANH R172, R172 ;  /* 0x000000ac00ac7308 */ /* 0x000ea20000002400 */
[----:B0-----:R-:W-:-:S07]  /*8240*/  FMNMX.FTZ R168, R201, R168, !PT ;  /* 0x000000a8c9a87209 */ /* 0x001fce0007810000 */
[----:B------:R-:W0:Y:S01]  /*8250*/  MUFU.TANH R173, R173 ;  /* 0x000000ad00ad7308 */ /* 0x000e220000002400 */
[----:B-1----:R-:W-:-:S07]  /*8260*/  FMNMX.FTZ R169, R203, R168, !PT ;  /* 0x000000a8cba97209 */ /* 0x002fce0007810000 */
[----:B------:R-:W1:Y:S01]  /*8270*/  MUFU.TANH R176, R176 ;  /* 0x000000b000b07308 */ /* 0x000e620000002400 */
[----:B--2---:R-:W-:-:S07]  /*8280*/  FMNMX.FTZ R168, R172, R169, !PT ;  /* 0x000000a9aca87209 */ /* 0x004fce0007810000 */
[----:B------:R-:W2:Y:S01]  /*8290*/  MUFU.TANH R177, R177 ;  /* 0x000000b100b17308 */ /* 0x000ea20000002400 */
[----:B0-----:R-:W-:-:S07]  /*82a0*/  FMNMX.FTZ R169, R173, R168, !PT ;  /* 0x000000a8ada97209 */ /* 0x001fce0007810000 */
[----:B------:R-:W0:Y:S01]  /*82b0*/  MUFU.TANH R158, R158 ;  /* 0x0000009e009e7308 */ /* 0x000e220000002400 */
[----:B-1----:R-:W-:-:S07]  /*82c0*/  FMNMX.FTZ R168, R176, R169, !PT ;  /* 0x000000a9b0a87209 */ /* 0x002fce0007810000 */
[----:B------:R-:W1:Y:S01]  /*82d0*/  MUFU.TANH R153, R153 ;  /* 0x0000009900997308 */ /* 0x000e620000002400 */
[----:B--2---:R-:W-:-:S07]  /*82e0*/  FMNMX.FTZ R169, R177, R168, !PT ;  /* 0x000000a8b1a97209 */ /* 0x004fce0007810000 */
[----:B------:R-:W2:Y:S01]  /*82f0*/  MUFU.TANH R152, R152 ;  /* 0x0000009800987308 */ /* 0x000ea20000002400 */
[----:B0-----:R-:W-:-:S05]  /*8300*/  FMNMX.FTZ R169, R158, R169, !PT ;  /* 0x000000a99ea97209 */ /* 0x001fca0007810000 */
[----:B------:R-:W0:Y:S02]  /*8310*/  SHFL.BFLY PT, R168, R169, 0x2, 0x1f ;  /* 0x0c401f00a9a87f89 */ /* 0x000e2400000e0000 */
[----:B------:R-:W3:Y:S08]  /*8320*/  MUFU.TANH R154, R154 ;  /* 0x0000009a009a7308 */ /* 0x000ef00000002400 */
[----:B------:R-:W4:Y:S08]  /*8330*/  MUFU.TANH R155, R155 ;  /* 0x0000009b009b7308 */ /* 0x000f300000002400 */
[----:B------:R-:W5:Y:S01]  /*8340*/  MUFU.TANH R162, R162 ;  /* 0x000000a200a27308 */ /* 0x000f620000002400 */
[----:B0-----:R-:W-:-:S02]  /*8350*/  FMNMX.FTZ R171, R169, R168, !PT ;  /* 0x000000a8a9ab7209 */ /* 0x001fc40007810000 */
[----:B-1----:R-:W-:-:S05]  /*8360*/  FMNMX.FTZ R169, R153, R188, !PT ;  /* 0x000000bc99a97209 */ /* 0x002fca0007810000 */
[----:B------:R-:W0:Y:S01]  /*8370*/  MUFU.TANH R163, R163 ;  /* 0x000000a300a37308 */ /* 0x000e220000002400 */
[----:B------:R-:W1:Y:S01]  /*8380*/  SHFL.BFLY PT, R174, R171, 0x1, 0x1f ;  /* 0x0c201f00abae7f89 */ /* 0x000e6200000e0000 */
[----:B--2---:R-:W-:-:S04]  /*8390*/  FMNMX.FTZ R169, R152, R169, !PT ;  /* 0x000000a998a97209 */ /* 0x004fc80007810000 */
[----:B---3--:R-:W-:Y:S02]  /*83a0*/  FMNMX.FTZ R168, R154, R169, !PT ;  /* 0x000000a99aa87209 */ /* 0x008fe40007810000 */
[----:B------:R-:W2:Y:S02]  /*83b0*/  MUFU.TANH R166, R166 ;  /* 0x000000a600a67308 */ /* 0x000ea40000002400 */
[----:B----4-:R-:W-:-:S04]  /*83c0*/  FMNMX.FTZ R169, R155, R168, !PT ;  /* 0x000000a89ba97209 */ /* 0x010fc80007810000 */
[----:B-----5:R-:W-:Y:S02]  /*83d0*/  FMNMX.FTZ R170, R162, R169, !PT ;  /* 0x000000a9a2aa7209 */ /* 0x020fe40007810000 */
[----:B------:R-:W3:Y:S02]  /*83e0*/  MUFU.TANH R167, R167 ;  /* 0x000000a700a77308 */ /* 0x000ee40000002400 */
[----:B0-----:R-:W-:-:S06]  /*83f0*/  FMNMX.FTZ R169, R163, R170, !PT ;  /* 0x000000aaa3a97209 */ /* 0x001fcc0007810000 */
[----:B------:R-:W0:Y:S01]  /*8400*/  MUFU.TANH R204, R204 ;  /* 0x000000cc00cc7308 */ /* 0x000e220000002400 */
[----:B--2---:R-:W-:Y:S02]  /*8410*/  FMNMX.FTZ R170, R166, R169, !PT ;  /* 0x000000a9a6aa7209 */ /* 0x004fe40007810000 */
[----:B-1----:R-:W-:-:S05]  /*8420*/  FMNMX.FTZ R168, R171, R174, !PT ;  /* 0x000000aeaba87209 */ /* 0x002fca0007810000 */
[----:B------:R-:W1:Y:S01]  /*8430*/  MUFU.TANH R205, R205 ;  /* 0x000000cd00cd7308 */ /* 0x000e620000002400 */
[C---:B------:R-:W-:Y:S01]  /*8440*/  FADD.FTZ R171, -R168.reuse, R187 ;  /* 0x000000bba8ab7221 */ /* 0x040fe20000010100 */
[----:B------:R-:W-:-:S03]  /*8450*/  FMUL.FTZ R212, R168, UR6 ;  /* 0x00000006a8d47c20 */ /* 0x000fc60008410000 */
[----:B------:R-:W-:Y:S01]  /*8460*/  FMUL.FTZ R169, R171, UR6 ;  /* 0x00000006aba97c20 */ /* 0x000fe20008410000 */
[----:B---3--:R-:W-:Y:S01]  /*8470*/  FMNMX.FTZ R171, R167, R170, !PT ;  /* 0x000000aaa7ab7209 */ /* 0x008fe20007810000 */
[--C-:B------:R-:W-:Y:S01]  /*8480*/  FFMA.FTZ R180, R156, UR6, -R212.reuse ;  /* 0x000000069cb47c23 */ /* 0x100fe200080108d4 */
[----:B------:R-:W2:Y:S01]  /*8490*/  MUFU.TANH R206, R206 ;  /* 0x000000ce00ce7308 */ /* 0x000ea20000002400 */
[--C-:B------:R-:W-:Y:S01]  /*84a0*/  FFMA.FTZ R183, R201, UR6, -R212.reuse ;  /* 0x00000006c9b77c23 */ /* 0x100fe200080108d4 */
[----:B0-----:R-:W-:Y:S01]  /*84b0*/  FMNMX.FTZ R170, R204, R171, !PT ;  /* 0x000000abccaa7209 */ /* 0x001fe20007810000 */
[--C-:B------:R-:W-:Y:S01]  /*84c0*/  FFMA.FTZ R202, R202, UR6, -R212.reuse ;  /* 0x00000006caca7c23 */ /* 0x100fe200080108d4 */
[--C-:B------:R-:W-:Y:S01]  /*84d0*/  FFMA.FTZ R178, R159, UR6, -R212.reuse ;  /* 0x000000069fb27c23 */ /* 0x100fe200080108d4 */
[--C-:B------:R-:W-:Y:S01]  /*84e0*/  FFMA.FTZ R179, R160, UR6, -R212.reuse ;  /* 0x00000006a0b37c23 */ /* 0x100fe200080108d4 */
[--C-:B------:R-:W-:Y:S01]  /*84f0*/  FFMA.FTZ R161, R161, UR6, -R212.reuse ;  /* 0x00000006a1a17c23 */ /* 0x100fe200080108d4 */
[--C-:B------:R-:W-:Y:S01]  /*8500*/  FFMA.FTZ R181, R164, UR6, -R212.reuse ;  /* 0x00000006a4b57c23 */ /* 0x100fe200080108d4 */
[----:B------:R-:W0:Y:S01]  /*8510*/  MUFU.TANH R207, R207 ;  /* 0x000000cf00cf7308 */ /* 0x000e220000002400 */
[----:B-1----:R-:W-:Y:S01]  /*8520*/  FMNMX.FTZ R171, R205, R170, !PT ;  /* 0x000000aacdab7209 */ /* 0x002fe20007810000 */
[--C-:B------:R-:W-:Y:S01]  /*8530*/  FFMA.FTZ R182, R165, UR6, -R212.reuse ;  /* 0x00000006a5b67c23 */ /* 0x100fe200080108d4 */
[--C-:B------:R-:W-:Y:S01]  /*8540*/  FFMA.FTZ R187, R203, UR6, -R212.reuse ;  /* 0x00000006cbbb7c23 */ /* 0x100fe200080108d4 */
[--C-:B------:R-:W-:Y:S01]  /*8550*/  FFMA.FTZ R172, R172, UR6, -R212.reuse ;  /* 0x00000006acac7c23 */ /* 0x100fe200080108d4 */
[--C-:B------:R-:W-:Y:S01]  /*8560*/  FFMA.FTZ R173, R173, UR6, -R212.reuse ;  /* 0x00000006adad7c23 */ /* 0x100fe200080108d4 */
[----:B------:R-:W-:-:S02]  /*8570*/  FFMA.FTZ R176, R176, UR6, -R212 ;  /* 0x00000006b0b07c23 */ /* 0x000fc400080108d4 */
[----:B------:R-:W1:Y:S01]  /*8580*/  MUFU.TANH R208, R208 ;  /* 0x000000d000d07308 */ /* 0x000e620000002400 */
[----:B--2---:R-:W-:Y:S01]  /*8590*/  FMNMX.FTZ R174, R206, R171, !PT ;  /* 0x000000abceae7209 */ /* 0x004fe20007810000 */
[--C-:B------:R-:W-:Y:S01]  /*85a0*/  FFMA.FTZ R171, R199, UR6, -R212.reuse ;  /* 0x00000006c7ab7c23 */ /* 0x100fe200080108d4 */
[----:B------:R-:W-:-:S05]  /*85b0*/  FFMA.FTZ R199, R177, UR6, -R212 ;  /* 0x00000006b1c77c23 */ /* 0x000fca00080108d4 */
[----:B------:R-:W2:Y:S01]  /*85c0*/  MUFU.TANH R209, R209 ;  /* 0x000000d100d17308 */ /* 0x000ea20000002400 */
[----:B0-----:R-:W-:-:S07]  /*85d0*/  FMNMX.FTZ R175, R207, R174, !PT ;  /* 0x000000aecfaf7209 */ /* 0x001fce0007810000 */
[----:B------:R-:W0:Y:S01]  /*85e0*/  MUFU.TANH R210, R210 ;  /* 0x000000d200d27308 */ /* 0x000e220000002400 */
[----:B-1----:R-:W-:-:S07]  /*85f0*/  FMNMX.FTZ R174, R208, R175, !PT ;  /* 0x000000afd0ae7209 */ /* 0x002fce0007810000 */
[----:B------:R-:W1:Y:S01]  /*8600*/  MUFU.TANH R211, R211 ;  /* 0x000000d300d37308 */ /* 0x000e620000002400 */
[----:B--2---:R-:W-:-:S07]  /*8610*/  FMNMX.FTZ R175, R209, R174, !PT ;  /* 0x000000aed1af7209 */ /* 0x004fce0007810000 */
[----:B------:R-:W2:Y:S01]  /*8620*/  MUFU.EX2 R169, R169 ;  /* 0x000000a900a97308 */ /* 0x000ea20000000800 */
[----:B0-----:R-:W-:Y:S01]  /*8630*/  FMNMX.FTZ R156, R210, R175, !PT ;  /* 0x000000afd29c7209 */ /* 0x001fe20007810000 */
[----:B------:R-:W-:-:S06]  /*8640*/  FFMA.FTZ R175, R157, UR6, -R212 ;  /* 0x000000069daf7c23 */ /* 0x000fcc00080108d4 */
[----:B------:R0:W-:Y:S01]  /*8650*/  MUFU.EX2 R170, R202 ;  /* 0x000000ca00aa7308 */ /* 0x0001e20000000800 */
[----:B-1----:R-:W-:-:S05]  /*8660*/  FMNMX.FTZ R156, R211, R156, !PT ;  /* 0x0000009cd39c7209 */ /* 0x002fca0007810000 */
[----:B------:R-:W1:Y:S02]  /*8670*/  SHFL.BFLY PT, R157, R156, 0x2, 0x1f ;  /* 0x0c401f009c9d7f89 */ /* 0x000e6400000e0000 */
[----:B------:R-:W3:Y:S01]  /*8680*/  MUFU.EX2 R171, R171 ;  /* 0x000000ab00ab7308 */ /* 0x000ee20000000800 */
[----:B0-----:R-:W-:Y:S01]  /*8690*/  FFMA.FTZ R202, R158, UR6, -R212 ;  /* 0x000000069eca7c23 */ /* 0x001fe200080108d4 */
[-C--:B--2---:R-:W-:Y:S01]  /*86a0*/  FMUL.FTZ R24, R24, R169.reuse ;  /* 0x000000a918187220 */ /* 0x084fe20000410000 */
        /* <DEDUP_REMOVED lines=19> */
[----:B-1----:R-:W-:Y:S01]  /*87e0*/  FMNMX.FTZ R157, R156, R157, !PT ;  /* 0x0000009d9c9d7209 */ /* 0x002fe20007810000 */
[-C--:B------:R-:W-:Y:S01]  /*87f0*/  FMUL.FTZ R60, R60, R169.reuse ;  /* 0x000000a93c3c7220 */ /* 0x080fe20000410000 */
[----:B------:R-:W-:Y:S01]  /*8800*/  MUFU.EX2 R178, R178 ;  /* 0x000000b200b27308 */ /* 0x000fe20000000800 */
[-C--:B------:R-:W-:Y:S01]  /*8810*/  FMUL.FTZ R61, R61, R169.reuse ;  /* 0x000000a93d3d7220 */ /* 0x080fe20000410000 */
        /* <DEDUP_REMOVED lines=25> */
[----:B0-----:R-:W-:Y:S01]  /*89b0*/  FMNMX.FTZ R177, R157, R156, !PT ;  /* 0x0000009c9db17209 */ /* 0x001fe20007810000 */
[-C--:B------:R-:W-:Y:S01]  /*89c0*/  FMUL.FTZ R105, R105, R169.reuse ;  /* 0x000000a969697220 */ /* 0x080fe20000410000 */
[-C--:B------:R-:W-:Y:S01]  /*89d0*/  FMUL.FTZ R108, R108, R169.reuse ;  /* 0x000000a96c6c7220 */ /* 0x080fe20000410000 */
[-C--:B------:R-:W-:Y:S01]  /*89e0*/  FMUL.FTZ R109, R109, R169.reuse ;  /* 0x000000a96d6d7220 */ /* 0x080fe20000410000 */
[-C--:B------:R-:W-:Y:S01]  /*89f0*/  FMUL.FTZ R112, R112, R169.reuse ;  /* 0x000000a970707220 */ /* 0x080fe20000410000 */
[----:B------:R-:W-:Y:S01]  /*8a00*/  FADD.FTZ R156, -R177, R188 ;  /* 0x000000bcb19c7221 */ /* 0x000fe20000010100 */
[----:B------:R-:W-:Y:S01]  /*8a10*/  MUFU.EX2 R182, R182 ;  /* 0x000000b600b67308 */ /* 0x000fe20000000800 */
[-C--:B------:R-:W-:Y:S01]  /*8a20*/  FMUL.FTZ R113, R113, R169.reuse ;  /* 0x000000a971717220 */ /* 0x080fe20000410000 */
[-C--:B------:R-:W-:Y:S01]  /*8a30*/  FMUL.FTZ R116, R116, R169.reuse ;  /* 0x000000a974747220 */ /* 0x080fe20000410000 */
[----:B------:R-:W-:Y:S01]  /*8a40*/  FMUL.FTZ R188, R156, UR6 ;  /* 0x000000069cbc7c20 */ /* 0x000fe20008410000 */
[----:B------:R-:W-:Y:S01]  /*8a50*/  FMUL.FTZ R156, R177, UR6 ;  /* 0x00000006b19c7c20 */ /* 0x000fe20008410000 */
[-C--:B------:R-:W-:Y:S01]  /*8a60*/  FMUL.FTZ R117, R117, R169.reuse ;  /* 0x000000a975757220 */ /* 0x080fe20000410000 */
[-C--:B------:R-:W-:Y:S01]  /*8a70*/  FMUL.FTZ R120, R120, R169.reuse ;  /* 0x000000a978787220 */ /* 0x080fe20000410000 */
[----:B------:R-:W-:Y:S01]  /*8a80*/  FMUL.FTZ R121, R121, R169 ;  /* 0x000000a979797220 */ /* 0x000fe20000410000 */
[----:B------:R-:W-:Y:S01]  /*8a90*/  FFMA.FTZ R201, R153, UR6, -R156 ;  /* 0x0000000699c97c23 */ /* 0x000fe2000801089c */
[----:B------:R-:W0:Y:S01]  /*8aa0*/  MUFU.EX2 R188, R188 ;  /* 0x000000bc00bc7308 */ /* 0x000e220000000800 */
[----:B------:R-:W-:-:S02]  /*8ab0*/  @!P2 IMAD R153, R200, 0x40, R185 ;  /* 0x00000040c899a824 */ /* 0x000fc400078e02b9 */
[--C-:B------:R-:W-:Y:S01]  /*8ac0*/  FFMA.FTZ R212, R152, UR6, -R156.reuse ;  /* 0x0000000698d47c23 */ /* 0x100fe2000801089c */
[--C-:B------:R-:W-:Y:S01]  /*8ad0*/  FFMA.FTZ R203, R154, UR6, -R156.reuse ;  /* 0x000000069acb7c23 */ /* 0x100fe2000801089c */
[----:B------:R-:W-:Y:S01]  /*8ae0*/  FFMA.FTZ R214, R155, UR6, -R156 ;  /* 0x000000069bd67c23 */ /* 0x000fe2000801089c */
[----:B------:R-:W-:Y:S02]  /*8af0*/  @!P2 IMAD R153, R153, 0x4, R2 ;  /* 0x000000049999a824 */ /* 0x000fe400078e0202 */
[--C-:B------:R-:W-:Y:S01]  /*8b00*/  FFMA.FTZ R213, R162, UR6, -R156.reuse ;  /* 0x00000006a2d57c23 */ /* 0x100fe2000801089c */
        /* <DEDUP_REMOVED lines=10> */
[----:B------:R-:W-:Y:S01]  /*8bb0*/  FFMA.FTZ R211, R211, UR6, -R156 ;  /* 0x00000006d3d37c23 */ /* 0x000fe2000801089c */
[----:B------:R-:W-:Y:S01]  /*8bc0*/  @!P2 STS [R153+0x38400], R169 ;  /* 0x038400a99900a388 */ /* 0x000fe20000000800 */
[----:B------:R-:W-:Y:S01]  /*8bd0*/  MUFU.EX2 R201, R201 ;  /* 0x000000c900c97308 */ /* 0x000fe20000000800 */
[----:B---3--:R-:W-:Y:S01]  /*8be0*/  F2FP.F16.F32.PACK_AB R152, R171, R170 ;  /* 0x000000aaab98723e */ /* 0x008fe200000000ff */
[----:B0-----:R-:W-:Y:S01]  /*8bf0*/  FMUL.FTZ R26, R26, R188 ;  /* 0x000000bc1a1a7220 */ /* 0x001fe20000410000 */
[----:B------:R0:W-:Y:S01]  /*8c00*/  @!P2 STS [R153+0x38420], R188 ;  /* 0x038420bc9900a388 */ /* 0x0001e20000000800 */
[----:B------:R-:W-:Y:S01]  /*8c10*/  F2FP.F16.F32.PACK_AB R154, R175, R174 ;  /* 0x000000aeaf9a723e */ /* 0x000fe200000000ff */
[----:B------:R-:W-:Y:S01]  /*8c20*/  FMUL.FTZ R27, R27, R188 ;  /* 0x000000bc1b1b7220 */ /* 0x000fe20000410000 */
[----:B------:R-:W-:Y:S01]  /*8c30*/  F2FP.F16.F32.PACK_AB R156, R179, R178 ;  /* 0x000000b2b39c723e */ /* 0x000fe200000000ff */
[----:B------:R-:W-:Y:S01]  /*8c40*/  FMUL.FTZ R30, R30, R188 ;  /* 0x000000bc1e1e7220 */ /* 0x000fe20000410000 */
[----:B------:R-:W0:Y:S01]  /*8c50*/  MUFU.EX2 R212, R212 ;  /* 0x000000d400d47308 */ /* 0x000e220000000800 */
[----:B------:R-:W-:Y:S01]  /*8c60*/  F2FP.F16.F32.PACK_AB R158, R181, R180 ;  /* 0x000000b4b59e723e */ /* 0x000fe200000000ff */
        /* <DEDUP_REMOVED lines=14> */
[----:B------:R-:W1:Y:S01]  /*8d50*/  MUFU.EX2 R214, R214 ;  /* 0x000000d600d67308 */ /* 0x000e620000000800 */
[----:B0-----:R-:W-:Y:S01]  /*8d60*/  F2FP.F16.F32.PACK_AB R153, R212, R201 ;  /* 0x000000c9d499723e */ /* 0x001fe200000000ff */
        /* <DEDUP_REMOVED lines=14> */
[----:B------:R-:W0:Y:S01]  /*8e50*/  MUFU.EX2 R216, R216 ;  /* 0x000000d800d87308 */ /* 0x000e220000000800 */
[----:B-1----:R-:W-:Y:S01]  /*8e60*/  F2FP.F16.F32.PACK_AB R155, R214, R203 ;  /* 0x000000cbd69b723e */ /* 0x002fe200000000ff */
[----:B------:R-:W-:Y:S01]  /*8e70*/  BAR.SYNC.DEFER_BLOCKING 0xf, 0x100 ;  /* 0x03c4000000007b1d */ /* 0x000fe20000010000 */
        /* <DEDUP_REMOVED lines=21> */
[----:B------:R-:W0:Y:S01]  /*8fd0*/  MUFU.EX2 R183, R183 ;  /* 0x000000b700b77308 */ /* 0x000e220000000800 */
[-C--:B------:R-:W-:Y:S01]  /*8fe0*/  FMUL.FTZ R119, R119, R188.reuse ;  /* 0x000000bc77777220 */ /* 0x080fe20000410000 */
[-C--:B------:R-:W-:Y:S01]  /*8ff0*/  FMUL.FTZ R122, R122, R188.reuse ;  /* 0x000000bc7a7a7220 */ /* 0x080fe20000410000 */
[-C--:B------:R-:W-:Y:S01]  /*9000*/  FMUL.FTZ R123, R123, R188.reuse ;  /* 0x000000bc7b7b7220 */ /* 0x080fe20000410000 */
[-C--:B------:R-:W-:Y:S01]  /*9010*/  FMUL.FTZ R124, R124, R169.reuse ;  /* 0x000000a97c7c7220 */ /* 0x080fe20000410000 */
[----:B------:R-:W-:Y:S01]  /*9020*/  FMUL.FTZ R125, R125, R169 ;  /* 0x000000a97d7d7220 */ /* 0x000fe20000410000 */
[-C--:B------:R-:W-:Y:S01]  /*9030*/  FMUL.FTZ R126, R126, R188.reuse ;  /* 0x000000bc7e7e7220 */ /* 0x080fe20000410000 */
[-C--:B------:R-:W-:Y:S01]  /*9040*/  FMUL.FTZ R127, R127, R188.reuse ;  /* 0x000000bc7f7f7220 */ /* 0x080fe20000410000 */
[----:B------:R-:W-:Y:S01]  /*9050*/  MUFU.EX2 R187, R187 ;  /* 0x000000bb00bb7308 */ /* 0x000fe20000000800 */
[----:B-1----:R-:W-:Y:S01]  /*9060*/  F2FP.F16.F32.PACK_AB R159, R218, R215 ;  /* 0x000000d7da9f723e */ /* 0x002fe200000000ff */
[-C--:B------:R-:W-:Y:S01]  /*9070*/  FMUL.FTZ R128, R128, R169.reuse ;  /* 0x000000a980807220 */ /* 0x080fe20000410000 */
[-C--:B------:R-:W-:Y:S01]  /*9080*/  FMUL.FTZ R129, R129, R169.reuse ;  /* 0x000000a981817220 */ /* 0x080fe20000410000 */
[-C--:B------:R-:W-:Y:S01]  /*9090*/  FMUL.FTZ R130, R130, R188.reuse ;  /* 0x000000bc82827220 */ /* 0x080fe20000410000 */
[----:B------:R-:W-:Y:S01]  /*90a0*/  FMUL.FTZ R131, R131, R188 ;  /* 0x000000bc83837220 */ /* 0x000fe20000410000 */
        /* <DEDUP_REMOVED lines=16> */
[----:B------:R-:W-:Y:S01]  /*91b0*/  FMUL.FTZ R145, R145, R169 ;  /* 0x000000a991917220 */ /* 0x000fe20000410000 */
[-C--:B------:R-:W-:Y:S01]  /*91c0*/  FMUL.FTZ R146, R146, R188.reuse ;  /* 0x000000bc92927220 */ /* 0x080fe20000410000 */
[----:B------:R-:W0:Y:S01]  /*91d0*/  MUFU.EX2 R205, R205 ;  /* 0x000000cd00cd7308 */ /* 0x000e220000000800 */
[----:B-1----:R-:W-:Y:S01]  /*91e0*/  F2FP.F16.F32.PACK_AB R162, R172, R187 ;  /* 0x000000bbaca2723e */ /* 0x002fe200000000ff */
[-C--:B------:R-:W-:Y:S01]  /*91f0*/  FMUL.FTZ R147, R147, R188.reuse ;  /* 0x000000bc93937220 */ /* 0x080fe20000410000 */
[-C--:B------:R-:W-:Y:S01]  /*9200*/  FMUL.FTZ R148, R148, R169.reuse ;  /* 0x000000a994947220 */ /* 0x080fe20000410000 */
[----:B------:R-:W-:Y:S01]  /*9210*/  FMUL.FTZ R149, R149, R169 ;  /* 0x000000a995957220 */ /* 0x000fe20000410000 */
[-C--:B------:R-:W-:Y:S01]  /*9220*/  FMUL.FTZ R150, R150, R188.reuse ;  /* 0x000000bc96967220 */ /* 0x080fe20000410000 */
[----:B------:R-:W-:Y:S01]  /*9230*/  FMUL.FTZ R151, R151, R188 ;  /* 0x000000bc97977220 */ /* 0x000fe20000410000 */
[----:B------:R1:W-:Y:S01]  /*9240*/  STSM.16.M88.4 [R192+0x36400], R152 ;  /* 0x03640098c0007844 */ /* 0x0003e20000000200 */
[----:B------:R-:W-:Y:S01]  /*9250*/  MUFU.EX2 R206, R206 ;  /* 0x000000ce00ce7308 */ /* 0x000fe20000000800 */
[----:B------:R-:W-:-:S02]  /*9260*/  VIADD R210, R217, 0x80 ;  /* 0x00000080d9d27836 */ /* 0x000fc40000000000 */
[----:B------:R-:W-:Y:S01]  /*9270*/  FFMA.FTZ R170, R169, R194, R170 ;  /* 0x000000c2a9aa7223 */ /* 0x000fe200000100aa */
[----:B------:R1:W-:Y:S01]  /*9280*/  STSM.16.M88.4 [R191], R156 ;  /* 0x0000009cbf007844 */ /* 0x0003e20000000200 */
[----:B------:R-:W-:Y:S02]  /*9290*/  FFMA.FTZ R195, R188, R195, R201 ;  /* 0x000000c3bcc37223 */ /* 0x000fe400000100c9 */
[----:B------:R-:W-:Y:S01]  /*92a0*/  FADD.FTZ R171, R171, R170 ;  /* 0x000000aaabab7221 */ /* 0x000fe20000010000 */
[----:B------:R-:W2:Y:S01]  /*92b0*/  MUFU.EX2 R207, R207 ;  /* 0x000000cf00cf7308 */ /* 0x000ea20000000800 */
[----:B0-----:R-:W-:Y:S01]  /*92c0*/  F2FP.F16.F32.PACK_AB R161, R205, R204 ;  /* 0x000000cccda1723e */ /* 0x001fe200000000ff */
[----:B------:R-:W-:Y:S01]  /*92d0*/  FADD.FTZ R212, R212, R195 ;  /* 0x000000c3d4d47221 */ /* 0x000fe20000010000 */
[----:B------:R-:W-:-:S03]  /*92e0*/  FADD.FTZ R174, R174, R171 ;  /* 0x000000abaeae7221 */ /* 0x000fc60000010000 */
[----:B------:R-:W-:Y:S01]  /*92f0*/  FADD.FTZ R203, R203, R212 ;  /* 0x000000d4cbcb7221 */ /* 0x000fe20000010000 */
[----:B------:R-:W-:Y:S01]  /*9300*/  FADD.FTZ R175, R175, R174 ;  /* 0x000000aeafaf7221 */ /* 0x000fe20000010000 */
[----:B------:R-:W-:Y:S02]  /*9310*/  MUFU.EX2 R173, R173 ;  /* 0x000000ad00ad7308 */ /* 0x000fe40000000800 */
[----:B------:R-:W-:Y:S01]  /*9320*/  FADD.FTZ R214, R214, R203 ;  /* 0x000000cbd6d67221 */ /* 0x000fe20000010000 */
[----:B------:R-:W-:-:S03]  /*9330*/  FADD.FTZ R178, R178, R175 ;  /* 0x000000afb2b27221 */ /* 0x000fc60000010000 */
[----:B------:R-:W-:Y:S01]  /*9340*/  FADD.FTZ R213, R213, R214 ;  /* 0x000000d6d5d57221 */ /* 0x000fe20000010000 */
[----:B------:R-:W-:Y:S01]  /*9350*/  FADD.FTZ R179, R179, R178 ;  /* 0x000000b2b3b37221 */ /* 0x000fe20000010000 */
[----:B------:R-:W0:Y:S01]  /*9360*/  MUFU.EX2 R176, R176 ;  /* 0x000000b000b07308 */ /* 0x000e220000000800 */
[----:B--2---:R-:W-:Y:S01]  /*9370*/  F2FP.F16.F32.PACK_AB R163, R207, R206 ;  /* 0x000000cecfa3723e */ /* 0x004fe200000000ff */
[----:B------:R-:W-:Y:S01]  /*9380*/  FADD.FTZ R216, R216, R213 ;  /* 0x000000d5d8d87221 */ /* 0x000fe20000010000 */
[----:B------:R-:W-:-:S03]  /*9390*/  FADD.FTZ R180, R180, R179 ;  /* 0x000000b3b4b47221 */ /* 0x000fc60000010000 */
[----:B------:R1:W-:Y:S01]  /*93a0*/  STSM.16.M88.4 [R190], R160 ;  /* 0x000000a0be007844 */ /* 0x0003e20000000200 */
[----:B------:R-:W-:Y:S01]  /*93b0*/  FADD.FTZ R215, R215, R216 ;  /* 0x000000d8d7d77221 */ /* 0x000fe20000010000 */
[----:B------:R-:W-:Y:S01]  /*93c0*/  MUFU.EX2 R199, R199 ;  /* 0x000000c700c77308 */ /* 0x000fe20000000800 */
[----:B------:R-:W-:Y:S02]  /*93d0*/  FADD.FTZ R181, R181, R180 ;  /* 0x000000b4b5b57221 */ /* 0x000fe40000010000 */
[----:B------:R-:W-:Y:S02]  /*93e0*/  FADD.FTZ R215, R218, R215 ;  /* 0x000000d7dad77221 */ /* 0x000fe40000010000 */
[----:B------:R-:W-:Y:S02]  /*93f0*/  FADD.FTZ R182, R182, R181 ;  /* 0x000000b5b6b67221 */ /* 0x000fe40000010000 */
        /* <DEDUP_REMOVED lines=10> */
[----:B------:R-:W-:Y:S02]  /*94a0*/  FADD.FTZ R173, R173, R172 ;  /* 0x000000acadad7221 */ /* 0x000fe40000010000 */
[----:B------:R-:W0:Y:S01]  /*94b0*/  MUFU.EX2 R209, R209 ;  /* 0x000000d100d17308 */ /* 0x000e220000000800 */
[----:B--2---:R-:W-:Y:S01]  /*94c0*/  F2FP.F16.F32.PACK_AB R166, R202, R199 ;  /* 0x000000c7caa6723e */ /* 0x004fe200000000ff */
[----:B------:R-:W-:-:S04]  /*94d0*/  FADD.FTZ R176, R176, R173 ;  /* 0x000000adb0b07221 */ /* 0x000fc80000010000 */
[----:B------:R-:W-:Y:S02]  /*94e0*/  FADD.FTZ R199, R199, R176 ;  /* 0x000000b0c7c77221 */ /* 0x000fe40000010000 */
[----:B------:R-:W-:Y:S02]  /*94f0*/  MUFU.EX2 R200, R200 ;  /* 0x000000c800c87308 */ /* 0x000fe40000000800 */
[----:B------:R-:W-:-:S06]  /*9500*/  FADD.FTZ R194, R202, R199 ;  /* 0x000000c7cac27221 */ /* 0x000fcc0000010000 */
[----:B------:R-:W2:Y:S01]  /*9510*/  MUFU.EX2 R211, R211 ;  /* 0x000000d300d37308 */ /* 0x000ea20000000800 */
[----:B0-----:R-:W-:Y:S01]  /*9520*/  F2FP.F16.F32.PACK_AB R165, R209, R208 ;  /* 0x000000d0d1a5723e */ /* 0x001fe200000000ff */
[----:B------:R-:W-:-:S04]  /*9530*/  FADD.FTZ R208, R208, R207 ;  /* 0x000000cfd0d07221 */ /* 0x000fc80000010000 */
[----:B------:R-:W-:Y:S01]  /*9540*/  FADD.FTZ R209, R209, R208 ;  /* 0x000000d0d1d17221 */ /* 0x000fe20000010000 */
[----:B--2---:R-:W-:-:S03]  /*9550*/  F2FP.F16.F32.PACK_AB R167, R211, R200 ;  /* 0x000000c8d3a7723e */ /* 0x004fc600000000ff */
[----:B------:R-:W-:Y:S02]  /*9560*/  FADD.FTZ R200, R200, R209 ;  /* 0x000000d1c8c87221 */ /* 0x000fe40000010000 */
[----:B------:R1:W-:Y:S01]  /*9570*/  STSM.16.M88.4 [R189], R164 ;  /* 0x000000a4bd007844 */ /* 0x0003e20000000200 */
[----:B------:R-:W-:Y:S01]  /*9580*/  WARPGROUP.ARRIVE ;  /* 0x00000000000079c5 */ /* 0x000fe20000000000 */
[----:B------:R-:W-:-:S05]  /*9590*/  FADD.FTZ R195, R211, R200 ;  /* 0x000000c8d3c37221 */ /* 0x000fca0000010000 */
[----:B------:R-:W-:Y:S01]  /*95a0*/  HGMMA.64x256x16.F32 R24, R152, gdesc[UR8].tnspB, R24, gsb0 ;  /* 0x43e0000898187df0 */ /* 0x000fe20008000818 */
[----:B------:R-:W-:Y:S01]  /*95b0*/  R2UR UR10, R210 ;  /* 0x00000000d20a72ca */ /* 0x000fe200000e0000 */
[----:B------:R-:W-:Y:S01]  /*95c0*/  UMOV UR11, 0x40000040 ;  /* 0x40000040000b7882 */ /* 0x000fe20000000000 */
[C---:B------:R-:W-:Y:S01]  /*95d0*/  VIADD R210, R217.reuse, 0x100 ;  /* 0x00000100d9d27836 */ /* 0x040fe20000000000 */
[----:B------:R-:W-:Y:S01]  /*95e0*/  IADD3 R217, R217, 0x180, RZ ;  /* 0x00000180d9d97810 */ /* 0x000fe20007ffe0ff */
[----:B------:R-:W-:Y:S02]  /*95f0*/  WARPGROUP.DEPBAR.LE gsb0, 0x0 ;  /* 0x00008000000079c5 */ /* 0x000fe40000010000 */
[----:B------:R-:W-:-:S15]  /*9600*/  WARPGROUP.ARRIVE ;  /* 0x00000000000079c5 */ /* 0x000fde0000000000 */
        /* <DEDUP_REMOVED lines=20> */
[----:B0-----:R-:W0:Y:S02]  /*9750*/  FENCE.VIEW.ASYNC.S ;  /* 0x00000000000073c6 */ /* 0x001e240000000000 */
[----:B0-----:R-:W-:Y:S01]  /*9760*/  NOP ;  /* 0x0000000000007918 */ /* 0x001fe20000000000 */
[----:B------:R-:W-:Y:S06]  /*9770*/  BAR.ARV 0xe, 0x100 ;  /* 0x0384000000007b1d */ /* 0x000fec0000002000 */
[----:B-1----:R-:W-:Y:S05]  /*9780*/  @!P0 BRA `(.L_x_206) ;  /* 0x0000000000048947 */ /* 0x002fea0003800000 */
[----:B------:R-:W-:Y:S01]  /*9790*/  BPT.TRAP 0x1 ;  /* 0x000000040000795c */ /* 0x000fe20000300000 */
.L_x_206:
[----:B------:R-:W0:Y:S01]  /*97a0*/  S2UR UR10, SR_CgaCtaId ;  /* 0x00000000000a79c3 */ /* 0x000e220000008800 */
[----:B------:R-:W-:Y:S01]  /*97b0*/  R2UR UR7, R196 ;  /* 0x00000000c40772ca */ /* 0x000fe200000e0000 */
[----:B------:R-:W-:Y:S02]  /*97c0*/  IMAD.MOV.U32 R188, RZ, RZ, R177 ;  /* 0x000000ffffbc7224 */ /* 0x000fe400078e00b1 */
[----:B------:R-:W-:Y:S02]  /*97d0*/  IMAD.MOV.U32 R187, RZ, RZ, R168 ;  /* 0x000000ffffbb7224 */ /* 0x000fe400078e00a8 */
[----:B------:R-:W-:-:S08]  /*97e0*/  IMAD.MOV.U32 R200, RZ, RZ, R197 ;  /* 0x000000ffffc87224 */ /* 0x000fd000078e00c5 */
[----:B------:R-:W-:-:S04]  /*97f0*/  UIADD3 UR7, UR7, 0x38860, URZ ;  /* 0x0003886007077890 */ /* 0x000fc8000fffe03f */
[----:B0-----:R-:W-:-:S09]  /*9800*/  UPRMT UR7, UR10, 0x654, UR7 ;  /* 0x000006540a077896 */ /* 0x001fd20008000007 */
[----:B------:R-:W-:Y:S01]  /*9810*/  SYNCS.ARRIVE.TRANS64.RED.A1T0 RZ, [UR7], RZ ;  /* 0x000000ffffff79a7 */ /* 0x000fe20008100407 */
[----:B------:R-:W-:Y:S05]  /*9820*/  @P1 BRA `(.L_x_207) ;  /* 0xffffffcc00981947 */ /* 0x000fea000383ffff */
[----:B------:R-:W-:Y:S02]  /*9830*/  IMAD.SHL.U32 R152, R197, 0x40, RZ ;  /* 0x00000040c5987824 */ /* 0x000fe400078e00ff */
[----:B------:R-:W-:Y:S02]  /*9840*/  IMAD.MOV.U32 R188, RZ, RZ, R177 ;  /* 0x000000ffffbc7224 */ /* 0x000fe400078e00b1 */
[----:B------:R-:W-:-:S07]  /*9850*/  IMAD.MOV.U32 R187, RZ, RZ, R168 ;  /* 0x000000ffffbb7224 */ /* 0x000fce00078e00a8 */
.L_x_196:
[----:B------:R-:W0:Y:S01]  /*9860*/  SHFL.BFLY PT, R3, R194, 0x2, 0x1f ;  /* 0x0c401f00c2037f89 */ /* 0x000e2200000e0000 */
[----:B------:R-:W-:Y:S08]  /*9870*/  BAR.ARV 0x8, 0x100 ;  /* 0x0204000000007b1d */ /* 0x000ff00000002000 */
[----:B------:R-:W-:Y:S01]  /*9880*/  BAR.SYNC.DEFER_BLOCKING 0xf, 0x100 ;  /* 0x03c4000000007b1d */ /* 0x000fe20000010000 */
[----:B------:R-:W-:Y:S01]  /*9890*/  ISETP.NE.AND P0, PT, R186, RZ, PT ;  /* 0x000000ffba00720c */ /* 0x000fe20003f05270 */
[----:B------:R-:W-:-:S04]  /*98a0*/  IMAD.IADD R185, R185, 0x1, R152 ;  /* 0x00000001b9b97824 */ /* 0x000fc800078e0298 */
[----:B------:R-:W1:Y:S01]  /*98b0*/  SHFL.BFLY PT, R4, R195, 0x2, 0x1f ;  /* 0x0c401f00c3047f89 */ /* 0x000e6200000e0000 */
[----:B0-----:R-:W-:-:S07]  /*98c0*/  FADD.FTZ R3, R3, R194 ;  /* 0x000000c203037221 */ /* 0x001fce0000010000 */
[----:B------:R-:W-:Y:S01]  /*98d0*/  @!P0 LEA R2, R185, R2, 0x2 ;  /* 0x00000002b9028211 */ /* 0x000fe200078e10ff */
[----:B------:R-:W0:Y:S01]  /*98e0*/  SHFL.BFLY PT, R0, R3, 0x1, 0x1f ;  /* 0x0c201f0003007f89 */ /* 0x000e2200000e0000 */
[----:B-1----:R-:W-:-:S05]  /*98f0*/  FADD.FTZ R4, R4, R195 ;  /* 0x000000c304047221 */ /* 0x002fca0000010000 */
[----:B------:R-:W1:Y:S01]  /*9900*/  SHFL.BFLY PT, R5, R4, 0x1, 0x1f ;  /* 0x0c201f0004057f89 */ /* 0x000e6200000e0000 */
[----:B0-----:R-:W-:Y:S01]  /*9910*/  FADD.FTZ R6, R3, R0 ;  /* 0x0000000003067221 */ /* 0x001fe20000010000 */
[----:B------:R-:W-:-:S04]  /*9920*/  IMAD.MOV.U32 R0, RZ, RZ, RZ ;  /* 0x000000ffff007224 */ /* 0x000fc800078e00ff */
[----:B------:R-:W-:-:S13]  /*9930*/  FSETP.NE.FTZ.AND P1, PT, R6, RZ, PT ;  /* 0x000000ff0600720b */ /* 0x000fda0003f35000 */
[----:B------:R-:W0:Y:S01]  /*9940*/  @P1 MUFU.LG2 R3, R6 ;  /* 0x0000000600031308 */ /* 0x000e220000000c00 */
[----:B-1----:R-:W-:Y:S01]  /*9950*/  FADD.FTZ R8, R4, R5 ;  /* 0x0000000504087221 */ /* 0x002fe20000010000 */
[----:B------:R-:W-:Y:S02]  /*9960*/  IMAD.MOV.U32 R5, RZ, RZ, RZ ;  /* 0x000000ffff057224 */ /* 0x000fe400078e00ff */
[----:B------:R-:W-:Y:S02]  /*9970*/  IMAD.MOV.U32 R4, RZ, RZ, -0x800000 ;  /* 0xff800000ff047424 */ /* 0x000fe400078e00ff */
[----:B------:R-:W-:Y:S02]  /*9980*/  FSETP.NE.FTZ.AND P2, PT, R8, RZ, PT ;  /* 0x000000ff0800720b */ /* 0x000fe40003f55000 */
[----:B------:R1:W2:Y:S01]  /*9990*/  @P1 MUFU.RCP R5, R6 ;  /* 0x0000000600051308 */ /* 0x0002a20000001000 */
[----:B0-----:R-:W-:Y:S01]  /*99a0*/  @P1 FMUL.FTZ R3, R3, 0.69314718246459960938 ;  /* 0x3f31721803031820 */ /* 0x001fe20000410000 */
[----:B-1----:R-:W-:-:S09]  /*99b0*/  IMAD.U32 R6, RZ, RZ, UR6 ;  /* 0x00000006ff067e24 */ /* 0x002fd2000f8e00ff */
[----:B------:R-:W0:Y:S01]  /*99c0*/  @P2 MUFU.RCP R0, R8 ;  /* 0x0000000800002308 */ /* 0x000e220000001000 */
[----:B------:R-:W-:Y:S01]  /*99d0*/  @P1 FMUL.FTZ R6, R6, 0.69314718246459960938 ;  /* 0x3f31721806061820 */ /* 0x000fe20000410000 */
[----:B--2---:R-:W-:Y:S01]  /*99e0*/  @!P0 STS [R2+0x38400], R5 ;  /* 0x0384000502008388 */ /* 0x004fe20000000800 */
[----:B------:R-:W-:-:S05]  /*99f0*/  FMUL.FTZ R24, R24, R5 ;  /* 0x0000000518187220 */ /* 0x000fca0000410000 */
[----:B------:R1:W2:Y:S01]  /*9a00*/  @P2 MUFU.LG2 R7, R8 ;  /* 0x0000000800072308 */ /* 0x0002a20000000c00 */
        /* <DEDUP_REMOVED lines=8> */
[----:B0-----:R0:W-:Y:S01]  /*9a90*/  @!P0 STS [R2+0x38420], R0 ;  /* 0x0384200002008388 */ /* 0x0011e20000000800 */
[----:B-1----:R-:W-:-:S02]  /*9aa0*/  IMAD.U32 R8, RZ, RZ, UR6 ;  /* 0x00000006ff087e24 */ /* 0x002fc4000f8e00ff */
[-C--:B------:R-:W-:Y:S01]  /*9ab0*/  FMUL.FTZ R41, R41, R5.reuse ;  /* 0x0000000529297220 */ /* 0x080fe20000410000 */
[-C--:B------:R-:W-:Y:S01]  /*9ac0*/  FMUL.FTZ R44, R44, R5.reuse ;  /* 0x000000052c2c7220 */ /* 0x080fe20000410000 */
[-C--:B------:R-:W-:Y:S01]  /*9ad0*/  FMUL.FTZ R45, R45, R5.reuse ;  /* 0x000000052d2d7220 */ /* 0x080fe20000410000 */
[----:B------:R-:W-:Y:S01]  /*9ae0*/  @P2 FMUL.FTZ R8, R8, 0.69314718246459960938 ;  /* 0x3f31721808082820 */ /* 0x000fe20000410000 */
[-C--:B------:R-:W-:Y:S01]  /*9af0*/  FMUL.FTZ R48, R48, R5.reuse ;  /* 0x0000000530307220 */ /* 0x080fe20000410000 */
[-C--:B------:R-:W-:Y:S01]  /*9b00*/  FMUL.FTZ R49, R49, R5.reuse ;  /* 0x0000000531317220 */ /* 0x080fe20000410000 */
[----:B--2---:R-:W-:Y:S01]  /*9b10*/  @P2 FMUL.FTZ R7, R7, 0.69314718246459960938 ;  /* 0x3f31721807072820 */ /* 0x004fe20000410000 */
[-C--:B------:R-:W-:Y:S01]  /*9b20*/  FMUL.FTZ R52, R52, R5.reuse ;  /* 0x0000000534347220 */ /* 0x080fe20000410000 */
[----:B0-----:R-:W-:Y:S02]  /*9b30*/  IMAD.MOV.U32 R2, RZ, RZ, -0x800000 ;  /* 0xff800000ff027424 */ /* 0x001fe400078e00ff */
        /* <DEDUP_REMOVED lines=117> */
.L_x_177:
[----:B------:R-:W-:Y:S05]  /*a290*/  @P0 BRA `(.L_x_208) ;  /* 0x0000002000f80947 */ /* 0x000fea0003800000 */
[----:B------:R-:W0:Y:S01]  /*a2a0*/  S2R R0, SR_TID.X ;  /* 0x0000000000007919 */ /* 0x000e220000002100 */
[----:B------:R-:W1:Y:S01]  /*a2b0*/  S2UR UR5, SR_CgaCtaId ;  /* 0x00000000000579c3 */ /* 0x000e620000008800 */
[----:B------:R-:W-:Y:S01]  /*a2c0*/  UMOV UR4, 0x400 ;  /* 0x0000040000047882 */ /* 0x000fe20000000000 */
[----:B------:R-:W-:-:S06]  /*a2d0*/  IMAD R3, RZ, RZ, -UR61 ;  /* 0x8000003dff037e24 */ /* 0x000fcc000f8e02ff */
        /* <DEDUP_REMOVED lines=14> */
[----:B------:R-:W-:-:S03]  /*a3c0*/  LOP3.LUT R5, R9, 0xffffff80, RZ, 0xc0, !PT ;  /* 0xffffff8009057812 */ /* 0x000fc600078ec0ff */
[----:B------:R-:W0:Y:S01]  /*a3d0*/  SHFL.IDX PT, R7, R0, RZ, 0x1f ;  /* 0x00001fff00077589 */ /* 0x000e2200000e0000 */
[----:B-1----:R-:W-:Y:S01]  /*a3e0*/  ISETP.NE.AND P1, PT, R6, 0x1, PT ;  /* 0x000000010600780c */ /* 0x002fe20003f25270 */
[----:B------:R-:W-:Y:S01]  /*a3f0*/  IMAD.IADD R8, R22, 0x1, -R5 ;  /* 0x0000000116087824 */ /* 0x000fe200078e0a05 */
[----:B------:R-:W-:-:S04]  /*a400*/  SHF.R.S32.HI R5, RZ, 0x1f, R3 ;  /* 0x0000001fff057819 */ /* 0x000fc80000011403 */
[----:B------:R-:W-:Y:S02]  /*a410*/  SHF.R.S32.HI R155, RZ, 0x1f, R8 ;  /* 0x0000001fff9b7819 */ /* 0x000fe40000011408 */
[----:B0-----:R-:W-:Y:S02]  /*a420*/  ISETP.NE.AND P0, PT, R7, RZ, PT ;  /* 0x000000ff0700720c */ /* 0x001fe40003f05270 */
[----:B------:R-:W-:-:S04]  /*a430*/  LEA.HI R7, R155, R8, RZ, 0x2 ;  /* 0x000000089b077211 */ /* 0x000fc800078f10ff */
[----:B------:R-:W-:-:S07]  /*a440*/  SHF.R.S32.HI R154, RZ, 0x2, R7 ;  /* 0x00000002ff9a7819 */ /* 0x000fce0000011407 */
        /* <DEDUP_REMOVED lines=13> */
[CC--:B------:R-:W-:Y:S01]  /*a520*/  LEA.HI R152, R12.reuse, R23.reuse, RZ, 0x2 ;  /* 0x000000170c987211 */ /* 0x0c0fe200078f10ff */
[----:B------:R-:W3:Y:S01]  /*a530*/  LDC.64 R20, c[0x0][0xcd8] ;  /* 0x00033600ff147b82 */ /* 0x000ee20000000a00 */
[----:B------:R-:W-:Y:S01]  /*a540*/  LEA.HI R12, R12, R23, RZ, 0x5 ;  /* 0x000000170c0c7211 */ /* 0x000fe200078f28ff */
[----:B------:R-:W-:Y:S01]  /*a550*/  IMAD.IADD R9, R22, 0x1, -R9 ;  /* 0x0000000116097824 */ /* 0x000fe200078e0a09 */
[--C-:B------:R-:W-:Y:S01]  /*a560*/  SHF.R.S32.HI R10, RZ, 0x2, R152.reuse ;  /* 0x00000002ff0a7819 */ /* 0x100fe20000011498 */
[----:B------:R-:W-:Y:S01]  /*a570*/  UIADD3 UR4, UR9, UR4, URZ ;  /* 0x0000000409047290 */ /* 0x000fe2000fffe03f */
[----:B------:R-:W-:Y:S02]  /*a580*/  SHF.R.S32.HI R11, RZ, 0x1f, R152 ;  /* 0x0000001fff0b7819 */ /* 0x000fe40000011498 */
[----:B------:R-:W-:-:S02]  /*a590*/  SHF.R.S32.HI R12, RZ, 0x5, R12 ;  /* 0x00000005ff0c7819 */ /* 0x000fc4000001140c */
[----:B0-----:R-:W-:Y:S02]  /*a5a0*/  ISETP.NE.AND P0, PT, R18, 0x1, PT ;  /* 0x000000011200780c */ /* 0x001fe40003f05270 */
[----:B------:R-:W-:Y:S02]  /*a5b0*/  LEA.HI R11, R11, R10, RZ, 0x3 ;  /* 0x0000000a0b0b7211 */ /* 0x000fe400078f18ff */
[----:B------:R-:W-:Y:S02]  /*a5c0*/  LOP3.LUT R152, R152, 0x7ffffffc, RZ, 0xc0, !PT ;  /* 0x7ffffffc98987812 */ /* 0x000fe400078ec0ff */
[----:B------:R-:W-:Y:S01]  /*a5d0*/  LOP3.LUT R11, R11, 0xfffffff8, RZ, 0xc0, !PT ;  /* 0xfffffff80b0b7812 */ /* 0x000fe200078ec0ff */
[----:B--2---:R-:W-:Y:S02]  /*a5e0*/  USHF.R.S32.HI UR5, URZ, 0x1f, UR7 ;  /* 0x0000001f3f057899 */ /* 0x004fe40008011407 */
[----:B------:R-:W-:Y:S01]  /*a5f0*/  IMAD.IADD R152, R23, 0x1, -R152 ;  /* 0x0000000117987824 */ /* 0x000fe200078e0a98 */
[----:B------:R-:W-:-:S02]  /*a600*/  IADD3 R11, R10, -R11, RZ ;  /* 0x8000000b0a0b7210 */ /* 0x000fc40007ffe0ff */
[C---:B------:R-:W-:Y:S01]  /*a610*/  LEA.HI R10, R9.reuse, R9, RZ, 0x1 ;  /* 0x00000009090a7211 */ /* 0x040fe200078f08ff */
[----:B------:R-:W0:Y:S01]  /*a620*/  @P0 LDC R16, c[0x0][0xcec] ;  /* 0x00033b00ff100b82 */ /* 0x000e220000000800 */
[----:B------:R-:W-:Y:S02]  /*a630*/  IMAD.SHL.U32 R152, R152, 0x2, RZ ;  /* 0x0000000298987824 */ /* 0x000fe400078e00ff */
[----:B------:R-:W-:Y:S01]  /*a640*/  LOP3.LUT R10, R10, 0x1ffffffe, RZ, 0xc0, !PT ;  /* 0x1ffffffe0a0a7812 */ /* 0x000fe200078ec0ff */
[----:B------:R-:W-:Y:S02]  /*a650*/  IMAD R153, R12, 0x10, R11 ;  /* 0x000000100c997824 */ /* 0x000fe400078e020b */
[----:B---3--:R-:W-:Y:S02]  /*a660*/  IMAD R12, R20, UR5, RZ ;  /* 0x00000005140c7c24 */ /* 0x008fe4000f8e02ff */
[----:B------:R-:W2:Y:S01]  /*a670*/  @P0 LDC R17, c[0x0][0xcf0] ;  /* 0x00033c00ff110b82 */ /* 0x000ea20000000800 */
[----:B------:R-:W-:-:S02]  /*a680*/  IMAD.IADD R9, R9, 0x1, -R10 ;  /* 0x0000000109097824 */ /* 0x000fc400078e0a0a */
[----:B------:R-:W-:Y:S02]  /*a690*/  IMAD.U32 R11, RZ, RZ, UR9 ;  /* 0x00000009ff0b7e24 */ /* 0x000fe4000f8e00ff */
[----:B------:R-:W-:Y:S02]  /*a6a0*/  IMAD R9, R9, 0x8, R153 ;  /* 0x0000000809097824 */ /* 0x000fe400078e0299 */
[----:B------:R-:W-:Y:S02]  /*a6b0*/  IMAD R15, R21, UR7, R12 ;  /* 0x00000007150f7c24 */ /* 0x000fe4000f8e020c */
[----:B-1----:R-:W-:Y:S02]  /*a6c0*/  IMAD R9, R14, 0x40, R9 ;  /* 0x000000400e097824 */ /* 0x002fe400078e0209 */
[----:B------:R-:W-:Y:S02]  /*a6d0*/  IMAD.U32 R10, RZ, RZ, UR8 ;  /* 0x00000008ff0a7e24 */ /* 0x000fe4000f8e00ff */
[----:B------:R-:W-:Y:S01]  /*a6e0*/  IMAD.U32 R11, RZ, RZ, UR4 ;  /* 0x00000004ff0b7e24 */ /* 0x000fe2000f8e00ff */
[----:B------:R-:W-:Y:S01]  /*a6f0*/  ULDC.64 UR4, c[0x0][0xce0] ;  /* 0x0003380000047ab9 */ /* 0x000fe20000000a00 */
[----:B------:R-:W-:-:S02]  /*a700*/  IMAD.MOV.U32 R13, RZ, RZ, R9 ;  /* 0x000000ffff0d7224 */ /* 0x000fc400078e0009 */
[----:B0-----:R-:W-:-:S04]  /*a710*/  @P0 IMAD.HI.U32 R12, R9, R16, RZ ;  /* 0x00000010090c0227 */ /* 0x001fc800078e00ff */
[----:B------:R-:W-:Y:S01]  /*a720*/  IMAD.WIDE.U32 R10, R20, UR7, R10 ;  /* 0x00000007140a7c25 */ /* 0x000fe2000f8e000a */
[----:B--2---:R-:W-:-:S03]  /*a730*/  @P0 SHF.R.U32.HI R13, RZ, R17, R12 ;  /* 0x00000011ff0d0219 */ /* 0x004fc6000001160c */
[----:B------:R-:W-:Y:S02]  /*a740*/  IMAD.IADD R11, R11, 0x1, R15 ;  /* 0x000000010b0b7824 */ /* 0x000fe400078e020f */
[----:B------:R-:W-:Y:S01]  /*a750*/  IMAD R12, R5, UR4, RZ ;  /* 0x00000004050c7c24 */ /* 0x000fe2000f8e02ff */
[----:B------:R-:W-:Y:S01]  /*a760*/  IADD3 R15, -R13, RZ, RZ ;  /* 0x000000ff0d0f7210 */ /* 0x000fe20007ffe1ff */
[----:B------:R-:W-:-:S04]  /*a770*/  IMAD.WIDE.U32 R10, R3, UR4, R10 ;  /* 0x00000004030a7c25 */ /* 0x000fc8000f8e000a */
[----:B------:R-:W-:Y:S01]  /*a780*/  IMAD R9, R18, R15, R9 ;  /* 0x0000000f12097224 */ /* 0x000fe200078e0209 */
[----:B------:R-:W-:Y:S01]  /*a790*/  SHF.R.S32.HI R15, RZ, 0x1f, R13 ;  /* 0x0000001fff0f7819 */ /* 0x000fe2000001140d */
[----:B------:R-:W-:Y:S01]  /*a7a0*/  IMAD R16, R3, UR5, R12 ;  /* 0x0000000503107c24 */ /* 0x000fe2000f8e020c */
[----:B------:R-:W-:Y:S01]  /*a7b0*/  IADD3 R10, P0, R13, R10, RZ ;  /* 0x0000000a0d0a7210 */ /* 0x000fe20007f1e0ff */
[----:B------:R-:W-:Y:S01]  /*a7c0*/  ULDC.64 UR4, c[0x0][0xcc8] ;  /* 0x0003320000047ab9 */ /* 0x000fe20000000a00 */
[----:B------:R-:W-:Y:S02]  /*a7d0*/  SHF.R.S32.HI R12, RZ, 0x1f, R9 ;  /* 0x0000001fff0c7819 */ /* 0x000fe40000011409 */
[----:B------:R-:W-:-:S03]  /*a7e0*/  IADD3.X R11, R15, R11, R16, P0, !PT ;  /* 0x0000000b0f0b7210 */ /* 0x000fc600007fe410 */
[----:B------:R-:W-:Y:S02]  /*a7f0*/  IMAD R12, R12, UR4, RZ ;  /* 0x000000040c0c7c24 */ /* 0x000fe4000f8e02ff */
[----:B------:R-:W-:-:S04]  /*a800*/  IMAD.WIDE.U32 R10, R9, UR4, R10 ;  /* 0x00000004090a7c25 */ /* 0x000fc8000f8e000a */
[----:B------:R-:W-:Y:S01]  /*a810*/  IMAD R9, R9, UR5, R12 ;  /* 0x0000000509097c24 */ /* 0x000fe2000f8e020c */
[----:B------:R-:W-:Y:S01]  /*a820*/  LEA.HI R12, R0, R0, RZ, 0x1 ;  /* 0x00000000000c7211 */ /* 0x000fe200078f08ff */
[----:B------:R-:W-:Y:S02]  /*a830*/  ULDC.64 UR4, c[0x0][0xca8] ;  /* 0x00032a0000047ab9 */ /* 0x000fe40000000a00 */
[----:B------:R-:W-:Y:S01]  /*a840*/  IMAD.IADD R9, R11, 0x1, R9 ;  /* 0x000000010b097824 */ /* 0x000fe200078e0209 */
[----:B------:R-:W-:Y:S01]  /*a850*/  LEA R16, P0, R10, UR4, 0x2 ;  /* 0x000000040a107c11 */ /* 0x000fe2000f8010ff */
[----:B------:R-:W-:Y:S01]  /*a860*/  ULDC UR4, c[0x0][0xb88] ;  /* 0x0002e20000047ab9 */ /* 0x000fe20000000800 */
[----:B------:R-:W-:Y:S02]  /*a870*/  LOP3.LUT R11, R12, 0xfffffe, RZ, 0xc0, !PT ;  /* 0x00fffffe0c0b7812 */ /* 0x000fe400078ec0ff */
[----:B------:R-:W-:Y:S01]  /*a880*/  LEA.HI.X R17, R10, UR5, R9, 0x2, P0 ;  /* 0x000000050a117c11 */ /* 0x000fe200080f1409 */
[----:B------:R-:W-:Y:S01]  /*a890*/  SHFL.IDX PT, R12, R16, 0x1, 0x1c1f ;  /* 0x003c1f00100c7f89 */ /* 0x000fe200000e0000 */
[----:B------:R-:W-:-:S02]  /*a8a0*/  IMAD R9, R14, 0x40, R153 ;  /* 0x000000400e097824 */ /* 0x000fc400078e0299 */
[----:B------:R-:W-:Y:S01]  /*a8b0*/  IMAD.IADD R15, R0, 0x1, -R11 ;  /* 0x00000001000f7824 */ /* 0x000fe200078e0a0b */
[----:B------:R-:W-:Y:S01]  /*a8c0*/  SHFL.IDX PT, R10, R16, RZ, 0x1c1f ;  /* 0x001c1fff100a7589 */ /* 0x000fe200000e0000 */
[----:B------:R-:W-:Y:S02]  /*a8d0*/  IMAD R14, R18, UR4, RZ ;  /* 0x00000004120e7c24 */ /* 0x000fe4000f8e02ff */
[----:B------:R-:W-:Y:S01]  /*a8e0*/  IMAD.U32 R15, R15, -0x100, RZ ;  /* 0xffffff000f0f7824 */ /* 0x000fe200078e00ff */
[----:B------:R-:W0:Y:S04]  /*a8f0*/  SHFL.IDX PT, R11, R17, RZ, 0x1c1f ;  /* 0x001c1fff110b7589 */ /* 0x000e2800000e0000 */
[----:B------:R-:W1:Y:S01]  /*a900*/  SHFL.IDX PT, R13, R17, 0x1, 0x1c1f ;  /* 0x003c1f00110d7f89 */ /* 0x000e6200000e0000 */
[----:B------:R-:W-:Y:S01]  /*a910*/  ISETP.NE.AND P0, PT, R152, R15, PT ;  /* 0x0000000f9800720c */ /* 0x000fe20003f05270 */
[----:B------:R-:W-:-:S03]  /*a920*/  VIADD R15, R9, 0x8 ;  /* 0x00000008090f7836 */ /* 0x000fc60000000000 */
[-C--:B------:R-:W-:Y:S02]  /*a930*/  ISETP.GE.OR P2, PT, R9, R14.reuse, P0 ;  /* 0x0000000e0900720c */ /* 0x080fe40000746670 */
[----:B------:R-:W-:-:S11]  /*a940*/  ISETP.GE.OR P0, PT, R15, R14, P0 ;  /* 0x0000000e0f00720c */ /* 0x000fd60000706670 */
[----:B0-----:R0:W-:Y:S04]  /*a950*/  @!P2 ST.E desc[UR36][R10.64], R4 ;  /* 0x000000040a00a985 */ /* 0x0011e8000c101924 */
[----:B-1----:R0:W-:Y:S02]  /*a960*/  @!P0 ST.E desc[UR36][R12.64], R2 ;  /* 0x000000020c008985 */ /* 0x0021e4000c101924 */
.L_x_209:
[----:B------:R-:W1:Y:S01]  /*a970*/  S2R R14, SR_CTAID.X ;  /* 0x00000000000e7919 */ /* 0x000e620000002500 */
[----:B------:R-:W-:Y:S01]  /*a980*/  LEA.HI R19, R19, R22, RZ, 0x2 ;  /* 0x0000001613137211 */ /* 0x000fe200078f10ff */
[----:B------:R-:W2:Y:S01]  /*a990*/  S2UR UR7, SR_CTAID.Z ;  /* 0x00000000000779c3 */ /* 0x000ea20000002700 */
[----:B------:R-:W-:Y:S01]  /*a9a0*/  SHF.R.S32.HI R9, RZ, 0x1f, R7 ;  /* 0x0000001fff097819 */ /* 0x000fe20000011407 */
[----:B------:R-:W-:Y:S01]  /*a9b0*/  ULDC.64 UR8, c[0x0][0xc38] ;  /* 0x00030e0000087ab9 */ /* 0x000fe20000000a00 */
[----:B------:R-:W-:Y:S01]  /*a9c0*/  LOP3.LUT R19, R19, 0xfffffffc, RZ, 0xc0, !PT ;  /* 0xfffffffc13137812 */ /* 0x000fe200078ec0ff */
[----:B------:R-:W-:Y:S01]  /*a9d0*/  UIMAD UR6, UR6, UR8, URZ ;  /* 0x00000008060672a4 */ /* 0x000fe2000f8e023f */
[----:B------:R-:W-:Y:S01]  /*a9e0*/  LEA.HI R9, R9, R154, RZ, 0x3 ;  /* 0x0000009a09097211 */ /* 0x000fe200078f18ff */
[----:B------:R-:W-:Y:S01]  /*a9f0*/  UIMAD.WIDE.U32 UR4, UR61, UR8, URZ ;  /* 0x000000083d0472a5 */ /* 0x000fe2000f8e003f */
[----:B------:R-:W-:Y:S01]  /*aa00*/  LEA.HI R155, R155, R8, RZ, 0x5 ;  /* 0x000000089b9b7211 */ /* 0x000fe200078f28ff */
[----:B0-----:R-:W0:Y:S01]  /*aa10*/  LDC.64 R12, c[0x0][0xc40] ;  /* 0x00031000ff0c7b82 */ /* 0x001e220000000a00 */
[----:B------:R-:W-:Y:S01]  /*aa20*/  IMAD.IADD R19, R22, 0x1, -R19 ;  /* 0x0000000116137824 */ /* 0x000fe200078e0a13 */
[----:B------:R-:W-:Y:S01]  /*aa30*/  LOP3.LUT R9, R9, 0xfffffff8, RZ, 0xc0, !PT ;  /* 0xfffffff809097812 */ /* 0x000fe200078ec0ff */
[----:B------:R-:W-:Y:S01]  /*aa40*/  UIMAD UR6, UR61, UR9, UR6 ;  /* 0x000000093d0672a4 */ /* 0x000fe2000f8e0206 */
[----:B------:R-:W-:Y:S01]  /*aa50*/  SHF.R.S32.HI R155, RZ, 0x5, R155 ;  /* 0x00000005ff9b7819 */ /* 0x000fe2000001149b */
[----:B------:R-:W-:Y:S01]  /*aa60*/  IMAD.U32 R11, RZ, RZ, UR5 ;  /* 0x00000005ff0b7e24 */ /* 0x000fe2000f8e00ff */
[----:B------:R-:W-:Y:S01]  /*aa70*/  LEA.HI R2, R19, R19, RZ, 0x1 ;  /* 0x0000001313027211 */ /* 0x000fe200078f08ff */
[----:B------:R-:W-:Y:S01]  /*aa80*/  IMAD.IADD R154, R154, 0x1, -R9 ;  /* 0x000000019a9a7824 */ /* 0x000fe200078e0a09 */
[----:B------:R-:W3:Y:S01]  /*aa90*/  @P1 LDC R16, c[0x0][0xcec] ;  /* 0x00033b00ff101b82 */ /* 0x000ee20000000800 */
[----:B------:R-:W-:Y:S01]  /*aaa0*/  UIADD3 UR6, UR5, UR6, URZ ;  /* 0x0000000605067290 */ /* 0x000fe2000fffe03f */
[----:B------:R-:W-:Y:S01]  /*aab0*/  LOP3.LUT R2, R2, 0x1ffffffe, RZ, 0xc0, !PT ;  /* 0x1ffffffe02027812 */ /* 0x000fe200078ec0ff */
[----:B------:R-:W-:Y:S01]  /*aac0*/  IMAD R155, R155, 0x10, R154 ;  /* 0x000000109b9b7824 */ /* 0x000fe200078e029a */
[----:B------:R-:W-:Y:S01]  /*aad0*/  BSSY B0, `(.L_x_210) ;  /* 0x00000f3000007945 */ /* 0x000fe20003800000 */
[----:B------:R-:W-:Y:S01]  /*aae0*/  IMAD.U32 R10, RZ, RZ, UR4 ;  /* 0x00000004ff0a7e24 */ /* 0x000fe2000f8e00ff */
[----:B------:R-:W-:Y:S01]  /*aaf0*/  IADD3 R2, R19, -R2, RZ ;  /* 0x8000000213027210 */ /* 0x000fe20007ffe0ff */
[----:B------:R-:W-:Y:S01]  /*ab00*/  IMAD.U32 R11, RZ, RZ, UR6 ;  /* 0x00000006ff0b7e24 */ /* 0x000fe2000f8e00ff */
[----:B------:R-:W4:Y:S01]  /*ab10*/  @P1 LDC R17, c[0x0][0xcf0] ;  /* 0x00033c00ff111b82 */ /* 0x000f220000000800 */
[----:B--2---:R-:W-:-:S02]  /*ab20*/  USHF.R.S32.HI UR8, URZ, 0x1f, UR7 ;  /* 0x0000001f3f087899 */ /* 0x004fc40008011407 */
[----:B------:R-:W-:Y:S01]  /*ab30*/  IMAD R4, R2, 0x8, R155 ;  /* 0x0000000802047824 */ /* 0x000fe200078e029b */
[----:B------:R-:W-:-:S03]  /*ab40*/  ULDC.64 UR4, c[0x0][0xc48] ;  /* 0x0003120000047ab9 */ /* 0x000fc60000000a00 */
[----:B-1----:R-:W-:Y:S02]  /*ab50*/  IMAD R15, R14, 0x40, R4 ;  /* 0x000000400e0f7824 */ /* 0x002fe400078e0204 */
[C---:B0-----:R-:W-:Y:S02]  /*ab60*/  IMAD R2, R12.reuse, UR8, RZ ;  /* 0x000000080c027c24 */ /* 0x041fe4000f8e02ff */
[----:B------:R-:W-:-:S04]  /*ab70*/  IMAD.WIDE.U32 R10, R12, UR7, R10 ;  /* 0x000000070c0a7c25 */ /* 0x000fc8000f8e000a */
[----:B------:R-:W-:Y:S02]  /*ab80*/  IMAD R13, R13, UR7, R2 ;  /* 0x000000070d0d7c24 */ /* 0x000fe4000f8e0202 */
[----:B---3--:R-:W-:-:S04]  /*ab90*/  @P1 IMAD.HI.U32 R16, R15, R16, RZ ;  /* 0x000000100f101227 */ /* 0x008fc800078e00ff */
[----:B------:R-:W-:Y:S02]  /*aba0*/  IMAD.MOV.U32 R9, RZ, RZ, R15 ;  /* 0x000000ffff097224 */ /* 0x000fe400078e000f */
[----:B------:R-:W-:Y:S01]  /*abb0*/  IMAD R2, R5, UR4, RZ ;  /* 0x0000000405027c24 */ /* 0x000fe2000f8e02ff */
[----:B----4-:R-:W-:Y:S01]  /*abc0*/  @P1 SHF.R.U32.HI R9, RZ, R17, R16 ;  /* 0x00000011ff091219 */ /* 0x010fe20000011610 */
[----:B------:R-:W-:Y:S02]  /*abd0*/  IMAD.IADD R11, R11, 0x1, R13 ;  /* 0x000000010b0b7824 */ /* 0x000fe400078e020d */
[C---:B------:R-:W-:Y:S01]  /*abe0*/  IMAD R13, R3.reuse, UR5, R2 ;  /* 0x00000005030d7c24 */ /* 0x040fe2000f8e0202 */
[--C-:B------:R-:W-:Y:S01]  /*abf0*/  SHF.R.S32.HI R4, RZ, 0x1f, R9.reuse ;  /* 0x0000001fff047819 */ /* 0x100fe20000011409 */
[----:B------:R-:W-:Y:S02]  /*ac00*/  IMAD.MOV R5, RZ, RZ, -R9 ;  /* 0x000000ffff057224 */ /* 0x000fe400078e0a09 */
[----:B------:R-:W-:Y:S01]  /*ac10*/  IMAD.WIDE.U32 R2, R3, UR4, R10 ;  /* 0x0000000403027c25 */ /* 0x000fe2000f8e000a */
[----:B------:R-:W-:-:S03]  /*ac20*/  ULDC.64 UR4, c[0x0][0xc30] ;  /* 0x00030c0000047ab9 */ /* 0x000fc60000000a00 */
[----:B------:R-:W-:Y:S01]  /*ac30*/  IMAD R5, R6, R5, R15 ;  /* 0x0000000506057224 */ /* 0x000fe200078e020f */
[----:B------:R-:W-:Y:S01]  /*ac40*/  IADD3 R3, R3, R13, RZ ;  /* 0x0000000d03037210 */ /* 0x000fe20007ffe0ff */
[----:B------:R-:W-:-:S04]  /*ac50*/  IMAD R4, R4, UR4, RZ ;  /* 0x0000000404047c24 */ /* 0x000fc8000f8e02ff */
[C---:B------:R-:W-:Y:S01]  /*ac60*/  IMAD R11, R9.reuse, UR5, R4 ;  /* 0x00000005090b7c24 */ /* 0x040fe2000f8e0204 */
[----:B------:R-:W-:Y:S01]  /*ac70*/  SHF.R.S32.HI R4, RZ, 0x1f, R5 ;  /* 0x0000001fff047819 */ /* 0x000fe20000011405 */
[----:B------:R-:W-:Y:S01]  /*ac80*/  IMAD.WIDE.U32 R2, R9, UR4, R2 ;  /* 0x0000000409027c25 */ /* 0x000fe2000f8e0002 */
[----:B------:R-:W-:-:S03]  /*ac90*/  ULDC.64 UR4, c[0x0][0xc28] ;  /* 0x00030a0000047ab9 */ /* 0x000fc60000000a00 */
[----:B------:R-:W-:Y:S02]  /*aca0*/  IMAD R4, R4, UR4, RZ ;  /* 0x0000000404047c24 */ /* 0x000fe4000f8e02ff */
[----:B------:R-:W-:Y:S02]  /*acb0*/  IMAD.IADD R3, R3, 0x1, R11 ;  /* 0x0000000103037824 */ /* 0x000fe400078e020b */
[C---:B------:R-:W-:Y:S02]  /*acc0*/  IMAD R9, R5.reuse, UR5, R4 ;  /* 0x0000000505097c24 */ /* 0x040fe4000f8e0204 */
[----:B------:R-:W-:Y:S01]  /*acd0*/  IMAD.WIDE.U32 R2, R5, UR4, R2 ;  /* 0x0000000405027c25 */ /* 0x000fe2000f8e0002 */
[----:B------:R-:W-:-:S03]  /*ace0*/  ULDC.64 UR4, c[0x0][0xc00] ;  /* 0x0003000000047ab9 */ /* 0x000fc60000000a00 */
[----:B------:R-:W-:Y:S01]  /*acf0*/  IMAD.IADD R5, R3, 0x1, R9 ;  /* 0x0000000103057824 */ /* 0x000fe200078e0209 */
        /* <DEDUP_REMOVED lines=9> */
[----:B------:R0:W1:Y:S01]  /*ad90*/  SHFL.IDX PT, R2, R4, RZ, 0x1c1f ;  /* 0x001c1fff04027589 */ /* 0x00006200000e0000 */
[----:B------:R-:W-:Y:S01]  /*ada0*/  IMAD.IADD R0, R8, 0x1, -R9 ;  /* 0x0000000108007824 */ /* 0x000fe200078e0a09 */
[----:B------:R-:W-:-:S02]  /*adb0*/  ISETP.GE.AND P0, PT, R7, R6, PT ;  /* 0x000000060700720c */ /* 0x000fc40003f06270 */
[----:B------:R0:W2:Y:S01]  /*adc0*/  SHFL.IDX PT, R3, R5, RZ, 0x1c1f ;  /* 0x001c1fff05037589 */ /* 0x0000a200000e0000 */
[----:B------:R-:W-:-:S04]  /*add0*/  IMAD R0, R11, 0x80, R0 ;  /* 0x000000800b007824 */ /* 0x000fc800078e0200 */
[----:B------:R-:W-:-:S06]  /*ade0*/  IMAD.SHL.U32 R0, R0, 0x2, RZ ;  /* 0x0000000200007824 */ /* 0x000fcc00078e00ff */
[----:B0-----:R-:W-:Y:S05]  /*adf0*/  @P0 BRA `(.L_x_211) ;  /* 0x0000000c00000947 */ /* 0x001fea0003800000 */
[C---:B------:R-:W-:Y:S01]  /*ae00*/  VIADD R9, R0.reuse, 0x8 ;  /* 0x0000000800097836 */ /* 0x040fe20000000000 */
[----:B------:R-:W-:Y:S01]  /*ae10*/  ULDC UR4, c[0x0][0xbc8] ;  /* 0x0002f20000047ab9 */ /* 0x000fe20000000800 */
[C---:B------:R-:W-:Y:S01]  /*ae20*/  VIADD R11, R0.reuse, 0x10 ;  /* 0x00000010000b7836 */ /* 0x040fe20000000000 */
[C---:B------:R-:W-:Y:S01]  /*ae30*/  IADD3 R13, R0.reuse, 0x18, RZ ;  /* 0x00000018000d7810 */ /* 0x040fe20007ffe0ff */
        /* <DEDUP_REMOVED lines=12> */
[----:B------:R-:W-:-:S02]  /*af00*/  VIADD R22, R0, 0x50 ;  /* 0x0000005000167836 */ /* 0x000fc40000000000 */
[C---:B------:R-:W-:Y:S01]  /*af10*/  @!P2 LEA.HI R8, R0.reuse, R0, RZ, 0x1 ;  /* 0x000000000008a211 */ /* 0x040fe200078f08ff */
[----:B------:R-:W-:Y:S01]  /*af20*/  VIADD R23, R0, 0x58 ;  /* 0x0000005800177836 */ /* 0x000fe20000000000 */
[----:B------:R-:W-:Y:S02]  /*af30*/  @!P3 LEA.HI R10, R9, R9, RZ, 0x1 ;  /* 0x00000009090ab211 */ /* 0x000fe400078f08ff */
[----:B------:R-:W-:Y:S02]  /*af40*/  @!P4 LEA.HI R12, R11, R11, RZ, 0x1 ;  /* 0x0000000b0b0cc211 */ /* 0x000fe400078f08ff */
[----:B------:R-:W-:Y:S02]  /*af50*/  @!P5 LEA.HI R14, R13, R13, RZ, 0x1 ;  /* 0x0000000d0d0ed211 */ /* 0x000fe400078f08ff */
[----:B------:R-:W-:Y:S02]  /*af60*/  @!P2 LOP3.LUT R9, R8, 0xfffffffe, RZ, 0xc0, !PT ;  /* 0xfffffffe0809a812 */ /* 0x000fe400078ec0ff */
[----:B------:R-:W-:-:S02]  /*af70*/  @!P3 LOP3.LUT R11, R10, 0xfffffffe, RZ, 0xc0, !PT ;  /* 0xfffffffe0a0bb812 */ /* 0x000fc400078ec0ff */
[----:B------:R-:W-:Y:S01]  /*af80*/  @!P4 LOP3.LUT R13, R12, 0xfffffffe, RZ, 0xc0, !PT ;  /* 0xfffffffe0c0dc812 */ /* 0x000fe200078ec0ff */
[--C-:B-12---:R-:W-:Y:S01]  /*af90*/  @!P2 IMAD.WIDE R8, R9, 0x4, R2.reuse ;  /* 0x000000040908a825 */ /* 0x106fe200078e0202 */
[----:B------:R-:W-:Y:S02]  /*afa0*/  @!P5 LOP3.LUT R15, R14, 0xfffffffe, RZ, 0xc0, !PT ;  /* 0xfffffffe0e0fd812 */ /* 0x000fe400078ec0ff */
[----:B------:R-:W-:Y:S01]  /*afb0*/  ISETP.GE.AND P6, PT, R22, UR4, PT ;  /* 0x0000000416007c0c */ /* 0x000fe2000bfc6270 */
        /* <DEDUP_REMOVED lines=9> */
[----:B------:R-:W-:Y:S01]  /*b050*/  @!P0 LEA.HI R16, R16, R16, RZ, 0x1 ;  /* 0x0000001010108211 */ /* 0x000fe200078f08ff */
[----:B------:R3:W-:Y:S01]  /*b060*/  @!P5 ST.E.64 desc[UR36][R14.64], R36 ;  /* 0x000000240e00d985 */ /* 0x0007e2000c101b24 */
[----:B------:R-:W-:Y:S01]  /*b070*/  ISETP.GE.AND P5, PT, R21, UR4, PT ;  /* 0x0000000415007c0c */ /* 0x000fe2000bfa6270 */
[----:B0-----:R-:W-:Y:S01]  /*b080*/  VIADD R24, R0, 0x60 ;  /* 0x0000006000187836 */ /* 0x001fe20000000000 */
[----:B------:R-:W-:Y:S02]  /*b090*/  @!P1 LEA.HI R17, R17, R17, RZ, 0x1 ;  /* 0x0000001111119211 */ /* 0x000fe400078f08ff */
[----:B------:R-:W-:-:S02]  /*b0a0*/  @!P0 LOP3.LUT R9, R16, 0xfffffffe, RZ, 0xc0, !PT ;  /* 0xfffffffe10098812 */ /* 0x000fc400078ec0ff */
        /* <DEDUP_REMOVED lines=29> */
[----:B------:R-:W-:-:S02]  /*b280*/  @!P1 LEA.HI R23, R23, R23, RZ, 0x1 ;  /* 0x0000001717179211 */ /* 0x000fc400078f08ff */
        /* <DEDUP_REMOVED lines=9> */
[----:B0-----:R-:W-:Y:S01]  /*b320*/  @!P1 LOP3.LUT R9, R23, 0xfffffffe, RZ, 0xc0, !PT ;  /* 0xfffffffe17099812 */ /* 0x001fe200078ec0ff */
[----:B------:R-:W-:Y:S01]  /*b330*/  VIADD R23, R0, 0x90 ;  /* 0x0000009000177836 */ /* 0x000fe20000000000 */
        /* <DEDUP_REMOVED lines=17> */
[----:B----4-:R-:W-:Y:S01]  /*b450*/  @!P3 LOP3.LUT R17, R22, 0xfffffffe, RZ, 0xc0, !PT ;  /* 0xfffffffe1611b812 */ /* 0x010fe200078ec0ff */
[----:B------:R-:W-:Y:S01]  /*b460*/  VIADD R22, R0, 0xc0 ;  /* 0x000000c000167836 */ /* 0x000fe20000000000 */
[----:B------:R-:W-:Y:S01]  /*b470*/  ISETP.GE.AND P0, PT, R23, UR4, PT ;  /* 0x0000000417007c0c */ /* 0x000fe2000bf06270 */
[----:B0-----:R-:W-:Y:S01]  /*b480*/  @!P2 IMAD.WIDE R8, R13, 0x4, R2 ;  /* 0x000000040d08a825 */ /* 0x001fe200078e0202 */
[----:B------:R-:W-:-:S03]  /*b490*/  ISETP.GE.AND P1, PT, R24, UR4, PT ;  /* 0x0000000418007c0c */ /* 0x000fc6000bf26270 */
[--C-:B-1----:R-:W-:Y:S01]  /*b4a0*/  @!P6 IMAD.WIDE R10, R19, 0x4, R2.reuse ;  /* 0x00000004130ae825 */ /* 0x102fe200078e0202 */
[----:B------:R0:W-:Y:S01]  /*b4b0*/  @!P2 ST.E.64 desc[UR36][R8.64], R76 ;  /* 0x0000004c0800a985 */ /* 0x0001e2000c101b24 */
[----:B------:R-:W-:Y:S02]  /*b4c0*/  ISETP.GE.AND P2, PT, R18, UR4, PT ;  /* 0x0000000412007c0c */ /* 0x000fe4000bf46270 */
        /* <DEDUP_REMOVED lines=15> */
[----:B0-----:R-:W-:Y:S02]  /*b5c0*/  @!P0 LOP3.LUT R9, R23, 0xfffffffe, RZ, 0xc0, !PT ;  /* 0xfffffffe17098812 */ /* 0x001fe400078ec0ff */
[----:B------:R-:W-:Y:S02]  /*b5d0*/  @!P2 LEA.HI R18, R18, R18, RZ, 0x1 ;  /* 0x000000121212a211 */ /* 0x000fe400078f08ff */
[----:B-1----:R-:W-:Y:S01]  /*b5e0*/  @!P1 LOP3.LUT R11, R24, 0xfffffffe, RZ, 0xc0, !PT ;  /* 0xfffffffe180b9812 */ /* 0x002fe200078ec0ff */
[--C-:B------:R-:W-:Y:S01]  /*b5f0*/  @!P0 IMAD.WIDE R8, R9, 0x4, R2.reuse ;  /* 0x0000000409088825 */ /* 0x100fe200078e0202 */
[----:B------:R-:W-:Y:S02]  /*b600*/  @!P4 LEA.HI R20, R20, R20, RZ, 0x1 ;  /* 0x000000141414c211 */ /* 0x000fe400078f08ff */
[----:B--2---:R-:W-:Y:S01]  /*b610*/  @!P2 LOP3.LUT R13, R18, 0xfffffffe, RZ, 0xc0, !PT ;  /* 0xfffffffe120da812 */ /* 0x004fe200078ec0ff */
[--C-:B------:R-:W-:Y:S01]  /*b620*/  @!P1 IMAD.WIDE R10, R11, 0x4, R2.reuse ;  /* 0x000000040b0a9825 */ /* 0x100fe200078e0202 */
[----:B------:R-:W-:Y:S01]  /*b630*/  @!P3 LEA.HI R19, R19, R19, RZ, 0x1 ;  /* 0x000000131313b211 */ /* 0x000fe200078f08ff */
[----:B------:R0:W-:Y:S01]  /*b640*/  @!P0 ST.E.64 desc[UR36][R8.64], R96 ;  /* 0x0000006008008985 */ /* 0x0001e2000c101b24 */
[----:B------:R-:W-:Y:S01]  /*b650*/  @!P5 LEA.HI R21, R21, R21, RZ, 0x1 ;  /* 0x000000151515d211 */ /* 0x000fe200078f08ff */
[----:B------:R-:W-:Y:S01]  /*b660*/  @!P2 IMAD.WIDE R12, R13, 0x4, R2 ;  /* 0x000000040d0ca825 */ /* 0x000fe200078e0202 */
[----:B------:R-:W-:Y:S01]  /*b670*/  @!P3 LOP3.LUT R19, R19, 0xfffffffe, RZ, 0xc0, !PT ;  /* 0xfffffffe1313b812 */ /* 0x000fe200078ec0ff */
[----:B------:R1:W-:Y:S01]  /*b680*/  @!P1 ST.E.64 desc[UR36][R10.64], R100 ;  /* 0x000000640a009985 */ /* 0x0003e2000c101b24 */
[----:B------:R-:W-:Y:S01]  /*b690*/  @!P6 LEA.HI R22, R22, R22, RZ, 0x1 ;  /* 0x000000161616e211 */ /* 0x000fe200078f08ff */
[----:B------:R-:W-:Y:S01]  /*b6a0*/  VIADD R18, R0, 0xc8 ;  /* 0x000000c800127836 */ /* 0x000fe20000000000 */
[----:B---3--:R-:W-:Y:S01]  /*b6b0*/  @!P4 LOP3.LUT R15, R20, 0xfffffffe, RZ, 0xc0, !PT ;  /* 0xfffffffe140fc812 */ /* 0x008fe200078ec0ff */
[----:B------:R-:W-:Y:S01]  /*b6c0*/  @!P2 ST.E.64 desc[UR36][R12.64], R104 ;  /* 0x000000680c00a985 */ /* 0x000fe2000c101b24 */
[----:B------:R-:W-:Y:S01]  /*b6d0*/  @!P5 LOP3.LUT R21, R21, 0xfffffffe, RZ, 0xc0, !PT ;  /* 0xfffffffe1515d812 */ /* 0x000fe200078ec0ff */
[----:B------:R-:W-:Y:S01]  /*b6e0*/  VIADD R20, R0, 0xd8 ;  /* 0x000000d800147836 */ /* 0x000fe20000000000 */
[----:B----4-:R-:W-:-:S02]  /*b6f0*/  @!P6 LOP3.LUT R17, R22, 0xfffffffe, RZ, 0xc0, !PT ;  /* 0xfffffffe1611e812 */ /* 0x010fc400078ec0ff */
[----:B------:R-:W-:Y:S01]  /*b700*/  ISETP.GE.AND P0, PT, R18, UR4, PT ;  /* 0x0000000412007c0c */ /* 0x000fe2000bf06270 */
[----:B0-----:R-:W-:Y:S01]  /*b710*/  @!P3 IMAD.WIDE R8, R19, 0x4, R2 ;  /* 0x000000041308b825 */ /* 0x001fe200078e0202 */
[----:B------:R-:W-:-:S03]  /*b720*/  ISETP.GE.AND P2, PT, R20, UR4, PT ;  /* 0x0000000414007c0c */ /* 0x000fc6000bf46270 */
[--C-:B-1----:R-:W-:Y:S01]  /*b730*/  @!P4 IMAD.WIDE R10, R15, 0x4, R2.reuse ;  /* 0x000000040f0ac825 */ /* 0x102fe200078e0202 */
[----:B------:R0:W-:Y:S03]  /*b740*/  @!P3 ST.E.64 desc[UR36][R8.64], R108 ;  /* 0x0000006c0800b985 */ /* 0x0001e6000c101b24 */
[--C-:B------:R-:W-:Y:S01]  /*b750*/  @!P5 IMAD.WIDE R14, R21, 0x4, R2.reuse ;  /* 0x00000004150ed825 */ /* 0x100fe200078e0202 */
[----:B------:R1:W-:Y:S03]  /*b760*/  @!P4 ST.E.64 desc[UR36][R10.64], R112 ;  /* 0x000000700a00c985 */ /* 0x0003e6000c101b24 */
[----:B------:R-:W-:Y:S01]  /*b770*/  VIADD R19, R0, 0xd0 ;  /* 0x000000d000137836 */ /* 0x000fe20000000000 */
[----:B------:R2:W-:Y:S01]  /*b780*/  @!P5 ST.E.64 desc[UR36][R14.64], R116 ;  /* 0x000000740e00d985 */ /* 0x0005e2000c101b24 */
[----:B------:R-:W-:Y:S01]  /*b790*/  @!P6 IMAD.WIDE R16, R17, 0x4, R2 ;  /* 0x000000041110e825 */ /* 0x000fe200078e0202 */
[----:B------:R-:W-:-:S02]  /*b7a0*/  @!P0 LEA.HI R18, R18, R18, RZ, 0x1 ;  /* 0x0000001212128211 */ /* 0x000fc400078f08ff */
[----:B------:R-:W-:Y:S01]  /*b7b0*/  ISETP.GE.AND P1, PT, R19, UR4, PT ;  /* 0x0000000413007c0c */ /* 0x000fe2000bf26270 */
[C---:B------:R-:W-:Y:S01]  /*b7c0*/  VIADD R21, R0.reuse, 0xe0 ;  /* 0x000000e000157836 */ /* 0x040fe20000000000 */
[----:B------:R3:W-:Y:S01]  /*b7d0*/  @!P6 ST.E.64 desc[UR36][R16.64], R120 ;  /* 0x000000781000e985 */ /* 0x0007e2000c101b24 */
[----:B0-----:R-:W-:Y:S01]  /*b7e0*/  VIADD R9, R0, 0xf8 ;  /* 0x000000f800097836 */ /* 0x001fe20000000000 */
[----:B------:R-:W-:Y:S01]  /*b7f0*/  @!P2 LEA.HI R20, R20, R20, RZ, 0x1 ;  /* 0x000000141414a211 */ /* 0x000fe200078f08ff */
[C---:B------:R-:W-:Y:S01]  /*b800*/  VIADD R12, R0.reuse, 0xe8 ;  /* 0x000000e8000c7836 */ /* 0x040fe20000000000 */
[----:B------:R-:W-:Y:S01]  /*b810*/  ISETP.GE.AND P3, PT, R21, UR4, PT ;  /* 0x0000000415007c0c */ /* 0x000fe2000bf66270 */
[----:B------:R-:W-:Y:S01]  /*b820*/  VIADD R13, R0, 0xf0 ;  /* 0x000000f0000d7836 */ /* 0x000fe20000000000 */
[----:B------:R-:W-:Y:S02]  /*b830*/  ISETP.GE.AND P6, PT, R9, UR4, PT ;  /* 0x0000000409007c0c */ /* 0x000fe4000bfc6270 */
[----:B------:R-:W-:-:S02]  /*b840*/  ISETP.GE.AND P4, PT, R12, UR4, PT ;  /* 0x000000040c007c0c */ /* 0x000fc4000bf86270 */
[----:B------:R-:W-:Y:S02]  /*b850*/  ISETP.GE.AND P5, PT, R13, UR4, PT ;  /* 0x000000040d007c0c */ /* 0x000fe4000bfa6270 */
[----:B------:R-:W-:-:S04]  /*b860*/  @!P1 LEA.HI R19, R19, R19, RZ, 0x1 ;  /* 0x0000001313139211 */ /* 0x000fc800078f08ff */
[----:B-1----:R-:W-:Y:S02]  /*b870*/  @!P1 LOP3.LUT R11, R19, 0xfffffffe, RZ, 0xc0, !PT ;  /* 0xfffffffe130b9812 */ /* 0x002fe400078ec0ff */
[----:B------:R-:W-:Y:S02]  /*b880*/  @!P3 LEA.HI R21, R21, R21, RZ, 0x1 ;  /* 0x000000151515b211 */ /* 0x000fe400078f08ff */
[----:B------:R-:W-:Y:S02]  /*b890*/  @!P6 LEA.HI R10, R9, R9, RZ, 0x1 ;  /* 0x00000009090ae211 */ /* 0x000fe400078f08ff */
[----:B------:R-:W-:Y:S02]  /*b8a0*/  @!P4 LEA.HI R12, R12, R12, RZ, 0x1 ;  /* 0x0000000c0c0cc211 */ /* 0x000fe400078f08ff */
[----:B------:R-:W-:Y:S02]  /*b8b0*/  @!P5 LEA.HI R8, R13, R13, RZ, 0x1 ;  /* 0x0000000d0d08d211 */ /* 0x000fe400078f08ff */
[----:B------:R-:W-:-:S02]  /*b8c0*/  @!P0 LOP3.LUT R9, R18, 0xfffffffe, RZ, 0xc0, !PT ;  /* 0xfffffffe12098812 */ /* 0x000fc400078ec0ff */
[----:B------:R-:W-:Y:S02]  /*b8d0*/  @!P2 LOP3.LUT R13, R20, 0xfffffffe, RZ, 0xc0, !PT ;  /* 0xfffffffe140da812 */ /* 0x000fe400078ec0ff */
[----:B--2---:R-:W-:Y:S02]  /*b8e0*/  @!P3 LOP3.LUT R15, R21, 0xfffffffe, RZ, 0xc0, !PT ;  /* 0xfffffffe150fb812 */ /* 0x004fe400078ec0ff */
[----:B---3--:R-:W-:Y:S01]  /*b8f0*/  @!P4 LOP3.LUT R17, R12, 0xfffffffe, RZ, 0xc0, !PT ;  /* 0xfffffffe0c11c812 */ /* 0x008fe200078ec0ff */
[--C-:B------:R-:W-:Y:S01]  /*b900*/  @!P2 IMAD.WIDE R12, R13, 0x4, R2.reuse ;  /* 0x000000040d0ca825 */ /* 0x100fe200078e0202 */
[----:B------:R-:W-:Y:S02]  /*b910*/  @!P5 LOP3.LUT R19, R8, 0xfffffffe, RZ, 0xc0, !PT ;  /* 0xfffffffe0813d812 */ /* 0x000fe400078ec0ff */
[----:B------:R-:W-:Y:S01]  /*b920*/  @!P6 LOP3.LUT R21, R10, 0xfffffffe, RZ, 0xc0, !PT ;  /* 0xfffffffe0a15e812 */ /* 0x000fe200078ec0ff */
[----:B------:R-:W-:-:S04]  /*b930*/  @!P0 IMAD.WIDE R8, R9, 0x4, R2 ;  /* 0x0000000409088825 */ /* 0x000fc800078e0202 */
        /* <DEDUP_REMOVED lines=12> */
.L_x_211:
[----:B------:R-:W-:Y:S05]  /*ba00*/  BSYNC B0 ;  /* 0x0000000000007941 */ /* 0x000fea0003800000 */
.L_x_210:
[----:B------:R-:W-:Y:S01]  /*ba10*/  VIADD R7, R7, 0x8 ;  /* 0x0000000807077836 */ /* 0x000fe20000000000 */
[----:B0-2---:R2:W3:Y:S04]  /*ba20*/  SHFL.IDX PT, R3, R5, 0x1, 0x1c1f ;  /* 0x003c1f0005037f89 */ /* 0x0054e800000e0000 */
[----:B------:R-:W-:Y:S01]  /*ba30*/  ISETP.GE.AND P0, PT, R7, R6, PT ;  /* 0x000000060700720c */ /* 0x000fe20003f06270 */
[----:B-1----:R2:W4:-:S12]  /*ba40*/  SHFL.IDX PT, R2, R4, 0x1, 0x1c1f ;  /* 0x003c1f0004027f89 */ /* 0x00251800000e0000 */
[----:B--2---:R-:W-:Y:S05]  /*ba50*/  @P0 BRA `(.L_x_174) ;  /* 0x0000005400640947 */ /* 0x004fea0003800000 */
        /* <DEDUP_REMOVED lines=15> */
[----:B------:R-:W-:-:S02]  /*bb50*/  VIADD R16, R0, 0x48 ;  /* 0x0000004800107836 */ /* 0x000fc40000000000 */
[C---:B------:R-:W-:Y:S01]  /*bb60*/  @!P0 LEA.HI R4, R0.reuse, R0, RZ, 0x1 ;  /* 0x0000000000048211 */ /* 0x040fe200078f08ff */
[C---:B------:R-:W-:Y:S01]  /*bb70*/  VIADD R18, R0.reuse, 0x50 ;  /* 0x0000005000127836 */ /* 0x040fe20000000000 */
[----:B------:R-:W-:Y:S01]  /*bb80*/  @!P1 LEA.HI R6, R5, R5, RZ, 0x1 ;  /* 0x0000000505069211 */ /* 0x000fe200078f08ff */
[----:B------:R-:W-:Y:S01]  /*bb90*/  VIADD R20, R0, 0x80 ;  /* 0x0000008000147836 */ /* 0x000fe20000000000 */
[----:B------:R-:W-:Y:S02]  /*bba0*/  @!P2 LEA.HI R8, R7, R7, RZ, 0x1 ;  /* 0x000000070708a211 */ /* 0x000fe400078f08ff */
[----:B------:R-:W-:Y:S02]  /*bbb0*/  @!P0 LOP3.LUT R5, R4, 0xfffffffe, RZ, 0xc0, !PT ;  /* 0xfffffffe04058812 */ /* 0x000fe400078ec0ff */
[----:B------:R-:W-:Y:S02]  /*bbc0*/  @!P1 LOP3.LUT R7, R6, 0xfffffffe, RZ, 0xc0, !PT ;  /* 0xfffffffe06079812 */ /* 0x000fe400078ec0ff */
[----:B------:R-:W-:Y:S01]  /*bbd0*/  @!P2 LOP3.LUT R9, R8, 0xfffffffe, RZ, 0xc0, !PT ;  /* 0xfffffffe0809a812 */ /* 0x000fe200078ec0ff */
[----:B---34-:R-:W-:Y:S01]  /*bbe0*/  @!P0 IMAD.WIDE R4, R5, 0x4, R2 ;  /* 0x0000000405048825 */ /* 0x018fe200078e0202 */
        /* <DEDUP_REMOVED lines=28> */
[----:B------:R-:W-:Y:S01]  /*bdb0*/  @!P4 LOP3.LUT R17, R16, 0xfffffffe, RZ, 0xc0, !PT ;  /* 0xfffffffe1011c812 */ /* 0x000fe200078ec0ff */
[----:B------:R-:W-:Y:S01]  /*bdc0*/  VIADD R16, R0, 0x70 ;  /* 0x0000007000107836 */ /* 0x000fe20000000000 */
[----:B------:R-:W-:Y:S02]  /*bdd0*/  ISETP.GE.AND P5, PT, R18, UR4, PT ;  /* 0x0000000412007c0c */ /* 0x000fe4000bfa6270 */
[----:B------:R-:W-:Y:S01]  /*bde0*/  ISETP.GE.AND P6, PT, R19, UR4, PT ;  /* 0x0000000413007c0c */ /* 0x000fe2000bfc6270 */
[----:B0-----:R-:W-:-:S04]  /*bdf0*/  @!P0 IMAD.WIDE R4, R9, 0x4, R2 ;  /* 0x0000000409048825 */ /* 0x001fc800078e0202 */
[--C-:B-1----:R-:W-:Y:S01]  /*be00*/  @!P1 IMAD.WIDE R6, R13, 0x4, R2.reuse ;  /* 0x000000040d069825 */ /* 0x102fe200078e0202 */
[----:B------:R0:W-:Y:S01]  /*be10*/  @!P0 ST.E.64 desc[UR36][R4.64], R46 ;  /* 0x0000002e04008985 */ /* 0x0001e2000c101b24 */
[----:B------:R-:W-:Y:S02]  /*be20*/  ISETP.GE.AND P0, PT, R20, UR4, PT ;  /* 0x0000000414007c0c */ /* 0x000fe4000bf06270 */
[--C-:B------:R-:W-:Y:S01]  /*be30*/  @!P2 IMAD.WIDE R8, R11, 0x4, R2.reuse ;  /* 0x000000040b08a825 */ /* 0x100fe200078e0202 */
[----:B------:R1:W-:Y:S01]  /*be40*/  @!P1 ST.E.64 desc[UR36][R6.64], R50 ;  /* 0x0000003206009985 */ /* 0x0003e2000c101b24 */
[----:B------:R-:W-:Y:S02]  /*be50*/  @!P5 LEA.HI R18, R18, R18, RZ, 0x1 ;  /* 0x000000121212d211 */ /* 0x000fe400078f08ff */
[----:B------:R-:W-:Y:S01]  /*be60*/  @!P3 IMAD.WIDE R10, R15, 0x4, R2 ;  /* 0x000000040f0ab825 */ /* 0x000fe200078e0202 */
[----:B------:R2:W-:Y:S01]  /*be70*/  @!P2 ST.E.64 desc[UR36][R8.64], R54 ;  /* 0x000000360800a985 */ /* 0x0005e2000c101b24 */
[----:B------:R-:W-:-:S02]  /*be80*/  ISETP.GE.AND P2, PT, R16, UR4, PT ;  /* 0x0000000410007c0c */ /* 0x000fc4000bf46270 */
[----:B------:R-:W-:Y:S01]  /*be90*/  @!P4 IMAD.WIDE R12, R17, 0x4, R2 ;  /* 0x00000004110cc825 */ /* 0x000fe200078e0202 */
[----:B------:R3:W-:Y:S01]  /*bea0*/  @!P3 ST.E.64 desc[UR36][R10.64], R58 ;  /* 0x0000003a0a00b985 */ /* 0x0007e2000c101b24 */
[----:B------:R-:W-:Y:S02]  /*beb0*/  @!P6 LEA.HI R19, R19, R19, RZ, 0x1 ;  /* 0x000000131313e211 */ /* 0x000fe400078f08ff */
[C---:B------:R-:W-:Y:S01]  /*bec0*/  VIADD R15, R0.reuse, 0x68 ;  /* 0x00000068000f7836 */ /* 0x040fe20000000000 */
[----:B------:R4:W-:Y:S01]  /*bed0*/  @!P4 ST.E.64 desc[UR36][R12.64], R62 ;  /* 0x0000003e0c00c985 */ /* 0x0009e2000c101b24 */
[----:B------:R-:W-:Y:S01]  /*bee0*/  VIADD R17, R0, 0x78 ;  /* 0x0000007800117836 */ /* 0x000fe20000000000 */
[----:B------:R-:W-:Y:S02]  /*bef0*/  ISETP.GE.AND P4, PT, R14, UR4, PT ;  /* 0x000000040e007c0c */ /* 0x000fe4000bf86270 */
[----:B------:R-:W-:Y:S02]  /*bf00*/  ISETP.GE.AND P3, PT, R15, UR4, PT ;  /* 0x000000040f007c0c */ /* 0x000fe4000bf66270 */
[----:B------:R-:W-:-:S02]  /*bf10*/  ISETP.GE.AND P1, PT, R17, UR4, PT ;  /* 0x0000000411007c0c */ /* 0x000fc4000bf26270 */
[----:B0-----:R-:W-:Y:S01]  /*bf20*/  @!P5 LOP3.LUT R5, R18, 0xfffffffe, RZ, 0xc0, !PT ;  /* 0xfffffffe1205d812 */ /* 0x001fe200078ec0ff */
[C---:B------:R-:W-:Y:S01]  /*bf30*/  VIADD R18, R0.reuse, 0x88 ;  /* 0x0000008800127836 */ /* 0x040fe20000000000 */
        /* <DEDUP_REMOVED lines=17> */
[----:B------:R-:W-:Y:S01]  /*c050*/  VIADD R20, R0, 0xb8 ;  /* 0x000000b800147836 */ /* 0x000fe20000000000 */
[----:B------:R-:W-:Y:S01]  /*c060*/  ISETP.GE.AND P6, PT, R18, UR4, PT ;  /* 0x0000000412007c0c */ /* 0x000fe2000bfc6270 */
[----:B0-----:R-:W-:Y:S01]  /*c070*/  @!P4 IMAD.WIDE R4, R9, 0x4, R2 ;  /* 0x000000040904c825 */ /* 0x001fe200078e0202 */
[----:B------:R-:W-:-:S02]  /*c080*/  ISETP.GE.AND P5, PT, R19, UR4, PT ;  /* 0x0000000413007c0c */ /* 0x000fc4000bfa6270 */
[----:B------:R-:W-:Y:S01]  /*c090*/  IADD3 R16, R0, 0xa8, RZ ;  /* 0x000000a800107810 */ /* 0x000fe20007ffe0ff */
[--C-:B-1----:R-:W-:Y:S01]  /*c0a0*/  @!P3 IMAD.WIDE R6, R15, 0x4, R2.reuse ;  /* 0x000000040f06b825 */ /* 0x102fe200078e0202 */
[----:B------:R0:W-:Y:S03]  /*c0b0*/  @!P4 ST.E.64 desc[UR36][R4.64], R74 ;  /* 0x0000004a0400c985 */ /* 0x0001e6000c101b24 */
        /* <DEDUP_REMOVED lines=12> */
[----:B------:R-:W-:Y:S02]  /*c180*/  ISETP.GE.AND P0, PT, R14, UR4, PT ;  /* 0x000000040e007c0c */ /* 0x000fe4000bf06270 */
[----:B------:R-:W-:Y:S02]  /*c190*/  ISETP.GE.AND P4, PT, R15, UR4, PT ;  /* 0x000000040f007c0c */ /* 0x000fe4000bf86270 */
[----:B------:R-:W-:-:S02]  /*c1a0*/  ISETP.GE.AND P2, PT, R17, UR4, PT ;  /* 0x0000000411007c0c */ /* 0x000fc4000bf46270 */
[----:B------:R-:W-:Y:S02]  /*c1b0*/  @!P5 LEA.HI R19, R19, R19, RZ, 0x1 ;  /* 0x000000131313d211 */ /* 0x000fe400078f08ff */
        /* <DEDUP_REMOVED lines=42> */
[----:B0-----:R-:W-:Y:S02]  /*c460*/  @!P5 LOP3.LUT R5, R18, 0xfffffffe, RZ, 0xc0, !PT ;  /* 0xfffffffe1205d812 */ /* 0x001fe400078ec0ff */
        /* <DEDUP_REMOVED lines=12> */
[----:B---3--:R-:W-:Y:S02]  /*c530*/  @!P2 LOP3.LUT R11, R16, 0xfffffffe, RZ, 0xc0, !PT ;  /* 0xfffffffe100ba812 */ /* 0x008fe400078ec0ff */
[----:B------:R-:W-:Y:S02]  /*c540*/  @!P3 LOP3.LUT R17, R17, 0xfffffffe, RZ, 0xc0, !PT ;  /* 0xfffffffe1111b812 */ /* 0x000fe400078ec0ff */
[----:B----4-:R-:W-:Y:S02]  /*c550*/  @!P4 LOP3.LUT R13, R20, 0xfffffffe, RZ, 0xc0, !PT ;  /* 0xfffffffe140dc812 */ /* 0x010fe400078ec0ff */
[----:B------:R-:W-:Y:S01]  /*c560*/  IADD3 R0, R0, 0xf8, RZ ;  /* 0x000000f800007810 */ /* 0x000fe20007ffe0ff */
        /* <DEDUP_REMOVED lines=17> */
.L_x_208:
[----:B------:R-:W0:Y:S02]  /*c680*/  S2R R0, SR_TID.X ;  /* 0x0000000000007919 */ /* 0x000e240000002100 */
[----:B0-----:R-:W-:-:S05]  /*c690*/  VIADD R2, R0, 0xffffff80 ;  /* 0xffffff8000027836 */ /* 0x001fca0000000000 */
        /* <DEDUP_REMOVED lines=13> */
[----:B------:R-:W-:Y:S01]  /*c770*/  IMAD.MOV.U32 R5, RZ, RZ, R0 ;  /* 0x000000ffff057224 */ /* 0x000fe200078e0000 */
        /* <DEDUP_REMOVED lines=10> */
[----:B------:R-:W-:-:S05]  /*c820*/  IMAD.U32 R3, RZ, RZ, UR6 ;  /* 0x00000006ff037e24 */ /* 0x000fca000f8e00ff */
        /* <DEDUP_REMOVED lines=33> */
.L_x_172:
[----:B------:R-:W-:-:S08]  /*ca40*/  NOP ;  /* 0x0000000000007918 */ /* 0x000fd00000000000 */
[----:B0-----:R-:W0:-:S00]  /*ca50*/  USETMAXREG.DEALLOC.CTAPOOL 0x28 ;  /* 0x00000028000079c8 */ /* 0x001e0000080e0500 */
[----:B0-----:R-:W-:-:S06]  /*ca60*/  LOP3.LUT R17, R0, 0x3, RZ, 0xc0, !PT ;  /* 0x0000000300117812 */ /* 0x001fcc00078ec0ff */
[----:B------:R-:W0:Y:S01]  /*ca70*/  S2UR UR6, SR_CTAID.Y ;  /* 0x00000000000679c3 */ /* 0x000e220000002600 */
[----:B------:R-:W1:Y:S07]  /*ca80*/  SHFL.IDX PT, R0, R17, RZ, 0x1f ;  /* 0x00001fff11007589 */ /* 0x000e6e00000e0000 */
[----:B------:R-:W2:Y:S01]  /*ca90*/  S2UR UR43, SR_CTAID.Z ;  /* 0x00000000002b79c3 */ /* 0x000ea20000002700 */
[----:B-1----:R-:W-:-:S13]  /*caa0*/  ISETP.NE.AND P0, PT, R0, RZ, PT ;  /* 0x000000ff0000720c */ /* 0x002fda0003f05270 */
[----:B0-2---:R-:W-:Y:S05]  /*cab0*/  @!P0 BRA `(.L_x_212) ;  /* 0x0000000000288947 */ /* 0x005fea0003800000 */
        /* <DEDUP_REMOVED lines=10> */
.L_x_212:
[----:B------:R-:W-:Y:S01]  /*cb60*/  ULDC UR7, c[0x0][0xd50] ;  /* 0x0003540000077ab9 */ /* 0x000fe20000000800 */
[----:B------:R-:W-:Y:S01]  /*cb70*/  UMOV UR39, UR6 ;  /* 0x0000000600277c82 */ /* 0x000fe20008000000 */
[----:B------:R-:W-:-:S11]  /*cb80*/  UISETP.NE.AND UP0, UPT, UR7, 0x1, UPT ;  /* 0x000000010700788c */ /* 0x000fd6000bf05270 */
[----:B------:R-:W-:Y:S01]  /*cb90*/  @UP0 ULDC UR4, c[0x0][0xd54] ;  /* 0x0003550000040ab9 */ /* 0x000fe20000000800 */
[----:B------:R-:W-:Y:S01]  /*cba0*/  @UP0 ULDC UR8, c[0x0][0xd58] ;  /* 0x0003560000080ab9 */ /* 0x000fe20000000800 */
[----:B------:R-:W-:-:S04]  /*cbb0*/  UIMAD.WIDE.U32 UR4, UR6, UR4, URZ ;  /* 0x00000004060472a5 */ /* 0x000fc8000f8e003f */
[----:B------:R-:W-:-:S12]  /*cbc0*/  @UP0 USHF.R.U32.HI UR39, URZ, UR8, UR5 ;  /* 0x000000083f270299 */ /* 0x000fd80008011605 */
.L_x_213:
[----:B------:R-:W-:Y:S01]  /*cbd0*/  ISETP.LE.AND P0, PT, RZ, UR43, PT ;  /* 0x0000002bff007c0c */ /* 0x000fe2000bf03270 */
[----:B------:R-:W-:Y:S01]  /*cbe0*/  UIADD3 UR4, -UR39, URZ, URZ ;  /* 0x0000003f27047290 */ /* 0x000fe2000fffe13f */
[----:B------:R-:W-:Y:S02]  /*cbf0*/  IMAD.MOV.U32 R21, RZ, RZ, 0x1 ;  /* 0x00000001ff157424 */ /* 0x000fe400078e00ff */
[----:B------:R-:W-:Y:S01]  /*cc00*/  IMAD.MOV.U32 R8, RZ, RZ, RZ ;  /* 0x000000ffff087224 */ /* 0x000fe200078e00ff */
[----:B------:R-:W-:Y:S01]  /*cc10*/  UIMAD UR6, UR7, UR4, UR6 ;  /* 0x00000004070672a4 */ /* 0x000fe2000f8e0206 */
[----:B------:R-:W-:-:S07]  /*cc20*/  IMAD.MOV.U32 R4, RZ, RZ, 0x1 ;  /* 0x00000001ff047424 */ /* 0x000fce00078e00ff */
[----:B------:R-:W-:Y:S05]  /*cc30*/  @!P0 BRA `(.L_x_214) ;  /* 0x00000040001c8947 */ /* 0x000fea0003800000 */
[----:B------:R-:W-:Y:S01]  /*cc40*/  ULDC.64 UR4, c[0x0][0xb20] ;  /* 0x0002c80000047ab9 */ /* 0x000fe20000000a00 */
[----:B------:R-:W-:Y:S01]  /*cc50*/  ULDC UR41, c[0x0][0x2f0] ;  /* 0x0000bc0000297ab9 */ /* 0x000fe20000000800 */
[----:B------:R-:W-:Y:S01]  /*cc60*/  UISETP.NE.U32.AND UP0, UPT, UR4, URZ, UPT ;  /* 0x0000003f0400728c */ /* 0x000fe2000bf05070 */
[----:B------:R-:W-:-:S03]  /*cc70*/  IMAD.MOV.U32 R29, RZ, RZ, RZ ;  /* 0x000000ffff1d7224 */ /* 0x000fc600078e00ff */
[----:B------:R-:W-:-:S06]  /*cc80*/  UISETP.NE.AND.EX UP0, UPT, UR5, URZ, UPT, UP0 ;  /* 0x0000003f0500728c */ /* 0x000fcc000bf05300 */
[----:B------:R-:W-:-:S05]  /*cc90*/  PLOP3.LUT P0, PT, PT, PT, UP0, 0x80, 0x0 ;  /* 0x000000000000781c */ /* 0x000fca0003f0f008 */
[----:B------:R-:W-:Y:S02]  /*cca0*/  @UP0 ULDC.64 UR4, c[0x0][0xb20] ;  /* 0x0002c80000040ab9 */ /* 0x000fe40000000a00 */
[----:B------:R-:W-:-:S06]  /*ccb0*/  @UP0 UIMAD.WIDE UR4, UR43, 0x4, UR4 ;  /* 0x000000042b0408a5 */ /* 0x000fcc000f8e0204 */
[----:B------:R-:W-:Y:S02]  /*ccc0*/  IMAD.U32 R2, RZ, RZ, UR4 ;  /* 0x00000004ff027e24 */ /* 0x000fe4000f8e00ff */
[----:B------:R-:W-:Y:S01]  /*ccd0*/  IMAD.U32 R3, RZ, RZ, UR5 ;  /* 0x00000005ff037e24 */ /* 0x000fe2000f8e00ff */
[----:B------:R-:W-:Y:S02]  /*cce0*/  ULDC.64 UR4, c[0x0][0x418] ;  /* 0x0001060000047ab9 */ /* 0x000fe40000000a00 */
[----:B------:R-:W-:Y:S02]  /*ccf0*/  UISETP.NE.U32.AND UP0, UPT, UR4, URZ, UPT ;  /* 0x0000003f0400728c */ /* 0x000fe4000bf05070 */
[----:B------:R0:W5:Y:S01]  /*cd00*/  @P0 LDG.E R29, desc[UR36][R2.64] ;  /* 0x00000024021d0981 */ /* 0x000162000c1e1900 */
[----:B------:R-:W-:Y:S01]  /*cd10*/  ULDC UR4, c[0x0][0x424] ;  /* 0x0001090000047ab9 */ /* 0x000fe20000000800 */
[----:B------:R-:W-:Y:S02]  /*cd20*/  UISETP.NE.AND.EX UP0, UPT, UR5, URZ, UPT, UP0 ;  /* 0x0000003f0500728c */ /* 0x000fe4000bf05300 */
[----:B------:R-:W-:-:S02]  /*cd30*/  ULOP3.LUT UR44, UR6, 0xffff, URZ, 0xc0, !UPT ;  /* 0x0000ffff062c7892 */ /* 0x000fc4000f8ec03f */
[----:B------:R-:W-:Y:S01]  /*cd40*/  USEL UR4, UR4, 0x1, UP0 ;  /* 0x0000000104047887 */ /* 0x000fe20008000000 */
[----:B------:R-:W-:-:S03]  /*cd50*/  UMOV UR38, URZ ;  /* 0x0000003f00267c82 */ /* 0x000fc60008000000 */
[----:B------:R-:W-:-:S04]  /*cd60*/  UIMAD UR41, UR4, UR41, URZ ;  /* 0x00000029042972a4 */ /* 0x000fc8000f8e023f */
[----:B------:R-:W-:Y:S02]  /*cd70*/  UISETP.GE.AND UP0, UPT, UR41, 0x1, UPT ;  /* 0x000000012900788c */ /* 0x000fe4000bf06270 */
[----:B------:R-:W-:-:S04]  /*cd80*/  UIADD3 UR4, UR41, 0x3f, URZ ;  /* 0x0000003f29047890 */ /* 0x000fc8000fffe03f */
[----:B------:R-:W-:Y:S01]  /*cd90*/  PLOP3.LUT P0, PT, PT, PT, UP0, 0x80, 0x0 ;  /* 0x000000000000781c */ /* 0x000fe20003f0f008 */
[----:B------:R-:W-:-:S04]  /*cda0*/  USHF.R.S32.HI UR5, URZ, 0x1f, UR4 ;  /* 0x0000001f3f057899 */ /* 0x000fc80008011404 */
[----:B------:R-:W-:-:S04]  /*cdb0*/  ULEA.HI UR5, UR5, UR4, URZ, 0x6 ;  /* 0x0000000405057291 */ /* 0x000fc8000f8f303f */
[----:B------:R-:W-:-:S04]  /*cdc0*/  USHF.R.S32.HI UR40, URZ, 0x6, UR5 ;  /* 0x000000063f287899 */ /* 0x000fc80008011405 */
[----:B0-----:R-:W-:Y:S08]  /*cdd0*/  @!P0 BRA `(.L_x_215) ;  /* 0x0000000000848947 */ /* 0x001ff00003800000 */
[----:B------:R-:W-:Y:S01]  /*cde0*/  USHF.R.U32.HI UR6, URZ, 0x10, UR6 ;  /* 0x000000103f067899 */ /* 0x000fe20008011606 */
[----:B------:R-:W-:-:S03]  /*cdf0*/  UMOV UR4, URZ ;  /* 0x0000003f00047c82 */ /* 0x000fc60008000000 */
        /* <DEDUP_REMOVED lines=11> */
[----:B0-----:R-:W-:Y:S01]  /*ceb0*/  VIADD R2, R0, 0xffffffe ;  /* 0x0ffffffe00027836 */ /* 0x001fe20000000000 */
[----:B------:R-:W-:-:S05]  /*cec0*/  IADD3 R0, RZ, -R4, RZ ;  /* 0x80000004ff007210 */ /* 0x000fca0007ffe0ff */
        /* <DEDUP_REMOVED lines=18> */
.L_x_215:
[----:B------:R-:W-:Y:S02]  /*cff0*/  UIMAD UR45, UR44, UR38, URZ ;  /* 0x000000262c2d72a4 */ /* 0x000fe4000f8e023f */
[----:B------:R-:W-:Y:S02]  /*d000*/  IMAD.U32 R3, RZ, RZ, UR38 ;  /* 0x00000026ff037e24 */ /* 0x000fe4000f8e00ff */
[----:B------:R-:W-:Y:S02]  /*d010*/  IMAD.MOV.U32 R8, RZ, RZ, RZ ;  /* 0x000000ffff087224 */ /* 0x000fe400078e00ff */
[----:B------:R-:W-:Y:S02]  /*d020*/  IMAD.MOV.U32 R4, RZ, RZ, 0x1 ;  /* 0x00000001ff047424 */ /* 0x000fe400078e00ff */
[----:B------:R-:W-:-:S05]  /*d030*/  IMAD.U32 R28, RZ, RZ, UR45 ;  /* 0x0000002dff1c7e24 */ /* 0x000fca000f8e00ff */
[----:B------:R-:W-:-:S04]  /*d040*/  VIADDMNMX R28, R28, R3, UR40, PT ;  /* 0x000000281c1c7e46 */ /* 0x000fc8000b800103 */
        /* <DEDUP_REMOVED lines=12> */
[----:B------:R-:W-:Y:S02]  /*d110*/  IMAD.U32 R4, RZ, RZ, UR4 ;  /* 0x00000004ff047e24 */ /* 0x000fe4000f8e00ff */
[----:B------:R-:W-:Y:S01]  /*d120*/  IMAD.U32 R5, RZ, RZ, UR5 ;  /* 0x00000005ff057e24 */ /* 0x000fe2000f8e00ff */
[----:B------:R-:W0:Y:S01]  /*d130*/  LDC.64 R2, c[0x4][R2] ;  /* 0x0100000002027b82 */ /* 0x000e220000000a00 */
[----:B------:R-:W-:Y:S01]  /*d140*/  ULDC.64 UR4, c[0x4][0x8] ;  /* 0x0100020000047ab9 */ /* 0x000fe20000000a00 */
[----:B------:R-:W-:Y:S01]  /*d150*/  IMAD.U32 R6, RZ, RZ, UR6 ;  /* 0x00000006ff067e24 */ /* 0x000fe2000f8e00ff */
[----:B------:R-:W-:Y:S01]  /*d160*/  MOV R11, UR5 ;  /* 0x00000005000b7c02 */ /* 0x000fe20008000f00 */
[----:B------:R-:W-:-:S02]  /*d170*/  IMAD.U32 R7, RZ, RZ, UR7 ;  /* 0x00000007ff077e24 */ /* 0x000fc4000f8e00ff */
[----:B------:R-:W-:Y:S02]  /*d180*/  IMAD.U32 R10, RZ, RZ, UR4 ;  /* 0x00000004ff0a7e24 */ /* 0x000fe4000f8e00ff */
[----:B------:R-:W-:Y:S02]  /*d190*/  IMAD.MOV.U32 R8, RZ, RZ, 0x70 ;  /* 0x00000070ff087424 */ /* 0x000fe400078e00ff */
[----:B------:R-:W-:Y:S02]  /*d1a0*/  IMAD.MOV.U32 R12, RZ, RZ, 0x1 ;  /* 0x00000001ff0c7424 */ /* 0x000fe400078e00ff */
[----:B------:R-:W-:-:S07]  /*d1b0*/  IMAD.MOV.U32 R13, RZ, RZ, RZ ;  /* 0x000000ffff0d7224 */ /* 0x000fce00078e00ff */
[----:B------:R-:W-:-:S07]  /*d1c0*/  LEPC R20, `(.L_x_216) ;  /* 0x000000001014794e */ /* 0x000fce0000000000 */
[----:B0----5:R-:W-:Y:S05]  /*d1d0*/  CALL.ABS.NOINC R2 ;  /* 0x0000000002007343 */ /* 0x021fea0003c00000 */
.L_x_216:
        /* <DEDUP_REMOVED lines=19> */
[----:B-1---5:R-:W-:Y:S05]  /*d310*/  CALL.ABS.NOINC R2 ;  /* 0x0000000002007343 */ /* 0x022fea0003c00000 */
.L_x_218:
[----:B------:R0:W1:Y:S01]  /*d320*/  LDC.64 R2, c[0x4][R16] ;  /* 0x0100000010027b82 */ /* 0x0000620000000a00 */
[----:B------:R-:W-:Y:S01]  /*d330*/  ULDC.64 UR4, c[0x4][0x90] ;  /* 0x0100240000047ab9 */ /* 0x000fe20000000a00 */
[----:B------:R-:W-:Y:S01]  /*d340*/  ULDC.64 UR6, c[0x4][0x98] ;  /* 0x0100260000067ab9 */ /* 0x000fe20000000a00 */
[----:B------:R-:W-:Y:S01]  /*d350*/  IMAD.U32 R4, RZ, RZ, UR4 ;  /* 0x00000004ff047e24 */ /* 0x000fe2000f8e00ff */
[----:B------:R-:W-:Y:S01]  /*d360*/  MOV R12, 0x1 ;  /* 0x00000001000c7802 */ /* 0x000fe20000000f00 */
[----:B------:R-:W-:Y:S01]  /*d370*/  IMAD.U32 R5, RZ, RZ, UR5 ;  /* 0x00000005ff057e24 */ /* 0x000fe2000f8e00ff */
[----:B------:R-:W-:Y:S01]  /*d380*/  ULDC.64 UR4, c[0x4][0x18] ;  /* 0x0100060000047ab9 */ /* 0x000fe20000000a00 */
[----:B------:R-:W-:Y:S02]  /*d390*/  IMAD.U32 R6, RZ, RZ, UR6 ;  /* 0x00000006ff067e24 */ /* 0x000fe4000f8e00ff */
[----:B------:R-:W-:Y:S02]  /*d3a0*/  IMAD.U32 R7, RZ, RZ, UR7 ;  /* 0x00000007ff077e24 */ /* 0x000fe4000f8e00ff */
[----:B------:R-:W-:-:S02]  /*d3b0*/  IMAD.U32 R10, RZ, RZ, UR4 ;  /* 0x00000004ff0a7e24 */ /* 0x000fc4000f8e00ff */
[----:B------:R-:W-:Y:S02]  /*d3c0*/  IMAD.U32 R11, RZ, RZ, UR5 ;  /* 0x00000005ff0b7e24 */ /* 0x000fe4000f8e00ff */
[----:B------:R-:W-:Y:S02]  /*d3d0*/  IMAD.MOV.U32 R8, RZ, RZ, 0x70 ;  /* 0x00000070ff087424 */ /* 0x000fe400078e00ff */
[----:B0-----:R-:W-:-:S07]  /*d3e0*/  IMAD.MOV.U32 R13, RZ, RZ, RZ ;  /* 0x000000ffff0d7224 */ /* 0x001fce00078e00ff */
[----:B------:R-:W-:-:S07]  /*d3f0*/  LEPC R20, `(.L_x_217) ;  /* 0x000000001014794e */ /* 0x000fce0000000000 */
[----:B-1----:R-:W-:Y:S05]  /*d400*/  CALL.ABS.NOINC R2 ;  /* 0x0000000002007343 */ /* 0x002fea0003c00000 */
.L_x_217:
[----:B------:R-:W-:Y:S01]  /*d410*/  ULDC.64 UR4, c[0x0][0xaf0] ;  /* 0x0002bc0000047ab9 */ /* 0x000fe20000000a00 */
[----:B------:R-:W-:Y:S01]  /*d420*/  IMAD.U32 R25, RZ, RZ, UR43 ;  /* 0x0000002bff197e24 */ /* 0x000fe2000f8e00ff */
[----:B------:R-:W-:Y:S01]  /*d430*/  UISETP.NE.U32.AND UP0, UPT, UR4, URZ, UPT ;  /* 0x0000003f0400728c */ /* 0x000fe2000bf05070 */
[----:B------:R-:W0:Y:S03]  /*d440*/  LDC R11, c[0x0][0x430] ;  /* 0x00010c00ff0b7b82 */ /* 0x000e260000000800 */
[----:B------:R-:W-:-:S06]  /*d450*/  UISETP.NE.AND.EX UP0, UPT, UR5, URZ, UPT, UP0 ;  /* 0x0000003f0500728c */ /* 0x000fcc000bf05300 */
[----:B------:R-:W-:-:S05]  /*d460*/  PLOP3.LUT P0, PT, PT, PT, UP0, 0x80, 0x0 ;  /* 0x000000000000781c */ /* 0x000fca0003f0f008 */
[----:B------:R-:W-:Y:S02]  /*d470*/  @UP0 ULDC.64 UR4, c[0x0][0xaf0] ;  /* 0x0002bc0000040ab9 */ /* 0x000fe40000000a00 */
[----:B------:R-:W-:-:S06]  /*d480*/  @UP0 UIMAD.WIDE UR4, UR43, 0x4, UR4 ;  /* 0x000000042b0408a5 */ /* 0x000fcc000f8e0204 */
[----:B------:R-:W-:Y:S01]  /*d490*/  IMAD.U32 R2, RZ, RZ, UR4 ;  /* 0x00000004ff027e24 */ /* 0x000fe2000f8e00ff */
[C---:B------:R-:W-:Y:S01]  /*d4a0*/  LOP3.LUT R6, R24.reuse, 0x7f, RZ, 0xc0, !PT ;  /* 0x0000007f18067812 */ /* 0x040fe200078ec0ff */
[----:B------:R-:W-:Y:S02]  /*d4b0*/  IMAD.U32 R3, RZ, RZ, UR5 ;  /* 0x00000005ff037e24 */ /* 0x000fe4000f8e00ff */
[----:B------:R-:W-:Y:S01]  /*d4c0*/  IMAD.SHL.U32 R0, R24, 0x10, RZ ;  /* 0x0000001018007824 */ /* 0x000fe200078e00ff */
[----:B------:R-:W-:Y:S01]  /*d4d0*/  LEA R18, R28, 0xffffffc0, 0x6 ;  /* 0xffffffc01c127811 */ /* 0x000fe200078e30ff */
[----:B------:R-:W-:Y:S01]  /*d4e0*/  ULDC UR4, c[0x0][0x320] ;  /* 0x0000c80000047ab9 */ /* 0x000fe20000000800 */
[----:B------:R1:W2:Y:S01]  /*d4f0*/  @P0 LDG.E R25, desc[UR36][R2.64] ;  /* 0x0000002402190981 */ /* 0x0002a2000c1e1900 */
[----:B------:R-:W-:Y:S02]  /*d500*/  SHF.R.U32.HI R5, RZ, 0x3, R6 ;  /* 0x00000003ff057819 */ /* 0x000fe40000011606 */
[----:B------:R-:W-:-:S02]  /*d510*/  LOP3.LUT R4, R0, 0x70, RZ, 0xc0, !PT ;  /* 0x0000007000047812 */ /* 0x000fc400078ec0ff */
[----:B0-----:R-:W-:Y:S02]  /*d520*/  ISETP.NE.AND P1, PT, R11, 0x1, PT ;  /* 0x000000010b00780c */ /* 0x001fe40003f25270 */
[----:B------:R-:W-:Y:S02]  /*d530*/  LOP3.LUT R31, R4, R5, RZ, 0xfc, !PT ;  /* 0x00000005041f7212 */ /* 0x000fe400078efcff */
[----:B------:R-:W-:-:S03]  /*d540*/  LOP3.LUT R16, R16, 0xffffefff, RZ, 0xc0, !PT ;  /* 0xffffefff10107812 */ /* 0x000fc600078ec0ff */
[----:B------:R-:W-:-:S04]  /*d550*/  IMAD.IADD R4, R31, 0x1, R18 ;  /* 0x000000011f047824 */ /* 0x000fc800078e0212 */
[C---:B-----5:R-:W-:Y:S01]  /*d560*/  IMAD.IADD R10, R4.reuse, 0x1, R29 ;  /* 0x00000001040a7824 */ /* 0x060fe200078e021d */
[----:B------:R-:W-:Y:S01]  /*d570*/  ISETP.GE.AND P0, PT, R4, UR41, PT ;  /* 0x0000002904007c0c */ /* 0x000fe2000bf06270 */
[----:B------:R-:W0:Y:S01]  /*d580*/  @P1 LDC R0, c[0x0][0x434] ;  /* 0x00010d00ff001b82 */ /* 0x000e220000000800 */
[----:B------:R-:W-:Y:S01]  /*d590*/  @P1 LOP3.LUT R16, R16, 0x1000, RZ, 0xfc, !PT ;  /* 0x0000100010101812 */ /* 0x000fe200078efcff */
[----:B------:R-:W-:Y:S01]  /*d5a0*/  IMAD.MOV.U32 R7, RZ, RZ, R10 ;  /* 0x000000ffff077224 */ /* 0x000fe200078e000a */
[----:B------:R-:W-:-:S05]  /*d5b0*/  ISETP.GT.U32.OR P0, PT, R31, 0x3f, P0 ;  /* 0x0000003f1f00780c */ /* 0x000fca0000704470 */
[----:B-1----:R-:W1:Y:S08]  /*d5c0*/  @P1 LDC R3, c[0x0][0x438] ;  /* 0x00010e00ff031b82 */ /* 0x002e700000000800 */
[----:B------:R-:W3:Y:S08]  /*d5d0*/  @!P0 LDC.64 R8, c[0x0][0x428] ;  /* 0x00010a00ff088b82 */ /* 0x000ef00000000a00 */
[----:B------:R-:W4:Y:S01]  /*d5e0*/  @!P0 LDC.64 R4, c[0x0][0x418] ;  /* 0x00010600ff048b82 */ /* 0x000f220000000a00 */
[----:B0-----:R-:W-:-:S05]  /*d5f0*/  @P1 IMAD.HI.U32 R0, R10, R0, RZ ;  /* 0x000000000a001227 */ /* 0x001fca00078e00ff */
[----:B-1----:R-:W-:-:S04]  /*d600*/  @P1 SHF.R.U32.HI R7, RZ, R3, R0 ;  /* 0x00000003ff071219 */ /* 0x002fc80000011600 */
[--C-:B------:R-:W-:Y:S01]  /*d610*/  @!P0 SHF.R.S32.HI R3, RZ, 0x1f, R7.reuse ;  /* 0x0000001fff038819 */ /* 0x100fe20000011407 */
[----:B------:R-:W-:Y:S01]  /*d620*/  @!P0 IMAD.MOV.U32 R2, RZ, RZ, R7 ;  /* 0x000000ffff028224 */ /* 0x000fe200078e0007 */
[----:B--2---:R-:W-:-:S03]  /*d630*/  SHF.R.S32.HI R32, RZ, 0x1f, R25 ;  /* 0x0000001fff207819 */ /* 0x004fc60000011419 */
[----:B---3--:R-:W-:-:S04]  /*d640*/  @!P0 IMAD.WIDE.U32 R2, R25, R8, R2 ;  /* 0x0000000819028225 */ /* 0x008fc800078e0002 */
[----:B------:R-:W-:Y:S01]  /*d650*/  @!P0 IMAD R0, R32, R8, RZ ;  /* 0x0000000820008224 */ /* 0x000fe200078e02ff */
[----:B----4-:R-:W-:-:S03]  /*d660*/  @!P0 LEA R4, P1, R2, R4, 0x2 ;  /* 0x0000000402048211 */ /* 0x010fc600078210ff */
[----:B------:R-:W-:-:S05]  /*d670*/  @!P0 IMAD R9, R25, R9, R0 ;  /* 0x0000000919098224 */ /* 0x000fca00078e0200 */
[----:B------:R-:W-:-:S04]  /*d680*/  @!P0 IADD3 R0, R3, R9, RZ ;  /* 0x0000000903008210 */ /* 0x000fc80007ffe0ff */
[----:B------:R-:W-:-:S05]  /*d690*/  @!P0 LEA.HI.X R5, R2, R5, R0, 0x2, P1 ;  /* 0x0000000502058211 */ /* 0x000fca00008f1400 */
[----:B------:R0:W2:Y:S01]  /*d6a0*/  @!P0 LDG.E R3, desc[UR36][R4.64] ;  /* 0x0000002404038981 */ /* 0x0000a2000c1e1900 */
[----:B------:R-:W-:Y:S02]  /*d6b0*/  CS2R R26, SRZ ;  /* 0x00000000001a7805 */ /* 0x000fe4000001ff00 */
[----:B------:R-:W-:Y:S01]  /*d6c0*/  LOP3.LUT R16, R16, 0xffffffdf, RZ, 0xc0, !PT ;  /* 0xffffffdf10107812 */ /* 0x000fe200078ec0ff */
[----:B------:R-:W-:-:S04]  /*d6d0*/  IMAD.MOV R19, RZ, RZ, -R7 ;  /* 0x000000ffff137224 */ /* 0x000fc800078e0a07 */
[----:B------:R-:W-:Y:S02]  /*d6e0*/  IMAD R19, R11, R19, R10 ;  /* 0x000000130b137224 */ /* 0x000fe400078e020a */
[----:B0-----:R-:W-:-:S05]  /*d6f0*/  IMAD.SHL.U32 R5, R24, 0x8, RZ ;  /* 0x0000000818057824 */ /* 0x001fca00078e00ff */
[----:B------:R-:W-:-:S04]  /*d700*/  LOP3.LUT R22, R5, 0x38, RZ, 0xc0, !PT ;  /* 0x0000003805167812 */ /* 0x000fc800078ec0ff */
[C---:B------:R-:W-:Y:S02]  /*d710*/  LOP3.LUT R0, R22.reuse, 0x40, RZ, 0xfc, !PT ;  /* 0x0000004016007812 */ /* 0x040fe400078efcff */
[----:B------:R-:W-:Y:S02]  /*d720*/  LOP3.LUT R2, R22, 0x80, RZ, 0xfc, !PT ;  /* 0x0000008016027812 */ /* 0x000fe400078efcff */
[----:B------:R-:W-:Y:S02]  /*d730*/  ISETP.GE.AND P2, PT, R0, UR4, PT ;  /* 0x0000000400007c0c */ /* 0x000fe4000bf46270 */
[----:B------:R-:W-:Y:S02]  /*d740*/  ISETP.GE.AND P1, PT, R2, UR4, PT ;  /* 0x0000000402007c0c */ /* 0x000fe4000bf26270 */
[----:B------:R-:W-:Y:S02]  /*d750*/  SEL R0, RZ, 0xffffffff, P2 ;  /* 0xffffffffff007807 */ /* 0x000fe40001000000 */
[----:B------:R-:W-:-:S02]  /*d760*/  LOP3.LUT R2, R22, 0xc0, RZ, 0xfc, !PT ;  /* 0x000000c016027812 */ /* 0x000fc400078efcff */
[C---:B------:R-:W-:Y:S02]  /*d770*/  LOP3.LUT R35, R22.reuse, 0x100, RZ, 0xfc, !PT ;  /* 0x0000010016237812 */ /* 0x040fe400078efcff */
[C---:B------:R-:W-:Y:S02]  /*d780*/  LOP3.LUT R34, R22.reuse, 0x140, RZ, 0xfc, !PT ;  /* 0x0000014016227812 */ /* 0x040fe400078efcff */
[----:B------:R-:W-:Y:S02]  /*d790*/  LOP3.LUT R4, R22, 0x180, RZ, 0xfc, !PT ;  /* 0x0000018016047812 */ /* 0x000fe400078efcff */
[----:B------:R-:W-:Y:S02]  /*d7a0*/  @P2 LOP3.LUT R16, R16, 0x20, RZ, 0xfc, !PT ;  /* 0x0000002010102812 */ /* 0x000fe400078efcff */
[----:B------:R-:W-:Y:S02]  /*d7b0*/  ISETP.GE.AND P2, PT, R35, UR4, PT ;  /* 0x0000000423007c0c */ /* 0x000fe4000bf46270 */
[----:B------:R-:W-:-:S02]  /*d7c0*/  LOP3.LUT R16, R16, 0xfffffdff, RZ, 0xc0, !PT ;  /* 0xfffffdff10107812 */ /* 0x000fc400078ec0ff */
[C---:B------:R-:W-:Y:S02]  /*d7d0*/  LOP3.LUT R37, R22.reuse, 0x1c0, RZ, 0xfc, !PT ;  /* 0x000001c016257812 */ /* 0x040fe400078efcff */
[--C-:B--2---:R-:W-:Y:S01]  /*d7e0*/  @!P0 SHF.R.S32.HI R27, RZ, 0x1f, R3.reuse ;  /* 0x0000001fff1b8819 */ /* 0x104fe20000011403 */
[----:B------:R-:W-:Y:S01]  /*d7f0*/  @!P0 IMAD.MOV.U32 R26, RZ, RZ, R3 ;  /* 0x000000ffff1a8224 */ /* 0x000fe200078e0003 */
[----:B------:R-:W-:Y:S01]  /*d800*/  ISETP.GE.AND P0, PT, R22, UR4, PT ;  /* 0x0000000416007c0c */ /* 0x000fe2000bf06270 */
[----:B------:R-:W-:-:S03]  /*d810*/  IMAD.SHL.U32 R3, R0, 0x2, RZ ;  /* 0x0000000200037824 */ /* 0x000fc600078e00ff */
[----:B------:R-:W-:-:S04]  /*d820*/  SEL R0, RZ, 0x1, P0 ;  /* 0x00000001ff007807 */ /* 0x000fc80000000000 */
[----:B------:R-:W-:Y:S02]  /*d830*/  LOP3.LUT R0, R3, 0x2, R0, 0xe2, !PT ;  /* 0x0000000203007812 */ /* 0x000fe400078ee200 */
[----:B------:R-:W-:-:S03]  /*d840*/  SEL R3, RZ, 0x4, P1 ;  /* 0x00000004ff037807 */ /* 0x000fc60000800000 */
[----:B------:R-:W-:Y:S02]  /*d850*/  @P0 LOP3.LUT R16, R16, 0x200, RZ, 0xfc, !PT ;  /* 0x0000020010100812 */ /* 0x000fe400078efcff */
[----:B------:R-:W-:Y:S02]  /*d860*/  ISETP.GE.AND P0, PT, R2, UR4, PT ;  /* 0x0000000402007c0c */ /* 0x000fe4000bf06270 */
[----:B------:R-:W-:Y:S02]  /*d870*/  LOP3.LUT R16, R16, 0xffffffef, RZ, 0xc0, !PT ;  /* 0xffffffef10107812 */ /* 0x000fe400078ec0ff */
[----:B------:R-:W-:Y:S02]  /*d880*/  SEL R2, RZ, 0x8, P0 ;  /* 0x00000008ff027807 */ /* 0x000fe40000000000 */
[----:B------:R-:W-:Y:S02]  /*d890*/  @P1 LOP3.LUT R16, R16, 0x10, RZ, 0xfc, !PT ;  /* 0x0000001010101812 */ /* 0x000fe400078efcff */
[----:B------:R-:W-:-:S02]  /*d8a0*/  ISETP.GE.AND P1, PT, R34, UR4, PT ;  /* 0x0000000422007c0c */ /* 0x000fc4000bf26270 */
[----:B------:R-:W-:Y:S02]  /*d8b0*/  LOP3.LUT R16, R16, 0xfffffff7, RZ, 0xc0, !PT ;  /* 0xfffffff710107812 */ /* 0x000fe400078ec0ff */
[----:B------:R-:W-:Y:S02]  /*d8c0*/  LOP3.LUT R2, R2, R0, R3, 0xfe, !PT ;  /* 0x0000000002027212 */ /* 0x000fe400078efe03 */
[----:B------:R-:W-:Y:S02]  /*d8d0*/  @P0 LOP3.LUT R16, R16, 0x8, RZ, 0xfc, !PT ;  /* 0x0000000810100812 */ /* 0x000fe400078efcff */
[----:B------:R-:W-:Y:S02]  /*d8e0*/  ISETP.GE.AND P0, PT, R4, UR4, PT ;  /* 0x0000000404007c0c */ /* 0x000fe4000bf06270 */
[----:B------:R-:W-:Y:S02]  /*d8f0*/  LOP3.LUT R16, R16, 0xfffffffb, RZ, 0xc0, !PT ;  /* 0xfffffffb10107812 */ /* 0x000fe400078ec0ff */
[----:B------:R-:W-:-:S02]  /*d900*/  SEL R33, RZ, 0x40, P0 ;  /* 0x00000040ff217807 */ /* 0x000fc40000000000 */
[----:B------:R-:W-:Y:S02]  /*d910*/  @P2 LOP3.LUT R16, R16, 0x4, RZ, 0xfc, !PT ;  /* 0x0000000410102812 */ /* 0x000fe400078efcff */
[----:B------:R-:W-:Y:S01]  /*d920*/  ISETP.GE.AND P0, PT, R37, UR4, PT ;  /* 0x0000000425007c0c */ /* 0x000fe2000bf06270 */
[----:B------:R-:W-:Y:S01]  /*d930*/  UMOV UR4, 0xffffffff ;  /* 0xffffffff00047882 */ /* 0x000fe20000000000 */
[----:B------:R-:W-:Y:S02]  /*d940*/  SEL R3, RZ, 0x10, P2 ;  /* 0x00000010ff037807 */ /* 0x000fe40001000000 */
[----:B------:R-:W-:Y:S02]  /*d950*/  LOP3.LUT R16, R16, 0xfffffffd, RZ, 0xc0, !PT ;  /* 0xfffffffd10107812 */ /* 0x000fe400078ec0ff */
[----:B------:R-:W-:Y:S02]  /*d960*/  SEL R4, RZ, 0x20, P1 ;  /* 0x00000020ff047807 */ /* 0x000fe40000800000 */
[----:B------:R-:W-:-:S02]  /*d970*/  SEL R0, RZ, 0x80, P0 ;  /* 0x00000080ff007807 */ /* 0x000fc40000000000 */
[----:B------:R-:W-:Y:S02]  /*d980*/  @P1 LOP3.LUT R16, R16, 0x2, RZ, 0xfc, !PT ;  /* 0x0000000210101812 */ /* 0x000fe400078efcff */
[----:B------:R-:W-:Y:S01]  /*d990*/  LOP3.LUT R2, R4, R2, R3, 0xfe, !PT ;  /* 0x0000000204027212 */ /* 0x000fe200078efe03 */
[----:B------:R-:W-:Y:S06]  /*d9a0*/  BRA.DIV UR4, `(.L_x_219) ;  /* 0x0000003a04107947 */ /* 0x000fec000b800000 */
.L_x_265:
[----:B------:R-:W2:Y:S01]  /*d9b0*/  LDL R3, [R1] ;  /* 0x0000000001037983 */ /* 0x000ea20000100800 */
[----:B------:R-:W-:Y:S01]  /*d9c0*/  LOP3.LUT R33, R2, R33, RZ, 0xfc, !PT ;  /* 0x0000002102217212 */ /* 0x000fe200078efcff */
[----:B------:R-:W-:Y:S01]  /*d9d0*/  IMAD.U32 R23, RZ, RZ, UR39 ;  /* 0x00000027ff177e24 */ /* 0x000fe2000f8e00ff */
[----:B------:R-:W-:Y:S02]  /*d9e0*/  ISETP.GT.U32.AND P1, PT, R31, 0x3f, PT ;  /* 0x0000003f1f00780c */ /* 0x000fe40003f24070 */
[----:B------:R-:W-:Y:S02]  /*d9f0*/  LOP3.LUT R16, R16, 0xfffffbff, RZ, 0xc0, !PT ;  /* 0xfffffbff10107812 */ /* 0x000fe400078ec0ff */
[----:B------:R-:W-:Y:S02]  /*da00*/  SHF.R.S32.HI R23, RZ, 0x1f, R23 ;  /* 0x0000001fff177819 */ /* 0x000fe40000011417 */
[----:B------:R-:W-:Y:S02]  /*da10*/  LOP3.LUT R17, R33, R0, RZ, 0xfc, !PT ;  /* 0x0000000021117212 */ /* 0x000fe400078efcff */
[----:B--2---:R-:W-:-:S13]  /*da20*/  R2UR UR4, R3 ;  /* 0x00000000030472ca */ /* 0x004fda00000e0000 */
[----:B------:R-:W-:-:S06]  /*da30*/  ULOP3.LUT UR4, UR4, 0x2, URZ, 0xfc, !UPT ;  /* 0x0000000204047892 */ /* 0x000fcc000f8efc3f */
[----:B------:R-:W-:-:S05]  /*da40*/  IMAD.U32 R2, RZ, RZ, UR4 ;  /* 0x00000004ff027e24 */ /* 0x000fca000f8e00ff */
[----:B------:R-:W-:-:S13]  /*da50*/  ISETP.NE.AND P0, PT, R2, 0x3, PT ;  /* 0x000000030200780c */ /* 0x000fda0003f05270 */
[----:B------:R-:W-:-:S04]  /*da60*/  @P0 LOP3.LUT R16, R16, 0x400, RZ, 0xfc, !PT ;  /* 0x0000040010100812 */ /* 0x000fc800078efcff */
[----:B------:R-:W-:-:S04]  /*da70*/  LOP3.LUT R16, R16, 0xffffbfff, RZ, 0xc0, !PT ;  /* 0xffffbfff10107812 */ /* 0x000fc800078ec0ff */
[----:B------:R-:W-:Y:S01]  /*da80*/  @P1 LOP3.LUT R16, R16, 0x4000, RZ, 0xfc, !PT ;  /* 0x0000400010101812 */ /* 0x000fe200078efcff */
[----:B------:R-:W-:Y:S06]  /*da90*/  @!P0 BRA `(.L_x_220) ;  /* 0x0000000000048947 */ /* 0x000fec0003800000 */
[----:B------:R-:W-:Y:S01]  /*daa0*/  BPT.TRAP 0x1 ;  /* 0x000000040000795c */ /* 0x000fe20000300000 */
.L_x_220:
[----:B------:R-:W-:-:S05]  /*dab0*/  IMAD.MOV.U32 R0, RZ, RZ, 0x1 ;  /* 0x00000001ff007424 */ /* 0x000fca00078e00ff */
[----:B------:R-:W-:-:S04]  /*dac0*/  SHF.L.U32 R0, R0, 0x1f, RZ ;  /* 0x0000001f00007819 */ /* 0x000fc800000006ff */
[----:B------:R-:W0:Y:S02]  /*dad0*/  SYNCS.PHASECHK.TRANS64.TRYWAIT P0, [UR42+0x38840], R0 ;  /* 0x03884000ff0075a7 */ /* 0x000e24000800016a */
[----:B0-----:R-:W-:Y:S05]  /*dae0*/  @!P0 BRA `(.L_x_221) ;  /* 0x0000003400e08947 */ /* 0x001fea0003800000 */
.L_x_266:
[----:B------:R-:W-:Y:S01]  /*daf0*/  SHF.R.S32.HI R30, RZ, 0x1f, R19 ;  /* 0x0000001fff1e7819 */ /* 0x000fe20000011413 */
[----:B------:R-:W-:Y:S01]  /*db00*/  ULDC.64 UR4, c[0x0][0x300] ;  /* 0x0000c00000047ab9 */ /* 0x000fe20000000a00 */
[----:B------:R-:W-:Y:S01]  /*db10*/  R2UR UR6, R23 ;  /* 0x00000000170672ca */ /* 0x000fe200000e0000 */
[----:B0-----:R-:W-:Y:S01]  /*db20*/  IMAD.WIDE.U32 R2, R19, UR4, RZ ;  /* 0x0000000413027c25 */ /* 0x001fe2000f8e00ff */
[----:B------:R-:W-:Y:S02]  /*db30*/  SHF.R.U32.HI R8, RZ, 0x3, R6 ;  /* 0x00000003ff087819 */ /* 0x000fe40000011606 */
[----:B------:R-:W-:Y:S01]  /*db40*/  LOP3.LUT R16, R16, 0xfffffffe, RZ, 0xc0, !PT ;  /* 0xfffffffe10107812 */ /* 0x000fe200078ec0ff */
[----:B------:R-:W-:Y:S01]  /*db50*/  IMAD R0, R30, UR4, RZ ;  /* 0x000000041e007c24 */ /* 0x000fe2000f8e02ff */
[----:B------:R-:W-:-:S03]  /*db60*/  IADD3 R18, -R8, UR41, -R18 ;  /* 0x0000002908127c10 */ /* 0x000fc6000fffe912 */
[----:B------:R-:W-:Y:S01]  /*db70*/  IMAD R7, R19, UR5, R0 ;  /* 0x0000000513077c24 */ /* 0x000fe2000f8e0200 */
[----:B------:R-:W-:-:S03]  /*db80*/  ULDC.64 UR4, c[0x0][0x310] ;  /* 0x0000c40000047ab9 */ /* 0x000fc60000000a00 */
[----:B------:R-:W-:Y:S02]  /*db90*/  IMAD.IADD R3, R3, 0x1, R7 ;  /* 0x0000000103037824 */ /* 0x000fe400078e0207 */
[----:B------:R-:W-:Y:S02]  /*dba0*/  IMAD R7, R27, UR4, RZ ;  /* 0x000000041b077c24 */ /* 0x000fe4000f8e02ff */
[----:B------:R-:W-:-:S04]  /*dbb0*/  IMAD.WIDE.U32 R2, R26, UR4, R2 ;  /* 0x000000041a027c25 */ /* 0x000fc8000f8e0002 */
[----:B------:R-:W-:Y:S01]  /*dbc0*/  IMAD R7, R26, UR5, R7 ;  /* 0x000000051a077c24 */ /* 0x000fe2000f8e0207 */
[----:B------:R-:W-:-:S03]  /*dbd0*/  ULDC.64 UR4, c[0x0][0x308] ;  /* 0x0000c20000047ab9 */ /* 0x000fc60000000a00 */
[----:B------:R-:W-:Y:S01]  /*dbe0*/  IMAD.IADD R3, R3, 0x1, R7 ;  /* 0x0000000103037824 */ /* 0x000fe200078e0207 */
[----:B------:R-:W-:Y:S01]  /*dbf0*/  MOV R7, UR4 ;  /* 0x0000000400077c02 */ /* 0x000fe20008000f00 */
[----:B------:R-:W-:-:S03]  /*dc00*/  UIMAD UR4, UR6, UR4, URZ ;  /* 0x00000004060472a4 */ /* 0x000fc6000f8e023f */
[----:B------:R-:W-:Y:S01]  /*dc10*/  ULDC.64 UR6, c[0x0][0x2e8] ;  /* 0x0000ba0000067ab9 */ /* 0x000fe20000000a00 */
[----:B------:R-:W-:Y:S02]  /*dc20*/  UIMAD UR4, UR39, UR5, UR4 ;  /* 0x00000005270472a4 */ /* 0x000fe4000f8e0204 */
[----:B------:R-:W-:Y:S01]  /*dc30*/  IMAD.WIDE.U32 R2, R7, UR39, R2 ;  /* 0x0000002707027c25 */ /* 0x000fe2000f8e0002 */
[----:B------:R-:W-:-:S03]  /*dc40*/  UMOV UR5, 0xffffffff ;  /* 0xffffffff00057882 */ /* 0x000fc60000000000 */
[----:B------:R-:W-:Y:S01]  /*dc50*/  VIADD R3, R3, UR4 ;  /* 0x0000000403037c36 */ /* 0x000fe20008000000 */
[----:B------:R-:W-:Y:S01]  /*dc60*/  LEA R0, P0, R2, UR6, 0x1 ;  /* 0x0000000602007c11 */ /* 0x000fe2000f8008ff */
[----:B------:R-:W-:Y:S02]  /*dc70*/  ULDC UR4, c[0x0][0x2f4] ;  /* 0x0000bd0000047ab9 */ /* 0x000fe40000000800 */
[----:B------:R-:W-:Y:S02]  /*dc80*/  ISETP.GE.AND P2, PT, R22, UR4, PT ;  /* 0x0000000416007c0c */ /* 0x000fe4000bf46270 */
[----:B------:R-:W-:Y:S02]  /*dc90*/  LEA.HI.X R4, R2, UR7, R3, 0x1, P0 ;  /* 0x0000000702047c11 */ /* 0x000fe400080f0c03 */
[----:B------:R-:W-:Y:S02]  /*dca0*/  LOP3.LUT R2, R5, 0x1c0, RZ, 0xc0, !PT ;  /* 0x000001c005027812 */ /* 0x000fe400078ec0ff */
[----:B------:R-:W-:-:S02]  /*dcb0*/  ISETP.GE.AND P0, PT, R18, 0x1, PT ;  /* 0x000000011200780c */ /* 0x000fc40003f06270 */
[----:B------:R-:W-:-:S04]  /*dcc0*/  LOP3.LUT R5, R2, 0x38, R5, 0xf8, !PT ;  /* 0x0000003802057812 */ /* 0x000fc800078ef805 */
[----:B------:R-:W-:Y:S01]  /*dcd0*/  LOP3.LUT R5, R5, 0x38, R24, 0x78, !PT ;  /* 0x0000003805057812 */ /* 0x000fe200078e7818 */
[----:B------:R-:W-:Y:S01]  /*dce0*/  IMAD.SHL.U32 R24, R6, 0x8, RZ ;  /* 0x0000000806187824 */ /* 0x000fe200078e00ff */
[----:B------:R-:W-:-:S04]  /*dcf0*/  @P2 LOP3.LUT R16, R16, 0x1, RZ, 0xfc, !PT ;  /* 0x0000000110102812 */ /* 0x000fc800078efcff */
[----:B------:R-:W-:Y:S01]  /*dd00*/  LOP3.LUT R24, R5, 0x200, R24, 0xf8, !PT ;  /* 0x0000020005187812 */ /* 0x000fe200078ef818 */
[----:B------:R-:W-:Y:S06]  /*dd10*/  BRA.DIV UR5, `(.L_x_222) ;  /* 0x00000036056c7947 */ /* 0x000fec000b800000 */
[----:B------:R-:W0:Y:S01]  /*dd20*/  SHFL.IDX PT, R14, R0, RZ, 0x181f ;  /* 0x00181fff000e7589 */ /* 0x000e2200000e0000 */
[----:B------:R-:W-:-:S03]  /*dd30*/  @P0 LEA R7, R24, UR42, 0x1 ;  /* 0x0000002a18070c11 */ /* 0x000fc6000f8e08ff */
[----:B------:R-:W1:Y:S04]  /*dd40*/  SHFL.IDX PT, R2, R4, RZ, 0x181f ;  /* 0x00181fff04027589 */ /* 0x000e6800000e0000 */
[----:B------:R-:W-:Y:S01]  /*dd50*/  SHFL.IDX PT, R5, R4, 0x1, 0x181f ;  /* 0x00381f0004057f89 */ /* 0x000fe200000e0000 */
[----:B0-----:R-:W-:-:S05]  /*dd60*/  @P0 LEA R14, P1, R22, R14, 0x1 ;  /* 0x0000000e160e0211 */ /* 0x001fca00078208ff */
[----:B-1----:R-:W-:Y:S02]  /*dd70*/  @P0 IMAD.X R3, RZ, RZ, R2, P1 ;  /* 0x000000ffff030224 */ /* 0x002fe400008e0602 */
[----:B------:R-:W-:Y:S02]  /*dd80*/  @P0 IMAD.MOV.U32 R2, RZ, RZ, R14 ;  /* 0x000000ffff020224 */ /* 0x000fe400078e000e */
        /* <DEDUP_REMOVED lines=9> */
[----:B------:R-:W-:-:S03]  /*de20*/  ISETP.GE.AND P0, PT, R18, 0x21, PT ;  /* 0x000000211200780c */ /* 0x000fc60003f06270 */
[----:B------:R-:W2:Y:S10]  /*de30*/  SHFL.IDX PT, R4, R4, 0x3, 0x181f ;  /* 0x00781f0004047f89 */ /* 0x000eb400000e0000 */
[----:B0-----:R-:W-:-:S02]  /*de40*/  @P0 LEA R2, P1, R22, R14, 0x1 ;  /* 0x0000000e16020211 */ /* 0x001fc400078208ff */
[----:B------:R0:W3:Y:S03]  /*de50*/  SHFL.IDX PT, R14, R0, 0x3, 0x181f ;  /* 0x00781f00000e7f89 */ /* 0x0000e600000e0000 */
[----:B-1----:R-:W-:Y:S01]  /*de60*/  @P0 IMAD.X R3, RZ, RZ, R5, P1 ;  /* 0x000000ffff030224 */ /* 0x002fe200008e0605 */
[----:B------:R-:W-:-:S05]  /*de70*/  @P0 LEA R5, R24, UR42, 0x1 ;  /* 0x0000002a18050c11 */ /* 0x000fca000f8e08ff */
[----:B------:R0:W-:Y:S02]  /*de80*/  @P0 LDGSTS.E.BYPASS.LTC128B.128 [R5+0x23400], desc[UR36][R2.64], !P2 ;  /* 0x2340000002050fae */ /* 0x0001e4000d101d64 */
.L_x_276:
[----:B------:R-:W-:-:S13]  /*de90*/  ISETP.GE.AND P0, PT, R18, 0x31, PT ;  /* 0x000000311200780c */ /* 0x000fda0003f06270 */
[----:B0--3--:R-:W-:Y:S02]  /*dea0*/  @P0 LEA R2, P1, R22, R14, 0x1 ;  /* 0x0000000e16020211 */ /* 0x009fe400078208ff */
[----:B------:R-:W-:-:S03]  /*deb0*/  @P0 LEA R5, R24, UR42, 0x1 ;  /* 0x0000002a18050c11 */ /* 0x000fc6000f8e08ff */
[----:B--2---:R-:W-:-:S05]  /*dec0*/  @P0 IMAD.X R3, RZ, RZ, R4, P1 ;  /* 0x000000ffff030224 */ /* 0x004fca00008e0604 */
        /* <DEDUP_REMOVED lines=8> */
[----:B------:R-:W-:-:S13]  /*df50*/  LOP3.LUT P2, RZ, R16, 0x400, RZ, 0xc0, !PT ;  /* 0x0000040010ff7812 */ /* 0x000fda000784c0ff */
[----:B0-----:R-:W-:Y:S05]  /*df60*/  @!P2 BRA `(.L_x_223) ;  /* 0x000000000004a947 */ /* 0x001fea0003800000 */
[----:B------:R-:W-:Y:S01]  /*df70*/  BPT.TRAP 0x1 ;  /* 0x000000040000795c */ /* 0x000fe20000300000 */
.L_x_223:
[----:B------:R-:W-:Y:S01]  /*df80*/  SYNCS.ARRIVE.TRANS64.A1T0 RZ, [UR42+0x38830], RZ ;  /* 0x038830ffffff79a7 */ /* 0x000fe2000810002a */
[----:B------:R-:W-:Y:S05]  /*df90*/  WARPSYNC.ALL ;  /* 0x0000000000007948 */ /* 0x000fea0003800000 */
[----:B------:R-:W-:Y:S01]  /*dfa0*/  UIADD3 UR4, UR42, 0x20400, URZ ;  /* 0x000204002a047890 */ /* 0x000fe2000fffe03f */
[----:B------:R-:W-:Y:S01]  /*dfb0*/  BAR.SYNC.DEFER_BLOCKING 0x8, 0x100 ;  /* 0x0204000000007b1d */ /* 0x000fe20000010000 */
[----:B------:R-:W-:Y:S02]  /*dfc0*/  USHF.R.S32.HI UR46, URZ, 0x1f, UR43 ;  /* 0x0000001f3f2e7899 */ /* 0x000fe4000801142b */
[----:B------:R-:W-:-:S06]  /*dfd0*/  ULOP3.LUT UP0, URZ, UR4, 0x3ff, URZ, 0xc0, !UPT ;  /* 0x000003ff043f7892 */ /* 0x000fcc000f80c03f */
        /* <DEDUP_REMOVED lines=9> */
[----:B------:R-:W-:Y:S02]  /*e070*/  IMAD.U32 R5, RZ, RZ, UR5 ;  /* 0x00000005ff057e24 */ /* 0x000fe4000f8e00ff */
[----:B------:R-:W-:Y:S02]  /*e080*/  IMAD.U32 R7, RZ, RZ, UR7 ;  /* 0x00000007ff077e24 */ /* 0x000fe4000f8e00ff */
[----:B------:R-:W-:-:S02]  /*e090*/  IMAD.U32 R10, RZ, RZ, UR8 ;  /* 0x00000008ff0a7e24 */ /* 0x000fc4000f8e00ff */
[----:B------:R-:W-:Y:S02]  /*e0a0*/  IMAD.U32 R11, RZ, RZ, UR9 ;  /* 0x00000009ff0b7e24 */ /* 0x000fe4000f8e00ff */
[----:B------:R-:W-:Y:S02]  /*e0b0*/  IMAD.MOV.U32 R8, RZ, RZ, 0x70 ;  /* 0x00000070ff087424 */ /* 0x000fe400078e00ff */
[----:B------:R-:W-:Y:S02]  /*e0c0*/  IMAD.MOV.U32 R12, RZ, RZ, 0x1 ;  /* 0x00000001ff0c7424 */ /* 0x000fe400078e00ff */
[----:B------:R-:W-:-:S07]  /*e0d0*/  IMAD.MOV.U32 R13, RZ, RZ, RZ ;  /* 0x000000ffff0d7224 */ /* 0x000fce00078e00ff */
[----:B------:R-:W-:-:S07]  /*e0e0*/  LEPC R20, `(.L_x_224) ;  /* 0x000000001014794e */ /* 0x000fce0000000000 */
[----:B0-----:R-:W-:Y:S05]  /*e0f0*/  CALL.ABS.NOINC R2 ;  /* 0x0000000002007343 */ /* 0x001fea0003c00000 */
.L_x_224:
[----:B------:R-:W0:Y:S01]  /*e100*/  LDC R8, c[0x0][0x448] ;  /* 0x00011200ff087b82 */ /* 0x000e220000000800 */
[----:B------:R-:W1:Y:S01]  /*e110*/  S2R R20, SR_CTAID.X ;  /* 0x0000000000147919 */ /* 0x000e620000002500 */
[----:B------:R-:W-:Y:S01]  /*e120*/  R2UR UR6, R23 ;  /* 0x00000000170672ca */ /* 0x000fe200000e0000 */
[----:B------:R-:W-:Y:S01]  /*e130*/  ULDC.64 UR8, c[0x0][0x2d8] ;  /* 0x0000b60000087ab9 */ /* 0x000fe20000000a00 */
[----:B------:R-:W-:Y:S01]  /*e140*/  LOP3.LUT R16, R16, 0xfffff7ff, RZ, 0xc0, !PT ;  /* 0xfffff7ff10107812 */ /* 0x000fe200078ec0ff */
[----:B------:R-:W-:Y:S01]  /*e150*/  UIMAD.WIDE.U32 UR4, UR39, UR8, URZ ;  /* 0x00000008270472a5 */ /* 0x000fe2000f8e003f */
[----:B------:R-:W2:Y:S09]  /*e160*/  S2R R21, SR_TID.X ;  /* 0x0000000000157919 */ /* 0x000eb20000002100 */
[----:B------:R-:W-:-:S04]  /*e170*/  UIMAD UR6, UR6, UR8, URZ ;  /* 0x00000008060672a4 */ /* 0x000fc8000f8e023f */
[----:B------:R-:W-:-:S03]  /*e180*/  UIMAD UR6, UR39, UR9, UR6 ;  /* 0x00000009270672a4 */ /* 0x000fc6000f8e0206 */
[----:B------:R-:W-:Y:S01]  /*e190*/  ULDC.64 UR8, c[0x0][0x2e0] ;  /* 0x0000b80000087ab9 */ /* 0x000fe20000000a00 */
[----:B------:R-:W-:Y:S01]  /*e1a0*/  UIADD3 UR5, UR5, UR6, URZ ;  /* 0x0000000605057290 */ /* 0x000fe2000fffe03f */
[----:B0-----:R-:W-:Y:S01]  /*e1b0*/  ISETP.NE.AND P0, PT, R8, 0x1, PT ;  /* 0x000000010800780c */ /* 0x001fe20003f05270 */
[----:B------:R-:W-:Y:S02]  /*e1c0*/  UIMAD UR6, UR46, UR8, URZ ;  /* 0x000000082e0672a4 */ /* 0x000fe4000f8e023f */
[----:B------:R-:W-:Y:S02]  /*e1d0*/  UIMAD.WIDE.U32 UR4, UR43, UR8, UR4 ;  /* 0x000000082b0472a5 */ /* 0x000fe4000f8e0004 */
[----:B------:R-:W-:Y:S01]  /*e1e0*/  UIMAD UR6, UR43, UR9, UR6 ;  /* 0x000000092b0672a4 */ /* 0x000fe2000f8e0206 */
[----:B-1----:R-:W-:-:S03]  /*e1f0*/  IMAD R36, R20, 0x40, R31 ;  /* 0x0000004014247824 */ /* 0x002fc600078e021f */
[----:B------:R-:W-:Y:S01]  /*e200*/  UIADD3 UR6, UR5, UR6, URZ ;  /* 0x0000000605067290 */ /* 0x000fe2000fffe03f */
[----:B------:R-:W-:-:S03]  /*e210*/  MOV R4, UR4 ;  /* 0x0000000400047c02 */ /* 0x000fc60008000f00 */
[----:B------:R-:W0:Y:S01]  /*e220*/  @P0 LDC R3, c[0x0][0x44c] ;  /* 0x00011300ff030b82 */ /* 0x000e220000000800 */
[----:B------:R-:W-:Y:S01]  /*e230*/  IMAD.MOV.U32 R6, RZ, RZ, R36 ;  /* 0x000000ffff067224 */ /* 0x000fe200078e0024 */
[----:B------:R-:W-:Y:S01]  /*e240*/  @P0 LOP3.LUT R16, R16, 0x800, RZ, 0xfc, !PT ;  /* 0x0000080010100812 */ /* 0x000fe200078efcff */
[----:B------:R-:W-:Y:S01]  /*e250*/  IMAD.MOV.U32 R2, RZ, RZ, R4 ;  /* 0x000000ffff027224 */ /* 0x000fe200078e0004 */
[----:B--2---:R-:W-:-:S04]  /*e260*/  LOP3.LUT R21, R21, 0x7f, RZ, 0xc0, !PT ;  /* 0x0000007f15157812 */ /* 0x004fc800078ec0ff */
[----:B------:R-:W1:Y:S01]  /*e270*/  @P0 LDC R5, c[0x0][0x450] ;  /* 0x00011400ff050b82 */ /* 0x000e620000000800 */
[----:B------:R-:W-:Y:S01]  /*e280*/  SHF.R.U32.HI R21, RZ, 0x3, R21 ;  /* 0x00000003ff157819 */ /* 0x000fe20000011615 */
[----:B0-----:R-:W-:-:S04]  /*e290*/  @P0 IMAD.HI.U32 R0, R36, R3, RZ ;  /* 0x0000000324000227 */ /* 0x001fc800078e00ff */
[----:B------:R-:W-:Y:S01]  /*e2a0*/  IMAD.U32 R3, RZ, RZ, UR6 ;  /* 0x00000006ff037e24 */ /* 0x000fe2000f8e00ff */
[----:B-1----:R-:W-:Y:S01]  /*e2b0*/  @P0 SHF.R.U32.HI R6, RZ, R5, R0 ;  /* 0x00000005ff060219 */ /* 0x002fe20000011600 */
[----:B------:R-:W-:Y:S01]  /*e2c0*/  IMAD.U32 R5, RZ, RZ, UR5 ;  /* 0x00000005ff057e24 */ /* 0x000fe2000f8e00ff */
[----:B------:R-:W-:Y:S02]  /*e2d0*/  ULDC.64 UR4, c[0x0][0x2d0] ;  /* 0x0000b40000047ab9 */ /* 0x000fe40000000a00 */
[--C-:B------:R-:W-:Y:S01]  /*e2e0*/  SHF.R.S32.HI R0, RZ, 0x1f, R6.reuse ;  /* 0x0000001fff007819 */ /* 0x100fe20000011406 */
[----:B------:R-:W-:Y:S02]  /*e2f0*/  IMAD.MOV R7, RZ, RZ, -R6 ;  /* 0x000000ffff077224 */ /* 0x000fe400078e0a06 */
[----:B------:R-:W-:-:S04]  /*e300*/  IMAD.WIDE.U32 R2, R6, UR4, R2 ;  /* 0x0000000406027c25 */ /* 0x000fc8000f8e0002 */
[----:B------:R-:W-:Y:S02]  /*e310*/  IMAD R5, R0, UR4, RZ ;  /* 0x0000000400057c24 */ /* 0x000fe4000f8e02ff */
[----:B------:R-:W-:Y:S02]  /*e320*/  IMAD R0, R8, R7, R36 ;  /* 0x0000000708007224 */ /* 0x000fe400078e0224 */
[----:B------:R-:W-:Y:S01]  /*e330*/  IMAD R4, R6, UR5, R5 ;  /* 0x0000000506047c24 */ /* 0x000fe2000f8e0205 */
[----:B------:R-:W-:Y:S02]  /*e340*/  ULDC.64 UR4, c[0x0][0x2c8] ;  /* 0x0000b20000047ab9 */ /* 0x000fe40000000a00 */
[----:B------:R-:W-:Y:S01]  /*e350*/  SHF.R.S32.HI R5, RZ, 0x1f, R0 ;  /* 0x0000001fff057819 */ /* 0x000fe20000011400 */
[----:B------:R-:W-:-:S04]  /*e360*/  IMAD.IADD R3, R3, 0x1, R4 ;  /* 0x0000000103037824 */ /* 0x000fc800078e0204 */
[----:B------:R-:W-:Y:S02]  /*e370*/  IMAD R5, R5, UR4, RZ ;  /* 0x0000000405057c24 */ /* 0x000fe4000f8e02ff */
[----:B------:R-:W-:-:S04]  /*e380*/  IMAD.WIDE.U32 R2, R0, UR4, R2 ;  /* 0x0000000400027c25 */ /* 0x000fc8000f8e0002 */
[----:B------:R-:W-:Y:S01]  /*e390*/  IMAD R5, R0, UR5, R5 ;  /* 0x0000000500057c24 */ /* 0x000fe2000f8e0205 */
[----:B------:R-:W-:Y:S02]  /*e3a0*/  ULDC.64 UR4, c[0x0][0x280] ;  /* 0x0000a00000047ab9 */ /* 0x000fe40000000a00 */
[----:B------:R-:W-:Y:S01]  /*e3b0*/  LEA R0, P0, R2, UR4, 0x1 ;  /* 0x0000000402007c11 */ /* 0x000fe2000f8008ff */
[----:B------:R-:W-:Y:S01]  /*e3c0*/  IMAD.IADD R3, R3, 0x1, R5 ;  /* 0x0000000103037824 */ /* 0x000fe200078e0205 */
[----:B------:R-:W-:-:S04]  /*e3d0*/  ULDC UR4, c[0x0][0x2b8] ;  /* 0x0000ae0000047ab9 */ /* 0x000fc80000000800 */
[----:B------:R-:W-:Y:S01]  /*e3e0*/  LEA.HI.X R4, R2, UR5, R3, 0x1, P0 ;  /* 0x0000000502047c11 */ /* 0x000fe200080f0c03 */
[----:B------:R-:W-:Y:S01]  /*e3f0*/  UMOV UR5, 0xffffffff ;  /* 0xffffffff00057882 */ /* 0x000fe20000000000 */
[----:B------:R-:W-:Y:S02]  /*e400*/  ISETP.GE.AND P0, PT, R22, UR4, PT ;  /* 0x0000000416007c0c */ /* 0x000fe4000bf06270 */
[----:B------:R-:W-:Y:S11]  /*e410*/  BRA.DIV UR5, `(.L_x_225) ;  /* 0x0000003205cc7947 */ /* 0x000ff6000b800000 */
[----:B------:R-:W0:Y:S01]  /*e420*/  LDC R3, c[0x0][0x448] ;  /* 0x00011200ff037b82 */ /* 0x000e220000000800 */
[----:B------:R-:W1:Y:S01]  /*e430*/  SHFL.IDX PT, R14, R0, RZ, 0x181f ;  /* 0x00181fff000e7589 */ /* 0x000e6200000e0000 */
[----:B------:R-:W-:Y:S01]  /*e440*/  ULDC UR4, c[0x0][0x288] ;  /* 0x0000a20000047ab9 */ /* 0x000fe20000000800 */
[----:B------:R-:W-:Y:S01]  /*e450*/  IMAD R6, R20, 0x40, R21 ;  /* 0x0000004014067824 */ /* 0x000fe200078e0215 */
[----:B------:R-:W-:Y:S01]  /*e460*/  LOP3.LUT R16, R16, 0xfffffeff, RZ, 0xc0, !PT ;  /* 0xfffffeff10107812 */ /* 0x000fe200078ec0ff */
[----:B------:R-:W2:Y:S02]  /*e470*/  SHFL.IDX PT, R2, R4, RZ, 0x181f ;  /* 0x00181fff04027589 */ /* 0x000ea400000e0000 */
[----:B------:R-:W-:Y:S02]  /*e480*/  VIADD R8, R6, 0x10 ;  /* 0x0000001006087836 */ /* 0x000fe40000000000 */
[----:B------:R-:W3:Y:S04]  /*e490*/  SHFL.IDX PT, R7, R0, 0x1, 0x181f ;  /* 0x00381f0000077f89 */ /* 0x000ee800000e0000 */
[----:B------:R-:W4:Y:S01]  /*e4a0*/  SHFL.IDX PT, R9, R4, 0x1, 0x181f ;  /* 0x00381f0004097f89 */ /* 0x000f2200000e0000 */
[----:B0-----:R-:W-:-:S05]  /*e4b0*/  IMAD R5, R3, UR4, RZ ;  /* 0x0000000403057c24 */ /* 0x001fca000f8e02ff */
[-C--:B------:R-:W-:Y:S02]  /*e4c0*/  ISETP.GE.AND P2, PT, R6, R5.reuse, PT ;  /* 0x000000050600720c */ /* 0x080fe40003f46270 */
[----:B------:R-:W-:-:S11]  /*e4d0*/  ISETP.GE.AND P3, PT, R8, R5, PT ;  /* 0x000000050800720c */ /* 0x000fd60003f66270 */
[----:B-1----:R-:W-:Y:S02]  /*e4e0*/  @!P2 LEA R3, P1, R22, R14, 0x1 ;  /* 0x0000000e1603a211 */ /* 0x002fe400078208ff */
[----:B------:R-:W-:Y:S01]  /*e4f0*/  @!P2 LEA R8, R24, UR42, 0x1 ;  /* 0x0000002a1808ac11 */ /* 0x000fe2000f8e08ff */
[----:B------:R-:W-:Y:S01]  /*e500*/  SHFL.IDX PT, R14, R0, 0x3, 0x181f ;  /* 0x00781f00000e7f89 */ /* 0x000fe200000e0000 */
[----:B------:R-:W-:Y:S01]  /*e510*/  @P2 LOP3.LUT R16, R16, 0x100, RZ, 0xfc, !PT ;  /* 0x0000010010102812 */ /* 0x000fe200078efcff */
[----:B--2---:R-:W-:Y:S01]  /*e520*/  @!P2 IMAD.X R2, RZ, RZ, R2, P1 ;  /* 0x000000ffff02a224 */ /* 0x004fe200008e0602 */
[----:B---3--:R-:W-:Y:S02]  /*e530*/  @!P3 LEA R7, P1, R22, R7, 0x1 ;  /* 0x000000071607b211 */ /* 0x008fe400078208ff */
[----:B------:R-:W-:Y:S02]  /*e540*/  @!P3 LEA R10, R24, UR42, 0x1 ;  /* 0x0000002a180abc11 */ /* 0x000fe4000f8e08ff */
[----:B------:R-:W-:Y:S01]  /*e550*/  @!P2 LOP3.LUT R3, R3, R2, RZ, 0x3c, !PT ;  /* 0x000000020303a212 */ /* 0x000fe200078e3cff */
[----:B----4-:R-:W-:Y:S01]  /*e560*/  @!P3 IMAD.X R9, RZ, RZ, R9, P1 ;  /* 0x000000ffff09b224 */ /* 0x010fe200008e0609 */
[----:B------:R-:W-:-:S02]  /*e570*/  LOP3.LUT R16, R16, 0xffffff7f, RZ, 0xc0, !PT ;  /* 0xffffff7f10107812 */ /* 0x000fc400078ec0ff */
[C---:B------:R-:W-:Y:S02]  /*e580*/  @!P2 LOP3.LUT R2, R3.reuse, R2, RZ, 0x3c, !PT ;  /* 0x000000020302a212 */ /* 0x040fe400078e3cff */
[----:B------:R-:W-:Y:S02]  /*e590*/  @P3 LOP3.LUT R16, R16, 0x80, RZ, 0xfc, !PT ;  /* 0x0000008010103812 */ /* 0x000fe400078efcff */
[----:B------:R-:W-:Y:S02]  /*e5a0*/  @!P2 LOP3.LUT R3, R3, R2, RZ, 0x3c, !PT ;  /* 0x000000020303a212 */ /* 0x000fe400078e3cff */
[----:B------:R-:W-:-:S03]  /*e5b0*/  LOP3.LUT R16, R16, 0xffffffbf, RZ, 0xc0, !PT ;  /* 0xffffffbf10107812 */ /* 0x000fc600078ec0ff */
[----:B------:R0:W-:Y:S04]  /*e5c0*/  @!P2 LDGSTS.E.BYPASS.LTC128B.128 [R8+0x20400], desc[UR36][R2.64], !P0 ;  /* 0x204000000208afae */ /* 0x0001e8000c101d64 */
[----:B0-----:R-:W0:Y:S01]  /*e5d0*/  SHFL.IDX PT, R8, R0, 0x2, 0x181f ;  /* 0x00581f0000087f89 */ /* 0x001e2200000e0000 */
[----:B------:R-:W-:-:S03]  /*e5e0*/  IADD3 R3, R6, 0x20, RZ ;  /* 0x0000002006037810 */ /* 0x000fc60007ffe0ff */
[----:B------:R-:W1:Y:S01]  /*e5f0*/  SHFL.IDX PT, R2, R4, 0x2, 0x181f ;  /* 0x00581f0004027f89 */ /* 0x000e6200000e0000 */
[----:B------:R-:W-:Y:S01]  /*e600*/  ISETP.GE.AND P2, PT, R3, R5, PT ;  /* 0x000000050300720c */ /* 0x000fe20003f46270 */
[----:B------:R-:W-:Y:S02]  /*e610*/  @!P3 IMAD.MOV.U32 R3, RZ, RZ, R9 ;  /* 0x000000ffff03b224 */ /* 0x000fe400078e0009 */
[----:B------:R-:W2:Y:S10]  /*e620*/  SHFL.IDX PT, R4, R4, 0x3, 0x181f ;  /* 0x00781f0004047f89 */ /* 0x000eb400000e0000 */
[----:B------:R-:W-:-:S02]  /*e630*/  @P2 LOP3.LUT R16, R16, 0x40, RZ, 0xfc, !PT ;  /* 0x0000004010102812 */ /* 0x000fc400078efcff */
[----:B0-----:R-:W-:-:S05]  /*e640*/  @!P2 LEA R8, P1, R22, R8, 0x1 ;  /* 0x000000081608a211 */ /* 0x001fca00078208ff */
[----:B-1----:R-:W-:Y:S02]  /*e650*/  @!P2 IMAD.X R11, RZ, RZ, R2, P1 ;  /* 0x000000ffff0ba224 */ /* 0x002fe400008e0602 */
[----:B------:R-:W-:Y:S01]  /*e660*/  @!P3 IMAD.MOV.U32 R2, RZ, RZ, R7 ;  /* 0x000000ffff02b224 */ /* 0x000fe200078e0007 */
[----:B------:R-:W-:-:S04]  /*e670*/  @!P2 LEA R7, R24, UR42, 0x1 ;  /* 0x0000002a1807ac11 */ /* 0x000fc8000f8e08ff */
[----:B------:R0:W-:Y:S02]  /*e680*/  @!P3 LDGSTS.E.BYPASS.LTC128B.128 [R10+0x20c00], desc[UR36][R2.64], !P0 ;  /* 0x20c00000020abfae */ /* 0x0001e4000c101d64 */
[----:B0-----:R-:W-:Y:S02]  /*e690*/  @!P2 IMAD.MOV.U32 R2, RZ, RZ, R8 ;  /* 0x000000ffff02a224 */ /* 0x001fe400078e0008 */
[----:B------:R-:W-:-:S05]  /*e6a0*/  @!P2 IMAD.MOV.U32 R3, RZ, RZ, R11 ;  /* 0x000000ffff03a224 */ /* 0x000fca00078e000b */
[----:B--2---:R0:W-:Y:S02]  /*e6b0*/  @!P2 LDGSTS.E.BYPASS.LTC128B.128 [R7+0x21400], desc[UR36][R2.64], !P0 ;  /* 0x214000000207afae */ /* 0x0041e4000c101d64 */
.L_x_285:
[----:B------:R-:W-:Y:S01]  /*e6c0*/  VIADD R6, R6, 0x30 ;  /* 0x0000003006067836 */ /* 0x000fe20000000000 */
[----:B------:R-:W-:-:S04]  /*e6d0*/  LOP3.LUT R16, R16, 0xffffdfff, RZ, 0xc0, !PT ;  /* 0xffffdfff10107812 */ /* 0x000fc800078ec0ff */
[----:B------:R-:W-:-:S13]  /*e6e0*/  ISETP.GE.AND P2, PT, R6, R5, PT ;  /* 0x000000050600720c */ /* 0x000fda0003f46270 */
[----:B0-----:R-:W-:Y:S02]  /*e6f0*/  @!P2 LEA R2, P1, R22, R14, 0x1 ;  /* 0x0000000e1602a211 */ /* 0x001fe400078208ff */
[----:B------:R-:W-:Y:S02]  /*e700*/  @!P2 LEA R5, R24, UR42, 0x1 ;  /* 0x0000002a1805ac11 */ /* 0x000fe4000f8e08ff */
[----:B------:R-:W-:Y:S01]  /*e710*/  @P2 LOP3.LUT R16, R16, 0x2000, RZ, 0xfc, !PT ;  /* 0x0000200010102812 */ /* 0x000fe200078efcff */
[----:B------:R-:W-:-:S05]  /*e720*/  @!P2 IMAD.X R3, RZ, RZ, R4, P1 ;  /* 0x000000ffff03a224 */ /* 0x000fca00008e0604 */
        /* <DEDUP_REMOVED lines=8> */
[----:B------:R-:W-:Y:S02]  /*e7b0*/  UIADD3 UR4, UR42, 0x26400, URZ ;  /* 0x000264002a047890 */ /* 0x000fe4000fffe03f */
[----:B------:R-:W-:Y:S02]  /*e7c0*/  SYNCS.ARRIVE.TRANS64.A1T0 RZ, [UR42+0x38800], RZ ;  /* 0x038800ffffff79a7 */ /* 0x000fe4000810002a */
[----:B------:R-:W-:-:S06]  /*e7d0*/  ULOP3.LUT UP0, URZ, UR4, 0x3ff, URZ, 0xc0, !UPT ;  /* 0x000003ff043f7892 */ /* 0x000fcc000f80c03f */
[----:B------:R-:W-:-:S13]  /*e7e0*/  PLOP3.LUT P0, PT, PT, PT, UP0, 0x80, 0x0 ;  /* 0x000000000000781c */ /* 0x000fda0003f0f008 */
[----:B0-----:R-:W-:Y:S05]  /*e7f0*/  @!P0 BRA `(.L_x_226) ;  /* 0x0000000000408947 */ /* 0x001fea0003800000 */
        /* <DEDUP_REMOVED lines=16> */
.L_x_226:
[----:B------:R-:W0:Y:S01]  /*e900*/  LDC R2, c[0x0][0x448] ;  /* 0x00011200ff027b82 */ /* 0x000e220000000800 */
[----:B------:R-:W-:Y:S01]  /*e910*/  R2UR UR6, R23 ;  /* 0x00000000170672ca */ /* 0x000fe200000e0000 */
[----:B------:R-:W-:Y:S01]  /*e920*/  ULDC.64 UR8, c[0x0][0x3d8] ;  /* 0x0000f60000087ab9 */ /* 0x000fe20000000a00 */
[----:B------:R-:W-:Y:S01]  /*e930*/  ULDC UR7, c[0x0][0x448] ;  /* 0x0001120000077ab9 */ /* 0x000fe20000000800 */
[----:B------:R-:W-:Y:S01]  /*e940*/  UIMAD.WIDE.U32 UR4, UR39, UR8, URZ ;  /* 0x00000008270472a5 */ /* 0x000fe2000f8e003f */
[C---:B------:R-:W-:Y:S02]  /*e950*/  LOP3.LUT R10, R22.reuse, 0x80, RZ, 0xfc, !PT ;  /* 0x00000080160a7812 */ /* 0x040fe400078efcff */
[C---:B------:R-:W-:Y:S02]  /*e960*/  LOP3.LUT R8, R22.reuse, 0x40, RZ, 0xfc, !PT ;  /* 0x0000004016087812 */ /* 0x040fe400078efcff */
[----:B------:R-:W-:Y:S02]  /*e970*/  LOP3.LUT R6, R22, 0x180, RZ, 0xfc, !PT ;  /* 0x0000018016067812 */ /* 0x000fe400078efcff */
[----:B------:R-:W-:-:S03]  /*e980*/  LOP3.LUT R16, R16, 0xfffff7ff, RZ, 0xc0, !PT ;  /* 0xfffff7ff10107812 */ /* 0x000fc600078ec0ff */
[----:B------:R-:W-:-:S04]  /*e990*/  UIMAD UR6, UR6, UR8, URZ ;  /* 0x00000008060672a4 */ /* 0x000fc8000f8e023f */
[----:B------:R-:W-:-:S03]  /*e9a0*/  UIMAD UR6, UR39, UR9, UR6 ;  /* 0x00000009270672a4 */ /* 0x000fc6000f8e0206 */
[----:B------:R-:W-:Y:S01]  /*e9b0*/  ULDC.64 UR8, c[0x0][0x3e0] ;  /* 0x0000f80000087ab9 */ /* 0x000fe20000000a00 */
[----:B------:R-:W-:Y:S01]  /*e9c0*/  UIADD3 UR5, UR5, UR6, URZ ;  /* 0x0000000605057290 */ /* 0x000fe2000fffe03f */
[----:B0-----:R-:W-:Y:S01]  /*e9d0*/  ISETP.NE.AND P6, PT, R2, 0x1, PT ;  /* 0x000000010200780c */ /* 0x001fe20003fc5270 */
[----:B------:R-:W-:Y:S01]  /*e9e0*/  IMAD.MOV.U32 R2, RZ, RZ, R36 ;  /* 0x000000ffff027224 */ /* 0x000fe200078e0024 */
[----:B------:R-:W-:Y:S02]  /*e9f0*/  UIMAD UR6, UR46, UR8, URZ ;  /* 0x000000082e0672a4 */ /* 0x000fe4000f8e023f */
[----:B------:R-:W-:Y:S02]  /*ea00*/  UIMAD.WIDE.U32 UR4, UR43, UR8, UR4 ;  /* 0x000000082b0472a5 */ /* 0x000fe4000f8e0004 */
[----:B------:R-:W-:-:S03]  /*ea10*/  UIMAD UR6, UR43, UR9, UR6 ;  /* 0x000000092b0672a4 */ /* 0x000fc6000f8e0206 */
[----:B------:R-:W-:Y:S01]  /*ea20*/  ULDC.64 UR8, c[0x0][0x3d0] ;  /* 0x0000f40000087ab9 */ /* 0x000fe20000000a00 */
[----:B------:R-:W-:Y:S01]  /*ea30*/  UIADD3 UR5, UR5, UR6, URZ ;  /* 0x0000000605057290 */ /* 0x000fe2000fffe03f */
[----:B------:R-:W-:Y:S02]  /*ea40*/  IMAD.U32 R9, RZ, RZ, UR8 ;  /* 0x00000008ff097e24 */ /* 0x000fe4000f8e00ff */
[----:B------:R-:W0:Y:S08]  /*ea50*/  @P6 LDC R3, c[0x0][0x44c] ;  /* 0x00011300ff036b82 */ /* 0x000e300000000800 */
[----:B------:R-:W1:Y:S01]  /*ea60*/  @P6 LDC R0, c[0x0][0x450] ;  /* 0x00011400ff006b82 */ /* 0x000e620000000800 */
[----:B0-----:R-:W-:-:S05]  /*ea70*/  @P6 IMAD.HI.U32 R3, R36, R3, RZ ;  /* 0x0000000324036227 */ /* 0x001fca00078e00ff */
[----:B-1----:R-:W-:-:S04]  /*ea80*/  @P6 SHF.R.U32.HI R2, RZ, R0, R3 ;  /* 0x00000000ff026219 */ /* 0x002fc80000011603 */
[--C-:B------:R-:W-:Y:S01]  /*ea90*/  SHF.R.S32.HI R0, RZ, 0x1f, R2.reuse ;  /* 0x0000001fff007819 */ /* 0x100fe20000011402 */
[----:B------:R-:W-:-:S04]  /*eaa0*/  IMAD.MOV R5, RZ, RZ, -R2 ;  /* 0x000000ffff057224 */ /* 0x000fc800078e0a02 */
[----:B------:R-:W-:Y:S02]  /*eab0*/  IMAD R3, R0, UR8, RZ ;  /* 0x0000000800037c24 */ /* 0x000fe4000f8e02ff */
[----:B------:R-:W-:Y:S02]  /*eac0*/  IMAD R5, R5, UR7, R36 ;  /* 0x0000000705057c24 */ /* 0x000fe4000f8e0224 */
[C---:B------:R-:W-:Y:S02]  /*ead0*/  IMAD R7, R2.reuse, UR9, R3 ;  /* 0x0000000902077c24 */ /* 0x040fe4000f8e0203 */
[----:B------:R-:W-:Y:S01]  /*eae0*/  IMAD.WIDE.U32 R2, R2, R9, UR4 ;  /* 0x0000000402027e25 */ /* 0x000fe2000f8e0009 */
[----:B------:R-:W-:Y:S01]  /*eaf0*/  SHF.R.S32.HI R0, RZ, 0x1f, R5 ;  /* 0x0000001fff007819 */ /* 0x000fe20000011405 */
[----:B------:R-:W-:-:S03]  /*eb00*/  ULDC.64 UR4, c[0x0][0x3c8] ;  /* 0x0000f20000047ab9 */ /* 0x000fc60000000a00 */
[----:B------:R-:W-:Y:S01]  /*eb10*/  IADD3 R3, R3, R7, RZ ;  /* 0x0000000703037210 */ /* 0x000fe20007ffe0ff */
[----:B------:R-:W-:Y:S02]  /*eb20*/  IMAD R0, R0, UR4, RZ ;  /* 0x0000000400007c24 */ /* 0x000fe4000f8e02ff */
[----:B------:R-:W-:-:S04]  /*eb30*/  IMAD.WIDE.U32 R2, R5, UR4, R2 ;  /* 0x0000000405027c25 */ /* 0x000fc8000f8e0002 */
[----:B------:R-:W-:Y:S01]  /*eb40*/  IMAD R7, R5, UR5, R0 ;  /* 0x0000000505077c24 */ /* 0x000fe2000f8e0200 */
[----:B------:R-:W-:Y:S02]  /*eb50*/  ULDC.64 UR4, c[0x0][0x390] ;  /* 0x0000e40000047ab9 */ /* 0x000fe40000000a00 */
[----:B------:R-:W-:Y:S01]  /*eb60*/  LEA R0, P0, R2, UR4, 0x1 ;  /* 0x0000000402007c11 */ /* 0x000fe2000f8008ff */
[----:B------:R-:W-:Y:S01]  /*eb70*/  ULDC UR4, c[0x0][0x3b8] ;  /* 0x0000ee0000047ab9 */ /* 0x000fe20000000800 */
[----:B------:R-:W-:Y:S01]  /*eb80*/  IMAD.IADD R3, R3, 0x1, R7 ;  /* 0x0000000103037824 */ /* 0x000fe200078e0207 */
[----:B------:R-:W-:Y:S02]  /*eb90*/  ISETP.GE.AND P1, PT, R22, UR4, PT ;  /* 0x0000000416007c0c */ /* 0x000fe4000bf26270 */
[----:B------:R-:W-:Y:S02]  /*eba0*/  ISETP.GE.AND P4, PT, R10, UR4, PT ;  /* 0x000000040a007c0c */ /* 0x000fe4000bf86270 */
[----:B------:R-:W-:-:S02]  /*ebb0*/  ISETP.GE.AND P5, PT, R8, UR4, PT ;  /* 0x0000000408007c0c */ /* 0x000fc4000bfa6270 */
[----:B------:R-:W-:Y:S02]  /*ebc0*/  LOP3.LUT R8, R22, 0xc0, RZ, 0xfc, !PT ;  /* 0x000000c016087812 */ /* 0x000fe400078efcff */
[----:B------:R-:W-:Y:S02]  /*ebd0*/  LEA.HI.X R4, R2, UR5, R3, 0x1, P0 ;  /* 0x0000000502047c11 */ /* 0x000fe400080f0c03 */
[----:B------:R-:W-:Y:S02]  /*ebe0*/  SEL R2, RZ, 0x1, P1 ;  /* 0x00000001ff027807 */ /* 0x000fe40000800000 */
[----:B------:R-:W-:Y:S02]  /*ebf0*/  SEL R3, RZ, 0x4, P4 ;  /* 0x00000004ff037807 */ /* 0x000fe40002000000 */
[----:B------:R-:W-:Y:S02]  /*ec00*/  SEL R7, RZ, 0x2, P5 ;  /* 0x00000002ff077807 */ /* 0x000fe40002800000 */
[----:B------:R-:W-:-:S02]  /*ec10*/  ISETP.GE.AND P2, PT, R35, UR4, PT ;  /* 0x0000000423007c0c */ /* 0x000fc4000bf46270 */
[----:B------:R-:W-:Y:S02]  /*ec20*/  ISETP.GE.AND P3, PT, R8, UR4, PT ;  /* 0x0000000408007c0c */ /* 0x000fe4000bf66270 */
[----:B------:R-:W-:Y:S02]  /*ec30*/  IADD3 R7, R3, R7, R2 ;  /* 0x0000000703077210 */ /* 0x000fe40007ffe002 */
[----:B------:R-:W-:Y:S02]  /*ec40*/  ISETP.GE.AND P0, PT, R6, UR4, PT ;  /* 0x0000000406007c0c */ /* 0x000fe4000bf06270 */
[----:B------:R-:W-:Y:S02]  /*ec50*/  @P1 LOP3.LUT R16, R16, 0x800, RZ, 0xfc, !PT ;  /* 0x0000080010101812 */ /* 0x000fe400078efcff */
[----:B------:R-:W-:Y:S02]  /*ec60*/  SEL R2, RZ, 0x10, P2 ;  /* 0x00000010ff027807 */ /* 0x000fe40001000000 */
[----:B------:R-:W-:-:S02]  /*ec70*/  SEL R3, RZ, 0x8, P3 ;  /* 0x00000008ff037807 */ /* 0x000fc40001800000 */
[----:B------:R-:W-:Y:S02]  /*ec80*/  ISETP.GE.AND P1, PT, R34, UR4, PT ;  /* 0x0000000422007c0c */ /* 0x000fe4000bf26270 */
[----:B------:R-:W-:Y:S02]  /*ec90*/  SEL R5, RZ, 0x40, P0 ;  /* 0x00000040ff057807 */ /* 0x000fe40000000000 */
[----:B------:R-:W-:Y:S02]  /*eca0*/  IADD3 R3, R2, R7, R3 ;  /* 0x0000000702037210 */ /* 0x000fe40007ffe003 */
[----:B------:R-:W-:Y:S01]  /*ecb0*/  ISETP.GE.AND P0, PT, R37, UR4, PT ;  /* 0x0000000425007c0c */ /* 0x000fe2000bf06270 */
[----:B------:R-:W-:Y:S01]  /*ecc0*/  UMOV UR4, 0xffffffff ;  /* 0xffffffff00047882 */ /* 0x000fe20000000000 */
[----:B------:R-:W-:Y:S02]  /*ecd0*/  SEL R2, RZ, 0x20, P1 ;  /* 0x00000020ff027807 */ /* 0x000fe40000800000 */
[----:B------:R-:W-:-:S02]  /*ece0*/  SEL R6, RZ, 0x80, P0 ;  /* 0x00000080ff067807 */ /* 0x000fc40000000000 */
[----:B------:R-:W-:-:S05]  /*ecf0*/  IADD3 R5, R5, R3, R2 ;  /* 0x0000000305057210 */ /* 0x000fca0007ffe002 */
[----:B------:R-:W-:Y:S01]  /*ed00*/  IMAD.IADD R6, R5, 0x1, R6 ;  /* 0x0000000105067824 */ /* 0x000fe200078e0206 */
[----:B------:R-:W-:Y:S06]  /*ed10*/  BRA.DIV UR4, `(.L_x_227) ;  /* 0x0000002e04ec7947 */ /* 0x000fec000b800000 */
[----:B------:R-:W0:Y:S01]  /*ed20*/  SHFL.IDX PT, R14, R0, RZ, 0x181f ;  /* 0x00181fff000e7589 */ /* 0x000e2200000e0000 */
[----:B------:R-:W-:Y:S02]  /*ed30*/  LOP3.LUT P6, RZ, R16, 0x100, RZ, 0xc0, !PT ;  /* 0x0000010010ff7812 */ /* 0x000fe400078cc0ff */
[----:B------:R-:W-:Y:S01]  /*ed40*/  P2R R8, PR, RZ, 0x20 ;  /* 0x00000020ff087803 */ /* 0x000fe20000000000 */
[----:B------:R-:W1:Y:S10]  /*ed50*/  SHFL.IDX PT, R2, R4, RZ, 0x181f ;  /* 0x00181fff04027589 */ /* 0x000e7400000e0000 */
[----:B------:R-:W-:-:S02]  /*ed60*/  @!P6 LEA R7, R24, UR42, 0x1 ;  /* 0x0000002a1807ec11 */ /* 0x000fc4000f8e08ff */
[----:B0-----:R-:W-:-:S05]  /*ed70*/  @!P6 LEA R14, P0, R22, R14, 0x1 ;  /* 0x0000000e160ee211 */ /* 0x001fca00078008ff */
[----:B-1----:R-:W-:Y:S01]  /*ed80*/  @!P6 IMAD.X R21, RZ, RZ, R2, P0 ;  /* 0x000000ffff15e224 */ /* 0x002fe200000e0602 */
[----:B------:R-:W-:Y:S02]  /*ed90*/  LOP3.LUT P0, RZ, R16, 0x800, RZ, 0xc0, !PT ;  /* 0x0000080010ff7812 */ /* 0x000fe4000780c0ff */
[----:B------:R-:W-:Y:S01]  /*eda0*/  @!P6 LOP3.LUT R2, R5, 0x40, RZ, 0xc0, !PT ;  /* 0x000000400502e812 */ /* 0x000fe200078ec0ff */
[----:B------:R-:W-:-:S03]  /*edb0*/  @!P6 IMAD.MOV.U32 R3, RZ, RZ, R21 ;  /* 0x000000ffff03e224 */ /* 0x000fc600078e0015 */
[----:B------:R-:W-:Y:S01]  /*edc0*/  @!P6 SHF.R.U32.HI R9, RZ, 0x2, R2 ;  /* 0x00000002ff09e819 */ /* 0x000fe20000011602 */
[----:B------:R-:W-:Y:S02]  /*edd0*/  @!P6 IMAD.MOV.U32 R2, RZ, RZ, R14 ;  /* 0x000000ffff02e224 */ /* 0x000fe400078e000e */
[----:B------:R-:W0:Y:S04]  /*ede0*/  SHFL.IDX PT, R14, R0, 0x1, 0x181f ;  /* 0x00381f00000e7f89 */ /* 0x000e2800000e0000 */
[----:B------:R-:W-:Y:S04]  /*edf0*/  @!P6 LDGSTS.E.BYPASS.LTC128B.128 [R7+0x26400], desc[UR36][R2.64], !P0 ;  /* 0x264000000207efae */ /* 0x000fe8000c101d64 */
[----:B------:R-:W-:Y:S01]  /*ee00*/  @!P6 LDGSTS.E.BYPASS.LTC128B.128 [R7+0x28400], desc[UR36][R2.64+0x80], !P5 ;  /* 0x284000800207efae */ /* 0x000fe2000e901d64 */
[----:B------:R-:W-:-:S13]  /*ee10*/  LOP3.LUT P5, RZ, R16, 0x100, RZ, 0xc0, !PT ;  /* 0x0000010010ff7812 */ /* 0x000fda00078ac0ff */
[----:B------:R-:W-:Y:S01]  /*ee20*/  @!P5 ISETP.NE.U32.AND P6, PT, R9, RZ, PT ;  /* 0x000000ff0900d20c */ /* 0x000fe20003fc5070 */
[----:B------:R-:W-:Y:S01]  /*ee30*/  @!P5 LDGSTS.E.BYPASS.LTC128B.128 [R7+0x2a400], desc[UR36][R2.64+0x100], !P4 ;  /* 0x2a4001000207dfae */ /* 0x000fe2000e101d64 */
[----:B------:R-:W-:-:S03]  /*ee40*/  @!P5 LOP3.LUT R9, R6, 0x80, RZ, 0xc0, !PT ;  /* 0x000000800609d812 */ /* 0x000fc600078ec0ff */
[----:B------:R-:W-:Y:S01]  /*ee50*/  @!P5 LDGSTS.E.BYPASS.LTC128B.128 [R7+0x2c400], desc[UR36][R2.64+0x180], !P3 ;  /* 0x2c4001800207dfae */ /* 0x000fe2000d901d64 */
[----:B------:R-:W-:-:S03]  /*ee60*/  @!P5 SHF.R.U32.HI R9, RZ, 0x3, R9 ;  /* 0x00000003ff09d819 */ /* 0x000fc60000011609 */
[----:B------:R-:W-:Y:S01]  /*ee70*/  @!P5 LDGSTS.E.BYPASS.LTC128B.128 [R7+0x2e400], desc[UR36][R2.64+0x200], !P2 ;  /* 0x2e4002000207dfae */ /* 0x000fe2000d101d64 */
[----:B------:R-:W-:-:S03]  /*ee80*/  @!P5 ISETP.NE.U32.AND P0, PT, R9, RZ, PT ;  /* 0x000000ff0900d20c */ /* 0x000fc60003f05070 */
[----:B------:R-:W1:Y:S04]  /*ee90*/  SHFL.IDX PT, R9, R4, 0x1, 0x181f ;  /* 0x00381f0004097f89 */ /* 0x000e6800000e0000 */
[----:B------:R-:W-:Y:S04]  /*eea0*/  @!P5 LDGSTS.E.BYPASS.LTC128B.128 [R7+0x30400], desc[UR36][R2.64+0x280], !P1 ;  /* 0x304002800207dfae */ /* 0x000fe8000c901d64 */
[----:B------:R-:W-:Y:S01]  /*eeb0*/  @!P5 LDGSTS.E.BYPASS.LTC128B.128 [R7+0x32400], desc[UR36][R2.64+0x300], P6 ;  /* 0x324003000207dfae */ /* 0x000fe2000b101d64 */
[----:B------:R-:W-:-:S03]  /*eec0*/  LOP3.LUT P6, RZ, R16, 0x80, RZ, 0xc0, !PT ;  /* 0x0000008010ff7812 */ /* 0x000fc600078cc0ff */
[----:B------:R2:W-:Y:S01]  /*eed0*/  @!P5 LDGSTS.E.BYPASS.LTC128B.128 [R7+0x34400], desc[UR36][R2.64+0x380], P0 ;  /* 0x344003800207dfae */ /* 0x0005e20008101d64 */
[----:B------:R-:W-:-:S04]  /*eee0*/  ISETP.NE.AND P5, PT, R8, RZ, PT ;  /* 0x000000ff0800720c */ /* 0x000fc80003fa5270 */
[----:B------:R-:W-:-:S05]  /*eef0*/  P2R R10, PR, RZ, 0x20 ;  /* 0x00000020ff0a7803 */ /* 0x000fca0000000000 */
[----:B0-----:R-:W-:Y:S02]  /*ef00*/  @!P6 LEA R14, P0, R22, R14, 0x1 ;  /* 0x0000000e160ee211 */ /* 0x001fe400078008ff */
[----:B------:R-:W-:-:S03]  /*ef10*/  @!P6 LOP3.LUT R20, R5, 0x40, RZ, 0xc0, !PT ;  /* 0x000000400514e812 */ /* 0x000fc600078ec0ff */
[----:B-1----:R-:W-:Y:S01]  /*ef20*/  @!P6 IMAD.X R21, RZ, RZ, R9, P0 ;  /* 0x000000ffff15e224 */ /* 0x002fe200000e0609 */
[----:B------:R-:W-:Y:S01]  /*ef30*/  LOP3.LUT P0, RZ, R16, 0x800, RZ, 0xc0, !PT ;  /* 0x0000080010ff7812 */ /* 0x000fe2000780c0ff */
[----:B--2---:R-:W-:Y:S01]  /*ef40*/  @!P6 IMAD.MOV.U32 R2, RZ, RZ, R14 ;  /* 0x000000ffff02e224 */ /* 0x004fe200078e000e */
[----:B------:R-:W-:Y:S01]  /*ef50*/  @!P6 LEA R9, R24, UR42, 0x1 ;  /* 0x0000002a1809ec11 */ /* 0x000fe2000f8e08ff */
[----:B------:R-:W-:Y:S01]  /*ef60*/  @!P6 IMAD.MOV.U32 R3, RZ, RZ, R21 ;  /* 0x000000ffff03e224 */ /* 0x000fe200078e0015 */
[----:B------:R-:W-:Y:S01]  /*ef70*/  @!P6 SHF.R.U32.HI R20, RZ, 0x2, R20 ;  /* 0x00000002ff14e819 */ /* 0x000fe20000011614 */
[----:B------:R-:W0:Y:S08]  /*ef80*/  SHFL.IDX PT, R14, R0, 0x2, 0x181f ;  /* 0x00581f00000e7f89 */ /* 0x000e3000000e0000 */
[----:B------:R-:W-:Y:S04]  /*ef90*/  @!P6 LDGSTS.E.BYPASS.LTC128B.128 [R9+0x26c00], desc[UR36][R2.64], !P0 ;  /* 0x26c000000209efae */ /* 0x000fe8000c101d64 */
[----:B------:R-:W-:Y:S01]  /*efa0*/  @!P6 LDGSTS.E.BYPASS.LTC128B.128 [R9+0x28c00], desc[UR36][R2.64+0x80], !P5 ;  /* 0x28c000800209efae */ /* 0x000fe2000e901d64 */
[----:B------:R-:W-:-:S04]  /*efb0*/  LOP3.LUT P5, RZ, R16, 0x40, RZ, 0xc0, !PT ;  /* 0x0000004010ff7812 */ /* 0x000fc800078ac0ff */
[----:B------:R-:W-:Y:S02]  /*efc0*/  P2R R8, PR, RZ, 0x20 ;  /* 0x00000020ff087803 */ /* 0x000fe40000000000 */
[----:B------:R-:W-:-:S13]  /*efd0*/  LOP3.LUT P5, RZ, R16, 0x80, RZ, 0xc0, !PT ;  /* 0x0000008010ff7812 */ /* 0x000fda00078ac0ff */
[----:B------:R-:W-:Y:S01]  /*efe0*/  @!P5 LOP3.LUT R7, R6, 0x80, RZ, 0xc0, !PT ;  /* 0x000000800607d812 */ /* 0x000fe200078ec0ff */
[----:B------:R-:W-:Y:S01]  /*eff0*/  @!P5 LDGSTS.E.BYPASS.LTC128B.128 [R9+0x2ac00], desc[UR36][R2.64+0x100], !P4 ;  /* 0x2ac001000209dfae */ /* 0x000fe2000e101d64 */
[----:B------:R-:W-:Y:S02]  /*f000*/  @!P5 ISETP.NE.U32.AND P6, PT, R20, RZ, PT ;  /* 0x000000ff1400d20c */ /* 0x000fe40003fc5070 */
[----:B------:R-:W-:Y:S01]  /*f010*/  @!P5 SHF.R.U32.HI R7, RZ, 0x3, R7 ;  /* 0x00000003ff07d819 */ /* 0x000fe20000011607 */
[----:B------:R-:W-:Y:S03]  /*f020*/  @!P5 LDGSTS.E.BYPASS.LTC128B.128 [R9+0x2cc00], desc[UR36][R2.64+0x180], !P3 ;  /* 0x2cc001800209dfae */ /* 0x000fe6000d901d64 */
[----:B------:R-:W-:Y:S01]  /*f030*/  @!P5 ISETP.NE.U32.AND P0, PT, R7, RZ, PT ;  /* 0x000000ff0700d20c */ /* 0x000fe20003f05070 */
[----:B------:R-:W-:Y:S04]  /*f040*/  @!P5 LDGSTS.E.BYPASS.LTC128B.128 [R9+0x2ec00], desc[UR36][R2.64+0x200], !P2 ;  /* 0x2ec002000209dfae */ /* 0x000fe8000d101d64 */
[----:B------:R-:W1:Y:S04]  /*f050*/  SHFL.IDX PT, R7, R4, 0x2, 0x181f ;  /* 0x00581f0004077f89 */ /* 0x000e6800000e0000 */
[----:B------:R-:W-:Y:S04]  /*f060*/  @!P5 LDGSTS.E.BYPASS.LTC128B.128 [R9+0x30c00], desc[UR36][R2.64+0x280], !P1 ;  /* 0x30c002800209dfae */ /* 0x000fe8000c901d64 */
[----:B------:R-:W-:Y:S01]  /*f070*/  @!P5 LDGSTS.E.BYPASS.LTC128B.128 [R9+0x32c00], desc[UR36][R2.64+0x300], P6 ;  /* 0x32c003000209dfae */ /* 0x000fe2000b101d64 */
[----:B------:R-:W-:-:S03]  /*f080*/  LOP3.LUT P6, RZ, R16, 0x800, RZ, 0xc0, !PT ;  /* 0x0000080010ff7812 */ /* 0x000fc600078cc0ff */
[----:B------:R2:W-:Y:S01]  /*f090*/  @!P5 LDGSTS.E.BYPASS.LTC128B.128 [R9+0x34c00], desc[UR36][R2.64+0x380], P0 ;  /* 0x34c003800209dfae */ /* 0x0005e20008101d64 */
[----:B------:R-:W-:-:S03]  /*f0a0*/  ISETP.NE.AND P5, PT, R8, RZ, PT ;  /* 0x000000ff0800720c */ /* 0x000fc60003fa5270 */
[----:B------:R-:W3:Y:S10]  /*f0b0*/  SHFL.IDX PT, R4, R4, 0x3, 0x181f ;  /* 0x00781f0004047f89 */ /* 0x000ef400000e0000 */
[----:B0-----:R-:W-:-:S04]  /*f0c0*/  @!P5 LEA R14, P0, R22, R14, 0x1 ;  /* 0x0000000e160ed211 */ /* 0x001fc800078008ff */
[----:B-1----:R-:W-:Y:S02]  /*f0d0*/  @!P5 IADD3.X R7, RZ, R7, RZ, P0, !PT ;  /* 0x00000007ff07d210 */ /* 0x002fe400007fe4ff */
[----:B------:R-:W-:Y:S02]  /*f0e0*/  LOP3.LUT P0, RZ, R16, 0x40, RZ, 0xc0, !PT ;  /* 0x0000004010ff7812 */ /* 0x000fe4000780c0ff */
[----:B------:R-:W-:-:S11]  /*f0f0*/  ISETP.NE.AND P5, PT, R10, RZ, PT ;  /* 0x000000ff0a00720c */ /* 0x000fd60003fa5270 */
[----:B------:R-:W-:Y:S01]  /*f100*/  @!P0 LOP3.LUT R20, R5, 0x40, RZ, 0xc0, !PT ;  /* 0x0000004005148812 */ /* 0x000fe200078ec0ff */
[----:B--2---:R-:W-:Y:S01]  /*f110*/  @!P0 IMAD.MOV.U32 R2, RZ, RZ, R14 ;  /* 0x000000ffff028224 */ /* 0x004fe200078e000e */
[----:B------:R-:W-:Y:S01]  /*f120*/  @!P0 LEA R21, R24, UR42, 0x1 ;  /* 0x0000002a18158c11 */ /* 0x000fe2000f8e08ff */
[----:B------:R-:W-:Y:S01]  /*f130*/  @!P0 IMAD.MOV.U32 R3, RZ, RZ, R7 ;  /* 0x000000ffff038224 */ /* 0x000fe200078e0007 */
[----:B------:R-:W-:Y:S01]  /*f140*/  @!P0 SHF.R.U32.HI R20, RZ, 0x2, R20 ;  /* 0x00000002ff148819 */ /* 0x000fe20000011614 */
[----:B------:R0:W1:Y:S04]  /*f150*/  SHFL.IDX PT, R14, R0, 0x3, 0x181f ;  /* 0x00781f00000e7f89 */ /* 0x00006800000e0000 */
[----:B------:R0:W-:Y:S01]  /*f160*/  @!P0 LDGSTS.E.BYPASS.LTC128B.128 [R21+0x27400], desc[UR36][R2.64], !P6 ;  /* 0x2740000002158fae */ /* 0x0001e2000f101d64 */
[----:B------:R-:W-:-:S03]  /*f170*/  @!P0 ISETP.NE.U32.AND P6, PT, R20, RZ, PT ;  /* 0x000000ff1400820c */ /* 0x000fc60003fc5070 */
[----:B------:R0:W-:Y:S04]  /*f180*/  @!P0 LDGSTS.E.BYPASS.LTC128B.128 [R21+0x29400], desc[UR36][R2.64+0x80], !P5 ;  /* 0x2940008002158fae */ /* 0x0001e8000e901d64 */
[----:B------:R0:W-:Y:S04]  /*f190*/  @!P0 LDGSTS.E.BYPASS.LTC128B.128 [R21+0x2b400], desc[UR36][R2.64+0x100], !P4 ;  /* 0x2b40010002158fae */ /* 0x0001e8000e101d64 */
[----:B------:R0:W-:Y:S04]  /*f1a0*/  @!P0 LDGSTS.E.BYPASS.LTC128B.128 [R21+0x2d400], desc[UR36][R2.64+0x180], !P3 ;  /* 0x2d40018002158fae */ /* 0x0001e8000d901d64 */
[----:B------:R0:W-:Y:S04]  /*f1b0*/  @!P0 LDGSTS.E.BYPASS.LTC128B.128 [R21+0x2f400], desc[UR36][R2.64+0x200], !P2 ;  /* 0x2f40020002158fae */ /* 0x0001e8000d101d64 */
[----:B------:R0:W-:Y:S04]  /*f1c0*/  @!P0 LDGSTS.E.BYPASS.LTC128B.128 [R21+0x31400], desc[UR36][R2.64+0x280], !P1 ;  /* 0x3140028002158fae */ /* 0x0001e8000c901d64 */
[----:B------:R0:W-:Y:S01]  /*f1d0*/  @!P0 LDGSTS.E.BYPASS.LTC128B.128 [R21+0x33400], desc[UR36][R2.64+0x300], P6 ;  /* 0x3340030002158fae */ /* 0x0001e2000b101d64 */
[----:B------:R-:W-:-:S13]  /*f1e0*/  LOP3.LUT P6, RZ, R16, 0x40, RZ, 0xc0, !PT ;  /* 0x0000004010ff7812 */ /* 0x000fda00078cc0ff */
[----:B------:R-:W-:-:S04]  /*f1f0*/  @!P6 LOP3.LUT R9, R6, 0x80, RZ, 0xc0, !PT ;  /* 0x000000800609e812 */ /* 0x000fc800078ec0ff */
[----:B------:R-:W-:-:S04]  /*f200*/  @!P6 SHF.R.U32.HI R9, RZ, 0x3, R9 ;  /* 0x00000003ff09e819 */ /* 0x000fc80000011609 */
[----:B------:R-:W-:-:S13]  /*f210*/  @!P6 ISETP.NE.U32.AND P0, PT, R9, RZ, PT ;  /* 0x000000ff0900e20c */ /* 0x000fda0003f05070 */
[----:B-1-3--:R0:W-:Y:S02]  /*f220*/  @!P6 LDGSTS.E.BYPASS.LTC128B.128 [R21+0x35400], desc[UR36][R2.64+0x380], P0 ;  /* 0x354003800215efae */ /* 0x00a1e40008101d64 */
.L_x_295:
[----:B------:R-:W-:Y:S01]  /*f230*/  LOP3.LUT P0, RZ, R16, 0x2000, RZ, 0xc0, !PT ;  /* 0x0000200010ff7812 */ /* 0x000fe2000780c0ff */
[----:B------:R-:W-:-:S12]  /*f240*/  BSSY B0, `(.L_x_228) ;  /* 0x0000017000007945 */ /* 0x000fd80003800000 */
[----:B------:R-:W-:Y:S05]  /*f250*/  @P0 BRA `(.L_x_229) ;  /* 0x0000000000540947 */ /* 0x000fea0003800000 */
[----:B------:R-:W-:Y:S02]  /*f260*/  LOP3.LUT R5, R5, 0x40, RZ, 0xc0, !PT ;  /* 0x0000004005057812 */ /* 0x000fe400078ec0ff */
[----:B------:R-:W-:Y:S02]  /*f270*/  LOP3.LUT P6, RZ, R16, 0x800, RZ, 0xc0, !PT ;  /* 0x0000080010ff7812 */ /* 0x000fe400078cc0ff */
[----:B0-----:R-:W-:Y:S02]  /*f280*/  LEA R2, P0, R22, R14, 0x1 ;  /* 0x0000000e16027211 */ /* 0x001fe400078008ff */
[----:B------:R-:W-:Y:S02]  /*f290*/  SHF.R.U32.HI R5, RZ, 0x2, R5 ;  /* 0x00000002ff057819 */ /* 0x000fe40000011605 */
[----:B------:R-:W-:Y:S01]  /*f2a0*/  LEA R7, R24, UR42, 0x1 ;  /* 0x0000002a18077c11 */ /* 0x000fe2000f8e08ff */
[----:B------:R-:W-:Y:S01]  /*f2b0*/  IMAD.X R3, RZ, RZ, R4, P0 ;  /* 0x000000ffff037224 */ /* 0x000fe200000e0604 */
[----:B------:R-:W-:-:S02]  /*f2c0*/  ISETP.NE.U32.AND P0, PT, R5, RZ, PT ;  /* 0x000000ff0500720c */ /* 0x000fc40003f05070 */
[----:B------:R-:W-:-:S03]  /*f2d0*/  LOP3.LUT R6, R6, 0x80, RZ, 0xc0, !PT ;  /* 0x0000008006067812 */ /* 0x000fc600078ec0ff */
[----:B------:R-:W-:Y:S01]  /*f2e0*/  @!PT LDS RZ, [RZ] ;  /* 0x00000000fffff984 */ /* 0x000fe20000000800 */
[----:B------:R-:W-:Y:S01]  /*f2f0*/  @!PT LDS RZ, [RZ] ;  /* 0x00000000fffff984 */ /* 0x000fe20000000800 */
[----:B------:R-:W-:Y:S01]  /*f300*/  @!PT LDS RZ, [RZ] ;  /* 0x00000000fffff984 */ /* 0x000fe20000000800 */
[----:B------:R1:W-:Y:S01]  /*f310*/  LDGSTS.E.BYPASS.LTC128B.128 [R7+0x27c00], desc[UR36][R2.64], !P6 ;  /* 0x27c0000002077fae */ /* 0x0003e2000f101d64 */
[----:B------:R-:W-:-:S03]  /*f320*/  SHF.R.U32.HI R6, RZ, 0x3, R6 ;  /* 0x00000003ff067819 */ /* 0x000fc60000011606 */
[----:B------:R1:W-:Y:S04]  /*f330*/  LDGSTS.E.BYPASS.LTC128B.128 [R7+0x29c00], desc[UR36][R2.64+0x80], !P5 ;  /* 0x29c0008002077fae */ /* 0x0003e8000e901d64 */
[----:B------:R1:W-:Y:S04]  /*f340*/  LDGSTS.E.BYPASS.LTC128B.128 [R7+0x2bc00], desc[UR36][R2.64+0x100], !P4 ;  /* 0x2bc0010002077fae */ /* 0x0003e8000e101d64 */
[----:B------:R1:W-:Y:S04]  /*f350*/  LDGSTS.E.BYPASS.LTC128B.128 [R7+0x2dc00], desc[UR36][R2.64+0x180], !P3 ;  /* 0x2dc0018002077fae */ /* 0x0003e8000d901d64 */
[----:B------:R1:W-:Y:S04]  /*f360*/  LDGSTS.E.BYPASS.LTC128B.128 [R7+0x2fc00], desc[UR36][R2.64+0x200], !P2 ;  /* 0x2fc0020002077fae */ /* 0x0003e8000d101d64 */
[----:B------:R1:W-:Y:S04]  /*f370*/  LDGSTS.E.BYPASS.LTC128B.128 [R7+0x31c00], desc[UR36][R2.64+0x280], !P1 ;  /* 0x31c0028002077fae */ /* 0x0003e8000c901d64 */
[----:B------:R1:W-:Y:S01]  /*f380*/  LDGSTS.E.BYPASS.LTC128B.128 [R7+0x33c00], desc[UR36][R2.64+0x300], P0 ;  /* 0x33c0030002077fae */ /* 0x0003e20008101d64 */
[----:B------:R-:W-:-:S13]  /*f390*/  ISETP.NE.U32.AND P0, PT, R6, RZ, PT ;  /* 0x000000ff0600720c */ /* 0x000fda0003f05070 */
[----:B------:R1:W-:Y:S02]  /*f3a0*/  LDGSTS.E.BYPASS.LTC128B.128 [R7+0x35c00], desc[UR36][R2.64+0x380], P0 ;  /* 0x35c0038002077fae */ /* 0x0003e40008101d64 */
.L_x_229:
[----:B------:R-:W-:Y:S05]  /*f3b0*/  BSYNC B0 ;  /* 0x0000000000007941 */ /* 0x000fea0003800000 */
.L_x_228:
[----:B------:R-:W-:Y:S01]  /*f3c0*/  NOP ;  /* 0x0000000000007918 */ /* 0x000fe20000000000 */
[----:B------:R-:W-:Y:S01]  /*f3d0*/  SYNCS.ARRIVE.TRANS64.RED.A0T1 RZ, [UR42+0x38810], RZ ;  /* 0x038810ffffff79a7 */ /* 0x000fe2000820042a */
[----:B0-----:R-:W-:Y:S01]  /*f3e0*/  IMAD.MOV.U32 R0, RZ, RZ, 0x1 ;  /* 0x00000001ff007424 */ /* 0x001fe200078e00ff */
[----:B------:R-:W-:Y:S04]  /*f3f0*/  ARRIVES.LDGSTSBAR.64.TRANSCNT [UR42+0x38810] ;  /* 0x03881000ff0079b0 */ /* 0x000fe80008000aaa */
[----:B------:R-:W-:Y:S01]  /*f400*/  SHF.L.U32 R0, R0, 0x1f, RZ ;  /* 0x0000001f00007819 */ /* 0x000fe200000006ff */
[----:B------:R-:W-:Y:S01]  /*f410*/  NOP ;  /* 0x0000000000007918 */ /* 0x000fe20000000000 */
[----:B------:R-:W-:Y:S02]  /*f420*/  SYNCS.ARRIVE.TRANS64.A1T0 RZ, [UR42+0x38810], RZ ;  /* 0x038810ffffff79a7 */ /* 0x000fe4000810002a */
[----:B------:R-:W0:Y:S02]  /*f430*/  SYNCS.PHASECHK.TRANS64.TRYWAIT P0, [UR42+0x38820], R0 ;  /* 0x03882000ff0075a7 */ /* 0x000e24000800016a */
[----:B0-----:R-:W-:Y:S05]  /*f440*/  @!P0 BRA `(.L_x_230) ;  /* 0x0000003000608947 */ /* 0x001fea0003800000 */
.L_x_296:
[----:B------:R-:W-:-:S13]  /*f450*/  LOP3.LUT P0, RZ, R16, 0x400, RZ, 0xc0, !PT ;  /* 0x0000040010ff7812 */ /* 0x000fda000780c0ff */
[----:B------:R-:W-:Y:S05]  /*f460*/  @!P0 BRA `(.L_x_231) ;  /* 0x0000000000048947 */ /* 0x000fea0003800000 */
[----:B------:R-:W-:Y:S01]  /*f470*/  BPT.TRAP 0x1 ;  /* 0x000000040000795c */ /* 0x000fe20000300000 */
.L_x_231:
[----:B------:R-:W2:Y:S02]  /*f480*/  SYNCS.PHASECHK.TRANS64.TRYWAIT P0, [UR42+0x38860], R0 ;  /* 0x03886000ff0075a7 */ /* 0x000ea4000800016a */
[----:B--2---:R-:W-:Y:S05]  /*f490*/  @!P0 BRA `(.L_x_232) ;  /* 0x0000003000648947 */ /* 0x004fea0003800000 */
.L_x_297:
[----:B------:R-:W-:Y:S01]  /*f4a0*/  ULDC.64 UR4, c[0x0][0x328] ;  /* 0x0000ca0000047ab9 */ /* 0x000fe20000000a00 */
[----:B------:R-:W-:Y:S01]  /*f4b0*/  ULDC.64 UR6, c[0x0][0x338] ;  /* 0x0000ce0000067ab9 */ /* 0x000fe20000000a00 */
[----:B------:R-:W-:Y:S02]  /*f4c0*/  IMAD R30, R30, UR4, RZ ;  /* 0x000000041e1e7c24 */ /* 0x000fe4000f8e02ff */
[----:B01----:R-:W-:Y:S01]  /*f4d0*/  IMAD.WIDE.U32 R2, R19, UR4, RZ ;  /* 0x0000000413027c25 */ /* 0x003fe2000f8e00ff */
[----:B------:R-:W-:-:S03]  /*f4e0*/  R2UR UR4, R23 ;  /* 0x00000000170472ca */ /* 0x000fc600000e0000 */
[----:B------:R-:W-:Y:S02]  /*f4f0*/  IMAD R19, R19, UR5, R30 ;  /* 0x0000000513137c24 */ /* 0x000fe4000f8e021e */
[----:B------:R-:W-:Y:S02]  /*f500*/  IMAD R5, R27, UR6, RZ ;  /* 0x000000061b057c24 */ /* 0x000fe4000f8e02ff */
[----:B------:R-:W-:Y:S02]  /*f510*/  IMAD.IADD R3, R3, 0x1, R19 ;  /* 0x0000000103037824 */ /* 0x000fe400078e0213 */
[C---:B------:R-:W-:Y:S02]  /*f520*/  IMAD R5, R26.reuse, UR7, R5 ;  /* 0x000000071a057c24 */ /* 0x040fe4000f8e0205 */
[----:B------:R-:W-:Y:S01]  /*f530*/  IMAD.WIDE.U32 R2, R26, UR6, R2 ;  /* 0x000000061a027c25 */ /* 0x000fe2000f8e0002 */
[----:B------:R-:W-:Y:S02]  /*f540*/  ULDC.64 UR6, c[0x0][0x330] ;  /* 0x0000cc0000067ab9 */ /* 0x000fe40000000a00 */
[----:B------:R-:W-:Y:S01]  /*f550*/  UIMAD UR4, UR4, UR6, URZ ;  /* 0x00000006040472a4 */ /* 0x000fe2000f8e023f */
[----:B------:R-:W-:-:S02]  /*f560*/  IMAD.IADD R3, R3, 0x1, R5 ;  /* 0x0000000103037824 */ /* 0x000fc400078e0205 */
[----:B------:R-:W-:Y:S01]  /*f570*/  IMAD.U32 R5, RZ, RZ, UR6 ;  /* 0x00000006ff057e24 */ /* 0x000fe2000f8e00ff */
[----:B------:R-:W-:-:S03]  /*f580*/  UIMAD UR4, UR39, UR7, UR4 ;  /* 0x00000007270472a4 */ /* 0x000fc6000f8e0204 */
        /* <DEDUP_REMOVED lines=8> */
[----:B------:R-:W-:Y:S02]  /*f610*/  SHF.L.U32 R0, R22, 0x1, RZ ;  /* 0x0000000116007819 */ /* 0x000fe400000006ff */
[C---:B------:R-:W-:Y:S01]  /*f620*/  LOP3.LUT R4, R17.reuse, 0x1, RZ, 0xc0, !PT ;  /* 0x0000000111047812 */ /* 0x040fe200078ec0ff */
        /* <DEDUP_REMOVED lines=38> */
[----:B------:R-:W1:Y:S02]  /*f890*/  SHFL.IDX PT, R14, R6, 0x2, 0x181f ;  /* 0x00581f00060e7f89 */ /* 0x000e6400000e0000 */
[----:B------:R-:W-:Y:S01]  /*f8a0*/  IMAD.X R5, RZ, RZ, R5, P6 ;  /* 0x000000ffff057224 */ /* 0x000fe200030e0605 */
        /* <DEDUP_REMOVED lines=40> */
.L_x_307:
[----:B0-----:R-:W-:Y:S02]  /*fb30*/  IADD3 R2, P6, R14, R0, RZ ;  /* 0x000000000e027210 */ /* 0x001fe40007fde0ff */
[C---:B------:R-:W-:Y:S02]  /*fb40*/  ISETP.LT.OR P5, PT, R18.reuse, 0x31, !P5 ;  /* 0x000000311200780c */ /* 0x040fe40006fa1670 */
[----:B------:R-:W-:Y:S01]  /*fb50*/  ISETP.LT.OR P4, PT, R18, 0x31, !P4 ;  /* 0x000000311200780c */ /* 0x000fe20006781670 */
[----:B------:R-:W-:Y:S01]  /*fb60*/  IMAD.X R3, RZ, RZ, R8, P6 ;  /* 0x000000ffff037224 */ /* 0x000fe200030e0608 */
[----:B------:R-:W-:Y:S02]  /*fb70*/  LOP3.LUT P6, RZ, R16, 0x40, RZ, 0xc0, !PT ;  /* 0x0000004010ff7812 */ /* 0x000fe400078cc0ff */
[C---:B------:R-:W-:Y:S02]  /*fb80*/  ISETP.LT.OR P3, PT, R18.reuse, 0x31, !P3 ;  /* 0x000000311200780c */ /* 0x040fe40005f61670 */
[----:B------:R-:W-:-:S02]  /*fb90*/  ISETP.LT.OR P6, PT, R18, 0x31, P6 ;  /* 0x000000311200780c */ /* 0x000fc400037c1670 */
[C---:B------:R-:W-:Y:S02]  /*fba0*/  ISETP.LT.OR P2, PT, R18.reuse, 0x31, !P2 ;  /* 0x000000311200780c */ /* 0x040fe40005741670 */
[C---:B------:R-:W-:Y:S02]  /*fbb0*/  ISETP.LT.OR P1, PT, R18.reuse, 0x31, !P1 ;  /* 0x000000311200780c */ /* 0x040fe40004f21670 */
[----:B------:R-:W-:-:S07]  /*fbc0*/  ISETP.LT.OR P0, PT, R18, 0x31, !P0 ;  /* 0x000000311200780c */ /* 0x000fce0004701670 */
        /* <DEDUP_REMOVED lines=17> */
[----:B------:R-:W-:-:S13]  /*fce0*/  LOP3.LUT P6, RZ, R16, 0x400, RZ, 0xc0, !PT ;  /* 0x0000040010ff7812 */ /* 0x000fda00078cc0ff */
[----:B0-----:R-:W-:Y:S05]  /*fcf0*/  @!P6 BRA `(.L_x_234) ;  /* 0x000000000004e947 */ /* 0x001fea0003800000 */
[----:B------:R-:W-:Y:S01]  /*fd00*/  BPT.TRAP 0x1 ;  /* 0x000000040000795c */ /* 0x000fe20000300000 */
.L_x_234:
[----:B------:R-:W-:Y:S01]  /*fd10*/  VIADD R28, R28, 0xfffffffe ;  /* 0xfffffffe1c1c7836 */ /* 0x000fe20000000000 */
[----:B------:R-:W-:Y:S01]  /*fd20*/  SYNCS.ARRIVE.TRANS64.A1T0 RZ, [UR42+0x38850], RZ ;  /* 0x038850ffffff79a7 */ /* 0x000fe2000810002a */
[----:B------:R-:W-:Y:S01]  /*fd30*/  BSSY B0, `(.L_x_214) ;  /* 0x00000f7000007945 */ /* 0x000fe20003800000 */
[----:B------:R-:W-:Y:S02]  /*fd40*/  IMAD.MOV.U32 R21, RZ, RZ, 0x1 ;  /* 0x00000001ff157424 */ /* 0x000fe400078e00ff */
[----:B------:R-:W-:Y:S01]  /*fd50*/  ISETP.GE.AND P0, PT, R28, UR45, PT ;  /* 0x0000002d1c007c0c */ /* 0x000fe2000bf06270 */
[----:B------:R-:W-:-:S12]  /*fd60*/  IMAD.MOV.U32 R8, RZ, RZ, 0x1 ;  /* 0x00000001ff087424 */ /* 0x000fd800078e00ff */
[----:B------:R-:W-:Y:S05]  /*fd70*/  @!P0 BRA `(.L_x_235) ;  /* 0x0000000c00c88947 */ /* 0x000fea0003800000 */
[----:B------:R-:W0:Y:S01]  /*fd80*/  S2R R5, SR_TID.X ;  /* 0x0000000000057919 */ /* 0x000e220000002100 */
[----:B------:R-:W-:Y:S01]  /*fd90*/  UIADD3 UR4, UR44, 0x1, URZ ;  /* 0x000000012c047890 */ /* 0x000fe2000fffe03f */
[----:B------:R-:W-:Y:S01]  /*fda0*/  LOP3.LUT R3, RZ, UR40, RZ, 0x33, !PT ;  /* 0x00000028ff037c12 */ /* 0x000fe2000f8e33ff */
[----:B------:R-:W-:Y:S01]  /*fdb0*/  IMAD.MOV.U32 R8, RZ, RZ, 0x1 ;  /* 0x00000001ff087424 */ /* 0x000fe200078e00ff */
[----:B------:R-:W1:Y:S01]  /*fdc0*/  S2R R6, SR_TID.X ;  /* 0x0000000000067919 */ /* 0x000e620000002100 */
[----:B------:R-:W-:Y:S01]  /*fdd0*/  UIMAD UR4, UR4, UR38, URZ ;  /* 0x00000026040472a4 */ /* 0x000fe2000f8e023f */
[----:B------:R-:W-:Y:S01]  /*fde0*/  LOP3.LUT R30, R33, 0x40, RZ, 0xc0, !PT ;  /* 0x00000040211e7812 */ /* 0x000fe200078ec0ff */
[----:B------:R-:W-:Y:S01]  /*fdf0*/  IMAD.MOV.U32 R21, RZ, RZ, 0x1 ;  /* 0x00000001ff157424 */ /* 0x000fe200078e00ff */
[----:B------:R-:W-:Y:S02]  /*fe00*/  LOP3.LUT R28, R17, 0x80, RZ, 0xc0, !PT ;  /* 0x00000080111c7812 */ /* 0x000fe400078ec0ff */
[----:B------:R-:W-:-:S02]  /*fe10*/  SHF.R.U32.HI R30, RZ, 0x2, R30 ;  /* 0x00000002ff1e7819 */ /* 0x000fc4000001161e */
[----:B------:R-:W-:Y:S02]  /*fe20*/  LOP3.LUT R2, RZ, UR4, RZ, 0x33, !PT ;  /* 0x00000004ff027c12 */ /* 0x000fe4000f8e33ff */
[----:B------:R-:W-:Y:S02]  /*fe30*/  SHF.R.U32.HI R28, RZ, 0x3, R28 ;  /* 0x00000003ff1c7819 */ /* 0x000fe4000001161c */
[----:B------:R-:W-:-:S04]  /*fe40*/  VIMNMX R2, R2, R3, !PT ;  /* 0x0000000302027248 */ /* 0x000fc80007fe0100 */
[----:B------:R-:W-:Y:S02]  /*fe50*/  IADD3 R22, -R2, -0x2, RZ ;  /* 0xfffffffe02167810 */ /* 0x000fe40007ffe1ff */
[----:B0-----:R-:W-:Y:S02]  /*fe60*/  SHF.L.U32 R5, R5, 0x4, RZ ;  /* 0x0000000405057819 */ /* 0x001fe400000006ff */
[----:B-1----:R-:W-:Y:S02]  /*fe70*/  LOP3.LUT R6, R6, 0x7f, RZ, 0xc0, !PT ;  /* 0x0000007f06067812 */ /* 0x002fe400078ec0ff */
[----:B------:R-:W-:Y:S02]  /*fe80*/  LOP3.LUT R5, R5, 0x70, RZ, 0xc0, !PT ;  /* 0x0000007005057812 */ /* 0x000fe400078ec0ff */
[----:B------:R-:W-:-:S04]  /*fe90*/  SHF.R.U32.HI R6, RZ, 0x3, R6 ;  /* 0x00000003ff067819 */ /* 0x000fc80000011606 */
[----:B------:R-:W-:-:S05]  /*fea0*/  IADD3 R29, R5, R29, R6 ;  /* 0x0000001d051d7210 */ /* 0x000fca0007ffe006 */
[----:B------:R-:W-:-:S04]  /*feb0*/  VIADD R29, R29, 0xffffff40 ;  /* 0xffffff401d1d7836 */ /* 0x000fc80000000000 */
[----:B------:R-:W-:-:S07]  /*fec0*/  IMAD R9, R2, -0x40, R29 ;  /* 0xffffffc002097824 */ /* 0x000fce00078e021d */
.L_x_250:
        /* <DEDUP_REMOVED lines=12> */
[--C-:B------:R-:W-:Y:S01]  /*ff90*/  SHF.R.S32.HI R3, RZ, 0x1f, R7.reuse ;  /* 0x0000001fff037819 */ /* 0x100fe20000011407 */
[----:B------:R-:W-:Y:S02]  /*ffa0*/  IMAD R4, R32, UR4, RZ ;  /* 0x0000000420047c24 */ /* 0x000fe4000f8e02ff */
[----:B------:R-:W-:Y:S02]  /*ffb0*/  IMAD.MOV.U32 R2, RZ, RZ, R7 ;  /* 0x000000ffff027224 */ /* 0x000fe400078e0007 */
[C---:B------:R-:W-:Y:S02]  /*ffc0*/  IMAD R5, R25.reuse, UR5, R4 ;  /* 0x0000000519057c24 */ /* 0x040fe4000f8e0204 */
[----:B------:R-:W-:Y:S01]  /*ffd0*/  IMAD.WIDE.U32 R2, R25, UR4, R2 ;  /* 0x0000000419027c25 */ /* 0x000fe2000f8e0002 */
[----:B------:R-:W-:-:S03]  /*ffe0*/  ULDC.64 UR4, c[0x0][0x418] ;  /* 0x0001060000047ab9 */ /* 0x000fc60000000a00 */
[----:B------:R-:W-:Y:S01]  /*fff0*/  IMAD.IADD R3, R5, 0x1, R3 ;  /* 0x0000000105037824 */ /* 0x000fe200078e0203 */
[----:B------:R-:W-:-:S04]  /*10000*/  LEA R4, P0, R2, UR4, 0x2 ;  /* 0x0000000402047c11 */ /* 0x000fc8000f8010ff */
[----:B------:R-:W-:-:S05]  /*10010*/  LEA.HI.X R5, R2, UR5, R3, 0x2, P0 ;  /* 0x0000000502057c11 */ /* 0x000fca00080f1403 */
[----:B------:R0:W5:Y:S04]  /*10020*/  LDG.E R6, desc[UR36][R4.64] ;  /* 0x0000002404067981 */ /* 0x000168000c1e1900 */
.L_x_237:
[----:B------:R-:W-:Y:S05]  /*10030*/  BSYNC B1 ;  /* 0x0000000000017941 */ /* 0x000fea0003800000 */
.L_x_236:
[----:B------:R-:W-:-:S13]  /*10040*/  LOP3.LUT P0, RZ, R16, 0x400, RZ, 0xc0, !PT ;  /* 0x0000040010ff7812 */ /* 0x000fda000780c0ff */
[----:B------:R-:W-:Y:S05]  /*10050*/  @!P0 BRA `(.L_x_238) ;  /* 0x0000000000048947 */ /* 0x000fea0003800000 */
[----:B------:R-:W-:Y:S01]  /*10060*/  BPT.TRAP 0x1 ;  /* 0x000000040000795c */ /* 0x000fe20000300000 */
.L_x_238:
[----:B------:R-:W-:Y:S01]  /*10070*/  LEA R10, R8, UR42, 0x3 ;  /* 0x0000002a080a7c11 */ /* 0x000fe2000f8e18ff */
[----:B------:R-:W-:Y:S01]  /*10080*/  BSSY B1, `(.L_x_239) ;  /* 0x0000004000017945 */ /* 0x000fe20003800000 */
[----:B------:R-:W-:-:S04]  /*10090*/  SHF.L.U32 R20, R21, 0x1f, RZ ;  /* 0x0000001f15147819 */ /* 0x000fc800000006ff */
[----:B------:R-:W1:Y:S02]  /*100a0*/  SYNCS.PHASECHK.TRANS64.TRYWAIT P0, [R10+URZ+0x38840], R20 ;  /* 0x038840140a0075a7 */ /* 0x000e64000800017f */
[----:B-1----:R-:W-:Y:S05]  /*100b0*/  @!P0 BRA `(.L_x_240) ;  /* 0x0000002c00848947 */ /* 0x002fea0003800000 */
.L_x_308:
[----:B------:R-:W-:Y:S05]  /*100c0*/  BSYNC B1 ;  /* 0x0000000000017941 */ /* 0x000fea0003800000 */
.L_x_239:
[----:B------:R-:W-:Y:S01]  /*100d0*/  ULDC UR4, c[0x0][0x430] ;  /* 0x00010c0000047ab9 */ /* 0x000fe20000000800 */
[----:B-----5:R-:W-:Y:S01]  /*100e0*/  SHF.R.S32.HI R18, RZ, 0x1f, R6 ;  /* 0x0000001fff127819 */ /* 0x020fe20000011406 */
[----:B------:R-:W-:Y:S01]  /*100f0*/  UIADD3 UR4, -UR4, URZ, URZ ;  /* 0x0000003f04047290 */ /* 0x000fe2000fffe13f */
[----:B------:R-:W-:Y:S01]  /*10100*/  R2UR UR6, R23 ;  /* 0x00000000170672ca */ /* 0x000fe200000e0000 */
[----:B------:R-:W-:Y:S01]  /*10110*/  IMAD R17, R8, 0x1000, R24 ;  /* 0x0000100008117824 */ /* 0x000fe200078e0218 */
[----:B------:R-:W-:-:S03]  /*10120*/  LOP3.LUT P1, RZ, R16, 0x1, RZ, 0xc0, !PT ;  /* 0x0000000110ff7812 */ /* 0x000fc6000782c0ff */
        /* <DEDUP_REMOVED lines=38> */
[----:B------:R3:W0:Y:S02]  /*10390*/  SHFL.IDX PT, R14, R26, 0x3, 0x181f ;  /* 0x00781f001a0e7f89 */ /* 0x00062400000e0000 */
[----:B--2---:R-:W-:-:S05]  /*103a0*/  IMAD.X R3, RZ, RZ, R3, P0 ;  /* 0x000000ffff037224 */ /* 0x004fca00000e0603 */
[----:B------:R3:W-:Y:S03]  /*103b0*/  LDGSTS.E.BYPASS.LTC128B.128 [R27+0x23400], desc[UR36][R2.64], !P1 ;  /* 0x23400000021b7fae */ /* 0x0007e6000c901d64 */
.L_x_318:
        /* <DEDUP_REMOVED lines=8> */
.L_x_242:
[----:B------:R-:W-:Y:S02]  /*10440*/  PLOP3.LUT P1, PT, P1, P0, PT, 0xa2, 0x0 ;  /* 0x000000000000781c */ /* 0x000fe40000f21472 */
[----:B------:R-:W-:-:S08]  /*10450*/  @P0 R2UR P1, UR4, R10 ;  /* 0x000000000a0402ca */ /* 0x000fd00000020000 */
[----:B------:R-:W-:-:S05]  /*10460*/  @P0 PLOP3.LUT P0, PT, P1, PT, PT, 0x80, 0x0 ;  /* 0x000000000000081c */ /* 0x000fca0000f0f070 */
[----:B------:R-:W-:Y:S01]  /*10470*/  @!P1 SYNCS.ARRIVE.TRANS64.RED.A0T1 RZ, [UR4+0x38830], RZ ;  /* 0x038830ffffff99a7 */ /* 0x000fe20008200404 */
[----:B------:R-:W-:Y:S07]  /*10480*/  @!P1 ARRIVES.LDGSTSBAR.64.TRANSCNT [UR4+0x38830] ;  /* 0x03883000ff0099b0 */ /* 0x000fee0008000a84 */
[----:B------:R-:W-:Y:S05]  /*10490*/  @P0 BRA.U.ANY `(.L_x_242) ;  /* 0xfffffffd00e80947 */ /* 0x000fea000393ffff */
[----:B------:R-:W-:Y:S01]  /*104a0*/  NOP ;  /* 0x0000000000007918 */ /* 0x000fe20000000000 */
[----:B------:R-:W-:-:S13]  /*104b0*/  LOP3.LUT P2, RZ, R16, 0x400, RZ, 0xc0, !PT ;  /* 0x0000040010ff7812 */ /* 0x000fda000784c0ff */
[----:B------:R-:W-:Y:S05]  /*104c0*/  @!P2 BRA `(.L_x_243) ;  /* 0x000000000004a947 */ /* 0x000fea0003800000 */
[----:B------:R-:W-:Y:S01]  /*104d0*/  BPT.TRAP 0x1 ;  /* 0x000000040000795c */ /* 0x000fe20000300000 */
.L_x_243:
[----:B------:R2:W-:Y:S01]  /*104e0*/  SYNCS.ARRIVE.TRANS64.A1T0 RZ, [R10+URZ+0x38830], RZ ;  /* 0x038830ff0aff79a7 */ /* 0x0005e2000810003f */
[----:B------:R-:W-:Y:S05]  /*104f0*/  @!P2 BRA `(.L_x_244) ;  /* 0x000000000004a947 */ /* 0x000fea0003800000 */
[----:B------:R-:W-:Y:S01]  /*10500*/  BPT.TRAP 0x1 ;  /* 0x000000040000795c */ /* 0x000fe20000300000 */
.L_x_244:
[----:B------:R-:W3:Y:S01]  /*10510*/  SYNCS.PHASECHK.TRANS64.TRYWAIT P0, [R10+URZ+0x38860], R20 ;  /* 0x038860140a0075a7 */ /* 0x000ee2000800017f */
[----:B------:R-:W-:Y:S04]  /*10520*/  BSSY B1, `(.L_x_245) ;  /* 0x0000002000017945 */ /* 0x000fe80003800000 */
[----:B---3--:R-:W-:Y:S05]  /*10530*/  @!P0 BRA `(.L_x_246) ;  /* 0x0000002c00848947 */ /* 0x008fea0003800000 */
.L_x_319:
[----:B------:R-:W-:Y:S05]  /*10540*/  BSYNC B1 ;  /* 0x0000000000017941 */ /* 0x000fea0003800000 */
.L_x_245:
        /* <DEDUP_REMOVED lines=37> */
[----:B------:R-:W0:Y:S02]  /*107a0*/  SHFL.IDX PT, R14, R18, 0x1, 0x181f ;  /* 0x00381f00120e7f89 */ /* 0x000e2400000e0000 */
[----:B----4-:R-:W-:-:S05]  /*107b0*/  IMAD.X R7, RZ, RZ, R3, P0 ;  /* 0x000000ffff077224 */ /* 0x010fca00000e0603 */
[----:B------:R-:W-:Y:S01]  /*107c0*/  LDGSTS.E.BYPASS.LTC128B.128 [R17+0x400], desc[UR36][R6.64], !P1 ;  /* 0x0040000006117fae */ /* 0x000fe2000c901d64 */
[----:B------:R-:W-:-:S03]  /*107d0*/  ISETP.NE.U32.AND P1, PT, R28, RZ, PT ;  /* 0x000000ff1c00720c */ /* 0x000fc60003f25070 */
[----:B------:R-:W-:Y:S01]  /*107e0*/  LDGSTS.E.BYPASS.LTC128B.128 [R17+0x2400], desc[UR36][R6.64+0x80], !P6 ;  /* 0x0240008006117fae */ /* 0x000fe2000f101d64 */
[----:B------:R-:W-:-:S03]  /*107f0*/  LOP3.LUT P6, RZ, R16, 0x200, RZ, 0xc0, !PT ;  /* 0x0000020010ff7812 */ /* 0x000fc600078cc0ff */
[----:B------:R-:W-:Y:S04]  /*10800*/  LDGSTS.E.BYPASS.LTC128B.128 [R17+0x4400], desc[UR36][R6.64+0x100], !P2 ;  /* 0x0440010006117fae */ /* 0x000fe8000d101d64 */
[----:B------:R-:W-:Y:S01]  /*10810*/  LDGSTS.E.BYPASS.LTC128B.128 [R17+0x6400], desc[UR36][R6.64+0x180], !P5 ;  /* 0x0640018006117fae */ /* 0x000fe2000e901d64 */
[----:B0-----:R-:W-:-:S03]  /*10820*/  IADD3 R4, P0, R14, R0, RZ ;  /* 0x000000000e047210 */ /* 0x001fc60007f1e0ff */
[----:B------:R-:W-:Y:S04]  /*10830*/  LDGSTS.E.BYPASS.LTC128B.128 [R17+0x8400], desc[UR36][R6.64+0x200], !P4 ;  /* 0x0840020006117fae */ /* 0x000fe8000e101d64 */
[----:B------:R-:W0:Y:S01]  /*10840*/  SHFL.IDX PT, R14, R18, 0x2, 0x181f ;  /* 0x00581f00120e7f89 */ /* 0x000e2200000e0000 */
[----:B------:R-:W-:-:S03]  /*10850*/  IMAD.X R5, RZ, RZ, R5, P0 ;  /* 0x000000ffff057224 */ /* 0x000fc600000e0605 */
        /* <DEDUP_REMOVED lines=19> */
[----:B------:R-:W-:Y:S01]  /*10990*/  ISETP.NE.AND P6, PT, R6, RZ, PT ;  /* 0x000000ff0600720c */ /* 0x000fe20003fc5270 */
[----:B---3--:R-:W-:-:S12]  /*109a0*/  IMAD.MOV.U32 R4, RZ, RZ, RZ ;  /* 0x000000ffff047224 */ /* 0x008fd800078e00ff */
[----:B------:R0:W-:Y:S04]  /*109b0*/  LDGSTS.E.BYPASS.LTC128B.128 [R17+0x3400], desc[UR36][R2.64+0x80], !P6 ;  /* 0x0340008002117fae */ /* 0x0001e8000f101d64 */
[----:B------:R0:W-:Y:S04]  /*109c0*/  LDGSTS.E.BYPASS.LTC128B.128 [R17+0x5400], desc[UR36][R2.64+0x100], !P2 ;  /* 0x0540010002117fae */ /* 0x0001e8000d101d64 */
[----:B------:R0:W-:Y:S04]  /*109d0*/  LDGSTS.E.BYPASS.LTC128B.128 [R17+0x7400], desc[UR36][R2.64+0x180], !P5 ;  /* 0x0740018002117fae */ /* 0x0001e8000e901d64 */
[----:B------:R0:W-:Y:S04]  /*109e0*/  LDGSTS.E.BYPASS.LTC128B.128 [R17+0x9400], desc[UR36][R2.64+0x200], !P4 ;  /* 0x0940020002117fae */ /* 0x0001e8000e101d64 */
[----:B------:R0:W-:Y:S04]  /*109f0*/  LDGSTS.E.BYPASS.LTC128B.128 [R17+0xb400], desc[UR36][R2.64+0x280], !P3 ;  /* 0x0b40028002117fae */ /* 0x0001e8000d901d64 */
[----:B------:R0:W-:Y:S04]  /*10a00*/  LDGSTS.E.BYPASS.LTC128B.128 [R17+0xd400], desc[UR36][R2.64+0x300], P0 ;  /* 0x0d40030002117fae */ /* 0x0001e80008101d64 */
[----:B-1----:R0:W-:Y:S02]  /*10a10*/  LDGSTS.E.BYPASS.LTC128B.128 [R17+0xf400], desc[UR36][R2.64+0x380], P1 ;  /* 0x0f40038002117fae */ /* 0x0021e40008901d64 */
.L_x_329:
        /* <DEDUP_REMOVED lines=20> */
.L_x_248:
        /* <DEDUP_REMOVED lines=10> */
.L_x_249:
        /* <DEDUP_REMOVED lines=10> */
.L_x_235:
[----:B------:R-:W-:Y:S05]  /*10ca0*/  BSYNC B0 ;  /* 0x0000000000007941 */ /* 0x000fea0003800000 */
.L_x_214:
[----:B------:R-:W0:Y:S01]  /*10cb0*/  S2R R3, SR_CgaCtaId ;  /* 0x0000000000037919 */ /* 0x000e220000008800 */
[----:B------:R-:W-:Y:S01]  /*10cc0*/  MOV R0, 0x400 ;  /* 0x0000040000007802 */ /* 0x000fe20000000f00 */
[----:B------:R-:W-:Y:S01]  /*10cd0*/  BSSY B0, `(.L_x_251) ;  /* 0x0000005000007945 */ /* 0x000fe20003800000 */
[----:B------:R-:W-:Y:S02]  /*10ce0*/  SHF.L.U32 R4, R4, 0x1f, RZ ;  /* 0x0000001f04047819 */ /* 0x000fe400000006ff */
[----:B0-----:R-:W-:-:S04]  /*10cf0*/  LEA R5, R3, R0, 0x18 ;  /* 0x0000000003057211 */ /* 0x001fc800078ec0ff */
[----:B------:R-:W0:Y:S02]  /*10d00*/  SYNCS.PHASECHK.TRANS64.TRYWAIT P0, [R5+URZ+0x38820], R4 ;  /* 0x03882004050075a7 */ /* 0x000e24000800017f */
[----:B0-----:R-:W-:Y:S05]  /*10d10*/  @!P0 BRA `(.L_x_252) ;  /* 0x0000002c00648947 */ /* 0x001fea0003800000 */
.L_x_330:
[----:B------:R-:W-:Y:S05]  /*10d20*/  BSYNC B0 ;  /* 0x0000000000007941 */ /* 0x000fea0003800000 */
.L_x_251:
[----:B------:R-:W-:-:S03]  /*10d30*/  UMOV UR4, 0xffffffff ;  /* 0xffffffff00047882 */ /* 0x000fc60000000000 */
[----:B------:R-:W-:Y:S05]  /*10d40*/  BRA.DIV UR4, `(.L_x_253) ;  /* 0x0000002e046c7947 */ /* 0x000fea000b800000 */
[----:B------:R-:W1:Y:S02]  /*10d50*/  S2R R0, SR_TID.X ;  /* 0x0000000000007919 */ /* 0x000e640000002100 */
[----:B-1----:R-:W-:-:S04]  /*10d60*/  SHF.R.U32.HI R0, RZ, 0x5, R0 ;  /* 0x00000005ff007819 */ /* 0x002fc80000011600 */
[----:B------:R-:W-:-:S05]  /*10d70*/  LOP3.LUT R0, R0, 0x3, RZ, 0xc0, !PT ;  /* 0x0000000300007812 */ /* 0x000fca00078ec0ff */
[----:B------:R1:W3:Y:S02]  /*10d80*/  SHFL.IDX PT, R14, R0, RZ, 0x1f ;  /* 0x00001fff000e7589 */ /* 0x0002e400000e0000 */
.L_x_333:
[----:B---3--:R-:W-:-:S13]  /*10d90*/  ISETP.NE.AND P0, PT, R14, RZ, PT ;  /* 0x000000ff0e00720c */ /* 0x008fda0003f05270 */
[----:B------:R-:W-:Y:S05]  /*10da0*/  @P0 BRA `(.L_x_174) ;  /* 0x0000000000900947 */ /* 0x000fea0003800000 */
[----:B------:R-:W-:-:S03]  /*10db0*/  UMOV UR4, 0xffffffff ;  /* 0xffffffff00047882 */ /* 0x000fc60000000000 */
[----:B------:R-:W-:Y:S05]  /*10dc0*/  BRA.DIV UR4, `(.L_x_254) ;  /* 0x0000002e04807947 */ /* 0x000fea000b800000 */
[----:B------:R-:W-:-:S13]  /*10dd0*/  ELECT P6, URZ, PT ;  /* 0x00000000003f782f */ /* 0x000fda00038c0000 */
.L_x_336:
[----:B------:R-:W-:Y:S05]  /*10de0*/  @!P6 BRA `(.L_x_174) ;  /* 0x000000000080e947 */ /* 0x000fea0003800000 */
[----:B-1----:R-:W3:Y:S02]  /*10df0*/  LDL R0, [R1] ;  /* 0x0000000001007983 */ /* 0x002ee40000100800 */
[----:B---3--:R-:W-:-:S13]  /*10e00*/  R2UR UR4, R0 ;  /* 0x00000000000472ca */ /* 0x008fda00000e0000 */
[----:B------:R-:W-:-:S06]  /*10e10*/  ULOP3.LUT UR4, UR4, 0x2, URZ, 0xfc, !UPT ;  /* 0x0000000204047892 */ /* 0x000fcc000f8efc3f */
[----:B------:R-:W-:-:S05]  /*10e20*/  IMAD.U32 R0, RZ, RZ, UR4 ;  /* 0x00000004ff007e24 */ /* 0x000fca000f8e00ff */
[----:B------:R-:W-:-:S13]  /*10e30*/  ISETP.NE.AND P0, PT, R0, 0x3, PT ;  /* 0x000000030000780c */ /* 0x000fda0003f05270 */
[----:B------:R-:W-:Y:S05]  /*10e40*/  @!P0 BRA `(.L_x_255) ;  /* 0x0000000000048947 */ /* 0x000fea0003800000 */
[----:B------:R-:W-:Y:S01]  /*10e50*/  BPT.TRAP 0x1 ;  /* 0x000000040000795c */ /* 0x000fe20000300000 */
.L_x_255:
[C---:B------:R-:W-:Y:S01]  /*10e60*/  IMAD R3, R8.reuse, 0x8, R5 ;  /* 0x0000000808037824 */ /* 0x040fe200078e0205 */
[----:B------:R-:W-:Y:S01]  /*10e70*/  SHF.L.U32 R2, R21, 0x1f, RZ ;  /* 0x0000001f15027819 */ /* 0x000fe200000006ff */
[----:B------:R-:W-:-:S03]  /*10e80*/  VIADD R8, R8, 0x1 ;  /* 0x0000000108087836 */ /* 0x000fc60000000000 */
[----:B------:R-:W1:Y:S02]  /*10e90*/  SYNCS.PHASECHK.TRANS64.TRYWAIT P1, [R3+URZ+0x38840], R2 ;  /* 0x03884002030075a7 */ /* 0x000e64000802017f */
[----:B------:R-:W-:-:S04]  /*10ea0*/  ISETP.NE.AND P2, PT, R8, 0x2, PT ;  /* 0x000000020800780c */ /* 0x000fc80003f45270 */
[----:B------:R-:W-:Y:S01]  /*10eb0*/  SEL R0, RZ, 0x1, P2 ;  /* 0x00000001ff007807 */ /* 0x000fe20001000000 */
[----:B-1----:R-:W-:Y:S08]  /*10ec0*/  @!P1 BRA `(.L_x_256) ;  /* 0x0000002c00609947 */ /* 0x002ff00003800000 */
.L_x_337:
[----:B------:R-:W-:Y:S02]  /*10ed0*/  SEL R8, R8, RZ, P2 ;  /* 0x000000ff08087207 */ /* 0x000fe40001000000 */
[----:B------:R-:W-:Y:S01]  /*10ee0*/  LOP3.LUT R0, R21, R0, RZ, 0x3c, !PT ;  /* 0x0000000015007212 */ /* 0x000fe200078e3cff */
[----:B------:R-:W-:Y:S06]  /*10ef0*/  @!P0 BRA `(.L_x_257) ;  /* 0x0000000000048947 */ /* 0x000fec0003800000 */
[----:B------:R-:W-:Y:S01]  /*10f00*/  BPT.TRAP 0x1 ;  /* 0x000000040000795c */ /* 0x000fe20000300000 */
.L_x_257:
[----:B0-----:R-:W-:Y:S01]  /*10f10*/  IMAD R5, R8, 0x8, R5 ;  /* 0x0000000808057824 */ /* 0x001fe200078e0205 */
[----:B------:R-:W-:-:S04]  /*10f20*/  SHF.L.U32 R0, R0, 0x1f, RZ ;  /* 0x0000001f00007819 */ /* 0x000fc800000006ff */
[----:B------:R-:W0:Y:S02]  /*10f30*/  SYNCS.PHASECHK.TRANS64.TRYWAIT P1, [R5+URZ+0x38840], R0 ;  /* 0x03884000050075a7 */ /* 0x000e24000802017f */
[----:B0-----:R-:W-:Y:S05]  /*10f40*/  @!P1 BRA `(.L_x_258) ;  /* 0x0000002c00549947 */ /* 0x001fea0003800000 */
.L_x_338:
[----:B------:R-:W-:Y:S05]  /*10f50*/  @!P0 BRA `(.L_x_259) ;  /* 0x0000000000048947 */ /* 0x000fea0003800000 */
[----:B------:R-:W-:Y:S01]  /*10f60*/  BPT.TRAP 0x1 ;  /* 0x000000040000795c */ /* 0x000fe20000300000 */
.L_x_259:
[----:B------:R-:W3:Y:S02]  /*10f70*/  SYNCS.PHASECHK.TRANS64.TRYWAIT P1, [R3+URZ+0x38860], R2 ;  /* 0x03886002030075a7 */ /* 0x000ee4000802017f */
[----:B---3--:R-:W-:Y:S05]  /*10f80*/  @!P1 BRA `(.L_x_260) ;  /* 0x0000002c00589947 */ /* 0x008fea0003800000 */
.L_x_339:
[----:B------:R-:W-:Y:S05]  /*10f90*/  @!P0 BRA `(.L_x_261) ;  /* 0x0000000000048947 */ /* 0x000fea0003800000 */
[----:B------:R-:W-:Y:S01]  /*10fa0*/  BPT.TRAP 0x1 ;  /* 0x000000040000795c */ /* 0x000fe20000300000 */
.L_x_261:
[----:B----4-:R4:W0:Y:S02]  /*10fb0*/  SYNCS.PHASECHK.TRANS64.TRYWAIT P0, [R5+URZ+0x38860], R0 ;  /* 0x03886000050075a7 */ /* 0x010824000800017f */
[----:B0-----:R-:W-:Y:S05]  /*10fc0*/  @!P0 NANOSLEEP.SYNCS 0x989680 ;  /* 0x009896800000895d */ /* 0x001fea0003900000 */
[----:B------:R-:W0:Y:S02]  /*10fd0*/  @!P0 SYNCS.PHASECHK.TRANS64 P0, [R5+URZ+0x38860], R0 ;  /* 0x03886000050085a7 */ /* 0x000e24000800007f */
[----:B0-----:R-:W-:Y:S05]  /*10fe0*/  @!P0 BRA `(.L_x_261) ;  /* 0xfffffffc00f08947 */ /* 0x001fea000383ffff */
.L_x_174:
[----:B------:R-:W-:Y:S05]  /*10ff0*/  BSYNC B6 ;  /* 0x0000000000067941 */ /* 0x000fea0003800000 */
.L_x_171:
[----:B------:R-:W-:Y:S05]  /*11000*/  EXIT ;  /* 0x000000000000794d */ /* 0x000fea0003800000 */
.L_x_184:
[----:B0-----:R0:W1:Y:S02]  /*11010*/  SYNCS.PHASECHK.TRANS64.TRYWAIT P0, [R2+URZ+0x38800], R5 ;  /* 0x03880005020075a7 */ /* 0x001064000800017f */
[----:B-1----:R-:W-:Y:S05]  /*11020*/  @!P0 NANOSLEEP.SYNCS 0x989680 ;  /* 0x009896800000895d */ /* 0x002fea0003900000 */
[----:B------:R-:W1:Y:S02]  /*11030*/  @!P0 SYNCS.PHASECHK.TRANS64 P0, [R2+URZ+0x38800], R5 ;  /* 0x03880005020085a7 */ /* 0x000e64000800007f */
[----:B-1----:R-:W-:Y:S05]  /*11040*/  @!P0 BRA `(.L_x_184) ;  /* 0xfffffffc00f08947 */ /* 0x002fea000383ffff */
[----:B------:R-:W-:Y:S05]  /*11050*/  BRA `(.L_x_262) ;  /* 0xffffff2000e47947 */ /* 0x000fea000383ffff */
.L_x_188:
[----:B--2---:R2:W3:Y:S02]  /*11060*/  SYNCS.PHASECHK.TRANS64.TRYWAIT P1, [R2+URZ+0x38830], R5 ;  /* 0x03883005020075a7 */ /* 0x0044e4000802017f */
[----:B---3--:R-:W-:Y:S05]  /*11070*/  @!P1 NANOSLEEP.SYNCS 0x989680 ;  /* 0x009896800000995d */ /* 0x008fea0003900000 */
[----:B------:R-:W3:Y:S02]  /*11080*/  @!P1 SYNCS.PHASECHK.TRANS64 P1, [R2+URZ+0x38830], R5 ;  /* 0x03883005020095a7 */ /* 0x000ee4000802007f */
[----:B---3--:R-:W-:Y:S05]  /*11090*/  @!P1 BRA `(.L_x_188) ;  /* 0xfffffffc00f09947 */ /* 0x008fea000383ffff */
[----:B------:R-:W-:Y:S05]  /*110a0*/  BRA `(.L_x_187) ;  /* 0xffffff2400307947 */ /* 0x000fea000383ffff */
.L_x_189:
[----:B---3--:R3:W4:Y:S02]  /*110b0*/  SYNCS.PHASECHK.TRANS64.TRYWAIT P1, [R2+URZ+0x38810], R5 ;  /* 0x03881005020075a7 */ /* 0x008724000802017f */
[----:B----4-:R-:W-:Y:S05]  /*110c0*/  @!P1 NANOSLEEP.SYNCS 0x989680 ;  /* 0x009896800000995d */ /* 0x010fea0003900000 */
[----:B------:R-:W4:Y:S02]  /*110d0*/  @!P1 SYNCS.PHASECHK.TRANS64 P1, [R2+URZ+0x38810], R5 ;  /* 0x03881005020095a7 */ /* 0x000f24000802007f */
[----:B----4-:R-:W-:Y:S05]  /*110e0*/  @!P1 BRA `(.L_x_189) ;  /* 0xfffffffc00f09947 */ /* 0x010fea000383ffff */
[----:B------:R-:W-:Y:S05]  /*110f0*/  BRA `(.L_x_263) ;  /* 0xffffff2800207947 */ /* 0x000fea000383ffff */
.L_x_193:
[----:B------:R0:W0:Y:S02]  /*11100*/  SYNCS.PHASECHK.TRANS64.TRYWAIT P1, [R2+URZ+0x38850], R5 ;  /* 0x03885005020075a7 */ /* 0x000024000802017f */
[----:B0-----:R-:W-:Y:S05]  /*11110*/  @!P1 NANOSLEEP.SYNCS 0x989680 ;  /* 0x009896800000995d */ /* 0x001fea0003900000 */
[----:B------:R-:W0:Y:S02]  /*11120*/  @!P1 SYNCS.PHASECHK.TRANS64 P1, [R2+URZ+0x38850], R5 ;  /* 0x03885005020095a7 */ /* 0x000e24000802007f */
[----:B0-----:R-:W-:Y:S05]  /*11130*/  @!P1 BRA `(.L_x_193) ;  /* 0xfffffffc00f09947 */ /* 0x001fea000383ffff */
[----:B------:R-:W-:Y:S05]  /*11140*/  BRA `(.L_x_192) ;  /* 0xffffff28004c7947 */ /* 0x000fea000383ffff */
.L_x_200:
[----:B-1----:R1:W2:Y:S02]  /*11150*/  SYNCS.PHASECHK.TRANS64.TRYWAIT P2, [R196+URZ+0x38830], R201 ;  /* 0x038830c9c40075a7 */ /* 0x0022a4000804017f */
[----:B--2---:R-:W-:Y:S05]  /*11160*/  @!P2 NANOSLEEP.SYNCS 0x989680 ;  /* 0x009896800000a95d */ /* 0x004fea0003900000 */
[----:B------:R-:W2:Y:S02]  /*11170*/  @!P2 SYNCS.PHASECHK.TRANS64 P2, [R196+URZ+0x38830], R201 ;  /* 0x038830c9c400a5a7 */ /* 0x000ea4000804007f */
[----:B--2---:R-:W-:Y:S05]  /*11180*/  @!P2 BRA `(.L_x_200) ;  /* 0xfffffffc00f0a947 */ /* 0x004fea000383ffff */
[----:B------:R-:W-:Y:S05]  /*11190*/  BRA `(.L_x_199) ;  /* 0xffffff5400887947 */ /* 0x000fea000383ffff */
.L_x_204:
[----:B---3--:R3:W4:Y:S02]  /*111a0*/  SYNCS.PHASECHK.TRANS64.TRYWAIT P2, [R196+URZ+0x38850], R201 ;  /* 0x038850c9c40075a7 */ /* 0x008724000804017f */
[----:B----4-:R-:W-:Y:S05]  /*111b0*/  @!P2 NANOSLEEP.SYNCS 0x989680 ;  /* 0x009896800000a95d */ /* 0x010fea0003900000 */
[----:B------:R-:W4:Y:S02]  /*111c0*/  @!P2 SYNCS.PHASECHK.TRANS64 P2, [R196+URZ+0x38850], R201 ;  /* 0x038850c9c400a5a7 */ /* 0x000f24000804007f */
[----:B----4-:R-:W-:Y:S05]  /*111d0*/  @!P2 BRA `(.L_x_204) ;  /* 0xfffffffc00f0a947 */ /* 0x010fea000383ffff */
[----:B------:R-:W-:Y:S05]  /*111e0*/  BRA `(.L_x_203) ;  /* 0xffffff5800547947 */ /* 0x000fea000383ffff */
.L_x_219:
[----:B------:R-:W-:Y:S01]  /*111f0*/  IMAD.MOV.U32 R13, RZ, RZ, R17 ;  /* 0x000000ffff0d7224 */ /* 0x000fe200078e0011 */
[----:B------:R-:W-:Y:S01]  /*11200*/  MOV R15, 0xffffffff ;  /* 0xffffffff000f7802 */ /* 0x000fe20000000f00 */
[----:B------:R-:W-:Y:S02]  /*11210*/  IMAD.MOV.U32 R12, RZ, RZ, RZ ;  /* 0x000000ffff0c7224 */ /* 0x000fe400078e00ff */
[----:B------:R-:W-:-:S07]  /*11220*/  IMAD.MOV.U32 R11, RZ, RZ, 0x1f ;  /* 0x0000001fff0b7424 */ /* 0x000fce00078e00ff */
[----:B------:R-:W-:Y:S05]  /*11230*/  WARPSYNC.COLLECTIVE R15, `(.L_x_264) ;  /* 0x000000000f087348 */ /* 0x000fea0003c00000 */
[----:B------:R0:W1:Y:S02]  /*11240*/  SHFL.IDX P6, R14, R13, R12, R11 ;  /* 0x0000000c0d0e7389 */ /* 0x00006400000c000b */
[----:B01----:R-:W-:Y:S01]  /*11250*/  ENDCOLLECTIVE ;  /* 0x000000000000791b */ /* 0x003fe20003800000 */
.L_x_264:
[----:B------:R-:W-:Y:S05]  /*11260*/  BRA `(.L_x_265) ;  /* 0xffffffc400d07947 */ /* 0x000fea000383ffff */
.L_x_221:
[----:B0-----:R-:W-:-:S04]  /*11270*/  IMAD.U32 R3, RZ, RZ, UR42 ;  /* 0x0000002aff037e24 */ /* 0x001fc8000f8e00ff */
[----:B------:R0:W1:Y:S03]  /*11280*/  SYNCS.PHASECHK.TRANS64.TRYWAIT P0, [R3+URZ+0x38840], R0 ;  /* 0x03884000030075a7 */ /* 0x000066000800017f */
[----:B-1----:R-:W-:Y:S05]  /*11290*/  @!P0 NANOSLEEP.SYNCS 0x989680 ;  /* 0x009896800000895d */ /* 0x002fea0003900000 */
[----:B------:R-:W1:Y:S02]  /*112a0*/  @!P0 SYNCS.PHASECHK.TRANS64 P0, [R3+URZ+0x38840], R0 ;  /* 0x03884000030085a7 */ /* 0x000e64000800007f */
[----:B-1----:R-:W-:Y:S05]  /*112b0*/  @!P0 BRA `(.L_x_221) ;  /* 0xfffffffc00ec8947 */ /* 0x002fea000383ffff */
[----:B------:R-:W-:Y:S05]  /*112c0*/  BRA `(.L_x_266) ;  /* 0xffffffc800087947 */ /* 0x000fea000383ffff */
.L_x_222:
[----:B------:R-:W-:Y:S01]  /*112d0*/  BSSY B0, `(.L_x_267) ;  /* 0x0000008000007945 */ /* 0x000fe20003800000 */
[----:B------:R-:W-:Y:S02]  /*112e0*/  IMAD.MOV.U32 R13, RZ, RZ, R4 ;  /* 0x000000ffff0d7224 */ /* 0x000fe400078e0004 */
[----:B------:R-:W-:Y:S02]  /*112f0*/  IMAD.MOV.U32 R12, RZ, RZ, RZ ;  /* 0x000000ffff0c7224 */ /* 0x000fe400078e00ff */
[----:B------:R-:W-:Y:S02]  /*11300*/  IMAD.MOV.U32 R11, RZ, RZ, 0x181f ;  /* 0x0000181fff0b7424 */ /* 0x000fe400078e00ff */
[----:B------:R-:W-:-:S07]  /*11310*/  IMAD.MOV.U32 R15, RZ, RZ, -0x1 ;  /* 0xffffffffff0f7424 */ /* 0x000fce00078e00ff */
[----:B------:R-:W-:Y:S05]  /*11320*/  WARPSYNC.COLLECTIVE R15, `(.L_x_268) ;  /* 0x000000000f087348 */ /* 0x000fea0003c00000 */
[----:B------:R0:W1:Y:S02]  /*11330*/  SHFL.IDX P6, R14, R13, R12, R11 ;  /* 0x0000000c0d0e7389 */ /* 0x00006400000c000b */
[----:B01----:R-:W-:Y:S01]  /*11340*/  ENDCOLLECTIVE ;  /* 0x000000000000791b */ /* 0x003fe20003800000 */
.L_x_268:
[----:B------:R-:W-:Y:S05]  /*11350*/  BSYNC B0 ;  /* 0x0000000000007941 */ /* 0x000fea0003800000 */
.L_x_267:
[----:B------:R-:W-:Y:S01]  /*11360*/  IMAD.MOV.U32 R13, RZ, RZ, R0 ;  /* 0x000000ffff0d7224 */ /* 0x000fe200078e0000 */
[----:B------:R-:W-:Y:S01]  /*11370*/  MOV R11, 0x181f ;  /* 0x0000181f000b7802 */ /* 0x000fe20000000f00 */
[----:B------:R-:W-:Y:S01]  /*11380*/  IMAD.MOV.U32 R12, RZ, RZ, RZ ;  /* 0x000000ffff0c7224 */ /* 0x000fe200078e00ff */
[----:B------:R-:W-:Y:S01]  /*11390*/  @P0 LEA R7, R24, UR42, 0x1 ;  /* 0x0000002a18070c11 */ /* 0x000fe2000f8e08ff */
[----:B------:R-:W-:Y:S02]  /*113a0*/  IMAD.MOV.U32 R15, RZ, RZ, -0x1 ;  /* 0xffffffffff0f7424 */ /* 0x000fe400078e00ff */
[----:B------:R-:W-:-:S07]  /*113b0*/  IMAD.MOV.U32 R2, RZ, RZ, R14 ;  /* 0x000000ffff027224 */ /* 0x000fce00078e000e */
[----:B------:R-:W-:Y:S05]  /*113c0*/  WARPSYNC.COLLECTIVE R15, `(.L_x_269) ;  /* 0x000000000f087348 */ /* 0x000fea0003c00000 */
[----:B------:R0:W1:Y:S02]  /*113d0*/  SHFL.IDX P6, R14, R13, R12, R11 ;  /* 0x0000000c0d0e7389 */ /* 0x00006400000c000b */
[----:B01----:R-:W-:Y:S01]  /*113e0*/  ENDCOLLECTIVE ;  /* 0x000000000000791b */ /* 0x003fe20003800000 */
.L_x_269:
[----:B------:R-:W-:Y:S02]  /*113f0*/  IMAD.MOV.U32 R13, RZ, RZ, R4 ;  /* 0x000000ffff0d7224 */ /* 0x000fe400078e0004 */
[----:B------:R-:W-:Y:S01]  /*11400*/  IMAD.MOV.U32 R12, RZ, RZ, 0x1 ;  /* 0x00000001ff0c7424 */ /* 0x000fe200078e00ff */
[----:B------:R-:W-:-:S05]  /*11410*/  @P0 LEA R14, P1, R22, R14, 0x1 ;  /* 0x0000000e160e0211 */ /* 0x000fca00078208ff */
[----:B------:R-:W-:Y:S02]  /*11420*/  @P0 IMAD.X R3, RZ, RZ, R2, P1 ;  /* 0x000000ffff030224 */ /* 0x000fe400008e0602 */
[----:B------:R-:W-:-:S07]  /*11430*/  @P0 IMAD.MOV.U32 R2, RZ, RZ, R14 ;  /* 0x000000ffff020224 */ /* 0x000fce00078e000e */
[----:B------:R-:W-:Y:S05]  /*11440*/  WARPSYNC.COLLECTIVE R15, `(.L_x_270) ;  /* 0x000000000f087348 */ /* 0x000fea0003c00000 */
[----:B------:R0:W1:Y:S02]  /*11450*/  SHFL.IDX P6, R14, R13, R12, R11 ;  /* 0x0000000c0d0e7389 */ /* 0x00006400000c000b */
[----:B01----:R-:W-:Y:S01]  /*11460*/  ENDCOLLECTIVE ;  /* 0x000000000000791b */ /* 0x003fe20003800000 */
.L_x_270:
        /* <DEDUP_REMOVED lines=11> */
.L_x_271:
[----:B------:R-:W-:Y:S01]  /*11520*/  MOV R13, R4 ;  /* 0x00000004000d7202 */ /* 0x000fe20000000f00 */
[----:B------:R-:W-:Y:S01]  /*11530*/  IMAD.MOV.U32 R12, RZ, RZ, 0x2 ;  /* 0x00000002ff0c7424 */ /* 0x000fe200078e00ff */
[----:B------:R-:W-:-:S13]  /*11540*/  @P0 LEA R2, P1, R22, R14, 0x1 ;  /* 0x0000000e16020211 */ /* 0x000fda00078208ff */
[----:B------:R-:W-:Y:S05]  /*11550*/  WARPSYNC.COLLECTIVE R15, `(.L_x_272) ;  /* 0x000000000f087348 */ /* 0x000fea0003c00000 */
[----:B------:R0:W1:Y:S02]  /*11560*/  SHFL.IDX P6, R14, R13, R12, R11 ;  /* 0x0000000c0d0e7389 */ /* 0x00006400000c000b */
[----:B01----:R-:W-:Y:S01]  /*11570*/  ENDCOLLECTIVE ;  /* 0x000000000000791b */ /* 0x003fe20003800000 */
.L_x_272:
[----:B------:R-:W-:-:S05]  /*11580*/  @P0 IMAD.X R3, RZ, RZ, R5, P1 ;  /* 0x000000ffff030224 */ /* 0x000fca00008e0605 */
[----:B------:R-:W-:Y:S01]  /*11590*/  @!PT LDS RZ, [RZ] ;  /* 0x00000000fffff984 */ /* 0x000fe20000000800 */
[----:B------:R-:W-:Y:S01]  /*115a0*/  @!PT LDS RZ, [RZ] ;  /* 0x00000000fffff984 */ /* 0x000fe20000000800 */
[----:B------:R-:W-:Y:S01]  /*115b0*/  @!PT LDS RZ, [RZ] ;  /* 0x00000000fffff984 */ /* 0x000fe20000000800 */
[----:B------:R0:W-:Y:S01]  /*115c0*/  @P0 LDGSTS.E.BYPASS.LTC128B.128 [R9+0x22c00], desc[UR36][R2.64], !P2 ;  /* 0x22c0000002090fae */ /* 0x0001e2000d101d64 */
[----:B------:R-:W-:Y:S01]  /*115d0*/  ISETP.GE.AND P0, PT, R18, 0x21, PT ;  /* 0x000000211200780c */ /* 0x000fe20003f06270 */
[----:B------:R-:W-:Y:S02]  /*115e0*/  IMAD.MOV.U32 R13, RZ, RZ, R0 ;  /* 0x000000ffff0d7224 */ /* 0x000fe400078e0000 */
[----:B------:R-:W-:-:S10]  /*115f0*/  IMAD.MOV.U32 R5, RZ, RZ, R14 ;  /* 0x000000ffff057224 */ /* 0x000fd400078e000e */
[----:B0-----:R-:W-:Y:S05]  /*11600*/  WARPSYNC.COLLECTIVE R15, `(.L_x_273) ;  /* 0x000000000f087348 */ /* 0x001fea0003c00000 */
[----:B------:R1:W2:Y:S02]  /*11610*/  SHFL.IDX P6, R14, R13, R12, R11 ;  /* 0x0000000c0d0e7389 */ /* 0x0002a400000c000b */
[----:B012---:R-:W-:Y:S01]  /*11620*/  ENDCOLLECTIVE ;  /* 0x000000000000791b */ /* 0x007fe20003800000 */
.L_x_273:
[----:B------:R-:W-:Y:S02]  /*11630*/  IMAD.MOV.U32 R13, RZ, RZ, R4 ;  /* 0x000000ffff0d7224 */ /* 0x000fe400078e0004 */
[----:B------:R-:W-:Y:S01]  /*11640*/  IMAD.MOV.U32 R12, RZ, RZ, 0x3 ;  /* 0x00000003ff0c7424 */ /* 0x000fe200078e00ff */
[----:B------:R-:W-:-:S13]  /*11650*/  @P0 LEA R2, P1, R22, R14, 0x1 ;  /* 0x0000000e16020211 */ /* 0x000fda00078208ff */
[----:B------:R-:W-:Y:S05]  /*11660*/  WARPSYNC.COLLECTIVE R15, `(.L_x_274) ;  /* 0x000000000f087348 */ /* 0x000fea0003c00000 */
[----:B------:R0:W1:Y:S02]  /*11670*/  SHFL.IDX P6, R14, R13, R12, R11 ;  /* 0x0000000c0d0e7389 */ /* 0x00006400000c000b */
[----:B01----:R-:W-:Y:S01]  /*11680*/  ENDCOLLECTIVE ;  /* 0x000000000000791b */ /* 0x003fe20003800000 */
.L_x_274:
[----:B------:R-:W-:Y:S01]  /*11690*/  @P0 IMAD.X R3, RZ, RZ, R5, P1 ;  /* 0x000000ffff030224 */ /* 0x000fe200008e0605 */
[----:B------:R-:W-:-:S05]  /*116a0*/  @P0 LEA R5, R24, UR42, 0x1 ;  /* 0x0000002a18050c11 */ /* 0x000fca000f8e08ff */
[----:B------:R-:W-:Y:S01]  /*116b0*/  @!PT LDS RZ, [RZ] ;  /* 0x00000000fffff984 */ /* 0x000fe20000000800 */
[----:B------:R-:W-:Y:S01]  /*116c0*/  @!PT LDS RZ, [RZ] ;  /* 0x00000000fffff984 */ /* 0x000fe20000000800 */
[----:B------:R-:W-:Y:S01]  /*116d0*/  @!PT LDS RZ, [RZ] ;  /* 0x00000000fffff984 */ /* 0x000fe20000000800 */
[----:B------:R0:W-:Y:S01]  /*116e0*/  @P0 LDGSTS.E.BYPASS.LTC128B.128 [R5+0x23400], desc[UR36][R2.64], !P2 ;  /* 0x2340000002050fae */ /* 0x0001e2000d101d64 */
[----:B------:R-:W-:Y:S02]  /*116f0*/  IMAD.MOV.U32 R13, RZ, RZ, R0 ;  /* 0x000000ffff0d7224 */ /* 0x000fe400078e0000 */
[----:B------:R-:W-:-:S07]  /*11700*/  IMAD.MOV.U32 R4, RZ, RZ, R14 ;  /* 0x000000ffff047224 */ /* 0x000fce00078e000e */
[----:B0-----:R-:W-:Y:S05]  /*11710*/  WARPSYNC.COLLECTIVE R15, `(.L_x_275) ;  /* 0x000000000f087348 */ /* 0x001fea0003c00000 */
[----:B------:R1:W2:Y:S02]  /*11720*/  SHFL.IDX P6, R14, R13, R12, R11 ;  /* 0x0000000c0d0e7389 */ /* 0x0002a400000c000b */
[----:B012---:R-:W-:Y:S01]  /*11730*/  ENDCOLLECTIVE ;  /* 0x000000000000791b */ /* 0x007fe20003800000 */
.L_x_275:
[----:B------:R-:W-:Y:S05]  /*11740*/  BRA `(.L_x_276) ;  /* 0xffffffc400d07947 */ /* 0x000fea000383ffff */
.L_x_225:
[----:B------:R-:W-:Y:S01]  /*11750*/  MOV R13, R4 ;  /* 0x00000004000d7202 */ /* 0x000fe20000000f00 */
[----:B------:R-:W-:Y:S01]  /*11760*/  IMAD.MOV.U32 R12, RZ, RZ, RZ ;  /* 0x000000ffff0c7224 */ /* 0x000fe200078e00ff */
[----:B------:R-:W-:Y:S01]  /*11770*/  LOP3.LUT R16, R16, 0xfffffeff, RZ, 0xc0, !PT ;  /* 0xfffffeff10107812 */ /* 0x000fe200078ec0ff */
[----:B------:R-:W-:Y:S02]  /*11780*/  IMAD.MOV.U32 R11, RZ, RZ, 0x181f ;  /* 0x0000181fff0b7424 */ /* 0x000fe400078e00ff */
[----:B------:R-:W-:Y:S02]  /*11790*/  IMAD.MOV.U32 R15, RZ, RZ, -0x1 ;  /* 0xffffffffff0f7424 */ /* 0x000fe400078e00ff */
[----:B------:R-:W-:-:S07]  /*117a0*/  IMAD R6, R20, 0x40, R21 ;  /* 0x0000004014067824 */ /* 0x000fce00078e0215 */
[----:B------:R-:W-:Y:S05]  /*117b0*/  WARPSYNC.COLLECTIVE R15, `(.L_x_277) ;  /* 0x000000000f087348 */ /* 0x000fea0003c00000 */
[----:B------:R0:W1:Y:S02]  /*117c0*/  SHFL.IDX P6, R14, R13, R12, R11 ;  /* 0x0000000c0d0e7389 */ /* 0x00006400000c000b */
[----:B01----:R-:W-:Y:S01]  /*117d0*/  ENDCOLLECTIVE ;  /* 0x000000000000791b */ /* 0x003fe20003800000 */
.L_x_277:
[----:B------:R-:W-:Y:S02]  /*117e0*/  VIADD R10, R6, 0x10 ;  /* 0x00000010060a7836 */ /* 0x000fe40000000000 */
[----:B------:R-:W-:Y:S02]  /*117f0*/  IMAD.MOV.U32 R13, RZ, RZ, R0 ;  /* 0x000000ffff0d7224 */ /* 0x000fe400078e0000 */
[----:B------:R-:W-:-:S07]  /*11800*/  IMAD.MOV.U32 R2, RZ, RZ, R14 ;  /* 0x000000ffff027224 */ /* 0x000fce00078e000e */
[----:B------:R-:W-:Y:S05]  /*11810*/  WARPSYNC.COLLECTIVE R15, `(.L_x_278) ;  /* 0x000000000f087348 */ /* 0x000fea0003c00000 */
[----:B------:R0:W1:Y:S02]  /*11820*/  SHFL.IDX P6, R14, R13, R12, R11 ;  /* 0x0000000c0d0e7389 */ /* 0x00006400000c000b */
[----:B01----:R-:W-:Y:S01]  /*11830*/  ENDCOLLECTIVE ;  /* 0x000000000000791b */ /* 0x003fe20003800000 */
.L_x_278:
[----:B------:R-:W-:Y:S02]  /*11840*/  ULDC UR4, c[0x0][0x288] ;  /* 0x0000a20000047ab9 */ /* 0x000fe40000000800 */
[----:B------:R-:W-:-:S05]  /*11850*/  IMAD R5, R8, UR4, RZ ;  /* 0x0000000408057c24 */ /* 0x000fca000f8e02ff */
[----:B------:R-:W-:Y:S02]  /*11860*/  ISETP.GE.AND P2, PT, R6, R5, PT ;  /* 0x000000050600720c */ /* 0x000fe40003f46270 */
[----:B------:R-:W-:Y:S01]  /*11870*/  MOV R13, R4 ;  /* 0x00000004000d7202 */ /* 0x000fe20000000f00 */
[----:B------:R-:W-:-:S10]  /*11880*/  IMAD.MOV.U32 R12, RZ, RZ, 0x1 ;  /* 0x00000001ff0c7424 */ /* 0x000fd400078e00ff */
[----:B------:R-:W-:Y:S02]  /*11890*/  @!P2 LEA R8, R24, UR42, 0x1 ;  /* 0x0000002a1808ac11 */ /* 0x000fe4000f8e08ff */
[----:B------:R-:W-:Y:S02]  /*118a0*/  @P2 LOP3.LUT R16, R16, 0x100, RZ, 0xfc, !PT ;  /* 0x0000010010102812 */ /* 0x000fe400078efcff */
[----:B------:R-:W-:-:S13]  /*118b0*/  @!P2 LEA R3, P1, R22, R14, 0x1 ;  /* 0x0000000e1603a211 */ /* 0x000fda00078208ff */
[----:B------:R-:W-:Y:S05]  /*118c0*/  WARPSYNC.COLLECTIVE R15, `(.L_x_279) ;  /* 0x000000000f087348 */ /* 0x000fea0003c00000 */
[----:B------:R0:W1:Y:S02]  /*118d0*/  SHFL.IDX P6, R14, R13, R12, R11 ;  /* 0x0000000c0d0e7389 */ /* 0x00006400000c000b */
[----:B01----:R-:W-:Y:S01]  /*118e0*/  ENDCOLLECTIVE ;  /* 0x000000000000791b */ /* 0x003fe20003800000 */
.L_x_279:
[----:B------:R-:W-:Y:S01]  /*118f0*/  LOP3.LUT R16, R16, 0xffffff7f, RZ, 0xc0, !PT ;  /* 0xffffff7f10107812 */ /* 0x000fe200078ec0ff */
[----:B------:R-:W-:-:S05]  /*11900*/  @!P2 IMAD.X R2, RZ, RZ, R2, P1 ;  /* 0x000000ffff02a224 */ /* 0x000fca00008e0602 */
[----:B------:R-:W-:-:S04]  /*11910*/  @!P2 LOP3.LUT R3, R3, R2, RZ, 0x3c, !PT ;  /* 0x000000020303a212 */ /* 0x000fc800078e3cff */
[----:B------:R-:W-:Y:S01]  /*11920*/  @!P2 LOP3.LUT R2, R3, R2, RZ, 0x3c, !PT ;  /* 0x000000020302a212 */ /* 0x000fe200078e3cff */
[----:B------:R-:W-:-:S03]  /*11930*/  IMAD.MOV.U32 R13, RZ, RZ, R0 ;  /* 0x000000ffff0d7224 */ /* 0x000fc600078e0000 */
[----:B------:R-:W-:-:S05]  /*11940*/  @!P2 LOP3.LUT R3, R3, R2, RZ, 0x3c, !PT ;  /* 0x000000020303a212 */ /* 0x000fca00078e3cff */
[----:B------:R-:W-:Y:S01]  /*11950*/  @!PT LDS RZ, [RZ] ;  /* 0x00000000fffff984 */ /* 0x000fe20000000800 */
[----:B------:R-:W-:Y:S01]  /*11960*/  @!PT LDS RZ, [RZ] ;  /* 0x00000000fffff984 */ /* 0x000fe20000000800 */
[----:B------:R-:W-:Y:S01]  /*11970*/  @!PT LDS RZ, [RZ] ;  /* 0x00000000fffff984 */ /* 0x000fe20000000800 */
[----:B------:R0:W-:Y:S01]  /*11980*/  @!P2 LDGSTS.E.BYPASS.LTC128B.128 [R8+0x20400], desc[UR36][R2.64], !P0 ;  /* 0x204000000208afae */ /* 0x0001e2000c101d64 */
[----:B------:R-:W-:Y:S01]  /*11990*/  ISETP.GE.AND P2, PT, R10, R5, PT ;  /* 0x000000050a00720c */ /* 0x000fe20003f46270 */
[----:B------:R-:W-:-:S12]  /*119a0*/  IMAD.MOV.U32 R9, RZ, RZ, R14 ;  /* 0x000000ffff097224 */ /* 0x000fd800078e000e */
[----:B0-----:R-:W-:Y:S05]  /*119b0*/  WARPSYNC.COLLECTIVE R15, `(.L_x_280) ;  /* 0x000000000f087348 */ /* 0x001fea0003c00000 */
[----:B------:R1:W2:Y:S02]  /*119c0*/  SHFL.IDX P6, R14, R13, R12, R11 ;  /* 0x0000000c0d0e7389 */ /* 0x0002a400000c000b */
[----:B012---:R-:W-:Y:S01]  /*119d0*/  ENDCOLLECTIVE ;  /* 0x000000000000791b */ /* 0x007fe20003800000 */
.L_x_280:
[----:B------:R-:W-:Y:S01]  /*119e0*/  VIADD R8, R6, 0x20 ;  /* 0x0000002006087836 */ /* 0x000fe20000000000 */
[----:B------:R-:W-:Y:S02]  /*119f0*/  @!P2 LEA R10, R24, UR42, 0x1 ;  /* 0x0000002a180aac11 */ /* 0x000fe4000f8e08ff */
[----:B------:R-:W-:Y:S02]  /*11a00*/  @P2 LOP3.LUT R16, R16, 0x80, RZ, 0xfc, !PT ;  /* 0x0000008010102812 */ /* 0x000fe400078efcff */
[----:B------:R-:W-:Y:S01]  /*11a10*/  MOV R13, R4 ;  /* 0x00000004000d7202 */ /* 0x000fe20000000f00 */
[----:B------:R-:W-:Y:S01]  /*11a20*/  IMAD.MOV.U32 R12, RZ, RZ, 0x2 ;  /* 0x00000002ff0c7424 */ /* 0x000fe200078e00ff */
[----:B------:R-:W-:Y:S01]  /*11a30*/  LOP3.LUT R16, R16, 0xffffffbf, RZ, 0xc0, !PT ;  /* 0xffffffbf10107812 */ /* 0x000fe200078ec0ff */
[----:B------:R-:W-:-:S07]  /*11a40*/  IMAD.MOV.U32 R7, RZ, RZ, R14 ;  /* 0x000000ffff077224 */ /* 0x000fce00078e000e */
[----:B------:R-:W-:Y:S05]  /*11a50*/  WARPSYNC.COLLECTIVE R15, `(.L_x_281) ;  /* 0x000000000f087348 */ /* 0x000fea0003c00000 */
[----:B------:R0:W1:Y:S02]  /*11a60*/  SHFL.IDX P6, R14, R13, R12, R11 ;  /* 0x0000000c0d0e7389 */ /* 0x00006400000c000b */
[----:B01----:R-:W-:Y:S01]  /*11a70*/  ENDCOLLECTIVE ;  /* 0x000000000000791b */ /* 0x003fe20003800000 */
.L_x_281:
[----:B------:R-:W-:-:S05]  /*11a80*/  @!P2 LEA R7, P1, R22, R7, 0x1 ;  /* 0x000000071607a211 */ /* 0x000fca00078208ff */
[----:B------:R-:W-:Y:S02]  /*11a90*/  @!P2 IMAD.X R9, RZ, RZ, R9, P1 ;  /* 0x000000ffff09a224 */ /* 0x000fe400008e0609 */
[----:B------:R-:W-:Y:S02]  /*11aa0*/  @!P2 IMAD.MOV.U32 R2, RZ, RZ, R7 ;  /* 0x000000ffff02a224 */ /* 0x000fe400078e0007 */
[----:B------:R-:W-:Y:S02]  /*11ab0*/  @!P2 IMAD.MOV.U32 R3, RZ, RZ, R9 ;  /* 0x000000ffff03a224 */ /* 0x000fe400078e0009 */
[----:B------:R-:W-:-:S03]  /*11ac0*/  IMAD.MOV.U32 R13, RZ, RZ, R0 ;  /* 0x000000ffff0d7224 */ /* 0x000fc600078e0000 */
[----:B------:R-:W-:Y:S01]  /*11ad0*/  @!PT LDS RZ, [RZ] ;  /* 0x00000000fffff984 */ /* 0x000fe20000000800 */
[----:B------:R-:W-:Y:S01]  /*11ae0*/  @!PT LDS RZ, [RZ] ;  /* 0x00000000fffff984 */ /* 0x000fe20000000800 */
[----:B------:R-:W-:Y:S01]  /*11af0*/  @!PT LDS RZ, [RZ] ;  /* 0x00000000fffff984 */ /* 0x000fe20000000800 */
[----:B------:R0:W-:Y:S01]  /*11b00*/  @!P2 LDGSTS.E.BYPASS.LTC128B.128 [R10+0x20c00], desc[UR36][R2.64], !P0 ;  /* 0x20c00000020aafae */ /* 0x0001e2000c101d64 */
[----:B------:R-:W-:Y:S01]  /*11b10*/  ISETP.GE.AND P2, PT, R8, R5, PT ;  /* 0x000000050800720c */ /* 0x000fe20003f46270 */
[----:B0-----:R-:W-:-:S12]  /*11b20*/  IMAD.MOV.U32 R2, RZ, RZ, R14 ;  /* 0x000000ffff027224 */ /* 0x001fd800078e000e */
[----:B------:R-:W-:Y:S05]  /*11b30*/  WARPSYNC.COLLECTIVE R15, `(.L_x_282) ;  /* 0x000000000f087348 */ /* 0x000fea0003c00000 */
[----:B------:R0:W1:Y:S02]  /*11b40*/  SHFL.IDX P6, R14, R13, R12, R11 ;  /* 0x0000000c0d0e7389 */ /* 0x00006400000c000b */
[----:B01----:R-:W-:Y:S01]  /*11b50*/  ENDCOLLECTIVE ;  /* 0x000000000000791b */ /* 0x003fe20003800000 */
.L_x_282:
[----:B------:R-:W-:Y:S02]  /*11b60*/  @!P2 LEA R7, R24, UR42, 0x1 ;  /* 0x0000002a1807ac11 */ /* 0x000fe4000f8e08ff */
[----:B------:R-:W-:Y:S01]  /*11b70*/  @P2 LOP3.LUT R16, R16, 0x40, RZ, 0xfc, !PT ;  /* 0x0000004010102812 */ /* 0x000fe200078efcff */
[----:B------:R-:W-:Y:S01]  /*11b80*/  IMAD.MOV.U32 R13, RZ, RZ, R4 ;  /* 0x000000ffff0d7224 */ /* 0x000fe200078e0004 */
[----:B------:R-:W-:Y:S01]  /*11b90*/  MOV R12, 0x3 ;  /* 0x00000003000c7802 */ /* 0x000fe20000000f00 */
[----:B------:R-:W-:-:S05]  /*11ba0*/  IMAD.MOV.U32 R8, RZ, RZ, R14 ;  /* 0x000000ffff087224 */ /* 0x000fca00078e000e */
[----:B------:R-:W-:-:S05]  /*11bb0*/  @!P2 LEA R8, P1, R22, R8, 0x1 ;  /* 0x000000081608a211 */ /* 0x000fca00078208ff */
[----:B------:R-:W-:Y:S02]  /*11bc0*/  @!P2 IMAD.X R11, RZ, RZ, R2, P1 ;  /* 0x000000ffff0ba224 */ /* 0x000fe400008e0602 */
[----:B------:R-:W-:Y:S02]  /*11bd0*/  @!P2 IMAD.MOV.U32 R2, RZ, RZ, R8 ;  /* 0x000000ffff02a224 */ /* 0x000fe400078e0008 */
[----:B------:R-:W-:Y:S02]  /*11be0*/  @!P2 IMAD.MOV.U32 R3, RZ, RZ, R11 ;  /* 0x000000ffff03a224 */ /* 0x000fe400078e000b */
[----:B------:R-:W-:-:S03]  /*11bf0*/  IMAD.MOV.U32 R11, RZ, RZ, 0x181f ;  /* 0x0000181fff0b7424 */ /* 0x000fc600078e00ff */
[----:B------:R-:W-:Y:S01]  /*11c00*/  @!PT LDS RZ, [RZ] ;  /* 0x00000000fffff984 */ /* 0x000fe20000000800 */
[----:B------:R-:W-:Y:S01]  /*11c10*/  @!PT LDS RZ, [RZ] ;  /* 0x00000000fffff984 */ /* 0x000fe20000000800 */
[----:B------:R-:W-:Y:S01]  /*11c20*/  @!PT LDS RZ, [RZ] ;  /* 0x00000000fffff984 */ /* 0x000fe20000000800 */
[----:B------:R0:W-:Y:S04]  /*11c30*/  @!P2 LDGSTS.E.BYPASS.LTC128B.128 [R7+0x21400], desc[UR36][R2.64], !P0 ;  /* 0x214000000207afae */ /* 0x0001e8000c101d64 */
[----:B0-----:R-:W-:Y:S05]  /*11c40*/  WARPSYNC.COLLECTIVE R15, `(.L_x_283) ;  /* 0x000000000f087348 */ /* 0x001fea0003c00000 */
[----:B------:R1:W2:Y:S02]  /*11c50*/  SHFL.IDX P6, R14, R13, R12, R11 ;  /* 0x0000000c0d0e7389 */ /* 0x0002a400000c000b */
[----:B012---:R-:W-:Y:S01]  /*11c60*/  ENDCOLLECTIVE ;  /* 0x000000000000791b */ /* 0x007fe20003800000 */
.L_x_283:
[----:B------:R-:W-:Y:S02]  /*11c70*/  IMAD.MOV.U32 R13, RZ, RZ, R0 ;  /* 0x000000ffff0d7224 */ /* 0x000fe400078e0000 */
[----:B------:R-:W-:-:S07]  /*11c80*/  IMAD.MOV.U32 R4, RZ, RZ, R14 ;  /* 0x000000ffff047224 */ /* 0x000fce00078e000e */
[----:B------:R-:W-:Y:S05]  /*11c90*/  WARPSYNC.COLLECTIVE R15, `(.L_x_284) ;  /* 0x000000000f087348 */ /* 0x000fea0003c00000 */
[----:B------:R0:W1:Y:S02]  /*11ca0*/  SHFL.IDX P6, R14, R13, R12, R11 ;  /* 0x0000000c0d0e7389 */ /* 0x00006400000c000b */
[----:B01----:R-:W-:Y:S01]  /*11cb0*/  ENDCOLLECTIVE ;  /* 0x000000000000791b */ /* 0x003fe20003800000 */
.L_x_284:
[----:B------:R-:W-:Y:S05]  /*11cc0*/  BRA `(.L_x_285) ;  /* 0xffffffc8007c7947 */ /* 0x000fea000383ffff */
.L_x_227:
        /* <DEDUP_REMOVED lines=8> */
.L_x_287:
[----:B------:R-:W-:Y:S05]  /*11d50*/  BSYNC B0 ;  /* 0x0000000000007941 */ /* 0x000fea0003800000 */
.L_x_286:
[----:B------:R-:W-:Y:S01]  /*11d60*/  MOV R13, R0 ;  /* 0x00000000000d7202 */ /* 0x000fe20000000f00 */
[----:B------:R-:W-:Y:S01]  /*11d70*/  IMAD.MOV.U32 R12, RZ, RZ, RZ ;  /* 0x000000ffff0c7224 */ /* 0x000fe200078e00ff */
[----:B------:R-:W-:Y:S01]  /*11d80*/  P2R R3, PR, RZ, 0x4 ;  /* 0x00000004ff037803 */ /* 0x000fe20000000000 */
[----:B------:R-:W-:Y:S01]  /*11d90*/  IMAD.MOV.U32 R11, RZ, RZ, 0x181f ;  /* 0x0000181fff0b7424 */ /* 0x000fe200078e00ff */
[C---:B------:R-:W-:Y:S01]  /*11da0*/  LOP3.LUT P2, RZ, R16.reuse, 0x100, RZ, 0xc0, !PT ;  /* 0x0000010010ff7812 */ /* 0x040fe2000784c0ff */
[----:B------:R-:W-:Y:S01]  /*11db0*/  IMAD.MOV.U32 R15, RZ, RZ, -0x1 ;  /* 0xffffffffff0f7424 */ /* 0x000fe200078e00ff */
[----:B------:R-:W-:Y:S01]  /*11dc0*/  P2R R8, PR, RZ, 0x2 ;  /* 0x00000002ff087803 */ /* 0x000fe20000000000 */
[----:B------:R-:W-:Y:S01]  /*11dd0*/  IMAD.MOV.U32 R2, RZ, RZ, R14 ;  /* 0x000000ffff027224 */ /* 0x000fe200078e000e */
[----:B------:R-:W-:-:S13]  /*11de0*/  LOP3.LUT P1, RZ, R16, 0x800, RZ, 0xc0, !PT ;  /* 0x0000080010ff7812 */ /* 0x000fda000782c0ff */
[----:B------:R-:W-:Y:S05]  /*11df0*/  WARPSYNC.COLLECTIVE R15, `(.L_x_288) ;  /* 0x000000000f087348 */ /* 0x000fea0003c00000 */
[----:B------:R0:W1:Y:S02]  /*11e00*/  SHFL.IDX P6, R14, R13, R12, R11 ;  /* 0x0000000c0d0e7389 */ /* 0x00006400000c000b */
[----:B01----:R-:W-:Y:S01]  /*11e10*/  ENDCOLLECTIVE ;  /* 0x000000000000791b */ /* 0x003fe20003800000 */
.L_x_288:
[----:B------:R-:W-:Y:S01]  /*11e20*/  P2R R10, PR, RZ, 0x8 ;  /* 0x00000008ff0a7803 */ /* 0x000fe20000000000 */
[----:B------:R-:W-:Y:S02]  /*11e30*/  IMAD.MOV.U32 R13, RZ, RZ, R4 ;  /* 0x000000ffff0d7224 */ /* 0x000fe400078e0004 */
[----:B------:R-:W-:Y:S01]  /*11e40*/  IMAD.MOV.U32 R12, RZ, RZ, 0x1 ;  /* 0x00000001ff0c7424 */ /* 0x000fe200078e00ff */
[----:B------:R-:W-:-:S05]  /*11e50*/  @!P2 LEA R14, P0, R22, R14, 0x1 ;  /* 0x0000000e160ea211 */ /* 0x000fca00078008ff */
[----:B------:R-:W-:Y:S01]  /*11e60*/  @!P2 IMAD.X R21, RZ, RZ, R2, P0 ;  /* 0x000000ffff15a224 */ /* 0x000fe200000e0602 */
[----:B------:R-:W-:-:S04]  /*11e70*/  @!P2 LOP3.LUT R2, R5, 0x40, RZ, 0xc0, !PT ;  /* 0x000000400502a812 */ /* 0x000fc800078ec0ff */
[----:B------:R-:W-:-:S04]  /*11e80*/  @!P2 SHF.R.U32.HI R9, RZ, 0x2, R2 ;  /* 0x00000002ff09a819 */ /* 0x000fc80000011602 */
[----:B------:R-:W-:Y:S02]  /*11e90*/  @!P2 ISETP.NE.U32.AND P6, PT, R9, RZ, PT ;  /* 0x000000ff0900a20c */ /* 0x000fe40003fc5070 */
[----:B------:R-:W-:-:S04]  /*11ea0*/  @!P2 LOP3.LUT R9, R6, 0x80, RZ, 0xc0, !PT ;  /* 0x000000800609a812 */ /* 0x000fc800078ec0ff */
[----:B------:R-:W-:-:S04]  /*11eb0*/  @!P2 SHF.R.U32.HI R9, RZ, 0x3, R9 ;  /* 0x00000003ff09a819 */ /* 0x000fc80000011609 */
[----:B------:R-:W-:Y:S02]  /*11ec0*/  @!P2 ISETP.NE.U32.AND P0, PT, R9, RZ, PT ;  /* 0x000000ff0900a20c */ /* 0x000fe40003f05070 */
[----:B------:R-:W-:Y:S02]  /*11ed0*/  ISETP.NE.AND P2, PT, R3, RZ, PT ;  /* 0x000000ff0300720c */ /* 0x000fe40003f45270 */
[----:B------:R-:W-:Y:S02]  /*11ee0*/  P2R R9, PR, RZ, 0x1 ;  /* 0x00000001ff097803 */ /* 0x000fe40000000000 */
[----:B------:R-:W-:-:S13]  /*11ef0*/  LOP3.LUT P0, RZ, R16, 0x100, RZ, 0xc0, !PT ;  /* 0x0000010010ff7812 */ /* 0x000fda000780c0ff */
[----:B------:R-:W-:Y:S01]  /*11f00*/  @!P0 LEA R7, R24, UR42, 0x1 ;  /* 0x0000002a18078c11 */ /* 0x000fe2000f8e08ff */
[----:B------:R-:W-:Y:S02]  /*11f10*/  @!P0 IMAD.MOV.U32 R2, RZ, RZ, R14 ;  /* 0x000000ffff028224 */ /* 0x000fe400078e000e */
[----:B------:R-:W-:-:S05]  /*11f20*/  @!P0 IMAD.MOV.U32 R3, RZ, RZ, R21 ;  /* 0x000000ffff038224 */ /* 0x000fca00078e0015 */
[----:B------:R-:W-:Y:S01]  /*11f30*/  @!PT LDS RZ, [RZ] ;  /* 0x00000000fffff984 */ /* 0x000fe20000000800 */
[----:B------:R-:W-:Y:S01]  /*11f40*/  @!PT LDS RZ, [RZ] ;  /* 0x00000000fffff984 */ /* 0x000fe20000000800 */
[----:B------:R-:W-:Y:S01]  /*11f50*/  @!PT LDS RZ, [RZ] ;  /* 0x00000000fffff984 */ /* 0x000fe20000000800 */
[----:B------:R0:W-:Y:S01]  /*11f60*/  @!P0 LDGSTS.E.BYPASS.LTC128B.128 [R7+0x26400], desc[UR36][R2.64], !P1 ;  /* 0x2640000002078fae */ /* 0x0001e2000c901d64 */
[----:B------:R-:W-:Y:S02]  /*11f70*/  ISETP.NE.AND P1, PT, R8, RZ, PT ;  /* 0x000000ff0800720c */ /* 0x000fe40003f25270 */
[----:B------:R-:W-:Y:S01]  /*11f80*/  P2R R8, PR, RZ, 0x20 ;  /* 0x00000020ff087803 */ /* 0x000fe20000000000 */
[----:B------:R0:W-:Y:S01]  /*11f90*/  @!P0 LDGSTS.E.BYPASS.LTC128B.128 [R7+0x28400], desc[UR36][R2.64+0x80], !P5 ;  /* 0x2840008002078fae */ /* 0x0001e2000e901d64 */
[----:B------:R-:W-:-:S03]  /*11fa0*/  LOP3.LUT P5, RZ, R16, 0x800, RZ, 0xc0, !PT ;  /* 0x0000080010ff7812 */ /* 0x000fc600078ac0ff */
[----:B------:R0:W-:Y:S04]  /*11fb0*/  @!P0 LDGSTS.E.BYPASS.LTC128B.128 [R7+0x2a400], desc[UR36][R2.64+0x100], !P4 ;  /* 0x2a40010002078fae */ /* 0x0001e8000e101d64 */
[----:B------:R0:W-:Y:S01]  /*11fc0*/  @!P0 LDGSTS.E.BYPASS.LTC128B.128 [R7+0x2c400], desc[UR36][R2.64+0x180], !P3 ;  /* 0x2c40018002078fae */ /* 0x0001e2000d901d64 */
[----:B------:R-:W-:-:S03]  /*11fd0*/  LOP3.LUT P3, RZ, R16, 0x80, RZ, 0xc0, !PT ;  /* 0x0000008010ff7812 */ /* 0x000fc6000786c0ff */
[----:B------:R0:W-:Y:S04]  /*11fe0*/  @!P0 LDGSTS.E.BYPASS.LTC128B.128 [R7+0x2e400], desc[UR36][R2.64+0x200], !P2 ;  /* 0x2e40020002078fae */ /* 0x0001e8000d101d64 */
[----:B------:R0:W-:Y:S04]  /*11ff0*/  @!P0 LDGSTS.E.BYPASS.LTC128B.128 [R7+0x30400], desc[UR36][R2.64+0x280], !P1 ;  /* 0x3040028002078fae */ /* 0x0001e8000c901d64 */
[----:B------:R0:W-:Y:S01]  /*12000*/  @!P0 LDGSTS.E.BYPASS.LTC128B.128 [R7+0x32400], desc[UR36][R2.64+0x300], P6 ;  /* 0x3240030002078fae */ /* 0x0001e2000b101d64 */
[----:B------:R-:W-:Y:S02]  /*12010*/  ISETP.NE.AND P0, PT, R9, RZ, PT ;  /* 0x000000ff0900720c */ /* 0x000fe40003f05270 */
[----:B------:R-:W-:-:S02]  /*12020*/  LOP3.LUT P6, RZ, R16, 0x100, RZ, 0xc0, !PT ;  /* 0x0000010010ff7812 */ /* 0x000fc400078cc0ff */
[----:B------:R-:W-:-:S04]  /*12030*/  @!P3 LOP3.LUT R20, R5, 0x40, RZ, 0xc0, !PT ;  /* 0x000000400514b812 */ /* 0x000fc800078ec0ff */
[----:B------:R-:W-:-:S07]  /*12040*/  @!P3 SHF.R.U32.HI R20, RZ, 0x2, R20 ;  /* 0x00000002ff14b819 */ /* 0x000fce0000011614 */
[----:B------:R0:W-:Y:S02]  /*12050*/  @!P6 LDGSTS.E.BYPASS.LTC128B.128 [R7+0x34400], desc[UR36][R2.64+0x380], P0 ;  /* 0x344003800207efae */ /* 0x0001e40008101d64 */
[----:B0-----:R-:W-:Y:S05]  /*12060*/  WARPSYNC.COLLECTIVE R15, `(.L_x_289) ;  /* 0x000000000f087348 */ /* 0x001fea0003c00000 */
[----:B------:R1:W2:Y:S02]  /*12070*/  SHFL.IDX P6, R14, R13, R12, R11 ;  /* 0x0000000c0d0e7389 */ /* 0x0002a400000c000b */
[----:B012---:R-:W-:Y:S01]  /*12080*/  ENDCOLLECTIVE ;  /* 0x000000000000791b */ /* 0x007fe20003800000 */
.L_x_289:
[----:B------:R-:W-:-:S04]  /*12090*/  @!P3 LOP3.LUT R7, R6, 0x80, RZ, 0xc0, !PT ;  /* 0x000000800607b812 */ /* 0x000fc800078ec0ff */
[----:B------:R-:W-:Y:S01]  /*120a0*/  @!P3 SHF.R.U32.HI R7, RZ, 0x3, R7 ;  /* 0x00000003ff07b819 */ /* 0x000fe20000011607 */
[----:B------:R-:W-:Y:S01]  /*120b0*/  IMAD.MOV.U32 R13, RZ, RZ, R0 ;  /* 0x000000ffff0d7224 */ /* 0x000fe200078e0000 */
[----:B------:R-:W-:-:S07]  /*120c0*/  MOV R9, R14 ;  /* 0x0000000e00097202 */ /* 0x000fce0000000f00 */
[----:B------:R-:W-:Y:S05]  /*120d0*/  WARPSYNC.COLLECTIVE R15, `(.L_x_290) ;  /* 0x000000000f087348 */ /* 0x000fea0003c00000 */
[----:B------:R0:W1:Y:S02]  /*120e0*/  SHFL.IDX P6, R14, R13, R12, R11 ;  /* 0x0000000c0d0e7389 */ /* 0x00006400000c000b */
[----:B01----:R-:W-:Y:S01]  /*120f0*/  ENDCOLLECTIVE ;  /* 0x000000000000791b */ /* 0x003fe20003800000 */
.L_x_290:
[----:B------:R-:W-:Y:S02]  /*12100*/  IMAD.MOV.U32 R13, RZ, RZ, R4 ;  /* 0x000000ffff0d7224 */ /* 0x000fe400078e0004 */
[----:B------:R-:W-:Y:S01]  /*12110*/  IMAD.MOV.U32 R12, RZ, RZ, 0x2 ;  /* 0x00000002ff0c7424 */ /* 0x000fe200078e00ff */
[----:B------:R-:W-:Y:S02]  /*12120*/  @!P3 LEA R14, P0, R22, R14, 0x1 ;  /* 0x0000000e160eb211 */ /* 0x000fe400078008ff */
[----:B------:R-:W-:-:S03]  /*12130*/  @!P3 ISETP.NE.U32.AND P6, PT, R20, RZ, PT ;  /* 0x000000ff1400b20c */ /* 0x000fc60003fc5070 */
[----:B------:R-:W-:Y:S01]  /*12140*/  @!P3 IMAD.X R21, RZ, RZ, R9, P0 ;  /* 0x000000ffff15b224 */ /* 0x000fe200000e0609 */
[----:B------:R-:W-:Y:S02]  /*12150*/  @!P3 ISETP.NE.U32.AND P0, PT, R7, RZ, PT ;  /* 0x000000ff0700b20c */ /* 0x000fe40003f05070 */
[----:B------:R-:W-:Y:S02]  /*12160*/  ISETP.NE.AND P3, PT, R10, RZ, PT ;  /* 0x000000ff0a00720c */ /* 0x000fe40003f65270 */
[----:B------:R-:W-:Y:S02]  /*12170*/  P2R R7, PR, RZ, 0x1 ;  /* 0x00000001ff077803 */ /* 0x000fe40000000000 */
[----:B------:R-:W-:Y:S02]  /*12180*/  LOP3.LUT P0, RZ, R16, 0x80, RZ, 0xc0, !PT ;  /* 0x0000008010ff7812 */ /* 0x000fe4000780c0ff */
[----:B------:R-:W-:-:S11]  /*12190*/  P2R R10, PR, RZ, 0x2 ;  /* 0x00000002ff0a7803 */ /* 0x000fd60000000000 */
[----:B------:R-:W-:Y:S01]  /*121a0*/  @!P0 LEA R9, R24, UR42, 0x1 ;  /* 0x0000002a18098c11 */ /* 0x000fe2000f8e08ff */
[----:B------:R-:W-:Y:S02]  /*121b0*/  @!P0 IMAD.MOV.U32 R2, RZ, RZ, R14 ;  /* 0x000000ffff028224 */ /* 0x000fe400078e000e */
[----:B------:R-:W-:-:S05]  /*121c0*/  @!P0 IMAD.MOV.U32 R3, RZ, RZ, R21 ;  /* 0x000000ffff038224 */ /* 0x000fca00078e0015 */
[----:B------:R-:W-:Y:S01]  /*121d0*/  @!PT LDS RZ, [RZ] ;  /* 0x00000000fffff984 */ /* 0x000fe20000000800 */
[----:B------:R-:W-:Y:S01]  /*121e0*/  @!PT LDS RZ, [RZ] ;  /* 0x00000000fffff984 */ /* 0x000fe20000000800 */
[----:B------:R-:W-:Y:S01]  /*121f0*/  @!PT LDS RZ, [RZ] ;  /* 0x00000000fffff984 */ /* 0x000fe20000000800 */
[----:B------:R0:W-:Y:S01]  /*12200*/  @!P0 LDGSTS.E.BYPASS.LTC128B.128 [R9+0x26c00], desc[UR36][R2.64], !P5 ;  /* 0x26c0000002098fae */ /* 0x0001e2000e901d64 */
[----:B------:R-:W-:-:S04]  /*12210*/  ISETP.NE.AND P5, PT, R8, RZ, PT ;  /* 0x000000ff0800720c */ /* 0x000fc80003fa5270 */
[----:B------:R-:W-:-:S09]  /*12220*/  P2R R8, PR, RZ, 0x20 ;  /* 0x00000020ff087803 */ /* 0x000fd20000000000 */
[----:B------:R0:W-:Y:S01]  /*12230*/  @!P0 LDGSTS.E.BYPASS.LTC128B.128 [R9+0x28c00], desc[UR36][R2.64+0x80], !P5 ;  /* 0x28c0008002098fae */ /* 0x0001e2000e901d64 */
[----:B------:R-:W-:-:S03]  /*12240*/  LOP3.LUT P5, RZ, R16, 0x800, RZ, 0xc0, !PT ;  /* 0x0000080010ff7812 */ /* 0x000fc600078ac0ff */
[----:B------:R0:W-:Y:S04]  /*12250*/  @!P0 LDGSTS.E.BYPASS.LTC128B.128 [R9+0x2ac00], desc[UR36][R2.64+0x100], !P4 ;  /* 0x2ac0010002098fae */ /* 0x0001e8000e101d64 */
[----:B------:R0:W-:Y:S04]  /*12260*/  @!P0 LDGSTS.E.BYPASS.LTC128B.128 [R9+0x2cc00], desc[UR36][R2.64+0x180], !P3 ;  /* 0x2cc0018002098fae */ /* 0x0001e8000d901d64 */
[----:B------:R0:W-:Y:S04]  /*12270*/  @!P0 LDGSTS.E.BYPASS.LTC128B.128 [R9+0x2ec00], desc[UR36][R2.64+0x200], !P2 ;  /* 0x2ec0020002098fae */ /* 0x0001e8000d101d64 */
[----:B------:R0:W-:Y:S01]  /*12280*/  @!P0 LDGSTS.E.BYPASS.LTC128B.128 [R9+0x30c00], desc[UR36][R2.64+0x280], !P1 ;  /* 0x30c0028002098fae */ /* 0x0001e2000c901d64 */
[----:B------:R-:W-:-:S03]  /*12290*/  LOP3.LUT P1, RZ, R16, 0x40, RZ, 0xc0, !PT ;  /* 0x0000004010ff7812 */ /* 0x000fc6000782c0ff */
[----:B------:R0:W-:Y:S01]  /*122a0*/  @!P0 LDGSTS.E.BYPASS.LTC128B.128 [R9+0x32c00], desc[UR36][R2.64+0x300], P6 ;  /* 0x32c0030002098fae */ /* 0x0001e2000b101d64 */
[----:B------:R-:W-:Y:S02]  /*122b0*/  ISETP.NE.AND P0, PT, R7, RZ, PT ;  /* 0x000000ff0700720c */ /* 0x000fe40003f05270 */
[----:B------:R-:W-:-:S07]  /*122c0*/  LOP3.LUT P6, RZ, R16, 0x80, RZ, 0xc0, !PT ;  /* 0x0000008010ff7812 */ /* 0x000fce00078cc0ff */
[----:B------:R-:W-:-:S04]  /*122d0*/  @!P1 LOP3.LUT R20, R5, 0x40, RZ, 0xc0, !PT ;  /* 0x0000004005149812 */ /* 0x000fc800078ec0ff */
[----:B------:R-:W-:Y:S02]  /*122e0*/  @!P1 SHF.R.U32.HI R20, RZ, 0x2, R20 ;  /* 0x00000002ff149819 */ /* 0x000fe40000011614 */
[----:B------:R0:W-:Y:S05]  /*122f0*/  @!P6 LDGSTS.E.BYPASS.LTC128B.128 [R9+0x34c00], desc[UR36][R2.64+0x380], P0 ;  /* 0x34c003800209efae */ /* 0x0001ea0008101d64 */
[----:B0-----:R-:W-:Y:S05]  /*12300*/  WARPSYNC.COLLECTIVE R15, `(.L_x_291) ;  /* 0x000000000f087348 */ /* 0x001fea0003c00000 */
[----:B------:R1:W2:Y:S02]  /*12310*/  SHFL.IDX P6, R14, R13, R12, R11 ;  /* 0x0000000c0d0e7389 */ /* 0x0002a400000c000b */
[----:B012---:R-:W-:Y:S01]  /*12320*/  ENDCOLLECTIVE ;  /* 0x000000000000791b */ /* 0x007fe20003800000 */
.L_x_291:
[----:B------:R-:W-:-:S04]  /*12330*/  @!P1 LOP3.LUT R9, R6, 0x80, RZ, 0xc0, !PT ;  /* 0x0000008006099812 */ /* 0x000fc800078ec0ff */
[----:B------:R-:W-:Y:S01]  /*12340*/  @!P1 SHF.R.U32.HI R9, RZ, 0x3, R9 ;  /* 0x00000003ff099819 */ /* 0x000fe20000011609 */
[----:B------:R-:W-:Y:S02]  /*12350*/  IMAD.MOV.U32 R13, RZ, RZ, R0 ;  /* 0x000000ffff0d7224 */ /* 0x000fe400078e0000 */
[----:B------:R-:W-:-:S07]  /*12360*/  IMAD.MOV.U32 R7, RZ, RZ, R14 ;  /* 0x000000ffff077224 */ /* 0x000fce00078e000e */
[----:B------:R-:W-:Y:S05]  /*12370*/  WARPSYNC.COLLECTIVE R15, `(.L_x_292) ;  /* 0x000000000f087348 */ /* 0x000fea0003c00000 */
[----:B------:R0:W1:Y:S02]  /*12380*/  SHFL.IDX P6, R14, R13, R12, R11 ;  /* 0x0000000c0d0e7389 */ /* 0x00006400000c000b */
[----:B01----:R-:W-:Y:S01]  /*12390*/  ENDCOLLECTIVE ;  /* 0x000000000000791b */ /* 0x003fe20003800000 */
.L_x_292:
[----:B------:R-:W-:Y:S02]  /*123a0*/  IMAD.MOV.U32 R13, RZ, RZ, R4 ;  /* 0x000000ffff0d7224 */ /* 0x000fe400078e0004 */
[----:B------:R-:W-:Y:S01]  /*123b0*/  IMAD.MOV.U32 R12, RZ, RZ, 0x3 ;  /* 0x00000003ff0c7424 */ /* 0x000fe200078e00ff */
[----:B------:R-:W-:Y:S02]  /*123c0*/  @!P1 LEA R14, P0, R22, R14, 0x1 ;  /* 0x0000000e160e9211 */ /* 0x000fe400078008ff */
[----:B------:R-:W-:Y:S02]  /*123d0*/  @!P1 ISETP.NE.U32.AND P6, PT, R20, RZ, PT ;  /* 0x000000ff1400920c */ /* 0x000fe40003fc5070 */
[----:B------:R-:W-:Y:S02]  /*123e0*/  @!P1 IADD3.X R7, RZ, R7, RZ, P0, !PT ;  /* 0x00000007ff079210 */ /* 0x000fe400007fe4ff */
[----:B------:R-:W-:Y:S02]  /*123f0*/  @!P1 ISETP.NE.U32.AND P0, PT, R9, RZ, PT ;  /* 0x000000ff0900920c */ /* 0x000fe40003f05070 */
[----:B------:R-:W-:-:S02]  /*12400*/  ISETP.NE.AND P1, PT, R10, RZ, PT ;  /* 0x000000ff0a00720c */ /* 0x000fc40003f25270 */
        /* <DEDUP_REMOVED lines=9> */
[----:B------:R-:W-:-:S13]  /*124a0*/  ISETP.NE.AND P5, PT, R8, RZ, PT ;  /* 0x000000ff0800720c */ /* 0x000fda0003fa5270 */
[----:B------:R0:W-:Y:S04]  /*124b0*/  @!P0 LDGSTS.E.BYPASS.LTC128B.128 [R21+0x29400], desc[UR36][R2.64+0x80], !P5 ;  /* 0x2940008002158fae */ /* 0x0001e8000e901d64 */
[----:B------:R0:W-:Y:S04]  /*124c0*/  @!P0 LDGSTS.E.BYPASS.LTC128B.128 [R21+0x2b400], desc[UR36][R2.64+0x100], !P4 ;  /* 0x2b40010002158fae */ /* 0x0001e8000e101d64 */
[----:B------:R0:W-:Y:S04]  /*124d0*/  @!P0 LDGSTS.E.BYPASS.LTC128B.128 [R21+0x2d400], desc[UR36][R2.64+0x180], !P3 ;  /* 0x2d40018002158fae */ /* 0x0001e8000d901d64 */
[----:B------:R0:W-:Y:S04]  /*124e0*/  @!P0 LDGSTS.E.BYPASS.LTC128B.128 [R21+0x2f400], desc[UR36][R2.64+0x200], !P2 ;  /* 0x2f40020002158fae */ /* 0x0001e8000d101d64 */
[----:B------:R0:W-:Y:S04]  /*124f0*/  @!P0 LDGSTS.E.BYPASS.LTC128B.128 [R21+0x31400], desc[UR36][R2.64+0x280], !P1 ;  /* 0x3140028002158fae */ /* 0x0001e8000c901d64 */
[----:B------:R0:W-:Y:S01]  /*12500*/  @!P0 LDGSTS.E.BYPASS.LTC128B.128 [R21+0x33400], desc[UR36][R2.64+0x300], P6 ;  /* 0x3340030002158fae */ /* 0x0001e2000b101d64 */
[----:B------:R-:W-:-:S02]  /*12510*/  ISETP.NE.AND P0, PT, R9, RZ, PT ;  /* 0x000000ff0900720c */ /* 0x000fc40003f05270 */
[----:B------:R-:W-:-:S13]  /*12520*/  LOP3.LUT P6, RZ, R16, 0x40, RZ, 0xc0, !PT ;  /* 0x0000004010ff7812 */ /* 0x000fda00078cc0ff */
[----:B------:R0:W-:Y:S02]  /*12530*/  @!P6 LDGSTS.E.BYPASS.LTC128B.128 [R21+0x35400], desc[UR36][R2.64+0x380], P0 ;  /* 0x354003800215efae */ /* 0x0001e40008101d64 */
[----:B0-----:R-:W-:Y:S05]  /*12540*/  WARPSYNC.COLLECTIVE R15, `(.L_x_293) ;  /* 0x000000000f087348 */ /* 0x001fea0003c00000 */
[----:B------:R1:W2:Y:S02]  /*12550*/  SHFL.IDX P6, R14, R13, R12, R11 ;  /* 0x0000000c0d0e7389 */ /* 0x0002a400000c000b */
[----:B012---:R-:W-:Y:S01]  /*12560*/  ENDCOLLECTIVE ;  /* 0x000000000000791b */ /* 0x007fe20003800000 */
.L_x_293:
[----:B------:R-:W-:Y:S02]  /*12570*/  IMAD.MOV.U32 R13, RZ, RZ, R0 ;  /* 0x000000ffff0d7224 */ /* 0x000fe400078e0000 */
[----:B------:R-:W-:-:S07]  /*12580*/  IMAD.MOV.U32 R4, RZ, RZ, R14 ;  /* 0x000000ffff047224 */ /* 0x000fce00078e000e */
[----:B------:R-:W-:Y:S05]  /*12590*/  WARPSYNC.COLLECTIVE R15, `(.L_x_294) ;  /* 0x000000000f087348 */ /* 0x000fea0003c00000 */
[----:B------:R0:W1:Y:S02]  /*125a0*/  SHFL.IDX P6, R14, R13, R12, R11 ;  /* 0x0000000c0d0e7389 */ /* 0x00006400000c000b */
[----:B01----:R-:W-:Y:S01]  /*125b0*/  ENDCOLLECTIVE ;  /* 0x000000000000791b */ /* 0x003fe20003800000 */
.L_x_294:
[----:B------:R-:W-:Y:S05]  /*125c0*/  BRA `(.L_x_295) ;  /* 0xffffffcc00187947 */ /* 0x000fea000383ffff */
.L_x_230:
[----:B01----:R-:W-:-:S04]  /*125d0*/  IMAD.U32 R3, RZ, RZ, UR42 ;  /* 0x0000002aff037e24 */ /* 0x003fc8000f8e00ff */
[----:B------:R0:W1:Y:S03]  /*125e0*/  SYNCS.PHASECHK.TRANS64.TRYWAIT P0, [R3+URZ+0x38820], R0 ;  /* 0x03882000030075a7 */ /* 0x000066000800017f */
[----:B-1----:R-:W-:Y:S05]  /*125f0*/  @!P0 NANOSLEEP.SYNCS 0x989680 ;  /* 0x009896800000895d */ /* 0x002fea0003900000 */
[----:B------:R-:W1:Y:S02]  /*12600*/  @!P0 SYNCS.PHASECHK.TRANS64 P0, [R3+URZ+0x38820], R0 ;  /* 0x03882000030085a7 */ /* 0x000e64000800007f */
[----:B-1----:R-:W-:Y:S05]  /*12610*/  @!P0 BRA `(.L_x_230) ;  /* 0xfffffffc00ec8947 */ /* 0x002fea000383ffff */
[----:B------:R-:W-:Y:S05]  /*12620*/  BRA `(.L_x_296) ;  /* 0xffffffcc00887947 */ /* 0x000fea000383ffff */
.L_x_232:
[----:B01----:R-:W-:-:S04]  /*12630*/  IMAD.U32 R3, RZ, RZ, UR42 ;  /* 0x0000002aff037e24 */ /* 0x003fc8000f8e00ff */
[----:B------:R0:W1:Y:S03]  /*12640*/  SYNCS.PHASECHK.TRANS64.TRYWAIT P0, [R3+URZ+0x38860], R0 ;  /* 0x03886000030075a7 */ /* 0x000066000800017f */
[----:B-1----:R-:W-:Y:S05]  /*12650*/  @!P0 NANOSLEEP.SYNCS 0x989680 ;  /* 0x009896800000895d */ /* 0x002fea0003900000 */
[----:B------:R-:W1:Y:S02]  /*12660*/  @!P0 SYNCS.PHASECHK.TRANS64 P0, [R3+URZ+0x38860], R0 ;  /* 0x03886000030085a7 */ /* 0x000e64000800007f */
[----:B-1----:R-:W-:Y:S05]  /*12670*/  @!P0 BRA `(.L_x_232) ;  /* 0xfffffffc00ec8947 */ /* 0x002fea000383ffff */
[----:B------:R-:W-:Y:S05]  /*12680*/  BRA `(.L_x_297) ;  /* 0xffffffcc00847947 */ /* 0x000fea000383ffff */
.L_x_233:
[----:B------:R-:W-:Y:S01]  /*12690*/  BSSY B0, `(.L_x_298) ;  /* 0x0000008000007945 */ /* 0x000fe20003800000 */
[----:B------:R-:W-:Y:S01]  /*126a0*/  MOV R13, R8 ;  /* 0x00000008000d7202 */ /* 0x000fe20000000f00 */
[----:B------:R-:W-:Y:S02]  /*126b0*/  IMAD.MOV.U32 R12, RZ, RZ, RZ ;  /* 0x000000ffff0c7224 */ /* 0x000fe400078e00ff */
[----:B------:R-:W-:Y:S02]  /*126c0*/  IMAD.MOV.U32 R11, RZ, RZ, 0x181f ;  /* 0x0000181fff0b7424 */ /* 0x000fe400078e00ff */
[----:B------:R-:W-:-:S07]  /*126d0*/  IMAD.MOV.U32 R15, RZ, RZ, -0x1 ;  /* 0xffffffffff0f7424 */ /* 0x000fce00078e00ff */
[----:B------:R-:W-:Y:S05]  /*126e0*/  WARPSYNC.COLLECTIVE R15, `(.L_x_299) ;  /* 0x000000000f087348 */ /* 0x000fea0003c00000 */
[----:B------:R0:W1:Y:S02]  /*126f0*/  SHFL.IDX P6, R14, R13, R12, R11 ;  /* 0x0000000c0d0e7389 */ /* 0x00006400000c000b */
[----:B01----:R-:W-:Y:S01]  /*12700*/  ENDCOLLECTIVE ;  /* 0x000000000000791b */ /* 0x003fe20003800000 */
.L_x_299:
[----:B------:R-:W-:Y:S05]  /*12710*/  BSYNC B0 ;  /* 0x0000000000007941 */ /* 0x000fea0003800000 */
.L_x_298:
[----:B------:R-:W-:Y:S01]  /*12720*/  IMAD.MOV.U32 R13, RZ, RZ, R6 ;  /* 0x000000ffff0d7224 */ /* 0x000fe200078e0006 */
[----:B------:R-:W-:Y:S01]  /*12730*/  SHF.L.U32 R0, R22, 0x1, RZ ;  /* 0x0000000116007819 */ /* 0x000fe200000006ff */
[----:B------:R-:W-:Y:S01]  /*12740*/  IMAD.MOV.U32 R12, RZ, RZ, RZ ;  /* 0x000000ffff0c7224 */ /* 0x000fe200078e00ff */
[C---:B------:R-:W-:Y:S01]  /*12750*/  LOP3.LUT R4, R17.reuse, 0x1, RZ, 0xc0, !PT ;  /* 0x0000000111047812 */ /* 0x040fe200078ec0ff */
[----:B------:R-:W-:Y:S01]  /*12760*/  IMAD.MOV.U32 R11, RZ, RZ, 0x181f ;  /* 0x0000181fff0b7424 */ /* 0x000fe200078e00ff */
[----:B------:R-:W-:Y:S01]  /*12770*/  LEA R7, R24, UR42, 0x1 ;  /* 0x0000002a18077c11 */ /* 0x000fe2000f8e08ff */
[----:B------:R-:W-:Y:S01]  /*12780*/  IMAD.MOV.U32 R15, RZ, RZ, -0x1 ;  /* 0xffffffffff0f7424 */ /* 0x000fe200078e00ff */
[----:B------:R-:W-:Y:S01]  /*12790*/  ISETP.NE.U32.AND P1, PT, R4, 0x1, PT ;  /* 0x000000010400780c */ /* 0x000fe20003f25070 */
[----:B------:R-:W-:Y:S01]  /*127a0*/  IMAD.MOV.U32 R3, RZ, RZ, R14 ;  /* 0x000000ffff037224 */ /* 0x000fe200078e000e */
[----:B------:R-:W-:-:S13]  /*127b0*/  LOP3.LUT P5, RZ, R17, 0x2, RZ, 0xc0, !PT ;  /* 0x0000000211ff7812 */ /* 0x000fda00078ac0ff */
[----:B------:R-:W-:Y:S05]  /*127c0*/  WARPSYNC.COLLECTIVE R15, `(.L_x_300) ;  /* 0x000000000f087348 */ /* 0x000fea0003c00000 */
[----:B------:R0:W1:Y:S02]  /*127d0*/  SHFL.IDX P6, R14, R13, R12, R11 ;  /* 0x0000000c0d0e7389 */ /* 0x00006400000c000b */
[----:B01----:R-:W-:Y:S01]  /*127e0*/  ENDCOLLECTIVE ;  /* 0x000000000000791b */ /* 0x003fe20003800000 */
.L_x_300:
[C---:B------:R-:W-:Y:S02]  /*127f0*/  LOP3.LUT P4, RZ, R17.reuse, 0x4, RZ, 0xc0, !PT ;  /* 0x0000000411ff7812 */ /* 0x040fe4000788c0ff */
[C---:B------:R-:W-:Y:S02]  /*12800*/  LOP3.LUT P3, RZ, R17.reuse, 0x8, RZ, 0xc0, !PT ;  /* 0x0000000811ff7812 */ /* 0x040fe4000786c0ff */
[C---:B------:R-:W-:Y:S02]  /*12810*/  LOP3.LUT P2, RZ, R17.reuse, 0x10, RZ, 0xc0, !PT ;  /* 0x0000001011ff7812 */ /* 0x040fe4000784c0ff */
[----:B------:R-:W-:Y:S02]  /*12820*/  LOP3.LUT R16, R16, 0xffffffbf, RZ, 0xc0, !PT ;  /* 0xffffffbf10107812 */ /* 0x000fe400078ec0ff */
[----:B------:R-:W-:Y:S02]  /*12830*/  PRMT R4, R17, 0x8880, RZ ;  /* 0x0000888011047816 */ /* 0x000fe400000000ff */
[----:B------:R-:W-:Y:S01]  /*12840*/  @P1 LOP3.LUT R16, R16, 0x40, RZ, 0xfc, !PT ;  /* 0x0000004010101812 */ /* 0x000fe200078efcff */
[----:B------:R-:W-:-:S03]  /*12850*/  IMAD.MOV.U32 R13, RZ, RZ, R8 ;  /* 0x000000ffff0d7224 */ /* 0x000fc600078e0008 */
[----:B------:R-:W-:Y:S01]  /*12860*/  LOP3.LUT R16, R16, 0xffffff7f, RZ, 0xc0, !PT ;  /* 0xffffff7f10107812 */ /* 0x000fe200078ec0ff */
[----:B------:R-:W-:Y:S01]  /*12870*/  IMAD.MOV.U32 R12, RZ, RZ, 0x1 ;  /* 0x00000001ff0c7424 */ /* 0x000fe200078e00ff */
        /* <DEDUP_REMOVED lines=29> */
.L_x_301:
[----:B------:R-:W-:Y:S02]  /*12a50*/  IMAD.MOV.U32 R13, RZ, RZ, R6 ;  /* 0x000000ffff0d7224 */ /* 0x000fe400078e0006 */
[----:B------:R-:W-:-:S07]  /*12a60*/  IMAD.MOV.U32 R5, RZ, RZ, R14 ;  /* 0x000000ffff057224 */ /* 0x000fce00078e000e */
[----:B------:R-:W-:Y:S05]  /*12a70*/  WARPSYNC.COLLECTIVE R15, `(.L_x_302) ;  /* 0x000000000f087348 */ /* 0x000fea0003c00000 */
[----:B------:R0:W1:Y:S02]  /*12a80*/  SHFL.IDX P6, R14, R13, R12, R11 ;  /* 0x0000000c0d0e7389 */ /* 0x00006400000c000b */
[----:B01----:R-:W-:Y:S01]  /*12a90*/  ENDCOLLECTIVE ;  /* 0x000000000000791b */ /* 0x003fe20003800000 */
.L_x_302:
[----:B------:R-:W-:Y:S02]  /*12aa0*/  IMAD.MOV.U32 R13, RZ, RZ, R8 ;  /* 0x000000ffff0d7224 */ /* 0x000fe400078e0008 */
[----:B------:R-:W-:Y:S01]  /*12ab0*/  IMAD.MOV.U32 R12, RZ, RZ, 0x2 ;  /* 0x00000002ff0c7424 */ /* 0x000fe200078e00ff */
        /* <DEDUP_REMOVED lines=26> */
.L_x_303:
[----:B------:R-:W-:Y:S01]  /*12c60*/  IMAD.MOV.U32 R13, RZ, RZ, R6 ;  /* 0x000000ffff0d7224 */ /* 0x000fe200078e0006 */
[----:B------:R-:W-:-:S07]  /*12c70*/  MOV R9, R14 ;  /* 0x0000000e00097202 */ /* 0x000fce0000000f00 */
[----:B------:R-:W-:Y:S05]  /*12c80*/  WARPSYNC.COLLECTIVE R15, `(.L_x_304) ;  /* 0x000000000f087348 */ /* 0x000fea0003c00000 */
[----:B------:R0:W1:Y:S02]  /*12c90*/  SHFL.IDX P6, R14, R13, R12, R11 ;  /* 0x0000000c0d0e7389 */ /* 0x00006400000c000b */
[----:B01----:R-:W-:Y:S01]  /*12ca0*/  ENDCOLLECTIVE ;  /* 0x000000000000791b */ /* 0x003fe20003800000 */
.L_x_304:
        /* <DEDUP_REMOVED lines=28> */
.L_x_305:
[----:B------:R-:W-:Y:S02]  /*12e70*/  IMAD.MOV.U32 R13, RZ, RZ, R6 ;  /* 0x000000ffff0d7224 */ /* 0x000fe400078e0006 */
[----:B------:R-:W-:-:S07]  /*12e80*/  IMAD.MOV.U32 R8, RZ, RZ, R14 ;  /* 0x000000ffff087224 */ /* 0x000fce00078e000e */
[----:B------:R-:W-:Y:S05]  /*12e90*/  WARPSYNC.COLLECTIVE R15, `(.L_x_306) ;  /* 0x000000000f087348 */ /* 0x000fea0003c00000 */
[----:B------:R0:W1:Y:S02]  /*12ea0*/  SHFL.IDX P6, R14, R13, R12, R11 ;  /* 0x0000000c0d0e7389 */ /* 0x00006400000c000b */
[----:B01----:R-:W-:Y:S01]  /*12eb0*/  ENDCOLLECTIVE ;  /* 0x000000000000791b */ /* 0x003fe20003800000 */
.L_x_306:
[----:B------:R-:W-:Y:S05]  /*12ec0*/  BRA `(.L_x_307) ;  /* 0xffffffcc00187947 */ /* 0x000fea000383ffff */
.L_x_240:
[----:B-1----:R1:W2:Y:S02]  /*12ed0*/  SYNCS.PHASECHK.TRANS64.TRYWAIT P0, [R10+URZ+0x38840], R20 ;  /* 0x038840140a0075a7 */ /* 0x0022a4000800017f */
[----:B--2---:R-:W-:Y:S05]  /*12ee0*/  @!P0 NANOSLEEP.SYNCS 0x989680 ;  /* 0x009896800000895d */ /* 0x004fea0003900000 */
[----:B------:R-:W2:Y:S02]  /*12ef0*/  @!P0 SYNCS.PHASECHK.TRANS64 P0, [R10+URZ+0x38840], R20 ;  /* 0x038840140a0085a7 */ /* 0x000ea4000800007f */
[----:B--2---:R-:W-:Y:S05]  /*12f00*/  @!P0 BRA `(.L_x_240) ;  /* 0xfffffffc00f08947 */ /* 0x004fea000383ffff */
[----:B------:R-:W-:Y:S05]  /*12f10*/  BRA `(.L_x_308) ;  /* 0xffffffd000687947 */ /* 0x000fea000383ffff */
.L_x_241:
[----:B------:R-:W-:Y:S01]  /*12f20*/  BSSY B1, `(.L_x_309) ;  /* 0x0000008000017945 */ /* 0x000fe20003800000 */
[----:B------:R-:W-:Y:S01]  /*12f30*/  IMAD.MOV.U32 R13, RZ, RZ, R29 ;  /* 0x000000ffff0d7224 */ /* 0x000fe200078e001d */
[----:B------:R-:W-:Y:S01]  /*12f40*/  MOV R12, RZ ;  /* 0x000000ff000c7202 */ /* 0x000fe20000000f00 */
[----:B------:R-:W-:Y:S02]  /*12f50*/  IMAD.MOV.U32 R11, RZ, RZ, 0x181f ;  /* 0x0000181fff0b7424 */ /* 0x000fe400078e00ff */
[----:B------:R-:W-:-:S07]  /*12f60*/  IMAD.MOV.U32 R15, RZ, RZ, -0x1 ;  /* 0xffffffffff0f7424 */ /* 0x000fce00078e00ff */
[----:B-1----:R-:W-:Y:S05]  /*12f70*/  WARPSYNC.COLLECTIVE R15, `(.L_x_310) ;  /* 0x000000000f087348 */ /* 0x002fea0003c00000 */
[----:B------:R0:W2:Y:S02]  /*12f80*/  SHFL.IDX P6, R14, R13, R12, R11 ;  /* 0x0000000c0d0e7389 */ /* 0x0000a400000c000b */
[----:B012---:R-:W-:Y:S01]  /*12f90*/  ENDCOLLECTIVE ;  /* 0x000000000000791b */ /* 0x007fe20003800000 */
.L_x_310:
[----:B------:R-:W-:Y:S05]  /*12fa0*/  BSYNC B1 ;  /* 0x0000000000017941 */ /* 0x000fea0003800000 */
.L_x_309:
[----:B------:R-:W-:Y:S01]  /*12fb0*/  IMAD.MOV.U32 R13, RZ, RZ, R26 ;  /* 0x000000ffff0d7224 */ /* 0x000fe200078e001a */
[----:B------:R-:W-:Y:S01]  /*12fc0*/  LEA R27, R17, UR42, 0x1 ;  /* 0x0000002a111b7c11 */ /* 0x000fe2000f8e08ff */
[----:B------:R-:W-:Y:S02]  /*12fd0*/  IMAD.MOV.U32 R12, RZ, RZ, RZ ;  /* 0x000000ffff0c7224 */ /* 0x000fe400078e00ff */
[----:B------:R-:W-:Y:S02]  /*12fe0*/  IMAD.MOV.U32 R11, RZ, RZ, 0x181f ;  /* 0x0000181fff0b7424 */ /* 0x000fe400078e00ff */
[----:B------:R-:W-:Y:S02]  /*12ff0*/  IMAD.MOV.U32 R15, RZ, RZ, -0x1 ;  /* 0xffffffffff0f7424 */ /* 0x000fe400078e00ff */
[----:B------:R-:W-:-:S07]  /*13000*/  IMAD.MOV.U32 R3, RZ, RZ, R14 ;  /* 0x000000ffff037224 */ /* 0x000fce00078e000e */
[----:B------:R-:W-:Y:S05]  /*13010*/  WARPSYNC.COLLECTIVE R15, `(.L_x_311) ;  /* 0x000000000f087348 */ /* 0x000fea0003c00000 */
[----:B------:R0:W1:Y:S02]  /*13020*/  SHFL.IDX P6, R14, R13, R12, R11 ;  /* 0x0000000c0d0e7389 */ /* 0x00006400000c000b */
[----:B01----:R-:W-:Y:S01]  /*13030*/  ENDCOLLECTIVE ;  /* 0x000000000000791b */ /* 0x003fe20003800000 */
.L_x_311:
[----:B------:R-:W-:Y:S01]  /*13040*/  MOV R13, R29 ;  /* 0x0000001d000d7202 */ /* 0x000fe20000000f00 */
[----:B------:R-:W-:Y:S01]  /*13050*/  IMAD.MOV.U32 R12, RZ, RZ, 0x1 ;  /* 0x00000001ff0c7424 */ /* 0x000fe200078e00ff */
[----:B------:R-:W-:-:S13]  /*13060*/  IADD3 R2, P0, R14, R0, RZ ;  /* 0x000000000e027210 */ /* 0x000fda0007f1e0ff */
[----:B------:R-:W-:Y:S05]  /*13070*/  WARPSYNC.COLLECTIVE R15, `(.L_x_312) ;  /* 0x000000000f087348 */ /* 0x000fea0003c00000 */
[----:B------:R0:W1:Y:S02]  /*13080*/  SHFL.IDX P6, R14, R13, R12, R11 ;  /* 0x0000000c0d0e7389 */ /* 0x00006400000c000b */
[----:B01----:R-:W-:Y:S01]  /*13090*/  ENDCOLLECTIVE ;  /* 0x000000000000791b */ /* 0x003fe20003800000 */
.L_x_312:
[----:B------:R-:W-:-:S05]  /*130a0*/  IMAD.X R3, RZ, RZ, R3, P0 ;  /* 0x000000ffff037224 */ /* 0x000fca00000e0603 */
[----:B------:R-:W-:Y:S01]  /*130b0*/  @!PT LDS RZ, [RZ] ;  /* 0x00000000fffff984 */ /* 0x000fe20000000800 */
[----:B------:R-:W-:Y:S01]  /*130c0*/  @!PT LDS RZ, [RZ] ;  /* 0x00000000fffff984 */ /* 0x000fe20000000800 */
[----:B------:R-:W-:Y:S01]  /*130d0*/  @!PT LDS RZ, [RZ] ;  /* 0x00000000fffff984 */ /* 0x000fe20000000800 */
[----:B------:R0:W-:Y:S01]  /*130e0*/  LDGSTS.E.BYPASS.LTC128B.128 [R27+0x22400], desc[UR36][R2.64], !P1 ;  /* 0x22400000021b7fae */ /* 0x0001e2000c901d64 */
[----:B------:R-:W-:Y:S02]  /*130f0*/  IMAD.MOV.U32 R13, RZ, RZ, R26 ;  /* 0x000000ffff0d7224 */ /* 0x000fe400078e001a */
[----:B0-----:R-:W-:-:S07]  /*13100*/  IMAD.MOV.U32 R3, RZ, RZ, R14 ;  /* 0x000000ffff037224 */ /* 0x001fce00078e000e */
[----:B------:R-:W-:Y:S05]  /*13110*/  WARPSYNC.COLLECTIVE R15, `(.L_x_313) ;  /* 0x000000000f087348 */ /* 0x000fea0003c00000 */
[----:B------:R0:W1:Y:S02]  /*13120*/  SHFL.IDX P6, R14, R13, R12, R11 ;  /* 0x0000000c0d0e7389 */ /* 0x00006400000c000b */
[----:B01----:R-:W-:Y:S01]  /*13130*/  ENDCOLLECTIVE ;  /* 0x000000000000791b */ /* 0x003fe20003800000 */
.L_x_313:
[----:B------:R-:W-:Y:S02]  /*13140*/  IMAD.MOV.U32 R13, RZ, RZ, R29 ;  /* 0x000000ffff0d7224 */ /* 0x000fe400078e001d */
[----:B------:R-:W-:Y:S01]  /*13150*/  IMAD.MOV.U32 R12, RZ, RZ, 0x2 ;  /* 0x00000002ff0c7424 */ /* 0x000fe200078e00ff */
[----:B------:R-:W-:-:S13]  /*13160*/  IADD3 R2, P0, R14, R0, RZ ;  /* 0x000000000e027210 */ /* 0x000fda0007f1e0ff */
[----:B------:R-:W-:Y:S05]  /*13170*/  WARPSYNC.COLLECTIVE R15, `(.L_x_314) ;  /* 0x000000000f087348 */ /* 0x000fea0003c00000 */
[----:B------:R0:W1:Y:S02]  /*13180*/  SHFL.IDX P6, R14, R13, R12, R11 ;  /* 0x0000000c0d0e7389 */ /* 0x00006400000c000b */
[----:B01----:R-:W-:Y:S01]  /*13190*/  ENDCOLLECTIVE ;  /* 0x000000000000791b */ /* 0x003fe20003800000 */
.L_x_314:
        /* <DEDUP_REMOVED lines=10> */
.L_x_315:
[----:B------:R-:W-:Y:S02]  /*13240*/  IMAD.MOV.U32 R13, RZ, RZ, R29 ;  /* 0x000000ffff0d7224 */ /* 0x000fe400078e001d */
[----:B------:R-:W-:Y:S01]  /*13250*/  IMAD.MOV.U32 R12, RZ, RZ, 0x3 ;  /* 0x00000003ff0c7424 */ /* 0x000fe200078e00ff */
[----:B------:R-:W-:-:S13]  /*13260*/  IADD3 R2, P0, R14, R0, RZ ;  /* 0x000000000e027210 */ /* 0x000fda0007f1e0ff */
[----:B------:R-:W-:Y:S05]  /*13270*/  WARPSYNC.COLLECTIVE R15, `(.L_x_316) ;  /* 0x000000000f087348 */ /* 0x000fea0003c00000 */
[----:B------:R0:W1:Y:S02]  /*13280*/  SHFL.IDX P6, R14, R13, R12, R11 ;  /* 0x0000000c0d0e7389 */ /* 0x00006400000c000b */
[----:B01----:R-:W-:Y:S01]  /*13290*/  ENDCOLLECTIVE ;  /* 0x000000000000791b */ /* 0x003fe20003800000 */
.L_x_316:
[----:B------:R-:W-:-:S05]  /*132a0*/  IADD3.X R3, RZ, R3, RZ, P0, !PT ;  /* 0x00000003ff037210 */ /* 0x000fca00007fe4ff */
        /* <DEDUP_REMOVED lines=9> */
.L_x_317:
[----:B------:R-:W-:Y:S05]  /*13340*/  BRA `(.L_x_318) ;  /* 0xffffffd0001c7947 */ /* 0x000fea000383ffff */
.L_x_246:
[----:B---3--:R3:W4:Y:S02]  /*13350*/  SYNCS.PHASECHK.TRANS64.TRYWAIT P0, [R10+URZ+0x38860], R20 ;  /* 0x038860140a0075a7 */ /* 0x008724000800017f */
[----:B----4-:R-:W-:Y:S05]  /*13360*/  @!P0 NANOSLEEP.SYNCS 0x989680 ;  /* 0x009896800000895d */ /* 0x010fea0003900000 */
[----:B------:R-:W4:Y:S02]  /*13370*/  @!P0 SYNCS.PHASECHK.TRANS64 P0, [R10+URZ+0x38860], R20 ;  /* 0x038860140a0085a7 */ /* 0x000f24000800007f */
[----:B----4-:R-:W-:Y:S05]  /*13380*/  @!P0 BRA `(.L_x_246) ;  /* 0xfffffffc00f08947 */ /* 0x010fea000383ffff */
[----:B------:R-:W-:Y:S05]  /*13390*/  BRA `(.L_x_319) ;  /* 0xffffffd000687947 */ /* 0x000fea000383ffff */
.L_x_247:
[----:B------:R-:W-:Y:S01]  /*133a0*/  BSSY B1, `(.L_x_320) ;  /* 0x0000008000017945 */ /* 0x000fe20003800000 */
[----:B------:R-:W-:Y:S02]  /*133b0*/  IMAD.MOV.U32 R13, RZ, RZ, R19 ;  /* 0x000000ffff0d7224 */ /* 0x000fe400078e0013 */
[----:B------:R-:W-:Y:S02]  /*133c0*/  IMAD.MOV.U32 R12, RZ, RZ, RZ ;  /* 0x000000ffff0c7224 */ /* 0x000fe400078e00ff */
[----:B------:R-:W-:Y:S02]  /*133d0*/  IMAD.MOV.U32 R11, RZ, RZ, 0x181f ;  /* 0x0000181fff0b7424 */ /* 0x000fe400078e00ff */
[----:B------:R-:W-:-:S07]  /*133e0*/  IMAD.MOV.U32 R15, RZ, RZ, -0x1 ;  /* 0xffffffffff0f7424 */ /* 0x000fce00078e00ff */
[----:B-123--:R-:W-:Y:S05]  /*133f0*/  WARPSYNC.COLLECTIVE R15, `(.L_x_321) ;  /* 0x000000000f087348 */ /* 0x00efea0003c00000 */
[----:B------:R0:W4:Y:S02]  /*13400*/  SHFL.IDX P6, R14, R13, R12, R11 ;  /* 0x0000000c0d0e7389 */ /* 0x00012400000c000b */
[----:B01234-:R-:W-:Y:S01]  /*13410*/  ENDCOLLECTIVE ;  /* 0x000000000000791b */ /* 0x01ffe20003800000 */
.L_x_321:
[----:B------:R-:W-:Y:S05]  /*13420*/  BSYNC B1 ;  /* 0x0000000000017941 */ /* 0x000fea0003800000 */
.L_x_320:
[----:B------:R-:W-:Y:S01]  /*13430*/  IMAD.MOV.U32 R13, RZ, RZ, R18 ;  /* 0x000000ffff0d7224 */ /* 0x000fe200078e0012 */
[----:B------:R-:W-:Y:S01]  /*13440*/  MOV R3, R14 ;  /* 0x0000000e00037202 */ /* 0x000fe20000000f00 */
[----:B------:R-:W-:Y:S01]  /*13450*/  IMAD.MOV.U32 R12, RZ, RZ, RZ ;  /* 0x000000ffff0c7224 */ /* 0x000fe200078e00ff */
[----:B------:R-:W-:Y:S01]  /*13460*/  LEA R17, R17, UR42, 0x1 ;  /* 0x0000002a11117c11 */ /* 0x000fe2000f8e08ff */
[----:B------:R-:W-:Y:S01]  /*13470*/  IMAD.MOV.U32 R11, RZ, RZ, 0x181f ;  /* 0x0000181fff0b7424 */ /* 0x000fe200078e00ff */
[C---:B------:R-:W-:Y:S01]  /*13480*/  LOP3.LUT P2, RZ, R16.reuse, 0x20, RZ, 0xc0, !PT ;  /* 0x0000002010ff7812 */ /* 0x040fe2000784c0ff */
[----:B------:R-:W-:Y:S01]  /*13490*/  IMAD.MOV.U32 R15, RZ, RZ, -0x1 ;  /* 0xffffffffff0f7424 */ /* 0x000fe200078e00ff */
[----:B------:R-:W-:Y:S02]  /*134a0*/  LOP3.LUT P1, RZ, R16, 0x10, RZ, 0xc0, !PT ;  /* 0x0000001010ff7812 */ /* 0x000fe4000782c0ff */
[----:B------:R-:W-:-:S11]  /*134b0*/  P2R R4, PR, RZ, 0x20 ;  /* 0x00000020ff047803 */ /* 0x000fd60000000000 */
[----:B------:R-:W-:Y:S05]  /*134c0*/  WARPSYNC.COLLECTIVE R15, `(.L_x_322) ;  /* 0x000000000f087348 */ /* 0x000fea0003c00000 */
[----:B------:R0:W1:Y:S02]  /*134d0*/  SHFL.IDX P6, R14, R13, R12, R11 ;  /* 0x0000000c0d0e7389 */ /* 0x00006400000c000b */
[----:B01----:R-:W-:Y:S01]  /*134e0*/  ENDCOLLECTIVE ;  /* 0x000000000000791b */ /* 0x003fe20003800000 */
.L_x_322:
[----:B------:R-:W-:Y:S02]  /*134f0*/  IMAD.MOV.U32 R13, RZ, RZ, R19 ;  /* 0x000000ffff0d7224 */ /* 0x000fe400078e0013 */
[----:B------:R-:W-:Y:S01]  /*13500*/  IMAD.MOV.U32 R12, RZ, RZ, 0x1 ;  /* 0x00000001ff0c7424 */ /* 0x000fe200078e00ff */
[----:B------:R-:W-:Y:S02]  /*13510*/  LOP3.LUT P6, RZ, R16, 0x200, RZ, 0xc0, !PT ;  /* 0x0000020010ff7812 */ /* 0x000fe400078cc0ff */
[----:B------:R-:W-:-:S05]  /*13520*/  IADD3 R2, P0, R14, R0, RZ ;  /* 0x000000000e027210 */ /* 0x000fca0007f1e0ff */
[----:B------:R-:W-:Y:S01]  /*13530*/  IMAD.X R3, RZ, RZ, R3, P0 ;  /* 0x000000ffff037224 */ /* 0x000fe200000e0603 */
        /* <DEDUP_REMOVED lines=8> */
.L_x_323:
        /* <DEDUP_REMOVED lines=16> */
.L_x_324:
[----:B------:R-:W-:Y:S01]  /*136c0*/  @!PT LDS RZ, [RZ] ;  /* 0x00000000fffff984 */ /* 0x000fe20000000800 */
[----:B------:R-:W-:Y:S01]  /*136d0*/  @!PT LDS RZ, [RZ] ;  /* 0x00000000fffff984 */ /* 0x000fe20000000800 */
[----:B------:R-:W-:Y:S01]  /*136e0*/  @!PT LDS RZ, [RZ] ;  /* 0x00000000fffff984 */ /* 0x000fe20000000800 */
[----:B------:R0:W-:Y:S01]  /*136f0*/  LDGSTS.E.BYPASS.LTC128B.128 [R17+0xe400], desc[UR36][R2.64+0x380], P1 ;  /* 0x0e40038002117fae */ /* 0x0001e20008901d64 */
[----:B------:R-:W-:Y:S02]  /*13700*/  IMAD.MOV.U32 R13, RZ, RZ, R19 ;  /* 0x000000ffff0d7224 */ /* 0x000fe400078e0013 */
        /* <DEDUP_REMOVED lines=13> */
.L_x_325:
        /* <DEDUP_REMOVED lines=10> */
[----:B------:R-:W-:-:S07]  /*13880*/  IMAD.MOV.U32 R20, RZ, RZ, R14 ;  /* 0x000000ffff147224 */ /* 0x000fce00078e000e */
[----:B0-----:R-:W-:Y:S05]  /*13890*/  WARPSYNC.COLLECTIVE R15, `(.L_x_326) ;  /* 0x000000000f087348 */ /* 0x001fea0003c00000 */
[----:B------:R1:W2:Y:S02]  /*138a0*/  SHFL.IDX P6, R14, R13, R12, R11 ;  /* 0x0000000c0d0e7389 */ /* 0x0002a400000c000b */
[----:B012---:R-:W-:Y:S01]  /*138b0*/  ENDCOLLECTIVE ;  /* 0x000000000000791b */ /* 0x007fe20003800000 */
.L_x_326:
[----:B------:R-:W-:Y:S02]  /*138c0*/  IMAD.MOV.U32 R13, RZ, RZ, R19 ;  /* 0x000000ffff0d7224 */ /* 0x000fe400078e0013 */
[----:B------:R-:W-:Y:S01]  /*138d0*/  IMAD.MOV.U32 R12, RZ, RZ, 0x3 ;  /* 0x00000003ff0c7424 */ /* 0x000fe200078e00ff */
[----:B------:R-:W-:Y:S02]  /*138e0*/  IADD3 R2, P2, R14, R0, RZ ;  /* 0x000000000e027210 */ /* 0x000fe40007f5e0ff */
[----:B------:R-:W-:-:S03]  /*138f0*/  LOP3.LUT P6, RZ, R16, 0x10, RZ, 0xc0, !PT ;  /* 0x0000001010ff7812 */ /* 0x000fc600078cc0ff */
[----:B------:R-:W-:Y:S01]  /*13900*/  IMAD.X R3, RZ, RZ, R20, P2 ;  /* 0x000000ffff037224 */ /* 0x000fe200010e0614 */
[----:B------:R-:W-:-:S04]  /*13910*/  LOP3.LUT P2, RZ, R16, 0x20, RZ, 0xc0, !PT ;  /* 0x0000002010ff7812 */ /* 0x000fc8000784c0ff */
[----:B------:R-:W-:Y:S01]  /*13920*/  @!PT LDS RZ, [RZ] ;  /* 0x00000000fffff984 */ /* 0x000fe20000000800 */
[----:B------:R-:W-:Y:S01]  /*13930*/  @!PT LDS RZ, [RZ] ;  /* 0x00000000fffff984 */ /* 0x000fe20000000800 */
[----:B------:R-:W-:Y:S01]  /*13940*/  @!PT LDS RZ, [RZ] ;  /* 0x00000000fffff984 */ /* 0x000fe20000000800 */
[----:B------:R0:W-:Y:S01]  /*13950*/  LDGSTS.E.BYPASS.LTC128B.128 [R17+0x1400], desc[UR36][R2.64], !P5 ;  /* 0x0140000002117fae */ /* 0x0001e2000e901d64 */
[----:B------:R-:W-:Y:S01]  /*13960*/  ISETP.NE.AND P5, PT, R4, RZ, PT ;  /* 0x000000ff0400720c */ /* 0x000fe20003fa5270 */
[----:B------:R-:W-:-:S07]  /*13970*/  IMAD.MOV.U32 R4, RZ, RZ, RZ ;  /* 0x000000ffff047224 */ /* 0x000fce00078e00ff */
[----:B------:R0:W-:Y:S04]  /*13980*/  LDGSTS.E.BYPASS.LTC128B.128 [R17+0x3400], desc[UR36][R2.64+0x80], !P2 ;  /* 0x0340008002117fae */ /* 0x0001e8000d101d64 */
[----:B------:R0:W-:Y:S02]  /*13990*/  LDGSTS.E.BYPASS.LTC128B.128 [R17+0x5400], desc[UR36][R2.64+0x100], !P6 ;  /* 0x0540010002117fae */ /* 0x0001e4000f101d64 */
[----:B0-----:R-:W-:Y:S05]  /*139a0*/  WARPSYNC.COLLECTIVE R15, `(.L_x_327) ;  /* 0x000000000f087348 */ /* 0x001fea0003c00000 */
[----:B------:R1:W2:Y:S02]  /*139b0*/  SHFL.IDX P6, R14, R13, R12, R11 ;  /* 0x0000000c0d0e7389 */ /* 0x0002a400000c000b */
[----:B012---:R-:W-:Y:S01]  /*139c0*/  ENDCOLLECTIVE ;  /* 0x000000000000791b */ /* 0x007fe20003800000 */
.L_x_327:
[----:B------:R-:W-:Y:S01]  /*139d0*/  @!PT LDS RZ, [RZ] ;  /* 0x00000000fffff984 */ /* 0x000fe20000000800 */
[----:B------:R-:W-:Y:S01]  /*139e0*/  @!PT LDS RZ, [RZ] ;  /* 0x00000000fffff984 */ /* 0x000fe20000000800 */
[----:B------:R-:W-:Y:S01]  /*139f0*/  @!PT LDS RZ, [RZ] ;  /* 0x00000000fffff984 */ /* 0x000fe20000000800 */
[----:B------:R0:W-:Y:S04]  /*13a00*/  LDGSTS.E.BYPASS.LTC128B.128 [R17+0x7400], desc[UR36][R2.64+0x180], !P5 ;  /* 0x0740018002117fae */ /* 0x0001e8000e901d64 */
        /* <DEDUP_REMOVED lines=9> */
.L_x_328:
[----:B------:R-:W-:Y:S05]  /*13aa0*/  BRA `(.L_x_329) ;  /* 0xffffffcc00dc7947 */ /* 0x000fea000383ffff */
.L_x_252:
[----:B0-----:R0:W1:Y:S02]  /*13ab0*/  SYNCS.PHASECHK.TRANS64.TRYWAIT P0, [R5+URZ+0x38820], R4 ;  /* 0x03882004050075a7 */ /* 0x001064000800017f */
[----:B-1----:R-:W-:Y:S05]  /*13ac0*/  @!P0 NANOSLEEP.SYNCS 0x989680 ;  /* 0x009896800000895d */ /* 0x002fea0003900000 */
[----:B------:R-:W1:Y:S02]  /*13ad0*/  @!P0 SYNCS.PHASECHK.TRANS64 P0, [R5+URZ+0x38820], R4 ;  /* 0x03882004050085a7 */ /* 0x000e64000800007f */
[----:B-1----:R-:W-:Y:S05]  /*13ae0*/  @!P0 BRA `(.L_x_252) ;  /* 0xfffffffc00f08947 */ /* 0x002fea000383ffff */
[----:B------:R-:W-:Y:S05]  /*13af0*/  BRA `(.L_x_330) ;  /* 0xffffffd000887947 */ /* 0x000fea000383ffff */
.L_x_253:
[----:B------:R-:W1:Y:S01]  /*13b00*/  S2R R0, SR_TID.X ;  /* 0x0000000000007919 */ /* 0x000e620000002100 */
[----:B------:R-:W-:Y:S01]  /*13b10*/  BSSY B0, `(.L_x_331) ;  /* 0x000000a000007945 */ /* 0x000fe20003800000 */
[----:B------:R-:W-:Y:S02]  /*13b20*/  IMAD.MOV.U32 R12, RZ, RZ, RZ ;  /* 0x000000ffff0c7224 */ /* 0x000fe400078e00ff */
[----:B------:R-:W-:Y:S02]  /*13b30*/  IMAD.MOV.U32 R11, RZ, RZ, 0x1f ;  /* 0x0000001fff0b7424 */ /* 0x000fe400078e00ff */
[----:B------:R-:W-:Y:S01]  /*13b40*/  IMAD.MOV.U32 R15, RZ, RZ, -0x1 ;  /* 0xffffffffff0f7424 */ /* 0x000fe200078e00ff */
[----:B-1----:R-:W-:-:S04]  /*13b50*/  SHF.R.U32.HI R0, RZ, 0x5, R0 ;  /* 0x00000005ff007819 */ /* 0x002fc80000011600 */
[----:B------:R-:W-:-:S05]  /*13b60*/  LOP3.LUT R0, R0, 0x3, RZ, 0xc0, !PT ;  /* 0x0000000300007812 */ /* 0x000fca00078ec0ff */
[----:B------:R-:W-:-:S07]  /*13b70*/  IMAD.MOV.U32 R13, RZ, RZ, R0 ;  /* 0x000000ffff0d7224 */ /* 0x000fce00078e0000 */
[----:B0-2--5:R-:W-:Y:S05]  /*13b80*/  WARPSYNC.COLLECTIVE R15, `(.L_x_332) ;  /* 0x000000000f087348 */ /* 0x025fea0003c00000 */
[----:B------:R1:W3:Y:S02]  /*13b90*/  SHFL.IDX P6, R14, R13, R12, R11 ;  /* 0x0000000c0d0e7389 */ /* 0x0002e400000c000b */
[----:B0123-5:R-:W-:Y:S01]  /*13ba0*/  ENDCOLLECTIVE ;  /* 0x000000000000791b */ /* 0x02ffe20003800000 */
.L_x_332:
[----:B------:R-:W-:Y:S05]  /*13bb0*/  BSYNC B0 ;  /* 0x0000000000007941 */ /* 0x000fea0003800000 */
.L_x_331:
[----:B------:R-:W-:Y:S05]  /*13bc0*/  BRA `(.L_x_333) ;  /* 0xffffffd000707947 */ /* 0x000fea000383ffff */
.L_x_254:
[----:B------:R-:W-:Y:S01]  /*13bd0*/  BSSY B0, `(.L_x_334) ;  /* 0x0000006000007945 */ /* 0x000fe20003800000 */
[----:B------:R-:W-:-:S07]  /*13be0*/  IMAD.MOV.U32 R15, RZ, RZ, -0x1 ;  /* 0xffffffffff0f7424 */ /* 0x000fce00078e00ff */
[----:B012--5:R-:W-:Y:S05]  /*13bf0*/  WARPSYNC.COLLECTIVE R15, `(.L_x_335) ;  /* 0x000000000f0c7348 */ /* 0x027fea0003c00000 */
[----:B------:R-:W-:Y:S02]  /*13c00*/  ELECT P6, UR62, PT ;  /* 0x00000000003e782f */ /* 0x000fe400038c0000 */
[----:B------:R-:W-:Y:S01]  /*13c10*/  MOV R14, UR62 ;  /* 0x0000003e000e7c02 */ /* 0x000fe20008000f00 */
[----:B012--5:R-:W-:Y:S10]  /*13c20*/  ENDCOLLECTIVE ;  /* 0x000000000000791b */ /* 0x027ff40003800000 */
.L_x_335:
[----:B------:R-:W-:Y:S05]  /*13c30*/  BSYNC B0 ;  /* 0x0000000000007941 */ /* 0x000fea0003800000 */
.L_x_334:
[----:B------:R-:W-:Y:S05]  /*13c40*/  BRA `(.L_x_336) ;  /* 0xffffffd000647947 */ /* 0x000fea000383ffff */
.L_x_256:
[----:B-1----:R1:W3:Y:S02]  /*13c50*/  SYNCS.PHASECHK.TRANS64.TRYWAIT P1, [R3+URZ+0x38840], R2 ;  /* 0x03884002030075a7 */ /* 0x0022e4000802017f */
[----:B---3--:R-:W-:Y:S05]  /*13c60*/  @!P1 NANOSLEEP.SYNCS 0x989680 ;  /* 0x009896800000995d */ /* 0x008fea0003900000 */
[----:B------:R-:W3:Y:S02]  /*13c70*/  @!P1 SYNCS.PHASECHK.TRANS64 P1, [R3+URZ+0x38840], R2 ;  /* 0x03884002030095a7 */ /* 0x000ee4000802007f */
[----:B---3--:R-:W-:Y:S05]  /*13c80*/  @!P1 BRA `(.L_x_256) ;  /* 0xfffffffc00f09947 */ /* 0x008fea000383ffff */
[----:B------:R-:W-:Y:S05]  /*13c90*/  BRA `(.L_x_337) ;  /* 0xffffffd0008c7947 */ /* 0x000fea000383ffff */
.L_x_258:
[----:B0-----:R0:W3:Y:S02]  /*13ca0*/  SYNCS.PHASECHK.TRANS64.TRYWAIT P1, [R5+URZ+0x38840], R0 ;  /* 0x03884000050075a7 */ /* 0x0010e4000802017f */
[----:B---3--:R-:W-:Y:S05]  /*13cb0*/  @!P1 NANOSLEEP.SYNCS 0x989680 ;  /* 0x009896800000995d */ /* 0x008fea0003900000 */
[----:B------:R-:W3:Y:S02]  /*13cc0*/  @!P1 SYNCS.PHASECHK.TRANS64 P1, [R5+URZ+0x38840], R0 ;  /* 0x03884000050095a7 */ /* 0x000ee4000802007f */
[----:B---3--:R-:W-:Y:S05]  /*13cd0*/  @!P1 BRA `(.L_x_258) ;  /* 0xfffffffc00f09947 */ /* 0x008fea000383ffff */
[----:B------:R-:W-:Y:S05]  /*13ce0*/  BRA `(.L_x_338) ;  /* 0xffffffd000987947 */ /* 0x000fea000383ffff */
.L_x_260:
[----:B---3--:R3:W4:Y:S02]  /*13cf0*/  SYNCS.PHASECHK.TRANS64.TRYWAIT P1, [R3+URZ+0x38860], R2 ;  /* 0x03886002030075a7 */ /* 0x008724000802017f */
[----:B----4-:R-:W-:Y:S05]  /*13d00*/  @!P1 NANOSLEEP.SYNCS 0x989680 ;  /* 0x009896800000995d */ /* 0x010fea0003900000 */
[----:B------:R-:W4:Y:S02]  /*13d10*/  @!P1 SYNCS.PHASECHK.TRANS64 P1, [R3+URZ+0x38860], R2 ;  /* 0x03886002030095a7 */ /* 0x000f24000802007f */
[----:B----4-:R-:W-:Y:S05]  /*13d20*/  @!P1 BRA `(.L_x_260) ;  /* 0xfffffffc00f09947 */ /* 0x010fea000383ffff */
[----:B------:R-:W-:Y:S05]  /*13d30*/  BRA `(.L_x_339) ;  /* 0xffffffd000947947 */ /* 0x000fea000383ffff */
.L_x_340:
        /* <DEDUP_REMOVED lines=12> */
.L_x_5827:


//--------------------- .text._ZN7cutlass13device_kernelIN5flash11enable_sm90INS1_16FlashAttnFwdSm90INS1_25CollectiveMainloopFwdSm90ILi2EN4cute5tupleIJNS5_1CILi1EEES8_S8_EEENS6_IJNS7_ILi64EEESA_SA_EEELi512ENS_6half_tEfNS_4arch4Sm90ELb0ELb0ELb1ELb1ELb1ELb0ELb0ELb0ELb0ELb1ELb1ELb0EEENS1_21CollectiveEpilogueFwdINS6_IJSA_NS7_ILi512EEESA_EEES9_SC_SE_Li256ELb1ELb1ELb1ELb0EEENS1_36VarlenDynamicPersistentTileSchedulerILi64ELi64ELi256ELi128ELb1ELb1ELb1ELb0ELb1ELb1EEEEEEEEEvNT_6ParamsE --------------------------
	.section	.text._ZN7cutlass13device_kernelIN5flash11enable_sm90INS1_16FlashAttnFwdSm90INS1_25CollectiveMainloopFwdSm90ILi2EN4cute5tupleIJNS5_1CILi1EEES8_S8_EEENS6_IJNS7_ILi64EEESA_SA_EEELi512ENS_6half_tEfNS_4arch4Sm90ELb0ELb0ELb1ELb1ELb1ELb0ELb0ELb0ELb0ELb1ELb1ELb0EEENS1_21CollectiveEpilogueFwdINS6_IJSA_NS7_ILi512EEESA_EEES9_SC_SE_Li256ELb1ELb1ELb1ELb0EEENS1_36VarlenDynamicPersistentTileSchedulerILi64ELi64ELi256ELi128ELb1ELb1ELb1ELb0ELb1ELb1EEEEEEEEEvNT_6ParamsE,"ax",@progbits
	.align	128
.text._ZN7cutlass13device_kernelIN5flash11enable_sm90INS1_16FlashAttnFwdSm90INS1_25CollectiveMainloopFwdSm90ILi2EN4cute5tupleIJNS5_1CILi1EEES8_S8_EEENS6_IJNS7_ILi64EEESA_SA_EEELi512ENS_6half_tEfNS_4arch4Sm90ELb0ELb0ELb1ELb1ELb1ELb0ELb0ELb0ELb0ELb1ELb1ELb0EEENS1_21CollectiveEpilogueFwdINS6_IJSA_NS7_ILi512EEESA_EEES9_SC_SE_Li256ELb1ELb1ELb1ELb0EEENS1_36VarlenDynamicPersistentTileSchedulerILi64ELi64ELi256ELi128ELb1ELb1ELb1ELb0ELb1ELb1EEEEEEEEEvNT_6ParamsE:
        .type           _ZN7cutlass13device_kernelIN5flash11enable_sm90INS1_16FlashAttnFwdSm90INS1_25CollectiveMainloopFwdSm90ILi2EN4cute5tupleIJNS5_1CILi1EEES8_S8_EEENS6_IJNS7_ILi64EEESA_SA_EEELi512ENS_6half_tEfNS_4arch4Sm90ELb0ELb0ELb1ELb1ELb1ELb0ELb0ELb0ELb0ELb1ELb1ELb0EEENS1_21CollectiveEpilogueFwdINS6_IJSA_NS7_ILi512EEESA_EEES9_SC_SE_Li256ELb1ELb1ELb1ELb0EEENS1_36VarlenDynamicPersistentTileSchedulerILi64ELi64ELi256ELi128ELb1ELb1ELb1ELb0ELb1ELb1EEEEEEEEEvNT_6ParamsE,@function
        .size           _ZN7cutlass13device_kernelIN5flash11enable_sm90INS1_16FlashAttnFwdSm90INS1_25CollectiveMainloopFwdSm90ILi2EN4cute5tupleIJNS5_1CILi1EEES8_S8_EEENS6_IJNS7_ILi64EEESA_SA_EEELi512ENS_6half_tEfNS_4arch4Sm90ELb0ELb0ELb1ELb1ELb1ELb0ELb0ELb0ELb0ELb1ELb1ELb0EEENS1_21CollectiveEpilogueFwdINS6_IJSA_NS7_ILi512EEESA_EEES9_SC_SE_Li256ELb1ELb1ELb1ELb0EEENS1_36VarlenDynamicPersistentTileSchedulerILi64ELi64ELi256ELi128ELb1ELb1ELb1ELb0ELb1ELb1EEEEEEEEEvNT_6ParamsE,(.L_x_5828 - _ZN7cutlass13device_kernelIN5flash11enable_sm90INS1_16FlashAttnFwdSm90INS1_25CollectiveMainloopFwdSm90ILi2EN4cute5tupleIJNS5_1CILi1EEES8_S8_EEENS6_IJNS7_ILi64EEESA_SA_EEELi512ENS_6half_tEfNS_4arch4Sm90ELb0ELb0ELb1ELb1ELb1ELb0ELb0ELb0ELb0ELb1ELb1ELb0EEENS1_21CollectiveEpilogueFwdINS6_IJSA_NS7_ILi512EEESA_EEES9_SC_SE_Li256ELb1ELb1ELb1ELb0EEENS1_36VarlenDynamicPersistentTileSchedulerILi64ELi64ELi256ELi128ELb1ELb1ELb1ELb0ELb1ELb1EEEEEEEEEvNT_6ParamsE)
        .other          _ZN7cutlass13device_kernelIN5flash11enable_sm90INS1_16FlashAttnFwdSm90INS1_25CollectiveMainloopFwdSm90ILi2EN4cute5tupleIJNS5_1CILi1EEES8_S8_EEENS6_IJNS7_ILi64EEESA_SA_EEELi512ENS_6half_tEfNS_4arch4Sm90ELb0ELb0ELb1ELb1ELb1ELb0ELb0ELb0ELb0ELb1ELb1ELb0EEENS1_21CollectiveEpilogueFwdINS6_IJSA_NS7_ILi512EEESA_EEES9_SC_SE_Li256ELb1ELb1ELb1ELb0EEENS1_36VarlenDynamicPersistentTileSchedulerILi64ELi64ELi256ELi128ELb1ELb1ELb1ELb0ELb1ELb1EEEEEEEEEvNT_6ParamsE,@"STO_CUDA_ENTRY STV_DEFAULT"
_ZN7cutlass13device_kernelIN5flash11enable_sm90INS1_16FlashAttnFwdSm90INS1_25CollectiveMainloopFwdSm90ILi2EN4cute5tupleIJNS5_1CILi1EEES8_S8_EEENS6_IJNS7_ILi64EEESA_SA_EEELi512ENS_6half_tEfNS_4arch4Sm90ELb0ELb0ELb1ELb1ELb1ELb0ELb0ELb0ELb0ELb1ELb1ELb0EEENS1_21CollectiveEpilogueFwdINS6_IJSA_NS7_ILi512EEESA_EEES9_SC_SE_Li256ELb1ELb1ELb1ELb0EEENS1_36VarlenDynamicPersistentTileSchedulerILi64ELi64ELi256ELi128ELb1ELb1ELb1ELb0ELb1ELb1EEEEEEEEEvNT_6ParamsE:
[----:B------:R-:W0:Y:S02]  /*0000*/  LDC R1, c[0x0][0x28] ;  /* 0x00000a00ff017b82 */ /* 0x000e240000000800 */
[----:B0-----:R-:W-:Y:S01]  /*0010*/  VIADD R1, R1, 0xffffffc0 ;  /* 0xffffffc001017836 */ /* 0x001fe20000000000 */
[----:B------:R-:W0:Y:S01]  /*0020*/  S2R R0, SR_TID.X ;  /* 0x0000000000007919 */ /* 0x000e220000002100 */
[----:B------:R-:W-:Y:S01]  /*0030*/  ELECT P0, URZ, PT ;  /* 0x00000000003f782f */ /* 0x000fe20003800000 */
[----:B------:R-:W-:Y:S01]  /*0040*/  UMOV UR4, 0x80 ;  /* 0x0000008000047882 */ /* 0x000fe20000000000 */
[----:B------:R-:W-:Y:S01]  /*0050*/  UMOV UR7, 0x100 ;  /* 0x0000010000077882 */ /* 0x000fe20000000000 */
[----:B0-----:R-:W-:-:S05]  /*0060*/  SHF.R.U32.HI R2, RZ, 0x5, R0 ;  /* 0x00000005ff027819 */ /* 0x001fca0000011600 */
[----:B------:R-:W0:Y:S02]  /*0070*/  SHFL.IDX PT, R3, R2, RZ, 0x1f ;  /* 0x00001fff02037589 */ /* 0x000e2400000e0000 */
[C---:B0-----:R-:W-:Y:S02]  /*0080*/  ISETP.NE.OR P0, PT, R3.reuse, RZ, !P0 ;  /* 0x000000ff0300720c */ /* 0x041fe40004705670 */
[----:B------:R-:W-:Y:S02]  /*0090*/  ISETP.NE.AND P1, PT, R3, RZ, PT ;  /* 0x000000ff0300720c */ /* 0x000fe40003f25270 */
[----:B------:R-:W-:-:S06]  /*00a0*/  SHF.R.U32.HI R3, RZ, 0x7, R0 ;  /* 0x00000007ff037819 */ /* 0x000fcc0000011600 */
[----:B------:R-:W0:Y:S03]  /*00b0*/  SHFL.IDX PT, R3, R3, RZ, 0x1f ;  /* 0x00001fff03037589 */ /* 0x000e2600000e0000 */
[----:B------:R-:W-:Y:S01]  /*00c0*/  VOTEU.ALL UP0, P0 ;  /* 0x00000000003f7886 */ /* 0x000fe20000000000 */
[----:B------:R-:W-:-:S04]  /*00d0*/  VOTEU.ALL UP1, P0 ;  /* 0x00000000003f7886 */ /* 0x000fc80000020000 */
[----:B------:R-:W1:Y:S01]  /*00e0*/  @!UP0 S2UR UR8, SR_CgaCtaId ;  /* 0x00000000000889c3 */ /* 0x000e620000008800 */
[----:B------:R-:W-:Y:S01]  /*00f0*/  @!UP0 UMOV UR6, 0x400 ;  /* 0x0000040000068882 */ /* 0x000fe20000000000 */
[----:B------:R-:W-:-:S04]  /*0100*/  @!UP0 UIADD3 UR4, -UR4, 0x100000, URZ ;  /* 0x0010000004048890 */ /* 0x000fc8000fffe13f */
[----:B------:R-:W-:Y:S02]  /*0110*/  @!UP0 USHF.L.U32 UR5, UR4, 0xb, URZ ;  /* 0x0000000b04058899 */ /* 0x000fe4000800063f */
[----:B------:R-:W-:Y:S02]  /*0120*/  @!UP0 USHF.L.U32 UR4, UR4, 0x1, URZ ;  /* 0x0000000104048899 */ /* 0x000fe4000800063f */
[----:B-1----:R-:W-:Y:S02]  /*0130*/  @!UP0 ULEA UR8, UR8, UR6, 0x18 ;  /* 0x0000000608088291 */ /* 0x002fe4000f8ec03f */
[----:B------:R-:W-:-:S04]  /*0140*/  @!UP0 UIADD3 UR6, -UR7, 0x100000, URZ ;  /* 0x0010000007068890 */ /* 0x000fc8000fffe13f */
[----:B------:R-:W-:Y:S02]  /*0150*/  @!UP0 USHF.L.U32 UR7, UR6, 0xb, URZ ;  /* 0x0000000b06078899 */ /* 0x000fe4000800063f */
[----:B------:R-:W-:Y:S01]  /*0160*/  @!UP0 USHF.L.U32 UR6, UR6, 0x1, URZ ;  /* 0x0000000106068899 */ /* 0x000fe2000800063f */
[----:B------:R-:W-:-:S05]  /*0170*/  VOTEU.ALL UP0, P0 ;  /* 0x00000000003f7886 */ /* 0x000fca0000000000 */
[----:B------:R1:W2:Y:S06]  /*0180*/  @!UP0 SYNCS.EXCH.64 URZ, [UR8+0x28c00], UR4 ;  /* 0x028c0004083f85b2 */ /* 0x0002ac0008000100 */
[----:B------:R1:W3:Y:S02]  /*0190*/  @!UP1 SYNCS.EXCH.64 URZ, [UR8+0x28c20], UR6 ;  /* 0x028c2006083f95b2 */ /* 0x0002e40008000100 */
        /* <DEDUP_REMOVED lines=11> */
[----:B------:R0:W4:Y:S01]  /*0250*/  SYNCS.EXCH.64 URZ, [UR6+0x28c40], UR4 ;  /* 0x028c4004063f75b2 */ /* 0x0001220008000100 */
[----:B------:R0:W0:Y:S01]  /*0260*/  SYNCS.EXCH.64 URZ, [UR6+0x28c38], UR4 ;  /* 0x028c3804063f75b2 */ /* 0x0000220008000100 */
[----:B------:R0:W0:Y:S01]  /*0270*/  SYNCS.EXCH.64 URZ, [UR6+0x28c48], UR4 ;  /* 0x028c4804063f75b2 */ /* 0x0000220008000100 */
[----:B------:R-:W-:Y:S01]  /*0280*/  NOP ;  /* 0x0000000000007918 */ /* 0x000fe20000000000 */
.L_x_341:
        /* <DEDUP_REMOVED lines=22> */
.L_x_342:
        /* <DEDUP_REMOVED lines=18> */
.L_x_343:
        /* <DEDUP_REMOVED lines=22> */
.L_x_344:
        /* <DEDUP_REMOVED lines=23> */
.L_x_345:
[----:B------:R-:W-:Y:S01]  /*07e0*/  UISETP.NE.AND UP0, UPT, UR47, URZ, UPT ;  /* 0x0000003f2f00728c */ /* 0x000fe2000bf05270 */
[----:B------:R-:W-:Y:S01]  /*07f0*/  NOP ;  /* 0x0000000000007918 */ /* 0x000fe20000000000 */
[----:B------:R-:W-:Y:S01]  /*0800*/  UMOV UR37, 0x1 ;  /* 0x0000000100257882 */ /* 0x000fe20000000000 */
[----:B------:R-:W-:Y:S01]  /*0810*/  ULDC.64 UR50, c[0x0][0x208] ;  /* 0x0000820000327ab9 */ /* 0x000fe20000000a00 */
[----:B------:R-:W-:Y:S01]  /*0820*/  USEL UR37, UR37, 0x2, !UP0 ;  /* 0x0000000225257887 */ /* 0x000fe2000c000000 */
[----:B01234-:R-:W-:Y:S01]  /*0830*/  BAR.SYNC.DEFER_BLOCKING 0x0 ;  /* 0x0000000000007b1d */ /* 0x01ffe20000010000 */
[----:B------:R-:W-:-:S13]  /*0840*/  PLOP3.LUT P0, PT, PT, PT, UP0, 0x80, 0x0 ;  /* 0x000000000000781c */ /* 0x000fda0003f0f008 */
[----:B------:R-:W-:Y:S05]  /*0850*/  @!P0 BRA `(.L_x_346) ;  /* 0x000000c000cc8947 */ /* 0x000fea0003800000 */
.L_x_347:
[----:B------:R-:W-:-:S08]  /*0860*/  NOP ;  /* 0x0000000000007918 */ /* 0x000fd00000000000 */
[----:B------:R-:W0:Y:S02]  /*0870*/  USETMAXREG.TRY_ALLOC.CTAPOOL UP0, 0xe8 ;  /* 0x000000e8000079c8 */ /* 0x000e240008000600 */
[----:B0-----:R-:W-:-:S13]  /*0880*/  PLOP3.LUT P0, PT, PT, PT, UP0, 0x80, 0x0 ;  /* 0x000000000000781c */ /* 0x001fda0003f0f008 */
[----:B------:R-:W-:Y:S05]  /*0890*/  @!P0 BRA `(.L_x_347) ;  /* 0xfffffffc00f08947 */ /* 0x000fea000383ffff */
[----:B------:R-:W-:Y:S01]  /*08a0*/  LOP3.LUT R2, R0, 0xffffff80, RZ, 0xc0, !PT ;  /* 0xffffff8000027812 */ /* 0x000fe200078ec0ff */
[----:B------:R-:W0:Y:S01]  /*08b0*/  S2UR UR38, SR_CgaCtaId ;  /* 0x00000000002679c3 */ /* 0x000e220000008800 */
[----:B------:R-:W-:Y:S01]  /*08c0*/  UMOV UR39, 0x400 ;  /* 0x0000040000277882 */ /* 0x000fe20000000000 */
[----:B------:R-:W-:Y:S01]  /*08d0*/  ULDC UR4, c[0x0][0xc3c] ;  /* 0x00030f0000047ab9 */ /* 0x000fe20000000800 */
[----:B------:R-:W-:-:S13]  /*08e0*/  ISETP.NE.AND P0, PT, R2, 0x80, PT ;  /* 0x000000800200780c */ /* 0x000fda0003f05270 */
[----:B------:R-:W-:Y:S06]  /*08f0*/  @!P0 BAR.ARV 0x8, 0x100 ;  /* 0x0204000000008b1d */ /* 0x000fec0000002000 */
[----:B------:R-:W-:Y:S01]  /*0900*/  ISETP.GE.U32.AND P0, PT, R0, 0x100, PT ;  /* 0x000001000000780c */ /* 0x000fe20003f06070 */
[----:B0-----:R-:W-:-:S12]  /*0910*/  ULEA UR39, UR38, UR39, 0x18 ;  /* 0x0000002726277291 */ /* 0x001fd8000f8ec03f */
[----:B------:R-:W-:Y:S08]  /*0920*/  @P0 BAR.ARV 0xf, 0x100 ;  /* 0x03c4000000000b1d */ /* 0x000ff00000002000 */
[----:B------:R-:W-:Y:S06]  /*0930*/  BAR.SYNC.DEFER_BLOCKING 0x5, 0x180 ;  /* 0x0146000000007b1d */ /* 0x000fec0000010000 */
[----:B------:R-:W0:Y:S02]  /*0940*/  LDS.128 R4, [UR39+0x28cd0] ;  /* 0x028cd027ff047984 */ /* 0x000e240008000c00 */
[----:B------:R-:W-:Y:S06]  /*0950*/  BAR.ARV 0x4, 0x180 ;  /* 0x0106000000007b1d */ /* 0x000fec0000002000 */
[----:B0-----:R-:W-:-:S13]  /*0960*/  ISETP.GE.AND P0, PT, R7, UR4, PT ;  /* 0x0000000407007c0c */ /* 0x001fda000bf06270 */
[----:B------:R-:W-:Y:S05]  /*0970*/  @P0 EXIT ;  /* 0x000000000000094d */ /* 0x000fea0003800000 */
[----:B------:R-:W-:Y:S01]  /*0980*/  VIADD R0, R0, 0xffffff80 ;  /* 0xffffff8000007836 */ /* 0x000fe20000000000 */
[----:B------:R-:W-:Y:S01]  /*0990*/  R2UR UR5, R5 ;  /* 0x00000000050572ca */ /* 0x000fe200000e0000 */
[----:B------:R-:W-:Y:S01]  /*09a0*/  IMAD.MOV.U32 R22, RZ, RZ, 0x40 ;  /* 0x00000040ff167424 */ /* 0x000fe200078e00ff */
[----:B------:R-:W-:Y:S01]  /*09b0*/  R2UR UR6, R6 ;  /* 0x00000000060672ca */ /* 0x000fe200000e0000 */
[----:B------:R-:W-:Y:S01]  /*09c0*/  UMOV UR46, URZ ;  /* 0x0000003f002e7c82 */ /* 0x000fe20008000000 */
[----:B------:R-:W-:Y:S01]  /*09d0*/  SHF.R.S32.HI R3, RZ, 0x1f, R0 ;  /* 0x0000001fff037819 */ /* 0x000fe20000011400 */
[----:B------:R-:W-:Y:S01]  /*09e0*/  UMOV UR36, URZ ;  /* 0x0000003f00247c82 */ /* 0x000fe20008000000 */
[----:B------:R-:W-:Y:S01]  /*09f0*/  R2UR UR7, R7 ;  /* 0x00000000070772ca */ /* 0x000fe200000e0000 */
[----:B------:R-:W-:Y:S01]  /*0a00*/  UMOV UR48, URZ ;  /* 0x0000003f00307c82 */ /* 0x000fe20008000000 */
[CC--:B------:R-:W-:Y:S02]  /*0a10*/  LEA.HI R5, R3.reuse, R0.reuse, RZ, 0x5 ;  /* 0x0000000003057211 */ /* 0x0c0fe400078f28ff */
[----:B------:R-:W-:-:S02]  /*0a20*/  LEA.HI R4, R3, R0, RZ, 0x4 ;  /* 0x0000000003047211 */ /* 0x000fc400078f20ff */
[CC--:B------:R-:W-:Y:S02]  /*0a30*/  LEA.HI R8, R3.reuse, R0.reuse, RZ, 0x2 ;  /* 0x0000000003087211 */ /* 0x0c0fe400078f10ff */
[--C-:B------:R-:W-:Y:S02]  /*0a40*/  SHF.R.S32.HI R10, RZ, 0x5, R5.reuse ;  /* 0x00000005ff0a7819 */ /* 0x100fe40000011405 */
[----:B------:R-:W-:Y:S02]  /*0a50*/  SHF.R.S32.HI R9, RZ, 0x1f, R5 ;  /* 0x0000001fff097819 */ /* 0x000fe40000011405 */
[CC--:B------:R-:W-:Y:S02]  /*0a60*/  LEA.HI R2, R3.reuse, R0.reuse, RZ, 0x7 ;  /* 0x0000000003027211 */ /* 0x0c0fe400078f38ff */
[----:B------:R-:W-:Y:S02]  /*0a70*/  LEA.HI R6, R3, R0, RZ, 0x3 ;  /* 0x0000000003067211 */ /* 0x000fe400078f18ff */
[----:B------:R-:W-:-:S02]  /*0a80*/  SHF.R.S32.HI R7, RZ, 0x4, R4 ;  /* 0x00000004ff077819 */ /* 0x000fc40000011404 */
[----:B------:R-:W-:Y:S02]  /*0a90*/  LOP3.LUT R5, R4, 0xfffffff0, RZ, 0xc0, !PT ;  /* 0xfffffff004057812 */ /* 0x000fe400078ec0ff */
[----:B------:R-:W-:Y:S02]  /*0aa0*/  LOP3.LUT R13, R8, 0xfffffffc, RZ, 0xc0, !PT ;  /* 0xfffffffc080d7812 */ /* 0x000fe400078ec0ff */
[----:B------:R-:W-:Y:S01]  /*0ab0*/  LOP3.LUT R11, R6, 0xfffffff8, RZ, 0xc0, !PT ;  /* 0xfffffff8060b7812 */ /* 0x000fe200078ec0ff */
[----:B------:R-:W-:Y:S01]  /*0ac0*/  IMAD.IADD R6, R0, 0x1, -R5 ;  /* 0x0000000100067824 */ /* 0x000fe200078e0a05 */
[----:B------:R-:W-:Y:S01]  /*0ad0*/  LOP3.LUT R3, R2, 0xffffff80, RZ, 0xc0, !PT ;  /* 0xffffff8002037812 */ /* 0x000fe200078ec0ff */
[----:B------:R-:W-:Y:S01]  /*0ae0*/  IMAD.IADD R13, R0, 0x1, -R13 ;  /* 0x00000001000d7824 */ /* 0x000fe200078e0a0d */
[----:B------:R-:W-:Y:S01]  /*0af0*/  LEA.HI R4, R4, R7, RZ, 0x1 ;  /* 0x0000000704047211 */ /* 0x000fe200078f08ff */
[C---:B------:R-:W-:Y:S01]  /*0b00*/  IMAD.IADD R11, R0.reuse, 0x1, -R11 ;  /* 0x00000001000b7824 */ /* 0x040fe200078e0a0b */
[----:B------:R-:W-:Y:S01]  /*0b10*/  LEA.HI R9, R9, R10, RZ, 0x2 ;  /* 0x0000000a09097211 */ /* 0x000fe200078f10ff */
[----:B------:R-:W-:Y:S01]  /*0b20*/  IMAD.IADD R3, R0, 0x1, -R3 ;  /* 0x0000000100037824 */ /* 0x000fe200078e0a03 */
[----:B------:R-:W-:-:S02]  /*0b30*/  LOP3.LUT R4, R4, 0x1ffffffe, RZ, 0xc0, !PT ;  /* 0x1ffffffe04047812 */ /* 0x000fc400078ec0ff */
[----:B------:R-:W-:Y:S02]  /*0b40*/  SHF.R.S32.HI R5, RZ, 0x1f, R6 ;  /* 0x0000001fff057819 */ /* 0x000fe40000011406 */
[----:B------:R-:W-:Y:S01]  /*0b50*/  LEA.HI R0, R13, R13, RZ, 0x1 ;  /* 0x0000000d0d007211 */ /* 0x000fe200078f08ff */
[----:B------:R-:W-:Y:S01]  /*0b60*/  IMAD.IADD R8, R7, 0x1, -R4 ;  /* 0x0000000107087824 */ /* 0x000fe200078e0a04 */
[----:B------:R-:W-:Y:S02]  /*0b70*/  SHF.R.S32.HI R217, RZ, 0x7, R2 ;  /* 0x00000007ffd97819 */ /* 0x000fe40000011402 */
[----:B------:R-:W-:Y:S01]  /*0b80*/  LOP3.LUT R9, R9, 0x3ffffc, RZ, 0xc0, !PT ;  /* 0x003ffffc09097812 */ /* 0x000fe200078ec0ff */
[----:B------:R-:W-:Y:S01]  /*0b90*/  IMAD.SHL.U32 R8, R8, 0x8, RZ ;  /* 0x0000000808087824 */ /* 0x000fe200078e00ff */
[----:B------:R-:W-:Y:S01]  /*0ba0*/  LEA.HI R5, R5, R6, RZ, 0x3 ;  /* 0x0000000605057211 */ /* 0x000fe200078f18ff */
[----:B------:R-:W-:Y:S01]  /*0bb0*/  IMAD R12, R217, 0x100, R6 ;  /* 0x00000100d90c7824 */ /* 0x000fe200078e0206 */
[----:B------:R-:W-:Y:S01]  /*0bc0*/  LOP3.LUT R4, R0, 0x1ffffffe, RZ, 0xc0, !PT ;  /* 0x1ffffffe00047812 */ /* 0x000fe200078ec0ff */
[----:B------:R-:W-:Y:S01]  /*0bd0*/  IMAD.IADD R9, R10, 0x1, -R9 ;  /* 0x000000010a097824 */ /* 0x000fe200078e0a09 */
[----:B------:R-:W-:-:S02]  /*0be0*/  SHF.R.S32.HI R0, RZ, 0x1f, R3 ;  /* 0x0000001fff007819 */ /* 0x000fc40000011403 */
[----:B------:R-:W-:Y:S01]  /*0bf0*/  LOP3.LUT R7, R5, 0xfffffff8, RZ, 0xc0, !PT ;  /* 0xfffffff805077812 */ /* 0x000fe200078ec0ff */
[----:B------:R-:W-:Y:S01]  /*0c00*/  IMAD.IADD R13, R13, 0x1, -R4 ;  /* 0x000000010d0d7824 */ /* 0x000fe200078e0a04 */
[----:B------:R-:W-:Y:S01]  /*0c10*/  LEA.HI R4, R0, R3, RZ, 0x2 ;  /* 0x0000000300047211 */ /* 0x000fe200078f10ff */
[----:B------:R-:W-:Y:S01]  /*0c20*/  IMAD R15, R9, 0x10, R12 ;  /* 0x00000010090f7824 */ /* 0x000fe200078e020c */
[----:B------:R-:W-:Y:S01]  /*0c30*/  LEA.HI R2, R2, R217, RZ, 0x1 ;  /* 0x000000d902027211 */ /* 0x000fe200078f08ff */
[----:B------:R-:W-:Y:S01]  /*0c40*/  IMAD.IADD R6, R6, 0x1, -R7 ;  /* 0x0000000106067824 */ /* 0x000fe200078e0a07 */
[----:B------:R-:W-:Y:S01]  /*0c50*/  LOP3.LUT R12, R4, 0x7ffffffc, RZ, 0xc0, !PT ;  /* 0x7ffffffc040c7812 */ /* 0x000fe200078ec0ff */
[----:B------:R-:W-:Y:S01]  /*0c60*/  IMAD.SHL.U32 R7, R5, 0x40, RZ ;  /* 0x0000004005077824 */ /* 0x000fe200078e00ff */
[----:B------:R-:W-:Y:S02]  /*0c70*/  LEA.HI R5, R0, R3, RZ, 0x5 ;  /* 0x0000000300057211 */ /* 0x000fe400078f28ff */
[----:B------:R-:W-:Y:S01]  /*0c80*/  SHF.R.S32.HI R0, RZ, 0x2, R4 ;  /* 0x00000002ff007819 */ /* 0x000fe20000011404 */
[----:B------:R-:W-:Y:S01]  /*0c90*/  IMAD.IADD R12, R3, 0x1, -R12 ;  /* 0x00000001030c7824 */ /* 0x000fe200078e0a0c */
[----:B------:R-:W-:Y:S01]  /*0ca0*/  LOP3.LUT R9, R7, 0x7ffffe00, RZ, 0xc0, !PT ;  /* 0x7ffffe0007097812 */ /* 0x000fe200078ec0ff */
[----:B------:R-:W-:Y:S01]  /*0cb0*/  IMAD.SHL.U32 R3, R6, 0x40, RZ ;  /* 0x0000004006037824 */ /* 0x000fe200078e00ff */
[----:B------:R-:W-:Y:S01]  /*0cc0*/  SHF.R.S32.HI R7, RZ, 0x1f, R4 ;  /* 0x0000001fff077819 */ /* 0x000fe20000011404 */
[----:B------:R-:W-:Y:S01]  /*0cd0*/  IMAD.U32 R4, R15, 0x40, R8 ;  /* 0x000000400f047824 */ /* 0x000fe200078e0008 */
[----:B------:R-:W-:Y:S01]  /*0ce0*/  LOP3.LUT R2, R2, 0xfffffe, RZ, 0xc0, !PT ;  /* 0x00fffffe02027812 */ /* 0x000fe200078ec0ff */
[----:B------:R-:W-:Y:S01]  /*0cf0*/  IMAD R9, R10, 0x400, R9 ;  /* 0x000004000a097824 */ /* 0x000fe200078e0209 */
[----:B------:R-:W-:Y:S01]  /*0d00*/  LEA.HI R7, R7, R0, RZ, 0x3 ;  /* 0x0000000007077211 */ /* 0x000fe200078f18ff */
[----:B------:R-:W-:Y:S01]  /*0d10*/  IMAD.SHL.U32 R218, R12, 0x2, RZ ;  /* 0x000000020cda7824 */ /* 0x000fe200078e00ff */
[----:B------:R-:W-:Y:S01]  /*0d20*/  LOP3.LUT R3, R3, 0x1c0, RZ, 0xc0, !PT ;  /* 0x000001c003037812 */ /* 0x000fe200078ec0ff */
[----:B------:R0:W-:Y:S01]  /*0d30*/  STL [R1+0x38], R4 ;  /* 0x0000380401007387 */ /* 0x0001e20000100800 */
[----:B------:R-:W-:-:S02]  /*0d40*/  LOP3.LUT R7, R7, 0xfffffff8, RZ, 0xc0, !PT ;  /* 0xfffffff807077812 */ /* 0x000fc400078ec0ff */
[----:B------:R-:W-:Y:S02]  /*0d50*/  LOP3.LUT R8, R3, 0x8, R8, 0xf8, !PT ;  /* 0x0000000803087812 */ /* 0x000fe400078ef808 */
[----:B------:R-:W-:Y:S01]  /*0d60*/  SHF.R.U32.HI R3, RZ, 0x3, R3 ;  /* 0x00000003ff037819 */ /* 0x000fe20000011603 */
[----:B------:R-:W-:Y:S01]  /*0d70*/  IMAD.IADD R16, R0, 0x1, -R7 ;  /* 0x0000000100107824 */ /* 0x000fe200078e0a07 */
[----:B------:R-:W-:Y:S01]  /*0d80*/  SHF.R.S32.HI R5, RZ, 0x5, R5 ;  /* 0x00000005ff057819 */ /* 0x000fe20000011405 */
[----:B------:R-:W-:Y:S01]  /*0d90*/  IMAD.IADD R0, R217, 0x1, -R2 ;  /* 0x00000001d9007824 */ /* 0x000fe200078e0a02 */
[----:B------:R-:W-:Y:S01]  /*0da0*/  LOP3.LUT R8, R8, R3, RZ, 0x3c, !PT ;  /* 0x0000000308087212 */ /* 0x000fe200078e3cff */
[----:B------:R-:W-:Y:S01]  /*0db0*/  IMAD.SHL.U32 R2, R11, 0x8, RZ ;  /* 0x000000080b027824 */ /* 0x000fe200078e00ff */
[----:B------:R-:W-:Y:S01]  /*0dc0*/  R2P PR, R6, 0x6 ;  /* 0x0000000606007804 */ /* 0x000fe20000000000 */
[----:B0-----:R-:W-:Y:S02]  /*0dd0*/  IMAD.SHL.U32 R4, R0, 0x100, RZ ;  /* 0x0000010000047824 */ /* 0x001fe400078e00ff */
[----:B------:R-:W-:-:S02]  /*0de0*/  IMAD.IADD R8, R9, 0x1, R8 ;  /* 0x0000000109087824 */ /* 0x000fc400078e0208 */
[----:B------:R-:W-:Y:S01]  /*0df0*/  IMAD R16, R5, 0x10, R16 ;  /* 0x0000001005107824 */ /* 0x000fe200078e0210 */
[----:B------:R0:W-:Y:S01]  /*0e00*/  STL [R1+0x34], R4 ;  /* 0x0000340401007387 */ /* 0x0001e20000100800 */
[----:B------:R-:W-:Y:S01]  /*0e10*/  IMAD.IADD R17, R218, 0x1, R4 ;  /* 0x00000001da117824 */ /* 0x000fe200078e0204 */
[----:B------:R-:W-:Y:S01]  /*0e20*/  LEA R18, R8, UR39, 0x1 ;  /* 0x0000002708127c11 */ /* 0x000fe2000f8e08ff */
[----:B------:R-:W-:Y:S01]  /*0e30*/  VIADD R185, R2, 0x40 ;  /* 0x0000004002b97836 */ /* 0x000fe20000000000 */
[----:B------:R-:W-:Y:S01]  /*0e40*/  SEL R22, R22, 0xffffffc0, !P2 ;  /* 0xffffffc016167807 */ /* 0x000fe20005000000 */
[C---:B------:R-:W-:Y:S01]  /*0e50*/  VIADD R216, R17.reuse, 0x8 ;  /* 0x0000000811d87836 */ /* 0x040fe20000000000 */
[----:B------:R-:W-:Y:S01]  /*0e60*/  SHF.R.S32.HI R0, RZ, 0x1f, R17 ;  /* 0x0000001fff007819 */ /* 0x000fe20000011411 */
[C---:B------:R-:W-:Y:S01]  /*0e70*/  VIADD R215, R17.reuse, 0x10 ;  /* 0x0000001011d77836 */ /* 0x040fe20000000000 */
[----:B------:R-:W-:Y:S01]  /*0e80*/  SHF.R.S32.HI R3, RZ, 0x1f, R185 ;  /* 0x0000001fff037819 */ /* 0x000fe200000114b9 */
[----:B------:R-:W-:Y:S01]  /*0e90*/  VIADD R214, R17, 0x18 ;  /* 0x0000001811d67836 */ /* 0x000fe20000000000 */
[----:B------:R-:W-:Y:S01]  /*0ea0*/  SHF.R.S32.HI R3, RZ, 0x1f, R216 ;  /* 0x0000001fff037819 */ /* 0x000fe200000114d8 */
[----:B0-----:R-:W-:Y:S01]  /*0eb0*/  IMAD R4, R13, 0x8, R16 ;  /* 0x000000080d047824 */ /* 0x001fe200078e0210 */
[----:B------:R-:W-:Y:S01]  /*0ec0*/  SHF.R.S32.HI R0, RZ, 0x1f, R215 ;  /* 0x0000001fff007819 */ /* 0x000fe200000114d7 */
[----:B------:R-:W-:-:S02]  /*0ed0*/  VIADD R213, R17, 0x20 ;  /* 0x0000002011d57836 */ /* 0x000fc40000000000 */
[C---:B------:R-:W-:Y:S01]  /*0ee0*/  VIADD R212, R17.reuse, 0x28 ;  /* 0x0000002811d47836 */ /* 0x040fe20000000000 */
[----:B------:R0:W-:Y:S01]  /*0ef0*/  STL [R1+0x30], R4 ;  /* 0x0000300401007387 */ /* 0x0001e20000100800 */
[C---:B------:R-:W-:Y:S01]  /*0f00*/  VIADD R211, R17.reuse, 0x30 ;  /* 0x0000003011d37836 */ /* 0x040fe20000000000 */
[----:B------:R-:W-:Y:S01]  /*0f10*/  SHF.R.S32.HI R3, RZ, 0x1f, R213 ;  /* 0x0000001fff037819 */ /* 0x000fe200000114d5 */
[C---:B------:R-:W-:Y:S01]  /*0f20*/  VIADD R210, R17.reuse, 0x38 ;  /* 0x0000003811d27836 */ /* 0x040fe20000000000 */
[----:B------:R-:W-:Y:S01]  /*0f30*/  SHF.R.S32.HI R0, RZ, 0x1f, R212 ;  /* 0x0000001fff007819 */ /* 0x000fe200000114d4 */
[C---:B------:R-:W-:Y:S02]  /*0f40*/  VIADD R209, R17.reuse, 0x40 ;  /* 0x0000004011d17836 */ /* 0x040fe40000000000 */
[C---:B------:R-:W-:Y:S01]  /*0f50*/  VIADD R208, R17.reuse, 0x48 ;  /* 0x0000004811d07836 */ /* 0x040fe20000000000 */
[----:B------:R-:W-:Y:S01]  /*0f60*/  SHF.R.S32.HI R3, RZ, 0x1f, R210 ;  /* 0x0000001fff037819 */ /* 0x000fe200000114d2 */
[C---:B------:R-:W-:Y:S01]  /*0f70*/  VIADD R207, R17.reuse, 0x50 ;  /* 0x0000005011cf7836 */ /* 0x040fe20000000000 */
[----:B0-----:R-:W-:Y:S01]  /*0f80*/  SHF.R.S32.HI R4, RZ, 0x1f, R214 ;  /* 0x0000001fff047819 */ /* 0x001fe200000114d6 */
[C---:B------:R-:W-:Y:S01]  /*0f90*/  VIADD R206, R17.reuse, 0x58 ;  /* 0x0000005811ce7836 */ /* 0x040fe20000000000 */
[----:B------:R-:W-:Y:S01]  /*0fa0*/  SHF.R.S32.HI R4, RZ, 0x1f, R211 ;  /* 0x0000001fff047819 */ /* 0x000fe200000114d3 */
        /* <DEDUP_REMOVED lines=40> */
[----:B------:R-:W-:Y:S01]  /*1230*/  VIADD R186, R17, 0xf8 ;  /* 0x000000f811ba7836 */ /* 0x000fe20000000000 */
[----:B------:R-:W-:Y:S01]  /*1240*/  SHF.R.S32.HI R222, RZ, 0x1f, R189 ;  /* 0x0000001fffde7819 */ /* 0x000fe200000114bd */
[----:B------:R-:W-:Y:S01]  /*1250*/  VIADD R19, R18, 0x26820 ;  /* 0x0002682012137836 */ /* 0x000fe20000000000 */
[----:B------:R-:W-:Y:S01]  /*1260*/  SHF.R.S32.HI R221, RZ, 0x1f, R188 ;  /* 0x0000001fffdd7819 */ /* 0x000fe200000114bc */
[C---:B------:R-:W-:Y:S01]  /*1270*/  @P1 VIADD R19, R23.reuse, 0xffffffe0 ;  /* 0xffffffe017131836 */ /* 0x040fe20000000000 */
[----:B------:R-:W-:Y:S01]  /*1280*/  SHF.R.S32.HI R220, RZ, 0x1f, R187 ;  /* 0x0000001fffdc7819 */ /* 0x000fe200000114bb */
[----:B------:R-:W-:Y:S01]  /*1290*/  IMAD.IADD R23, R23, 0x1, R22 ;  /* 0x0000000117177824 */ /* 0x000fe200078e0216 */
[----:B------:R-:W-:Y:S01]  /*12a0*/  SHF.R.S32.HI R219, RZ, 0x1f, R186 ;  /* 0x0000001fffdb7819 */ /* 0x000fe200000114ba */
[----:B------:R-:W-:-:S02]  /*12b0*/  VIADD R184, R2, 0x80 ;  /* 0x0000008002b87836 */ /* 0x000fc40000000000 */
[----:B------:R-:W-:-:S07]  /*12c0*/  IMAD.IADD R22, R22, 0x1, R19 ;  /* 0x0000000116167824 */ /* 0x000fce00078e0213 */
.L_x_402:
[----:B------:R-:W-:Y:S01]  /*12d0*/  ULDC.64 UR8, c[0x0][0xc88] ;  /* 0x0003220000087ab9 */ /* 0x000fe20000000a00 */
[----:B------:R-:W-:Y:S01]  /*12e0*/  ULDC.64 UR10, c[0x0][0xa20] ;  /* 0x00028800000a7ab9 */ /* 0x000fe20000000a00 */
[----:B------:R-:W-:-:S06]  /*12f0*/  UIMAD.WIDE UR8, UR7, 0x4, UR8 ;  /* 0x00000004070878a5 */ /* 0x000fcc000f8e0208 */
[----:B01-3--:R-:W-:Y:S02]  /*1300*/  IMAD.U32 R4, RZ, RZ, UR8 ;  /* 0x00000008ff047e24 */ /* 0x00bfe4000f8e00ff */
[----:B----4-:R-:W-:Y:S01]  /*1310*/  IMAD.U32 R5, RZ, RZ, UR9 ;  /* 0x00000009ff057e24 */ /* 0x010fe2000f8e00ff */
[----:B------:R-:W-:-:S04]  /*1320*/  ULDC.64 UR8, c[0x0][0xa28] ;  /* 0x00028a0000087ab9 */ /* 0x000fc80000000a00 */
[----:B--2---:R-:W2:Y:S01]  /*1330*/  LDG.E R4, desc[UR50][R4.64] ;  /* 0x0000003204047981 */ /* 0x004ea2000c1e1900 */
[----:B------:R-:W-:Y:S02]  /*1340*/  UISETP.NE.U32.AND UP0, UPT, UR8, URZ, UPT ;  /* 0x0000003f0800728c */ /* 0x000fe4000bf05070 */
[----:B------:R-:W-:Y:S02]  /*1350*/  UISETP.NE.U32.AND UP1, UPT, UR10, URZ, UPT ;  /* 0x0000003f0a00728c */ /* 0x000fe4000bf25070 */
[----:B------:R-:W-:Y:S02]  /*1360*/  UISETP.NE.AND.EX UP0, UPT, UR9, URZ, UPT, UP0 ;  /* 0x0000003f0900728c */ /* 0x000fe4000bf05300 */
[----:B------:R-:W-:-:S04]  /*1370*/  UISETP.NE.AND.EX UP1, UPT, UR11, URZ, UPT, UP1 ;  /* 0x0000003f0b00728c */ /* 0x000fc8000bf25310 */
[----:B------:R-:W-:Y:S02]  /*1380*/  PLOP3.LUT P0, PT, PT, PT, UP0, 0x80, 0x0 ;  /* 0x000000000000781c */ /* 0x000fe40003f0f008 */
[----:B------:R-:W-:Y:S02]  /*1390*/  PLOP3.LUT P1, PT, PT, PT, UP1, 0x80, 0x0 ;  /* 0x000000000000781c */ /* 0x000fe40003f2f018 */
[----:B--2---:R-:W-:-:S13]  /*13a0*/  R2UR UR40, R4 ;  /* 0x00000000042872ca */ /* 0x004fda00000e0000 */
[----:B------:R-:W-:Y:S02]  /*13b0*/  USHF.R.S32.HI UR41, URZ, 0x1f, UR40 ;  /* 0x0000001f3f297899 */ /* 0x000fe40008011428 */
[----:B------:R-:W-:-:S04]  /*13c0*/  @UP0 ULEA UR8, UP2, UR40, UR8, 0x2 ;  /* 0x0000000828080291 */ /* 0x000fc8000f84103f */
[----:B------:R-:W-:Y:S02]  /*13d0*/  @UP0 ULEA.HI.X UR9, UR40, UR9, UR41, 0x2, UP2 ;  /* 0x0000000928090291 */ /* 0x000fe400090f1429 */
[----:B------:R-:W-:Y:S01]  /*13e0*/  @UP1 ULEA UR10, UP0, UR40, UR10, 0x2 ;  /* 0x0000000a280a1291 */ /* 0x000fe2000f80103f */
[----:B------:R-:W-:-:S03]  /*13f0*/  IMAD.U32 R4, RZ, RZ, UR8 ;  /* 0x00000008ff047e24 */ /* 0x000fc6000f8e00ff */
[----:B------:R-:W-:Y:S01]  /*1400*/  @UP1 ULEA.HI.X UR11, UR40, UR11, UR41, 0x2, UP0 ;  /* 0x0000000b280b1291 */ /* 0x000fe200080f1429 */
[----:B------:R-:W-:Y:S01]  /*1410*/  IMAD.U32 R5, RZ, RZ, UR9 ;  /* 0x00000009ff057e24 */ /* 0x000fe2000f8e00ff */
[----:B------:R-:W-:Y:S01]  /*1420*/  ULDC.64 UR8, c[0x0][0x418] ;  /* 0x0001060000087ab9 */ /* 0x000fe20000000a00 */
[----:B------:R-:W-:-:S03]  /*1430*/  IMAD.U32 R6, RZ, RZ, UR10 ;  /* 0x0000000aff067e24 */ /* 0x000fc6000f8e00ff */
[----:B------:R-:W-:Y:S01]  /*1440*/  IMAD.U32 R7, RZ, RZ, UR11 ;  /* 0x0000000bff077e24 */ /* 0x000fe2000f8e00ff */
[----:B------:R-:W2:Y:S04]  /*1450*/  @P0 LDG.E R4, desc[UR50][R4.64] ;  /* 0x0000003204040981 */ /* 0x000ea8000c1e1900 */
[----:B------:R-:W3:Y:S01]  /*1460*/  @P1 LDG.E R6, desc[UR50][R6.64] ;  /* 0x0000003206061981 */ /* 0x000ee2000c1e1900 */
[----:B------:R-:W-:Y:S02]  /*1470*/  ULOP3.LUT UR4, UR6, 0xff000000, URZ, 0xc0, !UPT ;  /* 0xff00000006047892 */ /* 0x000fe4000f8ec03f */
[----:B------:R-:W-:Y:S02]  /*1480*/  UISETP.NE.U32.AND UP0, UPT, UR8, URZ, UPT ;  /* 0x0000003f0800728c */ /* 0x000fe4000bf05070 */
[----:B------:R-:W-:-:S02]  /*1490*/  USHF.R.U32.HI UR7, URZ, 0x8, UR4 ;  /* 0x000000083f077899 */ /* 0x000fc40008011604 */
[----:B------:R-:W-:Y:S02]  /*14a0*/  UISETP.NE.AND.EX UP0, UPT, UR9, URZ, UPT, UP0 ;  /* 0x0000003f0900728c */ /* 0x000fe4000bf05300 */
[----:B------:R-:W-:Y:S02]  /*14b0*/  ULOP3.LUT UR42, UR6, 0xffff, URZ, 0xc0, !UPT ;  /* 0x0000ffff062a7892 */ /* 0x000fe4000f8ec03f */
[----:B------:R-:W-:Y:S01]  /*14c0*/  ULOP3.LUT UR6, UR6, 0xff0000, URZ, 0xc0, !UPT ;  /* 0x00ff000006067892 */ /* 0x000fe2000f8ec03f */
[----:B------:R-:W-:Y:S01]  /*14d0*/  ULDC UR4, c[0x0][0x424] ;  /* 0x0001090000047ab9 */ /* 0x000fe20000000800 */
[----:B------:R-:W-:Y:S01]  /*14e0*/  UMOV UR53, URZ ;  /* 0x0000003f00357c82 */ /* 0x000fe20008000000 */
[----:B------:R-:W-:Y:S02]  /*14f0*/  USEL UR4, UR4, 0x1, UP0 ;  /* 0x0000000104047887 */ /* 0x000fe40008000000 */
[----:B------:R-:W-:Y:S01]  /*1500*/  ULEA.HI UR6, UR6, UR7, URZ, 0x10 ;  /* 0x0000000706067291 */ /* 0x000fe2000f8f803f */
[----:B------:R-:W-:-:S02]  /*1510*/  UMOV UR43, UR5 ;  /* 0x00000005002b7c82 */ /* 0x000fc40008000000 */
[----:B------:R-:W-:Y:S02]  /*1520*/  ULDC UR7, c[0x0][0x2f0] ;  /* 0x0000bc0000077ab9 */ /* 0x000fe40000000800 */
[----:B------:R-:W-:-:S03]  /*1530*/  UIMAD UR4, UR4, UR7, URZ ;  /* 0x00000007040472a4 */ /* 0x000fc6000f8e023f */
[----:B------:R-:W-:Y:S01]  /*1540*/  ULDC UR7, c[0x0][0x9f0] ;  /* 0x00027c0000077ab9 */ /* 0x000fe20000000800 */
[----:B--2---:R-:W-:-:S03]  /*1550*/  @P0 R2UR UR53, R4 ;  /* 0x00000000043502ca */ /* 0x004fc600000e0000 */
[----:B---3--:R-:W-:Y:S01]  /*1560*/  @P1 R2UR UR4, R6 ;  /* 0x00000000060412ca */ /* 0x008fe200000e0000 */
[----:B-----5:R-:W-:-:S14]  /*1570*/  @P1 BRA `(.L_x_348) ;  /* 0x0000000000341947 */ /* 0x020fdc0003800000 */
[----:B------:R-:W-:Y:S02]  /*1580*/  ULDC.64 UR8, c[0x0][0xa08] ;  /* 0x0002820000087ab9 */ /* 0x000fe40000000a00 */
[----:B------:R-:W-:-:S04]  /*1590*/  ISETP.NE.U32.AND P0, PT, RZ, UR8, PT ;  /* 0x00000008ff007c0c */ /* 0x000fc8000bf05070 */
[----:B------:R-:W-:-:S13]  /*15a0*/  ISETP.NE.AND.EX P0, PT, RZ, UR9, PT, P0 ;  /* 0x00000009ff007c0c */ /* 0x000fda000bf05300 */
[----:B------:R-:W-:Y:S05]  /*15b0*/  @!P0 BRA `(.L_x_348) ;  /* 0x0000000000248947 */ /* 0x000fea0003800000 */
[----:B------:R-:W-:Y:S02]  /*15c0*/  ULDC.64 UR4, c[0x0][0xa08] ;  /* 0x0002820000047ab9 */ /* 0x000fe40000000a00 */
[----:B------:R-:W-:-:S06]  /*15d0*/  UIMAD.WIDE UR4, UR40, 0x4, UR4 ;  /* 0x00000004280478a5 */ /* 0x000fcc000f8e0204 */
[----:B------:R-:W-:Y:S02]  /*15e0*/  IMAD.U32 R4, RZ, RZ, UR4 ;  /* 0x00000004ff047e24 */ /* 0x000fe4000f8e00ff */
[----:B------:R-:W-:-:S05]  /*15f0*/  IMAD.U32 R5, RZ, RZ, UR5 ;  /* 0x00000005ff057e24 */ /* 0x000fca000f8e00ff */
[----:B------:R-:W2:Y:S04]  /*1600*/  LDG.E R3, desc[UR50][R4.64] ;  /* 0x0000003204037981 */ /* 0x000ea8000c1e1900 */
[----:B------:R-:W3:Y:S01]  /*1610*/  LDG.E R0, desc[UR50][R4.64+0x4] ;  /* 0x0000043204007981 */ /* 0x000ee2000c1e1900 */
[----:B--2---:R-:W-:Y:S02]  /*1620*/  R2UR UR4, R3 ;  /* 0x00000000030472ca */ /* 0x004fe400000e0000 */
[----:B---3--:R-:W-:-:S13]  /*1630*/  R2UR UR5, R0 ;  /* 0x00000000000572ca */ /* 0x008fda00000e0000 */
[----:B------:R-:W-:-:S12]  /*1640*/  UIADD3 UR4, -UR4, UR5, URZ ;  /* 0x0000000504047290 */ /* 0x000fd8000fffe13f */
.L_x_348:
[----:B------:R-:W-:Y:S02]  /*1650*/  UISETP.NE.AND UP1, UPT, UR47, 0x1, UPT ;  /* 0x000000012f00788c */ /* 0x000fe4000bf25270 */
[----:B------:R-:W-:Y:S02]  /*1660*/  UIADD3 UR53, -UR53, UR4, URZ ;  /* 0x0000000435357290 */ /* 0x000fe4000fffe13f */
[----:B------:R-:W-:Y:S02]  /*1670*/  USHF.R.U32.HI UR45, URZ, 0x10, UR6 ;  /* 0x000000103f2d7899 */ /* 0x000fe40008011606 */
[----:B------:R-:W-:Y:S01]  /*1680*/  UIADD3 UR4, UR53, 0x3f, URZ ;  /* 0x0000003f35047890 */ /* 0x000fe2000fffe03f */
[----:B------:R-:W-:Y:S01]  /*1690*/  PLOP3.LUT P0, PT, PT, PT, UP1, 0x80, 0x0 ;  /* 0x000000000000781c */ /* 0x000fe20003f0f018 */
[----:B------:R-:W-:Y:S02]  /*16a0*/  UISETP.NE.AND UP0, UPT, UR45, URZ, UPT ;  /* 0x0000003f2d00728c */ /* 0x000fe4000bf05270 */
[----:B------:R-:W-:-:S02]  /*16b0*/  USHF.R.S32.HI UR5, URZ, 0x1f, UR4 ;  /* 0x0000001f3f057899 */ /* 0x000fc40008011404 */
[----:B------:R-:W-:Y:S02]  /*16c0*/  ULOP3.LUT UR44, UR6, 0xff, URZ, 0xc0, !UPT ;  /* 0x000000ff062c7892 */ /* 0x000fe4000f8ec03f */
[----:B------:R-:W-:Y:S02]  /*16d0*/  ULEA.HI UR5, UR5, UR4, URZ, 0x6 ;  /* 0x0000000405057291 */ /* 0x000fe4000f8f303f */
[----:B------:R-:W-:Y:S02]  /*16e0*/  USEL UR10, UR45, UR7, UP0 ;  /* 0x000000072d0a7287 */ /* 0x000fe40008000000 */
[----:B------:R-:W-:Y:S02]  /*16f0*/  USHF.R.S32.HI UR9, URZ, 0x6, UR5 ;  /* 0x000000063f097899 */ /* 0x000fe40008011405 */
[----:B------:R-:W-:Y:S10]  /*1700*/  @!P0 BRA `(.L_x_349) ;  /* 0x0000002000048947 */ /* 0x000ff40003800000 */
        /* <DEDUP_REMOVED lines=37> */
.L_x_350:
[----:B------:R-:W-:Y:S01]  /*1960*/  UIMAD UR21, UR44, UR4, URZ ;  /* 0x000000042c1572a4 */ /* 0x000fe2000f8e023f */
[----:B------:R-:W-:Y:S01]  /*1970*/  IMAD.U32 R0, RZ, RZ, UR9 ;  /* 0x00000009ff007e24 */ /* 0x000fe2000f8e00ff */
[----:B------:R-:W-:Y:S01]  /*1980*/  PLOP3.LUT P0, PT, PT, PT, PT, 0x80, 0x0 ;  /* 0x000000000000781c */ /* 0x000fe20003f0f070 */
[----:B------:R-:W-:Y:S01]  /*1990*/  IMAD.U32 R3, RZ, RZ, UR4 ;  /* 0x00000004ff037e24 */ /* 0x000fe2000f8e00ff */
[----:B------:R-:W-:Y:S02]  /*19a0*/  CS2R R12, SRZ ;  /* 0x00000000000c7805 */ /* 0x000fe4000001ff00 */
[----:B------:R-:W-:Y:S02]  /*19b0*/  CS2R R150, SRZ ;  /* 0x0000000000967805 */ /* 0x000fe4000001ff00 */
[----:B------:R-:W-:Y:S02]  /*19c0*/  CS2R R148, SRZ ;  /* 0x0000000000947805 */ /* 0x000fe4000001ff00 */
[----:B------:R-:W-:-:S02]  /*19d0*/  CS2R R146, SRZ ;  /* 0x0000000000927805 */ /* 0x000fc4000001ff00 */
[----:B------:R-:W-:Y:S02]  /*19e0*/  VIADDMNMX R0, R3, UR21, R0, PT ;  /* 0x0000001503007c46 */ /* 0x000fe4000b800100 */
[----:B------:R-:W-:Y:S02]  /*19f0*/  CS2R R144, SRZ ;  /* 0x0000000000907805 */ /* 0x000fe4000001ff00 */
[----:B------:R-:W-:Y:S02]  /*1a00*/  CS2R R142, SRZ ;  /* 0x00000000008e7805 */ /* 0x000fe4000001ff00 */
[----:B------:R-:W-:Y:S02]  /*1a10*/  CS2R R140, SRZ ;  /* 0x00000000008c7805 */ /* 0x000fe4000001ff00 */
[----:B------:R-:W-:Y:S02]  /*1a20*/  R2UR UR16, R0 ;  /* 0x00000000001072ca */ /* 0x000fe400000e0000 */
        /* <DEDUP_REMOVED lines=12> */
[----:B------:R-:W-:Y:S01]  /*1af0*/  UISETP.GT.AND UP0, UPT, UR16, UR21, UPT ;  /* 0x000000151000728c */ /* 0x000fe2000bf04270 */
[----:B------:R-:W-:-:S02]  /*1b00*/  CS2R R114, SRZ ;  /* 0x0000000000727805 */ /* 0x000fc4000001ff00 */
[----:B------:R-:W-:Y:S02]  /*1b10*/  CS2R R112, SRZ ;  /* 0x0000000000707805 */ /* 0x000fe4000001ff00 */
[----:B------:R-:W-:Y:S02]  /*1b20*/  CS2R R110, SRZ ;  /* 0x00000000006e7805 */ /* 0x000fe4000001ff00 */
        /* <DEDUP_REMOVED lines=44> */
[----:B------:R-:W-:Y:S06]  /*1df0*/  @!P1 BRA `(.L_x_351) ;  /* 0x0000006000a89947 */ /* 0x000fec0003800000 */
[----:B------:R-:W0:Y:S01]  /*1e00*/  SHFL.IDX PT, R0, R217, RZ, 0x1f ;  /* 0x00001fffd9007589 */ /* 0x000e2200000e0000 */
[----:B------:R-:W-:Y:S02]  /*1e10*/  ISETP.NE.AND P0, PT, RZ, UR47, PT ;  /* 0x0000002fff007c0c */ /* 0x000fe4000bf05270 */
[----:B0-----:R-:W-:Y:S01]  /*1e20*/  R2UR UR4, R0 ;  /* 0x00000000000472ca */ /* 0x001fe200000e0000 */
[----:B------:R-:W-:-:S05]  /*1e30*/  IMAD.MOV.U32 R0, RZ, RZ, 0x1 ;  /* 0x00000001ff007424 */ /* 0x000fca00078e00ff */
[----:B------:R-:W-:-:S04]  /*1e40*/  SEL R0, R0, 0x2, !P0 ;  /* 0x0000000200007807 */ /* 0x000fc80004000000 */
[----:B------:R-:W-:-:S03]  /*1e50*/  LOP3.LUT R0, R0, 0x1, RZ, 0xfc, !PT ;  /* 0x0000000100007812 */ /* 0x000fc600078efcff */
[----:B------:R-:W-:Y:S01]  /*1e60*/  ULEA.HI UR5, UR4, UR4, URZ, 0x1 ;  /* 0x0000000404057291 */ /* 0x000fe2000f8f083f */
[----:B------:R-:W-:-:S03]  /*1e70*/  ISETP.NE.AND P0, PT, R0, 0x3, PT ;  /* 0x000000030000780c */ /* 0x000fc60003f05270 */
[----:B------:R-:W-:-:S04]  /*1e80*/  ULOP3.LUT UR5, UR5, 0x1fffe, URZ, 0xc0, !UPT ;  /* 0x0001fffe05057892 */ /* 0x000fc8000f8ec03f */
[----:B------:R-:W-:-:S04]  /*1e90*/  UIADD3 UR5, UR4, -UR5, URZ ;  /* 0x8000000504057290 */ /* 0x000fc8000fffe03f */
[----:B------:R-:W-:-:S04]  /*1ea0*/  ULEA UR5, UR5, UR39, 0xf ;  /* 0x0000002705057291 */ /* 0x000fc8000f8e783f */
[----:B------:R-:W-:-:S04]  /*1eb0*/  UIADD3 UR5, UR5, 0x400, URZ ;  /* 0x0000040005057890 */ /* 0x000fc8000fffe03f */
[----:B------:R-:W-:-:S04]  /*1ec0*/  USHF.R.U32.HI UR5, URZ, 0x4, UR5 ;  /* 0x000000043f057899 */ /* 0x000fc80008011605 */
[----:B------:R-:W-:-:S04]  /*1ed0*/  ULOP3.LUT UR5, UR5, 0x3fff, URZ, 0xc0, !UPT ;  /* 0x00003fff05057892 */ /* 0x000fc8000f8ec03f */
[----:B------:R-:W-:Y:S01]  /*1ee0*/  ULOP3.LUT UR20, UR5, 0x2000000, URZ, 0xfc, !UPT ;  /* 0x0200000005147892 */ /* 0x000fe2000f8efc3f */
[----:B------:R-:W-:Y:S11]  /*1ef0*/  @!P0 BRA `(.L_x_352) ;  /* 0x0000000000048947 */ /* 0x000ff60003800000 */
[----:B------:R-:W-:Y:S01]  /*1f00*/  BPT.TRAP 0x1 ;  /* 0x000000040000795c */ /* 0x000fe20000300000 */
.L_x_352:
[----:B------:R-:W-:Y:S01]  /*1f10*/  ULEA UR17, UR48, UR39, 0x3 ;  /* 0x0000002730117291 */ /* 0x000fe2000f8e183f */
[----:B------:R-:W-:-:S05]  /*1f20*/  IMAD.U32 R0, RZ, RZ, UR36 ;  /* 0x00000024ff007e24 */ /* 0x000fca000f8e00ff */
[----:B------:R-:W-:-:S04]  /*1f30*/  SHF.L.U32 R0, R0, 0x1f, RZ ;  /* 0x0000001f00007819 */ /* 0x000fc800000006ff */
[----:B------:R-:W0:Y:S02]  /*1f40*/  SYNCS.PHASECHK.TRANS64.TRYWAIT P1, [UR17+0x28c50], R0 ;  /* 0x028c5000ff0075a7 */ /* 0x000e240008020151 */
[----:B0-----:R-:W-:Y:S05]  /*1f50*/  @!P1 BRA `(.L_x_353) ;  /* 0x0000010400949947 */ /* 0x001fea0003800000 */
.L_x_485:
[----:B------:R-:W-:Y:S01]  /*1f60*/  BAR.SYNC.DEFER_BLOCKING 0xe, 0x100 ;  /* 0x0384000000007b1d */ /* 0x000fe20000010000 */
[----:B------:R-:W-:Y:S02]  /*1f70*/  UIADD3 UR4, UR39, 0x26800, URZ ;  /* 0x0002680027047890 */ /* 0x000fe4000fffe03f */
[----:B------:R-:W-:Y:S02]  /*1f80*/  ULEA UR12, UR48, UR20, 0xc ;  /* 0x00000014300c7291 */ /* 0x000fe4000f8e603f */
[----:B------:R-:W-:Y:S01]  /*1f90*/  USHF.R.U32.HI UR4, URZ, 0x4, UR4 ;  /* 0x000000043f047899 */ /* 0x000fe20008011604 */
[----:B------:R-:W-:Y:S01]  /*1fa0*/  UMOV UR7, 0x40000040 ;  /* 0x4000004000077882 */ /* 0x000fe20000000000 */
[----:B------:R-:W-:Y:S02]  /*1fb0*/  UMOV UR5, 0x40000040 ;  /* 0x4000004000057882 */ /* 0x000fe40000000000 */
[----:B------:R-:W-:Y:S01]  /*1fc0*/  ULOP3.LUT UR4, UR4, 0x3fff, URZ, 0xc0, !UPT ;  /* 0x00003fff04047892 */ /* 0x000fe2000f8ec03f */
[----:B------:R-:W-:Y:S01]  /*1fd0*/  UMOV UR6, UR12 ;  /* 0x0000000c00067c82 */ /* 0x000fe20008000000 */
[----:B------:R-:W-:-:S02]  /*1fe0*/  UIADD3 UR10, UR12, 0x100, URZ ;  /* 0x000001000c0a7890 */ /* 0x000fc4000fffe03f */
[----:B------:R-:W-:Y:S01]  /*1ff0*/  ULOP3.LUT UR13, UR4, 0x10000, URZ, 0xfc, !UPT ;  /* 0x00010000040d7892 */ /* 0x000fe2000f8efc3f */
[----:B------:R-:W-:Y:S01]  /*2000*/  UMOV UR11, 0x40000040 ;  /* 0x40000040000b7882 */ /* 0x000fe20000000000 */
[----:B------:R-:W-:Y:S02]  /*2010*/  UMOV UR9, 0x40000040 ;  /* 0x4000004000097882 */ /* 0x000fe40000000000 */
[----:B------:R-:W-:Y:S02]  /*2020*/  UIADD3 UR8, UR13, 0x4, URZ ;  /* 0x000000040d087890 */ /* 0x000fe4000fffe03f */
[----:B------:R-:W-:Y:S01]  /*2030*/  UIADD3 UR14, UR12, 0x180, URZ ;  /* 0x000001800c0e7890 */ /* 0x000fe2000fffe03f */
[----:B------:R-:W-:Y:S01]  /*2040*/  UMOV UR4, UR13 ;  /* 0x0000000d00047c82 */ /* 0x000fe20008000000 */
[----:B------:R-:W-:Y:S01]  /*2050*/  UMOV UR15, 0x40000040 ;  /* 0x40000040000f7882 */ /* 0x000fe20000000000 */
[----:B------:R-:W-:-:S06]  /*2060*/  WARPGROUP.ARRIVE ;  /* 0x00000000000079c5 */ /* 0x000fcc0000000000 */
[----:B------:R-:W-:Y:S01]  /*2070*/  HGMMA.64x256x16.F32 R24, gdesc[UR4].tnspB, RZ, !UPT, gsb0 ;  /* 0x43e00000041879f0 */ /* 0x000fe2000c0008ff */
[----:B------:R-:W-:Y:S02]  /*2080*/  UIADD3 UR6, UR12, 0x80, URZ ;  /* 0x000000800c067890 */ /* 0x000fe4000fffe03f */
[----:B------:R-:W-:Y:S01]  /*2090*/  UIADD3 UR4, UR13, 0x2, URZ ;  /* 0x000000020d047890 */ /* 0x000fe2000fffe03f */
[----:B------:R-:W-:Y:S01]  /*20a0*/  UMOV UR7, 0x40000040 ;  /* 0x4000004000077882 */ /* 0x000fe20000000000 */
[----:B------:R-:W-:Y:S01]  /*20b0*/  UMOV UR5, 0x40000040 ;  /* 0x4000004000057882 */ /* 0x000fe20000000000 */
[----:B------:R-:W-:-:S03]  /*20c0*/  UIADD3 UR12, UR13, 0x6, URZ ;  /* 0x000000060d0c7890 */ /* 0x000fc6000fffe03f */
[----:B------:R-:W-:Y:S01]  /*20d0*/  UMOV UR13, 0x40000040 ;  /* 0x40000040000d7882 */ /* 0x000fe20000000000 */
[----:B------:R-:W-:Y:S02]  /*20e0*/  WARPGROUP.DEPBAR.LE gsb0, 0x0 ;  /* 0x00008000000079c5 */ /* 0x000fe40000010000 */
[----:B------:R-:W-:-:S15]  /*20f0*/  WARPGROUP.ARRIVE ;  /* 0x00000000000079c5 */ /* 0x000fde0000000000 */
[----:B------:R-:W-:-:S01]  /*2100*/  NOP ;  /* 0x0000000000007918 */ /* 0x000fc20000000000 */
        /* <DEDUP_REMOVED lines=13> */
.L_x_354:
[----:B------:R-:W-:-:S04]  /*21e0*/  UIADD3 UR6, UR17, 0x28c60, URZ ;  /* 0x00028c6011067890 */ /* 0x000fc8000fffe03f */
[----:B------:R-:W-:-:S09]  /*21f0*/  UPRMT UR6, UR38, 0x654, UR6 ;  /* 0x0000065426067896 */ /* 0x000fd20008000006 */
[----:B------:R-:W-:Y:S01]  /*2200*/  SYNCS.ARRIVE.TRANS64.RED.A1T0 RZ, [UR6], RZ ;  /* 0x000000ffffff79a7 */ /* 0x000fe20008100406 */
[----:B------:R-:W-:-:S04]  /*2210*/  UIADD3 UR6, UR16, -0x2, URZ ;  /* 0xfffffffe10067890 */ /* 0x000fc8000fffe03f */
[----:B------:R-:W-:-:S06]  /*2220*/  UISETP.GE.AND UP0, UPT, UR6, UR21, UPT ;  /* 0x000000150600728c */ /* 0x000fcc000bf06270 */
[----:B------:R-:W-:-:S13]  /*2230*/  PLOP3.LUT P1, PT, PT, PT, UP0, 0x80, 0x0 ;  /* 0x000000000000781c */ /* 0x000fda0003f2f008 */
[----:B------:R-:W-:Y:S05]  /*2240*/  @!P1 BRA `(.L_x_355) ;  /* 0x0000000800f89947 */ /* 0x000fea0003800000 */
[----:B------:R-:W-:-:S05]  /*2250*/  UMOV UR22, UR6 ;  /* 0x0000000600167c82 */ /* 0x000fca0008000000 */
.L_x_361:
[----:B------:R-:W-:Y:S01]  /*2260*/  BAR.SYNC.DEFER_BLOCKING 0xe, 0x100 ;  /* 0x0384000000007b1d */ /* 0x000fe20000010000 */
[----:B01----:R-:W-:Y:S01]  /*2270*/  IMAD.U32 R3, RZ, RZ, UR48 ;  /* 0x00000030ff037e24 */ /* 0x003fe2000f8e00ff */
[----:B------:R-:W-:-:S03]  /*2280*/  UIADD3 UR48, UR48, 0x1, URZ ;  /* 0x0000000130307890 */ /* 0x000fc6000fffe03f */
[----:B------:R-:W-:Y:S01]  /*2290*/  IMAD R0, R3, 0x40, R16 ;  /* 0x0000004003007824 */ /* 0x000fe200078e0210 */
[----:B------:R-:W-:-:S04]  /*22a0*/  UISETP.NE.AND UP0, UPT, UR48, 0x2, UPT ;  /* 0x000000023000788c */ /* 0x000fc8000bf05270 */
[----:B------:R-:W-:Y:S01]  /*22b0*/  LEA R0, R0, UR39, 0x2 ;  /* 0x0000002700007c11 */ /* 0x000fe2000f8e10ff */
[----:B------:R-:W-:Y:S02]  /*22c0*/  USEL UR6, URZ, 0x1, UP0 ;  /* 0x000000013f067887 */ /* 0x000fe40008000000 */
[----:B------:R-:W-:Y:S02]  /*22d0*/  USEL UR48, UR48, URZ, UP0 ;  /* 0x0000003f30307287 */ /* 0x000fe40008000000 */
[----:B------:R-:W-:Y:S01]  /*22e0*/  ULOP3.LUT UR36, UR36, UR6, URZ, 0x3c, !UPT ;  /* 0x0000000624247292 */ /* 0x000fe2000f8e3c3f */
        /* <DEDUP_REMOVED lines=132> */
.L_x_356:
[----:B------:R-:W-:Y:S01]  /*2b30*/  ULEA UR6, UR48, UR39, 0x3 ;  /* 0x0000002730067291 */ /* 0x000fe2000f8e183f */
[----:B------:R-:W-:-:S05]  /*2b40*/  IMAD.U32 R0, RZ, RZ, UR36 ;  /* 0x00000024ff007e24 */ /* 0x000fca000f8e00ff */
[----:B------:R-:W-:-:S04]  /*2b50*/  SHF.L.U32 R0, R0, 0x1f, RZ ;  /* 0x0000001f00007819 */ /* 0x000fc800000006ff */
[----:B------:R0:W1:Y:S01]  /*2b60*/  SYNCS.PHASECHK.TRANS64.TRYWAIT P1, [UR6+0x28c50], R0 ;  /* 0x028c5000ff0075a7 */ /* 0x0000620008020146 */
[----:B------:R-:W-:Y:S05]  /*2b70*/  @!P0 BRA `(.L_x_357) ;  /* 0x0000000000048947 */ /* 0x000fea0003800000 */
[----:B------:R-:W-:Y:S01]  /*2b80*/  BPT.TRAP 0x1 ;  /* 0x000000040000795c */ /* 0x000fe20000300000 */
.L_x_357:
[----:B-1----:R-:W-:Y:S05]  /*2b90*/  @P1 BRA `(.L_x_358) ;  /* 0x0000000000081947 */ /* 0x002fea0003800000 */
[----:B------:R-:W1:Y:S02]  /*2ba0*/  SYNCS.PHASECHK.TRANS64.TRYWAIT P1, [UR6+0x28c50], R0 ;  /* 0x028c5000ff0075a7 */ /* 0x000e640008020146 */
[----:B-1----:R-:W-:Y:S05]  /*2bb0*/  @!P1 BRA `(.L_x_359) ;  /* 0x000000f800949947 */ /* 0x002fea0003800000 */
.L_x_358:
[----:B------:R-:W-:Y:S01]  /*2bc0*/  UIADD3 UR6, UR39, 0x26800, URZ ;  /* 0x0002680027067890 */ /* 0x000fe2000fffe03f */
[----:B------:R-:W-:Y:S01]  /*2bd0*/  WARPGROUP.ARRIVE ;  /* 0x00000000000079c5 */ /* 0x000fe20000000000 */
[----:B------:R-:W-:Y:S02]  /*2be0*/  ULEA UR18, UR48, UR20, 0xc ;  /* 0x0000001430127291 */ /* 0x000fe4000f8e603f */
[----:B------:R-:W-:Y:S01]  /*2bf0*/  USHF.R.U32.HI UR6, URZ, 0x4, UR6 ;  /* 0x000000043f067899 */ /* 0x000fe20008011606 */
[----:B------:R-:W-:Y:S01]  /*2c00*/  UMOV UR19, 0x40000040 ;  /* 0x4000004000137882 */ /* 0x000fe20000000000 */
[----:B------:R-:W-:Y:S02]  /*2c10*/  UMOV UR17, 0x40000040 ;  /* 0x4000004000117882 */ /* 0x000fe40000000000 */
[----:B------:R-:W-:Y:S01]  /*2c20*/  ULOP3.LUT UR6, UR6, 0x3fff, URZ, 0xc0, !UPT ;  /* 0x00003fff06067892 */ /* 0x000fe2000f8ec03f */
[----:B------:R-:W-:Y:S01]  /*2c30*/  UMOV UR7, 0x40000040 ;  /* 0x4000004000077882 */ /* 0x000fe20000000000 */
[----:B------:R-:W-:-:S02]  /*2c40*/  UIADD3 UR10, UR18, 0x100, URZ ;  /* 0x00000100120a7890 */ /* 0x000fc4000fffe03f */
[----:B------:R-:W-:Y:S02]  /*2c50*/  ULOP3.LUT UR16, UR6, 0x10000, URZ, 0xfc, !UPT ;  /* 0x0001000006107892 */ /* 0x000fe4000f8efc3f */
[----:B------:R-:W-:Y:S01]  /*2c60*/  UIADD3 UR6, UR18, 0x80, URZ ;  /* 0x0000008012067890 */ /* 0x000fe2000fffe03f */
[----:B------:R-:W-:Y:S01]  /*2c70*/  UMOV UR11, 0x40000040 ;  /* 0x40000040000b7882 */ /* 0x000fe20000000000 */
[----:B------:R-:W-:Y:S01]  /*2c80*/  UIADD3 UR14, UR18, 0x180, URZ ;  /* 0x00000180120e7890 */ /* 0x000fe2000fffe03f */
[----:B------:R-:W-:-:S04]  /*2c90*/  UMOV UR15, 0x40000040 ;  /* 0x40000040000f7882 */ /* 0x000fc80000000000 */
        /* <DEDUP_REMOVED lines=17> */
.L_x_360:
[----:B------:R-:W-:Y:S02]  /*2db0*/  UISETP.GT.AND UP0, UPT, UR22, UR21, UPT ;  /* 0x000000151600728c */ /* 0x000fe4000bf04270 */
[----:B------:R-:W-:Y:S02]  /*2dc0*/  ULEA UR6, UR48, UR39, 0x3 ;  /* 0x0000002730067291 */ /* 0x000fe4000f8e183f */
[----:B------:R-:W-:Y:S02]  /*2dd0*/  UIADD3 UR22, UR22, -0x1, URZ ;  /* 0xffffffff16167890 */ /* 0x000fe4000fffe03f */
[----:B------:R-:W-:Y:S01]  /*2de0*/  UIADD3 UR6, UR6, 0x28c60, URZ ;  /* 0x00028c6006067890 */ /* 0x000fe2000fffe03f */
[----:B------:R-:W-:-:S03]  /*2df0*/  PLOP3.LUT P1, PT, PT, PT, UP0, 0x80, 0x0 ;  /* 0x000000000000781c */ /* 0x000fc60003f2f008 */
[----:B------:R-:W-:-:S09]  /*2e00*/  UPRMT UR6, UR38, 0x654, UR6 ;  /* 0x0000065426067896 */ /* 0x000fd20008000006 */
[----:B------:R-:W-:Y:S01]  /*2e10*/  SYNCS.ARRIVE.TRANS64.RED.A1T0 RZ, [UR6], RZ ;  /* 0x000000ffffff79a7 */ /* 0x000fe20008100406 */
[----:B------:R-:W-:Y:S05]  /*2e20*/  @P1 BRA `(.L_x_361) ;  /* 0xfffffff4000c1947 */ /* 0x000fea000383ffff */
.L_x_355:
[----:B------:R-:W-:Y:S01]  /*2e30*/  BAR.SYNC.DEFER_BLOCKING 0xe, 0x100 ;  /* 0x0384000000007b1d */ /* 0x000fe20000010000 */
[----:B01----:R-:W-:Y:S01]  /*2e40*/  IMAD.U32 R3, RZ, RZ, UR48 ;  /* 0x00000030ff037e24 */ /* 0x003fe2000f8e00ff */
[----:B------:R-:W-:Y:S01]  /*2e50*/  UIADD3 UR48, UR48, 0x1, URZ ;  /* 0x0000000130307890 */ /* 0x000fe2000fffe03f */
[----:B------:R-:W-:Y:S02]  /*2e60*/  PLOP3.LUT P0, PT, PT, PT, PT, 0x8, 0x0 ;  /* 0x000000000000781c */ /* 0x000fe40003f0e170 */
[----:B------:R-:W-:Y:S01]  /*2e70*/  CS2R R12, SRZ ;  /* 0x00000000000c7805 */ /* 0x000fe2000001ff00 */
        /* <DEDUP_REMOVED lines=138> */
.L_x_349:
        /* <DEDUP_REMOVED lines=37> */
.L_x_362:
        /* <DEDUP_REMOVED lines=94> */
[----:B------:R-:W-:Y:S02]  /*3f50*/  IMAD.U32 R10, RZ, RZ, UR6 ;  /* 0x00000006ff0a7e24 */ /* 0x000fe4000f8e00ff */
[----:B------:R-:W-:Y:S02]  /*3f60*/  IMAD.U32 R6, RZ, RZ, UR4 ;  /* 0x00000004ff067e24 */ /* 0x000fe4000f8e00ff */
[----:B------:R-:W-:-:S02]  /*3f70*/  IMAD.U32 R7, RZ, RZ, UR5 ;  /* 0x00000005ff077e24 */ /* 0x000fc4000f8e00ff */
[----:B------:R-:W-:Y:S02]  /*3f80*/  IMAD.U32 R11, RZ, RZ, UR7 ;  /* 0x00000007ff0b7e24 */ /* 0x000fe4000f8e00ff */
[----:B------:R-:W-:Y:S02]  /*3f90*/  IMAD.MOV.U32 R8, RZ, RZ, 0x70 ;  /* 0x00000070ff087424 */ /* 0x000fe400078e00ff */
[----:B------:R-:W-:Y:S02]  /*3fa0*/  IMAD.MOV.U32 R12, RZ, RZ, 0x1 ;  /* 0x00000001ff0c7424 */ /* 0x000fe400078e00ff */
[----:B0-----:R-:W-:-:S07]  /*3fb0*/  IMAD.MOV.U32 R13, RZ, RZ, RZ ;  /* 0x000000ffff0d7224 */ /* 0x001fce00078e00ff */
[----:B------:R-:W-:-:S07]  /*3fc0*/  LEPC R20, `(.L_x_363) ;  /* 0x000000001014794e */ /* 0x000fce0000000000 */
[----:B-1----:R-:W-:Y:S05]  /*3fd0*/  CALL.ABS.NOINC R14 ;  /* 0x000000000e007343 */ /* 0x002fea0003c00000 */
.L_x_363:
[----:B------:R-:W-:Y:S01]  /*3fe0*/  ULEA.HI UR4, UR46, UR46, URZ, 0x1 ;  /* 0x0000002e2e047291 */ /* 0x000fe2000f8f083f */
[----:B------:R-:W-:Y:S01]  /*3ff0*/  IMAD.MOV.U32 R3, RZ, RZ, 0x1 ;  /* 0x00000001ff037424 */ /* 0x000fe200078e00ff */
[----:B------:R-:W-:Y:S02]  /*4000*/  ISETP.NE.AND P0, PT, RZ, UR47, PT ;  /* 0x0000002fff007c0c */ /* 0x000fe4000bf05270 */
[----:B------:R-:W-:Y:S02]  /*4010*/  ULOP3.LUT UR4, UR4, 0xfffffffe, URZ, 0xc0, !UPT ;  /* 0xfffffffe04047892 */ /* 0x000fe4000f8ec03f */
[----:B------:R-:W-:Y:S02]  /*4020*/  SEL R3, R3, 0x2, !P0 ;  /* 0x0000000203037807 */ /* 0x000fe40004000000 */
[----:B------:R-:W-:Y:S02]  /*4030*/  UIADD3 UR4, UR46, -UR4, URZ ;  /* 0x800000042e047290 */ /* 0x000fe4000fffe03f */
[----:B------:R-:W-:-:S04]  /*4040*/  LOP3.LUT R3, R3, 0x1, RZ, 0xfc, !PT ;  /* 0x0000000103037812 */ /* 0x000fc800078efcff */
[----:B------:R-:W-:Y:S01]  /*4050*/  IMAD.U32 R0, RZ, RZ, UR4 ;  /* 0x00000004ff007e24 */ /* 0x000fe2000f8e00ff */
[----:B------:R-:W-:-:S04]  /*4060*/  ISETP.NE.AND P0, PT, R3, 0x3, PT ;  /* 0x000000030300780c */ /* 0x000fc80003f05270 */
[----:B------:R-:W-:-:S04]  /*4070*/  SHF.L.U32 R0, R0, 0x1f, RZ ;  /* 0x0000001f00007819 */ /* 0x000fc800000006ff */
[----:B------:R-:W0:Y:S02]  /*4080*/  SYNCS.PHASECHK.TRANS64.TRYWAIT P1, [UR39+0x28c00], R0 ;  /* 0x028c0000ff0075a7 */ /* 0x000e240008020167 */
[----:B0-----:R-:W-:Y:S05]  /*4090*/  @!P1 BRA `(.L_x_364) ;  /* 0x000000e400749947 */ /* 0x001fea0003800000 */
.L_x_486:
[----:B------:R-:W-:Y:S05]  /*40a0*/  @!P0 BRA `(.L_x_365) ;  /* 0x0000000000048947 */ /* 0x000fea0003800000 */
[----:B------:R-:W-:Y:S01]  /*40b0*/  BPT.TRAP 0x1 ;  /* 0x000000040000795c */ /* 0x000fe20000300000 */
.L_x_365:
[----:B------:R-:W-:Y:S02]  /*40c0*/  IMAD.U32 R6, RZ, RZ, UR48 ;  /* 0x00000030ff067e24 */ /* 0x000fe4000f8e00ff */
[----:B------:R-:W-:-:S03]  /*40d0*/  IMAD.U32 R9, RZ, RZ, UR36 ;  /* 0x00000024ff097e24 */ /* 0x000fc6000f8e00ff */
[----:B------:R-:W-:Y:S02]  /*40e0*/  LEA R6, R6, UR39, 0x3 ;  /* 0x0000002706067c11 */ /* 0x000fe4000f8e18ff */
[----:B------:R-:W-:-:S04]  /*40f0*/  SHF.L.U32 R9, R9, 0x1f, RZ ;  /* 0x0000001f09097819 */ /* 0x000fc800000006ff */
[----:B------:R1:W2:Y:S01]  /*4100*/  SYNCS.PHASECHK.TRANS64.TRYWAIT P1, [R6+URZ+0x28c30], R9 ;  /* 0x028c3009060075a7 */ /* 0x0002a2000802017f */
[----:B------:R-:W-:Y:S05]  /*4110*/  @!P0 BRA `(.L_x_366) ;  /* 0x0000000000048947 */ /* 0x000fea0003800000 */
[----:B------:R-:W-:Y:S01]  /*4120*/  BPT.TRAP 0x1 ;  /* 0x000000040000795c */ /* 0x000fe20000300000 */
.L_x_366:
[----:B--2---:R-:W-:Y:S05]  /*4130*/  @P1 BRA `(.L_x_367) ;  /* 0x0000000000081947 */ /* 0x004fea0003800000 */
[----:B------:R-:W2:Y:S02]  /*4140*/  SYNCS.PHASECHK.TRANS64.TRYWAIT P1, [R6+URZ+0x28c30], R9 ;  /* 0x028c3009060075a7 */ /* 0x000ea4000802017f */
[----:B--2---:R-:W-:Y:S05]  /*4150*/  @!P1 BRA `(.L_x_368) ;  /* 0x000000e4005c9947 */ /* 0x004fea0003800000 */
.L_x_367:
[----:B------:R-:W-:-:S04]  /*4160*/  UIADD3 UR4, UR39, 0x22400, URZ ;  /* 0x0002240027047890 */ /* 0x000fc8000fffe03f */
[----:B------:R-:W-:-:S04]  /*4170*/  USHF.R.U32.HI UR4, URZ, 0x4, UR4 ;  /* 0x000000043f047899 */ /* 0x000fc80008011604 */
[----:B------:R-:W-:-:S06]  /*4180*/  ULOP3.LUT UR4, UR4, 0x3fff, URZ, 0xc0, !UPT ;  /* 0x00003fff04047892 */ /* 0x000fcc000f8ec03f */
[----:B0-----:R-:W-:Y:S01]  /*4190*/  IMAD.U32 R3, RZ, RZ, UR4 ;  /* 0x00000004ff037e24 */ /* 0x001fe2000f8e00ff */
[----:B------:R-:W-:Y:S05]  /*41a0*/  WARPSYNC.ALL ;  /* 0x0000000000007948 */ /* 0x000fea0003800000 */
[----:B------:R-:W-:-:S04]  /*41b0*/  LOP3.LUT R3, R3, 0x10000, RZ, 0xfc, !PT ;  /* 0x0001000003037812 */ /* 0x000fc800078efcff */
[----:B------:R-:W-:Y:S01]  /*41c0*/  R2UR UR12, R3 ;  /* 0x00000000030c72ca */ /* 0x000fe200000e0000 */
[----:B------:R-:W-:Y:S01]  /*41d0*/  UIADD3 UR4, UR39, 0x20400, URZ ;  /* 0x0002040027047890 */ /* 0x000fe2000fffe03f */
[----:B------:R-:W-:Y:S01]  /*41e0*/  WARPGROUP.ARRIVE ;  /* 0x00000000000079c5 */ /* 0x000fe20000000000 */
[----:B------:R-:W-:Y:S01]  /*41f0*/  UMOV UR7, 0x40000040 ;  /* 0x4000004000077882 */ /* 0x000fe20000000000 */
[----:B------:R-:W-:Y:S01]  /*4200*/  UMOV UR5, 0x40000040 ;  /* 0x4000004000057882 */ /* 0x000fe20000000000 */
[----:B------:R-:W-:Y:S01]  /*4210*/  USHF.R.U32.HI UR4, URZ, 0x4, UR4 ;  /* 0x000000043f047899 */ /* 0x000fe20008011604 */
[----:B------:R-:W-:Y:S01]  /*4220*/  UMOV UR11, 0x40000040 ;  /* 0x40000040000b7882 */ /* 0x000fe20000000000 */
[----:B------:R-:W-:Y:S02]  /*4230*/  UMOV UR9, 0x40000040 ;  /* 0x4000004000097882 */ /* 0x000fe40000000000 */
[----:B------:R-:W-:Y:S01]  /*4240*/  ULOP3.LUT UR4, UR4, 0x3fff, URZ, 0xc0, !UPT ;  /* 0x00003fff04047892 */ /* 0x000fe2000f8ec03f */
[----:B------:R-:W-:-:S03]  /*4250*/  UMOV UR15, 0x40000040 ;  /* 0x40000040000f7882 */ /* 0x000fc60000000000 */
[----:B------:R-:W-:Y:S02]  /*4260*/  ULEA UR12, UR48, UR12, 0x9 ;  /* 0x0000000c300c7291 */ /* 0x000fe4000f8e483f */
[----:B------:R-:W-:Y:S02]  /*4270*/  ULOP3.LUT UR13, UR4, 0x10000, URZ, 0xfc, !UPT ;  /* 0x00010000040d7892 */ /* 0x000fe4000f8efc3f */
[----:B------:R-:W-:Y:S02]  /*4280*/  UIADD3 UR10, UR12, 0x4, URZ ;  /* 0x000000040c0a7890 */ /* 0x000fe4000fffe03f */
[----:B------:R-:W-:Y:S01]  /*4290*/  UIADD3 UR8, UR13, 0x4, URZ ;  /* 0x000000040d087890 */ /* 0x000fe2000fffe03f */
[----:B------:R-:W-:Y:S02]  /*42a0*/  UMOV UR6, UR12 ;  /* 0x0000000c00067c82 */ /* 0x000fe40008000000 */
[----:B------:R-:W-:Y:S01]  /*42b0*/  UMOV UR4, UR13 ;  /* 0x0000000d00047c82 */ /* 0x000fe20008000000 */
[----:B------:R-:W-:Y:S01]  /*42c0*/  UIADD3 UR14, UR12, 0x6, URZ ;  /* 0x000000060c0e7890 */ /* 0x000fe2000fffe03f */
[----:B------:R-:W-:Y:S01]  /*42d0*/  HGMMA.64x64x16.F32 R24, gdesc[UR4], RZ, !UPT, gsb0 ;  /* 0x00e00000041879f0 */ /* 0x000fe2000c0008ff */
[----:B------:R-:W-:-:S02]  /*42e0*/  UIADD3 UR6, UR12, 0x2, URZ ;  /* 0x000000020c067890 */ /* 0x000fc4000fffe03f */
[----:B------:R-:W-:Y:S01]  /*42f0*/  UIADD3 UR4, UR13, 0x2, URZ ;  /* 0x000000020d047890 */ /* 0x000fe2000fffe03f */
[----:B------:R-:W-:Y:S01]  /*4300*/  UMOV UR7, 0x40000040 ;  /* 0x4000004000077882 */ /* 0x000fe20000000000 */
[----:B------:R-:W-:Y:S01]  /*4310*/  UMOV UR5, 0x40000040 ;  /* 0x4000004000057882 */ /* 0x000fe20000000000 */
[----:B------:R-:W-:-:S03]  /*4320*/  UIADD3 UR12, UR13, 0x6, URZ ;  /* 0x000000060d0c7890 */ /* 0x000fc6000fffe03f */
        /* <DEDUP_REMOVED lines=13> */
.L_x_369:
        /* <DEDUP_REMOVED lines=45> */
[----:B------:R-:W-:Y:S01]  /*46d0*/  FMNMX.FTZ R4, R28, R5, !PT ;  /* 0x000000051c047209 */ /* 0x000fe20007810000 */
[----:B------:R-:W-:Y:S01]  /*46e0*/  FMUL.FTZ R46, R46, UR6 ;  /* 0x000000062e2e7c20 */ /* 0x000fe20008410000 */
[----:B------:R-:W-:Y:S01]  /*46f0*/  FMUL.FTZ R47, R47, UR6 ;  /* 0x000000062f2f7c20 */ /* 0x000fe20008410000 */
[----:B------:R-:W4:Y:S01]  /*4700*/  MUFU.TANH R26, R26 ;  /* 0x0000001a001a7308 */ /* 0x000f220000002400 */
        /* <DEDUP_REMOVED lines=8> */
[----:B---3--:R-:W-:-:S02]  /*4790*/  FSEL R32, R32, -INF , P1 ;  /* 0xff80000020207808 */ /* 0x008fc40000800000 */
[----:B------:R-:W-:Y:S02]  /*47a0*/  R2UR UR6, R6 ;  /* 0x00000000060672ca */ /* 0x000fe400000e0000 */
[----:B------:R-:W-:-:S03]  /*47b0*/  FMNMX.FTZ R4, R32, R5, !PT ;  /* 0x0000000520047209 */ /* 0x000fc60007810000 */
[----:B------:R-:W3:Y:S01]  /*47c0*/  MUFU.TANH R27, R27 ;  /* 0x0000001b001b7308 */ /* 0x000ee20000002400 */
[----:B----4-:R-:W-:Y:S02]  /*47d0*/  FSEL R26, R26, -INF , P5 ;  /* 0xff8000001a1a7808 */ /* 0x010fe40002800000 */
[----:B------:R-:W-:-:S05]  /*47e0*/  ISETP.GT.AND P5, PT, R0, 0x18, PT ;  /* 0x000000180000780c */ /* 0x000fca0003fa4270 */
[----:B------:R-:W4:Y:S01]  /*47f0*/  MUFU.TANH R36, R36 ;  /* 0x0000002400247308 */ /* 0x000f220000002400 */
[----:B0-----:R-:W-:Y:S01]  /*4800*/  FSEL R33, R33, -INF , P6 ;  /* 0xff80000021217808 */ /* 0x001fe20003000000 */
[----:B------:R-:W-:-:S03]  /*4810*/  UIADD3 UR6, UR6, 0x28c40, URZ ;  /* 0x00028c4006067890 */ /* 0x000fc6000fffe03f */
[----:B------:R-:W-:Y:S01]  /*4820*/  FMNMX.FTZ R5, R33, R4, !PT ;  /* 0x0000000421057209 */ /* 0x000fe20007810000 */
[----:B------:R-:W-:Y:S02]  /*4830*/  UPRMT UR6, UR38, 0x654, UR6 ;  /* 0x0000065426067896 */ /* 0x000fe40008000006 */
[----:B------:R-:W0:Y:S01]  /*4840*/  MUFU.TANH R30, R30 ;  /* 0x0000001e001e7308 */ /* 0x000e220000002400 */
[----:B---3--:R-:W-:Y:S02]  /*4850*/  FSEL R27, R27, -INF , P4 ;  /* 0xff8000001b1b7808 */ /* 0x008fe40002000000 */
[----:B------:R-:W-:-:S04]  /*4860*/  ISETP.GT.AND P4, PT, R0, 0x19, PT ;  /* 0x000000190000780c */ /* 0x000fc80003f84270 */
[----:B------:R-:W-:Y:S01]  /*4870*/  SYNCS.ARRIVE.TRANS64.RED.A1T0 RZ, [UR6], RZ ;  /* 0x000000ffffff79a7 */ /* 0x000fe20008100406 */
[----:B------:R-:W3:Y:S01]  /*4880*/  MUFU.TANH R37, R37 ;  /* 0x0000002500257308 */ /* 0x000ee20000002400 */
[----:B----4-:R-:W-:-:S04]  /*4890*/  FSEL R36, R36, -INF , P5 ;  /* 0xff80000024247808 */ /* 0x010fc80002800000 */
[----:B------:R-:W-:-:S03]  /*48a0*/  FMNMX.FTZ R4, R36, R5, !PT ;  /* 0x0000000524047209 */ /* 0x000fc60007810000 */
[----:B------:R-:W4:Y:S01]  /*48b0*/  MUFU.TANH R31, R31 ;  /* 0x0000001f001f7308 */ /* 0x000f220000002400 */
[----:B0-----:R-:W-:Y:S02]  /*48c0*/  FSEL R30, R30, -INF , P3 ;  /* 0xff8000001e1e7808 */ /* 0x001fe40001800000 */
[----:B------:R-:W-:-:S05]  /*48d0*/  ISETP.GT.AND P3, PT, R0, 0x20, PT ;  /* 0x000000200000780c */ /* 0x000fca0003f64270 */
[----:B------:R-:W0:Y:S01]  /*48e0*/  MUFU.TANH R40, R40 ;  /* 0x0000002800287308 */ /* 0x000e220000002400 */
[----:B---3--:R-:W-:-:S04]  /*48f0*/  FSEL R37, R37, -INF , P4 ;  /* 0xff80000025257808 */ /* 0x008fc80002000000 */
[----:B------:R-:W-:-:S03]  /*4900*/  FMNMX.FTZ R5, R37, R4, !PT ;  /* 0x0000000425057209 */ /* 0x000fc60007810000 */
[----:B------:R-:W3:Y:S01]  /*4910*/  MUFU.TANH R34, R34 ;  /* 0x0000002200227308 */ /* 0x000ee20000002400 */
[----:B----4-:R-:W-:Y:S02]  /*4920*/  FSEL R31, R31, -INF , P2 ;  /* 0xff8000001f1f7808 */ /* 0x010fe40001000000 */
[----:B------:R-:W-:-:S05]  /*4930*/  ISETP.GT.AND P2, PT, R0, 0x21, PT ;  /* 0x000000210000780c */ /* 0x000fca0003f44270 */
[----:B------:R-:W4:Y:S01]  /*4940*/  MUFU.TANH R41, R41 ;  /* 0x0000002900297308 */ /* 0x000f220000002400 */
[----:B0-----:R-:W-:-:S04]  /*4950*/  FSEL R40, R40, -INF , P3 ;  /* 0xff80000028287808 */ /* 0x001fc80001800000 */
[----:B------:R-:W-:-:S03]  /*4960*/  FMNMX.FTZ R4, R40, R5, !PT ;  /* 0x0000000528047209 */ /* 0x000fc60007810000 */
[----:B------:R-:W0:Y:S01]  /*4970*/  MUFU.TANH R35, R35 ;  /* 0x0000002300237308 */ /* 0x000e220000002400 */
[----:B---3--:R-:W-:Y:S02]  /*4980*/  FSEL R34, R34, -INF , P1 ;  /* 0xff80000022227808 */ /* 0x008fe40000800000 */
[----:B------:R-:W-:-:S05]  /*4990*/  ISETP.GT.AND P1, PT, R0, 0x28, PT ;  /* 0x000000280000780c */ /* 0x000fca0003f24270 */
        /* <DEDUP_REMOVED lines=34> */
[----:B---3--:R-:W-:-:S04]  /*4bc0*/  FSEL R53, R53, -INF , P2 ;  /* 0xff80000035357808 */ /* 0x008fc80001000000 */
[----:B------:R-:W-:-:S03]  /*4bd0*/  FMNMX.FTZ R4, R53, R0, !PT ;  /* 0x0000000035047209 */ /* 0x000fc60007810000 */
[----:B------:R-:W3:Y:S01]  /*4be0*/  MUFU.TANH R50, R50 ;  /* 0x0000003200327308 */ /* 0x000ee20000002400 */
[----:B----4-:R-:W-:Y:S01]  /*4bf0*/  FSEL R46, R46, -INF , P1 ;  /* 0xff8000002e2e7808 */ /* 0x010fe20000800000 */
[----:B------:R-:W4:Y:S06]  /*4c00*/  SHFL.BFLY PT, R5, R4, 0x2, 0x1f ;  /* 0x0c401f0004057f89 */ /* 0x000f2c00000e0000 */
[----:B------:R-:W5:Y:S01]  /*4c10*/  MUFU.TANH R51, R51 ;  /* 0x0000003300337308 */ /* 0x000f620000002400 */
[----:B0-----:R-:W-:-:S07]  /*4c20*/  FSEL R47, R47, -INF , P6 ;  /* 0xff8000002f2f7808 */ /* 0x001fce0003000000 */
[----:B------:R-:W0:Y:S01]  /*4c30*/  MUFU.TANH R54, R54 ;  /* 0x0000003600367308 */ /* 0x000e220000002400 */
[----:B---3--:R-:W-:-:S07]  /*4c40*/  FSEL R50, R50, -INF , P5 ;  /* 0xff80000032327808 */ /* 0x008fce0002800000 */
[----:B------:R-:W3:Y:S01]  /*4c50*/  MUFU.TANH R55, R55 ;  /* 0x0000003700377308 */ /* 0x000ee20000002400 */
[----:B-----5:R-:W-:Y:S02]  /*4c60*/  FSEL R51, R51, -INF , P4 ;  /* 0xff80000033337808 */ /* 0x020fe40002000000 */
[----:B----4-:R-:W-:Y:S02]  /*4c70*/  FMNMX.FTZ R7, R4, R5, !PT ;  /* 0x0000000504077209 */ /* 0x010fe40007810000 */
[----:B------:R-:W-:-:S03]  /*4c80*/  FMNMX.FTZ R5, R26, R27, !PT ;  /* 0x0000001b1a057209 */ /* 0x000fc60007810000 */
[----:B------:R-:W4:Y:S01]  /*4c90*/  SHFL.BFLY PT, R8, R7, 0x1, 0x1f ;  /* 0x0c201f0007087f89 */ /* 0x000f2200000e0000 */
[----:B------:R-:W-:Y:S02]  /*4ca0*/  FMNMX.FTZ R0, R30, R5, !PT ;  /* 0x000000051e007209 */ /* 0x000fe40007810000 */
[----:B0-----:R-:W-:Y:S02]  /*4cb0*/  FSEL R54, R54, -INF , P3 ;  /* 0xff80000036367808 */ /* 0x001fe40001800000 */
[----:B------:R-:W-:-:S04]  /*4cc0*/  FMNMX.FTZ R5, R31, R0, !PT ;  /* 0x000000001f057209 */ /* 0x000fc80007810000 */
[----:B------:R-:W-:Y:S02]  /*4cd0*/  FMNMX.FTZ R0, R34, R5, !PT ;  /* 0x0000000522007209 */ /* 0x000fe40007810000 */
[----:B---3--:R-:W-:Y:S02]  /*4ce0*/  FSEL R55, R55, -INF , P2 ;  /* 0xff80000037377808 */ /* 0x008fe40001000000 */
[----:B------:R-:W-:-:S04]  /*4cf0*/  FMNMX.FTZ R5, R35, R0, !PT ;  /* 0x0000000023057209 */ /* 0x000fc80007810000 */
[----:B------:R-:W-:-:S04]  /*4d00*/  FMNMX.FTZ R0, R38, R5, !PT ;  /* 0x0000000526007209 */ /* 0x000fc80007810000 */
[----:B------:R-:W-:Y:S02]  /*4d10*/  FMNMX.FTZ R5, R39, R0, !PT ;  /* 0x0000000027057209 */ /* 0x000fe40007810000 */
[----:B----4-:R-:W-:Y:S02]  /*4d20*/  FMNMX.FTZ R7, R7, R8, !PT ;  /* 0x0000000807077209 */ /* 0x010fe40007810000 */
        /* <DEDUP_REMOVED lines=14> */
[----:B------:R-:W-:Y:S01]  /*4e10*/  MUFU.EX2 R24, R24 ;  /* 0x0000001800187308 */ /* 0x000fe20000000800 */
[--C-:B------:R-:W-:Y:S01]  /*4e20*/  FFMA.FTZ R32, R32, UR10, -R4.reuse ;  /* 0x0000000a20207c23 */ /* 0x100fe20008010804 */
[--C-:B------:R-:W-:Y:S01]  /*4e30*/  FFMA.FTZ R33, R33, UR10, -R4.reuse ;  /* 0x0000000a21217c23 */ /* 0x100fe20008010804 */
[----:B------:R-:W-:Y:S01]  /*4e40*/  FMNMX.FTZ R0, R54, R5, !PT ;  /* 0x0000000536007209 */ /* 0x000fe20007810000 */
[--C-:B------:R-:W-:Y:S01]  /*4e50*/  FFMA.FTZ R36, R36, UR10, -R4.reuse ;  /* 0x0000000a24247c23 */ /* 0x100fe20008010804 */
[--C-:B------:R-:W-:Y:S01]  /*4e60*/  FFMA.FTZ R37, R37, UR10, -R4.reuse ;  /* 0x0000000a25257c23 */ /* 0x100fe20008010804 */
[--C-:B------:R-:W-:Y:S01]  /*4e70*/  FFMA.FTZ R40, R40, UR10, -R4.reuse ;  /* 0x0000000a28287c23 */ /* 0x100fe20008010804 */
[----:B------:R-:W-:Y:S01]  /*4e80*/  FMNMX.FTZ R0, R55, R0, !PT ;  /* 0x0000000037007209 */ /* 0x000fe20007810000 */
[----:B------:R-:W0:Y:S01]  /*4e90*/  MUFU.EX2 R25, R25 ;  /* 0x0000001900197308 */ /* 0x000e220000000800 */
[--C-:B------:R-:W-:Y:S01]  /*4ea0*/  FFMA.FTZ R41, R41, UR10, -R4.reuse ;  /* 0x0000000a29297c23 */ /* 0x100fe20008010804 */
[--C-:B------:R-:W-:Y:S01]  /*4eb0*/  FFMA.FTZ R44, R44, UR10, -R4.reuse ;  /* 0x0000000a2c2c7c23 */ /* 0x100fe20008010804 */
[--C-:B------:R-:W-:Y:S01]  /*4ec0*/  FFMA.FTZ R45, R45, UR10, -R4.reuse ;  /* 0x0000000a2d2d7c23 */ /* 0x100fe20008010804 */
[----:B------:R-:W3:Y:S01]  /*4ed0*/  SHFL.BFLY PT, R5, R0, 0x2, 0x1f ;  /* 0x0c401f0000057f89 */ /* 0x000ee200000e0000 */
[--C-:B------:R-:W-:Y:S01]  /*4ee0*/  FFMA.FTZ R48, R48, UR10, -R4.reuse ;  /* 0x0000000a30307c23 */ /* 0x100fe20008010804 */
[--C-:B------:R-:W-:Y:S01]  /*4ef0*/  FFMA.FTZ R49, R49, UR10, -R4.reuse ;  /* 0x0000000a31317c23 */ /* 0x100fe20008010804 */
[--C-:B------:R-:W-:Y:S01]  /*4f00*/  FFMA.FTZ R52, R52, UR10, -R4.reuse ;  /* 0x0000000a34347c23 */ /* 0x100fe20008010804 */
[----:B------:R-:W-:Y:S01]  /*4f10*/  MUFU.EX2 R28, R28 ;  /* 0x0000001c001c7308 */ /* 0x000fe20000000800 */
[----:B------:R-:W-:-:S07]  /*4f20*/  FFMA.FTZ R4, R53, UR10, -R4 ;  /* 0x0000000a35047c23 */ /* 0x000fce0008010804 */
[----:B------:R-:W4:Y:S01]  /*4f30*/  MUFU.EX2 R29, R29 ;  /* 0x0000001d001d7308 */ /* 0x000f220000000800 */
[----:B0-----:R-:W-:Y:S01]  /*4f40*/  FADD.FTZ R11, R24, R25 ;  /* 0x00000019180b7221 */ /* 0x001fe20000010000 */
[----:B------:R-:W-:-:S06]  /*4f50*/  F2FP.F16.F32.PACK_AB R152, R25, R24 ;  /* 0x000000181998723e */ /* 0x000fcc00000000ff */
[----:B------:R-:W-:Y:S01]  /*4f60*/  MUFU.EX2 R32, R32 ;  /* 0x0000002000207308 */ /* 0x000fe20000000800 */
[----:B---3--:R-:W-:-:S07]  /*4f70*/  FMNMX.FTZ R5, R0, R5, !PT ;  /* 0x0000000500057209 */ /* 0x008fce0007810000 */
[----:B------:R-:W0:Y:S01]  /*4f80*/  MUFU.EX2 R33, R33 ;  /* 0x0000002100217308 */ /* 0x000e220000000800 */
[----:B------:R-:W3:Y:S01]  /*4f90*/  SHFL.BFLY PT, R0, R5, 0x1, 0x1f ;  /* 0x0c201f0005007f89 */ /* 0x000ee200000e0000 */
[----:B----4-:R-:W-:-:S06]  /*4fa0*/  F2FP.F16.F32.PACK_AB R154, R29, R28 ;  /* 0x0000001c1d9a723e */ /* 0x010fcc00000000ff */
[----:B------:R-:W-:Y:S08]  /*4fb0*/  MUFU.EX2 R36, R36 ;  /* 0x0000002400247308 */ /* 0x000ff00000000800 */
[----:B------:R-:W4:Y:S01]  /*4fc0*/  MUFU.EX2 R37, R37 ;  /* 0x0000002500257308 */ /* 0x000f220000000800 */
[----:B0-----:R-:W-:-:S07]  /*4fd0*/  F2FP.F16.F32.PACK_AB R156, R33, R32 ;  /* 0x00000020219c723e */ /* 0x001fce00000000ff */
[----:B------:R-:W-:Y:S01]  /*4fe0*/  MUFU.EX2 R40, R40 ;  /* 0x0000002800287308 */ /* 0x000fe20000000800 */
[----:B---3--:R-:W-:-:S04]  /*4ff0*/  FMNMX.FTZ R0, R5, R0, !PT ;  /* 0x0000000005007209 */ /* 0x008fc80007810000 */
[C---:B------:R-:W-:Y:S01]  /*5000*/  FSETP.NEU.FTZ.AND P1, PT, R0.reuse, -INF , PT ;  /* 0xff8000000000780b */ /* 0x040fe20003f3d000 */
[----:B------:R-:W-:Y:S02]  /*5010*/  FMUL.FTZ R5, R0, UR10 ;  /* 0x0000000a00057c20 */ /* 0x000fe40008410000 */
[----:B------:R-:W0:Y:S01]  /*5020*/  MUFU.EX2 R41, R41 ;  /* 0x0000002900297308 */ /* 0x000e220000000800 */
[----:B----4-:R-:W-:Y:S02]  /*5030*/  F2FP.F16.F32.PACK_AB R158, R37, R36 ;  /* 0x00000024259e723e */ /* 0x010fe400000000ff */
[----:B------:R-:W-:-:S05]  /*5040*/  FSEL R8, R5, RZ, P1 ;  /* 0x000000ff05087208 */ /* 0x000fca0000800000 */
[--C-:B------:R-:W-:Y:S01]  /*5050*/  FFMA.FTZ R26, R26, UR10, -R8.reuse ;  /* 0x0000000a1a1a7c23 */ /* 0x100fe20008010808 */
        /* <DEDUP_REMOVED lines=13> */
[----:B------:R-:W3:Y:S01]  /*5130*/  MUFU.EX2 R27, R27 ;  /* 0x0000001b001b7308 */ /* 0x000ee20000000800 */
[--C-:B------:R-:W-:Y:S01]  /*5140*/  FFMA.FTZ R51, R51, UR10, -R8.reuse ;  /* 0x0000000a33337c23 */ /* 0x100fe20008010808 */
[--C-:B------:R-:W-:Y:S01]  /*5150*/  FFMA.FTZ R54, R54, UR10, -R8.reuse ;  /* 0x0000000a36367c23 */ /* 0x100fe20008010808 */
[----:B------:R-:W-:Y:S01]  /*5160*/  FFMA.FTZ R8, R55, UR10, -R8 ;  /* 0x0000000a37087c23 */ /* 0x000fe20008010808 */
[----:B0-----:R-:W-:-:S04]  /*5170*/  F2FP.F16.F32.PACK_AB R160, R41, R40 ;  /* 0x0000002829a0723e */ /* 0x001fc800000000ff */
[----:B------:R-:W-:Y:S08]  /*5180*/  MUFU.EX2 R30, R30 ;  /* 0x0000001e001e7308 */ /* 0x000ff00000000800 */
[----:B------:R-:W0:Y:S01]  /*5190*/  MUFU.EX2 R31, R31 ;  /* 0x0000001f001f7308 */ /* 0x000e220000000800 */
[----:B---3--:R-:W-:-:S07]  /*51a0*/  F2FP.F16.F32.PACK_AB R153, R27, R26 ;  /* 0x0000001a1b99723e */ /* 0x008fce00000000ff */
[----:B------:R-:W3:Y:S08]  /*51b0*/  MUFU.EX2 R34, R34 ;  /* 0x0000002200227308 */ /* 0x000ef00000000800 */
[----:B------:R4:W-:Y:S01]  /*51c0*/  MUFU.EX2 R5, R4 ;  /* 0x0000000400057308 */ /* 0x0009e20000000800 */
[----:B0-----:R-:W-:-:S05]  /*51d0*/  F2FP.F16.F32.PACK_AB R155, R31, R30 ;  /* 0x0000001e1f9b723e */ /* 0x001fca00000000ff */
[----:B------:R0:W-:Y:S02]  /*51e0*/  STSM.16.M88.4 [R18+0x26800], R152 ;  /* 0x0268009812007844 */ /* 0x0001e40000000200 */
[----:B------:R-:W5:Y:S01]  /*51f0*/  MUFU.EX2 R35, R35 ;  /* 0x0000002300237308 */ /* 0x000f620000000800 */
[----:B----4-:R-:W-:Y:S01]  /*5200*/  FADD.FTZ R4, R28, R11 ;  /* 0x0000000b1c047221 */ /* 0x010fe20000010000 */
[----:B------:R-:W-:-:S03]  /*5210*/  FADD.FTZ R11, R26, R27 ;  /* 0x0000001b1a0b7221 */ /* 0x000fc60000010000 */
[----:B------:R-:W-:Y:S01]  /*5220*/  FADD.FTZ R13, R29, R4 ;  /* 0x000000041d0d7221 */ /* 0x000fe20000010000 */
[----:B------:R-:W-:Y:S02]  /*5230*/  FADD.FTZ R4, R30, R11 ;  /* 0x0000000b1e047221 */ /* 0x000fe40000010000 */
[----:B------:R-:W4:Y:S01]  /*5240*/  MUFU.EX2 R38, R38 ;  /* 0x0000002600267308 */ /* 0x000f220000000800 */
[----:B------:R-:W-:Y:S01]  /*5250*/  FADD.FTZ R10, R32, R13 ;  /* 0x0000000d200a7221 */ /* 0x000fe20000010000 */
[----:B------:R-:W-:-:S03]  /*5260*/  FADD.FTZ R11, R31, R4 ;  /* 0x000000041f0b7221 */ /* 0x000fc60000010000 */
[----:B------:R-:W-:Y:S01]  /*5270*/  FADD.FTZ R13, R33, R10 ;  /* 0x0000000a210d7221 */ /* 0x000fe20000010000 */
[----:B---3--:R-:W-:Y:S02]  /*5280*/  FADD.FTZ R4, R34, R11 ;  /* 0x0000000b22047221 */ /* 0x008fe40000010000 */
[----:B------:R-:W3:Y:S01]  /*5290*/  MUFU.EX2 R39, R39 ;  /* 0x0000002700277308 */ /* 0x000ee20000000800 */
[----:B------:R-:W-:Y:S01]  /*52a0*/  FADD.FTZ R10, R36, R13 ;  /* 0x0000000d240a7221 */ /* 0x000fe20000010000 */
[C---:B-----5:R-:W-:Y:S01]  /*52b0*/  FADD.FTZ R11, R35.reuse, R4 ;  /* 0x00000004230b7221 */ /* 0x060fe20000010000 */
[----:B------:R-:W-:Y:S02]  /*52c0*/  F2FP.F16.F32.PACK_AB R157, R35, R34 ;  /* 0x00000022239d723e */ /* 0x000fe400000000ff */
[----:B------:R-:W-:-:S03]  /*52d0*/  FADD.FTZ R13, R37, R10 ;  /* 0x0000000a250d7221 */ /* 0x000fc60000010000 */
[----:B------:R-:W5:Y:S01]  /*52e0*/  MUFU.EX2 R42, R42 ;  /* 0x0000002a002a7308 */ /* 0x000f620000000800 */
[----:B----4-:R-:W-:Y:S01]  /*52f0*/  FADD.FTZ R4, R38, R11 ;  /* 0x0000000b26047221 */ /* 0x010fe20000010000 */
[----:B------:R-:W-:-:S04]  /*5300*/  FADD.FTZ R10, R40, R13 ;  /* 0x0000000d280a7221 */ /* 0x000fc80000010000 */
[----:B------:R-:W-:Y:S02]  /*5310*/  FADD.FTZ R15, R41, R10 ;  /* 0x0000000a290f7221 */ /* 0x000fe40000010000 */
[----:B------:R-:W4:Y:S01]  /*5320*/  MUFU.EX2 R43, R43 ;  /* 0x0000002b002b7308 */ /* 0x000f220000000800 */
[C---:B---3--:R-:W-:Y:S01]  /*5330*/  FADD.FTZ R13, R39.reuse, R4 ;  /* 0x00000004270d7221 */ /* 0x048fe20000010000 */
[----:B------:R-:W-:-:S05]  /*5340*/  F2FP.F16.F32.PACK_AB R159, R39, R38 ;  /* 0x00000026279f723e */ /* 0x000fca00000000ff */
[----:B------:R0:W-:Y:S01]  /*5350*/  STSM.16.M88.4 [R19], R156 ;  /* 0x0000009c13007844 */ /* 0x0001e20000000200 */
[----:B------:R-:W3:Y:S01]  /*5360*/  MUFU.EX2 R44, R44 ;  /* 0x0000002c002c7308 */ /* 0x000ee20000000800 */
[----:B-----5:R-:W-:-:S07]  /*5370*/  FADD.FTZ R4, R42, R13 ;  /* 0x0000000d2a047221 */ /* 0x020fce0000010000 */
[----:B------:R-:W-:Y:S01]  /*5380*/  MUFU.EX2 R46, R46 ;  /* 0x0000002e002e7308 */ /* 0x000fe20000000800 */
[C---:B----4-:R-:W-:Y:S01]  /*5390*/  FADD.FTZ R13, R43.reuse, R4 ;  /* 0x000000042b0d7221 */ /* 0x050fe20000010000 */
[----:B------:R-:W-:-:S06]  /*53a0*/  F2FP.F16.F32.PACK_AB R161, R43, R42 ;  /* 0x0000002a2ba1723e */ /* 0x000fcc00000000ff */
[----:B------:R-:W4:Y:S01]  /*53b0*/  MUFU.EX2 R45, R45 ;  /* 0x0000002d002d7308 */ /* 0x000f220000000800 */
[----:B---3--:R-:W-:-:S07]  /*53c0*/  FADD.FTZ R4, R44, R15 ;  /* 0x0000000f2c047221 */ /* 0x008fce0000010000 */
[----:B------:R-:W3:Y:S08]  /*53d0*/  MUFU.EX2 R47, R47 ;  /* 0x0000002f002f7308 */ /* 0x000ef00000000800 */
[----:B------:R-:W-:Y:S01]  /*53e0*/  MUFU.EX2 R48, R48 ;  /* 0x0000003000307308 */ /* 0x000fe20000000800 */
[C---:B----4-:R-:W-:Y:S01]  /*53f0*/  F2FP.F16.F32.PACK_AB R162, R45.reuse, R44 ;  /* 0x0000002c2da2723e */ /* 0x050fe200000000ff */
[----:B------:R-:W-:-:S06]  /*5400*/  FADD.FTZ R45, R45, R4 ;  /* 0x000000042d2d7221 */ /* 0x000fcc0000010000 */
[----:B------:R-:W4:Y:S01]  /*5410*/  MUFU.EX2 R49, R49 ;  /* 0x0000003100317308 */ /* 0x000f220000000800 */
[----:B---3--:R-:W-:-:S05]  /*5420*/  F2FP.F16.F32.PACK_AB R163, R47, R46 ;  /* 0x0000002e2fa3723e */ /* 0x008fca00000000ff */
[----:B------:R0:W-:Y:S02]  /*5430*/  STSM.16.M88.4 [R23], R160 ;  /* 0x000000a017007844 */ /* 0x0001e40000000200 */
[----:B------:R-:W-:Y:S08]  /*5440*/  MUFU.EX2 R50, R50 ;  /* 0x0000003200327308 */ /* 0x000ff00000000800 */
[----:B------:R-:W3:Y:S01]  /*5450*/  MUFU.EX2 R51, R51 ;  /* 0x0000003300337308 */ /* 0x000ee20000000800 */
[----:B----4-:R-:W-:Y:S01]  /*5460*/  F2FP.F16.F32.PACK_AB R164, R49, R48 ;  /* 0x0000003031a4723e */ /* 0x010fe200000000ff */
[----:B------:R-:W-:-:S04]  /*5470*/  FADD.FTZ R48, R48, R45 ;  /* 0x0000002d30307221 */ /* 0x000fc80000010000 */
[----:B------:R-:W-:Y:S02]  /*5480*/  FADD.FTZ R49, R49, R48 ;  /* 0x0000003031317221 */ /* 0x000fe40000010000 */
[----:B------:R-:W4:Y:S08]  /*5490*/  MUFU.EX2 R52, R52 ;  /* 0x0000003400347308 */ /* 0x000f300000000800 */
[----:B------:R-:W-:Y:S01]  /*54a0*/  MUFU.EX2 R54, R54 ;  /* 0x0000003600367308 */ /* 0x000fe20000000800 */
[----:B---3--:R-:W-:-:S07]  /*54b0*/  F2FP.F16.F32.PACK_AB R165, R51, R50 ;  /* 0x0000003233a5723e */ /* 0x008fce00000000ff */
[----:B------:R3:W5:Y:S01]  /*54c0*/  MUFU.EX2 R11, R8 ;  /* 0x00000008000b7308 */ /* 0x0007620000000800 */
[----:B----4-:R-:W-:Y:S01]  /*54d0*/  F2FP.F16.F32.PACK_AB R166, R5, R52 ;  /* 0x0000003405a6723e */ /* 0x010fe200000000ff */
[----:B------:R-:W-:-:S04]  /*54e0*/  FADD.FTZ R4, R52, R49 ;  /* 0x0000003134047221 */ /* 0x000fc80000010000 */
[----:B------:R-:W-:Y:S01]  /*54f0*/  FADD.FTZ R4, R5, R4 ;  /* 0x0000000405047221 */ /* 0x000fe20000010000 */
[----:B---3--:R-:W-:-:S04]  /*5500*/  FADD.FTZ R8, R46, R13 ;  /* 0x0000000d2e087221 */ /* 0x008fc80000010000 */
[----:B------:R-:W-:-:S04]  /*5510*/  FADD.FTZ R47, R47, R8 ;  /* 0x000000082f2f7221 */ /* 0x000fc80000010000 */
[----:B------:R-:W-:Y:S01]  /*5520*/  FADD.FTZ R50, R50, R47 ;  /* 0x0000002f32327221 */ /* 0x000fe20000010000 */
[----:B-----5:R-:W-:-:S03]  /*5530*/  F2FP.F16.F32.PACK_AB R167, R11, R54 ;  /* 0x000000360ba7723e */ /* 0x020fc600000000ff */
[----:B------:R-:W-:Y:S02]  /*5540*/  FADD.FTZ R51, R51, R50 ;  /* 0x0000003233337221 */ /* 0x000fe40000010000 */
[----:B------:R0:W-:Y:S02]  /*5550*/  STSM.16.M88.4 [R22], R164 ;  /* 0x000000a416007844 */ /* 0x0001e40000000200 */
[----:B------:R-:W-:-:S04]  /*5560*/  FADD.FTZ R54, R54, R51 ;  /* 0x0000003336367221 */ /* 0x000fc80000010000 */
[----:B------:R-:W-:Y:S01]  /*5570*/  FADD.FTZ R5, R11, R54 ;  /* 0x000000360b057221 */ /* 0x000fe20000010000 */
[----:B------:R-:W-:Y:S06]  /*5580*/  @!P0 BRA `(.L_x_370) ;  /* 0x0000000000048947 */ /* 0x000fec0003800000 */
[----:B------:R-:W-:Y:S01]  /*5590*/  BPT.TRAP 0x1 ;  /* 0x000000040000795c */ /* 0x000fe20000300000 */
.L_x_370:
[----:B------:R3:W4:Y:S01]  /*55a0*/  SYNCS.PHASECHK.TRANS64.TRYWAIT P1, [R6+URZ+0x28c50], R9 ;  /* 0x028c5009060075a7 */ /* 0x000722000802017f */
[----:B------:R-:W-:Y:S05]  /*55b0*/  @!P0 BRA `(.L_x_371) ;  /* 0x0000000000048947 */ /* 0x000fea0003800000 */
[----:B------:R-:W-:Y:S01]  /*55c0*/  BPT.TRAP 0x1 ;  /* 0x000000040000795c */ /* 0x000fe20000300000 */
.L_x_371:
[----:B------:R-:W-:Y:S01]  /*55d0*/  ULOP3.LUT UR54, UR54, 0x2000000, URZ, 0xfc, !UPT ;  /* 0x0200000036367892 */ /* 0x000fe2000f8efc3f */
[----:B----4-:R-:W-:Y:S11]  /*55e0*/  @P1 BRA `(.L_x_372) ;  /* 0x0000000000081947 */ /* 0x010ff60003800000 */
[----:B------:R-:W4:Y:S02]  /*55f0*/  SYNCS.PHASECHK.TRANS64.TRYWAIT P1, [R6+URZ+0x28c50], R9 ;  /* 0x028c5009060075a7 */ /* 0x000f24000802017f */
[----:B----4-:R-:W-:Y:S05]  /*5600*/  @!P1 BRA `(.L_x_373) ;  /* 0x000000d000449947 */ /* 0x010fea0003800000 */
.L_x_372:
[----:B------:R-:W-:Y:S01]  /*5610*/  ULEA UR11, UR48, UR54, 0xc ;  /* 0x00000036300b7291 */ /* 0x000fe2000f8e603f */
[----:B------:R-:W-:Y:S01]  /*5620*/  WARPGROUP.ARRIVE ;  /* 0x00000000000079c5 */ /* 0x000fe20000000000 */
[----:B------:R-:W-:-:S05]  /*5630*/  UMOV UR7, 0x40000040 ;  /* 0x4000004000077882 */ /* 0x000fca0000000000 */
[----:B------:R-:W-:Y:S02]  /*5640*/  UMOV UR6, UR11 ;  /* 0x0000000b00067c82 */ /* 0x000fe40008000000 */
[----:B------:R-:W-:Y:S01]  /*5650*/  HGMMA.64x256x16.F32 R24, R152, gdesc[UR4].tnspB, RZ, !UPT, gsb0 ;  /* 0x43e0000498187df0 */ /* 0x000fe2000c0008ff */
[----:B------:R-:W-:Y:S01]  /*5660*/  UIADD3 UR6, UR11, 0x80, URZ ;  /* 0x000000800b067890 */ /* 0x000fe2000fffe03f */
[----:B------:R-:W-:Y:S01]  /*5670*/  UMOV UR7, 0x40000040 ;  /* 0x4000004000077882 */ /* 0x000fe20000000000 */
[----:B------:R-:W-:Y:S02]  /*5680*/  WARPGROUP.DEPBAR.LE gsb0, 0x0 ;  /* 0x00008000000079c5 */ /* 0x000fe40000010000 */
[----:B------:R-:W-:-:S15]  /*5690*/  WARPGROUP.ARRIVE ;  /* 0x00000000000079c5 */ /* 0x000fde0000000000 */
[----:B------:R-:W-:-:S08]  /*56a0*/  NOP ;  /* 0x0000000000007918 */ /* 0x000fd00000000000 */
[----:B------:R-:W-:Y:S01]  /*56b0*/  HGMMA.64x256x16.F32 R24, R156, gdesc[UR4].tnspB, R24, gsb0 ;  /* 0x43e000049c187df0 */ /* 0x000fe20008000818 */
        /* <DEDUP_REMOVED lines=18> */
[----:B-----5:R-:W5:Y:S02]  /*57e0*/  FENCE.VIEW.ASYNC.S ;  /* 0x00000000000073c6 */ /* 0x020f640000000000 */
[----:B-----5:R-:W-:Y:S01]  /*57f0*/  NOP ;  /* 0x0000000000007918 */ /* 0x020fe20000000000 */
[----:B------:R-:W-:Y:S06]  /*5800*/  BAR.ARV 0xe, 0x100 ;  /* 0x0384000000007b1d */ /* 0x000fec0000002000 */
[----:B------:R-:W-:Y:S05]  /*5810*/  @!P0 BRA `(.L_x_374) ;  /* 0x0000000000048947 */ /* 0x000fea0003800000 */
[----:B------:R-:W-:Y:S01]  /*5820*/  BPT.TRAP 0x1 ;  /* 0x000000040000795c */ /* 0x000fe20000300000 */
.L_x_374:
[----:B------:R-:W-:Y:S01]  /*5830*/  R2UR UR6, R6 ;  /* 0x00000000060672ca */ /* 0x000fe200000e0000 */
[----:B------:R-:W-:-:S04]  /*5840*/  UIADD3 UR20, UR52, -0x2, URZ ;  /* 0xfffffffe34147890 */ /* 0x000fc8000fffe03f */
[----:B------:R-:W-:-:S06]  /*5850*/  UISETP.GE.AND UP0, UPT, UR20, UR49, UPT ;  /* 0x000000311400728c */ /* 0x000fcc000bf06270 */
[----:B------:R-:W-:Y:S02]  /*5860*/  PLOP3.LUT P1, PT, PT, PT, UP0, 0x80, 0x0 ;  /* 0x000000000000781c */ /* 0x000fe40003f2f008 */
[----:B------:R-:W-:-:S04]  /*5870*/  UIADD3 UR6, UR6, 0x28c60, URZ ;  /* 0x00028c6006067890 */ /* 0x000fc8000fffe03f */
[----:B------:R-:W-:-:S09]  /*5880*/  UPRMT UR6, UR38, 0x654, UR6 ;  /* 0x0000065426067896 */ /* 0x000fd20008000006 */
[----:B------:R-:W-:Y:S01]  /*5890*/  SYNCS.ARRIVE.TRANS64.RED.A1T0 RZ, [UR6], RZ ;  /* 0x000000ffffff79a7 */ /* 0x000fe20008100406 */
[----:B------:R-:W-:Y:S05]  /*58a0*/  @!P1 BRA `(.L_x_375) ;  /* 0x0000001c00549947 */ /* 0x000fea0003800000 */
[----:B------:R-:W-:Y:S01]  /*58b0*/  IMAD.MOV.U32 R8, RZ, RZ, R0 ;  /* 0x000000ffff087224 */ /* 0x000fe200078e0000 */
[----:B------:R-:W-:Y:S01]  /*58c0*/  UMOV UR23, UR48 ;  /* 0x0000003000177c82 */ /* 0x000fe20008000000 */
[----:B-1234-:R-:W-:Y:S01]  /*58d0*/  IMAD.MOV.U32 R9, RZ, RZ, R7 ;  /* 0x000000ffff097224 */ /* 0x01efe200078e0007 */
[----:B------:R-:W-:Y:S01]  /*58e0*/  ULDC UR24, c[0x0][0x9d8] ;  /* 0x0002760000187ab9 */ /* 0x000fe20000000800 */
[----:B------:R-:W-:-:S05]  /*58f0*/  ULDC UR21, c[0x0][0x988] ;  /* 0x0002620000157ab9 */ /* 0x000fca0000000800 */
.L_x_386:
[----:B------:R-:W-:Y:S01]  /*5900*/  UIADD3 UR48, UR23, 0x1, URZ ;  /* 0x0000000117307890 */ /* 0x000fe2000fffe03f */
[----:B------:R-:W-:Y:S01]  /*5910*/  UMOV UR6, UR20 ;  /* 0x0000001400067c82 */ /* 0x000fe20008000000 */
[----:B------:R-:W-:Y:S02]  /*5920*/  UIADD3 UR20, UR20, -0x1, URZ ;  /* 0xffffffff14147890 */ /* 0x000fe4000fffe03f */
[----:B------:R-:W-:-:S04]  /*5930*/  UISETP.NE.AND UP0, UPT, UR48, 0x2, UPT ;  /* 0x000000023000788c */ /* 0x000fc8000bf05270 */
[----:B------:R-:W-:Y:S02]  /*5940*/  USEL UR7, URZ, 0x1, UP0 ;  /* 0x000000013f077887 */ /* 0x000fe40008000000 */
[----:B------:R-:W-:Y:S02]  /*5950*/  USEL UR48, UR48, URZ, UP0 ;  /* 0x0000003f30307287 */ /* 0x000fe40008000000 */
[----:B------:R-:W-:Y:S02]  /*5960*/  ULOP3.LUT UR36, UR36, UR7, URZ, 0x3c, !UPT ;  /* 0x0000000724247292 */ /* 0x000fe4000f8e3c3f */
[----:B------:R-:W-:Y:S01]  /*5970*/  UISETP.GT.AND UP0, UPT, UR6, UR49, UPT ;  /* 0x000000310600728c */ /* 0x000fe2000bf04270 */
[----:B-12---:R-:W-:Y:S10]  /*5980*/  @!P0 BRA `(.L_x_376) ;  /* 0x0000000000048947 */ /* 0x006ff40003800000 */
[----:B------:R-:W-:Y:S01]  /*5990*/  BPT.TRAP 0x1 ;  /* 0x000000040000795c */ /* 0x000fe20000300000 */
.L_x_376:
[----:B------:R-:W-:Y:S01]  /*59a0*/  ULEA UR22, UR48, UR39, 0x3 ;  /* 0x0000002730167291 */ /* 0x000fe2000f8e183f */
[----:B------:R-:W-:-:S05]  /*59b0*/  IMAD.U32 R6, RZ, RZ, UR36 ;  /* 0x00000024ff067e24 */ /* 0x000fca000f8e00ff */
[----:B------:R-:W-:-:S04]  /*59c0*/  SHF.L.U32 R6, R6, 0x1f, RZ ;  /* 0x0000001f06067819 */ /* 0x000fc800000006ff */
[----:B------:R1:W2:Y:S01]  /*59d0*/  SYNCS.PHASECHK.TRANS64.TRYWAIT P1, [UR22+0x28c30], R6 ;  /* 0x028c3006ff0075a7 */ /* 0x0002a20008020156 */
[----:B------:R-:W-:Y:S05]  /*59e0*/  @!P0 BRA `(.L_x_377) ;  /* 0x0000000000048947 */ /* 0x000fea0003800000 */
[----:B------:R-:W-:Y:S01]  /*59f0*/  BPT.TRAP 0x1 ;  /* 0x000000040000795c */ /* 0x000fe20000300000 */
.L_x_377:
[----:B--2---:R-:W-:Y:S05]  /*5a00*/  @P1 BRA `(.L_x_378) ;  /* 0x0000000000081947 */ /* 0x004fea0003800000 */
[----:B------:R-:W2:Y:S02]  /*5a10*/  SYNCS.PHASECHK.TRANS64.TRYWAIT P1, [UR22+0x28c30], R6 ;  /* 0x028c3006ff0075a7 */ /* 0x000ea40008020156 */
[----:B--2---:R-:W-:Y:S05]  /*5a20*/  @!P1 BRA `(.L_x_379) ;  /* 0x000000cc00509947 */ /* 0x004fea0003800000 */
.L_x_378:
[----:B------:R-:W-:Y:S01]  /*5a30*/  R2UR UR18, R3 ;  /* 0x00000000031272ca */ /* 0x000fe200000e0000 */
[----:B------:R-:W-:Y:S01]  /*5a40*/  UIADD3 UR6, UR39, 0x20400, URZ ;  /* 0x0002040027067890 */ /* 0x000fe2000fffe03f */
[----:B0-----:R-:W-:Y:S01]  /*5a50*/  WARPGROUP.ARRIVE ;  /* 0x00000000000079c5 */ /* 0x001fe20000000000 */
        /* <DEDUP_REMOVED lines=10> */
[----:B------:R-:W-:Y:S02]  /*5b00*/  UIADD3 UR10, UR18, 0x4, URZ ;  /* 0x00000004120a7890 */ /* 0x000fe4000fffe03f */
[----:B------:R-:W-:-:S03]  /*5b10*/  UIADD3 UR14, UR18, 0x6, URZ ;  /* 0x00000006120e7890 */ /* 0x000fc6000fffe03f */
[----:B------:R-:W-:Y:S03]  /*5b20*/  HGMMA.64x64x16.F32 R152, gdesc[UR16], RZ, !UPT, gsb0 ;  /* 0x00e00000109879f0 */ /* 0x000fe6000c0008ff */
        /* <DEDUP_REMOVED lines=12> */
.L_x_380:
        /* <DEDUP_REMOVED lines=18> */
[----:B------:R-:W-:Y:S01]  /*5d10*/  UMOV UR10, UR21 ;  /* 0x00000015000a7c82 */ /* 0x000fe20008000000 */
[----:B------:R-:W-:Y:S01]  /*5d20*/  FMUL.FTZ R155, R155, UR24 ;  /* 0x000000189b9b7c20 */ /* 0x000fe20008410000 */
[----:B------:R-:W-:Y:S01]  /*5d30*/  FMUL.FTZ R158, R158, UR24 ;  /* 0x000000189e9e7c20 */ /* 0x000fe20008410000 */
[----:B------:R-:W-:Y:S01]  /*5d40*/  FMUL.FTZ R159, R159, UR24 ;  /* 0x000000189f9f7c20 */ /* 0x000fe20008410000 */
[----:B------:R-:W3:Y:S01]  /*5d50*/  MUFU.TANH R11, R11 ;  /* 0x0000000b000b7308 */ /* 0x000ee20000002400 */
[----:B--2---:R-:W-:Y:S01]  /*5d60*/  FMNMX.FTZ R7, R0, R9, !PT ;  /* 0x0000000900077209 */ /* 0x004fe20007810000 */
[----:B------:R-:W-:Y:S01]  /*5d70*/  FMUL.FTZ R162, R162, UR24 ;  /* 0x00000018a2a27c20 */ /* 0x000fe20008410000 */
[----:B------:R-:W-:Y:S01]  /*5d80*/  FMUL.FTZ R172, R182, UR24 ;  /* 0x00000018b6ac7c20 */ /* 0x000fe20008410000 */
[----:B------:R-:W-:Y:S01]  /*5d90*/  FMUL.FTZ R173, R183, UR24 ;  /* 0x00000018b7ad7c20 */ /* 0x000fe20008410000 */
[----:B------:R-:W-:Y:S01]  /*5da0*/  ISETP.NE.AND P1, PT, R17, RZ, PT ;  /* 0x000000ff1100720c */ /* 0x000fe20003f25270 */
[----:B------:R-:W-:-:S02]  /*5db0*/  UIADD3 UR6, UR22, 0x28c40, URZ ;  /* 0x00028c4016067890 */ /* 0x000fc4000fffe03f */
[----:B------:R-:W2:Y:S01]  /*5dc0*/  MUFU.TANH R12, R12 ;  /* 0x0000000c000c7308 */ /* 0x000ea20000002400 */
[----:B0-----:R-:W-:Y:S01]  /*5dd0*/  FMNMX.FTZ R7, R10, R7, !PT ;  /* 0x000000070a077209 */ /* 0x001fe20007810000 */
[----:B------:R-:W-:-:S06]  /*5de0*/  UPRMT UR6, UR38, 0x654, UR6 ;  /* 0x0000065426067896 */ /* 0x000fcc0008000006 */
[----:B------:R-:W0:Y:S01]  /*5df0*/  MUFU.TANH R13, R13 ;  /* 0x0000000d000d7308 */ /* 0x000e220000002400 */
[----:B---3--:R-:W-:Y:S02]  /*5e00*/  FMNMX.FTZ R7, R11, R7, !PT ;  /* 0x000000070b077209 */ /* 0x008fe40007810000 */
[----:B------:R-:W-:Y:S05]  /*5e10*/  SYNCS.ARRIVE.TRANS64.RED.A1T0 RZ, [UR6], RZ ;  /* 0x000000ffffff79a7 */ /* 0x000fea0008100406 */
[----:B------:R-:W3:Y:S01]  /*5e20*/  MUFU.TANH R14, R14 ;  /* 0x0000000e000e7308 */ /* 0x000ee20000002400 */
[----:B--2---:R-:W-:-:S07]  /*5e30*/  FMNMX.FTZ R7, R12, R7, !PT ;  /* 0x000000070c077209 */ /* 0x004fce0007810000 */
[----:B------:R-:W2:Y:S01]  /*5e40*/  MUFU.TANH R15, R15 ;  /* 0x0000000f000f7308 */ /* 0x000ea20000002400 */
[----:B0-----:R-:W-:-:S07]  /*5e50*/  FMNMX.FTZ R7, R13, R7, !PT ;  /* 0x000000070d077209 */ /* 0x001fce0007810000 */
[----:B------:R-:W0:Y:S01]  /*5e60*/  MUFU.TANH R20, R20 ;  /* 0x0000001400147308 */ /* 0x000e220000002400 */
[----:B---3--:R-:W-:-:S07]  /*5e70*/  FMNMX.FTZ R7, R14, R7, !PT ;  /* 0x000000070e077209 */ /* 0x008fce0007810000 */
        /* <DEDUP_REMOVED lines=16> */
[----:B------:R-:W-:Y:S01]  /*5f80*/  MUFU.TANH R155, R155 ;  /* 0x0000009b009b7308 */ /* 0x000fe20000002400 */
[----:B---3--:R-:W-:-:S07]  /*5f90*/  FMNMX.FTZ R7, R164, R7, !PT ;  /* 0x00000007a4077209 */ /* 0x008fce0007810000 */
[----:B------:R-:W-:Y:S01]  /*5fa0*/  MUFU.TANH R158, R158 ;  /* 0x0000009e009e7308 */ /* 0x000fe20000002400 */
[----:B--2---:R-:W-:-:S05]  /*5fb0*/  FMNMX.FTZ R7, R165, R7, !PT ;  /* 0x00000007a5077209 */ /* 0x004fca0007810000 */
[----:B------:R-:W0:Y:S02]  /*5fc0*/  SHFL.BFLY PT, R161, R7, 0x2, 0x1f ;  /* 0x0c401f0007a17f89 */ /* 0x000e2400000e0000 */
[----:B------:R-:W-:Y:S08]  /*5fd0*/  MUFU.TANH R159, R159 ;  /* 0x0000009f009f7308 */ /* 0x000ff00000002400 */
[----:B------:R-:W-:Y:S08]  /*5fe0*/  MUFU.TANH R162, R162 ;  /* 0x000000a200a27308 */ /* 0x000ff00000002400 */
[----:B------:R-:W-:Y:S01]  /*5ff0*/  MUFU.TANH R172, R172 ;  /* 0x000000ac00ac7308 */ /* 0x000fe20000002400 */
[----:B0-----:R-:W-:Y:S01]  /*6000*/  FMNMX.FTZ R7, R7, R161, !PT ;  /* 0x000000a107077209 */ /* 0x001fe20007810000 */
[----:B------:R-:W-:-:S06]  /*6010*/  FMUL.FTZ R161, R154, UR24 ;  /* 0x000000189aa17c20 */ /* 0x000fcc0008410000 */
[----:B------:R-:W-:Y:S01]  /*6020*/  MUFU.TANH R173, R173 ;  /* 0x000000ad00ad7308 */ /* 0x000fe20000002400 */
[----:B------:R-:W0:Y:S07]  /*6030*/  SHFL.BFLY PT, R168, R7, 0x1, 0x1f ;  /* 0x0c201f0007a87f89 */ /* 0x000e2e00000e0000 */
[----:B------:R-:W-:Y:S01]  /*6040*/  MUFU.TANH R161, R161 ;  /* 0x000000a100a17308 */ /* 0x000fe20000002400 */
[----:B0-----:R-:W-:-:S05]  /*6050*/  FMNMX.FTZ R7, R7, R168, !PT ;  /* 0x000000a807077209 */ /* 0x001fca0007810000 */
[C---:B------:R-:W-:Y:S01]  /*6060*/  FADD.FTZ R9, -R7.reuse, R9 ;  /* 0x0000000907097221 */ /* 0x040fe20000010100 */
[----:B------:R-:W-:-:S03]  /*6070*/  FMUL.FTZ R154, R7, UR10 ;  /* 0x0000000a079a7c20 */ /* 0x000fc60008410000 */
[----:B------:R-:W-:Y:S01]  /*6080*/  FMUL.FTZ R9, R9, UR10 ;  /* 0x0000000a09097c20 */ /* 0x000fe20008410000 */
        /* <DEDUP_REMOVED lines=9> */
[--C-:B------:R-:W-:Y:S01]  /*6120*/  FFMA.FTZ R20, R20, UR10, -R154.reuse ;  /* 0x0000000a14147c23 */ /* 0x100fe2000801089a */
[--C-:B------:R-:W-:Y:S01]  /*6130*/  FFMA.FTZ R21, R21, UR10, -R154.reuse ;  /* 0x0000000a15157c23 */ /* 0x100fe2000801089a */
[--C-:B------:R-:W-:Y:S01]  /*6140*/  FFMA.FTZ R153, R153, UR10, -R154.reuse ;  /* 0x0000000a99997c23 */ /* 0x100fe2000801089a */
[--C-:B------:R-:W-:Y:S01]  /*6150*/  FFMA.FTZ R156, R156, UR10, -R154.reuse ;  /* 0x0000000a9c9c7c23 */ /* 0x100fe2000801089a */
[----:B------:R-:W2:Y:S01]  /*6160*/  MUFU.EX2 R0, R0 ;  /* 0x0000000000007308 */ /* 0x000ea20000000800 */
[--C-:B------:R-:W-:Y:S01]  /*6170*/  FFMA.FTZ R157, R157, UR10, -R154.reuse ;  /* 0x0000000a9d9d7c23 */ /* 0x100fe2000801089a */
[--C-:B------:R-:W-:Y:S01]  /*6180*/  FFMA.FTZ R160, R160, UR10, -R154.reuse ;  /* 0x0000000aa0a07c23 */ /* 0x100fe2000801089a */
[--C-:B------:R-:W-:Y:S01]  /*6190*/  FFMA.FTZ R164, R164, UR10, -R154.reuse ;  /* 0x0000000aa4a47c23 */ /* 0x100fe2000801089a */
[----:B------:R-:W-:-:S04]  /*61a0*/  FFMA.FTZ R165, R165, UR10, -R154 ;  /* 0x0000000aa5a57c23 */ /* 0x000fc8000801089a */
[----:B------:R3:W4:Y:S01]  /*61b0*/  MUFU.EX2 R152, R10 ;  /* 0x0000000a00987308 */ /* 0x0007220000000800 */
[-C--:B0-----:R-:W-:Y:S01]  /*61c0*/  FMUL.FTZ R24, R24, R9.reuse ;  /* 0x0000000918187220 */ /* 0x081fe20000410000 */
[-C--:B------:R-:W-:Y:S01]  /*61d0*/  FMUL.FTZ R25, R25, R9.reuse ;  /* 0x0000000919197220 */ /* 0x080fe20000410000 */
[-C--:B------:R-:W-:Y:S01]  /*61e0*/  FMUL.FTZ R28, R28, R9.reuse ;  /* 0x000000091c1c7220 */ /* 0x080fe20000410000 */
[-C--:B------:R-:W-:Y:S01]  /*61f0*/  FMUL.FTZ R29, R29, R9.reuse ;  /* 0x000000091d1d7220 */ /* 0x080fe20000410000 */
[-C--:B------:R-:W-:Y:S01]  /*6200*/  FMUL.FTZ R32, R32, R9.reuse ;  /* 0x0000000920207220 */ /* 0x080fe20000410000 */
[-C--:B------:R-:W-:Y:S01]  /*6210*/  FMUL.FTZ R33, R33, R9.reuse ;  /* 0x0000000921217220 */ /* 0x080fe20000410000 */
[-C--:B------:R-:W-:Y:S01]  /*6220*/  FMUL.FTZ R36, R36, R9.reuse ;  /* 0x0000000924247220 */ /* 0x080fe20000410000 */
[----:B------:R0:W-:Y:S01]  /*6230*/  MUFU.EX2 R169, R12 ;  /* 0x0000000c00a97308 */ /* 0x0001e20000000800 */
[----:B--2---:R-:W-:Y:S01]  /*6240*/  FFMA.FTZ R154, R9, R4, R0 ;  /* 0x00000004099a7223 */ /* 0x004fe20000010000 */
[----:B---3--:R-:W-:Y:S01]  /*6250*/  FMUL.FTZ R10, R163, UR24 ;  /* 0x00000018a30a7c20 */ /* 0x008fe20008410000 */
[----:B------:R-:W-:Y:S01]  /*6260*/  FMUL.FTZ R163, R166, UR24 ;  /* 0x00000018a6a37c20 */ /* 0x000fe20008410000 */
[----:B------:R-:W-:Y:S01]  /*6270*/  FMUL.FTZ R4, R167, UR24 ;  /* 0x00000018a7047c20 */ /* 0x000fe20008410000 */
[----:B------:R-:W-:Y:S01]  /*6280*/  FMUL.FTZ R166, R171, UR24 ;  /* 0x00000018aba67c20 */ /* 0x000fe20008410000 */
[----:B------:R-:W-:Y:S01]  /*6290*/  FMUL.FTZ R167, R174, UR24 ;  /* 0x00000018aea77c20 */ /* 0x000fe20008410000 */
[----:B------:R-:W-:Y:S01]  /*62a0*/  FMUL.FTZ R171, R179, UR24 ;  /* 0x00000018b3ab7c20 */ /* 0x000fe20008410000 */
[----:B------:R-:W-:Y:S01]  /*62b0*/  MUFU.TANH R10, R10 ;  /* 0x0000000a000a7308 */ /* 0x000fe20000002400 */
[C---:B----4-:R-:W-:Y:S01]  /*62c0*/  FADD.FTZ R154, R152.reuse, R154 ;  /* 0x0000009a989a7221 */ /* 0x050fe20000010000 */
[----:B------:R-:W-:Y:S01]  /*62d0*/  F2FP.F16.F32.PACK_AB R152, R152, R0 ;  /* 0x000000009898723e */ /* 0x000fe200000000ff */
[----:B0-----:R-:W-:Y:S01]  /*62e0*/  FMUL.FTZ R12, R170, UR24 ;  /* 0x00000018aa0c7c20 */ /* 0x001fe20008410000 */
[----:B------:R-:W-:Y:S01]  /*62f0*/  FMUL.FTZ R170, R178, UR24 ;  /* 0x00000018b2aa7c20 */ /* 0x000fe20008410000 */
        /* <DEDUP_REMOVED lines=8> */
[-C--:B------:R-:W-:Y:S01]  /*6380*/  FMUL.FTZ R52, R52, R9.reuse ;  /* 0x0000000934347220 */ /* 0x080fe20000410000 */
[-C--:B------:R-:W-:Y:S01]  /*6390*/  FMUL.FTZ R53, R53, R9.reuse ;  /* 0x0000000935357220 */ /* 0x080fe20000410000 */
[-C--:B------:R-:W-:Y:S01]  /*63a0*/  FMUL.FTZ R56, R56, R9.reuse ;  /* 0x0000000938387220 */ /* 0x080fe20000410000 */
[----:B------:R-:W2:Y:S01]  /*63b0*/  MUFU.TANH R163, R163 ;  /* 0x000000a300a37308 */ /* 0x000ea20000002400 */
[-C--:B------:R-:W-:Y:S01]  /*63c0*/  FMUL.FTZ R57, R57, R9.reuse ;  /* 0x0000000939397220 */ /* 0x080fe20000410000 */
[-C--:B------:R-:W-:Y:S01]  /*63d0*/  FMUL.FTZ R60, R60, R9.reuse ;  /* 0x000000093c3c7220 */ /* 0x080fe20000410000 */
[-C--:B------:R-:W-:Y:S01]  /*63e0*/  FMUL.FTZ R61, R61, R9.reuse ;  /* 0x000000093d3d7220 */ /* 0x080fe20000410000 */
[-C--:B------:R-:W-:Y:S01]  /*63f0*/  FMUL.FTZ R64, R64, R9.reuse ;  /* 0x0000000940407220 */ /* 0x080fe20000410000 */
[-C--:B------:R-:W-:Y:S01]  /*6400*/  FMUL.FTZ R65, R65, R9.reuse ;  /* 0x0000000941417220 */ /* 0x080fe20000410000 */
[-C--:B------:R-:W-:Y:S01]  /*6410*/  FMUL.FTZ R68, R68, R9.reuse ;  /* 0x0000000944447220 */ /* 0x080fe20000410000 */
[-C--:B------:R-:W-:Y:S01]  /*6420*/  FMUL.FTZ R69, R69, R9.reuse ;  /* 0x0000000945457220 */ /* 0x080fe20000410000 */
[----:B------:R-:W3:Y:S01]  /*6430*/  MUFU.TANH R4, R4 ;  /* 0x0000000400047308 */ /* 0x000ee20000002400 */
[----:B0-----:R-:W-:Y:S01]  /*6440*/  FADD.FTZ R11, R0, R154 ;  /* 0x0000009a000b7221 */ /* 0x001fe20000010000 */
[----:B------:R-:W-:Y:S01]  /*6450*/  F2FP.F16.F32.PACK_AB R154, R169, R0 ;  /* 0x00000000a99a723e */ /* 0x000fe200000000ff */
[-C--:B------:R-:W-:Y:S01]  /*6460*/  FMUL.FTZ R72, R72, R9.reuse ;  /* 0x0000000948487220 */ /* 0x080fe20000410000 */
[----:B------:R-:W-:Y:S01]  /*6470*/  FMNMX.FTZ R0, R161, R8, !PT ;  /* 0x00000008a1007209 */ /* 0x000fe20007810000 */
[----:B------:R-:W-:Y:S01]  /*6480*/  FADD.FTZ R11, R169, R11 ;  /* 0x0000000ba90b7221 */ /* 0x000fe20000010000 */
[----:B------:R-:W-:Y:S01]  /*6490*/  FMUL.FTZ R169, R175, UR24 ;  /* 0x00000018afa97c20 */ /* 0x000fe20008410000 */
[-C--:B------:R-:W-:Y:S01]  /*64a0*/  FMUL.FTZ R73, R73, R9.reuse ;  /* 0x0000000949497220 */ /* 0x080fe20000410000 */
[----:B------:R-:W-:Y:S01]  /*64b0*/  FMNMX.FTZ R0, R155, R0, !PT ;  /* 0x000000009b007209 */ /* 0x000fe20007810000 */
[----:B------:R-:W0:Y:S01]  /*64c0*/  MUFU.TANH R12, R12 ;  /* 0x0000000c000c7308 */ /* 0x000e220000002400 */
[-C--:B------:R-:W-:Y:S01]  /*64d0*/  FMUL.FTZ R76, R76, R9.reuse ;  /* 0x000000094c4c7220 */ /* 0x080fe20000410000 */
[-C--:B------:R-:W-:Y:S01]  /*64e0*/  FMUL.FTZ R77, R77, R9.reuse ;  /* 0x000000094d4d7220 */ /* 0x080fe20000410000 */
[----:B------:R-:W-:Y:S01]  /*64f0*/  FMNMX.FTZ R0, R158, R0, !PT ;  /* 0x000000009e007209 */ /* 0x000fe20007810000 */
[-C--:B------:R-:W-:Y:S01]  /*6500*/  FMUL.FTZ R80, R80, R9.reuse ;  /* 0x0000000950507220 */ /* 0x080fe20000410000 */
[-C--:B------:R-:W-:Y:S01]  /*6510*/  FMUL.FTZ R81, R81, R9.reuse ;  /* 0x0000000951517220 */ /* 0x080fe20000410000 */
[-C--:B------:R-:W-:Y:S01]  /*6520*/  FMUL.FTZ R84, R84, R9.reuse ;  /* 0x0000000954547220 */ /* 0x080fe20000410000 */
[----:B------:R-:W-:Y:S01]  /*6530*/  FMNMX.FTZ R0, R159, R0, !PT ;  /* 0x000000009f007209 */ /* 0x000fe20007810000 */
[----:B------:R-:W4:Y:S01]  /*6540*/  MUFU.TANH R166, R166 ;  /* 0x000000a600a67308 */ /* 0x000f220000002400 */
[-C--:B------:R-:W-:Y:S01]  /*6550*/  FMUL.FTZ R85, R85, R9.reuse ;  /* 0x0000000955557220 */ /* 0x080fe20000410000 */
[-C--:B------:R-:W-:Y:S01]  /*6560*/  FMUL.FTZ R88, R88, R9.reuse ;  /* 0x0000000958587220 */ /* 0x080fe20000410000 */
[----:B------:R-:W-:Y:S01]  /*6570*/  FMNMX.FTZ R0, R162, R0, !PT ;  /* 0x00000000a2007209 */ /* 0x000fe20007810000 */
[-C--:B------:R-:W-:Y:S01]  /*6580*/  FMUL.FTZ R89, R89, R9.reuse ;  /* 0x0000000959597220 */ /* 0x080fe20000410000 */
[-C--:B------:R-:W-:Y:S01]  /*6590*/  FMUL.FTZ R92, R92, R9.reuse ;  /* 0x000000095c5c7220 */ /* 0x080fe20000410000 */
[-C--:B------:R-:W-:Y:S01]  /*65a0*/  FMUL.FTZ R93, R93, R9.reuse ;  /* 0x000000095d5d7220 */ /* 0x080fe20000410000 */
[----:B------:R-:W-:Y:S01]  /*65b0*/  FMNMX.FTZ R0, R10, R0, !PT ;  /* 0x000000000a007209 */ /* 0x000fe20007810000 */
[----:B------:R-:W5:Y:S01]  /*65c0*/  MUFU.TANH R167, R167 ;  /* 0x000000a700a77308 */ /* 0x000f620000002400 */
[-C--:B------:R-:W-:Y:S01]  /*65d0*/  FMUL.FTZ R96, R96, R9.reuse ;  /* 0x0000000960607220 */ /* 0x080fe20000410000 */
[-C--:B------:R-:W-:Y:S01]  /*65e0*/  FMUL.FTZ R97, R97, R9.reuse ;  /* 0x0000000961617220 */ /* 0x080fe20000410000 */
[----:B--2---:R-:W-:Y:S01]  /*65f0*/  FMNMX.FTZ R0, R163, R0, !PT ;  /* 0x00000000a3007209 */ /* 0x004fe20007810000 */
[-C--:B------:R-:W-:Y:S01]  /*6600*/  FMUL.FTZ R100, R100, R9.reuse ;  /* 0x0000000964647220 */ /* 0x080fe20000410000 */
[-C--:B------:R-:W-:Y:S01]  /*6610*/  FMUL.FTZ R101, R101, R9.reuse ;  /* 0x0000000965657220 */ /* 0x080fe20000410000 */
[-C--:B------:R-:W-:Y:S01]  /*6620*/  FMUL.FTZ R104, R104, R9.reuse ;  /* 0x0000000968687220 */ /* 0x080fe20000410000 */
[----:B---3--:R-:W-:Y:S01]  /*6630*/  FMNMX.FTZ R0, R4, R0, !PT ;  /* 0x0000000004007209 */ /* 0x008fe20007810000 */
[----:B------:R-:W2:Y:S01]  /*6640*/  MUFU.TANH R169, R169 ;  /* 0x000000a900a97308 */ /* 0x000ea20000002400 */
[-C--:B------:R-:W-:Y:S01]  /*6650*/  FMUL.FTZ R105, R105, R9.reuse ;  /* 0x0000000969697220 */ /* 0x080fe20000410000 */
[-C--:B------:R-:W-:Y:S01]  /*6660*/  FMUL.FTZ R108, R108, R9.reuse ;  /* 0x000000096c6c7220 */ /* 0x080fe20000410000 */
[----:B0-----:R-:W-:Y:S01]  /*6670*/  FMNMX.FTZ R0, R12, R0, !PT ;  /* 0x000000000c007209 */ /* 0x001fe20007810000 */
[-C--:B------:R-:W-:Y:S01]  /*6680*/  FMUL.FTZ R109, R109, R9.reuse ;  /* 0x000000096d6d7220 */ /* 0x080fe20000410000 */
[-C--:B------:R-:W-:Y:S01]  /*6690*/  FMUL.FTZ R112, R112, R9.reuse ;  /* 0x0000000970707220 */ /* 0x080fe20000410000 */
[-C--:B------:R-:W-:Y:S01]  /*66a0*/  FMUL.FTZ R113, R113, R9.reuse ;  /* 0x0000000971717220 */ /* 0x080fe20000410000 */
[----:B----4-:R-:W-:Y:S01]  /*66b0*/  FMNMX.FTZ R0, R166, R0, !PT ;  /* 0x00000000a6007209 */ /* 0x010fe20007810000 */
[----:B------:R-:W0:Y:S01]  /*66c0*/  MUFU.TANH R170, R170 ;  /* 0x000000aa00aa7308 */ /* 0x000e220000002400 */
[-C--:B------:R-:W-:Y:S01]  /*66d0*/  FMUL.FTZ R116, R116, R9.reuse ;  /* 0x0000000974747220 */ /* 0x080fe20000410000 */
[-C--:B------:R-:W-:Y:S01]  /*66e0*/  FMUL.FTZ R117, R117, R9.reuse ;  /* 0x0000000975757220 */ /* 0x080fe20000410000 */
[----:B-----5:R-:W-:Y:S01]  /*66f0*/  FMNMX.FTZ R0, R167, R0, !PT ;  /* 0x00000000a7007209 */ /* 0x020fe20007810000 */
[-C--:B------:R-:W-:Y:S01]  /*6700*/  FMUL.FTZ R120, R120, R9.reuse ;  /* 0x0000000978787220 */ /* 0x080fe20000410000 */
[-C--:B------:R-:W-:Y:S01]  /*6710*/  FMUL.FTZ R121, R121, R9.reuse ;  /* 0x0000000979797220 */ /* 0x080fe20000410000 */
[-C--:B------:R-:W-:Y:S01]  /*6720*/  FMUL.FTZ R124, R124, R9.reuse ;  /* 0x000000097c7c7220 */ /* 0x080fe20000410000 */
[-C--:B------:R-:W-:Y:S01]  /*6730*/  FMUL.FTZ R125, R125, R9.reuse ;  /* 0x000000097d7d7220 */ /* 0x080fe20000410000 */
[----:B------:R-:W3:Y:S01]  /*6740*/  MUFU.TANH R171, R171 ;  /* 0x000000ab00ab7308 */ /* 0x000ee20000002400 */
[----:B--2---:R-:W-:Y:S01]  /*6750*/  FMNMX.FTZ R0, R169, R0, !PT ;  /* 0x00000000a9007209 */ /* 0x004fe20007810000 */
[-C--:B------:R-:W-:Y:S01]  /*6760*/  FMUL.FTZ R128, R128, R9.reuse ;  /* 0x0000000980807220 */ /* 0x080fe20000410000 */
[-C--:B------:R-:W-:Y:S01]  /*6770*/  FMUL.FTZ R129, R129, R9.reuse ;  /* 0x0000000981817220 */ /* 0x080fe20000410000 */
[-C--:B------:R-:W-:Y:S01]  /*6780*/  FMUL.FTZ R132, R132, R9.reuse ;  /* 0x0000000984847220 */ /* 0x080fe20000410000 */
[-C--:B------:R-:W-:Y:S01]  /*6790*/  FMUL.FTZ R133, R133, R9.reuse ;  /* 0x0000000985857220 */ /* 0x080fe20000410000 */
[-C--:B------:R-:W-:Y:S01]  /*67a0*/  FMUL.FTZ R136, R136, R9.reuse ;  /* 0x0000000988887220 */ /* 0x080fe20000410000 */
[-C--:B------:R-:W-:Y:S01]  /*67b0*/  FMUL.FTZ R137, R137, R9.reuse ;  /* 0x0000000989897220 */ /* 0x080fe20000410000 */
[----:B------:R-:W-:Y:S01]  /*67c0*/  MUFU.EX2 R178, R156 ;  /* 0x0000009c00b27308 */ /* 0x000fe20000000800 */
[----:B0-----:R-:W-:Y:S01]  /*67d0*/  FMNMX.FTZ R0, R170, R0, !PT ;  /* 0x00000000aa007209 */ /* 0x001fe20007810000 */
[-C--:B------:R-:W-:Y:S01]  /*67e0*/  FMUL.FTZ R140, R140, R9.reuse ;  /* 0x000000098c8c7220 */ /* 0x080fe20000410000 */
[-C--:B------:R-:W-:Y:S01]  /*67f0*/  FMUL.FTZ R141, R141, R9.reuse ;  /* 0x000000098d8d7220 */ /* 0x080fe20000410000 */
[-C--:B------:R-:W-:Y:S01]  /*6800*/  FMUL.FTZ R144, R144, R9.reuse ;  /* 0x0000000990907220 */ /* 0x080fe20000410000 */
[-C--:B------:R-:W-:Y:S01]  /*6810*/  FMUL.FTZ R145, R145, R9.reuse ;  /* 0x0000000991917220 */ /* 0x080fe20000410000 */
[-C--:B------:R-:W-:Y:S01]  /*6820*/  FMUL.FTZ R148, R148, R9.reuse ;  /* 0x0000000994947220 */ /* 0x080fe20000410000 */
[----:B------:R-:W-:Y:S01]  /*6830*/  FMUL.FTZ R149, R149, R9 ;  /* 0x0000000995957220 */ /* 0x000fe20000410000 */
[----:B------:R-:W-:Y:S01]  /*6840*/  MUFU.EX2 R13, R13 ;  /* 0x0000000d000d7308 */ /* 0x000fe20000000800 */
[----:B---3--:R-:W-:-:S04]  /*6850*/  FMNMX.FTZ R0, R171, R0, !PT ;  /* 0x00000000ab007209 */ /* 0x008fc80007810000 */
[----:B------:R-:W-:-:S03]  /*6860*/  FMNMX.FTZ R0, R172, R0, !PT ;  /* 0x00000000ac007209 */ /* 0x000fc60007810000 */
[----:B------:R-:W-:Y:S01]  /*6870*/  MUFU.EX2 R14, R14 ;  /* 0x0000000e000e7308 */ /* 0x000fe20000000800 */
[----:B------:R-:W-:-:S05]  /*6880*/  FMNMX.FTZ R0, R173, R0, !PT ;  /* 0x00000000ad007209 */ /* 0x000fca0007810000 */
[----:B------:R-:W0:Y:S02]  /*6890*/  SHFL.BFLY PT, R174, R0, 0x2, 0x1f ;  /* 0x0c401f0000ae7f89 */ /* 0x000e2400000e0000 */
[----:B------:R-:W-:Y:S08]  /*68a0*/  MUFU.EX2 R15, R15 ;  /* 0x0000000f000f7308 */ /* 0x000ff00000000800 */
[----:B------:R-:W-:Y:S08]  /*68b0*/  MUFU.EX2 R20, R20 ;  /* 0x0000001400147308 */ /* 0x000ff00000000800 */
[----:B------:R-:W-:Y:S01]  /*68c0*/  MUFU.EX2 R21, R21 ;  /* 0x0000001500157308 */ /* 0x000fe20000000800 */
[----:B0-----:R-:W-:-:S07]  /*68d0*/  FMNMX.FTZ R0, R0, R174, !PT ;  /* 0x000000ae00007209 */ /* 0x001fce0007810000 */
[----:B------:R-:W0:Y:S01]  /*68e0*/  MUFU.EX2 R168, R168 ;  /* 0x000000a800a87308 */ /* 0x000e220000000800 */
[----:B------:R-:W2:Y:S07]  /*68f0*/  SHFL.BFLY PT, R174, R0, 0x1, 0x1f ;  /* 0x0c201f0000ae7f89 */ /* 0x000eae00000e0000 */
[----:B------:R-:W-:Y:S08]  /*6900*/  MUFU.EX2 R177, R165 ;  /* 0x000000a500b17308 */ /* 0x000ff00000000800 */
[----:B------:R0:W-:Y:S02]  /*6910*/  MUFU.EX2 R179, R160 ;  /* 0x000000a000b37308 */ /* 0x0001e40000000800 */
[----:B0-----:R-:W-:-:S02]  /*6920*/  F2FP.F16.F32.PACK_AB R160, R168, R21 ;  /* 0x00000015a8a0723e */ /* 0x001fc400000000ff */
[----:B--2---:R-:W-:-:S05]  /*6930*/  FMNMX.FTZ R0, R0, R174, !PT ;  /* 0x000000ae00007209 */ /* 0x004fca0007810000 */
[C---:B------:R-:W-:Y:S01]  /*6940*/  FADD.FTZ R175, -R0.reuse, R8 ;  /* 0x0000000800af7221 */ /* 0x040fe20000010100 */
[----:B------:R-:W-:Y:S01]  /*6950*/  FMUL.FTZ R174, R0, UR10 ;  /* 0x0000000a00ae7c20 */ /* 0x000fe20008410000 */
[----:B------:R-:W-:Y:S02]  /*6960*/  MUFU.EX2 R8, R153 ;  /* 0x0000009900087308 */ /* 0x000fe40000000800 */
        /* <DEDUP_REMOVED lines=19> */
[----:B------:R-:W3:Y:S01]  /*6aa0*/  MUFU.EX2 R155, R155 ;  /* 0x0000009b009b7308 */ /* 0x000ee20000000800 */
[-C--:B0-----:R-:W-:Y:S01]  /*6ab0*/  FMUL.FTZ R26, R26, R10.reuse ;  /* 0x0000000a1a1a7220 */ /* 0x081fe20000410000 */
[-C--:B------:R-:W-:Y:S01]  /*6ac0*/  FMUL.FTZ R27, R27, R10.reuse ;  /* 0x0000000a1b1b7220 */ /* 0x080fe20000410000 */
[-C--:B------:R-:W-:Y:S01]  /*6ad0*/  FMUL.FTZ R30, R30, R10.reuse ;  /* 0x0000000a1e1e7220 */ /* 0x080fe20000410000 */
[-C--:B------:R-:W-:Y:S01]  /*6ae0*/  FMUL.FTZ R31, R31, R10.reuse ;  /* 0x0000000a1f1f7220 */ /* 0x080fe20000410000 */
[-C--:B------:R-:W-:Y:S01]  /*6af0*/  FMUL.FTZ R34, R34, R10.reuse ;  /* 0x0000000a22227220 */ /* 0x080fe20000410000 */
[-C--:B------:R-:W-:Y:S01]  /*6b00*/  FMUL.FTZ R35, R35, R10.reuse ;  /* 0x0000000a23237220 */ /* 0x080fe20000410000 */
[-C--:B------:R-:W-:Y:S01]  /*6b10*/  FMUL.FTZ R38, R38, R10.reuse ;  /* 0x0000000a26267220 */ /* 0x080fe20000410000 */
[----:B------:R-:W-:Y:S01]  /*6b20*/  MUFU.EX2 R156, R159 ;  /* 0x0000009f009c7308 */ /* 0x000fe20000000800 */
[----:B--2---:R-:W-:Y:S01]  /*6b30*/  FFMA.FTZ R5, R10, R5, R153 ;  /* 0x000000050a057223 */ /* 0x004fe20000010099 */
[-C--:B------:R-:W-:Y:S01]  /*6b40*/  FMUL.FTZ R39, R39, R10.reuse ;  /* 0x0000000a27277220 */ /* 0x080fe20000410000 */
[-C--:B------:R-:W-:Y:S01]  /*6b50*/  FMUL.FTZ R42, R42, R10.reuse ;  /* 0x0000000a2a2a7220 */ /* 0x080fe20000410000 */
[-C--:B------:R-:W-:Y:S01]  /*6b60*/  FMUL.FTZ R43, R43, R10.reuse ;  /* 0x0000000a2b2b7220 */ /* 0x080fe20000410000 */
[-C--:B------:R-:W-:Y:S01]  /*6b70*/  FMUL.FTZ R46, R46, R10.reuse ;  /* 0x0000000a2e2e7220 */ /* 0x080fe20000410000 */
[-C--:B------:R-:W-:Y:S01]  /*6b80*/  FMUL.FTZ R47, R47, R10.reuse ;  /* 0x0000000a2f2f7220 */ /* 0x080fe20000410000 */
[-C--:B------:R-:W-:Y:S01]  /*6b90*/  FMUL.FTZ R50, R50, R10.reuse ;  /* 0x0000000a32327220 */ /* 0x080fe20000410000 */
[----:B------:R-:W-:Y:S01]  /*6ba0*/  MUFU.EX2 R175, R157 ;  /* 0x0000009d00af7308 */ /* 0x000fe20000000800 */
[C---:B---3--:R-:W-:Y:S01]  /*6bb0*/  FADD.FTZ R5, R155.reuse, R5 ;  /* 0x000000059b057221 */ /* 0x048fe20000010000 */
[----:B------:R-:W-:Y:S01]  /*6bc0*/  F2FP.F16.F32.PACK_AB R153, R155, R153 ;  /* 0x000000999b99723e */ /* 0x000fe200000000ff */
[-C--:B------:R-:W-:Y:S01]  /*6bd0*/  FMUL.FTZ R51, R51, R10.reuse ;  /* 0x0000000a33337220 */ /* 0x080fe20000410000 */
[-C--:B------:R-:W-:Y:S01]  /*6be0*/  FMUL.FTZ R54, R54, R10.reuse ;  /* 0x0000000a36367220 */ /* 0x080fe20000410000 */
        /* <DEDUP_REMOVED lines=11> */
[----:B------:R3:W4:Y:S01]  /*6ca0*/  MUFU.EX2 R157, R162 ;  /* 0x000000a2009d7308 */ /* 0x0007220000000800 */
[----:B0-----:R-:W-:-:S02]  /*6cb0*/  IMAD.U32 R158, RZ, RZ, UR23 ;  /* 0x00000017ff9e7e24 */ /* 0x001fc4000f8e00ff */
[-C--:B------:R-:W-:Y:S01]  /*6cc0*/  FMUL.FTZ R75, R75, R10.reuse ;  /* 0x0000000a4b4b7220 */ /* 0x080fe20000410000 */
[-C--:B------:R-:W-:Y:S01]  /*6cd0*/  FMUL.FTZ R78, R78, R10.reuse ;  /* 0x0000000a4e4e7220 */ /* 0x080fe20000410000 */
[-C--:B------:R-:W-:Y:S01]  /*6ce0*/  FMUL.FTZ R79, R79, R10.reuse ;  /* 0x0000000a4f4f7220 */ /* 0x080fe20000410000 */
[----:B------:R-:W-:Y:S02]  /*6cf0*/  @!P1 IMAD R158, R158, 0x40, R16 ;  /* 0x000000409e9e9824 */ /* 0x000fe400078e0210 */
[-C--:B------:R-:W-:Y:S01]  /*6d00*/  FMUL.FTZ R82, R82, R10.reuse ;  /* 0x0000000a52527220 */ /* 0x080fe20000410000 */
[-C--:B------:R-:W-:Y:S01]  /*6d10*/  FMUL.FTZ R83, R83, R10.reuse ;  /* 0x0000000a53537220 */ /* 0x080fe20000410000 */
[----:B------:R-:W0:Y:S01]  /*6d20*/  MUFU.EX2 R176, R176 ;  /* 0x000000b000b07308 */ /* 0x000e220000000800 */
[----:B--2---:R-:W-:Y:S01]  /*6d30*/  FADD.FTZ R5, R155, R5 ;  /* 0x000000059b057221 */ /* 0x004fe20000010000 */
[----:B------:R-:W-:Y:S01]  /*6d40*/  F2FP.F16.F32.PACK_AB R155, R156, R155 ;  /* 0x0000009b9c9b723e */ /* 0x000fe200000000ff */
[----:B------:R-:W-:Y:S01]  /*6d50*/  FMUL.FTZ R86, R86, R10 ;  /* 0x0000000a56567220 */ /* 0x000fe20000410000 */
[----:B------:R-:W-:Y:S01]  /*6d60*/  @!P1 LEA R158, R158, UR39, 0x2 ;  /* 0x000000279e9e9c11 */ /* 0x000fe2000f8e10ff */
[----:B------:R-:W-:Y:S01]  /*6d70*/  FADD.FTZ R5, R156, R5 ;  /* 0x000000059c057221 */ /* 0x000fe20000010000 */
[----:B------:R-:W-:Y:S01]  /*6d80*/  FADD.FTZ R156, R13, R11 ;  /* 0x0000000b0d9c7221 */ /* 0x000fe20000010000 */
[----:B---3--:R-:W-:Y:S01]  /*6d90*/  F2FP.F16.F32.PACK_AB R162, R178, R8 ;  /* 0x00000008b2a2723e */ /* 0x008fe200000000ff */
[----:B------:R-:W2:Y:S01]  /*6da0*/  MUFU.EX2 R159, R163 ;  /* 0x000000a3009f7308 */ /* 0x000ea20000000800 */
[----:B----4-:R-:W-:Y:S01]  /*6db0*/  FADD.FTZ R11, R157, R5 ;  /* 0x000000059d0b7221 */ /* 0x010fe20000010000 */
[C---:B------:R-:W-:Y:S01]  /*6dc0*/  FADD.FTZ R5, R14.reuse, R156 ;  /* 0x0000009c0e057221 */ /* 0x040fe20000010000 */
[----:B------:R-:W-:Y:S01]  /*6dd0*/  @!P1 STS [R158+0x28800], R9 ;  /* 0x028800099e009388 */ /* 0x000fe20000000800 */
[----:B------:R-:W-:Y:S01]  /*6de0*/  F2FP.F16.F32.PACK_AB R156, R14, R13 ;  /* 0x0000000d0e9c723e */ /* 0x000fe200000000ff */
[-C--:B------:R-:W-:Y:S01]  /*6df0*/  FMUL.FTZ R87, R87, R10.reuse ;  /* 0x0000000a57577220 */ /* 0x080fe20000410000 */
[----:B------:R-:W-:Y:S01]  /*6e00*/  FADD.FTZ R5, R15, R5 ;  /* 0x000000050f057221 */ /* 0x000fe20000010000 */
[----:B------:R3:W-:Y:S01]  /*6e10*/  @!P1 STS [R158+0x28820], R10 ;  /* 0x0288200a9e009388 */ /* 0x0007e20000000800 */
[----:B------:R-:W4:Y:S01]  /*6e20*/  MUFU.EX2 R4, R4 ;  /* 0x0000000400047308 */ /* 0x000f220000000800 */
[----:B0-----:R-:W-:Y:S01]  /*6e30*/  FADD.FTZ R11, R176, R11 ;  /* 0x0000000bb00b7221 */ /* 0x001fe20000010000 */
[----:B------:R-:W-:Y:S01]  /*6e40*/  FADD.FTZ R5, R20, R5 ;  /* 0x0000000514057221 */ /* 0x000fe20000010000 */
[----:B------:R-:W-:Y:S01]  /*6e50*/  BAR.SYNC.DEFER_BLOCKING 0xf, 0x100 ;  /* 0x03c4000000007b1d */ /* 0x000fe20000010000 */
[----:B------:R-:W-:Y:S01]  /*6e60*/  F2FP.F16.F32.PACK_AB R157, R176, R157 ;  /* 0x0000009db09d723e */ /* 0x000fe200000000ff */
[-C--:B------:R-:W-:Y:S01]  /*6e70*/  FMUL.FTZ R90, R90, R10.reuse ;  /* 0x0000000a5a5a7220 */ /* 0x080fe20000410000 */
[-C--:B------:R-:W-:Y:S01]  /*6e80*/  FMUL.FTZ R91, R91, R10.reuse ;  /* 0x0000000a5b5b7220 */ /* 0x080fe20000410000 */
[-C--:B------:R-:W-:Y:S01]  /*6e90*/  FMUL.FTZ R94, R94, R10.reuse ;  /* 0x0000000a5e5e7220 */ /* 0x080fe20000410000 */
[-C--:B------:R-:W-:Y:S01]  /*6ea0*/  FMUL.FTZ R95, R95, R10.reuse ;  /* 0x0000000a5f5f7220 */ /* 0x080fe20000410000 */
[----:B------:R-:W0:Y:S01]  /*6eb0*/  MUFU.EX2 R12, R12 ;  /* 0x0000000c000c7308 */ /* 0x000e220000000800 */
[----:B--2---:R-:W-:Y:S01]  /*6ec0*/  FADD.FTZ R11, R159, R11 ;  /* 0x0000000b9f0b7221 */ /* 0x004fe20000010000 */
[----:B---3--:R-:W-:Y:S01]  /*6ed0*/  F2FP.F16.F32.PACK_AB R158, R20, R15 ;  /* 0x0000000f149e723e */ /* 0x008fe200000000ff */
[-C--:B------:R-:W-:Y:S01]  /*6ee0*/  FMUL.FTZ R98, R98, R10.reuse ;  /* 0x0000000a62627220 */ /* 0x080fe20000410000 */
[-C--:B------:R-:W-:Y:S01]  /*6ef0*/  FMUL.FTZ R99, R99, R10.reuse ;  /* 0x0000000a63637220 */ /* 0x080fe20000410000 */
[-C--:B------:R-:W-:Y:S01]  /*6f00*/  FMUL.FTZ R102, R102, R10.reuse ;  /* 0x0000000a66667220 */ /* 0x080fe20000410000 */
[-C--:B------:R-:W-:Y:S01]  /*6f10*/  FMUL.FTZ R103, R103, R10.reuse ;  /* 0x0000000a67677220 */ /* 0x080fe20000410000 */
[-C--:B------:R-:W-:Y:S01]  /*6f20*/  FMUL.FTZ R106, R106, R10.reuse ;  /* 0x0000000a6a6a7220 */ /* 0x080fe20000410000 */
[----:B------:R-:W2:Y:S01]  /*6f30*/  MUFU.EX2 R161, R166 ;  /* 0x000000a600a17308 */ /* 0x000ea20000000800 */
[C---:B----4-:R-:W-:Y:S01]  /*6f40*/  FADD.FTZ R11, R4.reuse, R11 ;  /* 0x0000000b040b7221 */ /* 0x050fe20000010000 */
[----:B------:R-:W-:Y:S01]  /*6f50*/  F2FP.F16.F32.PACK_AB R159, R4, R159 ;  /* 0x0000009f049f723e */ /* 0x000fe200000000ff */
[----:B------:R-:W-:Y:S01]  /*6f60*/  FADD.FTZ R4, R21, R5 ;  /* 0x0000000515047221 */ /* 0x000fe20000010000 */
[-C--:B------:R-:W-:Y:S01]  /*6f70*/  FMUL.FTZ R107, R107, R10.reuse ;  /* 0x0000000a6b6b7220 */ /* 0x080fe20000410000 */
[-C--:B------:R-:W-:Y:S01]  /*6f80*/  FMUL.FTZ R110, R110, R10.reuse ;  /* 0x0000000a6e6e7220 */ /* 0x080fe20000410000 */
[-C--:B------:R-:W-:Y:S01]  /*6f90*/  FMUL.FTZ R111, R111, R10.reuse ;  /* 0x0000000a6f6f7220 */ /* 0x080fe20000410000 */
[----:B------:R-:W-:Y:S01]  /*6fa0*/  FADD.FTZ R4, R168, R4 ;  /* 0x00000004a8047221 */ /* 0x000fe20000010000 */
[----:B------:R-:W3:Y:S01]  /*6fb0*/  MUFU.EX2 R163, R167 ;  /* 0x000000a700a37308 */ /* 0x000ee20000000800 */
[----:B0-----:R-:W-:Y:S01]  /*6fc0*/  FADD.FTZ R11, R12, R11 ;  /* 0x0000000b0c0b7221 */ /* 0x001fe20000010000 */
[----:B------:R0:W-:Y:S01]  /*6fd0*/  STSM.16.M88.4 [R18+0x26800], R152 ;  /* 0x0268009812007844 */ /* 0x0001e20000000200 */
[----:B------:R-:W-:Y:S01]  /*6fe0*/  FADD.FTZ R4, R8, R4 ;  /* 0x0000000408047221 */ /* 0x000fe20000010000 */
[-C--:B------:R-:W-:Y:S01]  /*6ff0*/  FMUL.FTZ R114, R114, R10.reuse ;  /* 0x0000000a72727220 */ /* 0x080fe20000410000 */
[----:B------:R-:W-:Y:S01]  /*7000*/  FMUL.FTZ R115, R115, R10 ;  /* 0x0000000a73737220 */ /* 0x000fe20000410000 */
[----:B------:R0:W-:Y:S01]  /*7010*/  STSM.16.M88.4 [R19], R156 ;  /* 0x0000009c13007844 */ /* 0x0001e20000000200 */
[----:B------:R-:W-:Y:S01]  /*7020*/  FADD.FTZ R4, R178, R4 ;  /* 0x00000004b2047221 */ /* 0x000fe20000010000 */
[----:B------:R-:W4:Y:S01]  /*7030*/  MUFU.EX2 R169, R169 ;  /* 0x000000a900a97308 */ /* 0x000f220000000800 */
[C---:B--2---:R-:W-:Y:S01]  /*7040*/  FADD.FTZ R11, R161.reuse, R11 ;  /* 0x0000000ba10b7221 */ /* 0x044fe20000010000 */
[----:B------:R-:W-:Y:S01]  /*7050*/  F2FP.F16.F32.PACK_AB R161, R161, R12 ;  /* 0x0000000ca1a1723e */ /* 0x000fe200000000ff */
[----:B------:R-:W-:Y:S01]  /*7060*/  FADD.FTZ R4, R175, R4 ;  /* 0x00000004af047221 */ /* 0x000fe20000010000 */
[-C--:B------:R-:W-:Y:S01]  /*7070*/  FMUL.FTZ R118, R118, R10.reuse ;  /* 0x0000000a76767220 */ /* 0x080fe20000410000 */
[-C--:B------:R-:W-:Y:S01]  /*7080*/  FMUL.FTZ R119, R119, R10.reuse ;  /* 0x0000000a77777220 */ /* 0x080fe20000410000 */
[-C--:B------:R-:W-:Y:S01]  /*7090*/  FMUL.FTZ R122, R122, R10.reuse ;  /* 0x0000000a7a7a7220 */ /* 0x080fe20000410000 */
[----:B------:R-:W-:Y:S01]  /*70a0*/  FADD.FTZ R4, R179, R4 ;  /* 0x00000004b3047221 */ /* 0x000fe20000010000 */
        /* <DEDUP_REMOVED lines=9> */
[C---:B----4-:R-:W-:Y:S01]  /*7140*/  FADD.FTZ R11, R169.reuse, R11 ;  /* 0x0000000ba90b7221 */ /* 0x050fe20000010000 */
[----:B------:R-:W-:Y:S01]  /*7150*/  F2FP.F16.F32.PACK_AB R163, R169, R163 ;  /* 0x000000a3a9a3723e */ /* 0x000fe200000000ff */
[-C--:B------:R-:W-:Y:S01]  /*7160*/  FMUL.FTZ R135, R135, R10.reuse ;  /* 0x0000000a87877220 */ /* 0x080fe20000410000 */
[-C--:B------:R-:W-:Y:S01]  /*7170*/  FMUL.FTZ R138, R138, R10.reuse ;  /* 0x0000000a8a8a7220 */ /* 0x080fe20000410000 */
[-C--:B------:R-:W-:Y:S01]  /*7180*/  FMUL.FTZ R139, R139, R10.reuse ;  /* 0x0000000a8b8b7220 */ /* 0x080fe20000410000 */
[-C--:B------:R-:W-:Y:S01]  /*7190*/  FMUL.FTZ R142, R142, R10.reuse ;  /* 0x0000000a8e8e7220 */ /* 0x080fe20000410000 */
[----:B------:R0:W-:Y:S01]  /*71a0*/  STSM.16.M88.4 [R23], R160 ;  /* 0x000000a017007844 */ /* 0x0001e20000000200 */
[----:B------:R-:W4:Y:S01]  /*71b0*/  MUFU.EX2 R167, R172 ;  /* 0x000000ac00a77308 */ /* 0x000f220000000800 */
[----:B--2---:R-:W-:Y:S01]  /*71c0*/  FADD.FTZ R11, R165, R11 ;  /* 0x0000000ba50b7221 */ /* 0x004fe20000010000 */
[-C--:B------:R-:W-:Y:S01]  /*71d0*/  FMUL.FTZ R143, R143, R10.reuse ;  /* 0x0000000a8f8f7220 */ /* 0x080fe20000410000 */
[-C--:B------:R-:W-:Y:S01]  /*71e0*/  FMUL.FTZ R146, R146, R10.reuse ;  /* 0x0000000a92927220 */ /* 0x080fe20000410000 */
[-C--:B------:R-:W-:Y:S01]  /*71f0*/  FMUL.FTZ R147, R147, R10.reuse ;  /* 0x0000000a93937220 */ /* 0x080fe20000410000 */
[-C--:B------:R-:W-:Y:S01]  /*7200*/  FMUL.FTZ R150, R150, R10.reuse ;  /* 0x0000000a96967220 */ /* 0x080fe20000410000 */
[----:B------:R-:W-:-:S02]  /*7210*/  FMUL.FTZ R151, R151, R10 ;  /* 0x0000000a97977220 */ /* 0x000fc40000410000 */
[----:B------:R2:W5:Y:S01]  /*7220*/  MUFU.EX2 R174, R164 ;  /* 0x000000a400ae7308 */ /* 0x0005620000000800 */
[C---:B---3--:R-:W-:Y:S01]  /*7230*/  FADD.FTZ R11, R171.reuse, R11 ;  /* 0x0000000bab0b7221 */ /* 0x048fe20000010000 */
[----:B------:R-:W-:-:S06]  /*7240*/  F2FP.F16.F32.PACK_AB R165, R171, R165 ;  /* 0x000000a5aba5723e */ /* 0x000fcc00000000ff */
[----:B------:R-:W3:Y:S01]  /*7250*/  MUFU.EX2 R173, R173 ;  /* 0x000000ad00ad7308 */ /* 0x000ee20000000800 */
[----:B----4-:R-:W-:Y:S01]  /*7260*/  FADD.FTZ R11, R167, R11 ;  /* 0x0000000ba70b7221 */ /* 0x010fe20000010000 */
[----:B--2---:R-:W-:Y:S02]  /*7270*/  F2FP.F16.F32.PACK_AB R164, R179, R175 ;  /* 0x000000afb3a4723e */ /* 0x004fe400000000ff */
[----:B-----5:R-:W-:Y:S01]  /*7280*/  F2FP.F16.F32.PACK_AB R166, R177, R174 ;  /* 0x000000aeb1a6723e */ /* 0x020fe200000000ff */
[----:B------:R-:W-:-:S04]  /*7290*/  FADD.FTZ R4, R174, R4 ;  /* 0x00000004ae047221 */ /* 0x000fc80000010000 */
[----:B------:R-:W-:Y:S01]  /*72a0*/  FADD.FTZ R4, R177, R4 ;  /* 0x00000004b1047221 */ /* 0x000fe20000010000 */
[C---:B---3--:R-:W-:Y:S01]  /*72b0*/  F2FP.F16.F32.PACK_AB R167, R173.reuse, R167 ;  /* 0x000000a7ada7723e */ /* 0x048fe200000000ff */
[----:B------:R-:W-:-:S04]  /*72c0*/  FADD.FTZ R5, R173, R11 ;  /* 0x0000000bad057221 */ /* 0x000fc80000010000 */
[----:B------:R0:W-:Y:S01]  /*72d0*/  STSM.16.M88.4 [R22], R164 ;  /* 0x000000a416007844 */ /* 0x0001e20000000200 */
[----:B------:R-:W-:Y:S05]  /*72e0*/  @!P0 BRA `(.L_x_381) ;  /* 0x0000000000048947 */ /* 0x000fea0003800000 */
[----:B------:R-:W-:Y:S01]  /*72f0*/  BPT.TRAP 0x1 ;  /* 0x000000040000795c */ /* 0x000fe20000300000 */
.L_x_381:
[----:B------:R2:W3:Y:S01]  /*7300*/  SYNCS.PHASECHK.TRANS64.TRYWAIT P1, [UR22+0x28c50], R6 ;  /* 0x028c5006ff0075a7 */ /* 0x0004e20008020156 */
[----:B------:R-:W-:Y:S05]  /*7310*/  @!P0 BRA `(.L_x_382) ;  /* 0x0000000000048947 */ /* 0x000fea0003800000 */
[----:B------:R-:W-:Y:S01]  /*7320*/  BPT.TRAP 0x1 ;  /* 0x000000040000795c */ /* 0x000fe20000300000 */
.L_x_382:
[----:B---3--:R-:W-:Y:S05]  /*7330*/  @P1 BRA `(.L_x_383) ;  /* 0x0000000000081947 */ /* 0x008fea0003800000 */
[----:B------:R-:W3:Y:S02]  /*7340*/  SYNCS.PHASECHK.TRANS64.TRYWAIT P1, [UR22+0x28c50], R6 ;  /* 0x028c5006ff0075a7 */ /* 0x000ee40008020156 */
[----:B---3--:R-:W-:Y:S05]  /*7350*/  @!P1 BRA `(.L_x_384) ;  /* 0x000000b4001c9947 */ /* 0x008fea0003800000 */
.L_x_383:
[----:B------:R-:W-:Y:S01]  /*7360*/  ULEA UR11, UR48, UR54, 0xc ;  /* 0x00000036300b7291 */ /* 0x000fe2000f8e603f */
[----:B------:R-:W-:Y:S01]  /*7370*/  WARPGROUP.ARRIVE ;  /* 0x00000000000079c5 */ /* 0x000fe20000000000 */
[----:B------:R-:W-:-:S05]  /*7380*/  UMOV UR7, 0x40000040 ;  /* 0x4000004000077882 */ /* 0x000fca0000000000 */
[----:B------:R-:W-:Y:S02]  /*7390*/  UMOV UR6, UR11 ;  /* 0x0000000b00067c82 */ /* 0x000fe40008000000 */
        /* <DEDUP_REMOVED lines=30> */
.L_x_385:
[----:B------:R-:W-:Y:S01]  /*7580*/  UIADD3 UR22, UR22, 0x28c60, URZ ;  /* 0x00028c6016167890 */ /* 0x000fe2000fffe03f */
[----:B------:R-:W-:Y:S01]  /*7590*/  PLOP3.LUT P1, PT, PT, PT, UP0, 0x80, 0x0 ;  /* 0x000000000000781c */ /* 0x000fe20003f2f008 */
[----:B------:R-:W-:Y:S01]  /*75a0*/  UMOV UR23, UR48 ;  /* 0x0000003000177c82 */ /* 0x000fe20008000000 */
[----:B------:R-:W-:Y:S01]  /*75b0*/  IMAD.MOV.U32 R8, RZ, RZ, R0 ;  /* 0x000000ffff087224 */ /* 0x000fe200078e0000 */
[----:B------:R-:W-:Y:S01]  /*75c0*/  UPRMT UR22, UR38, 0x654, UR22 ;  /* 0x0000065426167896 */ /* 0x000fe20008000016 */
[----:B---3--:R-:W-:-:S08]  /*75d0*/  IMAD.MOV.U32 R9, RZ, RZ, R7 ;  /* 0x000000ffff097224 */ /* 0x008fd000078e0007 */
[----:B------:R-:W-:Y:S01]  /*75e0*/  SYNCS.ARRIVE.TRANS64.RED.A1T0 RZ, [UR22], RZ ;  /* 0x000000ffffff79a7 */ /* 0x000fe20008100416 */
[----:B------:R-:W-:Y:S05]  /*75f0*/  @P1 BRA `(.L_x_386) ;  /* 0xffffffe000c01947 */ /* 0x000fea000383ffff */
.L_x_375:
[----:B------:R-:W5:Y:S01]  /*7600*/  SHFL.BFLY PT, R3, R4, 0x2, 0x1f ;  /* 0x0c401f0004037f89 */ /* 0x000f6200000e0000 */
[----:B------:R-:W-:Y:S01]  /*7610*/  IMAD.U32 R12, RZ, RZ, UR10 ;  /* 0x0000000aff0c7e24 */ /* 0x000fe2000f8e00ff */
[----:B------:R-:W-:Y:S08]  /*7620*/  BAR.ARV 0x8, 0x100 ;  /* 0x0204000000007b1d */ /* 0x000ff00000002000 */
[----:B------:R-:W-:Y:S01]  /*7630*/  BAR.SYNC.DEFER_BLOCKING 0xf, 0x100 ;  /* 0x03c4000000007b1d */ /* 0x000fe20000010000 */
[----:B------:R-:W-:Y:S01]  /*7640*/  ISETP.NE.AND P2, PT, R17, RZ, PT ;  /* 0x000000ff1100720c */ /* 0x000fe20003f45270 */
[----:B------:R-:W-:Y:S01]  /*7650*/  IMAD.MOV.U32 R13, RZ, RZ, -0x800000 ;  /* 0xff800000ff0d7424 */ /* 0x000fe200078e00ff */
[----:B------:R-:W-:-:S03]  /*7660*/  UIADD3 UR46, UR46, 0x1, URZ ;  /* 0x000000012e2e7890 */ /* 0x000fc6000fffe03f */
[----:B------:R-:W0:Y:S01]  /*7670*/  SHFL.BFLY PT, R8, R5, 0x2, 0x1f ;  /* 0x0c401f0005087f89 */ /* 0x000e2200000e0000 */
[----:B-----5:R-:W-:-:S05]  /*7680*/  FADD.FTZ R3, R3, R4 ;  /* 0x0000000403037221 */ /* 0x020fca0000010000 */
[----:B-1234-:R-:W1:Y:S01]  /*7690*/  SHFL.BFLY PT, R6, R3, 0x1, 0x1f ;  /* 0x0c201f0003067f89 */ /* 0x01ee6200000e0000 */
[----:B0-----:R-:W-:Y:S01]  /*76a0*/  FADD.FTZ R8, R8, R5 ;  /* 0x0000000508087221 */ /* 0x001fe20000010000 */
[----:B------:R-:W-:Y:S01]  /*76b0*/  IMAD.U32 R5, RZ, RZ, UR48 ;  /* 0x00000030ff057e24 */ /* 0x000fe2000f8e00ff */
[----:B------:R-:W-:-:S03]  /*76c0*/  UIADD3 UR48, UR48, 0x1, URZ ;  /* 0x0000000130307890 */ /* 0x000fc6000fffe03f */
[----:B------:R-:W0:Y:S01]  /*76d0*/  SHFL.BFLY PT, R9, R8, 0x1, 0x1f ;  /* 0x0c201f0008097f89 */ /* 0x000e2200000e0000 */
[----:B------:R-:W-:Y:S01]  /*76e0*/  @!P2 IMAD R5, R5, 0x40, R16 ;  /* 0x000000400505a824 */ /* 0x000fe200078e0210 */
[----:B------:R-:W-:Y:S01]  /*76f0*/  UISETP.NE.AND UP0, UPT, UR48, 0x2, UPT ;  /* 0x000000023000788c */ /* 0x000fe2000bf05270 */
[----:B-1----:R-:W-:Y:S01]  /*7700*/  FADD.FTZ R10, R3, R6 ;  /* 0x00000006030a7221 */ /* 0x002fe20000010000 */
[----:B------:R-:W-:Y:S02]  /*7710*/  IMAD.MOV.U32 R3, RZ, RZ, RZ ;  /* 0x000000ffff037224 */ /* 0x000fe400078e00ff */
[----:B------:R-:W-:Y:S02]  /*7720*/  USEL UR4, URZ, 0x1, UP0 ;  /* 0x000000013f047887 */ /* 0x000fe40008000000 */
[----:B------:R-:W-:Y:S01]  /*7730*/  USEL UR48, UR48, URZ, UP0 ;  /* 0x0000003f30307287 */ /* 0x000fe20008000000 */
[----:B------:R-:W-:Y:S01]  /*7740*/  FSETP.NE.FTZ.AND P0, PT, R10, RZ, PT ;  /* 0x000000ff0a00720b */ /* 0x000fe20003f15000 */
[----:B------:R-:W-:-:S12]  /*7750*/  ULOP3.LUT UR36, UR36, UR4, URZ, 0x3c, !UPT ;  /* 0x0000000424247292 */ /* 0x000fd8000f8e3c3f */
[----:B------:R-:W1:Y:S01]  /*7760*/  @P0 MUFU.LG2 R6, R10 ;  /* 0x0000000a00060308 */ /* 0x000e620000000c00 */
[----:B------:R-:W-:Y:S01]  /*7770*/  @P0 FMUL.FTZ R4, R12, 0.69314718246459960938 ;  /* 0x3f3172180c040820 */ /* 0x000fe20000410000 */
[----:B0-----:R-:W-:Y:S01]  /*7780*/  FADD.FTZ R11, R8, R9 ;  /* 0x00000009080b7221 */ /* 0x001fe20000010000 */
[----:B------:R-:W-:-:S04]  /*7790*/  IMAD.MOV.U32 R12, RZ, RZ, -0x800000 ;  /* 0xff800000ff0c7424 */ /* 0x000fc800078e00ff */
[----:B------:R-:W-:Y:S01]  /*77a0*/  FSETP.NE.FTZ.AND P1, PT, R11, RZ, PT ;  /* 0x000000ff0b00720b */ /* 0x000fe20003f35000 */
[----:B-1----:R-:W-:Y:S01]  /*77b0*/  @P0 FMUL.FTZ R9, R6, 0.69314718246459960938 ;  /* 0x3f31721806090820 */ /* 0x002fe20000410000 */
[----:B------:R-:W-:-:S11]  /*77c0*/  @!P2 LEA R6, R5, UR39, 0x2 ;  /* 0x000000270506ac11 */ /* 0x000fd6000f8e10ff */
[----:B------:R-:W0:Y:S01]  /*77d0*/  @P1 MUFU.RCP R3, R11 ;  /* 0x0000000b00031308 */ /* 0x000e220000001000 */
[----:B------:R-:W-:Y:S01]  /*77e0*/  @P0 FFMA.FTZ R12, R4, R7, R9 ;  /* 0x00000007040c0223 */ /* 0x000fe20000010009 */
[----:B------:R-:W-:-:S06]  /*77f0*/  IMAD.MOV.U32 R4, RZ, RZ, RZ ;  /* 0x000000ffff047224 */ /* 0x000fcc00078e00ff */
[----:B------:R-:W1:Y:S01]  /*7800*/  @P0 MUFU.RCP R4, R10 ;  /* 0x0000000a00040308 */ /* 0x000e620000001000 */
[----:B------:R-:W-:-:S07]  /*7810*/  PLOP3.LUT P0, PT, PT, PT, PT, 0x8, 0x0 ;  /* 0x000000000000781c */ /* 0x000fce0003f0e170 */
[----:B------:R-:W2:Y:S01]  /*7820*/  @P1 MUFU.LG2 R5, R11 ;  /* 0x0000000b00051308 */ /* 0x000ea20000000c00 */
[----:B0-----:R-:W-:Y:S01]  /*7830*/  @!P2 STS [R6+0x28820], R3 ;  /* 0x028820030600a388 */ /* 0x001fe20000000800 */
[-C--:B------:R-:W-:Y:S01]  /*7840*/  FMUL.FTZ R26, R26, R3.reuse ;  /* 0x000000031a1a7220 */ /* 0x080fe20000410000 */
[-C--:B------:R-:W-:Y:S01]  /*7850*/  FMUL.FTZ R27, R27, R3.reuse ;  /* 0x000000031b1b7220 */ /* 0x080fe20000410000 */
[-C--:B------:R-:W-:Y:S01]  /*7860*/  FMUL.FTZ R30, R30, R3.reuse ;  /* 0x000000031e1e7220 */ /* 0x080fe20000410000 */
[-C--:B------:R-:W-:Y:S01]  /*7870*/  FMUL.FTZ R31, R31, R3.reuse ;  /* 0x000000031f1f7220 */ /* 0x080fe20000410000 */
[-C--:B------:R-:W-:Y:S01]  /*7880*/  FMUL.FTZ R34, R34, R3.reuse ;  /* 0x0000000322227220 */ /* 0x080fe20000410000 */
[-C--:B------:R-:W-:Y:S01]  /*7890*/  FMUL.FTZ R35, R35, R3.reuse ;  /* 0x0000000323237220 */ /* 0x080fe20000410000 */
[----:B------:R-:W-:Y:S01]  /*78a0*/  FMUL.FTZ R38, R38, R3 ;  /* 0x0000000326267220 */ /* 0x000fe20000410000 */
        /* <DEDUP_REMOVED lines=10> */
[----:B0-----:R-:W-:-:S02]  /*7950*/  IMAD.U32 R6, RZ, RZ, UR10 ;  /* 0x0000000aff067e24 */ /* 0x001fc4000f8e00ff */
        /* <DEDUP_REMOVED lines=55> */
[----:B------:R-:W-:Y:S01]  /*7cd0*/  @P1 FMUL.FTZ R6, R6, 0.69314718246459960938 ;  /* 0x3f31721806061820 */ /* 0x000fe20000410000 */
[----:B--2---:R-:W-:Y:S01]  /*7ce0*/  @P1 FMUL.FTZ R4, R5, 0.69314718246459960938 ;  /* 0x3f31721805041820 */ /* 0x004fe20000410000 */
        /* <DEDUP_REMOVED lines=58> */
[----:B------:R-:W-:Y:S06]  /*8090*/  BAR.ARV 0xe, 0x100 ;  /* 0x0384000000007b1d */ /* 0x000fec0000002000 */
.L_x_351:
[----:B------:R-:W0:Y:S08]  /*80a0*/  S2UR UR38, SR_CgaCtaId ;  /* 0x00000000002679c3 */ /* 0x000e300000008800 */
[----:B------:R-:W-:Y:S06]  /*80b0*/  BAR.SYNC.DEFER_BLOCKING 0x5, 0x180 ;  /* 0x0146000000007b1d */ /* 0x000fec0000010000 */
[----:B------:R-:W-:Y:S01]  /*80c0*/  UMOV UR39, 0x400 ;  /* 0x0000040000277882 */ /* 0x000fe20000000000 */
[----:B------:R-:W-:Y:S01]  /*80d0*/  BSSY B0, `(.L_x_387) ;  /* 0x00004a6000007945 */ /* 0x000fe20003800000 */
[----:B0-----:R-:W-:-:S09]  /*80e0*/  ULEA UR39, UR38, UR39, 0x18 ;  /* 0x0000002726277291 */ /* 0x001fd2000f8ec03f */
[----:B------:R-:W0:Y:S02]  /*80f0*/  LDS.128 R4, [UR39+0x28cd0] ;  /* 0x028cd027ff047984 */ /* 0x000e240008000c00 */
[----:B0-----:R-:W-:Y:S02]  /*8100*/  R2UR UR5, R5 ;  /* 0x00000000050572ca */ /* 0x001fe400000e0000 */
[----:B------:R-:W-:Y:S02]  /*8110*/  R2UR UR6, R6 ;  /* 0x00000000060672ca */ /* 0x000fe400000e0000 */
[----:B------:R-:W-:Y:S01]  /*8120*/  R2UR UR7, R7 ;  /* 0x00000000070772ca */ /* 0x000fe200000e0000 */
[----:B------:R-:W-:Y:S06]  /*8130*/  BAR.ARV 0x4, 0x180 ;  /* 0x0106000000007b1d */ /* 0x000fec0000002000 */
[----:B------:R-:W-:Y:S08]  /*8140*/  @P0 BRA `(.L_x_388) ;  /* 0x0000003800680947 */ /* 0x000ff00003800000 */
[----:B------:R-:W2:Y:S01]  /*8150*/  LDL R0, [R1+0x38] ;  /* 0x0000380001007983 */ /* 0x000ea20000100800 */
[----:B------:R-:W0:Y:S01]  /*8160*/  S2UR UR4, SR_SWINHI ;  /* 0x00000000000479c3 */ /* 0x000e220000002f00 */
[----:B------:R-:W-:Y:S01]  /*8170*/  F2FP.F16.F32.PACK_AB R6, R29, R28 ;  /* 0x0000001c1d06723e */ /* 0x000fe200000000ff */
[----:B------:R-:W-:Y:S01]  /*8180*/  USHF.L.U64.HI UR12, UR40, 0x2, UR41 ;  /* 0x00000002280c7899 */ /* 0x000fe20008010229 */
[----:B------:R-:W-:Y:S01]  /*8190*/  F2FP.F16.F32.PACK_AB R7, R31, R30 ;  /* 0x0000001e1f07723e */ /* 0x000fe200000000ff */
[----:B------:R-:W-:Y:S01]  /*81a0*/  ULDC.64 UR10, c[0x0][0xc00] ;  /* 0x00030000000a7ab9 */ /* 0x000fe20000000a00 */
[----:B------:R-:W-:Y:S02]  /*81b0*/  F2FP.F16.F32.PACK_AB R9, R35, R34 ;  /* 0x000000222309723e */ /* 0x000fe400000000ff */
[----:B------:R-:W-:Y:S02]  /*81c0*/  F2FP.F16.F32.PACK_AB R10, R37, R36 ;  /* 0x00000024250a723e */ /* 0x000fe400000000ff */
[----:B------:R-:W-:Y:S01]  /*81d0*/  F2FP.F16.F32.PACK_AB R11, R39, R38 ;  /* 0x00000026270b723e */ /* 0x000fe200000000ff */
[----:B------:R-:W-:Y:S01]  /*81e0*/  UMOV UR8, UR39 ;  /* 0x0000002700087c82 */ /* 0x000fe20008000000 */
[----:B0-----:R-:W-:Y:S01]  /*81f0*/  UMOV UR9, UR4 ;  /* 0x0000000400097c82 */ /* 0x001fe20008000000 */
[----:B------:R-:W-:Y:S01]  /*8200*/  USHF.L.U32 UR4, UR40, 0x2, URZ ;  /* 0x0000000228047899 */ /* 0x000fe2000800063f */
[----:B------:R-:W-:-:S02]  /*8210*/  IMAD.U32 R14, RZ, RZ, UR8 ;  /* 0x00000008ff0e7e24 */ /* 0x000fc4000f8e00ff */
[----:B------:R-:W-:Y:S01]  /*8220*/  IMAD.U32 R15, RZ, RZ, UR9 ;  /* 0x00000009ff0f7e24 */ /* 0x000fe2000f8e00ff */
[----:B------:R-:W-:Y:S02]  /*8230*/  ULDC.64 UR8, c[0x0][0xc08] ;  /* 0x0003020000087ab9 */ /* 0x000fe40000000a00 */
[----:B------:R-:W-:-:S04]  /*8240*/  UISETP.NE.U32.AND UP0, UPT, UR8, URZ, UPT ;  /* 0x0000003f0800728c */ /* 0x000fc8000bf05070 */
[----:B------:R-:W-:Y:S01]  /*8250*/  UISETP.NE.AND.EX UP0, UPT, UR9, URZ, UPT, UP0 ;  /* 0x0000003f0900728c */ /* 0x000fe2000bf05300 */
[----:B------:R-:W-:Y:S05]  /*8260*/  BAR.SYNC.DEFER_BLOCKING 0x1, 0x100 ;  /* 0x0044000000007b1d */ /* 0x000fea0000010000 */
[----:B------:R-:W-:-:S05]  /*8270*/  PLOP3.LUT P1, PT, PT, PT, UP0, 0x80, 0x0 ;  /* 0x000000000000781c */ /* 0x000fca0003f2f008 */
[----:B------:R-:W-:-:S04]  /*8280*/  @UP0 UIADD3 UR8, UP1, UR4, UR8, URZ ;  /* 0x0000000804080290 */ /* 0x000fc8000ff3e03f */
[----:B------:R-:W-:Y:S02]  /*8290*/  @UP0 UIADD3.X UR9, UR12, UR9, URZ, UP1, !UPT ;  /* 0x000000090c090290 */ /* 0x000fe40008ffe43f */
[----:B------:R-:W-:Y:S01]  /*82a0*/  UIADD3 UR4, UP0, UR4, UR10, URZ ;  /* 0x0000000a04047290 */ /* 0x000fe2000ff1e03f */
[----:B--2---:R-:W-:-:S03]  /*82b0*/  IMAD.WIDE R20, R0, 0x2, R14 ;  /* 0x0000000200147825 */ /* 0x004fc600078e020e */
[C---:B------:R-:W-:Y:S02]  /*82c0*/  LOP3.LUT R5, R20.reuse, 0x380, RZ, 0xc0, !PT ;  /* 0x0000038014057812 */ /* 0x040fe400078ec0ff */
[----:B------:R-:W-:Y:S02]  /*82d0*/  IADD3 R8, P0, R20, 0x20, RZ ;  /* 0x0000002014087810 */ /* 0x000fe40007f1e0ff */
[----:B------:R-:W-:Y:S02]  /*82e0*/  SHF.R.U64 R5, R5, 0x3, RZ ;  /* 0x0000000305057819 */ /* 0x000fe400000012ff */
[----:B------:R-:W-:Y:S02]  /*82f0*/  LOP3.LUT R3, R8, 0x380, RZ, 0xc0, !PT ;  /* 0x0000038008037812 */ /* 0x000fe400078ec0ff */
[----:B------:R-:W-:Y:S01]  /*8300*/  LOP3.LUT R4, R5, R20, RZ, 0x3c, !PT ;  /* 0x0000001405047212 */ /* 0x000fe200078e3cff */
[----:B------:R-:W-:Y:S01]  /*8310*/  IMAD.MOV.U32 R5, RZ, RZ, R21 ;  /* 0x000000ffff057224 */ /* 0x000fe200078e0015 */
[----:B------:R-:W-:-:S04]  /*8320*/  SHF.R.U64 R3, R3, 0x3, RZ ;  /* 0x0000000303037819 */ /* 0x000fc800000012ff */
[----:B------:R-:W-:Y:S02]  /*8330*/  MOV R0, R4 ;  /* 0x0000000400007202 */ /* 0x000fe40000000f00 */
[----:B------:R-:W-:Y:S02]  /*8340*/  F2FP.F16.F32.PACK_AB R4, R25, R24 ;  /* 0x000000181904723e */ /* 0x000fe400000000ff */
[----:B------:R-:W-:-:S05]  /*8350*/  F2FP.F16.F32.PACK_AB R5, R27, R26 ;  /* 0x0000001a1b05723e */ /* 0x000fca00000000ff */
[----:B------:R0:W-:Y:S02]  /*8360*/  STSM.16.M88.4 [R0], R4 ;  /* 0x0000000400007844 */ /* 0x0001e40000000200 */
[----:B0-----:R-:W-:Y:S01]  /*8370*/  IMAD.X R5, RZ, RZ, R21, P0 ;  /* 0x000000ffff057224 */ /* 0x001fe200000e0615 */
[----:B------:R-:W-:Y:S02]  /*8380*/  LOP3.LUT R4, R3, R8, RZ, 0x3c, !PT ;  /* 0x0000000803047212 */ /* 0x000fe400078e3cff */
[----:B------:R-:W-:Y:S02]  /*8390*/  F2FP.F16.F32.PACK_AB R8, R33, R32 ;  /* 0x000000202108723e */ /* 0x000fe400000000ff */
[----:B------:R-:W-:Y:S02]  /*83a0*/  MOV R3, R4 ;  /* 0x0000000400037202 */ /* 0x000fe40000000f00 */
[----:B------:R-:W-:Y:S02]  /*83b0*/  IADD3 R5, P0, R20, 0x40, RZ ;  /* 0x0000004014057810 */ /* 0x000fe40007f1e0ff */
[----:B------:R-:W-:Y:S01]  /*83c0*/  F2FP.F16.F32.PACK_AB R6, R45, R44 ;  /* 0x0000002c2d06723e */ /* 0x000fe200000000ff */
[----:B------:R0:W-:Y:S01]  /*83d0*/  STSM.16.M88.4 [R3], R8 ;  /* 0x0000000803007844 */ /* 0x0001e20000000200 */
[----:B------:R-:W-:-:S02]  /*83e0*/  LOP3.LUT R4, R5, 0x380, RZ, 0xc0, !PT ;  /* 0x0000038005047812 */ /* 0x000fc400078ec0ff */
[----:B------:R-:W-:Y:S02]  /*83f0*/  F2FP.F16.F32.PACK_AB R7, R47, R46 ;  /* 0x0000002e2f07723e */ /* 0x000fe400000000ff */
[----:B------:R-:W-:-:S04]  /*8400*/  SHF.R.U64 R4, R4, 0x3, RZ ;  /* 0x0000000304047819 */ /* 0x000fc800000012ff */
[----:B------:R-:W-:Y:S01]  /*8410*/  LOP3.LUT R4, R4, R5, RZ, 0x3c, !PT ;  /* 0x0000000504047212 */ /* 0x000fe200078e3cff */
[----:B------:R-:W-:-:S05]  /*8420*/  IMAD.X R5, RZ, RZ, R21, P0 ;  /* 0x000000ffff057224 */ /* 0x000fca00000e0615 */
[----:B------:R-:W-:Y:S02]  /*8430*/  MOV R0, R4 ;  /* 0x0000000400007202 */ /* 0x000fe40000000f00 */
[----:B0-----:R-:W-:Y:S02]  /*8440*/  IADD3 R8, P0, R20, 0x60, RZ ;  /* 0x0000006014087810 */ /* 0x001fe40007f1e0ff */
[----:B------:R-:W-:Y:S02]  /*8450*/  F2FP.F16.F32.PACK_AB R4, R41, R40 ;  /* 0x000000282904723e */ /* 0x000fe400000000ff */
[----:B------:R-:W-:Y:S02]  /*8460*/  LOP3.LUT R3, R8, 0x380, RZ, 0xc0, !PT ;  /* 0x0000038008037812 */ /* 0x000fe400078ec0ff */
[----:B------:R-:W-:Y:S02]  /*8470*/  F2FP.F16.F32.PACK_AB R5, R43, R42 ;  /* 0x0000002a2b05723e */ /* 0x000fe400000000ff */
[----:B------:R-:W-:-:S02]  /*8480*/  SHF.R.U64 R3, R3, 0x3, RZ ;  /* 0x0000000303037819 */ /* 0x000fc400000012ff */
[----:B------:R-:W-:Y:S01]  /*8490*/  F2FP.F16.F32.PACK_AB R9, R51, R50 ;  /* 0x000000323309723e */ /* 0x000fe200000000ff */
[----:B------:R0:W-:Y:S01]  /*84a0*/  STSM.16.M88.4 [R0], R4 ;  /* 0x0000000400007844 */ /* 0x0001e20000000200 */
[----:B------:R-:W-:Y:S02]  /*84b0*/  F2FP.F16.F32.PACK_AB R10, R53, R52 ;  /* 0x00000034350a723e */ /* 0x000fe400000000ff */
[----:B------:R-:W-:Y:S01]  /*84c0*/  F2FP.F16.F32.PACK_AB R11, R55, R54 ;  /* 0x00000036370b723e */ /* 0x000fe200000000ff */
[----:B0-----:R-:W-:Y:S01]  /*84d0*/  IMAD.X R5, RZ, RZ, R21, P0 ;  /* 0x000000ffff057224 */ /* 0x001fe200000e0615 */
[----:B------:R-:W-:Y:S02]  /*84e0*/  LOP3.LUT R4, R3, R8, RZ, 0x3c, !PT ;  /* 0x0000000803047212 */ /* 0x000fe400078e3cff */
[----:B------:R-:W-:Y:S02]  /*84f0*/  F2FP.F16.F32.PACK_AB R8, R49, R48 ;  /* 0x000000303108723e */ /* 0x000fe400000000ff */
[----:B------:R-:W-:-:S02]  /*8500*/  MOV R3, R4 ;  /* 0x0000000400037202 */ /* 0x000fc40000000f00 */
[----:B------:R-:W-:Y:S02]  /*8510*/  IADD3 R5, P0, R20, 0x2000, RZ ;  /* 0x0000200014057810 */ /* 0x000fe40007f1e0ff */
[----:B------:R-:W-:Y:S01]  /*8520*/  F2FP.F16.F32.PACK_AB R6, R61, R60 ;  /* 0x0000003c3d06723e */ /* 0x000fe200000000ff */
[----:B------:R0:W-:Y:S01]  /*8530*/  STSM.16.M88.4 [R3], R8 ;  /* 0x0000000803007844 */ /* 0x0001e20000000200 */
[----:B------:R-:W-:Y:S02]  /*8540*/  LOP3.LUT R4, R5, 0x380, RZ, 0xc0, !PT ;  /* 0x0000038005047812 */ /* 0x000fe400078ec0ff */
        /* <DEDUP_REMOVED lines=117> */
[----:B------:R-:W-:Y:S01]  /*8ca0*/  LOP3.LUT R3, R8, 0x380, RZ, 0xc0, !PT ;  /* 0x0000038008037812 */ /* 0x000fe200078ec0ff */
[----:B------:R-:W-:Y:S01]  /*8cb0*/  IMAD.X R21, RZ, RZ, R21, P0 ;  /* 0x000000ffff157224 */ /* 0x000fe200000e0615 */
[----:B------:R-:W-:Y:S02]  /*8cc0*/  F2FP.F16.F32.PACK_AB R5, R139, R138 ;  /* 0x0000008a8b05723e */ /* 0x000fe400000000ff */
[----:B------:R-:W-:-:S02]  /*8cd0*/  SHF.R.U64 R3, R3, 0x3, RZ ;  /* 0x0000000303037819 */ /* 0x000fc400000012ff */
[----:B------:R-:W-:Y:S01]  /*8ce0*/  F2FP.F16.F32.PACK_AB R9, R147, R146 ;  /* 0x000000929309723e */ /* 0x000fe200000000ff */
[----:B------:R0:W-:Y:S01]  /*8cf0*/  STSM.16.M88.4 [R0], R4 ;  /* 0x0000000400007844 */ /* 0x0001e20000000200 */
[----:B------:R-:W-:Y:S02]  /*8d00*/  LOP3.LUT R20, R3, R8, RZ, 0x3c, !PT ;  /* 0x0000000803147212 */ /* 0x000fe400078e3cff */
[----:B------:R-:W-:Y:S02]  /*8d10*/  F2FP.F16.F32.PACK_AB R8, R145, R144 ;  /* 0x000000909108723e */ /* 0x000fe400000000ff */
[----:B------:R-:W-:Y:S02]  /*8d20*/  MOV R20, R20 ;  /* 0x0000001400147202 */ /* 0x000fe40000000f00 */
[----:B------:R-:W-:Y:S02]  /*8d30*/  F2FP.F16.F32.PACK_AB R10, R149, R148 ;  /* 0x00000094950a723e */ /* 0x000fe400000000ff */
[----:B------:R-:W-:-:S02]  /*8d40*/  F2FP.F16.F32.PACK_AB R11, R151, R150 ;  /* 0x00000096970b723e */ /* 0x000fc400000000ff */
[----:B------:R-:W-:-:S03]  /*8d50*/  ISETP.NE.U32.AND P0, PT, RZ, UR10, PT ;  /* 0x0000000aff007c0c */ /* 0x000fc6000bf05070 */
[----:B------:R1:W-:Y:S01]  /*8d60*/  STSM.16.M88.4 [R20], R8 ;  /* 0x0000000814007844 */ /* 0x0003e20000000200 */
[----:B------:R-:W-:Y:S01]  /*8d70*/  BAR.SYNC.DEFER_BLOCKING 0x1, 0x100 ;  /* 0x0044000000007b1d */ /* 0x000fe20000010000 */
[----:B------:R-:W-:Y:S01]  /*8d80*/  ISETP.NE.AND.EX P0, PT, RZ, UR11, PT, P0 ;  /* 0x0000000bff007c0c */ /* 0x000fe2000bf05300 */
[----:B0-----:R-:W-:Y:S01]  /*8d90*/  IMAD.U32 R4, RZ, RZ, UR8 ;  /* 0x00000008ff047e24 */ /* 0x001fe2000f8e00ff */
[----:B------:R-:W-:Y:S01]  /*8da0*/  UIADD3.X UR8, UR12, UR11, URZ, UP0, !UPT ;  /* 0x0000000b0c087290 */ /* 0x000fe200087fe43f */
[----:B------:R-:W-:-:S05]  /*8db0*/  IMAD.U32 R5, RZ, RZ, UR9 ;  /* 0x00000009ff057e24 */ /* 0x000fca000f8e00ff */
[----:B------:R0:W2:Y:S02]  /*8dc0*/  @P1 LDG.E R3, desc[UR50][R4.64] ;  /* 0x0000003204031981 */ /* 0x0000a4000c1e1900 */
[----:B0-----:R-:W-:Y:S01]  /*8dd0*/  IMAD.U32 R4, RZ, RZ, UR4 ;  /* 0x00000004ff047e24 */ /* 0x001fe2000f8e00ff */
[----:B------:R-:W-:Y:S01]  /*8de0*/  UISETP.NE.AND UP0, UPT, UR45, URZ, UPT ;  /* 0x0000003f2d00728c */ /* 0x000fe2000bf05270 */
[----:B------:R-:W-:Y:S01]  /*8df0*/  IMAD.U32 R5, RZ, RZ, UR8 ;  /* 0x00000008ff057e24 */ /* 0x000fe2000f8e00ff */
[----:B------:R-:W-:-:S04]  /*8e00*/  ULDC UR4, c[0x0][0xad4] ;  /* 0x0002b50000047ab9 */ /* 0x000fc80000000800 */
[----:B------:R1:W5:Y:S01]  /*8e10*/  @P0 LDG.E R0, desc[UR50][R4.64] ;  /* 0x0000003204000981 */ /* 0x000362000c1e1900 */
[----:B------:R-:W-:Y:S01]  /*8e20*/  ULDC UR8, c[0x0][0xa88] ;  /* 0x0002a20000087ab9 */ /* 0x000fe20000000800 */
[----:B------:R-:W-:Y:S01]  /*8e30*/  USEL UR45, UR45, UR4, UP0 ;  /* 0x000000042d2d7287 */ /* 0x000fe20008000000 */
[----:B--2---:R-:W-:Y:S01]  /*8e40*/  @P1 R2UR UR8, R3 ;  /* 0x00000000030812ca */ /* 0x004fe200000e0000 */
[----:B-1----:R-:W-:-:S14]  /*8e50*/  @P1 BRA `(.L_x_389) ;  /* 0x0000000000181947 */ /* 0x002fdc0003800000 */
[----:B------:R-:W-:Y:S05]  /*8e60*/  @!P0 BRA `(.L_x_389) ;  /* 0x0000000000148947 */ /* 0x000fea0003800000 */
[----:B------:R-:W2:Y:S04]  /*8e70*/  LDG.E R6, desc[UR50][R4.64] ;  /* 0x0000003204067981 */ /* 0x000ea8000c1e1900 */
[----:B------:R-:W3:Y:S01]  /*8e80*/  LDG.E R3, desc[UR50][R4.64+0x4] ;  /* 0x0000043204037981 */ /* 0x000ee2000c1e1900 */
[----:B--2---:R-:W-:Y:S02]  /*8e90*/  R2UR UR4, R6 ;  /* 0x00000000060472ca */ /* 0x004fe400000e0000 */
[----:B---3--:R-:W-:-:S13]  /*8ea0*/  R2UR UR8, R3 ;  /* 0x00000000030872ca */ /* 0x008fda00000e0000 */
[----:B------:R-:W-:-:S12]  /*8eb0*/  UIADD3 UR8, -UR4, UR8, URZ ;  /* 0x0000000804087290 */ /* 0x000fd8000fffe13f */
.L_x_389:
[----:B------:R-:W0:Y:S01]  /*8ec0*/  SHFL.IDX PT, R3, R217, RZ, 0x1f ;  /* 0x00001fffd9037589 */ /* 0x000e2200000e0000 */
[----:B------:R-:W-:Y:S01]  /*8ed0*/  UMOV UR4, URZ ;  /* 0x0000003f00047c82 */ /* 0x000fe20008000000 */
[----:B-----5:R-:W-:Y:S01]  /*8ee0*/  @P0 R2UR UR4, R0 ;  /* 0x00000000000402ca */ /* 0x020fe200000e0000 */
[----:B------:R-:W-:Y:S02]  /*8ef0*/  UISETP.NE.U32.AND UP0, UPT, UR10, URZ, UPT ;  /* 0x0000003f0a00728c */ /* 0x000fe4000bf05070 */
[----:B------:R-:W-:Y:S02]  /*8f00*/  UISETP.GT.AND UP1, UPT, UR45, 0x1, UPT ;  /* 0x000000012d00788c */ /* 0x000fe4000bf24270 */
[----:B------:R-:W-:-:S04]  /*8f10*/  UISETP.NE.AND.EX UP0, UPT, UR11, URZ, UPT, UP0 ;  /* 0x0000003f0b00728c */ /* 0x000fc8000bf05300 */
[----:B------:R-:W-:Y:S01]  /*8f20*/  PLOP3.LUT P1, PT, PT, PT, UP1, 0x80, 0x0 ;  /* 0x000000000000781c */ /* 0x000fe20003f2f018 */
[----:B------:R-:W-:-:S03]  /*8f30*/  USEL UR9, UR40, URZ, !UP0 ;  /* 0x0000003f28097287 */ /* 0x000fc6000c000000 */
[----:B------:R-:W-:Y:S01]  /*8f40*/  USHF.R.S32.HI UR18, URZ, 0x1f, UR4 ;  /* 0x0000001f3f127899 */ /* 0x000fe20008011404 */
[----:B0-----:R-:W-:-:S13]  /*8f50*/  ISETP.NE.AND P0, PT, R3, RZ, PT ;  /* 0x000000ff0300720c */ /* 0x001fda0003f05270 */
[----:B------:R-:W-:Y:S05]  /*8f60*/  @P0 BRA `(.L_x_390) ;  /* 0x0000000400080947 */ /* 0x000fea0003800000 */
[----:B------:R-:W2:Y:S01]  /*8f70*/  LDL R6, [R1+0x30] ;  /* 0x0000300001067983 */ /* 0x000ea20000100800 */
[----:B------:R-:W0:Y:S01]  /*8f80*/  LDC R0, c[0x0][0xbe8] ;  /* 0x0002fa00ff007b82 */ /* 0x000e220000000800 */
[----:B------:R-:W-:Y:S02]  /*8f90*/  IMAD.U32 R9, RZ, RZ, UR43 ;  /* 0x0000002bff097e24 */ /* 0x000fe4000f8e00ff */
[----:B------:R-:W3:Y:S01]  /*8fa0*/  LDL R10, [R1+0x34] ;  /* 0x00003400010a7983 */ /* 0x000ee20000100800 */
[----:B------:R-:W-:Y:S01]  /*8fb0*/  UISETP.GT.AND UP1, UPT, UR45, 0x1, UPT ;  /* 0x000000012d00788c */ /* 0x000fe2000bf24270 */
[----:B------:R-:W-:Y:S01]  /*8fc0*/  UMOV UR19, 0x9b8 ;  /* 0x000009b800137882 */ /* 0x000fe20000000000 */
[----:B0-----:R-:W-:Y:S02]  /*8fd0*/  ISETP.NE.AND P0, PT, R0, 0x1, PT ;  /* 0x000000010000780c */ /* 0x001fe40003f05270 */
[----:B------:R-:W-:Y:S02]  /*8fe0*/  USEL UR19, UR19, 0x978, UP1 ;  /* 0x0000097813137887 */ /* 0x000fe40008800000 */
[----:B------:R-:W-:-:S09]  /*8ff0*/  UISETP.NE.U32.AND UP0, UPT, UR10, URZ, UPT ;  /* 0x0000003f0a00728c */ /* 0x000fd2000bf05070 */
[----:B------:R-:W0:Y:S08]  /*9000*/  @P0 LDC R4, c[0x0][0xbec] ;  /* 0x0002fb00ff040b82 */ /* 0x000e300000000800 */
[----:B------:R-:W1:Y:S01]  /*9010*/  @P0 LDC R5, c[0x0][0xbf0] ;  /* 0x0002fc00ff050b82 */ /* 0x000e620000000800 */
[----:B------:R-:W-:Y:S02]  /*9020*/  UISETP.NE.AND.EX UP0, UPT, UR11, URZ, UPT, UP0 ;  /* 0x0000003f0b00728c */ /* 0x000fe4000bf05300 */
[----:B------:R-:W-:-:S02]  /*9030*/  USEL UR16, UR44, URZ, UP1 ;  /* 0x0000003f2c107287 */ /* 0x000fc40008800000 */
[----:B------:R-:W-:Y:S01]  /*9040*/  USEL UR40, UR40, URZ, !UP0 ;  /* 0x0000003f28287287 */ /* 0x000fe2000c000000 */
[----:B------:R-:W-:Y:S01]  /*9050*/  ULDC.64 UR14, c[0x0][UR19+0x228] ;  /* 0x00008a00130e7abb */ /* 0x000fe20008000a00 */
[----:B------:R-:W-:Y:S01]  /*9060*/  ULDC.64 UR12, c[0x0][UR19+0x220] ;  /* 0x00008800130c7abb */ /* 0x000fe20008000a00 */
[----:B------:R-:W-:Y:S02]  /*9070*/  UIMAD.WIDE.U32 UR20, UR14, UR16, URZ ;  /* 0x000000100e1472a5 */ /* 0x000fe4000f8e003f */
[----:B------:R-:W-:Y:S02]  /*9080*/  UIMAD UR22, UR15, UR16, URZ ;  /* 0x000000100f1672a4 */ /* 0x000fe4000f8e023f */
[----:B------:R-:W-:Y:S01]  /*9090*/  UIMAD.WIDE.U32 UR14, UR12, UR40, URZ ;  /* 0x000000280c0e72a5 */ /* 0x000fe2000f8e003f */
[----:B------:R-:W-:Y:S01]  /*90a0*/  ULDC.64 UR10, c[0x0][UR19+0x218] ;  /* 0x00008600130a7abb */ /* 0x000fe20008000a00 */
[----:B------:R-:W-:Y:S02]  /*90b0*/  USEL UR41, UR41, URZ, !UP0 ;  /* 0x0000003f29297287 */ /* 0x000fe4000c000000 */
[----:B------:R-:W-:-:S02]  /*90c0*/  UIMAD UR40, UR13, UR40, URZ ;  /* 0x000000280d2872a4 */ /* 0x000fc4000f8e023f */
[----:B------:R-:W-:Y:S02]  /*90d0*/  UIMAD.WIDE.U32 UR16, UR10, UR42, URZ ;  /* 0x0000002a0a1072a5 */ /* 0x000fe4000f8e003f */
[----:B------:R-:W-:Y:S02]  /*90e0*/  UIMAD UR10, UR11, UR42, URZ ;  /* 0x0000002a0b0a72a4 */ /* 0x000fe4000f8e023f */
[----:B------:R-:W-:Y:S02]  /*90f0*/  UIMAD UR40, UR12, UR41, UR40 ;  /* 0x000000290c2872a4 */ /* 0x000fe4000f8e0228 */
[----:B------:R-:W-:Y:S02]  /*9100*/  UIADD3 UR22, UR21, UR22, URZ ;  /* 0x0000001615167290 */ /* 0x000fe4000fffe03f */
[----:B------:R-:W-:Y:S02]  /*9110*/  UIADD3 UR11, UR17, UR10, URZ ;  /* 0x0000000a110b7290 */ /* 0x000fe4000fffe03f */
[----:B------:R-:W-:-:S02]  /*9120*/  UIADD3 UR16, UP0, UP2, UR14, UR16, UR4 ;  /* 0x000000100e107290 */ /* 0x000fc4000fa1e004 */
[----:B------:R-:W-:-:S04]  /*9130*/  UIADD3 UR10, UR15, UR40, URZ ;  /* 0x000000280f0a7290 */ /* 0x000fc8000fffe03f */
[----:B------:R-:W-:Y:S01]  /*9140*/  UIADD3.X UR10, UR10, UR11, UR18, UP0, UP2 ;  /* 0x0000000b0a0a7290 */ /* 0x000fe200087e4412 */
[----:B------:R-:W-:Y:S02]  /*9150*/  IMAD.U32 R11, RZ, RZ, UR43 ;  /* 0x0000002bff0b7e24 */ /* 0x000fe4000f8e00ff */
[----:B--2---:R-:W-:-:S04]  /*9160*/  IMAD R9, R9, 0x40, R6 ;  /* 0x0000004009097824 */ /* 0x004fc800078e0206 */
[----:B0-----:R-:W-:-:S04]  /*9170*/  @P0 IMAD.HI.U32 R4, R9, R4, RZ ;  /* 0x0000000409040227 */ /* 0x001fc800078e00ff */
[----:B------:R-:W-:Y:S01]  /*9180*/  IMAD.MOV.U32 R3, RZ, RZ, R9 ;  /* 0x000000ffff037224 */ /* 0x000fe200078e0009 */
[----:B-1----:R-:W-:Y:S01]  /*9190*/  @P0 SHF.R.U32.HI R3, RZ, R5, R4 ;  /* 0x00000005ff030219 */ /* 0x002fe20000011604 */
[----:B------:R-:W-:Y:S02]  /*91a0*/  IMAD.U32 R4, RZ, RZ, UR20 ;  /* 0x00000014ff047e24 */ /* 0x000fe4000f8e00ff */
[----:B------:R-:W-:Y:S02]  /*91b0*/  IMAD.U32 R6, RZ, RZ, UR22 ;  /* 0x00000016ff067e24 */ /* 0x000fe4000f8e00ff */
[--C-:B------:R-:W-:Y:S01]  /*91c0*/  IMAD.MOV R7, RZ, RZ, -R3.reuse ;  /* 0x000000ffff077224 */ /* 0x100fe200078e0a03 */
[----:B------:R-:W-:Y:S02]  /*91d0*/  IADD3 R4, P0, P2, R3, UR16, R4 ;  /* 0x0000001003047c10 */ /* 0x000fe4000fa1e004 */
[----:B------:R-:W-:Y:S01]  /*91e0*/  SHF.R.S32.HI R3, RZ, 0x1f, R3 ;  /* 0x0000001fff037819 */ /* 0x000fe20000011403 */
[----:B------:R-:W-:-:S03]  /*91f0*/  IMAD R7, R0, R7, R9 ;  /* 0x0000000700077224 */ /* 0x000fc600078e0209 */
[----:B------:R-:W-:Y:S01]  /*9200*/  IADD3.X R5, R3, UR10, R6, P0, P2 ;  /* 0x0000000a03057c10 */ /* 0x000fe200087e4406 */
[----:B------:R-:W-:Y:S01]  /*9210*/  ULDC.64 UR10, c[0x0][UR19+0x210] ;  /* 0x00008400130a7abb */ /* 0x000fe20008000a00 */
[----:B------:R-:W-:Y:S01]  /*9220*/  SHF.R.S32.HI R3, RZ, 0x1f, R7 ;  /* 0x0000001fff037819 */ /* 0x000fe20000011407 */
[C---:B------:R-:W-:Y:S02]  /*9230*/  IMAD R6, R7.reuse, UR11, RZ ;  /* 0x0000000b07067c24 */ /* 0x040fe4000f8e02ff */
[----:B------:R-:W-:-:S04]  /*9240*/  IMAD.WIDE.U32 R4, R7, UR10, R4 ;  /* 0x0000000a07047c25 */ /* 0x000fc8000f8e0004 */
[----:B------:R-:W-:Y:S01]  /*9250*/  IMAD R3, R3, UR10, R6 ;  /* 0x0000000a03037c24 */ /* 0x000fe2000f8e0206 */
[----:B------:R-:W-:Y:S01]  /*9260*/  ULDC.64 UR10, c[0x0][0xba8] ;  /* 0x0002ea00000a7ab9 */ /* 0x000fe20000000a00 */
[----:B------:R-:W-:Y:S01]  /*9270*/  @!UP1 ULDC UR10, c[0x0][0xb50] ;  /* 0x0002d400000a9ab9 */ /* 0x000fe20000000800 */
[----:B------:R-:W-:Y:S01]  /*9280*/  @!UP1 ULDC UR11, c[0x0][0xb54] ;  /* 0x0002d500000b9ab9 */ /* 0x000fe20000000800 */
[----:B------:R-:W-:Y:S01]  /*9290*/  IMAD.IADD R3, R5, 0x1, R3 ;  /* 0x0000000105037824 */ /* 0x000fe200078e0203 */
[----:B------:R-:W-:-:S04]  /*92a0*/  LEA R8, P0, R4, UR10, 0x2 ;  /* 0x0000000a04087c11 */ /* 0x000fc8000f8010ff */
[----:B------:R-:W-:Y:S01]  /*92b0*/  LEA.HI.X R9, R4, UR11, R3, 0x2, P0 ;  /* 0x0000000b04097c11 */ /* 0x000fe200080f1403 */
[----:B---3--:R-:W-:Y:S01]  /*92c0*/  IMAD.MOV R3, RZ, RZ, -R10 ;  /* 0x000000ffff037224 */ /* 0x008fe200078e0a0a */
[----:B------:R-:W-:Y:S04]  /*92d0*/  SHFL.IDX PT, R4, R8, RZ, 0x1c1f ;  /* 0x001c1fff08047589 */ /* 0x000fe800000e0000 */
[----:B------:R-:W-:Y:S01]  /*92e0*/  ISETP.NE.AND P0, PT, R218, R3, PT ;  /* 0x00000003da00720c */ /* 0x000fe20003f05270 */
[----:B------:R-:W0:Y:S01]  /*92f0*/  SHFL.IDX PT, R5, R9, RZ, 0x1c1f ;  /* 0x001c1fff09057589 */ /* 0x000e2200000e0000 */
[----:B------:R-:W-:Y:S02]  /*9300*/  IMAD R3, R0, UR8, RZ ;  /* 0x0000000800037c24 */ /* 0x000fe4000f8e02ff */
[----:B------:R-:W-:Y:S01]  /*9310*/  IMAD R0, R11, 0x40, R16 ;  /* 0x000000400b007824 */ /* 0x000fe200078e0210 */
[----:B------:R-:W-:Y:S04]  /*9320*/  SHFL.IDX PT, R6, R8, 0x1, 0x1c1f ;  /* 0x003c1f0008067f89 */ /* 0x000fe800000e0000 */
[----:B------:R-:W1:Y:S01]  /*9330*/  SHFL.IDX PT, R7, R9, 0x1, 0x1c1f ;  /* 0x003c1f0009077f89 */ /* 0x000e6200000e0000 */
[C---:B------:R-:W-:Y:S01]  /*9340*/  ISETP.GE.OR P2, PT, R0.reuse, R3, P0 ;  /* 0x000000030000720c */ /* 0x040fe20000746670 */
[----:B------:R-:W-:-:S05]  /*9350*/  VIADD R0, R0, 0x8 ;  /* 0x0000000800007836 */ /* 0x000fca0000000000 */
[----:B------:R-:W-:-:S07]  /*9360*/  ISETP.GE.OR P0, PT, R0, R3, P0 ;  /* 0x000000030000720c */ /* 0x000fce0000706670 */
[----:B0-----:R0:W-:Y:S06]  /*9370*/  @!P2 ST.E desc[UR50][R4.64], R12 ;  /* 0x0000000c0400a985 */ /* 0x0011ec000c101932 */
[----:B-1----:R0:W-:Y:S02]  /*9380*/  @!P0 ST.E desc[UR50][R6.64], R13 ;  /* 0x0000000d06008985 */ /* 0x0021e4000c101932 */
.L_x_390:
[----:B------:R-:W-:Y:S05]  /*9390*/  @P1 BRA `(.L_x_391) ;  /* 0x0000001000681947 */ /* 0x000fea0003800000 */
[----:B------:R-:W1:Y:S01]  /*93a0*/  S2R R0, SR_TID.X ;  /* 0x0000000000007919 */ /* 0x000e620000002100 */
[----:B------:R-:W2:Y:S01]  /*93b0*/  LDC R82, c[0x0][0xbe8] ;  /* 0x0002fa00ff527b82 */ /* 0x000ea20000000800 */
[----:B------:R-:W-:Y:S01]  /*93c0*/  ULDC UR14, c[0x0][0xac8] ;  /* 0x0002b200000e7ab9 */ /* 0x000fe20000000800 */
[----:B------:R-:W-:Y:S01]  /*93d0*/  ULDC.64 UR12, c[0x0][0xaa0] ;  /* 0x0002a800000c7ab9 */ /* 0x000fe20000000a00 */
[----:B-1----:R-:W-:-:S05]  /*93e0*/  VIADD R0, R0, 0xffffff80 ;  /* 0xffffff8000007836 */ /* 0x002fca0000000000 */
[----:B------:R-:W-:-:S04]  /*93f0*/  SHF.R.S32.HI R3, RZ, 0x1f, R0 ;  /* 0x0000001fff037819 */ /* 0x000fc80000011400 */
[----:B------:R-:W-:-:S04]  /*9400*/  LEA.HI R20, R3, R0, RZ, 0x3 ;  /* 0x0000000003147211 */ /* 0x000fc800078f18ff */
[----:B------:R-:W-:-:S05]  /*9410*/  SHF.R.S32.HI R3, RZ, 0x3, R20 ;  /* 0x00000003ff037819 */ /* 0x000fca0000011414 */
[----:B0-----:R-:W-:-:S04]  /*9420*/  IMAD R5, R3, 0x40, R2 ;  /* 0x0000004003057824 */ /* 0x001fc800078e0202 */
[----:B------:R-:W-:-:S03]  /*9430*/  IMAD.WIDE R14, R5, 0x2, R14 ;  /* 0x00000002050e7825 */ /* 0x000fc600078e020e */
[C---:B------:R-:W-:Y:S02]  /*9440*/  IADD3 R41, P2, R14.reuse, 0x7000, RZ ;  /* 0x000070000e297810 */ /* 0x040fe40007f5e0ff */
[----:B------:R-:W-:Y:S02]  /*9450*/  IADD3 R33, P0, R14, 0x5000, RZ ;  /* 0x000050000e217810 */ /* 0x000fe40007f1e0ff */
[----:B------:R-:W-:Y:S02]  /*9460*/  LOP3.LUT R40, R41, 0x380, RZ, 0xc0, !PT ;  /* 0x0000038029287812 */ /* 0x000fe400078ec0ff */
[----:B------:R-:W-:Y:S02]  /*9470*/  LOP3.LUT R32, R33, 0x380, RZ, 0xc0, !PT ;  /* 0x0000038021207812 */ /* 0x000fe400078ec0ff */
[----:B------:R-:W-:Y:S02]  /*9480*/  SHF.R.U64 R40, R40, 0x3, RZ ;  /* 0x0000000328287819 */ /* 0x000fe400000012ff */
[----:B------:R-:W-:-:S02]  /*9490*/  IADD3 R37, P1, R14, 0x6000, RZ ;  /* 0x000060000e257810 */ /* 0x000fc40007f3e0ff */
[----:B------:R-:W-:Y:S01]  /*94a0*/  LOP3.LUT R40, R40, R41, RZ, 0x3c, !PT ;  /* 0x0000002928287212 */ /* 0x000fe200078e3cff */
[--C-:B------:R-:W-:Y:S01]  /*94b0*/  IMAD.X R41, RZ, RZ, R15.reuse, P2 ;  /* 0x000000ffff297224 */ /* 0x100fe200010e060f */
[----:B------:R-:W-:Y:S02]  /*94c0*/  IADD3 R69, P2, R14, 0xe000, RZ ;  /* 0x0000e0000e457810 */ /* 0x000fe40007f5e0ff */
[----:B------:R-:W-:Y:S02]  /*94d0*/  SHF.R.U64 R32, R32, 0x3, RZ ;  /* 0x0000000320207819 */ /* 0x000fe400000012ff */
[----:B------:R-:W-:Y:S01]  /*94e0*/  LOP3.LUT R68, R69, 0x380, RZ, 0xc0, !PT ;  /* 0x0000038045447812 */ /* 0x000fe200078ec0ff */
[----:B------:R-:W-:Y:S01]  /*94f0*/  UIMAD UR18, UR18, UR12, URZ ;  /* 0x0000000c121272a4 */ /* 0x000fe2000f8e023f */
[----:B------:R-:W-:Y:S01]  /*9500*/  LOP3.LUT R36, R37, 0x380, RZ, 0xc0, !PT ;  /* 0x0000038025247812 */ /* 0x000fe200078ec0ff */
[----:B------:R-:W-:Y:S01]  /*9510*/  VIADD R87, R2, 0xc0 ;  /* 0x000000c002577836 */ /* 0x000fe20000000000 */
[----:B------:R-:W-:Y:S01]  /*9520*/  SHF.R.U64 R68, R68, 0x3, RZ ;  /* 0x0000000344447819 */ /* 0x000fe200000012ff */
[----:B------:R-:W-:Y:S01]  /*9530*/  UIMAD.WIDE.U32 UR10, UR4, UR12, URZ ;  /* 0x0000000c040a72a5 */ /* 0x000fe2000f8e003f */
[----:B------:R-:W-:Y:S01]  /*9540*/  LOP3.LUT R32, R32, R33, RZ, 0x3c, !PT ;  /* 0x0000002120207212 */ /* 0x000fe200078e3cff */
[--C-:B------:R-:W-:Y:S01]  /*9550*/  IMAD.X R33, RZ, RZ, R15.reuse, P0 ;  /* 0x000000ffff217224 */ /* 0x100fe200000e060f */
[----:B------:R-:W-:Y:S01]  /*9560*/  LOP3.LUT R68, R68, R69, RZ, 0x3c, !PT ;  /* 0x0000004544447212 */ /* 0x000fe200078e3cff */
[----:B------:R-:W-:Y:S01]  /*9570*/  IMAD.X R69, RZ, RZ, R15, P2 ;  /* 0x000000ffff457224 */ /* 0x000fe200010e060f */
[----:B--2---:R-:W-:Y:S01]  /*9580*/  ISETP.NE.AND P2, PT, R82, 0x1, PT ;  /* 0x000000015200780c */ /* 0x004fe20003f45270 */
[----:B------:R-:W-:Y:S01]  /*9590*/  VIADD R89, R2, 0x100 ;  /* 0x0000010002597836 */ /* 0x000fe20000000000 */
[----:B------:R-:W-:-:S02]  /*95a0*/  IADD3 R61, P0, R14, 0xc000, RZ ;  /* 0x0000c0000e3d7810 */ /* 0x000fc40007f1e0ff */
[----:B------:R-:W-:Y:S02]  /*95b0*/  IADD3 R9, P3, R14, 0x1000, RZ ;  /* 0x000010000e097810 */ /* 0x000fe40007f7e0ff */
[----:B------:R-:W-:Y:S02]  /*95c0*/  LOP3.LUT R81, R20, 0xfffffff8, RZ, 0xc0, !PT ;  /* 0xfffffff814517812 */ /* 0x000fe400078ec0ff */
[C---:B------:R-:W-:Y:S02]  /*95d0*/  IADD3 R13, P4, R14.reuse, 0x2000, RZ ;  /* 0x000020000e0d7810 */ /* 0x040fe40007f9e0ff */
[C---:B------:R-:W-:Y:S02]  /*95e0*/  IADD3 R25, P5, R14.reuse, 0x3000, RZ ;  /* 0x000030000e197810 */ /* 0x040fe40007fbe0ff */
[----:B------:R-:W-:Y:S01]  /*95f0*/  IADD3 R29, P6, R14, 0x4000, RZ ;  /* 0x000040000e1d7810 */ /* 0x000fe20007fde0ff */
[----:B------:R-:W0:Y:S01]  /*9600*/  @P2 LDC R77, c[0x0][0xbec] ;  /* 0x0002fb00ff4d2b82 */ /* 0x000e220000000800 */
[----:B------:R-:W-:Y:S01]  /*9610*/  SHF.R.U64 R36, R36, 0x3, RZ ;  /* 0x0000000324247819 */ /* 0x000fe200000012ff */
[----:B------:R-:W-:Y:S01]  /*9620*/  UIMAD UR18, UR4, UR13, UR18 ;  /* 0x0000000d041272a4 */ /* 0x000fe2000f8e0212 */
[----:B------:R-:W-:Y:S01]  /*9630*/  LOP3.LUT R60, R61, 0x380, RZ, 0xc0, !PT ;  /* 0x000003803d3c7812 */ /* 0x000fe200078ec0ff */
[----:B------:R-:W-:Y:S01]  /*9640*/  VIADD R93, R2, 0x140 ;  /* 0x00000140025d7836 */ /* 0x000fe20000000000 */
[----:B------:R-:W-:Y:S01]  /*9650*/  LOP3.LUT R36, R36, R37, RZ, 0x3c, !PT ;  /* 0x0000002524247212 */ /* 0x000fe200078e3cff */
[----:B------:R-:W-:Y:S01]  /*9660*/  IMAD.X R37, RZ, RZ, R15, P1 ;  /* 0x000000ffff257224 */ /* 0x000fe200008e060f */
[----:B------:R-:W-:Y:S01]  /*9670*/  IADD3 R65, P1, R14, 0xd000, RZ ;  /* 0x0000d0000e417810 */ /* 0x000fe20007f3e0ff */
[----:B------:R-:W1:Y:S01]  /*9680*/  @P2 LDC R79, c[0x0][0xbf0] ;  /* 0x0002fc00ff4f2b82 */ /* 0x000e620000000800 */
[----:B------:R-:W-:Y:S01]  /*9690*/  SHF.R.U64 R60, R60, 0x3, RZ ;  /* 0x000000033c3c7819 */ /* 0x000fe200000012ff */
[----:B------:R-:W-:Y:S01]  /*96a0*/  VIADD R95, R2, 0x180 ;  /* 0x00000180025f7836 */ /* 0x000fe20000000000 */
[----:B------:R-:W-:Y:S01]  /*96b0*/  LOP3.LUT R8, R9, 0x380, RZ, 0xc0, !PT ;  /* 0x0000038009087812 */ /* 0x000fe200078ec0ff */
[----:B------:R-:W-:Y:S01]  /*96c0*/  IMAD.IADD R0, R0, 0x1, -R81 ;  /* 0x0000000100007824 */ /* 0x000fe200078e0a51 */
[----:B------:R-:W-:Y:S01]  /*96d0*/  LOP3.LUT R64, R65, 0x380, RZ, 0xc0, !PT ;  /* 0x0000038041407812 */ /* 0x000fe200078ec0ff */
[----:B------:R-:W5:Y:S01]  /*96e0*/  LD.E.128 R32, desc[UR50][R32.64] ;  /* 0x0000003220207980 */ /* 0x000f62000c101d00 */
[----:B------:R-:W-:Y:S01]  /*96f0*/  LOP3.LUT R60, R60, R61, RZ, 0x3c, !PT ;  /* 0x0000003d3c3c7212 */ /* 0x000fe200078e3cff */
[----:B------:R-:W-:Y:S01]  /*9700*/  IMAD.X R61, RZ, RZ, R15, P0 ;  /* 0x000000ffff3d7224 */ /* 0x000fe200000e060f */
[----:B------:R-:W-:Y:S01]  /*9710*/  ISETP.GE.AND P0, PT, R185, UR14, PT ;  /* 0x0000000eb9007c0c */ /* 0x000fe2000bf06270 */
[----:B------:R-:W5:Y:S01]  /*9720*/  LD.E.128 R40, desc[UR50][R40.64] ;  /* 0x0000003228287980 */ /* 0x000f62000c101d00 */
[----:B------:R-:W-:Y:S01]  /*9730*/  SHF.R.U64 R8, R8, 0x3, RZ ;  /* 0x0000000308087819 */ /* 0x000fe200000012ff */
[----:B------:R-:W-:Y:S01]  /*9740*/  ULDC.64 UR12, c[0x0][0xae8] ;  /* 0x0002ba00000c7ab9 */ /* 0x000fe20000000a00 */
[----:B------:R-:W-:Y:S01]  /*9750*/  SHF.R.U64 R64, R64, 0x3, RZ ;  /* 0x0000000340407819 */ /* 0x000fe200000012ff */
[----:B------:R-:W-:Y:S01]  /*9760*/  IMAD.U32 R81, RZ, RZ, UR43 ;  /* 0x0000002bff517e24 */ /* 0x000fe2000f8e00ff */
[----:B------:R-:W-:Y:S01]  /*9770*/  SEL R76, RZ, 0xffffffff, P0 ;  /* 0xffffffffff4c7807 */ /* 0x000fe20000000000 */
[----:B------:R-:W-:Y:S01]  /*9780*/  IMAD R0, R0, 0x20, R3 ;  /* 0x0000002000007824 */ /* 0x000fe200078e0203 */
[----:B------:R-:W-:Y:S01]  /*9790*/  LOP3.LUT R8, R8, R9, RZ, 0x3c, !PT ;  /* 0x0000000908087212 */ /* 0x000fe200078e3cff */
[--C-:B------:R-:W-:Y:S01]  /*97a0*/  IMAD.X R9, RZ, RZ, R15.reuse, P3 ;  /* 0x000000ffff097224 */ /* 0x100fe200018e060f */
[----:B------:R-:W-:Y:S01]  /*97b0*/  ISETP.GE.AND P0, PT, R184, UR14, PT ;  /* 0x0000000eb8007c0c */ /* 0x000fe2000bf06270 */
[----:B------:R-:W5:Y:S01]  /*97c0*/  LD.E.128 R68, desc[UR50][R68.64] ;  /* 0x0000003244447980 */ /* 0x000f62000c101d00 */
[----:B------:R-:W-:Y:S01]  /*97d0*/  LOP3.LUT R64, R64, R65, RZ, 0x3c, !PT ;  /* 0x0000004140407212 */ /* 0x000fe200078e3cff */
[----:B------:R-:W-:Y:S01]  /*97e0*/  IMAD.X R65, RZ, RZ, R15, P1 ;  /* 0x000000ffff417224 */ /* 0x000fe200008e060f */
[----:B------:R-:W-:Y:S01]  /*97f0*/  IADD3 R45, P3, R14, 0x8000, RZ ;  /* 0x000080000e2d7810 */ /* 0x000fe20007f7e0ff */
[----:B------:R-:W-:Y:S01]  /*9800*/  IMAD.SHL.U32 R76, R76, 0x2, RZ ;  /* 0x000000024c4c7824 */ /* 0x000fe200078e00ff */
[----:B------:R-:W-:-:S02]  /*9810*/  ISETP.GE.AND P1, PT, R2, UR14, PT ;  /* 0x0000000e02007c0c */ /* 0x000fc4000bf26270 */
[----:B------:R-:W-:Y:S02]  /*9820*/  LOP3.LUT R12, R13, 0x380, RZ, 0xc0, !PT ;  /* 0x000003800d0c7812 */ /* 0x000fe400078ec0ff */
[----:B------:R-:W-:Y:S02]  /*9830*/  LOP3.LUT R24, R25, 0x380, RZ, 0xc0, !PT ;  /* 0x0000038019187812 */ /* 0x000fe400078ec0ff */
[----:B------:R-:W-:Y:S01]  /*9840*/  LOP3.LUT R28, R29, 0x380, RZ, 0xc0, !PT ;  /* 0x000003801d1c7812 */ /* 0x000fe200078ec0ff */
[----:B------:R-:W-:Y:S01]  /*9850*/  UIADD3 UR11, UR11, UR18, URZ ;  /* 0x000000120b0b7290 */ /* 0x000fe2000fffe03f */
[----:B------:R-:W-:Y:S01]  /*9860*/  SEL R20, RZ, 0xffffffff, P0 ;  /* 0xffffffffff147807 */ /* 0x000fe20000000000 */
[----:B------:R-:W-:Y:S01]  /*9870*/  IMAD R80, R81, 0x40, R0 ;  /* 0x0000004051507824 */ /* 0x000fe200078e0200 */
[----:B------:R-:W-:Y:S01]  /*9880*/  ISETP.GE.AND P0, PT, R87, UR14, PT ;  /* 0x0000000e57007c0c */ /* 0x000fe2000bf06270 */
[----:B------:R-:W-:Y:S01]  /*9890*/  USHF.R.S32.HI UR4, URZ, 0x1f, UR9 ;  /* 0x0000001f3f047899 */ /* 0x000fe20008011409 */
[----:B------:R-:W-:Y:S01]  /*98a0*/  LOP3.LUT R44, R45, 0x380, RZ, 0xc0, !PT ;  /* 0x000003802d2c7812 */ /* 0x000fe200078ec0ff */
[----:B------:R-:W5:Y:S01]  /*98b0*/  LD.E.128 R8, desc[UR50][R8.64] ;  /* 0x0000003208087980 */ /* 0x000f62000c101d00 */
[----:B------:R-:W-:Y:S01]  /*98c0*/  SEL R21, RZ, 0x1, P1 ;  /* 0x00000001ff157807 */ /* 0x000fe20000800000 */
[----:B------:R-:W-:Y:S01]  /*98d0*/  IMAD.SHL.U32 R20, R20, 0x4, RZ ;  /* 0x0000000414147824 */ /* 0x000fe200078e00ff */
[----:B------:R-:W-:Y:S01]  /*98e0*/  SHF.R.U64 R12, R12, 0x3, RZ ;  /* 0x000000030c0c7819 */ /* 0x000fe200000012ff */
[----:B------:R-:W5:Y:S01]  /*98f0*/  LD.E.128 R36, desc[UR50][R36.64] ;  /* 0x0000003224247980 */ /* 0x000f62000c101d00 */
[----:B------:R-:W-:-:S02]  /*9900*/  SHF.R.U64 R24, R24, 0x3, RZ ;  /* 0x0000000318187819 */ /* 0x000fc400000012ff */
[----:B------:R-:W-:Y:S01]  /*9910*/  SHF.R.U64 R28, R28, 0x3, RZ ;  /* 0x000000031c1c7819 */ /* 0x000fe200000012ff */
[----:B------:R-:W5:Y:S01]  /*9920*/  LD.E.128 R60, desc[UR50][R60.64] ;  /* 0x000000323c3c7980 */ /* 0x000f62000c101d00 */
[----:B------:R-:W-:Y:S02]  /*9930*/  SEL R0, RZ, 0xffffffff, P0 ;  /* 0xffffffffff007807 */ /* 0x000fe40000000000 */
[----:B------:R-:W-:Y:S01]  /*9940*/  SHF.R.U64 R44, R44, 0x3, RZ ;  /* 0x000000032c2c7819 */ /* 0x000fe200000012ff */
[----:B------:R-:W-:Y:S01]  /*9950*/  UIMAD.WIDE.U32 UR10, UR42, UR12, UR10 ;  /* 0x0000000c2a0a72a5 */ /* 0x000fe2000f8e000a */
[----:B------:R-:W-:Y:S01]  /*9960*/  LOP3.LUT R21, R76, 0x2, R21, 0xe2, !PT ;  /* 0x000000024c157812 */ /* 0x000fe200078ee215 */
[----:B------:R-:W5:Y:S01]  /*9970*/  LD.E.128 R64, desc[UR50][R64.64] ;  /* 0x0000003240407980 */ /* 0x000f62000c101d00 */
[----:B------:R-:W-:Y:S01]  /*9980*/  ISETP.GE.AND P0, PT, R89, UR14, PT ;  /* 0x0000000e59007c0c */ /* 0x000fe2000bf06270 */
[----:B------:R-:W-:Y:S01]  /*9990*/  IMAD.SHL.U32 R76, R0, 0x8, RZ ;  /* 0x00000008004c7824 */ /* 0x000fe200078e00ff */
[----:B------:R-:W-:Y:S01]  /*99a0*/  LOP3.LUT R12, R12, R13, RZ, 0x3c, !PT ;  /* 0x0000000d0c0c7212 */ /* 0x000fe200078e3cff */
[--C-:B------:R-:W-:Y:S01]  /*99b0*/  IMAD.X R13, RZ, RZ, R15.reuse, P4 ;  /* 0x000000ffff0d7224 */ /* 0x100fe200020e060f */
[----:B------:R-:W-:Y:S01]  /*99c0*/  LOP3.LUT R24, R24, R25, RZ, 0x3c, !PT ;  /* 0x0000001918187212 */ /* 0x000fe200078e3cff */
[--C-:B------:R-:W-:Y:S01]  /*99d0*/  IMAD.X R25, RZ, RZ, R15.reuse, P5 ;  /* 0x000000ffff197224 */ /* 0x100fe200028e060f */
[----:B------:R-:W-:Y:S01]  /*99e0*/  LOP3.LUT R28, R28, R29, RZ, 0x3c, !PT ;  /* 0x0000001d1c1c7212 */ /* 0x000fe200078e3cff */
[--C-:B------:R-:W-:Y:S01]  /*99f0*/  IMAD.X R29, RZ, RZ, R15.reuse, P6 ;  /* 0x000000ffff1d7224 */ /* 0x100fe200030e060f */
[----:B------:R-:W-:Y:S01]  /*9a00*/  LOP3.LUT R44, R44, R45, RZ, 0x3c, !PT ;  /* 0x0000002d2c2c7212 */ /* 0x000fe200078e3cff */
[----:B------:R-:W-:Y:S01]  /*9a10*/  IMAD.X R45, RZ, RZ, R15, P3 ;  /* 0x000000ffff2d7224 */ /* 0x000fe200018e060f */
[----:B------:R-:W-:Y:S01]  /*9a20*/  IADD3 R49, P4, R14, 0x9000, RZ ;  /* 0x000090000e317810 */ /* 0x000fe20007f9e0ff */
[----:B0-----:R-:W-:Y:S01]  /*9a30*/  @P2 IMAD.HI.U32 R0, R80, R77, RZ ;  /* 0x0000004d50002227 */ /* 0x001fe200078e00ff */
[C---:B------:R-:W-:Y:S01]  /*9a40*/  IADD3 R53, P5, R14.reuse, 0xa000, RZ ;  /* 0x0000a0000e357810 */ /* 0x040fe20007fbe0ff */
[----:B------:R-:W-:Y:S01]  /*9a50*/  UIMAD UR11, UR42, UR13, UR11 ;  /* 0x0000000d2a0b72a4 */ /* 0x000fe2000f8e020b */
[----:B------:R-:W-:Y:S01]  /*9a60*/  IADD3 R57, P6, R14, 0xb000, RZ ;  /* 0x0000b0000e397810 */ /* 0x000fe20007fde0ff */
[----:B------:R-:W5:Y:S01]  /*9a70*/  LD.E.128 R24, desc[UR50][R24.64] ;  /* 0x0000003218187980 */ /* 0x000f62000c101d00 */
[----:B------:R-:W-:Y:S01]  /*9a80*/  LOP3.LUT R21, R20, 0x4, R21, 0xe2, !PT ;  /* 0x0000000414157812 */ /* 0x000fe200078ee215 */
[----:B------:R-:W-:Y:S01]  /*9a90*/  ULDC.64 UR12, c[0x0][0xaf0] ;  /* 0x0002bc00000c7ab9 */ /* 0x000fe20000000a00 */
[----:B------:R-:W-:Y:S01]  /*9aa0*/  IADD3 R7, P3, R14, 0xf000, RZ ;  /* 0x0000f0000e077810 */ /* 0x000fe20007f7e0ff */
[----:B------:R-:W5:Y:S01]  /*9ab0*/  LD.E.128 R28, desc[UR50][R28.64] ;  /* 0x000000321c1c7980 */ /* 0x000f62000c101d00 */
[----:B------:R-:W-:Y:S01]  /*9ac0*/  SEL R20, RZ, 0xffffffff, P0 ;  /* 0xffffffffff147807 */ /* 0x000fe20000000000 */
[----:B------:R-:W-:Y:S01]  /*9ad0*/  UIMAD UR4, UR4, UR12, URZ ;  /* 0x0000000c040472a4 */ /* 0x000fe2000f8e023f */
[----:B------:R-:W-:Y:S01]  /*9ae0*/  LOP3.LUT R48, R49, 0x380, RZ, 0xc0, !PT ;  /* 0x0000038031307812 */ /* 0x000fe200078ec0ff */
[----:B------:R-:W-:Y:S01]  /*9af0*/  IMAD.MOV.U32 R77, RZ, RZ, R80 ;  /* 0x000000ffff4d7224 */ /* 0x000fe200078e0050 */
[----:B------:R-:W-:Y:S01]  /*9b00*/  LOP3.LUT R52, R53, 0x380, RZ, 0xc0, !PT ;  /* 0x0000038035347812 */ /* 0x000fe200078ec0ff */
[----:B------:R-:W5:Y:S01]  /*9b10*/  LD.E.128 R44, desc[UR50][R44.64] ;  /* 0x000000322c2c7980 */ /* 0x000f62000c101d00 */
[----:B------:R-:W-:-:S02]  /*9b20*/  LOP3.LUT R56, R57, 0x380, RZ, 0xc0, !PT ;  /* 0x0000038039387812 */ /* 0x000fc400078ec0ff */
[----:B------:R-:W-:Y:S01]  /*9b30*/  LOP3.LUT R5, R14, 0x380, RZ, 0xc0, !PT ;  /* 0x000003800e057812 */ /* 0x000fe200078ec0ff */
[----:B------:R-:W-:Y:S01]  /*9b40*/  UIMAD.WIDE.U32 UR10, UR9, UR12, UR10 ;  /* 0x0000000c090a72a5 */ /* 0x000fe2000f8e000a */
[----:B------:R-:W-:Y:S01]  /*9b50*/  LOP3.LUT R6, R7, 0x380, RZ, 0xc0, !PT ;  /* 0x0000038007067812 */ /* 0x000fe200078ec0ff */
[----:B------:R-:W-:Y:S01]  /*9b60*/  IMAD.X R73, RZ, RZ, R15, P3 ;  /* 0x000000ffff497224 */ /* 0x000fe200018e060f */
[----:B-1----:R-:W-:Y:S01]  /*9b70*/  @P2 SHF.R.U32.HI R77, RZ, R79, R0 ;  /* 0x0000004fff4d2219 */ /* 0x002fe20000011600 */
[----:B------:R-:W-:Y:S01]  /*9b80*/  IMAD.SHL.U32 R79, R20, 0x10, RZ ;  /* 0x00000010144f7824 */ /* 0x000fe200078e00ff */
[----:B------:R-:W-:Y:S01]  /*9b90*/  LOP3.LUT R76, R76, 0x8, R21, 0xe2, !PT ;  /* 0x000000084c4c7812 */ /* 0x000fe200078ee215 */
[----:B------:R-:W-:Y:S01]  /*9ba0*/  UIMAD UR4, UR9, UR13, UR4 ;  /* 0x0000000d090472a4 */ /* 0x000fe2000f8e0204 */
[----:B------:R-:W-:Y:S02]  /*9bb0*/  SHF.R.U64 R48, R48, 0x3, RZ ;  /* 0x0000000330307819 */ /* 0x000fe400000012ff */
[----:B------:R-:W-:-:S02]  /*9bc0*/  SHF.R.U64 R52, R52, 0x3, RZ ;  /* 0x0000000334347819 */ /* 0x000fc400000012ff */
[----:B------:R-:W-:Y:S02]  /*9bd0*/  SHF.R.U64 R56, R56, 0x3, RZ ;  /* 0x0000000338387819 */ /* 0x000fe400000012ff */
[----:B------:R-:W-:Y:S02]  /*9be0*/  SHF.R.U64 R5, R5, 0x3, RZ ;  /* 0x0000000305057819 */ /* 0x000fe400000012ff */
[----:B------:R-:W-:Y:S01]  /*9bf0*/  SHF.R.U64 R6, R6, 0x3, RZ ;  /* 0x0000000306067819 */ /* 0x000fe200000012ff */
[----:B------:R-:W-:Y:S01]  /*9c00*/  UIADD3 UR4, UR11, UR4, URZ ;  /* 0x000000040b047290 */ /* 0x000fe2000fffe03f */
[----:B------:R-:W-:Y:S01]  /*9c10*/  LOP3.LUT R76, R79, 0x10, R76, 0xe2, !PT ;  /* 0x000000104f4c7812 */ /* 0x000fe200078ee24c */
[----:B------:R-:W-:Y:S01]  /*9c20*/  IMAD.MOV R79, RZ, RZ, -R77 ;  /* 0x000000ffff4f7224 */ /* 0x000fe200078e0a4d */
[----:B------:R-:W-:Y:S02]  /*9c30*/  ISETP.GE.AND P0, PT, R93, UR14, PT ;  /* 0x0000000e5d007c0c */ /* 0x000fe4000bf06270 */
[----:B------:R-:W-:Y:S01]  /*9c40*/  LOP3.LUT R48, R48, R49, RZ, 0x3c, !PT ;  /* 0x0000003130307212 */ /* 0x000fe200078e3cff */
[--C-:B------:R-:W-:Y:S01]  /*9c50*/  IMAD.X R49, RZ, RZ, R15.reuse, P4 ;  /* 0x000000ffff317224 */ /* 0x100fe200020e060f */
[----:B------:R-:W-:Y:S01]  /*9c60*/  LOP3.LUT R52, R52, R53, RZ, 0x3c, !PT ;  /* 0x0000003534347212 */ /* 0x000fe200078e3cff */
[--C-:B------:R-:W-:Y:S01]  /*9c70*/  IMAD.X R53, RZ, RZ, R15.reuse, P5 ;  /* 0x000000ffff357224 */ /* 0x100fe200028e060f */
[----:B------:R-:W-:Y:S01]  /*9c80*/  LOP3.LUT R56, R56, R57, RZ, 0x3c, !PT ;  /* 0x0000003938387212 */ /* 0x000fe200078e3cff */
[--C-:B------:R-:W-:Y:S01]  /*9c90*/  IMAD.X R57, RZ, RZ, R15.reuse, P6 ;  /* 0x000000ffff397224 */ /* 0x100fe200030e060f */
[----:B------:R-:W-:Y:S01]  /*9ca0*/  LOP3.LUT R4, R5, R14, RZ, 0x3c, !PT ;  /* 0x0000000e05047212 */ /* 0x000fe200078e3cff */
[----:B------:R-:W-:Y:S01]  /*9cb0*/  IMAD.MOV.U32 R5, RZ, RZ, R15 ;  /* 0x000000ffff057224 */ /* 0x000fe200078e000f */
[----:B------:R-:W-:-:S02]  /*9cc0*/  LOP3.LUT R72, R6, R7, RZ, 0x3c, !PT ;  /* 0x0000000706487212 */ /* 0x000fc400078e3cff */
[----:B------:R-:W-:Y:S01]  /*9cd0*/  SHF.R.S32.HI R78, RZ, 0x1f, R77 ;  /* 0x0000001fff4e7819 */ /* 0x000fe2000001144d */
[----:B------:R-:W-:Y:S01]  /*9ce0*/  IMAD.U32 R20, RZ, RZ, UR10 ;  /* 0x0000000aff147e24 */ /* 0x000fe2000f8e00ff */
[----:B------:R-:W-:Y:S01]  /*9cf0*/  SEL R0, RZ, 0xffffffff, P0 ;  /* 0xffffffffff007807 */ /* 0x000fe20000000000 */
[----:B------:R-:W-:Y:S01]  /*9d00*/  IMAD.U32 R21, RZ, RZ, UR11 ;  /* 0x0000000bff157e24 */ /* 0x000fe2000f8e00ff */
[----:B------:R-:W-:Y:S01]  /*9d10*/  ULDC.64 UR10, c[0x0][0xae0] ;  /* 0x0002b800000a7ab9 */ /* 0x000fe20000000a00 */
[----:B------:R-:W-:Y:S01]  /*9d20*/  IMAD R79, R82, R79, R80 ;  /* 0x0000004f524f7224 */ /* 0x000fe200078e0250 */
[----:B------:R-:W5:Y:S01]  /*9d30*/  LD.E.128 R4, desc[UR50][R4.64] ;  /* 0x0000003204047980 */ /* 0x000f62000c101d00 */
[----:B------:R-:W-:Y:S02]  /*9d40*/  IMAD.U32 R21, RZ, RZ, UR4 ;  /* 0x00000004ff157e24 */ /* 0x000fe4000f8e00ff */
[----:B------:R-:W-:Y:S01]  /*9d50*/  IMAD R78, R78, UR10, RZ ;  /* 0x0000000a4e4e7c24 */ /* 0x000fe2000f8e02ff */
[----:B------:R-:W5:Y:S01]  /*9d60*/  LD.E.128 R12, desc[UR50][R12.64] ;  /* 0x000000320c0c7980 */ /* 0x000f62000c101d00 */
[----:B------:R-:W-:Y:S01]  /*9d70*/  IMAD.SHL.U32 R83, R0, 0x20, RZ ;  /* 0x0000002000537824 */ /* 0x000fe200078e00ff */
[----:B------:R-:W-:-:S02]  /*9d80*/  ISETP.GE.AND P0, PT, R95, UR14, PT ;  /* 0x0000000e5f007c0c */ /* 0x000fc4000bf06270 */
[----:B------:R-:W5:Y:S01]  /*9d90*/  LD.E.128 R48, desc[UR50][R48.64] ;  /* 0x0000003230307980 */ /* 0x000f62000c101d00 */
[----:B------:R-:W-:-:S03]  /*9da0*/  SHF.R.S32.HI R0, RZ, 0x1f, R79 ;  /* 0x0000001fff007819 */ /* 0x000fc6000001144f */
[----:B------:R-:W5:Y:S01]  /*9db0*/  LD.E.128 R52, desc[UR50][R52.64] ;  /* 0x0000003234347980 */ /* 0x000f62000c101d00 */
[----:B------:R-:W-:-:S03]  /*9dc0*/  IMAD.WIDE.U32 R20, R77, UR10, R20 ;  /* 0x0000000a4d147c25 */ /* 0x000fc6000f8e0014 */
[----:B------:R-:W5:Y:S01]  /*9dd0*/  LD.E.128 R56, desc[UR50][R56.64] ;  /* 0x0000003238387980 */ /* 0x000f62000c101d00 */
[----:B------:R-:W-:Y:S01]  /*9de0*/  IMAD R81, R77, UR11, R78 ;  /* 0x0000000b4d517c24 */ /* 0x000fe2000f8e024e */
[----:B------:R-:W-:Y:S02]  /*9df0*/  ULDC.64 UR10, c[0x0][0xad8] ;  /* 0x0002b600000a7ab9 */ /* 0x000fe40000000a00 */
[----:B------:R-:W5:Y:S01]  /*9e00*/  LD.E.128 R72, desc[UR50][R72.64] ;  /* 0x0000003248487980 */ /* 0x000f62000c101d00 */
[----:B------:R-:W-:Y:S01]  /*9e10*/  VIADD R97, R2, 0x1c0 ;  /* 0x000001c002617836 */ /* 0x000fe20000000000 */
[----:B------:R-:W-:Y:S01]  /*9e20*/  @!PT LDS RZ, [RZ] ;  /* 0x00000000fffff984 */ /* 0x000fe20000000800 */
[----:B------:R-:W-:Y:S01]  /*9e30*/  @!PT LDS RZ, [RZ] ;  /* 0x00000000fffff984 */ /* 0x000fe20000000800 */
[----:B------:R-:W-:Y:S01]  /*9e40*/  @!PT LDS RZ, [RZ] ;  /* 0x00000000fffff984 */ /* 0x000fe20000000800 */
[----:B------:R-:W-:Y:S01]  /*9e50*/  @!PT LDS RZ, [RZ] ;  /* 0x00000000fffff984 */ /* 0x000fe20000000800 */
[----:B------:R0:W-:Y:S06]  /*9e60*/  MEMBAR.ALL.CTA ;  /* 0x0000000000007992 */ /* 0x0001ec0000008000 */
[----:B0-----:R-:W0:Y:S01]  /*9e70*/  FENCE.VIEW.ASYNC.S ;  /* 0x00000000000073c6 */ /* 0x001e220000000000 */
[----:B------:R-:W-:Y:S01]  /*9e80*/  IMAD.U32 R90, RZ, RZ, UR43 ;  /* 0x0000002bff5a7e24 */ /* 0x000fe2000f8e00ff */
[----:B------:R-:W-:Y:S01]  /*9e90*/  LOP3.LUT R76, R83, 0x20, R76, 0xe2, !PT ;  /* 0x00000020534c7812 */ /* 0x000fe200078ee24c */
[----:B------:R-:W-:Y:S01]  /*9ea0*/  IMAD.IADD R21, R21, 0x1, R81 ;  /* 0x0000000115157824 */ /* 0x000fe200078e0251 */
[----:B------:R-:W-:Y:S01]  /*9eb0*/  SEL R77, RZ, 0x40, P0 ;  /* 0x00000040ff4d7807 */ /* 0x000fe20000000000 */
[----:B------:R-:W-:Y:S01]  /*9ec0*/  IMAD R78, R0, UR10, RZ ;  /* 0x0000000a004e7c24 */ /* 0x000fe2000f8e02ff */
[----:B------:R-:W-:Y:S01]  /*9ed0*/  ISETP.GE.AND P0, PT, R97, UR14, PT ;  /* 0x0000000e61007c0c */ /* 0x000fe2000bf06270 */
[----:B------:R-:W-:-:S02]  /*9ee0*/  IMAD R90, R90, 0x40, R3 ;  /* 0x000000405a5a7824 */ /* 0x000fc400078e0203 */
[----:B------:R-:W-:Y:S01]  /*9ef0*/  IMAD R91, R82, UR8, RZ ;  /* 0x00000008525b7c24 */ /* 0x000fe2000f8e02ff */
[----:B------:R-:W-:Y:S01]  /*9f00*/  LOP3.LUT R0, R76, R77, RZ, 0xfc, !PT ;  /* 0x0000004d4c007212 */ /* 0x000fe200078efcff */
[C---:B------:R-:W-:Y:S01]  /*9f10*/  IMAD R77, R79.reuse, UR11, R78 ;  /* 0x0000000b4f4d7c24 */ /* 0x040fe2000f8e024e */
[----:B------:R-:W-:Y:S01]  /*9f20*/  UIADD3 UR4, UR39, 0x28c20, URZ ;  /* 0x00028c2027047890 */ /* 0x000fe2000fffe03f */
[----:B------:R-:W-:Y:S01]  /*9f30*/  IMAD.WIDE.U32 R20, R79, UR10, R20 ;  /* 0x0000000a4f147c25 */ /* 0x000fe2000f8e0014 */
[----:B------:R-:W-:Y:S01]  /*9f40*/  SEL R3, RZ, 0x80, P0 ;  /* 0x00000080ff037807 */ /* 0x000fe20000000000 */
[----:B------:R-:W-:Y:S01]  /*9f50*/  ULDC.64 UR10, c[0x0][0xa80] ;  /* 0x0002a000000a7ab9 */ /* 0x000fe20000000a00 */
[----:B------:R-:W-:Y:S01]  /*9f60*/  ISETP.GE.AND P0, PT, R90, R91, PT ;  /* 0x0000005b5a00720c */ /* 0x000fe20003f06270 */
[----:B------:R-:W-:Y:S01]  /*9f70*/  IMAD.IADD R21, R21, 0x1, R77 ;  /* 0x0000000115157824 */ /* 0x000fe200078e024d */
[----:B------:R-:W-:Y:S01]  /*9f80*/  UPRMT UR4, URZ, 0x654, UR4 ;  /* 0x000006543f047896 */ /* 0x000fe20008000004 */
[----:B------:R-:W-:-:S04]  /*9f90*/  LEA R86, P1, R20, UR10, 0x1 ;  /* 0x0000000a14567c11 */ /* 0x000fc8000f8208ff */
[----:B------:R-:W-:Y:S01]  /*9fa0*/  LEA.HI.X R88, R20, UR11, R21, 0x1, P1 ;  /* 0x0000000b14587c11 */ /* 0x000fe200088f0c15 */
[----:B------:R-:W-:Y:S01]  /*9fb0*/  BSSY B1, `(.L_x_392) ;  /* 0x000002c000017945 */ /* 0x000fe20003800000 */
[----:B0-----:R0:W1:Y:S02]  /*9fc0*/  SHFL.IDX PT, R20, R86, RZ, 0x181f ;  /* 0x00181fff56147589 */ /* 0x00106400000e0000 */
[----:B------:R-:W-:Y:S02]  /*9fd0*/  SYNCS.ARRIVE.TRANS64.RED.A1T0 RZ, [UR4], RZ ;  /* 0x000000ffffff79a7 */ /* 0x000fe40008100404 */
[----:B------:R0:W2:Y:S01]  /*9fe0*/  SHFL.IDX PT, R21, R88, RZ, 0x181f ;  /* 0x00181fff58157589 */ /* 0x0000a200000e0000 */
[----:B------:R-:W-:Y:S02]  /*9ff0*/  LOP3.LUT R3, R0, R3, RZ, 0xfc, !PT ;  /* 0x0000000300037212 */ /* 0x000fe400078efcff */
[----:B------:R-:W-:Y:S01]  /*a000*/  SHF.R.S32.HI R152, RZ, 0x1f, R185 ;  /* 0x0000001fff987819 */ /* 0x000fe200000114b9 */
[----:B------:R-:W-:Y:S06]  /*a010*/  @P0 BRA `(.L_x_393) ;  /* 0x0000000000940947 */ /* 0x000fec0003800000 */
[----:B------:R-:W-:Y:S02]  /*a020*/  ISETP.GE.AND P1, PT, R185, UR14, PT ;  /* 0x0000000eb9007c0c */ /* 0x000fe4000bf26270 */
[----:B------:R-:W-:Y:S02]  /*a030*/  ISETP.GE.AND P0, PT, R2, UR14, PT ;  /* 0x0000000e02007c0c */ /* 0x000fe4000bf06270 */
[----:B------:R-:W-:Y:S02]  /*a040*/  ISETP.GE.AND P4, PT, R184, UR14, PT ;  /* 0x0000000eb8007c0c */ /* 0x000fe4000bf86270 */
[----:B------:R-:W-:Y:S02]  /*a050*/  ISETP.GE.AND P3, PT, R87, UR14, PT ;  /* 0x0000000e57007c0c */ /* 0x000fe4000bf66270 */
[----:B------:R-:W-:Y:S02]  /*a060*/  SHF.R.S32.HI R81, RZ, 0x1f, R184 ;  /* 0x0000001fff517819 */ /* 0x000fe400000114b8 */
[----:B------:R-:W-:-:S02]  /*a070*/  SHF.R.S32.HI R83, RZ, 0x1f, R87 ;  /* 0x0000001fff537819 */ /* 0x000fc40000011457 */
[----:B------:R-:W-:Y:S02]  /*a080*/  SHF.R.S32.HI R85, RZ, 0x1f, R89 ;  /* 0x0000001fff557819 */ /* 0x000fe40000011459 */
[CC--:B-1----:R-:W-:Y:S01]  /*a090*/  @!P1 LEA R76, P2, R185.reuse, R20.reuse, 0x1 ;  /* 0x00000014b94c9211 */ /* 0x0c2fe200078408ff */
[----:B--2---:R-:W-:Y:S02]  /*a0a0*/  @!P0 IMAD.WIDE R78, R2, 0x2, R20 ;  /* 0x00000002024e8825 */ /* 0x004fe400078e0214 */
[----:B------:R-:W-:Y:S02]  /*a0b0*/  @!P4 LEA R80, P5, R184, R20, 0x1 ;  /* 0x00000014b850c211 */ /* 0x000fe400078a08ff */
[----:B------:R-:W-:Y:S01]  /*a0c0*/  @!P1 LEA.HI.X R77, R185, R21, R152, 0x1, P2 ;  /* 0x00000015b94d9211 */ /* 0x000fe200010f0c98 */
[----:B-----5:R1:W-:Y:S01]  /*a0d0*/  @!P0 ST.E.128 desc[UR50][R78.64], R4 ;  /* 0x000000044e008985 */ /* 0x0203e2000c101d32 */
[----:B------:R-:W-:Y:S02]  /*a0e0*/  ISETP.GE.AND P2, PT, R89, UR14, PT ;  /* 0x0000000e59007c0c */ /* 0x000fe4000bf46270 */
[----:B------:R-:W-:Y:S01]  /*a0f0*/  LOP3.LUT P0, RZ, R0, 0x40, RZ, 0xc0, !PT ;  /* 0x0000004000ff7812 */ /* 0x000fe2000780c0ff */
[----:B------:R2:W-:Y:S01]  /*a100*/  @!P1 ST.E.128 desc[UR50][R76.64], R12 ;  /* 0x0000000c4c009985 */ /* 0x0005e2000c101d32 */
[----:B------:R-:W-:-:S02]  /*a110*/  ISETP.GE.AND P1, PT, R93, UR14, PT ;  /* 0x0000000e5d007c0c */ /* 0x000fc4000bf26270 */
[CC--:B------:R-:W-:Y:S02]  /*a120*/  @!P3 LEA R82, P6, R87.reuse, R20.reuse, 0x1 ;  /* 0x000000145752b211 */ /* 0x0c0fe400078c08ff */
[-C--:B------:R-:W-:Y:S02]  /*a130*/  @!P4 LEA.HI.X R81, R184, R21.reuse, R81, 0x1, P5 ;  /* 0x00000015b851c211 */ /* 0x080fe400028f0c51 */
[-C--:B------:R-:W-:Y:S02]  /*a140*/  @!P3 LEA.HI.X R83, R87, R21.reuse, R83, 0x1, P6 ;  /* 0x000000155753b211 */ /* 0x080fe400030f0c53 */
[----:B------:R-:W-:Y:S01]  /*a150*/  LOP3.LUT P6, RZ, R3, 0x80, RZ, 0xc0, !PT ;  /* 0x0000008003ff7812 */ /* 0x000fe200078cc0ff */
[----:B------:R3:W-:Y:S01]  /*a160*/  @!P4 ST.E.128 desc[UR50][R80.64], R28 ;  /* 0x0000001c5000c985 */ /* 0x0007e2000c101d32 */
[C---:B------:R-:W-:Y:S02]  /*a170*/  @!P2 LEA R84, P5, R89.reuse, R20, 0x1 ;  /* 0x000000145954a211 */ /* 0x040fe400078a08ff */
[----:B-1----:R-:W-:Y:S01]  /*a180*/  SHF.R.S32.HI R5, RZ, 0x1f, R93 ;  /* 0x0000001fff057819 */ /* 0x002fe2000001145d */
[----:B------:R3:W-:Y:S01]  /*a190*/  @!P3 ST.E.128 desc[UR50][R82.64], R36 ;  /* 0x000000245200b985 */ /* 0x0007e2000c101d32 */
[----:B------:R-:W-:-:S02]  /*a1a0*/  @!P2 LEA.HI.X R85, R89, R21, R85, 0x1, P5 ;  /* 0x000000155955a211 */ /* 0x000fc400028f0c55 */
[CC--:B------:R-:W-:Y:S02]  /*a1b0*/  @!P1 LEA R4, P5, R93.reuse, R20.reuse, 0x1 ;  /* 0x000000145d049211 */ /* 0x0c0fe400078a08ff */
[----:B------:R-:W-:Y:S01]  /*a1c0*/  SHF.R.S32.HI R7, RZ, 0x1f, R95 ;  /* 0x0000001fff077819 */ /* 0x000fe2000001145f */
[----:B------:R3:W-:Y:S01]  /*a1d0*/  @!P2 ST.E.128 desc[UR50][R84.64], R44 ;  /* 0x0000002c5400a985 */ /* 0x0007e2000c101d32 */
[-C--:B------:R-:W-:Y:S02]  /*a1e0*/  @!P1 LEA.HI.X R5, R93, R21.reuse, R5, 0x1, P5 ;  /* 0x000000155d059211 */ /* 0x080fe400028f0c05 */
[C---:B------:R-:W-:Y:S02]  /*a1f0*/  @P0 LEA R6, P5, R95.reuse, R20, 0x1 ;  /* 0x000000145f060211 */ /* 0x040fe400078a08ff */
[----:B--2---:R-:W-:Y:S01]  /*a200*/  SHF.R.S32.HI R13, RZ, 0x1f, R97 ;  /* 0x0000001fff0d7819 */ /* 0x004fe20000011461 */
[----:B------:R3:W-:Y:S01]  /*a210*/  @!P1 ST.E.128 desc[UR50][R4.64], R52 ;  /* 0x0000003404009985 */ /* 0x0007e2000c101d32 */
[----:B------:R-:W-:-:S02]  /*a220*/  @P0 LEA.HI.X R7, R95, R21, R7, 0x1, P5 ;  /* 0x000000155f070211 */ /* 0x000fc400028f0c07 */
[----:B------:R-:W-:-:S03]  /*a230*/  @P6 LEA R12, P5, R97, R20, 0x1 ;  /* 0x00000014610c6211 */ /* 0x000fc600078a08ff */
[----:B------:R3:W-:Y:S01]  /*a240*/  @P0 ST.E.128 desc[UR50][R6.64], R60 ;  /* 0x0000003c06000985 */ /* 0x0007e2000c101d32 */
[----:B------:R-:W-:-:S05]  /*a250*/  @P6 LEA.HI.X R13, R97, R21, R13, 0x1, P5 ;  /* 0x00000015610d6211 */ /* 0x000fca00028f0c0d */
[----:B------:R3:W-:Y:S04]  /*a260*/  @P6 ST.E.128 desc[UR50][R12.64], R68 ;  /* 0x000000440c006985 */ /* 0x0007e8000c101d32 */
.L_x_393:
[----:B------:R-:W-:Y:S05]  /*a270*/  BSYNC B1 ;  /* 0x0000000000017941 */ /* 0x000fea0003800000 */
.L_x_392:
[----:B---3-5:R-:W-:Y:S01]  /*a280*/  VIADD R6, R90, 0x20 ;  /* 0x000000205a067836 */ /* 0x028fe20000000000 */
[----:B------:R3:W4:Y:S04]  /*a290*/  SHFL.IDX PT, R5, R88, 0x1, 0x181f ;  /* 0x00381f0058057f89 */ /* 0x00072800000e0000 */
[----:B------:R-:W-:Y:S01]  /*a2a0*/  ISETP.GE.AND P0, PT, R6, R91, PT ;  /* 0x0000005b0600720c */ /* 0x000fe20003f06270 */
[----:B------:R3:W0:-:S12]  /*a2b0*/  SHFL.IDX PT, R4, R86, 0x1, 0x181f ;  /* 0x00381f0056047f89 */ /* 0x00061800000e0000 */
[----:B---3--:R-:W-:Y:S05]  /*a2c0*/  @P0 BRA `(.L_x_394) ;  /* 0x0000002800180947 */ /* 0x008fea0003800000 */
[----:B------:R-:W-:Y:S02]  /*a2d0*/  ISETP.GE.AND P0, PT, R2, UR14, PT ;  /* 0x0000000e02007c0c */ /* 0x000fe4000bf06270 */
[----:B------:R-:W-:Y:S02]  /*a2e0*/  ISETP.GE.AND P4, PT, R185, UR14, PT ;  /* 0x0000000eb9007c0c */ /* 0x000fe4000bf86270 */
[----:B------:R-:W-:Y:S02]  /*a2f0*/  ISETP.GE.AND P3, PT, R184, UR14, PT ;  /* 0x0000000eb8007c0c */ /* 0x000fe4000bf66270 */
[----:B------:R-:W-:Y:S02]  /*a300*/  ISETP.GE.AND P2, PT, R87, UR14, PT ;  /* 0x0000000e57007c0c */ /* 0x000fe4000bf46270 */
[----:B------:R-:W-:Y:S02]  /*a310*/  ISETP.GE.AND P1, PT, R89, UR14, PT ;  /* 0x0000000e59007c0c */ /* 0x000fe4000bf26270 */
[----:B------:R-:W-:-:S02]  /*a320*/  SHF.R.S32.HI R15, RZ, 0x1f, R184 ;  /* 0x0000001fff0f7819 */ /* 0x000fc400000114b8 */
[----:B--2---:R-:W-:Y:S01]  /*a330*/  SHF.R.S32.HI R21, RZ, 0x1f, R87 ;  /* 0x0000001fff157819 */ /* 0x004fe20000011457 */
[----:B0---4-:R-:W-:Y:S02]  /*a340*/  @!P0 IMAD.WIDE R6, R2, 0x2, R4 ;  /* 0x0000000202068825 */ /* 0x011fe400078e0204 */
[-C--:B------:R-:W-:Y:S02]  /*a350*/  @!P4 LEA R12, P5, R185, R4.reuse, 0x1 ;  /* 0x00000004b90cc211 */ /* 0x080fe400078a08ff */
[-C--:B------:R-:W-:Y:S01]  /*a360*/  @!P3 LEA R14, P6, R184, R4.reuse, 0x1 ;  /* 0x00000004b80eb211 */ /* 0x080fe200078c08ff */
[----:B------:R0:W-:Y:S01]  /*a370*/  @!P0 ST.E.128 desc[UR50][R6.64], R8 ;  /* 0x0000000806008985 */ /* 0x0001e2000c101d32 */
[----:B------:R-:W-:Y:S02]  /*a380*/  ISETP.GE.AND P0, PT, R93, UR14, PT ;  /* 0x0000000e5d007c0c */ /* 0x000fe4000bf06270 */
[----:B------:R-:W-:Y:S02]  /*a390*/  @!P4 LEA.HI.X R13, R185, R5, R152, 0x1, P5 ;  /* 0x00000005b90dc211 */ /* 0x000fe400028f0c98 */
[----:B-1----:R-:W-:-:S02]  /*a3a0*/  @!P2 LEA R20, P5, R87, R4, 0x1 ;  /* 0x000000045714a211 */ /* 0x002fc400078a08ff */
[-C--:B------:R-:W-:Y:S01]  /*a3b0*/  @!P3 LEA.HI.X R15, R184, R5.reuse, R15, 0x1, P6 ;  /* 0x00000005b80fb211 */ /* 0x080fe200030f0c0f */
[----:B------:R3:W-:Y:S01]  /*a3c0*/  @!P4 ST.E.128 desc[UR50][R12.64], R24 ;  /* 0x000000180c00c985 */ /* 0x0007e2000c101d32 */
[----:B------:R-:W-:Y:S02]  /*a3d0*/  LOP3.LUT P6, RZ, R0, 0x40, RZ, 0xc0, !PT ;  /* 0x0000004000ff7812 */ /* 0x000fe400078cc0ff */
[----:B------:R-:W-:Y:S01]  /*a3e0*/  @!P2 LEA.HI.X R21, R87, R5, R21, 0x1, P5 ;  /* 0x000000055715a211 */ /* 0x000fe200028f0c15 */
[----:B------:R3:W-:Y:S01]  /*a3f0*/  @!P3 ST.E.128 desc[UR50][R14.64], R32 ;  /* 0x000000200e00b985 */ /* 0x0007e2000c101d32 */
[----:B------:R-:W-:-:S03]  /*a400*/  SHF.R.S32.HI R0, RZ, 0x1f, R89 ;  /* 0x0000001fff007819 */ /* 0x000fc60000011459 */
[----:B------:R3:W-:Y:S01]  /*a410*/  @!P2 ST.E.128 desc[UR50][R20.64], R40 ;  /* 0x000000281400a985 */ /* 0x0007e2000c101d32 */
[----:B0-----:R-:W-:-:S04]  /*a420*/  @!P1 LEA R6, P5, R89, R4, 0x1 ;  /* 0x0000000459069211 */ /* 0x001fc800078a08ff */
[-C--:B------:R-:W-:Y:S02]  /*a430*/  @!P1 LEA.HI.X R7, R89, R5.reuse, R0, 0x1, P5 ;  /* 0x0000000559079211 */ /* 0x080fe400028f0c00 */
[----:B------:R-:W-:Y:S02]  /*a440*/  SHF.R.S32.HI R0, RZ, 0x1f, R93 ;  /* 0x0000001fff007819 */ /* 0x000fe4000001145d */
[C---:B------:R-:W-:Y:S01]  /*a450*/  @!P0 LEA R8, P5, R93.reuse, R4, 0x1 ;  /* 0x000000045d088211 */ /* 0x040fe200078a08ff */
[----:B------:R3:W-:Y:S03]  /*a460*/  @!P1 ST.E.128 desc[UR50][R6.64], R48 ;  /* 0x0000003006009985 */ /* 0x0007e6000c101d32 */
[----:B------:R-:W-:Y:S02]  /*a470*/  @!P0 LEA.HI.X R9, R93, R5, R0, 0x1, P5 ;  /* 0x000000055d098211 */ /* 0x000fe400028f0c00 */
[----:B------:R-:W-:-:S02]  /*a480*/  SHF.R.S32.HI R0, RZ, 0x1f, R95 ;  /* 0x0000001fff007819 */ /* 0x000fc4000001145f */
[----:B------:R-:W-:Y:S01]  /*a490*/  @P6 LEA R10, P5, R95, R4, 0x1 ;  /* 0x000000045f0a6211 */ /* 0x000fe200078a08ff */
[----:B------:R3:W-:Y:S01]  /*a4a0*/  @!P0 ST.E.128 desc[UR50][R8.64], R56 ;  /* 0x0000003808008985 */ /* 0x0007e2000c101d32 */
[----:B------:R-:W-:Y:S02]  /*a4b0*/  LOP3.LUT P0, RZ, R3, 0x80, RZ, 0xc0, !PT ;  /* 0x0000008003ff7812 */ /* 0x000fe4000780c0ff */
[----:B------:R-:W-:-:S05]  /*a4c0*/  @P6 LEA.HI.X R11, R95, R5, R0, 0x1, P5 ;  /* 0x000000055f0b6211 */ /* 0x000fca00028f0c00 */
[----:B------:R3:W-:Y:S06]  /*a4d0*/  @P6 ST.E.128 desc[UR50][R10.64], R64 ;  /* 0x000000400a006985 */ /* 0x0007ec000c101d32 */
[----:B------:R-:W-:Y:S05]  /*a4e0*/  @!P0 BRA `(.L_x_394) ;  /* 0x0000002400908947 */ /* 0x000fea0003800000 */
[----:B------:R-:W-:Y:S02]  /*a4f0*/  LEA R4, P0, R97, R4, 0x1 ;  /* 0x0000000461047211 */ /* 0x000fe400078008ff */
[----:B------:R-:W-:-:S04]  /*a500*/  SHF.R.S32.HI R0, RZ, 0x1f, R97 ;  /* 0x0000001fff007819 */ /* 0x000fc80000011461 */
[----:B------:R-:W-:-:S05]  /*a510*/  LEA.HI.X R5, R97, R5, R0, 0x1, P0 ;  /* 0x0000000561057211 */ /* 0x000fca00000f0c00 */
[----:B------:R0:W-:Y:S01]  /*a520*/  ST.E.128 desc[UR50][R4.64], R72 ;  /* 0x0000004804007985 */ /* 0x0001e2000c101d32 */
[----:B------:R-:W-:Y:S05]  /*a530*/  BRA `(.L_x_394) ;  /* 0x00000024007c7947 */ /* 0x000fea0003800000 */
.L_x_391:
[----:B------:R-:W2:Y:S01]  /*a540*/  LDL R0, [R1+0x30] ;  /* 0x0000300001007983 */ /* 0x000ea20000100800 */
[----:B------:R-:W-:Y:S01]  /*a550*/  ULDC.64 UR12, c[0x0][0xb08] ;  /* 0x0002c200000c7ab9 */ /* 0x000fe20000000a00 */
[----:B------:R-:W-:Y:S01]  /*a560*/  ULDC UR14, c[0x0][0xbe8] ;  /* 0x0002fa00000e7ab9 */ /* 0x000fe20000000800 */
[----:B------:R-:W-:Y:S01]  /*a570*/  UIMAD UR18, UR18, UR12, URZ ;  /* 0x0000000c121272a4 */ /* 0x000fe2000f8e023f */
[----:B------:R-:W-:Y:S01]  /*a580*/  IMAD.U32 R9, RZ, RZ, UR43 ;  /* 0x0000002bff097e24 */ /* 0x000fe2000f8e00ff */
[----:B------:R-:W-:Y:S01]  /*a590*/  UIMAD.WIDE.U32 UR10, UR4, UR12, URZ ;  /* 0x0000000c040a72a5 */ /* 0x000fe2000f8e003f */
[----:B------:R-:W-:Y:S01]  /*a5a0*/  BSSY B1, `(.L_x_395) ;  /* 0x00000cc000017945 */ /* 0x000fe20003800000 */
[----:B------:R-:W-:Y:S01]  /*a5b0*/  UIMAD UR18, UR4, UR13, UR18 ;  /* 0x0000000d041272a4 */ /* 0x000fe2000f8e0212 */
[----:B------:R-:W-:Y:S01]  /*a5c0*/  SHF.R.S32.HI R21, RZ, 0x1f, R197 ;  /* 0x0000001fff157819 */ /* 0x000fe200000114c5 */
[----:B------:R-:W-:Y:S01]  /*a5d0*/  UISETP.NE.AND UP0, UPT, UR14, 0x1, UPT ;  /* 0x000000010e00788c */ /* 0x000fe2000bf05270 */
[----:B------:R-:W-:Y:S01]  /*a5e0*/  SHF.R.S32.HI R152, RZ, 0x1f, R198 ;  /* 0x0000001fff987819 */ /* 0x000fe200000114c6 */
[----:B------:R-:W-:Y:S01]  /*a5f0*/  UIADD3 UR11, UR11, UR18, URZ ;  /* 0x000000120b0b7290 */ /* 0x000fe2000fffe03f */
[----:B------:R-:W-:Y:S01]  /*a600*/  SHF.R.S32.HI R153, RZ, 0x1f, R199 ;  /* 0x0000001fff997819 */ /* 0x000fe200000114c7 */
[----:B------:R-:W-:Y:S01]  /*a610*/  ULDC.64 UR12, c[0x0][0xb38] ;  /* 0x0002ce00000c7ab9 */ /* 0x000fe20000000a00 */
[----:B------:R-:W-:Y:S01]  /*a620*/  USHF.R.S32.HI UR4, URZ, 0x1f, UR9 ;  /* 0x0000001f3f047899 */ /* 0x000fe20008011409 */
[----:B------:R-:W-:Y:S01]  /*a630*/  PLOP3.LUT P0, PT, PT, PT, UP0, 0x80, 0x0 ;  /* 0x000000000000781c */ /* 0x000fe20003f0f008 */
[----:B------:R-:W-:Y:S01]  /*a640*/  UIMAD.WIDE.U32 UR10, UR42, UR12, UR10 ;  /* 0x0000000c2a0a72a5 */ /* 0x000fe2000f8e000a */
[----:B------:R-:W-:Y:S01]  /*a650*/  SHF.R.S32.HI R154, RZ, 0x1f, R200 ;  /* 0x0000001fff9a7819 */ /* 0x000fe200000114c8 */
[----:B------:R-:W-:Y:S01]  /*a660*/  UIMAD UR8, UR8, UR14, URZ ;  /* 0x0000000e080872a4 */ /* 0x000fe2000f8e023f */
[----:B------:R-:W-:Y:S01]  /*a670*/  SHF.R.S32.HI R155, RZ, 0x1f, R201 ;  /* 0x0000001fff9b7819 */ /* 0x000fe200000114c9 */
[----:B------:R-:W-:Y:S01]  /*a680*/  UIMAD UR11, UR42, UR13, UR11 ;  /* 0x0000000d2a0b72a4 */ /* 0x000fe2000f8e020b */
[----:B------:R-:W-:-:S02]  /*a690*/  SHF.R.S32.HI R156, RZ, 0x1f, R202 ;  /* 0x0000001fff9c7819 */ /* 0x000fc400000114ca */
[----:B------:R-:W-:Y:S01]  /*a6a0*/  ULDC.64 UR12, c[0x0][0xb40] ;  /* 0x0002d000000c7ab9 */ /* 0x000fe20000000a00 */
[----:B------:R-:W-:Y:S01]  /*a6b0*/  SHF.R.S32.HI R157, RZ, 0x1f, R203 ;  /* 0x0000001fff9d7819 */ /* 0x000fe200000114cb */
[----:B------:R-:W-:Y:S01]  /*a6c0*/  UIMAD UR4, UR4, UR12, URZ ;  /* 0x0000000c040472a4 */ /* 0x000fe2000f8e023f */
[----:B------:R-:W-:Y:S01]  /*a6d0*/  SHF.R.S32.HI R158, RZ, 0x1f, R204 ;  /* 0x0000001fff9e7819 */ /* 0x000fe200000114cc */
[----:B------:R-:W-:Y:S01]  /*a6e0*/  UIMAD.WIDE.U32 UR10, UR9, UR12, UR10 ;  /* 0x0000000c090a72a5 */ /* 0x000fe2000f8e000a */
[----:B------:R-:W-:Y:S01]  /*a6f0*/  SHF.R.S32.HI R159, RZ, 0x1f, R205 ;  /* 0x0000001fff9f7819 */ /* 0x000fe200000114cd */
[----:B------:R-:W-:Y:S01]  /*a700*/  UIMAD UR4, UR9, UR13, UR4 ;  /* 0x0000000d090472a4 */ /* 0x000fe2000f8e0204 */
[----:B------:R-:W-:Y:S02]  /*a710*/  SHF.R.S32.HI R160, RZ, 0x1f, R206 ;  /* 0x0000001fffa07819 */ /* 0x000fe400000114ce */
[----:B------:R-:W-:Y:S01]  /*a720*/  @UP0 ULDC UR9, c[0x0][0xbec] ;  /* 0x0002fb0000090ab9 */ /* 0x000fe20000000800 */
[----:B------:R-:W-:Y:S01]  /*a730*/  UIADD3 UR11, UR11, UR4, URZ ;  /* 0x000000040b0b7290 */ /* 0x000fe2000fffe03f */
[----:B------:R-:W-:Y:S01]  /*a740*/  SHF.R.S32.HI R161, RZ, 0x1f, R207 ;  /* 0x0000001fffa17819 */ /* 0x000fe200000114cf */
[----:B------:R-:W-:Y:S01]  /*a750*/  ULDC.64 UR12, c[0x0][0xb48] ;  /* 0x0002d200000c7ab9 */ /* 0x000fe20000000a00 */
[----:B------:R-:W-:Y:S01]  /*a760*/  @UP0 ULDC UR4, c[0x0][0xbf0] ;  /* 0x0002fc0000040ab9 */ /* 0x000fe20000000800 */
[----:B------:R-:W-:Y:S01]  /*a770*/  UIMAD.WIDE.U32 UR10, UR44, UR12, UR10 ;  /* 0x0000000c2c0a72a5 */ /* 0x000fe2000f8e000a */
[----:B------:R-:W-:-:S02]  /*a780*/  SHF.R.S32.HI R162, RZ, 0x1f, R208 ;  /* 0x0000001fffa27819 */ /* 0x000fc400000114d0 */
[----:B------:R-:W-:Y:S01]  /*a790*/  SHF.R.S32.HI R163, RZ, 0x1f, R209 ;  /* 0x0000001fffa37819 */ /* 0x000fe200000114d1 */
[----:B------:R-:W-:Y:S01]  /*a7a0*/  UIMAD UR44, UR44, UR13, UR11 ;  /* 0x0000000d2c2c72a4 */ /* 0x000fe2000f8e020b */
[----:B------:R-:W-:Y:S01]  /*a7b0*/  SHF.R.S32.HI R164, RZ, 0x1f, R210 ;  /* 0x0000001fffa47819 */ /* 0x000fe200000114d2 */
[----:B0-----:R-:W-:Y:S01]  /*a7c0*/  IMAD.U32 R6, RZ, RZ, UR10 ;  /* 0x0000000aff067e24 */ /* 0x001fe2000f8e00ff */
[----:B------:R-:W-:Y:S01]  /*a7d0*/  ULDC.64 UR12, c[0x0][0xb30] ;  /* 0x0002cc00000c7ab9 */ /* 0x000fe20000000a00 */
[----:B------:R-:W-:Y:S01]  /*a7e0*/  IMAD.U32 R7, RZ, RZ, UR11 ;  /* 0x0000000bff077e24 */ /* 0x000fe2000f8e00ff */
[----:B------:R-:W-:Y:S01]  /*a7f0*/  ULDC.64 UR10, c[0x0][0xb28] ;  /* 0x0002ca00000a7ab9 */ /* 0x000fe20000000a00 */
[----:B------:R-:W-:Y:S01]  /*a800*/  IMAD.U32 R5, RZ, RZ, UR44 ;  /* 0x0000002cff057e24 */ /* 0x000fe2000f8e00ff */
[----:B------:R-:W-:Y:S02]  /*a810*/  SHF.R.S32.HI R165, RZ, 0x1f, R211 ;  /* 0x0000001fffa57819 */ /* 0x000fe400000114d3 */
[----:B------:R-:W-:-:S02]  /*a820*/  SHF.R.S32.HI R166, RZ, 0x1f, R212 ;  /* 0x0000001fffa67819 */ /* 0x000fc400000114d4 */
[----:B------:R-:W-:Y:S02]  /*a830*/  SHF.R.S32.HI R167, RZ, 0x1f, R213 ;  /* 0x0000001fffa77819 */ /* 0x000fe400000114d5 */
[----:B------:R-:W-:Y:S02]  /*a840*/  SHF.R.S32.HI R14, RZ, 0x1f, R214 ;  /* 0x0000001fff0e7819 */ /* 0x000fe400000114d6 */
[----:B------:R-:W-:Y:S02]  /*a850*/  SHF.R.S32.HI R15, RZ, 0x1f, R215 ;  /* 0x0000001fff0f7819 */ /* 0x000fe400000114d7 */
[----:B------:R-:W-:Y:S02]  /*a860*/  SHF.R.S32.HI R168, RZ, 0x1f, R216 ;  /* 0x0000001fffa87819 */ /* 0x000fe400000114d8 */
[----:B------:R-:W-:Y:S01]  /*a870*/  SHF.R.S32.HI R169, RZ, 0x1f, R17 ;  /* 0x0000001fffa97819 */ /* 0x000fe20000011411 */
[----:B--2---:R-:W-:-:S04]  /*a880*/  IMAD R9, R9, 0x40, R0 ;  /* 0x0000004009097824 */ /* 0x004fc800078e0200 */
[----:B------:R-:W-:-:S04]  /*a890*/  @P0 IMAD.HI.U32 R0, R9, UR9, RZ ;  /* 0x0000000909000c27 */ /* 0x000fc8000f8e00ff */
[----:B------:R-:W-:Y:S01]  /*a8a0*/  IMAD.MOV.U32 R3, RZ, RZ, R9 ;  /* 0x000000ffff037224 */ /* 0x000fe200078e0009 */
[----:B------:R-:W-:Y:S01]  /*a8b0*/  @P0 SHF.R.U32.HI R3, RZ, UR4, R0 ;  /* 0x00000004ff030c19 */ /* 0x000fe20008011600 */
[----:B------:R-:W-:-:S03]  /*a8c0*/  UIADD3 UR4, UR39, 0x28c20, URZ ;  /* 0x00028c2027047890 */ /* 0x000fc6000fffe03f */
[--C-:B------:R-:W-:Y:S01]  /*a8d0*/  SHF.R.S32.HI R0, RZ, 0x1f, R3.reuse ;  /* 0x0000001fff007819 */ /* 0x100fe20000011403 */
[----:B------:R-:W-:Y:S01]  /*a8e0*/  IMAD.MOV R4, RZ, RZ, -R3 ;  /* 0x000000ffff047224 */ /* 0x000fe200078e0a03 */
[----:B------:R-:W-:-:S03]  /*a8f0*/  UPRMT UR4, URZ, 0x654, UR4 ;  /* 0x000006543f047896 */ /* 0x000fc60008000004 */
[----:B------:R-:W-:Y:S02]  /*a900*/  IMAD R0, R0, UR12, RZ ;  /* 0x0000000c00007c24 */ /* 0x000fe4000f8e02ff */
[----:B------:R-:W-:Y:S02]  /*a910*/  IMAD R7, R4, UR14, R9 ;  /* 0x0000000e04077c24 */ /* 0x000fe4000f8e0209 */
[----:B------:R-:W-:Y:S02]  /*a920*/  IMAD.MOV.U32 R4, RZ, RZ, R6 ;  /* 0x000000ffff047224 */ /* 0x000fe400078e0006 */
[C---:B------:R-:W-:Y:S01]  /*a930*/  IMAD R9, R3.reuse, UR13, R0 ;  /* 0x0000000d03097c24 */ /* 0x040fe2000f8e0200 */
[----:B------:R-:W-:Y:S01]  /*a940*/  SHF.R.S32.HI R0, RZ, 0x1f, R7 ;  /* 0x0000001fff007819 */ /* 0x000fe20000011407 */
[----:B------:R-:W-:Y:S01]  /*a950*/  IMAD.WIDE.U32 R4, R3, UR12, R4 ;  /* 0x0000000c03047c25 */ /* 0x000fe2000f8e0004 */
[----:B------:R-:W-:Y:S03]  /*a960*/  SYNCS.ARRIVE.TRANS64.RED.A1T0 RZ, [UR4], RZ ;  /* 0x000000ffffff79a7 */ /* 0x000fe60008100404 */
[----:B------:R-:W-:-:S02]  /*a970*/  IMAD.IADD R5, R5, 0x1, R9 ;  /* 0x0000000105057824 */ /* 0x000fc400078e0209 */
[----:B------:R-:W-:Y:S02]  /*a980*/  IMAD R0, R0, UR10, RZ ;  /* 0x0000000a00007c24 */ /* 0x000fe4000f8e02ff */
[----:B------:R-:W-:Y:S02]  /*a990*/  IMAD.U32 R9, RZ, RZ, UR43 ;  /* 0x0000002bff097e24 */ /* 0x000fe4000f8e00ff */
[----:B------:R-:W-:Y:S02]  /*a9a0*/  IMAD R3, R7, UR11, R0 ;  /* 0x0000000b07037c24 */ /* 0x000fe4000f8e0200 */
[----:B------:R-:W-:Y:S02]  /*a9b0*/  IMAD R0, R9, 0x40, R16 ;  /* 0x0000004009007824 */ /* 0x000fe400078e0210 */
[----:B------:R-:W-:Y:S01]  /*a9c0*/  IMAD.WIDE.U32 R4, R7, UR10, R4 ;  /* 0x0000000a07047c25 */ /* 0x000fe2000f8e0004 */
[----:B------:R-:W-:Y:S02]  /*a9d0*/  ULDC.64 UR10, c[0x0][0xb00] ;  /* 0x0002c000000a7ab9 */ /* 0x000fe40000000a00 */
[----:B------:R-:W-:Y:S01]  /*a9e0*/  ISETP.GE.AND P0, PT, R0, UR8, PT ;  /* 0x0000000800007c0c */ /* 0x000fe2000bf06270 */
[----:B------:R-:W-:Y:S01]  /*a9f0*/  IMAD.IADD R5, R5, 0x1, R3 ;  /* 0x0000000105057824 */ /* 0x000fe200078e0203 */
[----:B------:R-:W-:-:S04]  /*aa00*/  LEA R3, P1, R4, UR10, 0x2 ;  /* 0x0000000a04037c11 */ /* 0x000fc8000f8210ff */
[----:B------:R-:W-:Y:S01]  /*aa10*/  LEA.HI.X R10, R4, UR11, R5, 0x2, P1 ;  /* 0x0000000b040a7c11 */ /* 0x000fe200088f1405 */
[----:B------:R0:W1:Y:S04]  /*aa20*/  SHFL.IDX PT, R12, R3, RZ, 0x1c1f ;  /* 0x001c1fff030c7589 */ /* 0x00006800000e0000 */
[----:B------:R0:W2:Y:S02]  /*aa30*/  SHFL.IDX PT, R11, R10, RZ, 0x1c1f ;  /* 0x001c1fff0a0b7589 */ /* 0x0000a400000e0000 */
[----:B------:R-:W-:Y:S05]  /*aa40*/  @P0 BRA `(.L_x_396) ;  /* 0x0000000800040947 */ /* 0x000fea0003800000 */
[----:B------:R-:W-:Y:S02]  /*aa50*/  ULDC UR4, c[0x0][0xac8] ;  /* 0x0002b20000047ab9 */ /* 0x000fe40000000800 */
[----:B------:R-:W-:Y:S02]  /*aa60*/  ISETP.GE.AND P2, PT, R17, UR4, PT ;  /* 0x0000000411007c0c */ /* 0x000fe4000bf46270 */
[----:B------:R-:W-:Y:S02]  /*aa70*/  ISETP.GE.AND P1, PT, R216, UR4, PT ;  /* 0x00000004d8007c0c */ /* 0x000fe4000bf26270 */
[----:B------:R-:W-:Y:S02]  /*aa80*/  ISETP.GE.AND P0, PT, R215, UR4, PT ;  /* 0x00000004d7007c0c */ /* 0x000fe4000bf06270 */
[----:B------:R-:W-:-:S07]  /*aa90*/  ISETP.GE.AND P4, PT, R213, UR4, PT ;  /* 0x00000004d5007c0c */ /* 0x000fce000bf86270 */
[----:B-1----:R-:W-:-:S04]  /*aaa0*/  @!P2 LEA R4, P3, R17, R12, 0x2 ;  /* 0x0000000c1104a211 */ /* 0x002fc800078610ff */
[-C--:B--2---:R-:W-:Y:S02]  /*aab0*/  @!P2 LEA.HI.X R5, R17, R11.reuse, R169, 0x2, P3 ;  /* 0x0000000b1105a211 */ /* 0x084fe400018f14a9 */
[----:B------:R-:W-:Y:S02]  /*aac0*/  ISETP.GE.AND P3, PT, R214, UR4, PT ;  /* 0x00000004d6007c0c */ /* 0x000fe4000bf66270 */
[CC--:B------:R-:W-:Y:S01]  /*aad0*/  @!P0 LEA R6, P5, R215.reuse, R12.reuse, 0x2 ;  /* 0x0000000cd7068211 */ /* 0x0c0fe200078a10ff */
[----:B------:R1:W-:Y:S03]  /*aae0*/  @!P2 ST.E.64 desc[UR50][R4.64], R24 ;  /* 0x000000180400a985 */ /* 0x0003e6000c101b32 */
[----:B------:R-:W-:Y:S02]  /*aaf0*/  @!P0 LEA.HI.X R7, R215, R11, R15, 0x2, P5 ;  /* 0x0000000bd7078211 */ /* 0x000fe400028f140f */
[----:B-1----:R-:W-:-:S04]  /*ab00*/  @!P1 LEA R4, P2, R216, R12, 0x2 ;  /* 0x0000000cd8049211 */ /* 0x002fc800078410ff */
[----:B------:R-:W-:Y:S02]  /*ab10*/  @!P1 LEA.HI.X R5, R216, R11, R168, 0x2, P2 ;  /* 0x0000000bd8059211 */ /* 0x000fe400010f14a8 */
[----:B------:R-:W-:-:S03]  /*ab20*/  ISETP.GE.AND P2, PT, R210, UR4, PT ;  /* 0x00000004d2007c0c */ /* 0x000fc6000bf46270 */
[----:B------:R1:W-:Y:S01]  /*ab30*/  @!P1 ST.E.64 desc[UR50][R4.64], R28 ;  /* 0x0000001c04009985 */ /* 0x0003e2000c101b32 */
[----:B------:R-:W-:-:S03]  /*ab40*/  ISETP.GE.AND P1, PT, R211, UR4, PT ;  /* 0x00000004d3007c0c */ /* 0x000fc6000bf26270 */
[----:B------:R2:W-:Y:S01]  /*ab50*/  @!P0 ST.E.64 desc[UR50][R6.64], R32 ;  /* 0x0000002006008985 */ /* 0x0005e2000c101b32 */
[----:B------:R-:W-:Y:S02]  /*ab60*/  ISETP.GE.AND P0, PT, R212, UR4, PT ;  /* 0x00000004d4007c0c */ /* 0x000fe4000bf06270 */
[CC--:B-1----:R-:W-:Y:S02]  /*ab70*/  @!P3 LEA R4, P5, R214.reuse, R12.reuse, 0x2 ;  /* 0x0000000cd604b211 */ /* 0x0c2fe400078a10ff */
[CC--:B--2---:R-:W-:Y:S02]  /*ab80*/  @!P4 LEA R6, P6, R213.reuse, R12.reuse, 0x2 ;  /* 0x0000000cd506c211 */ /* 0x0c4fe400078c10ff */
[-C--:B------:R-:W-:Y:S02]  /*ab90*/  @!P3 LEA.HI.X R5, R214, R11.reuse, R14, 0x2, P5 ;  /* 0x0000000bd605b211 */ /* 0x080fe400028f140e */
[----:B------:R-:W-:Y:S02]  /*aba0*/  @!P4 LEA.HI.X R7, R213, R11, R167, 0x2, P6 ;  /* 0x0000000bd507c211 */ /* 0x000fe400030f14a7 */
[----:B------:R-:W-:Y:S01]  /*abb0*/  @!P2 LEA R8, P6, R210, R12, 0x2 ;  /* 0x0000000cd208a211 */ /* 0x000fe200078c10ff */
[----:B------:R1:W-:Y:S01]  /*abc0*/  @!P3 ST.E.64 desc[UR50][R4.64], R36 ;  /* 0x000000240400b985 */ /* 0x0003e2000c101b32 */
[----:B------:R-:W-:-:S02]  /*abd0*/  ISETP.GE.AND P3, PT, R209, UR4, PT ;  /* 0x00000004d1007c0c */ /* 0x000fc4000bf66270 */
[-C--:B------:R-:W-:Y:S01]  /*abe0*/  @!P2 LEA.HI.X R9, R210, R11.reuse, R164, 0x2, P6 ;  /* 0x0000000bd209a211 */ /* 0x080fe200030f14a4 */
[----:B------:R2:W-:Y:S01]  /*abf0*/  @!P4 ST.E.64 desc[UR50][R6.64], R40 ;  /* 0x000000280600c985 */ /* 0x0005e2000c101b32 */
[CC--:B-1----:R-:W-:Y:S02]  /*ac00*/  @!P0 LEA R4, P4, R212.reuse, R12.reuse, 0x2 ;  /* 0x0000000cd4048211 */ /* 0x0c2fe400078810ff */
[C---:B--2---:R-:W-:Y:S02]  /*ac10*/  @!P1 LEA R6, P5, R211.reuse, R12, 0x2 ;  /* 0x0000000cd3069211 */ /* 0x044fe400078a10ff */
[-C--:B------:R-:W-:Y:S02]  /*ac20*/  @!P0 LEA.HI.X R5, R212, R11.reuse, R166, 0x2, P4 ;  /* 0x0000000bd4058211 */ /* 0x080fe400020f14a6 */
[----:B------:R-:W-:Y:S02]  /*ac30*/  ISETP.GE.AND P4, PT, R208, UR4, PT ;  /* 0x00000004d0007c0c */ /* 0x000fe4000bf86270 */
[----:B------:R-:W-:Y:S01]  /*ac40*/  @!P1 LEA.HI.X R7, R211, R11, R165, 0x2, P5 ;  /* 0x0000000bd3079211 */ /* 0x000fe200028f14a5 */
[----:B------:R1:W-:Y:S01]  /*ac50*/  @!P0 ST.E.64 desc[UR50][R4.64], R44 ;  /* 0x0000002c04008985 */ /* 0x0003e2000c101b32 */
[----:B------:R-:W-:-:S02]  /*ac60*/  ISETP.GE.AND P5, PT, R207, UR4, PT ;  /* 0x00000004cf007c0c */ /* 0x000fc4000bfa6270 */
[----:B------:R-:W-:Y:S01]  /*ac70*/  ISETP.GE.AND P0, PT, R206, UR4, PT ;  /* 0x00000004ce007c0c */ /* 0x000fe2000bf06270 */
[----:B------:R2:W-:Y:S01]  /*ac80*/  @!P1 ST.E.64 desc[UR50][R6.64], R48 ;  /* 0x0000003006009985 */ /* 0x0005e2000c101b32 */
[----:B------:R-:W-:-:S03]  /*ac90*/  ISETP.GE.AND P1, PT, R205, UR4, PT ;  /* 0x00000004cd007c0c */ /* 0x000fc6000bf26270 */
[----:B------:R3:W-:Y:S01]  /*aca0*/  @!P2 ST.E.64 desc[UR50][R8.64], R52 ;  /* 0x000000340800a985 */ /* 0x0007e2000c101b32 */
[CC--:B-1----:R-:W-:Y:S02]  /*acb0*/  @!P3 LEA R4, P6, R209.reuse, R12.reuse, 0x2 ;  /* 0x0000000cd104b211 */ /* 0x0c2fe400078c10ff */
[CC--:B--2---:R-:W-:Y:S02]  /*acc0*/  @!P4 LEA R6, P2, R208.reuse, R12.reuse, 0x2 ;  /* 0x0000000cd006c211 */ /* 0x0c4fe400078410ff */
[-C--:B------:R-:W-:Y:S02]  /*acd0*/  @!P3 LEA.HI.X R5, R209, R11.reuse, R163, 0x2, P6 ;  /* 0x0000000bd105b211 */ /* 0x080fe400030f14a3 */
[----:B---3--:R-:W-:Y:S02]  /*ace0*/  @!P5 LEA R8, P6, R207, R12, 0x2 ;  /* 0x0000000ccf08d211 */ /* 0x008fe400078c10ff */
[----:B------:R-:W-:Y:S01]  /*acf0*/  @!P4 LEA.HI.X R7, R208, R11, R162, 0x2, P2 ;  /* 0x0000000bd007c211 */ /* 0x000fe200010f14a2 */
[----:B------:R1:W-:Y:S01]  /*ad00*/  @!P3 ST.E.64 desc[UR50][R4.64], R56 ;  /* 0x000000380400b985 */ /* 0x0003e2000c101b32 */
[----:B------:R-:W-:-:S02]  /*ad10*/  ISETP.GE.AND P2, PT, R204, UR4, PT ;  /* 0x00000004cc007c0c */ /* 0x000fc4000bf46270 */
[-C--:B------:R-:W-:Y:S01]  /*ad20*/  @!P5 LEA.HI.X R9, R207, R11.reuse, R161, 0x2, P6 ;  /* 0x0000000bcf09d211 */ /* 0x080fe200030f14a1 */
[----:B------:R2:W-:Y:S01]  /*ad30*/  @!P4 ST.E.64 desc[UR50][R6.64], R60 ;  /* 0x0000003c0600c985 */ /* 0x0005e2000c101b32 */
[----:B------:R-:W-:Y:S02]  /*ad40*/  ISETP.GE.AND P3, PT, R203, UR4, PT ;  /* 0x00000004cb007c0c */ /* 0x000fe4000bf66270 */
[----:B------:R-:W-:Y:S01]  /*ad50*/  ISETP.GE.AND P4, PT, R202, UR4, PT ;  /* 0x00000004ca007c0c */ /* 0x000fe2000bf86270 */
[----:B------:R3:W-:Y:S01]  /*ad60*/  @!P5 ST.E.64 desc[UR50][R8.64], R64 ;  /* 0x000000400800d985 */ /* 0x0007e2000c101b32 */
[CC--:B-1----:R-:W-:Y:S02]  /*ad70*/  @!P0 LEA R4, P6, R206.reuse, R12.reuse, 0x2 ;  /* 0x0000000cce048211 */ /* 0x0c2fe400078c10ff */
[----:B--2---:R-:W-:Y:S02]  /*ad80*/  @!P1 LEA R6, P5, R205, R12, 0x2 ;  /* 0x0000000ccd069211 */ /* 0x004fe400078a10ff */
[----:B------:R-:W-:-:S02]  /*ad90*/  @!P0 LEA.HI.X R5, R206, R11, R160, 0x2, P6 ;  /* 0x0000000bce058211 */ /* 0x000fc400030f14a0 */
[----:B------:R-:W-:Y:S02]  /*ada0*/  @!P1 LEA.HI.X R7, R205, R11, R159, 0x2, P5 ;  /* 0x0000000bcd079211 */ /* 0x000fe400028f149f */
[----:B------:R-:W-:Y:S01]  /*adb0*/  ISETP.GE.AND P5, PT, R201, UR4, PT ;  /* 0x00000004c9007c0c */ /* 0x000fe2000bfa6270 */
[----:B------:R1:W-:Y:S01]  /*adc0*/  @!P0 ST.E.64 desc[UR50][R4.64], R68 ;  /* 0x0000004404008985 */ /* 0x0003e2000c101b32 */
[----:B---3--:R-:W-:-:S03]  /*add0*/  @!P2 LEA R8, P6, R204, R12, 0x2 ;  /* 0x0000000ccc08a211 */ /* 0x008fc600078c10ff */
[----:B------:R2:W-:Y:S01]  /*ade0*/  @!P1 ST.E.64 desc[UR50][R6.64], R72 ;  /* 0x0000004806009985 */ /* 0x0005e2000c101b32 */
[----:B------:R-:W-:-:S05]  /*adf0*/  @!P2 LEA.HI.X R9, R204, R11, R158, 0x2, P6 ;  /* 0x0000000bcc09a211 */ /* 0x000fca00030f149e */
[----:B------:R3:W-:Y:S01]  /*ae00*/  @!P2 ST.E.64 desc[UR50][R8.64], R76 ;  /* 0x0000004c0800a985 */ /* 0x0007e2000c101b32 */
[----:B------:R-:W-:Y:S02]  /*ae10*/  ISETP.GE.AND P2, PT, R200, UR4, PT ;  /* 0x00000004c8007c0c */ /* 0x000fe4000bf46270 */
[----:B-1----:R-:W-:-:S04]  /*ae20*/  @!P3 LEA R4, P1, R203, R12, 0x2 ;  /* 0x0000000ccb04b211 */ /* 0x002fc800078210ff */
[-C--:B------:R-:W-:Y:S02]  /*ae30*/  @!P3 LEA.HI.X R5, R203, R11.reuse, R157, 0x2, P1 ;  /* 0x0000000bcb05b211 */ /* 0x080fe400008f149d */
[----:B------:R-:W-:Y:S02]  /*ae40*/  ISETP.GE.AND P1, PT, R199, UR4, PT ;  /* 0x00000004c7007c0c */ /* 0x000fe4000bf26270 */
[CC--:B--2---:R-:W-:Y:S01]  /*ae50*/  @!P4 LEA R6, P0, R202.reuse, R12.reuse, 0x2 ;  /* 0x0000000cca06c211 */ /* 0x0c4fe200078010ff */
[----:B------:R1:W-:Y:S01]  /*ae60*/  @!P3 ST.E.64 desc[UR50][R4.64], R80 ;  /* 0x000000500400b985 */ /* 0x0003e2000c101b32 */
[----:B---3--:R-:W-:Y:S02]  /*ae70*/  @!P5 LEA R8, P6, R201, R12, 0x2 ;  /* 0x0000000cc908d211 */ /* 0x008fe400078c10ff */
[----:B------:R-:W-:Y:S02]  /*ae80*/  @!P4 LEA.HI.X R7, R202, R11, R156, 0x2, P0 ;  /* 0x0000000bca07c211 */ /* 0x000fe400000f149c */
[----:B------:R-:W-:-:S02]  /*ae90*/  ISETP.GE.AND P0, PT, R198, UR4, PT ;  /* 0x00000004c6007c0c */ /* 0x000fc4000bf06270 */
[----:B------:R-:W-:Y:S01]  /*aea0*/  @!P5 LEA.HI.X R9, R201, R11, R155, 0x2, P6 ;  /* 0x0000000bc909d211 */ /* 0x000fe200030f149b */
[----:B------:R2:W-:Y:S01]  /*aeb0*/  @!P4 ST.E.64 desc[UR50][R6.64], R84 ;  /* 0x000000540600c985 */ /* 0x0005e2000c101b32 */
[----:B------:R-:W-:-:S03]  /*aec0*/  ISETP.GE.AND P4, PT, R196, UR4, PT ;  /* 0x00000004c4007c0c */ /* 0x000fc6000bf86270 */
[----:B------:R3:W-:Y:S01]  /*aed0*/  @!P5 ST.E.64 desc[UR50][R8.64], R88 ;  /* 0x000000580800d985 */ /* 0x0007e2000c101b32 */
[----:B------:R-:W-:Y:S02]  /*aee0*/  ISETP.GE.AND P5, PT, R197, UR4, PT ;  /* 0x00000004c5007c0c */ /* 0x000fe4000bfa6270 */
[----:B-1----:R-:W-:-:S04]  /*aef0*/  @!P2 LEA R4, P6, R200, R12, 0x2 ;  /* 0x0000000cc804a211 */ /* 0x002fc800078c10ff */
[----:B------:R-:W-:Y:S02]  /*af00*/  @!P2 LEA.HI.X R5, R200, R11, R154, 0x2, P6 ;  /* 0x0000000bc805a211 */ /* 0x000fe400030f149a */
[----:B--2---:R-:W-:-:S03]  /*af10*/  @!P1 LEA R6, P3, R199, R12, 0x2 ;  /* 0x0000000cc7069211 */ /* 0x004fc600078610ff */
[----:B------:R1:W-:Y:S01]  /*af20*/  @!P2 ST.E.64 desc[UR50][R4.64], R92 ;  /* 0x0000005c0400a985 */ /* 0x0003e2000c101b32 */
[----:B------:R-:W-:Y:S02]  /*af30*/  ISETP.GE.AND P2, PT, R194, UR4, PT ;  /* 0x00000004c2007c0c */ /* 0x000fe4000bf46270 */
[-C--:B------:R-:W-:Y:S02]  /*af40*/  @!P1 LEA.HI.X R7, R199, R11.reuse, R153, 0x2, P3 ;  /* 0x0000000bc7079211 */ /* 0x080fe400018f1499 */
[----:B------:R-:W-:Y:S02]  /*af50*/  ISETP.GE.AND P3, PT, R195, UR4, PT ;  /* 0x00000004c3007c0c */ /* 0x000fe4000bf66270 */
[C---:B---3--:R-:W-:Y:S01]  /*af60*/  @!P0 LEA R8, P6, R198.reuse, R12, 0x2 ;  /* 0x0000000cc6088211 */ /* 0x048fe200078c10ff */
[----:B------:R2:W-:Y:S01]  /*af70*/  @!P1 ST.E.64 desc[UR50][R6.64], R96 ;  /* 0x0000006006009985 */ /* 0x0005e2000c101b32 */
[----:B------:R-:W-:Y:S02]  /*af80*/  ISETP.GE.AND P1, PT, R193, UR4, PT ;  /* 0x00000004c1007c0c */ /* 0x000fe4000bf26270 */
[----:B------:R-:W-:-:S02]  /*af90*/  @!P0 LEA.HI.X R9, R198, R11, R152, 0x2, P6 ;  /* 0x0000000bc6098211 */ /* 0x000fc400030f1498 */
[----:B-1----:R-:W-:-:S03]  /*afa0*/  @!P5 LEA R4, P6, R197, R12, 0x2 ;  /* 0x0000000cc504d211 */ /* 0x002fc600078c10ff */
[----:B------:R1:W-:Y:S01]  /*afb0*/  @!P0 ST.E.64 desc[UR50][R8.64], R100 ;  /* 0x0000006408008985 */ /* 0x0003e2000c101b32 */
[----:B------:R-:W-:Y:S02]  /*afc0*/  @!P5 LEA.HI.X R5, R197, R11, R21, 0x2, P6 ;  /* 0x0000000bc505d211 */ /* 0x000fe400030f1415 */
[----:B--2---:R-:W-:-:S03]  /*afd0*/  @!P4 LEA R6, P0, R196, R12, 0x2 ;  /* 0x0000000cc406c211 */ /* 0x004fc600078010ff */
[----:B------:R2:W-:Y:S01]  /*afe0*/  @!P5 ST.E.64 desc[UR50][R4.64], R104 ;  /* 0x000000680400d985 */ /* 0x0005e2000c101b32 */
[-C--:B------:R-:W-:Y:S02]  /*aff0*/  @!P4 LEA.HI.X R7, R196, R11.reuse, R229, 0x2, P0 ;  /* 0x0000000bc407c211 */ /* 0x080fe400000f14e5 */
[----:B------:R-:W-:Y:S02]  /*b000*/  ISETP.GE.AND P0, PT, R192, UR4, PT ;  /* 0x00000004c0007c0c */ /* 0x000fe4000bf06270 */
[CC--:B-1----:R-:W-:Y:S01]  /*b010*/  @!P3 LEA R8, P6, R195.reuse, R12.reuse, 0x2 ;  /* 0x0000000cc308b211 */ /* 0x0c2fe200078c10ff */
[----:B------:R1:W-:Y:S03]  /*b020*/  @!P4 ST.E.64 desc[UR50][R6.64], R108 ;  /* 0x0000006c0600c985 */ /* 0x0003e6000c101b32 */
[----:B------:R-:W-:Y:S02]  /*b030*/  @!P3 LEA.HI.X R9, R195, R11, R228, 0x2, P6 ;  /* 0x0000000bc309b211 */ /* 0x000fe400030f14e4 */
[----:B--2---:R-:W-:-:S03]  /*b040*/  @!P2 LEA R4, P4, R194, R12, 0x2 ;  /* 0x0000000cc204a211 */ /* 0x004fc600078810ff */
[----:B------:R2:W-:Y:S01]  /*b050*/  @!P3 ST.E.64 desc[UR50][R8.64], R112 ;  /* 0x000000700800b985 */ /* 0x0005e2000c101b32 */
[----:B------:R-:W-:Y:S02]  /*b060*/  ISETP.GE.AND P3, PT, R191, UR4, PT ;  /* 0x00000004bf007c0c */ /* 0x000fe4000bf66270 */
[-C--:B------:R-:W-:Y:S02]  /*b070*/  @!P2 LEA.HI.X R5, R194, R11.reuse, R227, 0x2, P4 ;  /* 0x0000000bc205a211 */ /* 0x080fe400020f14e3 */
[----:B------:R-:W-:Y:S02]  /*b080*/  ISETP.GE.AND P4, PT, R190, UR4, PT ;  /* 0x00000004be007c0c */ /* 0x000fe4000bf86270 */
[----:B-1----:R-:W-:Y:S01]  /*b090*/  @!P1 LEA R6, P5, R193, R12, 0x2 ;  /* 0x0000000cc1069211 */ /* 0x002fe200078a10ff */
[----:B------:R1:W-:Y:S01]  /*b0a0*/  @!P2 ST.E.64 desc[UR50][R4.64], R116 ;  /* 0x000000740400a985 */ /* 0x0003e2000c101b32 */
[----:B------:R-:W-:Y:S02]  /*b0b0*/  ISETP.GE.AND P2, PT, R189, UR4, PT ;  /* 0x00000004bd007c0c */ /* 0x000fe4000bf46270 */
[----:B------:R-:W-:-:S02]  /*b0c0*/  @!P1 LEA.HI.X R7, R193, R11, R226, 0x2, P5 ;  /* 0x0000000bc1079211 */ /* 0x000fc400028f14e2 */
[----:B--2---:R-:W-:-:S03]  /*b0d0*/  @!P0 LEA R8, P6, R192, R12, 0x2 ;  /* 0x0000000cc0088211 */ /* 0x004fc600078c10ff */
[----:B------:R2:W-:Y:S01]  /*b0e0*/  @!P1 ST.E.64 desc[UR50][R6.64], R120 ;  /* 0x0000007806009985 */ /* 0x0005e2000c101b32 */
[----:B------:R-:W-:Y:S02]  /*b0f0*/  ISETP.GE.AND P1, PT, R188, UR4, PT ;  /* 0x00000004bc007c0c */ /* 0x000fe4000bf26270 */
[----:B------:R-:W-:Y:S02]  /*b100*/  @!P0 LEA.HI.X R9, R192, R11, R225, 0x2, P6 ;  /* 0x0000000bc0098211 */ /* 0x000fe400030f14e1 */
[----:B-1----:R-:W-:-:S03]  /*b110*/  @!P3 LEA R4, P5, R191, R12, 0x2 ;  /* 0x0000000cbf04b211 */ /* 0x002fc600078a10ff */
[----:B------:R1:W-:Y:S01]  /*b120*/  @!P0 ST.E.64 desc[UR50][R8.64], R124 ;  /* 0x0000007c08008985 */ /* 0x0003e2000c101b32 */
[----:B------:R-:W-:Y:S02]  /*b130*/  ISETP.GE.AND P0, PT, R187, UR4, PT ;  /* 0x00000004bb007c0c */ /* 0x000fe4000bf06270 */
[-C--:B------:R-:W-:Y:S02]  /*b140*/  @!P3 LEA.HI.X R5, R191, R11.reuse, R224, 0x2, P5 ;  /* 0x0000000bbf05b211 */ /* 0x080fe400028f14e0 */
[----:B------:R-:W-:Y:S02]  /*b150*/  ISETP.GE.AND P5, PT, R186, UR4, PT ;  /* 0x00000004ba007c0c */ /* 0x000fe4000bfa6270 */
[C---:B--2---:R-:W-:Y:S01]  /*b160*/  @!P4 LEA R6, P6, R190.reuse, R12, 0x2 ;  /* 0x0000000cbe06c211 */ /* 0x044fe200078c10ff */
[----:B------:R2:W-:Y:S03]  /*b170*/  @!P3 ST.E.64 desc[UR50][R4.64], R128 ;  /* 0x000000800400b985 */ /* 0x0005e6000c101b32 */
[----:B------:R-:W-:-:S02]  /*b180*/  @!P4 LEA.HI.X R7, R190, R11, R223, 0x2, P6 ;  /* 0x0000000bbe07c211 */ /* 0x000fc400030f14df */
[----:B-1----:R-:W-:-:S03]  /*b190*/  @!P1 LEA R8, P6, R188, R12, 0x2 ;  /* 0x0000000cbc089211 */ /* 0x002fc600078c10ff */
[----:B------:R1:W-:Y:S01]  /*b1a0*/  @!P4 ST.E.64 desc[UR50][R6.64], R132 ;  /* 0x000000840600c985 */ /* 0x0003e2000c101b32 */
[----:B------:R-:W-:Y:S02]  /*b1b0*/  @!P1 LEA.HI.X R9, R188, R11, R221, 0x2, P6 ;  /* 0x0000000bbc099211 */ /* 0x000fe400030f14dd */
[----:B--2---:R-:W-:-:S04]  /*b1c0*/  @!P2 LEA R4, P3, R189, R12, 0x2 ;  /* 0x0000000cbd04a211 */ /* 0x004fc800078610ff */
[----:B------:R-:W-:Y:S02]  /*b1d0*/  @!P2 LEA.HI.X R5, R189, R11, R222, 0x2, P3 ;  /* 0x0000000bbd05a211 */ /* 0x000fe400018f14de */
[----:B-1----:R-:W-:-:S03]  /*b1e0*/  @!P0 LEA R6, P4, R187, R12, 0x2 ;  /* 0x0000000cbb068211 */ /* 0x002fc600078810ff */
[----:B------:R3:W-:Y:S01]  /*b1f0*/  @!P2 ST.E.64 desc[UR50][R4.64], R136 ;  /* 0x000000880400a985 */ /* 0x0007e2000c101b32 */
[C---:B------:R-:W-:Y:S02]  /*b200*/  @!P5 LEA R12, P3, R186.reuse, R12, 0x2 ;  /* 0x0000000cba0cd211 */ /* 0x040fe400078610ff */
[-C--:B------:R-:W-:Y:S01]  /*b210*/  @!P0 LEA.HI.X R7, R187, R11.reuse, R220, 0x2, P4 ;  /* 0x0000000bbb078211 */ /* 0x080fe200020f14dc */
[----:B------:R3:W-:Y:S01]  /*b220*/  @!P1 ST.E.64 desc[UR50][R8.64], R140 ;  /* 0x0000008c08009985 */ /* 0x0007e2000c101b32 */
[----:B------:R-:W-:-:S03]  /*b230*/  @!P5 LEA.HI.X R13, R186, R11, R219, 0x2, P3 ;  /* 0x0000000bba0dd211 */ /* 0x000fc600018f14db */
[----:B------:R3:W-:Y:S04]  /*b240*/  @!P0 ST.E.64 desc[UR50][R6.64], R144 ;  /* 0x0000009006008985 */ /* 0x0007e8000c101b32 */
[----:B------:R3:W-:Y:S02]  /*b250*/  @!P5 ST.E.64 desc[UR50][R12.64], R148 ;  /* 0x000000940c00d985 */ /* 0x0007e4000c101b32 */
.L_x_396:
[----:B------:R-:W-:Y:S05]  /*b260*/  BSYNC B1 ;  /* 0x0000000000017941 */ /* 0x000fea0003800000 */
.L_x_395:
[----:B------:R-:W-:Y:S01]  /*b270*/  VIADD R0, R0, 0x8 ;  /* 0x0000000800007836 */ /* 0x000fe20000000000 */
[----:B------:R4:W1:Y:S04]  /*b280*/  SHFL.IDX PT, R20, R10, 0x1, 0x1c1f ;  /* 0x003c1f000a147f89 */ /* 0x00086800000e0000 */
[----:B------:R-:W-:Y:S01]  /*b290*/  ISETP.GE.AND P0, PT, R0, UR8, PT ;  /* 0x0000000800007c0c */ /* 0x000fe2000bf06270 */
[----:B0-----:R-:W0:-:S12]  /*b2a0*/  SHFL.IDX PT, R3, R3, 0x1, 0x1c1f ;  /* 0x003c1f0003037f89 */ /* 0x001e1800000e0000 */
[----:B----4-:R-:W-:Y:S05]  /*b2b0*/  @P0 BRA `(.L_x_394) ;  /* 0x00000018001c0947 */ /* 0x010fea0003800000 */
[----:B------:R-:W-:Y:S02]  /*b2c0*/  ULDC UR4, c[0x0][0xac8] ;  /* 0x0002b20000047ab9 */ /* 0x000fe40000000800 */
[----:B------:R-:W-:Y:S02]  /*b2d0*/  ISETP.GE.AND P4, PT, R17, UR4, PT ;  /* 0x0000000411007c0c */ /* 0x000fe4000bf86270 */
[----:B------:R-:W-:Y:S02]  /*b2e0*/  ISETP.GE.AND P2, PT, R216, UR4, PT ;  /* 0x00000004d8007c0c */ /* 0x000fe4000bf46270 */
[----:B------:R-:W-:Y:S02]  /*b2f0*/  ISETP.GE.AND P1, PT, R215, UR4, PT ;  /* 0x00000004d7007c0c */ /* 0x000fe4000bf26270 */
[----:B------:R-:W-:-:S07]  /*b300*/  ISETP.GE.AND P0, PT, R214, UR4, PT ;  /* 0x00000004d6007c0c */ /* 0x000fce000bf06270 */
[CC--:B0--3--:R-:W-:Y:S02]  /*b310*/  @!P4 LEA R4, P3, R17.reuse, R3.reuse, 0x2 ;  /* 0x000000031104c211 */ /* 0x0c9fe400078610ff */
[-C--:B------:R-:W-:Y:S02]  /*b320*/  @!P2 LEA R6, P6, R216, R3.reuse, 0x2 ;  /* 0x00000003d806a211 */ /* 0x080fe400078c10ff */
[----:B-1----:R-:W-:Y:S02]  /*b330*/  @!P4 LEA.HI.X R5, R17, R20, R169, 0x2, P3 ;  /* 0x000000141105c211 */ /* 0x002fe400018f14a9 */
[----:B------:R-:W-:Y:S02]  /*b340*/  ISETP.GE.AND P3, PT, R213, UR4, PT ;  /* 0x00000004d5007c0c */ /* 0x000fe4000bf66270 */
[----:B------:R-:W-:Y:S01]  /*b350*/  @!P1 LEA R8, P5, R215, R3, 0x2 ;  /* 0x00000003d7089211 */ /* 0x000fe200078a10ff */
[----:B------:R0:W-:Y:S01]  /*b360*/  @!P4 ST.E.64 desc[UR50][R4.64], R26 ;  /* 0x0000001a0400c985 */ /* 0x0001e2000c101b32 */
[----:B------:R-:W-:-:S02]  /*b370*/  ISETP.GE.AND P4, PT, R212, UR4, PT ;  /* 0x00000004d4007c0c */ /* 0x000fc4000bf86270 */
[-C--:B------:R-:W-:Y:S02]  /*b380*/  @!P2 LEA.HI.X R7, R216, R20.reuse, R168, 0x2, P6 ;  /* 0x00000014d807a211 */ /* 0x080fe400030f14a8 */
[CC--:B------:R-:W-:Y:S02]  /*b390*/  @!P0 LEA R10, P6, R214.reuse, R3.reuse, 0x2 ;  /* 0x00000003d60a8211 */ /* 0x0c0fe400078c10ff */
[-C--:B------:R-:W-:Y:S01]  /*b3a0*/  @!P1 LEA.HI.X R9, R215, R20.reuse, R15, 0x2, P5 ;  /* 0x00000014d7099211 */ /* 0x080fe200028f140f */
[----:B------:R1:W-:Y:S01]  /*b3b0*/  @!P2 ST.E.64 desc[UR50][R6.64], R30 ;  /* 0x0000001e0600a985 */ /* 0x0003e2000c101b32 */
[----:B------:R-:W-:Y:S02]  /*b3c0*/  ISETP.GE.AND P5, PT, R211, UR4, PT ;  /* 0x00000004d3007c0c */ /* 0x000fe4000bfa6270 */
[----:B--2---:R-:W-:Y:S01]  /*b3d0*/  @!P0 LEA.HI.X R11, R214, R20, R14, 0x2, P6 ;  /* 0x00000014d60b8211 */ /* 0x004fe200030f140e */
[----:B------:R2:W-:Y:S01]  /*b3e0*/  @!P1 ST.E.64 desc[UR50][R8.64], R34 ;  /* 0x0000002208009985 */ /* 0x0005e2000c101b32 */
[----:B0-----:R-:W-:-:S03]  /*b3f0*/  @!P3 LEA R4, P1, R213, R3, 0x2 ;  /* 0x00000003d504b211 */ /* 0x001fc600078210ff */
[----:B------:R0:W-:Y:S01]  /*b400*/  @!P0 ST.E.64 desc[UR50][R10.64], R38 ;  /* 0x000000260a008985 */ /* 0x0001e2000c101b32 */
[----:B------:R-:W-:Y:S02]  /*b410*/  ISETP.GE.AND P0, PT, R210, UR4, PT ;  /* 0x00000004d2007c0c */ /* 0x000fe4000bf06270 */
[C---:B------:R-:W-:Y:S02]  /*b420*/  @!P4 LEA R12, P2, R212.reuse, R3, 0x2 ;  /* 0x00000003d40cc211 */ /* 0x040fe400078410ff */
[-C--:B------:R-:W-:Y:S02]  /*b430*/  @!P3 LEA.HI.X R5, R213, R20.reuse, R167, 0x2, P1 ;  /* 0x00000014d505b211 */ /* 0x080fe400008f14a7 */
[----:B------:R-:W-:Y:S02]  /*b440*/  ISETP.GE.AND P1, PT, R209, UR4, PT ;  /* 0x00000004d1007c0c */ /* 0x000fe4000bf26270 */
[----:B------:R-:W-:Y:S01]  /*b450*/  @!P4 LEA.HI.X R13, R212, R20, R166, 0x2, P2 ;  /* 0x00000014d40dc211 */ /* 0x000fe200010f14a6 */
[----:B------:R3:W-:Y:S01]  /*b460*/  @!P3 ST.E.64 desc[UR50][R4.64], R42 ;  /* 0x0000002a0400b985 */ /* 0x0007e2000c101b32 */
[----:B------:R-:W-:-:S02]  /*b470*/  ISETP.GE.AND P2, PT, R208, UR4, PT ;  /* 0x00000004d0007c0c */ /* 0x000fc4000bf46270 */
[-C--:B------:R-:W-:Y:S01]  /*b480*/  @!P5 LEA R14, P6, R211, R3.reuse, 0x2 ;  /* 0x00000003d30ed211 */ /* 0x080fe200078c10ff */
[----:B------:R4:W-:Y:S01]  /*b490*/  @!P4 ST.E.64 desc[UR50][R12.64], R46 ;  /* 0x0000002e0c00c985 */ /* 0x0009e2000c101b32 */
[----:B------:R-:W-:Y:S02]  /*b4a0*/  ISETP.GE.AND P3, PT, R207, UR4, PT ;  /* 0x00000004cf007c0c */ /* 0x000fe4000bf66270 */
[----:B------:R-:W-:Y:S02]  /*b4b0*/  @!P5 LEA.HI.X R15, R211, R20, R165, 0x2, P6 ;  /* 0x00000014d30fd211 */ /* 0x000fe400030f14a5 */
[-C--:B-1----:R-:W-:Y:S02]  /*b4c0*/  @!P0 LEA R6, P6, R210, R3.reuse, 0x2 ;  /* 0x00000003d2068211 */ /* 0x082fe400078c10ff */
[----:B------:R-:W-:Y:S01]  /*b4d0*/  ISETP.GE.AND P4, PT, R206, UR4, PT ;  /* 0x00000004ce007c0c */ /* 0x000fe2000bf86270 */
[----:B------:R1:W-:Y:S01]  /*b4e0*/  @!P5 ST.E.64 desc[UR50][R14.64], R50 ;  /* 0x000000320e00d985 */ /* 0x0003e2000c101b32 */
[----:B--2---:R-:W-:-:S02]  /*b4f0*/  @!P1 LEA R8, P5, R209, R3, 0x2 ;  /* 0x00000003d1089211 */ /* 0x004fc400078a10ff */
[-C--:B------:R-:W-:Y:S02]  /*b500*/  @!P0 LEA.HI.X R7, R210, R20.reuse, R164, 0x2, P6 ;  /* 0x00000014d2078211 */ /* 0x080fe400030f14a4 */
[C---:B0-----:R-:W-:Y:S02]  /*b510*/  @!P2 LEA R10, P6, R208.reuse, R3, 0x2 ;  /* 0x00000003d00aa211 */ /* 0x041fe400078c10ff */
[-C--:B------:R-:W-:Y:S01]  /*b520*/  @!P1 LEA.HI.X R9, R209, R20.reuse, R163, 0x2, P5 ;  /* 0x00000014d1099211 */ /* 0x080fe200028f14a3 */
[----:B------:R0:W-:Y:S01]  /*b530*/  @!P0 ST.E.64 desc[UR50][R6.64], R54 ;  /* 0x0000003606008985 */ /* 0x0001e2000c101b32 */
[----:B------:R-:W-:Y:S02]  /*b540*/  ISETP.GE.AND P5, PT, R205, UR4, PT ;  /* 0x00000004cd007c0c */ /* 0x000fe4000bfa6270 */
[----:B------:R-:W-:Y:S01]  /*b550*/  @!P2 LEA.HI.X R11, R208, R20, R162, 0x2, P6 ;  /* 0x00000014d00ba211 */ /* 0x000fe200030f14a2 */
[----:B------:R2:W-:Y:S01]  /*b560*/  @!P1 ST.E.64 desc[UR50][R8.64], R58 ;  /* 0x0000003a08009985 */ /* 0x0005e2000c101b32 */
[----:B------:R-:W-:-:S02]  /*b570*/  ISETP.GE.AND P0, PT, R204, UR4, PT ;  /* 0x00000004cc007c0c */ /* 0x000fc4000bf06270 */
[-C--:B---3--:R-:W-:Y:S01]  /*b580*/  @!P3 LEA R4, P6, R207, R3.reuse, 0x2 ;  /* 0x00000003cf04b211 */ /* 0x088fe200078c10ff */
[----:B------:R3:W-:Y:S01]  /*b590*/  @!P2 ST.E.64 desc[UR50][R10.64], R62 ;  /* 0x0000003e0a00a985 */ /* 0x0007e2000c101b32 */
[CC--:B----4-:R-:W-:Y:S02]  /*b5a0*/  @!P4 LEA R12, P2, R206.reuse, R3.reuse, 0x2 ;  /* 0x00000003ce0cc211 */ /* 0x0d0fe400078410ff */
[----:B------:R-:W-:Y:S02]  /*b5b0*/  ISETP.GE.AND P1, PT, R203, UR4, PT ;  /* 0x00000004cb007c0c */ /* 0x000fe4000bf26270 */
[-C--:B------:R-:W-:Y:S02]  /*b5c0*/  @!P3 LEA.HI.X R5, R207, R20.reuse, R161, 0x2, P6 ;  /* 0x00000014cf05b211 */ /* 0x080fe400030f14a1 */
[----:B------:R-:W-:Y:S02]  /*b5d0*/  @!P4 LEA.HI.X R13, R206, R20, R160, 0x2, P2 ;  /* 0x00000014ce0dc211 */ /* 0x000fe400010f14a0 */
[----:B------:R-:W-:Y:S01]  /*b5e0*/  ISETP.GE.AND P2, PT, R202, UR4, PT ;  /* 0x00000004ca007c0c */ /* 0x000fe2000bf46270 */
[----:B------:R-:W-:Y:S01]  /*b5f0*/  @!P3 ST.E.64 desc[UR50][R4.64], R66 ;  /* 0x000000420400b985 */ /* 0x000fe2000c101b32 */
[----:B-1----:R-:W-:-:S03]  /*b600*/  @!P5 LEA R14, P6, R205, R3, 0x2 ;  /* 0x00000003cd0ed211 */ /* 0x002fc600078c10ff */
[----:B------:R1:W-:Y:S01]  /*b610*/  @!P4 ST.E.64 desc[UR50][R12.64], R70 ;  /* 0x000000460c00c985 */ /* 0x0003e2000c101b32 */
[-C--:B------:R-:W-:Y:S02]  /*b620*/  @!P5 LEA.HI.X R15, R205, R20.reuse, R159, 0x2, P6 ;  /* 0x00000014cd0fd211 */ /* 0x080fe400030f149f */
[CC--:B0-----:R-:W-:Y:S02]  /*b630*/  @!P0 LEA R6, P4, R204.reuse, R3.reuse, 0x2 ;  /* 0x00000003cc068211 */ /* 0x0c1fe400078810ff */
[-C--:B--2---:R-:W-:Y:S01]  /*b640*/  @!P1 LEA R8, P3, R203, R3.reuse, 0x2 ;  /* 0x00000003cb089211 */ /* 0x084fe200078610ff */
[----:B------:R0:W-:Y:S01]  /*b650*/  @!P5 ST.E.64 desc[UR50][R14.64], R74 ;  /* 0x0000004a0e00d985 */ /* 0x0001e2000c101b32 */
[----:B------:R-:W-:Y:S02]  /*b660*/  @!P0 LEA.HI.X R7, R204, R20, R158, 0x2, P4 ;  /* 0x00000014cc078211 */ /* 0x000fe400020f149e */
[----:B------:R-:W-:Y:S02]  /*b670*/  ISETP.GE.AND P4, PT, R200, UR4, PT ;  /* 0x00000004c8007c0c */ /* 0x000fe4000bf86270 */
[----:B------:R-:W-:Y:S01]  /*b680*/  ISETP.GE.AND P5, PT, R201, UR4, PT ;  /* 0x00000004c9007c0c */ /* 0x000fe2000bfa6270 */
[----:B------:R2:W-:Y:S01]  /*b690*/  @!P0 ST.E.64 desc[UR50][R6.64], R78 ;  /* 0x0000004e06008985 */ /* 0x0005e2000c101b32 */
[----:B---3--:R-:W-:-:S02]  /*b6a0*/  @!P2 LEA R10, P6, R202, R3, 0x2 ;  /* 0x00000003ca0aa211 */ /* 0x008fc400078c10ff */
[-C--:B------:R-:W-:Y:S02]  /*b6b0*/  @!P1 LEA.HI.X R9, R203, R20.reuse, R157, 0x2, P3 ;  /* 0x00000014cb099211 */ /* 0x080fe400018f149d */
[----:B------:R-:W-:Y:S02]  /*b6c0*/  ISETP.GE.AND P3, PT, R199, UR4, PT ;  /* 0x00000004c7007c0c */ /* 0x000fe4000bf66270 */
[----:B------:R-:W-:Y:S01]  /*b6d0*/  @!P2 LEA.HI.X R11, R202, R20, R156, 0x2, P6 ;  /* 0x00000014ca0ba211 */ /* 0x000fe200030f149c */
[----:B------:R3:W-:Y:S01]  /*b6e0*/  @!P1 ST.E.64 desc[UR50][R8.64], R82 ;  /* 0x0000005208009985 */ /* 0x0007e2000c101b32 */
[----:B------:R-:W-:Y:S02]  /*b6f0*/  ISETP.GE.AND P1, PT, R197, UR4, PT ;  /* 0x00000004c5007c0c */ /* 0x000fe4000bf26270 */
[----:B-1----:R-:W-:Y:S01]  /*b700*/  @!P4 LEA R12, P0, R200, R3, 0x2 ;  /* 0x00000003c80cc211 */ /* 0x002fe200078010ff */
[----:B------:R1:W-:Y:S01]  /*b710*/  @!P2 ST.E.64 desc[UR50][R10.64], R86 ;  /* 0x000000560a00a985 */ /* 0x0003e2000c101b32 */
[----:B------:R-:W-:-:S02]  /*b720*/  ISETP.GE.AND P2, PT, R198, UR4, PT ;  /* 0x00000004c6007c0c */ /* 0x000fc4000bf46270 */
[CC--:B------:R-:W-:Y:S02]  /*b730*/  @!P5 LEA R4, P6, R201.reuse, R3.reuse, 0x2 ;  /* 0x00000003c904d211 */ /* 0x0c0fe400078c10ff */
[-C--:B------:R-:W-:Y:S02]  /*b740*/  @!P4 LEA.HI.X R13, R200, R20.reuse, R154, 0x2, P0 ;  /* 0x00000014c80dc211 */ /* 0x080fe400000f149a */
[----:B------:R-:W-:Y:S02]  /*b750*/  @!P5 LEA.HI.X R5, R201, R20, R155, 0x2, P6 ;  /* 0x00000014c905d211 */ /* 0x000fe400030f149b */
[----:B------:R-:W-:Y:S02]  /*b760*/  ISETP.GE.AND P0, PT, R196, UR4, PT ;  /* 0x00000004c4007c0c */ /* 0x000fe4000bf06270 */
[----:B0-----:R-:W-:Y:S01]  /*b770*/  @!P3 LEA R14, P6, R199, R3, 0x2 ;  /* 0x00000003c70eb211 */ /* 0x001fe200078c10ff */
[----:B------:R0:W-:Y:S01]  /*b780*/  @!P5 ST.E.64 desc[UR50][R4.64], R90 ;  /* 0x0000005a0400d985 */ /* 0x0001e2000c101b32 */
[----:B------:R-:W-:-:S02]  /*b790*/  ISETP.GE.AND P5, PT, R195, UR4, PT ;  /* 0x00000004c3007c0c */ /* 0x000fc4000bfa6270 */
[-C--:B------:R-:W-:Y:S01]  /*b7a0*/  @!P3 LEA.HI.X R15, R199, R20.reuse, R153, 0x2, P6 ;  /* 0x00000014c70fb211 */ /* 0x080fe200030f1499 */
[----:B------:R4:W-:Y:S01]  /*b7b0*/  @!P4 ST.E.64 desc[UR50][R12.64], R94 ;  /* 0x0000005e0c00c985 */ /* 0x0009e2000c101b32 */
[-C--:B--2---:R-:W-:Y:S02]  /*b7c0*/  @!P2 LEA R6, P6, R198, R3.reuse, 0x2 ;  /* 0x00000003c606a211 */ /* 0x084fe400078c10ff */
[----:B------:R-:W-:Y:S01]  /*b7d0*/  ISETP.GE.AND P4, PT, R194, UR4, PT ;  /* 0x00000004c2007c0c */ /* 0x000fe2000bf86270 */
[----:B------:R2:W-:Y:S01]  /*b7e0*/  @!P3 ST.E.64 desc[UR50][R14.64], R98 ;  /* 0x000000620e00b985 */ /* 0x0005e2000c101b32 */
[-C--:B---3--:R-:W-:Y:S02]  /*b7f0*/  @!P1 LEA R8, P3, R197, R3.reuse, 0x2 ;  /* 0x00000003c5089211 */ /* 0x088fe400078610ff */
[----:B------:R-:W-:Y:S02]  /*b800*/  @!P2 LEA.HI.X R7, R198, R20, R152, 0x2, P6 ;  /* 0x00000014c607a211 */ /* 0x000fe400030f1498 */
[----:B-1----:R-:W-:-:S02]  /*b810*/  @!P0 LEA R10, P6, R196, R3, 0x2 ;  /* 0x00000003c40a8211 */ /* 0x002fc400078c10ff */
[-C--:B------:R-:W-:Y:S01]  /*b820*/  @!P1 LEA.HI.X R9, R197, R20.reuse, R21, 0x2, P3 ;  /* 0x00000014c5099211 */ /* 0x080fe200018f1415 */
[----:B------:R1:W-:Y:S01]  /*b830*/  @!P2 ST.E.64 desc[UR50][R6.64], R102 ;  /* 0x000000660600a985 */ /* 0x0003e2000c101b32 */
[----:B------:R-:W-:Y:S02]  /*b840*/  ISETP.GE.AND P3, PT, R193, UR4, PT ;  /* 0x00000004c1007c0c */ /* 0x000fe4000bf66270 */
[----:B------:R-:W-:Y:S01]  /*b850*/  @!P0 LEA.HI.X R11, R196, R20, R229, 0x2, P6 ;  /* 0x00000014c40b8211 */ /* 0x000fe200030f14e5 */
[----:B------:R3:W-:Y:S01]  /*b860*/  @!P1 ST.E.64 desc[UR50][R8.64], R106 ;  /* 0x0000006a08009985 */ /* 0x0007e2000c101b32 */
[-C--:B0-----:R-:W-:Y:S02]  /*b870*/  @!P5 LEA R4, P1, R195, R3.reuse, 0x2 ;  /* 0x00000003c304d211 */ /* 0x081fe400078210ff */
[----:B----4-:R-:W-:Y:S01]  /*b880*/  @!P4 LEA R12, P2, R194, R3, 0x2 ;  /* 0x00000003c20cc211 */ /* 0x010fe200078410ff */
[----:B------:R-:W-:Y:S01]  /*b890*/  @!P0 ST.E.64 desc[UR50][R10.64], R110 ;  /* 0x0000006e0a008985 */ /* 0x000fe2000c101b32 */
[----:B------:R-:W-:-:S02]  /*b8a0*/  ISETP.GE.AND P0, PT, R192, UR4, PT ;  /* 0x00000004c0007c0c */ /* 0x000fc4000bf06270 */
[-C--:B------:R-:W-:Y:S02]  /*b8b0*/  @!P5 LEA.HI.X R5, R195, R20.reuse, R228, 0x2, P1 ;  /* 0x00000014c305d211 */ /* 0x080fe400008f14e4 */
[----:B------:R-:W-:Y:S02]  /*b8c0*/  ISETP.GE.AND P1, PT, R191, UR4, PT ;  /* 0x00000004bf007c0c */ /* 0x000fe4000bf26270 */
[C---:B--2---:R-:W-:Y:S01]  /*b8d0*/  @!P3 LEA R14, P6, R193.reuse, R3, 0x2 ;  /* 0x00000003c10eb211 */ /* 0x044fe200078c10ff */
[----:B------:R0:W-:Y:S01]  /*b8e0*/  @!P5 ST.E.64 desc[UR50][R4.64], R114 ;  /* 0x000000720400d985 */ /* 0x0001e2000c101b32 */
[-C--:B------:R-:W-:Y:S02]  /*b8f0*/  @!P4 LEA.HI.X R13, R194, R20.reuse, R227, 0x2, P2 ;  /* 0x00000014c20dc211 */ /* 0x080fe400010f14e3 */
[----:B------:R-:W-:Y:S02]  /*b900*/  @!P3 LEA.HI.X R15, R193, R20, R226, 0x2, P6 ;  /* 0x00000014c10fb211 */ /* 0x000fe400030f14e2 */
[----:B------:R-:W-:Y:S01]  /*b910*/  ISETP.GE.AND P2, PT, R188, UR4, PT ;  /* 0x00000004bc007c0c */ /* 0x000fe2000bf46270 */
[----:B------:R2:W-:Y:S01]  /*b920*/  @!P4 ST.E.64 desc[UR50][R12.64], R118 ;  /* 0x000000760c00c985 */ /* 0x0005e2000c101b32 */
[----:B------:R-:W-:-:S02]  /*b930*/  ISETP.GE.AND P4, PT, R190, UR4, PT ;  /* 0x00000004be007c0c */ /* 0x000fc4000bf86270 */
[CC--:B-1----:R-:W-:Y:S01]  /*b940*/  @!P0 LEA R6, P5, R192.reuse, R3.reuse, 0x2 ;  /* 0x00000003c0068211 */ /* 0x0c2fe200078a10ff */
[----:B------:R1:W-:Y:S01]  /*b950*/  @!P3 ST.E.64 desc[UR50][R14.64], R122 ;  /* 0x0000007a0e00b985 */ /* 0x0003e2000c101b32 */
[----:B------:R-:W-:Y:S02]  /*b960*/  ISETP.GE.AND P3, PT, R189, UR4, PT ;  /* 0x00000004bd007c0c */ /* 0x000fe4000bf66270 */
[----:B------:R-:W-:Y:S02]  /*b970*/  @!P0 LEA.HI.X R7, R192, R20, R225, 0x2, P5 ;  /* 0x00000014c0078211 */ /* 0x000fe400028f14e1 */
[----:B------:R-:W-:Y:S02]  /*b980*/  ISETP.GE.AND P5, PT, R187, UR4, PT ;  /* 0x00000004bb007c0c */ /* 0x000fe4000bfa6270 */
[-C--:B---3--:R-:W-:Y:S01]  /*b990*/  @!P1 LEA R8, P6, R191, R3.reuse, 0x2 ;  /* 0x00000003bf089211 */ /* 0x088fe200078c10ff */
[----:B------:R3:W-:Y:S02]  /*b9a0*/  @!P0 ST.E.64 desc[UR50][R6.64], R126 ;  /* 0x0000007e06008985 */ /* 0x0007e4000c101b32 */
[----:B0-----:R-:W-:-:S02]  /*b9b0*/  @!P4 LEA R4, P0, R190, R3, 0x2 ;  /* 0x00000003be04c211 */ /* 0x001fc400078010ff */
[-C--:B------:R-:W-:Y:S02]  /*b9c0*/  @!P1 LEA.HI.X R9, R191, R20.reuse, R224, 0x2, P6 ;  /* 0x00000014bf099211 */ /* 0x080fe400030f14e0 */
[-C--:B------:R-:W-:Y:S02]  /*b9d0*/  @!P3 LEA R10, P6, R189, R3.reuse, 0x2 ;  /* 0x00000003bd0ab211 */ /* 0x080fe400078c10ff */
[-C--:B------:R-:W-:Y:S01]  /*b9e0*/  @!P4 LEA.HI.X R5, R190, R20.reuse, R223, 0x2, P0 ;  /* 0x00000014be05c211 */ /* 0x080fe200000f14df */
[----:B------:R3:W-:Y:S01]  /*b9f0*/  @!P1 ST.E.64 desc[UR50][R8.64], R130 ;  /* 0x0000008208009985 */ /* 0x0007e2000c101b32 */
[-C--:B--2---:R-:W-:Y:S02]  /*ba00*/  @!P2 LEA R12, P1, R188, R3.reuse, 0x2 ;  /* 0x00000003bc0ca211 */ /* 0x084fe400078210ff */
[----:B-1----:R-:W-:Y:S01]  /*ba10*/  @!P5 LEA R14, P0, R187, R3, 0x2 ;  /* 0x00000003bb0ed211 */ /* 0x002fe200078010ff */
[----:B------:R3:W-:Y:S01]  /*ba20*/  @!P4 ST.E.64 desc[UR50][R4.64], R134 ;  /* 0x000000860400c985 */ /* 0x0007e2000c101b32 */
[----:B------:R-:W-:-:S02]  /*ba30*/  @!P3 LEA.HI.X R11, R189, R20, R222, 0x2, P6 ;  /* 0x00000014bd0bb211 */ /* 0x000fc400030f14de */
[-C--:B------:R-:W-:Y:S02]  /*ba40*/  @!P2 LEA.HI.X R13, R188, R20.reuse, R221, 0x2, P1 ;  /* 0x00000014bc0da211 */ /* 0x080fe400008f14dd */
[----:B------:R-:W-:Y:S01]  /*ba50*/  @!P5 LEA.HI.X R15, R187, R20, R220, 0x2, P0 ;  /* 0x00000014bb0fd211 */ /* 0x000fe200000f14dc */
[----:B------:R3:W-:Y:S01]  /*ba60*/  @!P3 ST.E.64 desc[UR50][R10.64], R138 ;  /* 0x0000008a0a00b985 */ /* 0x0007e2000c101b32 */
[----:B------:R-:W-:-:S03]  /*ba70*/  ISETP.GE.AND P0, PT, R186, UR4, PT ;  /* 0x00000004ba007c0c */ /* 0x000fc6000bf06270 */
[----:B------:R3:W-:Y:S04]  /*ba80*/  @!P2 ST.E.64 desc[UR50][R12.64], R142 ;  /* 0x0000008e0c00a985 */ /* 0x0007e8000c101b32 */
[----:B------:R3:W-:Y:S06]  /*ba90*/  @!P5 ST.E.64 desc[UR50][R14.64], R146 ;  /* 0x000000920e00d985 */ /* 0x0007ec000c101b32 */
[----:B------:R-:W-:Y:S05]  /*baa0*/  @P0 BRA `(.L_x_394) ;  /* 0x0000001000200947 */ /* 0x000fea0003800000 */
[----:B---3--:R-:W-:-:S04]  /*bab0*/  LEA R4, P0, R186, R3, 0x2 ;  /* 0x00000003ba047211 */ /* 0x008fc800078010ff */
[----:B------:R-:W-:-:S05]  /*bac0*/  LEA.HI.X R5, R186, R20, R219, 0x2, P0 ;  /* 0x00000014ba057211 */ /* 0x000fca00000f14db */
[----:B------:R0:W-:Y:S01]  /*bad0*/  ST.E.64 desc[UR50][R4.64], R150 ;  /* 0x0000009604007985 */ /* 0x0001e2000c101b32 */
[----:B------:R-:W-:Y:S05]  /*bae0*/  BRA `(.L_x_394) ;  /* 0x0000001000107947 */ /* 0x000fea0003800000 */
.L_x_388:
[----:B------:R-:W-:Y:S02]  /*baf0*/  ULDC.64 UR8, c[0x0][0xc00] ;  /* 0x0003000000087ab9 */ /* 0x000fe40000000a00 */
[----:B------:R-:W-:-:S04]  /*bb00*/  UISETP.NE.U32.AND UP0, UPT, UR8, URZ, UPT ;  /* 0x0000003f0800728c */ /* 0x000fc8000bf05070 */
[----:B------:R-:W-:-:S03]  /*bb10*/  UISETP.NE.AND.EX UP0, UPT, UR9, URZ, UPT, UP0 ;  /* 0x0000003f0900728c */ /* 0x000fc6000bf05300 */
[----:B------:R-:W-:Y:S02]  /*bb20*/  ULDC.64 UR8, c[0x0][0xc00] ;  /* 0x0003000000087ab9 */ /* 0x000fe40000000a00 */
[----:B------:R-:W-:Y:S01]  /*bb30*/  UIMAD.WIDE UR8, UR40, 0x4, UR8 ;  /* 0x00000004280878a5 */ /* 0x000fe2000f8e0208 */
[----:B------:R-:W-:-:S05]  /*bb40*/  PLOP3.LUT P1, PT, PT, PT, UP0, 0x80, 0x0 ;  /* 0x000000000000781c */ /* 0x000fca0003f2f008 */
[----:B------:R-:W-:Y:S02]  /*bb50*/  IMAD.U32 R4, RZ, RZ, UR8 ;  /* 0x00000008ff047e24 */ /* 0x000fe4000f8e00ff */
[----:B------:R-:W-:Y:S01]  /*bb60*/  IMAD.U32 R5, RZ, RZ, UR9 ;  /* 0x00000009ff057e24 */ /* 0x000fe2000f8e00ff */
[----:B------:R-:W-:Y:S02]  /*bb70*/  ULDC.64 UR8, c[0x0][0xc08] ;  /* 0x0003020000087ab9 */ /* 0x000fe40000000a00 */
[----:B------:R-:W-:-:S03]  /*bb80*/  UISETP.NE.U32.AND UP1, UPT, UR8, URZ, UPT ;  /* 0x0000003f0800728c */ /* 0x000fc6000bf25070 */
[----:B------:R-:W2:Y:S01]  /*bb90*/  @P1 LDG.E R8, desc[UR50][R4.64] ;  /* 0x0000003204081981 */ /* 0x000ea2000c1e1900 */
[----:B------:R-:W-:Y:S01]  /*bba0*/  UISETP.NE.AND.EX UP1, UPT, UR9, URZ, UPT, UP1 ;  /* 0x0000003f0900728c */ /* 0x000fe2000bf25310 */
[----:B------:R-:W-:Y:S02]  /*bbb0*/  ULDC UR4, c[0x0][0xa88] ;  /* 0x0002a20000047ab9 */ /* 0x000fe40000000800 */
[----:B------:R-:W-:-:S03]  /*bbc0*/  IMAD.U32 R0, RZ, RZ, UR4 ;  /* 0x00000004ff007e24 */ /* 0x000fc6000f8e00ff */
[----:B------:R-:W-:-:S05]  /*bbd0*/  PLOP3.LUT P2, PT, PT, PT, UP1, 0x80, 0x0 ;  /* 0x000000000000781c */ /* 0x000fca0003f4f018 */
[----:B------:R-:W-:Y:S02]  /*bbe0*/  @UP1 ULDC.64 UR8, c[0x0][0xc08] ;  /* 0x0003020000081ab9 */ /* 0x000fe40000000a00 */
[----:B------:R-:W-:-:S06]  /*bbf0*/  @UP1 UIMAD.WIDE UR8, UR40, 0x4, UR8 ;  /* 0x00000004280818a5 */ /* 0x000fcc000f8e0208 */
[----:B------:R-:W-:Y:S02]  /*bc00*/  IMAD.U32 R6, RZ, RZ, UR8 ;  /* 0x00000008ff067e24 */ /* 0x000fe4000f8e00ff */
[----:B------:R-:W-:-:S05]  /*bc10*/  IMAD.U32 R7, RZ, RZ, UR9 ;  /* 0x00000009ff077e24 */ /* 0x000fca000f8e00ff */
[----:B------:R0:W5:Y:S01]  /*bc20*/  @P2 LDG.E R0, desc[UR50][R6.64] ;  /* 0x0000003206002981 */ /* 0x000162000c1e1900 */
[----:B------:R-:W-:Y:S01]  /*bc30*/  UMOV UR4, URZ ;  /* 0x0000003f00047c82 */ /* 0x000fe20008000000 */
[----:B------:R-:W-:Y:S01]  /*bc40*/  UISETP.NE.AND UP1, UPT, UR45, URZ, UPT ;  /* 0x0000003f2d00728c */ /* 0x000fe2000bf25270 */
[----:B------:R-:W1:Y:S10]  /*bc50*/  S2R R3, SR_TID.X ;  /* 0x0000000000037919 */ /* 0x000e740000002100 */
[----:B------:R-:W-:Y:S01]  /*bc60*/  @!UP1 ULDC UR45, c[0x0][0xad4] ;  /* 0x0002b500002d9ab9 */ /* 0x000fe20000000800 */
[----:B--2---:R-:W-:Y:S01]  /*bc70*/  @P1 R2UR UR4, R8 ;  /* 0x00000000080412ca */ /* 0x004fe200000e0000 */
[----:B-1----:R-:W-:-:S05]  /*bc80*/  VIADD R8, R3, 0xffffff80 ;  /* 0xffffff8003087836 */ /* 0x002fca0000000000 */
[----:B------:R-:W-:-:S07]  /*bc90*/  ISETP.GT.AND P0, PT, R8, 0x3f, PT ;  /* 0x0000003f0800780c */ /* 0x000fce0003f04270 */
[----:B------:R-:W-:Y:S01]  /*bca0*/  USHF.R.S32.HI UR19, URZ, 0x1f, UR4 ;  /* 0x0000001f3f137899 */ /* 0x000fe20008011404 */
[----:B0-----:R-:W-:Y:S11]  /*bcb0*/  @P2 BRA `(.L_x_397) ;  /* 0x0000000000102947 */ /* 0x001ff60003800000 */
[----:B------:R-:W-:Y:S05]  /*bcc0*/  @!P1 BRA `(.L_x_397) ;  /* 0x00000000000c9947 */ /* 0x000fea0003800000 */
[----:B------:R-:W2:Y:S04]  /*bcd0*/  LDG.E R3, desc[UR50][R4.64] ;  /* 0x0000003204037981 */ /* 0x000ea8000c1e1900 */
[----:B-----5:R-:W2:Y:S02]  /*bce0*/  LDG.E R0, desc[UR50][R4.64+0x4] ;  /* 0x0000043204007981 */ /* 0x020ea4000c1e1900 */
[----:B--2---:R-:W-:-:S07]  /*bcf0*/  IMAD.IADD R0, R0, 0x1, -R3 ;  /* 0x0000000100007824 */ /* 0x004fce00078e0a03 */
.L_x_397:
[----:B------:R-:W-:Y:S01]  /*bd00*/  USEL UR40, UR40, URZ, !UP0 ;  /* 0x0000003f28287287 */ /* 0x000fe2000c000000 */
[----:B------:R-:W-:Y:S01]  /*bd10*/  BSSY B1, `(.L_x_398) ;  /* 0x0000039000017945 */ /* 0x000fe20003800000 */
[----:B------:R-:W-:-:S03]  /*bd20*/  USEL UR41, UR41, URZ, !UP0 ;  /* 0x0000003f29297287 */ /* 0x000fc6000c000000 */
[----:B------:R-:W-:Y:S09]  /*bd30*/  @P0 BRA `(.L_x_399) ;  /* 0x0000000000d80947 */ /* 0x000ff20003800000 */
[----:B------:R-:W0:Y:S01]  /*bd40*/  S2R R3, SR_TID.X ;  /* 0x0000000000037919 */ /* 0x000e220000002100 */
[----:B------:R-:W1:Y:S01]  /*bd50*/  LDC R9, c[0x0][0xbe8] ;  /* 0x0002fa00ff097b82 */ /* 0x000e620000000800 */
[----:B------:R-:W-:-:S04]  /*bd60*/  IMAD.U32 R4, RZ, RZ, UR43 ;  /* 0x0000002bff047e24 */ /* 0x000fc8000f8e00ff */
[----:B0-----:R-:W-:Y:S02]  /*bd70*/  IMAD R3, R4, 0x40, R3 ;  /* 0x0000004004037824 */ /* 0x001fe400078e0203 */
[----:B-1---5:R-:W-:Y:S02]  /*bd80*/  IMAD R4, R0, R9, RZ ;  /* 0x0000000900047224 */ /* 0x022fe400078e02ff */
[----:B------:R-:W-:-:S05]  /*bd90*/  VIADD R6, R3, 0xffffff80 ;  /* 0xffffff8003067836 */ /* 0x000fca0000000000 */
[----:B------:R-:W-:-:S13]  /*bda0*/  ISETP.GE.AND P0, PT, R6, R4, PT ;  /* 0x000000040600720c */ /* 0x000fda0003f06270 */
[----:B------:R-:W-:Y:S05]  /*bdb0*/  @P0 BRA `(.L_x_399) ;  /* 0x0000000000b80947 */ /* 0x000fea0003800000 */
[----:B------:R-:W-:Y:S01]  /*bdc0*/  ISETP.NE.AND P0, PT, R9, 0x1, PT ;  /* 0x000000010900780c */ /* 0x000fe20003f05270 */
[----:B------:R-:W-:Y:S01]  /*bdd0*/  UISETP.GT.AND UP0, UPT, UR45, 0x1, UPT ;  /* 0x000000012d00788c */ /* 0x000fe2000bf04270 */
[----:B------:R-:W-:-:S03]  /*bde0*/  UMOV UR17, 0x9b8 ;  /* 0x000009b800117882 */ /* 0x000fc60000000000 */
[----:B------:R-:W-:Y:S02]  /*bdf0*/  USEL UR17, UR17, 0x978, UP0 ;  /* 0x0000097811117887 */ /* 0x000fe40008000000 */
[----:B------:R-:W-:-:S06]  /*be00*/  USEL UR16, UR44, URZ, UP0 ;  /* 0x0000003f2c107287 */ /* 0x000fcc0008000000 */
[----:B------:R-:W0:Y:S04]  /*be10*/  @P0 LDC R3, c[0x0][0xbec] ;  /* 0x0002fb00ff030b82 */ /* 0x000e280000000800 */
[----:B------:R-:W-:Y:S01]  /*be20*/  ULDC.64 UR8, c[0x0][UR17+0x218] ;  /* 0x0000860011087abb */ /* 0x000fe20008000a00 */
[----:B------:R-:W-:Y:S01]  /*be30*/  ULDC.64 UR12, c[0x0][UR17+0x220] ;  /* 0x00008800110c7abb */ /* 0x000fe20008000a00 */
[----:B------:R-:W-:Y:S01]  /*be40*/  ULDC.64 UR14, c[0x0][UR17+0x228] ;  /* 0x00008a00110e7abb */ /* 0x000fe20008000a00 */
[----:B------:R-:W-:Y:S01]  /*be50*/  UIMAD.WIDE.U32 UR10, UR8, UR42, URZ ;  /* 0x0000002a080a72a5 */ /* 0x000fe2000f8e003f */
[----:B------:R-:W1:Y:S01]  /*be60*/  @P0 LDC R5, c[0x0][0xbf0] ;  /* 0x0002fc00ff050b82 */ /* 0x000e620000000800 */
[----:B------:R-:W-:Y:S02]  /*be70*/  UIMAD UR18, UR9, UR42, URZ ;  /* 0x0000002a091272a4 */ /* 0x000fe4000f8e023f */
[----:B------:R-:W-:-:S02]  /*be80*/  UIMAD UR13, UR13, UR40, URZ ;  /* 0x000000280d0d72a4 */ /* 0x000fc4000f8e023f */
[----:B------:R-:W-:Y:S02]  /*be90*/  UIMAD.WIDE.U32 UR20, UR14, UR16, URZ ;  /* 0x000000100e1472a5 */ /* 0x000fe4000f8e003f */
[----:B------:R-:W-:Y:S02]  /*bea0*/  UIMAD.WIDE.U32 UR8, UR12, UR40, URZ ;  /* 0x000000280c0872a5 */ /* 0x000fe4000f8e003f */
[----:B------:R-:W-:Y:S02]  /*beb0*/  UIMAD UR14, UR15, UR16, URZ ;  /* 0x000000100f0e72a4 */ /* 0x000fe4000f8e023f */
[----:B------:R-:W-:Y:S02]  /*bec0*/  UIMAD UR13, UR12, UR41, UR13 ;  /* 0x000000290c0d72a4 */ /* 0x000fe4000f8e020d */
[----:B------:R-:W-:Y:S02]  /*bed0*/  UIADD3 UR10, UP1, UP2, UR8, UR10, UR4 ;  /* 0x0000000a080a7290 */ /* 0x000fe4000fa3e004 */
[----:B------:R-:W-:Y:S01]  /*bee0*/  UIADD3 UR14, UR21, UR14, URZ ;  /* 0x0000000e150e7290 */ /* 0x000fe2000fffe03f */
[----:B0-----:R-:W-:Y:S01]  /*bef0*/  @P0 IMAD.HI.U32 R4, R6, R3, RZ ;  /* 0x0000000306040227 */ /* 0x001fe200078e00ff */
[----:B------:R-:W-:-:S02]  /*bf00*/  UIADD3 UR18, UR11, UR18, URZ ;  /* 0x000000120b127290 */ /* 0x000fc4000fffe03f */
[----:B------:R-:W-:Y:S01]  /*bf10*/  UIADD3 UR13, UR9, UR13, URZ ;  /* 0x0000000d090d7290 */ /* 0x000fe2000fffe03f */
[----:B------:R-:W-:Y:S02]  /*bf20*/  IMAD.MOV.U32 R3, RZ, RZ, R6 ;  /* 0x000000ffff037224 */ /* 0x000fe400078e0006 */
[----:B------:R-:W-:Y:S01]  /*bf30*/  IMAD.U32 R10, RZ, RZ, UR14 ;  /* 0x0000000eff0a7e24 */ /* 0x000fe2000f8e00ff */
[----:B------:R-:W-:Y:S01]  /*bf40*/  ULDC.64 UR8, c[0x0][UR17+0x210] ;  /* 0x0000840011087abb */ /* 0x000fe20008000a00 */
[----:B-1----:R-:W-:Y:S01]  /*bf50*/  @P0 SHF.R.U32.HI R3, RZ, R5, R4 ;  /* 0x00000005ff030219 */ /* 0x002fe20000011604 */
[----:B------:R-:W-:Y:S02]  /*bf60*/  IMAD.U32 R4, RZ, RZ, UR20 ;  /* 0x00000014ff047e24 */ /* 0x000fe4000f8e00ff */
[----:B------:R-:W-:Y:S01]  /*bf70*/  IMAD.U32 R5, RZ, RZ, UR21 ;  /* 0x00000015ff057e24 */ /* 0x000fe2000f8e00ff */
[--C-:B------:R-:W-:Y:S01]  /*bf80*/  SHF.R.S32.HI R5, RZ, 0x1f, R3.reuse ;  /* 0x0000001fff057819 */ /* 0x100fe20000011403 */
[----:B------:R-:W-:Y:S01]  /*bf90*/  IMAD.MOV R7, RZ, RZ, -R3 ;  /* 0x000000ffff077224 */ /* 0x000fe200078e0a03 */
[----:B------:R-:W-:Y:S01]  /*bfa0*/  IADD3 R4, P0, P1, R3, UR10, R4 ;  /* 0x0000000a03047c10 */ /* 0x000fe2000f91e004 */
[----:B------:R-:W-:-:S02]  /*bfb0*/  UIADD3.X UR10, UR13, UR18, UR19, UP1, UP2 ;  /* 0x000000120d0a7290 */ /* 0x000fc40008fe4413 */
[----:B------:R-:W-:-:S04]  /*bfc0*/  IMAD R7, R9, R7, R6 ;  /* 0x0000000709077224 */ /* 0x000fc800078e0206 */
[----:B------:R-:W-:Y:S01]  /*bfd0*/  IADD3.X R5, R5, UR10, R10, P0, P1 ;  /* 0x0000000a05057c10 */ /* 0x000fe200087e240a */
[C---:B------:R-:W-:Y:S01]  /*bfe0*/  IMAD R6, R7.reuse, UR9, RZ ;  /* 0x0000000907067c24 */ /* 0x040fe2000f8e02ff */
[----:B------:R-:W-:Y:S01]  /*bff0*/  SHF.R.S32.HI R3, RZ, 0x1f, R7 ;  /* 0x0000001fff037819 */ /* 0x000fe20000011407 */
[----:B------:R-:W-:Y:S01]  /*c000*/  ULDC.64 UR10, c[0x0][0xba8] ;  /* 0x0002ea00000a7ab9 */ /* 0x000fe20000000a00 */
[----:B------:R-:W-:Y:S01]  /*c010*/  @!UP0 ULDC UR10, c[0x0][0xb50] ;  /* 0x0002d400000a8ab9 */ /* 0x000fe20000000800 */
[----:B------:R-:W-:Y:S01]  /*c020*/  IMAD.WIDE.U32 R4, R7, UR8, R4 ;  /* 0x0000000807047c25 */ /* 0x000fe2000f8e0004 */
[----:B------:R-:W-:-:S03]  /*c030*/  @!UP0 ULDC UR11, c[0x0][0xb54] ;  /* 0x0002d500000b8ab9 */ /* 0x000fc60000000800 */
[----:B------:R-:W-:Y:S01]  /*c040*/  IMAD R3, R3, UR8, R6 ;  /* 0x0000000803037c24 */ /* 0x000fe2000f8e0206 */
[----:B------:R-:W-:-:S03]  /*c050*/  LEA R6, P0, R4, UR10, 0x2 ;  /* 0x0000000a04067c11 */ /* 0x000fc6000f8010ff */
[----:B------:R-:W-:-:S05]  /*c060*/  IMAD.IADD R3, R5, 0x1, R3 ;  /* 0x0000000105037824 */ /* 0x000fca00078e0203 */
[----:B------:R-:W-:Y:S01]  /*c070*/  LEA.HI.X R7, R4, UR11, R3, 0x2, P0 ;  /* 0x0000000b04077c11 */ /* 0x000fe200080f1403 */
[----:B------:R-:W-:-:S05]  /*c080*/  IMAD.MOV.U32 R3, RZ, RZ, -0x800000 ;  /* 0xff800000ff037424 */ /* 0x000fca00078e00ff */
[----:B------:R0:W-:Y:S02]  /*c090*/  STG.E desc[UR50][R6.64], R3 ;  /* 0x0000000306007986 */ /* 0x0001e4000c101932 */
.L_x_399:
[----:B------:R-:W-:Y:S05]  /*c0a0*/  BSYNC B1 ;  /* 0x0000000000017941 */ /* 0x000fea0003800000 */
.L_x_398:
[----:B------:R-:W-:-:S06]  /*c0b0*/  UISETP.GT.AND UP0, UPT, UR45, 0x1, UPT ;  /* 0x000000012d00788c */ /* 0x000fcc000bf04270 */
[----:B------:R-:W-:-:S13]  /*c0c0*/  PLOP3.LUT P0, PT, PT, PT, UP0, 0x80, 0x0 ;  /* 0x000000000000781c */ /* 0x000fda0003f0f008 */
[----:B------:R-:W-:Y:S05]  /*c0d0*/  @P0 BRA `(.L_x_394) ;  /* 0x0000000800940947 */ /* 0x000fea0003800000 */
[----:B------:R-:W1:Y:S01]  /*c0e0*/  LDC R11, c[0x0][0xbe8] ;  /* 0x0002fa00ff0b7b82 */ /* 0x000e620000000800 */
[----:B0-----:R-:W-:Y:S01]  /*c0f0*/  SHF.R.S32.HI R3, RZ, 0x1f, R8 ;  /* 0x0000001fff037819 */ /* 0x001fe20000011408 */
[----:B------:R-:W-:Y:S01]  /*c100*/  ULDC.64 UR12, c[0x0][0xaa0] ;  /* 0x0002a800000c7ab9 */ /* 0x000fe20000000a00 */
[----:B------:R-:W-:Y:S01]  /*c110*/  IMAD.U32 R6, RZ, RZ, UR43 ;  /* 0x0000002bff067e24 */ /* 0x000fe2000f8e00ff */
[----:B------:R-:W-:Y:S01]  /*c120*/  UIMAD UR10, UR19, UR12, URZ ;  /* 0x0000000c130a72a4 */ /* 0x000fe2000f8e023f */
[----:B------:R-:W-:Y:S01]  /*c130*/  LEA.HI R3, R3, R8, RZ, 0x3 ;  /* 0x0000000803037211 */ /* 0x000fe200078f18ff */
[----:B------:R-:W-:Y:S01]  /*c140*/  UIMAD.WIDE.U32 UR8, UR4, UR12, URZ ;  /* 0x0000000c040872a5 */ /* 0x000fe2000f8e003f */
[----:B------:R-:W-:Y:S01]  /*c150*/  VIADD R37, R2, 0xc0 ;  /* 0x000000c002257836 */ /* 0x000fe20000000000 */
[----:B------:R-:W-:Y:S01]  /*c160*/  UIMAD UR10, UR4, UR13, UR10 ;  /* 0x0000000d040a72a4 */ /* 0x000fe2000f8e020a */
[----:B------:R-:W-:Y:S01]  /*c170*/  LOP3.LUT R5, R3, 0xfffffff8, RZ, 0xc0, !PT ;  /* 0xfffffff803057812 */ /* 0x000fe200078ec0ff */
[----:B------:R-:W-:Y:S01]  /*c180*/  ULDC UR12, c[0x0][0xac8] ;  /* 0x0002b200000c7ab9 */ /* 0x000fe20000000800 */
[----:B------:R-:W-:Y:S01]  /*c190*/  SHF.R.S32.HI R13, RZ, 0x3, R3 ;  /* 0x00000003ff0d7819 */ /* 0x000fe20000011403 */
[----:B------:R-:W-:Y:S01]  /*c1a0*/  UIADD3 UR9, UR9, UR10, URZ ;  /* 0x0000000a09097290 */ /* 0x000fe2000fffe03f */
[----:B------:R-:W-:Y:S01]  /*c1b0*/  ISETP.GE.AND P1, PT, R185, UR12, PT ;  /* 0x0000000cb9007c0c */ /* 0x000fe2000bf26270 */
[----:B------:R-:W-:Y:S01]  /*c1c0*/  IMAD.IADD R8, R8, 0x1, -R5 ;  /* 0x0000000108087824 */ /* 0x000fe200078e0a05 */
[----:B------:R-:W-:Y:S01]  /*c1d0*/  ULDC.64 UR10, c[0x0][0xae8] ;  /* 0x0002ba00000a7ab9 */ /* 0x000fe20000000a00 */
[----:B------:R-:W-:Y:S01]  /*c1e0*/  ISETP.GE.AND P2, PT, R2, UR12, PT ;  /* 0x0000000c02007c0c */ /* 0x000fe2000bf46270 */
[----:B------:R-:W-:Y:S01]  /*c1f0*/  UIMAD.WIDE.U32 UR8, UR42, UR10, UR8 ;  /* 0x0000000a2a0872a5 */ /* 0x000fe2000f8e0008 */
[----:B------:R-:W-:Y:S01]  /*c200*/  IMAD R3, R8, 0x20, R13 ;  /* 0x0000002008037824 */ /* 0x000fe200078e020d */
[----:B------:R-:W-:Y:S01]  /*c210*/  BSSY B1, `(.L_x_400) ;  /* 0x000006d000017945 */ /* 0x000fe20003800000 */
[----:B------:R-:W-:Y:S01]  /*c220*/  VIADD R33, R2, 0x100 ;  /* 0x0000010002217836 */ /* 0x000fe20000000000 */
[----:B------:R-:W-:Y:S01]  /*c230*/  UIMAD UR9, UR42, UR11, UR9 ;  /* 0x0000000b2a0972a4 */ /* 0x000fe2000f8e0209 */
[----:B------:R-:W-:Y:S01]  /*c240*/  IMAD R9, R6, 0x40, R3 ;  /* 0x0000004006097824 */ /* 0x000fe200078e0203 */
[----:B------:R-:W-:Y:S01]  /*c250*/  SEL R3, RZ, 0xffffffff, P1 ;  /* 0xffffffffff037807 */ /* 0x000fe20000800000 */
[----:B------:R-:W-:Y:S01]  /*c260*/  ULDC.64 UR10, c[0x0][0xaf0] ;  /* 0x0002bc00000a7ab9 */ /* 0x000fe20000000a00 */
[----:B-1----:R-:W-:Y:S01]  /*c270*/  ISETP.NE.AND P0, PT, R11, 0x1, PT ;  /* 0x000000010b00780c */ /* 0x002fe20003f05270 */
[----:B------:R-:W-:Y:S01]  /*c280*/  UIMAD UR41, UR41, UR10, URZ ;  /* 0x0000000a292972a4 */ /* 0x000fe2000f8e023f */
[----:B------:R-:W-:Y:S01]  /*c290*/  ISETP.GE.AND P1, PT, R184, UR12, PT ;  /* 0x0000000cb8007c0c */ /* 0x000fe2000bf26270 */
[----:B------:R-:W-:Y:S01]  /*c2a0*/  IMAD.SHL.U32 R15, R3, 0x2, RZ ;  /* 0x00000002030f7824 */ /* 0x000fe200078e00ff */
[----:B------:R-:W-:Y:S01]  /*c2b0*/  SEL R6, RZ, 0x1, P2 ;  /* 0x00000001ff067807 */ /* 0x000fe20001000000 */
[----:B------:R-:W-:Y:S01]  /*c2c0*/  UIMAD UR4, UR40, UR11, UR41 ;  /* 0x0000000b280472a4 */ /* 0x000fe2000f8e0229 */
[----:B------:R-:W-:Y:S01]  /*c2d0*/  SEL R7, RZ, 0xffffffff, P1 ;  /* 0xffffffffff077807 */ /* 0x000fe20000800000 */
[----:B------:R-:W-:Y:S01]  /*c2e0*/  UIMAD.WIDE.U32 UR40, UR40, UR10, UR8 ;  /* 0x0000000a282872a5 */ /* 0x000fe2000f8e0008 */
[----:B------:R-:W-:Y:S01]  /*c2f0*/  IMAD.MOV.U32 R3, RZ, RZ, R9 ;  /* 0x000000ffff037224 */ /* 0x000fe200078e0009 */
[----:B------:R-:W-:Y:S01]  /*c300*/  LOP3.LUT R6, R15, 0x2, R6, 0xe2, !PT ;  /* 0x000000020f067812 */ /* 0x000fe200078ee206 */
[----:B------:R-:W-:Y:S01]  /*c310*/  ULDC.64 UR8, c[0x0][0xae0] ;  /* 0x0002b80000087ab9 */ /* 0x000fe20000000a00 */
[----:B------:R-:W-:Y:S01]  /*c320*/  IMAD.SHL.U32 R7, R7, 0x4, RZ ;  /* 0x0000000407077824 */ /* 0x000fe200078e00ff */
[----:B------:R-:W-:Y:S01]  /*c330*/  UIADD3 UR4, UR41, UR4, URZ ;  /* 0x0000000429047290 */ /* 0x000fe2000fffe03f */
[----:B------:R-:W0:Y:S01]  /*c340*/  @P0 LDC R4, c[0x0][0xbec] ;  /* 0x0002fb00ff040b82 */ /* 0x000e220000000800 */
[C---:B------:R-:W-:Y:S01]  /*c350*/  VIADD R31, R2.reuse, 0x140 ;  /* 0x00000140021f7836 */ /* 0x040fe20000000000 */
[----:B------:R-:W-:Y:S01]  /*c360*/  SHF.R.S32.HI R35, RZ, 0x1f, R184 ;  /* 0x0000001fff237819 */ /* 0x000fe200000114b8 */
[----:B------:R-:W-:Y:S01]  /*c370*/  VIADD R27, R2, 0x180 ;  /* 0x00000180021b7836 */ /* 0x000fe20000000000 */
[----:B------:R-:W-:Y:S01]  /*c380*/  LOP3.LUT R10, R7, 0x4, R6, 0xe2, !PT ;  /* 0x00000004070a7812 */ /* 0x000fe200078ee206 */
[----:B------:R-:W-:Y:S01]  /*c390*/  IMAD.U32 R26, RZ, RZ, UR43 ;  /* 0x0000002bff1a7e24 */ /* 0x000fe2000f8e00ff */
[----:B------:R-:W-:Y:S01]  /*c3a0*/  SHF.R.S32.HI R30, RZ, 0x1f, R31 ;  /* 0x0000001fff1e7819 */ /* 0x000fe2000001141f */
[----:B-----5:R-:W-:Y:S01]  /*c3b0*/  IMAD R25, R0, R11, RZ ;  /* 0x0000000b00197224 */ /* 0x020fe200078e02ff */
[----:B------:R-:W1:Y:S01]  /*c3c0*/  @P0 LDC R5, c[0x0][0xbf0] ;  /* 0x0002fc00ff050b82 */ /* 0x000e620000000800 */
[----:B------:R-:W-:Y:S01]  /*c3d0*/  IMAD R26, R26, 0x40, R13 ;  /* 0x000000401a1a7824 */ /* 0x000fe200078e020d */
[----:B------:R-:W-:Y:S01]  /*c3e0*/  SHF.R.S32.HI R28, RZ, 0x1f, R27 ;  /* 0x0000001fff1c7819 */ /* 0x000fe2000001141b */
[----:B------:R-:W-:Y:S01]  /*c3f0*/  VIADD R29, R2, 0x1c0 ;  /* 0x000001c0021d7836 */ /* 0x000fe20000000000 */
[----:B------:R-:W-:-:S02]  /*c400*/  SHF.R.S32.HI R34, RZ, 0x1f, R37 ;  /* 0x0000001fff227819 */ /* 0x000fc40000011425 */
[----:B------:R-:W-:Y:S02]  /*c410*/  SHF.R.S32.HI R36, RZ, 0x1f, R33 ;  /* 0x0000001fff247819 */ /* 0x000fe40000011421 */
[----:B------:R-:W-:Y:S02]  /*c420*/  ISETP.GE.AND P1, PT, R29, UR12, PT ;  /* 0x0000000c1d007c0c */ /* 0x000fe4000bf26270 */
[----:B------:R-:W-:Y:S02]  /*c430*/  SHF.R.S32.HI R32, RZ, 0x1f, R29 ;  /* 0x0000001fff207819 */ /* 0x000fe4000001141d */
[----:B------:R-:W-:Y:S02]  /*c440*/  SEL R0, RZ, 0x80, P1 ;  /* 0x00000080ff007807 */ /* 0x000fe40000800000 */
[----:B------:R-:W-:Y:S01]  /*c450*/  SHF.R.S32.HI R38, RZ, 0x1f, R185 ;  /* 0x0000001fff267819 */ /* 0x000fe200000114b9 */
[----:B0-----:R-:W-:-:S05]  /*c460*/  @P0 IMAD.HI.U32 R4, R9, R4, RZ ;  /* 0x0000000409040227 */ /* 0x001fca00078e00ff */
[----:B-1----:R-:W-:Y:S01]  /*c470*/  @P0 SHF.R.U32.HI R3, RZ, R5, R4 ;  /* 0x00000005ff030219 */ /* 0x002fe20000011604 */
[----:B------:R-:W-:Y:S01]  /*c480*/  IMAD.U32 R5, RZ, RZ, UR41 ;  /* 0x00000029ff057e24 */ /* 0x000fe2000f8e00ff */
[----:B------:R-:W-:Y:S01]  /*c490*/  ISETP.GE.AND P0, PT, R37, UR12, PT ;  /* 0x0000000c25007c0c */ /* 0x000fe2000bf06270 */
[----:B------:R-:W-:Y:S01]  /*c4a0*/  IMAD.U32 R4, RZ, RZ, UR40 ;  /* 0x00000028ff047e24 */ /* 0x000fe2000f8e00ff */
[--C-:B------:R-:W-:Y:S01]  /*c4b0*/  SHF.R.S32.HI R6, RZ, 0x1f, R3.reuse ;  /* 0x0000001fff067819 */ /* 0x100fe20000011403 */
[----:B------:R-:W-:Y:S01]  /*c4c0*/  IMAD.U32 R5, RZ, RZ, UR4 ;  /* 0x00000004ff057e24 */ /* 0x000fe2000f8e00ff */
[----:B------:R-:W-:Y:S01]  /*c4d0*/  SEL R7, RZ, 0xffffffff, P0 ;  /* 0xffffffffff077807 */ /* 0x000fe20000000000 */
[----:B------:R-:W-:Y:S01]  /*c4e0*/  IMAD.MOV R8, RZ, RZ, -R3 ;  /* 0x000000ffff087224 */ /* 0x000fe200078e0a03 */
[----:B------:R-:W-:Y:S01]  /*c4f0*/  ISETP.GE.AND P0, PT, R33, UR12, PT ;  /* 0x0000000c21007c0c */ /* 0x000fe2000bf06270 */
[----:B------:R-:W-:Y:S02]  /*c500*/  IMAD R6, R6, UR8, RZ ;  /* 0x0000000806067c24 */ /* 0x000fe4000f8e02ff */
[----:B------:R-:W-:Y:S01]  /*c510*/  IMAD.SHL.U32 R15, R7, 0x8, RZ ;  /* 0x00000008070f7824 */ /* 0x000fe200078e00ff */
[----:B------:R-:W-:Y:S01]  /*c520*/  SEL R12, RZ, 0xffffffff, P0 ;  /* 0xffffffffff0c7807 */ /* 0x000fe20000000000 */
[----:B------:R-:W-:Y:S01]  /*c530*/  IMAD R7, R3, UR9, R6 ;  /* 0x0000000903077c24 */ /* 0x000fe2000f8e0206 */
[----:B------:R-:W-:Y:S01]  /*c540*/  ISETP.GE.AND P0, PT, R31, UR12, PT ;  /* 0x0000000c1f007c0c */ /* 0x000fe2000bf06270 */
[----:B------:R-:W-:Y:S01]  /*c550*/  IMAD.WIDE.U32 R4, R3, UR8, R4 ;  /* 0x0000000803047c25 */ /* 0x000fe2000f8e0004 */
[----:B------:R-:W-:Y:S01]  /*c560*/  LOP3.LUT R10, R15, 0x8, R10, 0xe2, !PT ;  /* 0x000000080f0a7812 */ /* 0x000fe200078ee20a */
[----:B------:R-:W-:-:S02]  /*c570*/  ULDC.64 UR8, c[0x0][0xad8] ;  /* 0x0002b60000087ab9 */ /* 0x000fc40000000a00 */
[----:B------:R-:W-:Y:S02]  /*c580*/  IMAD R3, R11, R8, R9 ;  /* 0x000000080b037224 */ /* 0x000fe400078e0209 */
[----:B------:R-:W-:Y:S02]  /*c590*/  IMAD.SHL.U32 R9, R12, 0x10, RZ ;  /* 0x000000100c097824 */ /* 0x000fe400078e00ff */
[----:B------:R-:W-:Y:S01]  /*c5a0*/  IMAD.IADD R5, R5, 0x1, R7 ;  /* 0x0000000105057824 */ /* 0x000fe200078e0207 */
[----:B------:R-:W-:Y:S02]  /*c5b0*/  SHF.R.S32.HI R6, RZ, 0x1f, R3 ;  /* 0x0000001fff067819 */ /* 0x000fe40000011403 */
[----:B------:R-:W-:Y:S01]  /*c5c0*/  SEL R7, RZ, 0xffffffff, P0 ;  /* 0xffffffffff077807 */ /* 0x000fe20000000000 */
[----:B------:R-:W-:Y:S01]  /*c5d0*/  IMAD.WIDE.U32 R4, R3, UR8, R4 ;  /* 0x0000000803047c25 */ /* 0x000fe2000f8e0004 */
[----:B------:R-:W-:Y:S02]  /*c5e0*/  LOP3.LUT R10, R9, 0x10, R10, 0xe2, !PT ;  /* 0x00000010090a7812 */ /* 0x000fe400078ee20a */
[----:B------:R-:W-:Y:S01]  /*c5f0*/  ISETP.GE.AND P0, PT, R27, UR12, PT ;  /* 0x0000000c1b007c0c */ /* 0x000fe2000bf06270 */
[----:B------:R-:W-:-:S02]  /*c600*/  IMAD R6, R6, UR8, RZ ;  /* 0x0000000806067c24 */ /* 0x000fc4000f8e02ff */
[----:B------:R-:W-:Y:S02]  /*c610*/  IMAD.SHL.U32 R9, R7, 0x20, RZ ;  /* 0x0000002007097824 */ /* 0x000fe400078e00ff */
[----:B------:R-:W-:Y:S01]  /*c620*/  IMAD R7, R3, UR9, R6 ;  /* 0x0000000903077c24 */ /* 0x000fe2000f8e0206 */
[----:B------:R-:W-:Y:S02]  /*c630*/  ULDC.64 UR8, c[0x0][0xa80] ;  /* 0x0002a00000087ab9 */ /* 0x000fe40000000a00 */
[----:B------:R-:W-:Y:S01]  /*c640*/  LOP3.LUT R10, R9, 0x20, R10, 0xe2, !PT ;  /* 0x00000020090a7812 */ /* 0x000fe200078ee20a */
[----:B------:R-:W-:Y:S01]  /*c650*/  IMAD.IADD R3, R5, 0x1, R7 ;  /* 0x0000000105037824 */ /* 0x000fe200078e0207 */
[----:B------:R-:W-:Y:S02]  /*c660*/  SEL R9, RZ, 0x40, P0 ;  /* 0x00000040ff097807 */ /* 0x000fe40000000000 */
[----:B------:R-:W-:Y:S02]  /*c670*/  LEA R20, P0, R4, UR8, 0x1 ;  /* 0x0000000804147c11 */ /* 0x000fe4000f8008ff */
[----:B------:R-:W-:-:S02]  /*c680*/  LOP3.LUT R21, R10, R9, RZ, 0xfc, !PT ;  /* 0x000000090a157212 */ /* 0x000fc400078efcff */
[----:B------:R-:W-:Y:S01]  /*c690*/  LEA.HI.X R3, R4, UR9, R3, 0x1, P0 ;  /* 0x0000000904037c11 */ /* 0x000fe200080f0c03 */
[----:B------:R0:W1:Y:S01]  /*c6a0*/  SHFL.IDX PT, R6, R20, RZ, 0x181f ;  /* 0x00181fff14067589 */ /* 0x00006200000e0000 */
[----:B------:R-:W-:Y:S02]  /*c6b0*/  ISETP.GE.AND P0, PT, R26, R25, PT ;  /* 0x000000191a00720c */ /* 0x000fe40003f06270 */
[----:B------:R-:W-:Y:S01]  /*c6c0*/  LOP3.LUT R24, R21, R0, RZ, 0xfc, !PT ;  /* 0x0000000015187212 */ /* 0x000fe200078efcff */
[----:B------:R0:W2:Y:S10]  /*c6d0*/  SHFL.IDX PT, R7, R3, RZ, 0x181f ;  /* 0x00181fff03077589 */ /* 0x0000b400000e0000 */
[----:B0-----:R-:W-:Y:S05]  /*c6e0*/  @P0 BRA `(.L_x_401) ;  /* 0x00000000007c0947 */ /* 0x001fea0003800000 */
[----:B------:R-:W-:Y:S02]  /*c6f0*/  ISETP.GE.AND P2, PT, R185, UR12, PT ;  /* 0x0000000cb9007c0c */ /* 0x000fe4000bf46270 */
[----:B------:R-:W-:Y:S02]  /*c700*/  ISETP.GE.AND P1, PT, R2, UR12, PT ;  /* 0x0000000c02007c0c */ /* 0x000fe4000bf26270 */
[----:B------:R-:W-:Y:S02]  /*c710*/  ISETP.GE.AND P5, PT, R184, UR12, PT ;  /* 0x0000000cb8007c0c */ /* 0x000fe4000bfa6270 */
[----:B------:R-:W-:-:S07]  /*c720*/  ISETP.GE.AND P3, PT, R37, UR12, PT ;  /* 0x0000000c25007c0c */ /* 0x000fce000bf66270 */
[CC--:B-1----:R-:W-:Y:S02]  /*c730*/  @!P2 LEA R8, P0, R185.reuse, R6.reuse, 0x1 ;  /* 0x00000006b908a211 */ /* 0x0c2fe400078008ff */
[----:B--2---:R-:W-:Y:S02]  /*c740*/  @!P1 IMAD.WIDE R4, R2, 0x2, R6 ;  /* 0x0000000202049825 */ /* 0x004fe400078e0206 */
[----:B------:R-:W-:Y:S02]  /*c750*/  @!P2 LEA.HI.X R9, R185, R7, R38, 0x1, P0 ;  /* 0x00000007b909a211 */ /* 0x000fe400000f0c26 */
[----:B------:R-:W-:Y:S01]  /*c760*/  @!P5 LEA R10, P4, R184, R6, 0x1 ;  /* 0x00000006b80ad211 */ /* 0x000fe200078808ff */
[----:B------:R-:W-:Y:S01]  /*c770*/  @!P1 ST.E.128 desc[UR50][R4.64], RZ ;  /* 0x000000ff04009985 */ /* 0x000fe2000c101d32 */
[----:B------:R-:W-:Y:S02]  /*c780*/  ISETP.GE.AND P1, PT, R31, UR12, PT ;  /* 0x0000000c1f007c0c */ /* 0x000fe4000bf26270 */
[----:B------:R-:W-:Y:S01]  /*c790*/  LOP3.LUT P0, RZ, R21, 0x40, RZ, 0xc0, !PT ;  /* 0x0000004015ff7812 */ /* 0x000fe2000780c0ff */
[----:B------:R0:W-:Y:S01]  /*c7a0*/  @!P2 ST.E.128 desc[UR50][R8.64], RZ ;  /* 0x000000ff0800a985 */ /* 0x0001e2000c101d32 */
[----:B------:R-:W-:-:S02]  /*c7b0*/  ISETP.GE.AND P2, PT, R33, UR12, PT ;  /* 0x0000000c21007c0c */ /* 0x000fc4000bf46270 */
[-C--:B------:R-:W-:Y:S02]  /*c7c0*/  @!P5 LEA.HI.X R11, R184, R7.reuse, R35, 0x1, P4 ;  /* 0x00000007b80bd211 */ /* 0x080fe400020f0c23 */
[----:B------:R-:W-:Y:S02]  /*c7d0*/  LOP3.LUT P4, RZ, R24, 0x80, RZ, 0xc0, !PT ;  /* 0x0000008018ff7812 */ /* 0x000fe4000788c0ff */
[CC--:B------:R-:W-:Y:S01]  /*c7e0*/  @!P3 LEA R12, P6, R37.reuse, R6.reuse, 0x1 ;  /* 0x00000006250cb211 */ /* 0x0c0fe200078c08ff */
[----:B------:R3:W-:Y:S03]  /*c7f0*/  @!P5 ST.E.128 desc[UR50][R10.64], RZ ;  /* 0x000000ff0a00d985 */ /* 0x0007e6000c101d32 */
[----:B------:R-:W-:Y:S02]  /*c800*/  @!P3 LEA.HI.X R13, R37, R7, R34, 0x1, P6 ;  /* 0x00000007250db211 */ /* 0x000fe400030f0c22 */
[----:B0-----:R-:W-:-:S02]  /*c810*/  @!P1 LEA R8, P6, R31, R6, 0x1 ;  /* 0x000000061f089211 */ /* 0x001fc400078c08ff */
[-C--:B------:R-:W-:Y:S01]  /*c820*/  @!P2 LEA R4, P5, R33, R6.reuse, 0x1 ;  /* 0x000000062104a211 */ /* 0x080fe200078a08ff */
[----:B------:R3:W-:Y:S01]  /*c830*/  @!P3 ST.E.128 desc[UR50][R12.64], RZ ;  /* 0x000000ff0c00b985 */ /* 0x0007e2000c101d32 */
[-C--:B------:R-:W-:Y:S02]  /*c840*/  @P0 LEA R14, P3, R27, R6.reuse, 0x1 ;  /* 0x000000061b0e0211 */ /* 0x080fe400078608ff */
[-C--:B------:R-:W-:Y:S02]  /*c850*/  @!P2 LEA.HI.X R5, R33, R7.reuse, R36, 0x1, P5 ;  /* 0x000000072105a211 */ /* 0x080fe400028f0c24 */
[----:B------:R-:W-:Y:S02]  /*c860*/  @P4 LEA R6, P5, R29, R6, 0x1 ;  /* 0x000000061d064211 */ /* 0x000fe400078a08ff */
[-C--:B------:R-:W-:Y:S01]  /*c870*/  @!P1 LEA.HI.X R9, R31, R7.reuse, R30, 0x1, P6 ;  /* 0x000000071f099211 */ /* 0x080fe200030f0c1e */
[----:B------:R3:W-:Y:S01]  /*c880*/  @!P2 ST.E.128 desc[UR50][R4.64], RZ ;  /* 0x000000ff0400a985 */ /* 0x0007e2000c101d32 */
[----:B------:R-:W-:-:S02]  /*c890*/  @P0 LEA.HI.X R15, R27, R7, R28, 0x1, P3 ;  /* 0x000000071b0f0211 */ /* 0x000fc400018f0c1c */
[----:B------:R-:W-:Y:S01]  /*c8a0*/  @P4 LEA.HI.X R7, R29, R7, R32, 0x1, P5 ;  /* 0x000000071d074211 */ /* 0x000fe200028f0c20 */
[----:B------:R3:W-:Y:S04]  /*c8b0*/  @!P1 ST.E.128 desc[UR50][R8.64], RZ ;  /* 0x000000ff08009985 */ /* 0x0007e8000c101d32 */
[----:B------:R3:W-:Y:S04]  /*c8c0*/  @P0 ST.E.128 desc[UR50][R14.64], RZ ;  /* 0x000000ff0e000985 */ /* 0x0007e8000c101d32 */
[----:B------:R3:W-:Y:S02]  /*c8d0*/  @P4 ST.E.128 desc[UR50][R6.64], RZ ;  /* 0x000000ff06004985 */ /* 0x0007e4000c101d32 */
.L_x_401:
[----:B------:R-:W-:Y:S05]  /*c8e0*/  BSYNC B1 ;  /* 0x0000000000017941 */ /* 0x000fea0003800000 */
.L_x_400:
[----:B------:R-:W-:Y:S01]  /*c8f0*/  VIADD R0, R26, 0x20 ;  /* 0x000000201a007836 */ /* 0x000fe20000000000 */
[----:B--23--:R0:W2:Y:S04]  /*c900*/  SHFL.IDX PT, R7, R3, 0x1, 0x181f ;  /* 0x00381f0003077f89 */ /* 0x00c0a800000e0000 */
[----:B------:R-:W-:Y:S01]  /*c910*/  ISETP.GE.AND P0, PT, R0, R25, PT ;  /* 0x000000190000720c */ /* 0x000fe20003f06270 */
[----:B-1----:R0:W1:-:S12]  /*c920*/  SHFL.IDX PT, R6, R20, 0x1, 0x181f ;  /* 0x00381f0014067f89 */ /* 0x00205800000e0000 */
[----:B0-----:R-:W-:Y:S05]  /*c930*/  @P0 BRA `(.L_x_394) ;  /* 0x00000000007c0947 */ /* 0x001fea0003800000 */
[----:B------:R-:W-:Y:S02]  /*c940*/  ISETP.GE.AND P1, PT, R2, UR12, PT ;  /* 0x0000000c02007c0c */ /* 0x000fe4000bf26270 */
[----:B------:R-:W-:Y:S02]  /*c950*/  ISETP.GE.AND P5, PT, R185, UR12, PT ;  /* 0x0000000cb9007c0c */ /* 0x000fe4000bfa6270 */
[----:B------:R-:W-:Y:S02]  /*c960*/  ISETP.GE.AND P4, PT, R184, UR12, PT ;  /* 0x0000000cb8007c0c */ /* 0x000fe4000bf86270 */
[----:B------:R-:W-:Y:S02]  /*c970*/  ISETP.GE.AND P3, PT, R37, UR12, PT ;  /* 0x0000000c25007c0c */ /* 0x000fe4000bf66270 */
[----:B------:R-:W-:-:S05]  /*c980*/  ISETP.GE.AND P2, PT, R33, UR12, PT ;  /* 0x0000000c21007c0c */ /* 0x000fca000bf46270 */
[----:B-12---:R-:W-:Y:S02]  /*c990*/  @!P1 IMAD.WIDE R4, R2, 0x2, R6 ;  /* 0x0000000202049825 */ /* 0x006fe400078e0206 */
[CC--:B------:R-:W-:Y:S02]  /*c9a0*/  @!P5 LEA R8, P0, R185.reuse, R6.reuse, 0x1 ;  /* 0x00000006b908d211 */ /* 0x0c0fe400078008ff */
[-C--:B------:R-:W-:Y:S01]  /*c9b0*/  @!P4 LEA R10, P6, R184, R6.reuse, 0x1 ;  /* 0x00000006b80ac211 */ /* 0x080fe200078c08ff */
[----:B------:R0:W-:Y:S01]  /*c9c0*/  @!P1 ST.E.128 desc[UR50][R4.64], RZ ;  /* 0x000000ff04009985 */ /* 0x0001e2000c101d32 */
[----:B------:R-:W-:Y:S02]  /*c9d0*/  @!P5 LEA.HI.X R9, R185, R7, R38, 0x1, P0 ;  /* 0x00000007b909d211 */ /* 0x000fe400000f0c26 */
[----:B------:R-:W-:Y:S02]  /*c9e0*/  ISETP.GE.AND P1, PT, R31, UR12, PT ;  /* 0x0000000c1f007c0c */ /* 0x000fe4000bf26270 */
[----:B------:R-:W-:Y:S01]  /*c9f0*/  LOP3.LUT P0, RZ, R21, 0x40, RZ, 0xc0, !PT ;  /* 0x0000004015ff7812 */ /* 0x000fe2000780c0ff */
[----:B------:R1:W-:Y:S01]  /*ca00*/  @!P5 ST.E.128 desc[UR50][R8.64], RZ ;  /* 0x000000ff0800d985 */ /* 0x0003e2000c101d32 */
[----:B------:R-:W-:-:S02]  /*ca10*/  @!P3 LEA R12, P5, R37, R6, 0x1 ;  /* 0x00000006250cb211 */ /* 0x000fc400078a08ff */
[-C--:B------:R-:W-:Y:S02]  /*ca20*/  @!P4 LEA.HI.X R11, R184, R7.reuse, R35, 0x1, P6 ;  /* 0x00000007b80bc211 */ /* 0x080fe400030f0c23 */
[-C--:B------:R-:W-:Y:S02]  /*ca30*/  @!P2 LEA R14, P6, R33, R6.reuse, 0x1 ;  /* 0x00000006210ea211 */ /* 0x080fe400078c08ff */
[-C--:B------:R-:W-:Y:S01]  /*ca40*/  @!P3 LEA.HI.X R13, R37, R7.reuse, R34, 0x1, P5 ;  /* 0x00000007250db211 */ /* 0x080fe200028f0c22 */
[----:B------:R1:W-:Y:S01]  /*ca50*/  @!P4 ST.E.128 desc[UR50][R10.64], RZ ;  /* 0x000000ff0a00c985 */ /* 0x0003e2000c101d32 */
[----:B------:R-:W-:Y:S02]  /*ca60*/  LOP3.LUT P5, RZ, R24, 0x80, RZ, 0xc0, !PT ;  /* 0x0000008018ff7812 */ /* 0x000fe400078ac0ff */
[----:B------:R-:W-:Y:S01]  /*ca70*/  @!P2 LEA.HI.X R15, R33, R7, R36, 0x1, P6 ;  /* 0x00000007210fa211 */ /* 0x000fe200030f0c24 */
[----:B------:R1:W-:Y:S01]  /*ca80*/  @!P3 ST.E.128 desc[UR50][R12.64], RZ ;  /* 0x000000ff0c00b985 */ /* 0x0003e2000c101d32 */
[----:B0-----:R-:W-:-:S03]  /*ca90*/  @!P1 LEA R4, P6, R31, R6, 0x1 ;  /* 0x000000061f049211 */ /* 0x001fc600078c08ff */
[----:B------:R1:W-:Y:S01]  /*caa0*/  @!P2 ST.E.128 desc[UR50][R14.64], RZ ;  /* 0x000000ff0e00a985 */ /* 0x0003e2000c101d32 */
[----:B------:R-:W-:Y:S02]  /*cab0*/  @!P1 LEA.HI.X R5, R31, R7, R30, 0x1, P6 ;  /* 0x000000071f059211 */ /* 0x000fe400030f0c1e */
[----:B------:R-:W-:-:S03]  /*cac0*/  @P0 LEA R20, P6, R27, R6, 0x1 ;  /* 0x000000061b140211 */ /* 0x000fc600078c08ff */
[----:B------:R1:W-:Y:S01]  /*cad0*/  @!P1 ST.E.128 desc[UR50][R4.64], RZ ;  /* 0x000000ff04009985 */ /* 0x0003e2000c101d32 */
[----:B------:R-:W-:Y:S02]  /*cae0*/  @P0 LEA.HI.X R21, R27, R7, R28, 0x1, P6 ;  /* 0x000000071b150211 */ /* 0x000fe400030f0c1c */
[----:B------:R-:W-:-:S03]  /*caf0*/  @P5 LEA R6, P6, R29, R6, 0x1 ;  /* 0x000000061d065211 */ /* 0x000fc600078c08ff */
[----:B------:R1:W-:Y:S01]  /*cb00*/  @P0 ST.E.128 desc[UR50][R20.64], RZ ;  /* 0x000000ff14000985 */ /* 0x0003e2000c101d32 */
[----:B------:R-:W-:-:S05]  /*cb10*/  @P5 LEA.HI.X R7, R29, R7, R32, 0x1, P6 ;  /* 0x000000071d075211 */ /* 0x000fca00030f0c20 */
[----:B------:R1:W-:Y:S04]  /*cb20*/  @P5 ST.E.128 desc[UR50][R6.64], RZ ;  /* 0x000000ff06005985 */ /* 0x0003e8000c101d32 */
.L_x_394:
[----:B------:R-:W-:Y:S05]  /*cb30*/  BSYNC B0 ;  /* 0x0000000000007941 */ /* 0x000fea0003800000 */
.L_x_387:
[----:B------:R-:W-:Y:S02]  /*cb40*/  ULDC UR4, c[0x0][0xc3c] ;  /* 0x00030f0000047ab9 */ /* 0x000fe40000000800 */
[----:B------:R-:W-:-:S06]  /*cb50*/  UISETP.GE.AND UP0, UPT, UR7, UR4, UPT ;  /* 0x000000040700728c */ /* 0x000fcc000bf06270 */
[----:B------:R-:W-:-:S13]  /*cb60*/  PLOP3.LUT P0, PT, PT, PT, UP0, 0x80, 0x0 ;  /* 0x000000000000781c */ /* 0x000fda0003f0f008 */
[----:B------:R-:W-:Y:S05]  /*cb70*/  @!P0 BRA `(.L_x_402) ;  /* 0xffffff4400d48947 */ /* 0x000fea000383ffff */
[----:B------:R-:W-:Y:S05]  /*cb80*/  EXIT ;  /* 0x000000000000794d */ /* 0x000fea0003800000 */
.L_x_346:
[----:B------:R-:W-:-:S08]  /*cb90*/  NOP ;  /* 0x0000000000007918 */ /* 0x000fd00000000000 */
[----:B------:R-:W0:-:S00]  /*cba0*/  USETMAXREG.DEALLOC.CTAPOOL 0x28 ;  /* 0x00000028000079c8 */ /* 0x000e0000080e0500 */
[----:B0-----:R-:W-:Y:S01]  /*cbb0*/  LOP3.LUT R2, R2, 0x3, RZ, 0xc0, !PT ;  /* 0x0000000302027812 */ /* 0x001fe200078ec0ff */
[----:B------:R-:W-:Y:S01]  /*cbc0*/  IMAD.MOV.U32 R6, RZ, RZ, RZ ;  /* 0x000000ffff067224 */ /* 0x000fe200078e00ff */
[----:B------:R-:W-:-:S04]  /*cbd0*/  LOP3.LUT R16, R16, 0xffffdfff, RZ, 0xc0, !PT ;  /* 0xffffdfff10107812 */ /* 0x000fc800078ec0ff */
[----:B------:R-:W0:Y:S02]  /*cbe0*/  SHFL.IDX PT, R2, R2, RZ, 0x1f ;  /* 0x00001fff02027589 */ /* 0x000e2400000e0000 */
[----:B0-----:R-:W-:-:S13]  /*cbf0*/  ISETP.NE.AND P0, PT, R2, RZ, PT ;  /* 0x000000ff0200720c */ /* 0x001fda0003f05270 */
[----:B------:R-:W-:Y:S01]  /*cc00*/  @P0 LOP3.LUT R16, R16, 0x2000, RZ, 0xfc, !PT ;  /* 0x0000200010100812 */ /* 0x000fe200078efcff */
[----:B------:R-:W-:Y:S06]  /*cc10*/  @!P0 BRA `(.L_x_403) ;  /* 0x00000000001c8947 */ /* 0x000fec0003800000 */
[----:B------:R-:W0:Y:S08]  /*cc20*/  S2UR UR5, SR_CgaCtaId ;  /* 0x00000000000579c3 */ /* 0x000e300000008800 */
[----:B------:R-:W-:Y:S06]  /*cc30*/  BAR.SYNC.DEFER_BLOCKING 0x5, 0x180 ;  /* 0x0146000000007b1d */ /* 0x000fec0000010000 */
[----:B------:R-:W-:-:S02]  /*cc40*/  UMOV UR4, 0x400 ;  /* 0x0000040000047882 */ /* 0x000fc40000000000 */
[----:B0-----:R-:W-:-:S09]  /*cc50*/  ULEA UR4, UR5, UR4, 0x18 ;  /* 0x0000000405047291 */ /* 0x001fd2000f8ec03f */
[----:B------:R-:W0:Y:S01]  /*cc60*/  LDS.128 R24, [UR4+0x28cd0] ;  /* 0x028cd004ff187984 */ /* 0x000e220008000c00 */
[----:B------:R-:W-:Y:S06]  /*cc70*/  BAR.ARV 0x4, 0x180 ;  /* 0x0106000000007b1d */ /* 0x000fec0000002000 */
[----:B------:R-:W-:Y:S05]  /*cc80*/  BRA `(.L_x_404) ;  /* 0x0000000800907947 */ /* 0x000fea0003800000 */
.L_x_403:
[----:B------:R-:W-:Y:S01]  /*cc90*/  LOP3.LUT R7, R0, 0x1f, RZ, 0xc0, !PT ;  /* 0x0000001f00077812 */ /* 0x000fe200078ec0ff */
[----:B------:R-:W-:Y:S01]  /*cca0*/  ULDC UR4, c[0x0][0xc3c] ;  /* 0x00030f0000047ab9 */ /* 0x000fe20000000800 */
[----:B------:R-:W-:Y:S01]  /*ccb0*/  IMAD.MOV.U32 R9, RZ, RZ, RZ ;  /* 0x000000ffff097224 */ /* 0x000fe200078e00ff */
[----:B------:R-:W0:Y:S01]  /*ccc0*/  S2UR UR6, SR_CTAID.X ;  /* 0x00000000000679c3 */ /* 0x000e220000002500 */
[----:B------:R-:W-:Y:S01]  /*ccd0*/  ISETP.NE.AND P0, PT, R7, 0x1f, PT ;  /* 0x0000001f0700780c */ /* 0x000fe20003f05270 */
[----:B------:R-:W-:-:S03]  /*cce0*/  ULDC UR5, c[0x0][0xc38] ;  /* 0x00030e0000057ab9 */ /* 0x000fc60000000800 */
[----:B------:R-:W-:-:S13]  /*ccf0*/  ISETP.GE.OR P1, PT, R7, UR4, !P0 ;  /* 0x0000000407007c0c */ /* 0x000fda000c726670 */
[----:B------:R-:W1:Y:S08]  /*cd00*/  @!P1 LDC.64 R4, c[0x0][0xc80] ;  /* 0x00032000ff049b82 */ /* 0x000e700000000a00 */
[----:B------:R-:W2:Y:S01]  /*cd10*/  @!P1 LDC.64 R2, c[0x0][0xc78] ;  /* 0x00031e00ff029b82 */ /* 0x000ea20000000a00 */
[----:B-1----:R-:W-:-:S05]  /*cd20*/  @!P1 IMAD.WIDE.U32 R4, R7, 0x4, R4 ;  /* 0x0000000407049825 */ /* 0x002fca00078e0004 */
[----:B------:R-:W3:Y:S01]  /*cd30*/  @!P1 LDG.E R6, desc[UR50][R4.64] ;  /* 0x0000003204069981 */ /* 0x000ee2000c1e1900 */
[----:B--2---:R-:W-:-:S05]  /*cd40*/  @!P1 IMAD.WIDE.U32 R2, R7, 0x4, R2 ;  /* 0x0000000407029825 */ /* 0x004fca00078e0002 */
[----:B------:R-:W3:Y:S01]  /*cd50*/  @!P1 LDG.E R9, desc[UR50][R2.64] ;  /* 0x0000003202099981 */ /* 0x000ee2000c1e1900 */
[C---:B------:R-:W-:Y:S02]  /*cd60*/  ISETP.NE.AND P1, PT, R7.reuse, RZ, PT ;  /* 0x000000ff0700720c */ /* 0x040fe40003f25270 */
[C---:B------:R-:W-:Y:S02]  /*cd70*/  ISETP.GE.U32.AND P2, PT, R7.reuse, 0x2, PT ;  /* 0x000000020700780c */ /* 0x040fe40003f46070 */
[C---:B------:R-:W-:Y:S02]  /*cd80*/  ISETP.GE.U32.AND P3, PT, R7.reuse, 0x4, PT ;  /* 0x000000040700780c */ /* 0x040fe40003f66070 */
[C---:B------:R-:W-:Y:S02]  /*cd90*/  ISETP.GE.U32.AND P4, PT, R7.reuse, 0x8, PT ;  /* 0x000000080700780c */ /* 0x040fe40003f86070 */
[----:B------:R-:W-:Y:S01]  /*cda0*/  ISETP.GE.U32.AND P5, PT, R7, 0x10, PT ;  /* 0x000000100700780c */ /* 0x000fe20003fa6070 */
[----:B------:R-:W-:Y:S01]  /*cdb0*/  UMOV UR4, URZ ;  /* 0x0000003f00047c82 */ /* 0x000fe20008000000 */
[----:B---3--:R-:W-:-:S05]  /*cdc0*/  IMAD R8, R6, R9, RZ ;  /* 0x0000000906087224 */ /* 0x008fca00078e02ff */
[----:B------:R-:W1:Y:S02]  /*cdd0*/  SHFL.UP PT, R10, R8, 0x1, RZ ;  /* 0x04200000080a7989 */ /* 0x000e6400000e00ff */
[----:B-1----:R-:W-:-:S05]  /*cde0*/  SEL R11, R10, RZ, P1 ;  /* 0x000000ff0a0b7207 */ /* 0x002fca0000800000 */
[----:B------:R-:W-:-:S05]  /*cdf0*/  IMAD.IADD R11, R8, 0x1, R11 ;  /* 0x00000001080b7824 */ /* 0x000fca00078e020b */
        /* <DEDUP_REMOVED lines=12> */
[----:B------:R-:W1:Y:S02]  /*cec0*/  SHFL.IDX PT, R4, R5, 0x1f, 0x1f ;  /* 0x03e01f0005047f89 */ /* 0x000e6400000e0000 */
[----:B-1----:R-:W-:-:S05]  /*ced0*/  IMAD R8, R4, UR5, RZ ;  /* 0x0000000504087c24 */ /* 0x002fca000f8e02ff */
[----:B0-----:R-:W-:Y:S01]  /*cee0*/  ISETP.GT.AND P6, PT, R8, UR6, PT ;  /* 0x0000000608007c0c */ /* 0x001fe2000bfc4270 */
[----:B------:R-:W-:-:S12]  /*cef0*/  IMAD.MOV.U32 R3, RZ, RZ, R8 ;  /* 0x000000ffff037224 */ /* 0x000fd800078e0008 */
[----:B------:R-:W-:Y:S05]  /*cf00*/  @P6 BRA `(.L_x_405) ;  /* 0x0000000000986947 */ /* 0x000fea0003800000 */
[----:B------:R-:W-:Y:S01]  /*cf10*/  IMAD.MOV.U32 R8, RZ, RZ, R3 ;  /* 0x000000ffff087224 */ /* 0x000fe200078e0003 */
[----:B------:R-:W-:Y:S01]  /*cf20*/  UMOV UR4, URZ ;  /* 0x0000003f00047c82 */ /* 0x000fe20008000000 */
[----:B------:R-:W-:-:S05]  /*cf30*/  ULDC UR5, c[0x0][0xc38] ;  /* 0x00030e0000057ab9 */ /* 0x000fca0000000800 */
.L_x_407:
[----:B------:R-:W0:Y:S01]  /*cf40*/  LDC R2, c[0x0][0xc3c] ;  /* 0x00030f00ff027b82 */ /* 0x000e220000000800 */
[----:B------:R-:W-:-:S06]  /*cf50*/  UIADD3 UR4, UR4, 0x1f, URZ ;  /* 0x0000001f04047890 */ /* 0x000fcc000fffe03f */
[----:B0-----:R-:W-:-:S13]  /*cf60*/  ISETP.LE.AND P6, PT, R2, UR4, PT ;  /* 0x0000000402007c0c */ /* 0x001fda000bfc3270 */
[----:B------:R-:W-:Y:S05]  /*cf70*/  @P6 BRA `(.L_x_406) ;  /* 0x0000000400a86947 */ /* 0x000fea0003800000 */
[----:B------:R-:W-:Y:S02]  /*cf80*/  VIADD R9, R7, UR4 ;  /* 0x0000000407097c36 */ /* 0x000fe40008000000 */
[----:B------:R-:W-:-:S03]  /*cf90*/  IMAD.MOV.U32 R6, RZ, RZ, RZ ;  /* 0x000000ffff067224 */ /* 0x000fc600078e00ff */
[----:B------:R-:W-:-:S13]  /*cfa0*/  ISETP.GE.OR P6, PT, R9, R2, !P0 ;  /* 0x000000020900720c */ /* 0x000fda00047c6670 */
[----:B------:R-:W0:Y:S08]  /*cfb0*/  @!P6 LDC.64 R4, c[0x0][0xc80] ;  /* 0x00032000ff04eb82 */ /* 0x000e300000000a00 */
[----:B------:R-:W1:Y:S01]  /*cfc0*/  @!P6 LDC.64 R2, c[0x0][0xc78] ;  /* 0x00031e00ff02eb82 */ /* 0x000e620000000a00 */
[----:B0-----:R-:W-:-:S05]  /*cfd0*/  @!P6 IMAD.WIDE R4, R9, 0x4, R4 ;  /* 0x000000040904e825 */ /* 0x001fca00078e0204 */
[----:B------:R-:W2:Y:S01]  /*cfe0*/  @!P6 LDG.E R6, desc[UR50][R4.64] ;  /* 0x000000320406e981 */ /* 0x000ea2000c1e1900 */
[----:B-1----:R-:W-:-:S04]  /*cff0*/  @!P6 IMAD.WIDE R2, R9, 0x4, R2 ;  /* 0x000000040902e825 */ /* 0x002fc800078e0202 */
[----:B------:R-:W-:-:S06]  /*d000*/  IMAD.MOV.U32 R9, RZ, RZ, RZ ;  /* 0x000000ffff097224 */ /* 0x000fcc00078e00ff */
[----:B------:R-:W2:Y:S02]  /*d010*/  @!P6 LDG.E R9, desc[UR50][R2.64] ;  /* 0x000000320209e981 */ /* 0x000ea4000c1e1900 */
[----:B--2---:R-:W-:-:S05]  /*d020*/  IMAD R13, R6, R9, RZ ;  /* 0x00000009060d7224 */ /* 0x004fca00078e02ff */
[----:B------:R-:W0:Y:S02]  /*d030*/  SHFL.UP PT, R10, R13, 0x1, RZ ;  /* 0x042000000d0a7989 */ /* 0x000e2400000e00ff */
[----:B0-----:R-:W-:-:S05]  /*d040*/  SEL R10, R10, RZ, P1 ;  /* 0x000000ff0a0a7207 */ /* 0x001fca0000800000 */
[----:B------:R-:W-:-:S05]  /*d050*/  IMAD.IADD R10, R13, 0x1, R10 ;  /* 0x000000010d0a7824 */ /* 0x000fca00078e020a */
        /* <DEDUP_REMOVED lines=12> */
[----:B------:R-:W0:Y:S02]  /*d120*/  SHFL.IDX PT, R2, R5, 0x1f, 0x1f ;  /* 0x03e01f0005027f89 */ /* 0x000e2400000e0000 */
[----:B0-----:R-:W-:-:S04]  /*d130*/  IMAD R3, R2, UR5, RZ ;  /* 0x0000000502037c24 */ /* 0x001fc8000f8e02ff */
[----:B------:R-:W-:-:S05]  /*d140*/  IMAD.IADD R8, R3, 0x1, R8 ;  /* 0x0000000103087824 */ /* 0x000fca00078e0208 */
[----:B------:R-:W-:-:S13]  /*d150*/  ISETP.GT.AND P6, PT, R8, UR6, PT ;  /* 0x0000000608007c0c */ /* 0x000fda000bfc4270 */
[----:B------:R-:W-:Y:S05]  /*d160*/  @!P6 BRA `(.L_x_407) ;  /* 0xfffffffc0074e947 */ /* 0x000fea000383ffff */
.L_x_405:
[----:B------:R-:W-:Y:S02]  /*d170*/  IMAD.IADD R10, R8, 0x1, -R3 ;  /* 0x00000001080a7824 */ /* 0x000fe400078e0a03 */
[----:B------:R-:W-:Y:S02]  /*d180*/  IMAD.MOV.U32 R24, RZ, RZ, RZ ;  /* 0x000000ffff187224 */ /* 0x000fe400078e00ff */
[----:B------:R-:W-:-:S05]  /*d190*/  IMAD R2, R5, UR5, R10 ;  /* 0x0000000505027c24 */ /* 0x000fca000f8e020a */
[----:B------:R-:W-:-:S13]  /*d1a0*/  ISETP.GT.AND P0, PT, R2, UR6, PT ;  /* 0x0000000602007c0c */ /* 0x000fda000bf04270 */
[----:B------:R-:W-:-:S04]  /*d1b0*/  VOTE.ANY R4, PT, !P0 ;  /* 0x0000000000047806 */ /* 0x000fc800040e0100 */
[----:B------:R-:W0:Y:S01]  /*d1c0*/  POPC R27, R4 ;  /* 0x00000004001b7309 */ /* 0x000e220000000000 */
[----:B------:R-:W-:Y:S01]  /*d1d0*/  ISETP.NE.AND P0, PT, R4, RZ, PT ;  /* 0x000000ff0400720c */ /* 0x000fe20003f05270 */
[----:B0-----:R-:W0:Y:S04]  /*d1e0*/  SHFL.IDX PT, R6, R6, R27, 0x1f ;  /* 0x00001f1b06067589 */ /* 0x001e2800000e0000 */
[----:B------:R1:W2:Y:S01]  /*d1f0*/  SHFL.IDX PT, R9, R9, R27, 0x1f ;  /* 0x00001f1b09097589 */ /* 0x0002a200000e0000 */
[----:B0-----:R-:W-:-:S04]  /*d200*/  IABS R12, R6 ;  /* 0x00000006000c7213 */ /* 0x001fc80000000000 */
[----:B------:R-:W0:Y:S08]  /*d210*/  I2F.RP R8, R12 ;  /* 0x0000000c00087306 */ /* 0x000e300000209400 */
[----:B0-----:R-:W0:Y:S02]  /*d220*/  MUFU.RCP R8, R8 ;  /* 0x0000000800087308 */ /* 0x001e240000001000 */
[----:B0-----:R-:W-:-:S06]  /*d230*/  VIADD R2, R8, 0xffffffe ;  /* 0x0ffffffe08027836 */ /* 0x001fcc0000000000 */
[----:B------:R-:W0:Y:S02]  /*d240*/  F2I.FTZ.U32.TRUNC.NTZ R3, R2 ;  /* 0x0000000200037305 */ /* 0x000e24000021f000 */
[----:B0-----:R-:W-:Y:S01]  /*d250*/  IMAD.MOV R11, RZ, RZ, -R3 ;  /* 0x000000ffff0b7224 */ /* 0x001fe200078e0a03 */
[----:B-12---:R-:W-:Y:S06]  /*d260*/  @!P0 BRA `(.L_x_408) ;  /* 0x0000000000088947 */ /* 0x006fec0003800000 */
[----:B------:R-:W-:-:S06]  /*d270*/  VIADD R24, R27, 0xffffffff ;  /* 0xffffffff1b187836 */ /* 0x000fcc0000000000 */
[----:B------:R0:W1:Y:S02]  /*d280*/  SHFL.IDX PT, R24, R5, R24, 0x1f ;  /* 0x00001f1805187589 */ /* 0x00006400000e0000 */
.L_x_408:
[----:B-1----:R-:W-:Y:S01]  /*d290*/  IMAD R24, R24, UR5, R10 ;  /* 0x0000000518187c24 */ /* 0x002fe2000f8e020a */
[----:B------:R-:W-:Y:S01]  /*d2a0*/  IABS R4, R9 ;  /* 0x0000000900047213 */ /* 0x000fe20000000000 */
[----:B0-----:R-:W-:Y:S01]  /*d2b0*/  IMAD.MOV.U32 R5, RZ, RZ, R11 ;  /* 0x000000ffff057224 */ /* 0x001fe200078e000b */
[----:B------:R-:W-:Y:S01]  /*d2c0*/  IABS R11, R6 ;  /* 0x00000006000b7213 */ /* 0x000fe20000000000 */
[----:B------:R-:W-:Y:S01]  /*d2d0*/  IMAD.MOV.U32 R2, RZ, RZ, RZ ;  /* 0x000000ffff027224 */ /* 0x000fe200078e00ff */
[----:B------:R-:W-:Y:S01]  /*d2e0*/  IADD3 R25, -R24, UR6, RZ ;  /* 0x0000000618197c10 */ /* 0x000fe2000fffe1ff */
[----:B------:R-:W-:Y:S01]  /*d2f0*/  IMAD R5, R5, R12, RZ ;  /* 0x0000000c05057224 */ /* 0x000fe200078e02ff */
[----:B------:R-:W0:Y:S01]  /*d300*/  I2F.RP R8, R4 ;  /* 0x0000000400087306 */ /* 0x000e220000209400 */
[----:B------:R-:W-:Y:S01]  /*d310*/  VIADD R27, R27, UR4 ;  /* 0x000000041b1b7c36 */ /* 0x000fe20008000000 */
[----:B------:R-:W-:Y:S01]  /*d320*/  IABS R10, R25 ;  /* 0x00000019000a7213 */ /* 0x000fe20000000000 */
[----:B------:R-:W-:-:S04]  /*d330*/  IMAD.HI.U32 R2, R3, R5, R2 ;  /* 0x0000000503027227 */ /* 0x000fc800078e0002 */
[----:B------:R-:W-:Y:S02]  /*d340*/  IMAD.MOV.U32 R3, RZ, RZ, R10 ;  /* 0x000000ffff037224 */ /* 0x000fe400078e000a */
[----:B------:R-:W-:Y:S02]  /*d350*/  IMAD.MOV R5, RZ, RZ, -R11 ;  /* 0x000000ffff057224 */ /* 0x000fe400078e0a0b */
[----:B------:R-:W-:-:S04]  /*d360*/  IMAD.HI.U32 R2, R2, R3, RZ ;  /* 0x0000000302027227 */ /* 0x000fc800078e00ff */
[----:B------:R-:W-:Y:S01]  /*d370*/  IMAD R3, R2, R5, R3 ;  /* 0x0000000502037224 */ /* 0x000fe200078e0203 */
[----:B0-----:R-:W0:Y:S01]  /*d380*/  MUFU.RCP R8, R8 ;  /* 0x0000000800087308 */ /* 0x001e220000001000 */
[----:B------:R-:W-:-:S03]  /*d390*/  LOP3.LUT R5, R25, R6, RZ, 0x3c, !PT ;  /* 0x0000000619057212 */ /* 0x000fc600078e3cff */
[----:B------:R-:W-:Y:S02]  /*d3a0*/  ISETP.GT.U32.AND P1, PT, R12, R3, PT ;  /* 0x000000030c00720c */ /* 0x000fe40003f24070 */
[----:B------:R-:W-:-:S11]  /*d3b0*/  ISETP.GE.AND P2, PT, R5, RZ, PT ;  /* 0x000000ff0500720c */ /* 0x000fd60003f46270 */
[----:B------:R-:W-:Y:S02]  /*d3c0*/  @!P1 IMAD.IADD R3, R3, 0x1, -R12 ;  /* 0x0000000103039824 */ /* 0x000fe400078e0a0c */
[----:B0-----:R-:W-:Y:S02]  /*d3d0*/  VIADD R10, R8, 0xffffffe ;  /* 0x0ffffffe080a7836 */ /* 0x001fe40000000000 */
[----:B------:R-:W-:Y:S01]  /*d3e0*/  @!P1 VIADD R2, R2, 0x1 ;  /* 0x0000000102029836 */ /* 0x000fe20000000000 */
[----:B------:R-:W-:Y:S02]  /*d3f0*/  ISETP.GE.U32.AND P0, PT, R3, R12, PT ;  /* 0x0000000c0300720c */ /* 0x000fe40003f06070 */
[----:B------:R-:W0:Y:S01]  /*d400*/  F2I.FTZ.U32.TRUNC.NTZ R3, R10 ;  /* 0x0000000a00037305 */ /* 0x000e22000021f000 */
[----:B------:R-:W-:-:S10]  /*d410*/  ISETP.NE.AND P1, PT, R6, RZ, PT ;  /* 0x000000ff0600720c */ /* 0x000fd40003f25270 */
[----:B------:R-:W-:-:S04]  /*d420*/  @P0 VIADD R2, R2, 0x1 ;  /* 0x0000000102020836 */ /* 0x000fc80000000000 */
[----:B------:R-:W-:Y:S01]  /*d430*/  IMAD.MOV.U32 R8, RZ, RZ, R2 ;  /* 0x000000ffff087224 */ /* 0x000fe200078e0002 */
[----:B------:R-:W-:Y:S01]  /*d440*/  IABS R2, R9 ;  /* 0x0000000900027213 */ /* 0x000fe20000000000 */
[----:B0-----:R-:W-:Y:S02]  /*d450*/  IMAD.MOV R5, RZ, RZ, -R3 ;  /* 0x000000ffff057224 */ /* 0x001fe400078e0a03 */
[----:B------:R-:W-:Y:S01]  /*d460*/  @!P2 IMAD.MOV R8, RZ, RZ, -R8 ;  /* 0x000000ffff08a224 */ /* 0x000fe200078e0a08 */
[----:B------:R-:W-:Y:S01]  /*d470*/  @!P1 LOP3.LUT R8, RZ, R6, RZ, 0x33, !PT ;  /* 0x00000006ff089212 */ /* 0x000fe200078e33ff */
[----:B------:R-:W-:Y:S02]  /*d480*/  IMAD.MOV R11, RZ, RZ, -R2 ;  /* 0x000000ffff0b7224 */ /* 0x000fe400078e0a02 */
[----:B------:R-:W-:Y:S01]  /*d490*/  IMAD R5, R5, R4, RZ ;  /* 0x0000000405057224 */ /* 0x000fe200078e02ff */
[----:B------:R-:W-:Y:S01]  /*d4a0*/  IABS R10, R8 ;  /* 0x00000008000a7213 */ /* 0x000fe20000000000 */
[----:B------:R-:W-:-:S02]  /*d4b0*/  IMAD.MOV.U32 R2, RZ, RZ, RZ ;  /* 0x000000ffff027224 */ /* 0x000fc400078e00ff */
[----:B------:R-:W-:Y:S02]  /*d4c0*/  IMAD R6, R6, R8, RZ ;  /* 0x0000000806067224 */ /* 0x000fe400078e02ff */
[----:B------:R-:W-:-:S04]  /*d4d0*/  IMAD.HI.U32 R2, R3, R5, R2 ;  /* 0x0000000503027227 */ /* 0x000fc800078e0002 */
[----:B------:R-:W-:Y:S02]  /*d4e0*/  IMAD.MOV.U32 R3, RZ, RZ, R10 ;  /* 0x000000ffff037224 */ /* 0x000fe400078e000a */
[----:B------:R-:W-:Y:S02]  /*d4f0*/  IMAD.MOV.U32 R5, RZ, RZ, R11 ;  /* 0x000000ffff057224 */ /* 0x000fe400078e000b */
[----:B------:R-:W-:-:S04]  /*d500*/  IMAD.HI.U32 R2, R2, R3, RZ ;  /* 0x0000000302027227 */ /* 0x000fc800078e00ff */
[----:B------:R-:W-:Y:S02]  /*d510*/  IMAD R3, R2, R5, R3 ;  /* 0x0000000502037224 */ /* 0x000fe400078e0203 */
[----:B------:R-:W-:-:S03]  /*d520*/  IMAD.IADD R25, R25, 0x1, -R6 ;  /* 0x0000000119197824 */ /* 0x000fc600078e0a06 */
[----:B------:R-:W-:-:S13]  /*d530*/  ISETP.GT.U32.AND P1, PT, R4, R3, PT ;  /* 0x000000030400720c */ /* 0x000fda0003f24070 */
[----:B------:R-:W-:Y:S02]  /*d540*/  @!P1 IMAD.IADD R3, R3, 0x1, -R4 ;  /* 0x0000000103039824 */ /* 0x000fe400078e0a04 */
[----:B------:R-:W-:Y:S01]  /*d550*/  @!P1 VIADD R2, R2, 0x1 ;  /* 0x0000000102029836 */ /* 0x000fe20000000000 */
[----:B------:R-:W-:Y:S02]  /*d560*/  ISETP.NE.AND P1, PT, R9, RZ, PT ;  /* 0x000000ff0900720c */ /* 0x000fe40003f25270 */
[----:B------:R-:W-:Y:S02]  /*d570*/  ISETP.GE.U32.AND P0, PT, R3, R4, PT ;  /* 0x000000040300720c */ /* 0x000fe40003f06070 */
[----:B------:R-:W-:-:S04]  /*d580*/  LOP3.LUT R3, R8, R9, RZ, 0x3c, !PT ;  /* 0x0000000908037212 */ /* 0x000fc800078e3cff */
[----:B------:R-:W-:-:S07]  /*d590*/  ISETP.GE.AND P2, PT, R3, RZ, PT ;  /* 0x000000ff0300720c */ /* 0x000fce0003f46270 */
[----:B------:R-:W-:-:S06]  /*d5a0*/  @P0 VIADD R2, R2, 0x1 ;  /* 0x0000000102020836 */ /* 0x000fcc0000000000 */
[----:B------:R-:W-:Y:S01]  /*d5b0*/  @!P2 IMAD.MOV R2, RZ, RZ, -R2 ;  /* 0x000000ffff02a224 */ /* 0x000fe200078e0a02 */
[----:B------:R-:W-:-:S05]  /*d5c0*/  @!P1 LOP3.LUT R2, RZ, R9, RZ, 0x33, !PT ;  /* 0x00000009ff029212 */ /* 0x000fca00078e33ff */
[----:B------:R-:W-:-:S04]  /*d5d0*/  IMAD.MOV R26, RZ, RZ, -R2 ;  /* 0x000000ffff1a7224 */ /* 0x000fc800078e0a02 */
[C---:B------:R-:W-:Y:S02]  /*d5e0*/  IMAD R26, R9.reuse, R26, R8 ;  /* 0x0000001a091a7224 */ /* 0x040fe400078e0208 */
[----:B------:R-:W-:-:S04]  /*d5f0*/  IMAD R9, R9, 0x1000000, R2 ;  /* 0x0100000009097824 */ /* 0x000fc800078e0202 */
[----:B------:R-:W-:Y:S01]  /*d600*/  IMAD R26, R26, 0x10000, R9 ;  /* 0x000100001a1a7824 */ /* 0x000fe200078e0209 */
[----:B------:R-:W-:Y:S06]  /*d610*/  BRA `(.L_x_409) ;  /* 0x0000000000147947 */ /* 0x000fec0003800000 */
.L_x_406:
[----:B------:R-:W-:Y:S01]  /*d620*/  ULDC UR4, c[0x0][0xc3c] ;  /* 0x00030f0000047ab9 */ /* 0x000fe20000000800 */
[----:B------:R-:W-:Y:S02]  /*d630*/  IMAD.MOV.U32 R25, RZ, RZ, RZ ;  /* 0x000000ffff197224 */ /* 0x000fe400078e00ff */
[----:B------:R-:W-:Y:S02]  /*d640*/  IMAD.U32 R24, RZ, RZ, UR6 ;  /* 0x00000006ff187e24 */ /* 0x000fe4000f8e00ff */
[----:B------:R-:W-:Y:S02]  /*d650*/  IMAD.MOV.U32 R26, RZ, RZ, RZ ;  /* 0x000000ffff1a7224 */ /* 0x000fe400078e00ff */
[----:B------:R-:W-:-:S07]  /*d660*/  IMAD.U32 R27, RZ, RZ, UR4 ;  /* 0x00000004ff1b7e24 */ /* 0x000fce000f8e00ff */
.L_x_409:
[----:B------:R-:W-:-:S13]  /*d670*/  ISETP.NE.AND P0, PT, R7, RZ, PT ;  /* 0x000000ff0700720c */ /* 0x000fda0003f05270 */
[----:B------:R-:W0:Y:S01]  /*d680*/  @!P0 S2R R3, SR_CgaCtaId ;  /* 0x0000000000038919 */ /* 0x000e220000008800 */
[----:B------:R-:W-:-:S04]  /*d690*/  @!P0 MOV R2, 0x400 ;  /* 0x0000040000028802 */ /* 0x000fc80000000f00 */
[----:B0-----:R-:W-:-:S05]  /*d6a0*/  @!P0 LEA R2, R3, R2, 0x18 ;  /* 0x0000000203028211 */ /* 0x001fca00078ec0ff */
[----:B------:R1:W-:Y:S01]  /*d6b0*/  @!P0 STS.128 [R2+0x28cd0], R24 ;  /* 0x028cd01802008388 */ /* 0x0003e20000000c00 */
[----:B------:R-:W-:Y:S06]  /*d6c0*/  BAR.ARV 0x5, 0x180 ;  /* 0x0146000000007b1d */ /* 0x000fec0000002000 */
.L_x_404:
[----:B------:R2:W-:Y:S01]  /*d6d0*/  STL [R1+0x24], RZ ;  /* 0x000024ff01007387 */ /* 0x0005e20000100800 */
[----:B------:R-:W-:Y:S01]  /*d6e0*/  ULDC UR4, c[0x0][0xc3c] ;  /* 0x00030f0000047ab9 */ /* 0x000fe20000000800 */
[----:B------:R-:W-:Y:S01]  /*d6f0*/  IMAD.MOV.U32 R22, RZ, RZ, 0x1 ;  /* 0x00000001ff167424 */ /* 0x000fe200078e00ff */
[----:B0-----:R-:W-:Y:S01]  /*d700*/  ISETP.GE.AND P0, PT, R27, UR4, PT ;  /* 0x000000041b007c0c */ /* 0x001fe2000bf06270 */
[----:B------:R-:W-:-:S12]  /*d710*/  IMAD.MOV.U32 R18, RZ, RZ, RZ ;  /* 0x000000ffff127224 */ /* 0x000fd800078e00ff */
[----:B--2---:R-:W-:Y:S05]  /*d720*/  @P0 BRA `(.L_x_410) ;  /* 0x0000004800b80947 */ /* 0x004fea0003800000 */
[----:B------:R-:W0:Y:S01]  /*d730*/  S2UR UR5, SR_CgaCtaId ;  /* 0x00000000000579c3 */ /* 0x000e220000008800 */
[C---:B-1----:R-:W-:Y:S01]  /*d740*/  IMAD.SHL.U32 R2, R0.reuse, 0x8, RZ ;  /* 0x0000000800027824 */ /* 0x042fe200078e00ff */
[----:B------:R-:W-:Y:S01]  /*d750*/  UMOV UR4, 0x400 ;  /* 0x0000040000047882 */ /* 0x000fe20000000000 */
[C---:B------:R-:W-:Y:S01]  /*d760*/  LOP3.LUT R4, R0.reuse, 0x7f, RZ, 0xc0, !PT ;  /* 0x0000007f00047812 */ /* 0x040fe200078ec0ff */
[----:B------:R-:W-:Y:S01]  /*d770*/  IMAD.SHL.U32 R5, R0, 0x10, RZ ;  /* 0x0000001000057824 */ /* 0x000fe200078e00ff */
[----:B------:R1:W-:Y:S01]  /*d780*/  STL [R1+0x24], RZ ;  /* 0x000024ff01007387 */ /* 0x0003e20000100800 */
[C---:B------:R-:W-:Y:S01]  /*d790*/  LOP3.LUT R3, R2.reuse, 0x1f8, RZ, 0xc0, !PT ;  /* 0x000001f802037812 */ /* 0x040fe200078ec0ff */
[----:B------:R-:W-:Y:S01]  /*d7a0*/  BSSY B8, `(.L_x_410) ;  /* 0x00004a6000087945 */ /* 0x000fe20003800000 */
[----:B------:R-:W-:Y:S01]  /*d7b0*/  SHF.R.U32.HI R36, RZ, 0x3, R4 ;  /* 0x00000003ff247819 */ /* 0x000fe20000011604 */
[----:B------:R-:W-:Y:S01]  /*d7c0*/  IMAD.MOV.U32 R22, RZ, RZ, 0x1 ;  /* 0x00000001ff167424 */ /* 0x000fe200078e00ff */
[----:B------:R-:W-:Y:S01]  /*d7d0*/  LOP3.LUT R3, R3, 0x38, R0, 0x78, !PT ;  /* 0x0000003803037812 */ /* 0x000fe200078e7800 */
[----:B------:R-:W-:Y:S01]  /*d7e0*/  IMAD.MOV.U32 R18, RZ, RZ, RZ ;  /* 0x000000ffff127224 */ /* 0x000fe200078e00ff */
[----:B------:R-:W-:Y:S01]  /*d7f0*/  LOP3.LUT R0, R2, 0x38, RZ, 0xc0, !PT ;  /* 0x0000003802007812 */ /* 0x000fe200078ec0ff */
[----:B------:R-:W-:Y:S01]  /*d800*/  ULOP3.LUT UR36, UR37, 0x2, URZ, 0xfc, !UPT ;  /* 0x0000000225247892 */ /* 0x000fe2000f8efc3f */
[----:B------:R-:W-:Y:S01]  /*d810*/  LOP3.LUT R33, R3, 0x200, R2, 0xf8, !PT ;  /* 0x0000020003217812 */ /* 0x000fe200078ef802 */
[----:B------:R-:W-:Y:S01]  /*d820*/  ULDC UR38, c[0x0][0xc] ;  /* 0x0000030000267ab9 */ /* 0x000fe20000000800 */
[----:B------:R-:W-:-:S02]  /*d830*/  LOP3.LUT R3, R36, 0x70, R5, 0xf8, !PT ;  /* 0x0000007024037812 */ /* 0x000fc400078ef805 */
[C---:B------:R-:W-:Y:S02]  /*d840*/  LOP3.LUT R2, R0.reuse, 0x40, RZ, 0xfc, !PT ;  /* 0x0000004000027812 */ /* 0x040fe400078efcff */
[C---:B------:R-:W-:Y:S02]  /*d850*/  LOP3.LUT R4, R0.reuse, 0x80, RZ, 0xfc, !PT ;  /* 0x0000008000047812 */ /* 0x040fe400078efcff */
[C---:B------:R-:W-:Y:S01]  /*d860*/  LOP3.LUT R3, R0.reuse, 0xc0, RZ, 0xfc, !PT ;  /* 0x000000c000037812 */ /* 0x040fe200078efcff */
[----:B0-----:R-:W-:Y:S01]  /*d870*/  ULEA UR4, UR5, UR4, 0x18 ;  /* 0x0000000405047291 */ /* 0x001fe2000f8ec03f */
[C---:B------:R-:W-:Y:S02]  /*d880*/  LOP3.LUT R2, R0.reuse, 0x100, RZ, 0xfc, !PT ;  /* 0x0000010000027812 */ /* 0x040fe400078efcff */
[C---:B------:R-:W-:Y:S02]  /*d890*/  LOP3.LUT R4, R0.reuse, 0x140, RZ, 0xfc, !PT ;  /* 0x0000014000047812 */ /* 0x040fe400078efcff */
[C---:B------:R-:W-:Y:S01]  /*d8a0*/  LOP3.LUT R3, R0.reuse, 0x180, RZ, 0xfc, !PT ;  /* 0x0000018000037812 */ /* 0x040fe200078efcff */
[----:B------:R-:W-:Y:S01]  /*d8b0*/  IMAD.U32 R17, RZ, RZ, UR4 ;  /* 0x00000004ff117e24 */ /* 0x000fe2000f8e00ff */
[----:B------:R-:W-:-:S03]  /*d8c0*/  LOP3.LUT R2, R0, 0x1c0, RZ, 0xfc, !PT ;  /* 0x000001c000027812 */ /* 0x000fc600078efcff */
[----:B------:R-:W-:-:S05]  /*d8d0*/  IMAD R0, R33, 0x2, R17 ;  /* 0x0000000221007824 */ /* 0x000fca00078e0211 */
[----:B------:R1:W-:Y:S02]  /*d8e0*/  STL [R1+0x2c], R0 ;  /* 0x00002c0001007387 */ /* 0x0003e40000100800 */
.L_x_471:
[----:B------:R-:W0:Y:S02]  /*d8f0*/  LDC.64 R2, c[0x0][0xc88] ;  /* 0x00032200ff027b82 */ /* 0x000e240000000a00 */
[----:B0-----:R-:W-:-:S05]  /*d900*/  IMAD.WIDE R2, R27, 0x4, R2 ;  /* 0x000000041b027825 */ /* 0x001fca00078e0202 */
[----:B-1----:R-:W1:Y:S01]  /*d910*/  LDG.E R29, desc[UR50][R2.64] ;  /* 0x00000032021d7981 */ /* 0x002e62000c1e1900 */
[----:B------:R-:W-:Y:S05]  /*d920*/  YIELD ;  /* 0x0000000000007946 */ /* 0x000fea0003800000 */
[----:B------:R-:W-:Y:S01]  /*d930*/  ULDC.64 UR4, c[0x0][0xa28] ;  /* 0x00028a0000047ab9 */ /* 0x000fe20000000a00 */
[----:B------:R-:W-:Y:S01]  /*d940*/  IMAD.MOV.U32 R31, RZ, RZ, RZ ;  /* 0x000000ffff1f7224 */ /* 0x000fe200078e00ff */
[----:B------:R-:W-:Y:S01]  /*d950*/  ISETP.NE.U32.AND P0, PT, RZ, UR4, PT ;  /* 0x00000004ff007c0c */ /* 0x000fe2000bf05070 */
[----:B------:R-:W-:-:S03]  /*d960*/  ULDC.64 UR6, c[0x0][0xa18] ;  /* 0x0002860000067ab9 */ /* 0x000fc60000000a00 */
[----:B------:R-:W-:Y:S01]  /*d970*/  ISETP.NE.AND.EX P0, PT, RZ, UR5, PT, P0 ;  /* 0x00000005ff007c0c */ /* 0x000fe2000bf05300 */
[----:B------:R-:W-:Y:S01]  /*d980*/  IMAD.MOV.U32 R37, RZ, RZ, RZ ;  /* 0x000000ffff257224 */ /* 0x000fe200078e00ff */
[----:B-1----:R-:W-:-:S11]  /*d990*/  SHF.R.S32.HI R0, RZ, 0x1f, R29 ;  /* 0x0000001fff007819 */ /* 0x002fd6000001141d */
[C---:B------:R-:W-:Y:S01]  /*d9a0*/  @P0 LEA R2, P1, R29.reuse, UR4, 0x2 ;  /* 0x000000041d020c11 */ /* 0x040fe2000f8210ff */
[C---:B------:R-:W-:Y:S01]  /*d9b0*/  IMAD.SHL.U32 R19, R29.reuse, 0x4, RZ ;  /* 0x000000041d137824 */ /* 0x040fe200078e00ff */
[C-C-:B------:R-:W-:Y:S01]  /*d9c0*/  SHF.L.U64.HI R32, R29.reuse, 0x2, R0.reuse ;  /* 0x000000021d207819 */ /* 0x140fe20000010200 */
[----:B------:R0:W-:Y:S01]  /*d9d0*/  STL [R1+0x4], R0 ;  /* 0x0000040001007387 */ /* 0x0001e20000100800 */
[----:B------:R-:W-:Y:S01]  /*d9e0*/  @P0 LEA.HI.X R3, R29, UR5, R0, 0x2, P1 ;  /* 0x000000051d030c11 */ /* 0x000fe200088f1400 */
[----:B------:R-:W-:-:S04]  /*d9f0*/  ULDC.64 UR4, c[0x0][0xa00] ;  /* 0x0002800000047ab9 */ /* 0x000fc80000000a00 */
[----:B------:R1:W5:Y:S01]  /*da00*/  @P0 LDG.E R31, desc[UR50][R2.64] ;  /* 0x00000032021f0981 */ /* 0x000362000c1e1900 */
[----:B------:R-:W-:Y:S02]  /*da10*/  ISETP.NE.U32.AND P0, PT, RZ, UR4, PT ;  /* 0x00000004ff007c0c */ /* 0x000fe4000bf05070 */
[----:B------:R-:W-:Y:S02]  /*da20*/  LOP3.LUT R16, R16, 0xfffffeff, RZ, 0xc0, !PT ;  /* 0xfffffeff10107812 */ /* 0x000fe400078ec0ff */
[----:B------:R-:W-:Y:S02]  /*da30*/  ISETP.NE.AND.EX P2, PT, RZ, UR5, PT, P0 ;  /* 0x00000005ff007c0c */ /* 0x000fe4000bf45300 */
[----:B------:R-:W-:Y:S02]  /*da40*/  ISETP.NE.U32.AND P0, PT, RZ, UR6, PT ;  /* 0x00000006ff007c0c */ /* 0x000fe4000bf05070 */
[----:B-1----:R-:W-:Y:S02]  /*da50*/  IADD3 R2, P1, R19, UR4, RZ ;  /* 0x0000000413027c10 */ /* 0x002fe4000ff3e0ff */
[----:B------:R-:W-:-:S02]  /*da60*/  ISETP.NE.AND.EX P0, PT, RZ, UR7, PT, P0 ;  /* 0x00000007ff007c0c */ /* 0x000fc4000bf05300 */
[----:B------:R-:W-:Y:S01]  /*da70*/  IADD3.X R3, R32, UR5, RZ, P1, !PT ;  /* 0x0000000520037c10 */ /* 0x000fe20008ffe4ff */
[----:B------:R-:W-:-:S04]  /*da80*/  ULDC.64 UR4, c[0x0][0x418] ;  /* 0x0001060000047ab9 */ /* 0x000fc80000000a00 */
[----:B------:R-:W-:Y:S01]  /*da90*/  @P2 LOP3.LUT R16, R16, 0x100, RZ, 0xfc, !PT ;  /* 0x0000010010102812 */ /* 0x000fe200078efcff */
[----:B------:R1:W5:Y:S05]  /*daa0*/  @P2 LDG.E R37, desc[UR50][R2.64] ;  /* 0x0000003202252981 */ /* 0x00036a000c1e1900 */
[----:B------:R-:W-:-:S04]  /*dab0*/  @P0 IADD3 R4, P1, R19, UR6, RZ ;  /* 0x0000000613040c10 */ /* 0x000fc8000ff3e0ff */
[----:B------:R-:W-:-:S05]  /*dac0*/  @P0 IADD3.X R5, R32, UR7, RZ, P1, !PT ;  /* 0x0000000720050c10 */ /* 0x000fca0008ffe4ff */
[----:B0-2---:R-:W2:Y:S01]  /*dad0*/  @P0 LDG.E R0, desc[UR50][R4.64] ;  /* 0x0000003204000981 */ /* 0x005ea2000c1e1900 */
[----:B------:R-:W-:-:S03]  /*dae0*/  UISETP.NE.U32.AND UP0, UPT, UR4, URZ, UPT ;  /* 0x0000003f0400728c */ /* 0x000fc6000bf05070 */
[----:B------:R-:W-:Y:S01]  /*daf0*/  ULDC UR4, c[0x0][0x424] ;  /* 0x0001090000047ab9 */ /* 0x000fe20000000800 */
[----:B------:R-:W-:-:S03]  /*db00*/  UISETP.NE.AND.EX UP0, UPT, UR5, URZ, UPT, UP0 ;  /* 0x0000003f0500728c */ /* 0x000fc6000bf05300 */
[----:B------:R-:W-:Y:S01]  /*db10*/  ULDC UR5, c[0x0][0x2f0] ;  /* 0x0000bc0000057ab9 */ /* 0x000fe20000000800 */
[----:B------:R-:W-:-:S04]  /*db20*/  USEL UR4, UR4, 0x1, UP0 ;  /* 0x0000000104047887 */ /* 0x000fc80008000000 */
[----:B------:R-:W-:-:S06]  /*db30*/  UIMAD UR4, UR4, UR5, URZ ;  /* 0x00000005040472a4 */ /* 0x000fcc000f8e023f */
[----:B------:R-:W-:Y:S01]  /*db40*/  IMAD.U32 R28, RZ, RZ, UR4 ;  /* 0x00000004ff1c7e24 */ /* 0x000fe2000f8e00ff */
[----:B--2---:R1:W-:Y:S01]  /*db50*/  @P0 STL [R1+0x8], R0 ;  /* 0x0000080001000387 */ /* 0x0043e20000100800 */
[----:B---34-:R-:W-:Y:S05]  /*db60*/  @P0 BRA `(.L_x_411) ;  /* 0x0000000000200947 */ /* 0x018fea0003800000 */
[----:B------:R-:W-:Y:S02]  /*db70*/  ULDC UR4, c[0x0][0x288] ;  /* 0x0000a20000047ab9 */ /* 0x000fe40000000800 */
[----:B-1----:R-:W-:-:S05]  /*db80*/  IMAD.U32 R0, RZ, RZ, UR4 ;  /* 0x00000004ff007e24 */ /* 0x002fca000f8e00ff */
[----:B------:R0:W-:Y:S01]  /*db90*/  STL [R1+0x8], R0 ;  /* 0x0000080001007387 */ /* 0x0001e20000100800 */
[----:B------:R-:W-:Y:S05]  /*dba0*/  @!P2 BRA `(.L_x_411) ;  /* 0x000000000010a947 */ /* 0x000fea0003800000 */
[----:B------:R-:W2:Y:S04]  /*dbb0*/  LDG.E R5, desc[UR50][R2.64] ;  /* 0x0000003202057981 */ /* 0x000ea8000c1e1900 */
[----:B0-----:R-:W2:Y:S02]  /*dbc0*/  LDG.E R0, desc[UR50][R2.64+0x4] ;  /* 0x0000043202007981 */ /* 0x001ea4000c1e1900 */
[----:B--2---:R-:W-:-:S05]  /*dbd0*/  IMAD.IADD R0, R0, 0x1, -R5 ;  /* 0x0000000100007824 */ /* 0x004fca00078e0a05 */
[----:B------:R2:W-:Y:S02]  /*dbe0*/  STL [R1+0x8], R0 ;  /* 0x0000080001007387 */ /* 0x0005e40000100800 */
.L_x_411:
[----:B------:R-:W-:Y:S01]  /*dbf0*/  ULDC.64 UR4, c[0x0][0xa20] ;  /* 0x0002880000047ab9 */ /* 0x000fe20000000a00 */
[----:B------:R-:W-:Y:S01]  /*dc00*/  IMAD.MOV.U32 R23, RZ, RZ, R29 ;  /* 0x000000ffff177224 */ /* 0x000fe200078e001d */
[----:B------:R-:W-:-:S04]  /*dc10*/  ISETP.NE.U32.AND P0, PT, RZ, UR4, PT ;  /* 0x00000004ff007c0c */ /* 0x000fc8000bf05070 */
[----:B------:R-:W-:-:S13]  /*dc20*/  ISETP.NE.AND.EX P0, PT, RZ, UR5, PT, P0 ;  /* 0x00000005ff007c0c */ /* 0x000fda000bf05300 */
[----:B------:R-:W-:Y:S05]  /*dc30*/  @!P0 BRA `(.L_x_412) ;  /* 0x0000000000108947 */ /* 0x000fea0003800000 */
[----:B-1----:R-:W-:-:S04]  /*dc40*/  IADD3 R2, P0, R19, UR4, RZ ;  /* 0x0000000413027c10 */ /* 0x002fc8000ff1e0ff */
[----:B------:R-:W-:-:S05]  /*dc50*/  IADD3.X R3, R32, UR5, RZ, P0, !PT ;  /* 0x0000000520037c10 */ /* 0x000fca00087fe4ff */
[----:B------:R1:W5:Y:S01]  /*dc60*/  LDG.E R28, desc[UR50][R2.64] ;  /* 0x00000032021c7981 */ /* 0x000362000c1e1900 */
[----:B------:R-:W-:Y:S05]  /*dc70*/  BRA `(.L_x_413) ;  /* 0x0000000000247947 */ /* 0x000fea0003800000 */
.L_x_412:
[----:B------:R-:W-:Y:S02]  /*dc80*/  ULDC.64 UR4, c[0x0][0xa08] ;  /* 0x0002820000047ab9 */ /* 0x000fe40000000a00 */
[----:B------:R-:W-:-:S04]  /*dc90*/  ISETP.NE.U32.AND P0, PT, RZ, UR4, PT ;  /* 0x00000004ff007c0c */ /* 0x000fc8000bf05070 */
[----:B------:R-:W-:-:S13]  /*dca0*/  ISETP.NE.AND.EX P0, PT, RZ, UR5, PT, P0 ;  /* 0x00000005ff007c0c */ /* 0x000fda000bf05300 */
[----:B------:R-:W-:Y:S05]  /*dcb0*/  @!P0 BRA `(.L_x_413) ;  /* 0x0000000000148947 */ /* 0x000fea0003800000 */
[----:B-1----:R-:W1:Y:S02]  /*dcc0*/  LDC.64 R2, c[0x0][0xa08] ;  /* 0x00028200ff027b82 */ /* 0x002e640000000a00 */
[----:B-1----:R-:W-:-:S05]  /*dcd0*/  IMAD.WIDE R2, R23, 0x4, R2 ;  /* 0x0000000417027825 */ /* 0x002fca00078e0202 */
[----:B------:R-:W3:Y:S04]  /*dce0*/  LDG.E R28, desc[UR50][R2.64] ;  /* 0x00000032021c7981 */ /* 0x000ee8000c1e1900 */
[----:B------:R-:W3:Y:S02]  /*dcf0*/  LDG.E R5, desc[UR50][R2.64+0x4] ;  /* 0x0000043202057981 */ /* 0x000ee4000c1e1900 */
[----:B---3--:R-:W-:-:S07]  /*dd00*/  IMAD.IADD R28, R5, 0x1, -R28 ;  /* 0x00000001051c7824 */ /* 0x008fce00078e0a1c */
.L_x_413:
[----:B-----5:R-:W-:Y:S01]  /*dd10*/  IMAD.IADD R28, R28, 0x1, -R31 ;  /* 0x000000011c1c7824 */ /* 0x020fe200078e0a1f */
[C---:B012---:R-:W-:Y:S01]  /*dd20*/  LOP3.LUT R0, R26.reuse, 0xff000000, RZ, 0xc0, !PT ;  /* 0xff0000001a007812 */ /* 0x047fe200078ec0ff */
[----:B------:R-:W-:Y:S01]  /*dd30*/  BSSY B0, `(.L_x_414) ;  /* 0x0000028000007945 */ /* 0x000fe20003800000 */
[----:B------:R-:W-:Y:S02]  /*dd40*/  LOP3.LUT R4, R26, 0xff0000, RZ, 0xc0, !PT ;  /* 0x00ff00001a047812 */ /* 0x000fe400078ec0ff */
[C---:B------:R-:W-:Y:S02]  /*dd50*/  ISETP.GE.AND P0, PT, R28.reuse, 0x1, PT ;  /* 0x000000011c00780c */ /* 0x040fe40003f06270 */
[----:B------:R-:W-:Y:S01]  /*dd60*/  SHF.R.U32.HI R3, RZ, 0x8, R0 ;  /* 0x00000008ff037819 */ /* 0x000fe20000011600 */
[----:B------:R-:W-:-:S03]  /*dd70*/  VIADD R0, R28, 0x3f ;  /* 0x0000003f1c007836 */ /* 0x000fc60000000000 */
[----:B------:R-:W-:Y:S02]  /*dd80*/  LEA.HI R4, R4, R3, RZ, 0x10 ;  /* 0x0000000304047211 */ /* 0x000fe400078f80ff */
[----:B------:R-:W-:-:S04]  /*dd90*/  SHF.R.S32.HI R3, RZ, 0x1f, R0 ;  /* 0x0000001fff037819 */ /* 0x000fc80000011400 */
[----:B------:R-:W-:Y:S01]  /*dda0*/  LEA.HI R0, R3, R0, RZ, 0x6 ;  /* 0x0000000003007211 */ /* 0x000fe200078f30ff */
[----:B------:R-:W-:-:S03]  /*ddb0*/  IMAD.MOV.U32 R3, RZ, RZ, RZ ;  /* 0x000000ffff037224 */ /* 0x000fc600078e00ff */
[----:B------:R-:W-:Y:S01]  /*ddc0*/  SHF.R.S32.HI R0, RZ, 0x6, R0 ;  /* 0x00000006ff007819 */ /* 0x000fe20000011400 */
[----:B------:R-:W-:Y:S06]  /*ddd0*/  @!P0 BRA `(.L_x_415) ;  /* 0x0000000000748947 */ /* 0x000fec0003800000 */
[----:B------:R-:W-:-:S04]  /*dde0*/  SHF.R.U32.HI R5, RZ, 0x10, R4 ;  /* 0x00000010ff057819 */ /* 0x000fc80000011604 */
[----:B------:R-:W-:-:S13]  /*ddf0*/  ISETP.NE.AND P0, PT, R5, RZ, PT ;  /* 0x000000ff0500720c */ /* 0x000fda0003f05270 */
[----:B------:R-:W0:Y:S02]  /*de00*/  @!P0 LDC R5, c[0x0][0x9f0] ;  /* 0x00027c00ff058b82 */ /* 0x000e240000000800 */
[----:B0-----:R-:W-:Y:S02]  /*de10*/  IABS R7, R5 ;  /* 0x0000000500077213 */ /* 0x001fe40000000000 */
[----:B------:R-:W-:Y:S02]  /*de20*/  IADD3 R6, R5, -0x1, R0 ;  /* 0xffffffff05067810 */ /* 0x000fe40007ffe000 */
[----:B------:R-:W0:Y:S08]  /*de30*/  I2F.RP R2, R7 ;  /* 0x0000000700027306 */ /* 0x000e300000209400 */
[----:B0-----:R-:W0:Y:S02]  /*de40*/  MUFU.RCP R2, R2 ;  /* 0x0000000200027308 */ /* 0x001e240000001000 */
[----:B0-----:R-:W-:-:S06]  /*de50*/  VIADD R2, R2, 0xffffffe ;  /* 0x0ffffffe02027836 */ /* 0x001fcc0000000000 */
[----:B------:R0:W1:Y:S02]  /*de60*/  F2I.FTZ.U32.TRUNC.NTZ R3, R2 ;  /* 0x0000000200037305 */ /* 0x000064000021f000 */
[----:B0-----:R-:W-:-:S04]  /*de70*/  LOP3.LUT R2, R6, R5, RZ, 0x3c, !PT ;  /* 0x0000000506027212 */ /* 0x001fc800078e3cff */
[----:B------:R-:W-:Y:S01]  /*de80*/  ISETP.GE.AND P2, PT, R2, RZ, PT ;  /* 0x000000ff0200720c */ /* 0x000fe20003f46270 */
[----:B-1----:R-:W-:-:S04]  /*de90*/  IMAD.MOV R2, RZ, RZ, -R3 ;  /* 0x000000ffff027224 */ /* 0x002fc800078e0a03 */
[----:B------:R-:W-:Y:S02]  /*dea0*/  IMAD R8, R2, R7, RZ ;  /* 0x0000000702087224 */ /* 0x000fe400078e02ff */
[----:B------:R-:W-:-:S04]  /*deb0*/  IMAD.MOV.U32 R2, RZ, RZ, RZ ;  /* 0x000000ffff027224 */ /* 0x000fc800078e00ff */
[----:B------:R-:W-:Y:S01]  /*dec0*/  IMAD.HI.U32 R8, R3, R8, R2 ;  /* 0x0000000803087227 */ /* 0x000fe200078e0002 */
[----:B------:R-:W-:Y:S02]  /*ded0*/  IABS R2, R6 ;  /* 0x0000000600027213 */ /* 0x000fe40000000000 */
[----:B------:R-:W-:-:S03]  /*dee0*/  IABS R3, R5 ;  /* 0x0000000500037213 */ /* 0x000fc60000000000 */
[----:B------:R-:W-:-:S04]  /*def0*/  IMAD.HI.U32 R8, R8, R2, RZ ;  /* 0x0000000208087227 */ /* 0x000fc800078e00ff */
[----:B------:R-:W-:-:S04]  /*df00*/  IMAD.MOV R3, RZ, RZ, -R3 ;  /* 0x000000ffff037224 */ /* 0x000fc800078e0a03 */
[----:B------:R-:W-:-:S05]  /*df10*/  IMAD R2, R8, R3, R2 ;  /* 0x0000000308027224 */ /* 0x000fca00078e0202 */
[----:B------:R-:W-:-:S13]  /*df20*/  ISETP.GT.U32.AND P1, PT, R7, R2, PT ;  /* 0x000000020700720c */ /* 0x000fda0003f24070 */
[----:B------:R-:W-:Y:S02]  /*df30*/  @!P1 IMAD.IADD R2, R2, 0x1, -R7 ;  /* 0x0000000102029824 */ /* 0x000fe400078e0a07 */
[----:B------:R-:W-:Y:S01]  /*df40*/  @!P1 VIADD R8, R8, 0x1 ;  /* 0x0000000108089836 */ /* 0x000fe20000000000 */
[----:B------:R-:W-:Y:S02]  /*df50*/  ISETP.NE.AND P1, PT, R5, RZ, PT ;  /* 0x000000ff0500720c */ /* 0x000fe40003f25270 */
[----:B------:R-:W-:-:S13]  /*df60*/  ISETP.GE.U32.AND P0, PT, R2, R7, PT ;  /* 0x000000070200720c */ /* 0x000fda0003f06070 */
[----:B------:R-:W-:-:S04]  /*df70*/  @P0 VIADD R8, R8, 0x1 ;  /* 0x0000000108080836 */ /* 0x000fc80000000000 */
[----:B------:R-:W-:-:S04]  /*df80*/  IMAD.MOV.U32 R3, RZ, RZ, R8 ;  /* 0x000000ffff037224 */ /* 0x000fc800078e0008 */
[----:B------:R-:W-:Y:S01]  /*df90*/  @!P2 IMAD.MOV R3, RZ, RZ, -R3 ;  /* 0x000000ffff03a224 */ /* 0x000fe200078e0a03 */
[----:B------:R-:W-:-:S07]  /*dfa0*/  @!P1 LOP3.LUT R3, RZ, R5, RZ, 0x33, !PT ;  /* 0x00000005ff039212 */ /* 0x000fce00078e33ff */
.L_x_415:
[----:B------:R-:W-:Y:S05]  /*dfb0*/  BSYNC B0 ;  /* 0x0000000000007941 */ /* 0x000fea0003800000 */
.L_x_414:
[----:B------:R-:W-:Y:S01]  /*dfc0*/  LOP3.LUT R30, R4, 0xff, RZ, 0xc0, !PT ;  /* 0x000000ff041e7812 */ /* 0x000fe200078ec0ff */
[----:B------:R-:W-:Y:S04]  /*dfd0*/  BSSY B7, `(.L_x_416) ;  /* 0x0000360000077945 */ /* 0x000fe80003800000 */
[----:B------:R-:W-:-:S05]  /*dfe0*/  IMAD R30, R30, R3, RZ ;  /* 0x000000031e1e7224 */ /* 0x000fca00078e02ff */
[----:B------:R-:W-:-:S04]  /*dff0*/  VIADDMNMX R35, R30, R3, R0, PT ;  /* 0x000000031e237246 */ /* 0x000fc80003800100 */
[----:B------:R-:W-:Y:S01]  /*e000*/  ISETP.GT.AND P0, PT, R35, R30, PT ;  /* 0x0000001e2300720c */ /* 0x000fe20003f04270 */
[----:B------:R0:W-:-:S12]  /*e010*/  STL [R1+0xc], R35 ;  /* 0x00000c2301007387 */ /* 0x0001d80000100800 */
[----:B0-----:R-:W-:Y:S05]  /*e020*/  @P0 BRA `(.L_x_417) ;  /* 0x0000000000440947 */ /* 0x001fea0003800000 */
[----:B------:R-:W0:Y:S02]  /*e030*/  S2R R2, SR_TID.X ;  /* 0x0000000000027919 */ /* 0x000e240000002100 */
[----:B0-----:R-:W-:-:S04]  /*e040*/  LOP3.LUT R2, R2, 0x7f, RZ, 0xc0, !PT ;  /* 0x0000007f02027812 */ /* 0x001fc800078ec0ff */
[----:B------:R-:W-:-:S13]  /*e050*/  ISETP.NE.AND P0, PT, R2, RZ, PT ;  /* 0x000000ff0200720c */ /* 0x000fda0003f05270 */
[----:B------:R-:W-:Y:S05]  /*e060*/  @P0 BRA `(.L_x_418) ;  /* 0x0000003400580947 */ /* 0x000fea0003800000 */
[----:B------:R-:W0:Y:S01]  /*e070*/  S2R R5, SR_LANEID ;  /* 0x0000000000057919 */ /* 0x000e220000000000 */
[----:B------:R-:W-:Y:S01]  /*e080*/  VOTEU.ANY UR4, UPT, PT ;  /* 0x0000000000047886 */ /* 0x000fe200038e0100 */
[----:B------:R-:W1:Y:S01]  /*e090*/  LDC.64 R2, c[0x0][0xc60] ;  /* 0x00031800ff027b82 */ /* 0x000e620000000a00 */
[----:B------:R-:W0:Y:S02]  /*e0a0*/  FLO.U32 R0, UR4 ;  /* 0x0000000400007d00 */ /* 0x000e2400080e0000 */
[----:B0-----:R-:W-:-:S06]  /*e0b0*/  ISETP.EQ.U32.AND P0, PT, R0, R5, PT ;  /* 0x000000050000720c */ /* 0x001fcc0003f02070 */
[----:B------:R-:W1:Y:S07]  /*e0c0*/  POPC R5, UR4 ;  /* 0x0000000400057d09 */ /* 0x000e6e0008000000 */
[----:B-1----:R-:W2:Y:S01]  /*e0d0*/  @P0 ATOMG.E.ADD.STRONG.GPU PT, R3, desc[UR50][R2.64], R5 ;  /* 0x00000005020309a8 */ /* 0x002ea200081ee1f2 */
[----:B------:R-:W0:Y:S02]  /*e0e0*/  S2R R4, SR_LTMASK ;  /* 0x0000000000047919 */ /* 0x000e240000003900 */
[----:B0-----:R-:W-:-:S04]  /*e0f0*/  LOP3.LUT R4, R4, UR4, RZ, 0xc0, !PT ;  /* 0x0000000404047c12 */ /* 0x001fc8000f8ec0ff */
[----:B------:R-:W0:Y:S01]  /*e100*/  POPC R7, R4 ;  /* 0x0000000400077309 */ /* 0x000e220000000000 */
[----:B--2---:R-:W0:Y:S02]  /*e110*/  SHFL.IDX PT, R0, R3, R0, 0x1f ;  /* 0x00001f0003007589 */ /* 0x004e2400000e0000 */
[----:B0-----:R-:W-:Y:S01]  /*e120*/  IADD3 R24, R0, UR38, R7 ;  /* 0x0000002600187c10 */ /* 0x001fe2000fffe007 */
[----:B------:R-:W-:Y:S06]  /*e130*/  BRA `(.L_x_418) ;  /* 0x0000003400247947 */ /* 0x000fec0003800000 */
.L_x_417:
[----:B------:R-:W-:Y:S01]  /*e140*/  VIADD R0, R17, 0x22400 ;  /* 0x0002240011007836 */ /* 0x000fe20000000000 */
[----:B------:R-:W-:Y:S04]  /*e150*/  BSSY B6, `(.L_x_419) ;  /* 0x0000013000067945 */ /* 0x000fe80003800000 */
[----:B------:R-:W-:-:S13]  /*e160*/  LOP3.LUT P0, RZ, R0, 0x3ff, RZ, 0xc0, !PT ;  /* 0x000003ff00ff7812 */ /* 0x000fda000780c0ff */
[----:B------:R-:W-:Y:S05]  /*e170*/  @!P0 BRA `(.L_x_420) ;  /* 0x0000000000408947 */ /* 0x000fea0003800000 */
[----:B------:R-:W-:Y:S01]  /*e180*/  MOV R2, 0x0 ;  /* 0x0000000000027802 */ /* 0x000fe20000000f00 */
[----:B------:R-:W-:Y:S01]  /*e190*/  ULDC.64 UR6, c[0x4][0x90] ;  /* 0x0100240000067ab9 */ /* 0x000fe20000000a00 */
[----:B------:R-:W-:Y:S01]  /*e1a0*/  ULDC.64 UR8, c[0x4][0x98] ;  /* 0x0100260000087ab9 */ /* 0x000fe20000000a00 */
[----:B------:R-:W-:Y:S01]  /*e1b0*/  ULDC.64 UR4, c[0x4][0x8] ;  /* 0x0100020000047ab9 */ /* 0x000fe20000000a00 */
[----:B------:R-:W-:Y:S02]  /*e1c0*/  IMAD.U32 R4, RZ, RZ, UR6 ;  /* 0x00000006ff047e24 */ /* 0x000fe4000f8e00ff */
[----:B------:R-:W0:Y:S01]  /*e1d0*/  LDC.64 R2, c[0x4][R2] ;  /* 0x0100000002027b82 */ /* 0x000e220000000a00 */
[----:B------:R-:W-:Y:S02]  /*e1e0*/  IMAD.U32 R5, RZ, RZ, UR7 ;  /* 0x00000007ff057e24 */ /* 0x000fe4000f8e00ff */
[----:B------:R-:W-:Y:S02]  /*e1f0*/  IMAD.U32 R6, RZ, RZ, UR8 ;  /* 0x00000008ff067e24 */ /* 0x000fe4000f8e00ff */
[----:B------:R-:W-:-:S02]  /*e200*/  IMAD.U32 R7, RZ, RZ, UR9 ;  /* 0x00000009ff077e24 */ /* 0x000fc4000f8e00ff */
[----:B------:R-:W-:Y:S02]  /*e210*/  IMAD.U32 R10, RZ, RZ, UR4 ;  /* 0x00000004ff0a7e24 */ /* 0x000fe4000f8e00ff */
[----:B------:R-:W-:Y:S02]  /*e220*/  IMAD.U32 R11, RZ, RZ, UR5 ;  /* 0x00000005ff0b7e24 */ /* 0x000fe4000f8e00ff */
[----:B------:R-:W-:Y:S02]  /*e230*/  IMAD.MOV.U32 R8, RZ, RZ, 0x70 ;  /* 0x00000070ff087424 */ /* 0x000fe400078e00ff */
[----:B------:R-:W-:Y:S02]  /*e240*/  IMAD.MOV.U32 R12, RZ, RZ, 0x1 ;  /* 0x00000001ff0c7424 */ /* 0x000fe400078e00ff */
[----:B------:R-:W-:-:S07]  /*e250*/  IMAD.MOV.U32 R13, RZ, RZ, RZ ;  /* 0x000000ffff0d7224 */ /* 0x000fce00078e00ff */
[----:B------:R-:W-:-:S07]  /*e260*/  LEPC R20, `(.L_x_420) ;  /* 0x000000001014794e */ /* 0x000fce0000000000 */
[----:B0-----:R-:W-:Y:S05]  /*e270*/  CALL.ABS.NOINC R2 ;  /* 0x0000000002007343 */ /* 0x001fea0003c00000 */
.L_x_420:
[----:B------:R-:W-:Y:S05]  /*e280*/  BSYNC B6 ;  /* 0x0000000000067941 */ /* 0x000fea0003800000 */
.L_x_419:
        /* <DEDUP_REMOVED lines=8> */
[----:B------:R0:W1:Y:S01]  /*e310*/  LDC.64 R2, c[0x4][R34] ;  /* 0x0100000022027b82 */ /* 0x0000620000000a00 */
[----:B------:R-:W-:Y:S02]  /*e320*/  IMAD.U32 R4, RZ, RZ, UR6 ;  /* 0x00000006ff047e24 */ /* 0x000fe4000f8e00ff */
[----:B------:R-:W-:Y:S02]  /*e330*/  IMAD.U32 R5, RZ, RZ, UR7 ;  /* 0x00000007ff057e24 */ /* 0x000fe4000f8e00ff */
[----:B------:R-:W-:Y:S02]  /*e340*/  IMAD.U32 R6, RZ, RZ, UR8 ;  /* 0x00000008ff067e24 */ /* 0x000fe4000f8e00ff */
[----:B------:R-:W-:-:S02]  /*e350*/  IMAD.U32 R7, RZ, RZ, UR9 ;  /* 0x00000009ff077e24 */ /* 0x000fc4000f8e00ff */
[----:B------:R-:W-:Y:S02]  /*e360*/  IMAD.U32 R10, RZ, RZ, UR4 ;  /* 0x00000004ff0a7e24 */ /* 0x000fe4000f8e00ff */
[----:B------:R-:W-:Y:S02]  /*e370*/  IMAD.U32 R11, RZ, RZ, UR5 ;  /* 0x00000005ff0b7e24 */ /* 0x000fe4000f8e00ff */
[----:B------:R-:W-:Y:S02]  /*e380*/  IMAD.MOV.U32 R8, RZ, RZ, 0x70 ;  /* 0x00000070ff087424 */ /* 0x000fe400078e00ff */
[----:B------:R-:W-:Y:S02]  /*e390*/  IMAD.MOV.U32 R12, RZ, RZ, 0x1 ;  /* 0x00000001ff0c7424 */ /* 0x000fe400078e00ff */
[----:B0-----:R-:W-:-:S07]  /*e3a0*/  IMAD.MOV.U32 R13, RZ, RZ, RZ ;  /* 0x000000ffff0d7224 */ /* 0x001fce00078e00ff */
[----:B------:R-:W-:-:S07]  /*e3b0*/  LEPC R20, `(.L_x_423) ;  /* 0x000000001014794e */ /* 0x000fce0000000000 */
[----:B-1----:R-:W-:Y:S05]  /*e3c0*/  CALL.ABS.NOINC R2 ;  /* 0x0000000002007343 */ /* 0x002fea0003c00000 */
.L_x_423:
[----:B------:R0:W1:Y:S01]  /*e3d0*/  LDC.64 R2, c[0x4][R34] ;  /* 0x0100000022027b82 */ /* 0x0000620000000a00 */
[----:B------:R-:W-:Y:S01]  /*e3e0*/  ULDC.64 UR6, c[0x4][0x90] ;  /* 0x0100240000067ab9 */ /* 0x000fe20000000a00 */
[----:B------:R-:W-:Y:S01]  /*e3f0*/  ULDC.64 UR8, c[0x4][0x98] ;  /* 0x0100260000087ab9 */ /* 0x000fe20000000a00 */
[----:B------:R-:W-:Y:S01]  /*e400*/  ULDC.64 UR4, c[0x4][0x18] ;  /* 0x0100060000047ab9 */ /* 0x000fe20000000a00 */
        /* <DEDUP_REMOVED lines=11> */
.L_x_422:
[----:B------:R-:W-:Y:S05]  /*e4c0*/  BSYNC B6 ;  /* 0x0000000000067941 */ /* 0x000fea0003800000 */
.L_x_421:
[----:B------:R-:W0:Y:S01]  /*e4d0*/  S2R R0, SR_TID.X ;  /* 0x0000000000007919 */ /* 0x000e220000002100 */
[----:B------:R-:W-:Y:S01]  /*e4e0*/  ULDC.64 UR4, c[0x0][0x9f8] ;  /* 0x00027e0000047ab9 */ /* 0x000fe20000000a00 */
[----:B------:R-:W1:Y:S01]  /*e4f0*/  LDC R20, c[0x0][0x430] ;  /* 0x00010c00ff147b82 */ /* 0x000e620000000800 */
[----:B------:R-:W-:Y:S01]  /*e500*/  ISETP.NE.U32.AND P0, PT, RZ, UR4, PT ;  /* 0x00000004ff007c0c */ /* 0x000fe2000bf05070 */
[----:B------:R-:W2:Y:S03]  /*e510*/  S2R R34, SR_TID.X ;  /* 0x0000000000227919 */ /* 0x000ea60000002100 */
[----:B------:R-:W-:-:S13]  /*e520*/  ISETP.NE.AND.EX P0, PT, RZ, UR5, PT, P0 ;  /* 0x00000005ff007c0c */ /* 0x000fda000bf05300 */
[----:B------:R-:W-:Y:S01]  /*e530*/  @P0 IADD3 R2, P1, R19, UR4, RZ ;  /* 0x0000000413020c10 */ /* 0x000fe2000ff3e0ff */
[----:B------:R-:W-:-:S03]  /*e540*/  ULDC UR4, c[0x0][0x320] ;  /* 0x0000c80000047ab9 */ /* 0x000fc60000000800 */
[----:B------:R-:W-:Y:S01]  /*e550*/  @P0 IADD3.X R3, R32, UR5, RZ, P1, !PT ;  /* 0x0000000520030c10 */ /* 0x000fe20008ffe4ff */
[----:B------:R-:W3:Y:S04]  /*e560*/  S2R R21, SR_TID.X ;  /* 0x0000000000157919 */ /* 0x000ee80000002100 */
[----:B------:R4:W5:Y:S01]  /*e570*/  @P0 LDG.E R23, desc[UR50][R2.64] ;  /* 0x0000003202170981 */ /* 0x000962000c1e1900 */
[----:B------:R-:W-:Y:S01]  /*e580*/  LOP3.LUT R16, R16, 0xffffffbf, RZ, 0xc0, !PT ;  /* 0xffffffbf10107812 */ /* 0x000fe200078ec0ff */
[----:B------:R-:W-:Y:S01]  /*e590*/  UMOV UR5, 0xffffffff ;  /* 0xffffffff00057882 */ /* 0x000fe20000000000 */
[----:B0-----:R-:W-:Y:S02]  /*e5a0*/  IMAD.SHL.U32 R0, R0, 0x8, RZ ;  /* 0x0000000800007824 */ /* 0x001fe400078e00ff */
[----:B--2---:R-:W-:-:S03]  /*e5b0*/  IMAD.SHL.U32 R34, R34, 0x8, RZ ;  /* 0x0000000822227824 */ /* 0x004fc600078e00ff */
[----:B------:R-:W-:-:S04]  /*e5c0*/  LOP3.LUT R0, R0, 0x38, RZ, 0xc0, !PT ;  /* 0x0000003800007812 */ /* 0x000fc800078ec0ff */
[C---:B------:R-:W-:Y:S02]  /*e5d0*/  LOP3.LUT R4, R0.reuse, 0x40, RZ, 0xfc, !PT ;  /* 0x0000004000047812 */ /* 0x040fe400078efcff */
[----:B------:R-:W-:Y:S02]  /*e5e0*/  LOP3.LUT R0, R0, 0x180, RZ, 0xfc, !PT ;  /* 0x0000018000007812 */ /* 0x000fe400078efcff */
[----:B------:R-:W-:Y:S02]  /*e5f0*/  ISETP.GE.AND P0, PT, R4, UR4, PT ;  /* 0x0000000404007c0c */ /* 0x000fe4000bf06270 */
[----:B------:R-:W-:Y:S02]  /*e600*/  LOP3.LUT R34, R34, 0x38, RZ, 0xc0, !PT ;  /* 0x0000003822227812 */ /* 0x000fe400078ec0ff */
[----:B------:R-:W-:Y:S02]  /*e610*/  ISETP.GE.AND P1, PT, R0, UR4, PT ;  /* 0x0000000400007c0c */ /* 0x000fe4000bf26270 */
[----:B------:R-:W-:-:S02]  /*e620*/  LOP3.LUT R0, R34, 0x1c0, RZ, 0xfc, !PT ;  /* 0x000001c022007812 */ /* 0x000fc400078efcff */
[----:B------:R-:W-:Y:S02]  /*e630*/  LOP3.LUT R34, R34, 0x80, RZ, 0xfc, !PT ;  /* 0x0000008022227812 */ /* 0x000fe400078efcff */
[----:B------:R-:W-:Y:S02]  /*e640*/  SEL R7, RZ, 0x40, P1 ;  /* 0x00000040ff077807 */ /* 0x000fe40000800000 */
[----:B------:R-:W-:Y:S01]  /*e650*/  ISETP.GE.AND P5, PT, R34, UR4, PT ;  /* 0x0000000422007c0c */ /* 0x000fe2000bfa6270 */
[----:B---3--:R-:W-:Y:S01]  /*e660*/  IMAD.SHL.U32 R21, R21, 0x8, RZ ;  /* 0x0000000815157824 */ /* 0x008fe200078e00ff */
[----:B------:R-:W-:Y:S01]  /*e670*/  @P0 LOP3.LUT R16, R16, 0x40, RZ, 0xfc, !PT ;  /* 0x0000004010100812 */ /* 0x000fe200078efcff */
[----:B------:R-:W0:Y:S01]  /*e680*/  S2R R34, SR_TID.X ;  /* 0x0000000000227919 */ /* 0x000e220000002100 */
[----:B------:R-:W-:Y:S02]  /*e690*/  ISETP.GE.AND P0, PT, R0, UR4, PT ;  /* 0x0000000400007c0c */ /* 0x000fe4000bf06270 */
[----:B------:R-:W-:Y:S01]  /*e6a0*/  LOP3.LUT R21, R21, 0x38, RZ, 0xc0, !PT ;  /* 0x0000003815157812 */ /* 0x000fe200078ec0ff */
[----:B------:R-:W2:Y:S01]  /*e6b0*/  S2R R0, SR_TID.X ;  /* 0x0000000000007919 */ /* 0x000ea20000002100 */
[----:B------:R-:W-:-:S02]  /*e6c0*/  LOP3.LUT R16, R16, 0xffffff7f, RZ, 0xc0, !PT ;  /* 0xffffff7f10107812 */ /* 0x000fc400078ec0ff */
[C---:B------:R-:W-:Y:S02]  /*e6d0*/  ISETP.GE.AND P2, PT, R21.reuse, UR4, PT ;  /* 0x0000000415007c0c */ /* 0x040fe4000bf46270 */
[----:B------:R-:W-:Y:S02]  /*e6e0*/  LOP3.LUT R21, R21, 0x140, RZ, 0xfc, !PT ;  /* 0x0000014015157812 */ /* 0x000fe400078efcff */
[----:B------:R-:W-:-:S09]  /*e6f0*/  SEL R8, RZ, 0x80, P0 ;  /* 0x00000080ff087807 */ /* 0x000fd20000000000 */
[----:B------:R-:W-:Y:S02]  /*e700*/  @P2 LOP3.LUT R16, R16, 0x80, RZ, 0xfc, !PT ;  /* 0x0000008010102812 */ /* 0x000fe400078efcff */
[----:B------:R-:W-:Y:S02]  /*e710*/  ISETP.GE.AND P2, PT, R21, UR4, PT ;  /* 0x0000000415007c0c */ /* 0x000fe4000bf46270 */
[----:B------:R-:W-:-:S04]  /*e720*/  LOP3.LUT R16, R16, 0xffffffdf, RZ, 0xc0, !PT ;  /* 0xffffffdf10107812 */ /* 0x000fc800078ec0ff */
[----:B------:R-:W-:Y:S01]  /*e730*/  @P5 LOP3.LUT R16, R16, 0x20, RZ, 0xfc, !PT ;  /* 0x0000002010105812 */ /* 0x000fe200078efcff */
[----:B0-----:R-:W-:-:S03]  /*e740*/  IMAD.SHL.U32 R34, R34, 0x8, RZ ;  /* 0x0000000822227824 */ /* 0x001fc600078e00ff */
[----:B------:R-:W-:Y:S01]  /*e750*/  LOP3.LUT R16, R16, 0xffffffef, RZ, 0xc0, !PT ;  /* 0xffffffef10107812 */ /* 0x000fe200078ec0ff */
[----:B--2---:R-:W-:Y:S01]  /*e760*/  IMAD.SHL.U32 R0, R0, 0x8, RZ ;  /* 0x0000000800007824 */ /* 0x004fe200078e00ff */
[----:B------:R-:W-:-:S04]  /*e770*/  LOP3.LUT R34, R34, 0x38, RZ, 0xc0, !PT ;  /* 0x0000003822227812 */ /* 0x000fc800078ec0ff */
[----:B------:R-:W-:Y:S02]  /*e780*/  LOP3.LUT R0, R0, 0x38, RZ, 0xc0, !PT ;  /* 0x0000003800007812 */ /* 0x000fe400078ec0ff */
[----:B------:R-:W-:Y:S02]  /*e790*/  LOP3.LUT R34, R34, 0x100, RZ, 0xfc, !PT ;  /* 0x0000010022227812 */ /* 0x000fe400078efcff */
[----:B------:R-:W-:Y:S02]  /*e7a0*/  LOP3.LUT R0, R0, 0xc0, RZ, 0xfc, !PT ;  /* 0x000000c000007812 */ /* 0x000fe400078efcff */
[----:B------:R-:W-:Y:S02]  /*e7b0*/  ISETP.GE.AND P3, PT, R34, UR4, PT ;  /* 0x0000000422007c0c */ /* 0x000fe4000bf66270 */
[----:B------:R-:W-:Y:S02]  /*e7c0*/  ISETP.GE.AND P4, PT, R0, UR4, PT ;  /* 0x0000000400007c0c */ /* 0x000fe4000bf86270 */
[----:B------:R-:W-:-:S11]  /*e7d0*/  LEA R0, R35, 0xffffffc0, 0x6 ;  /* 0xffffffc023007811 */ /* 0x000fd600078e30ff */
[----:B------:R-:W-:-:S04]  /*e7e0*/  @P4 LOP3.LUT R16, R16, 0x10, RZ, 0xfc, !PT ;  /* 0x0000001010104812 */ /* 0x000fc800078efcff */
[----:B------:R-:W-:-:S04]  /*e7f0*/  LOP3.LUT R16, R16, 0xfffffffb, RZ, 0xc0, !PT ;  /* 0xfffffffb10107812 */ /* 0x000fc800078ec0ff */
[----:B------:R-:W-:-:S04]  /*e800*/  LOP3.LUT R16, R16, 0xfffffff7, RZ, 0xc0, !PT ;  /* 0xfffffff710107812 */ /* 0x000fc800078ec0ff */
[----:B------:R-:W-:-:S04]  /*e810*/  @P3 LOP3.LUT R16, R16, 0x8, RZ, 0xfc, !PT ;  /* 0x0000000810103812 */ /* 0x000fc800078efcff */
[----:B------:R-:W-:Y:S01]  /*e820*/  @P2 LOP3.LUT R16, R16, 0x4, RZ, 0xfc, !PT ;  /* 0x0000000410102812 */ /* 0x000fe200078efcff */
[----:B-1--4-:R-:W-:Y:S06]  /*e830*/  BRA.DIV UR5, `(.L_x_424) ;  /* 0x0000003e05fc7947 */ /* 0x012fec000b800000 */
.L_x_489:
[----:B------:R-:W0:Y:S01]  /*e840*/  S2R R10, SR_TID.X ;  /* 0x00000000000a7919 */ /* 0x000e220000002100 */
[----:B------:R-:W-:Y:S01]  /*e850*/  ISETP.NE.AND P1, PT, R20, 0x1, PT ;  /* 0x000000011400780c */ /* 0x000fe20003f25270 */
[----:B------:R-:W-:Y:S01]  /*e860*/  IMAD.MOV.U32 R34, RZ, RZ, RZ ;  /* 0x000000ffff227224 */ /* 0x000fe200078e00ff */
[----:B-----5:R-:W-:Y:S02]  /*e870*/  SHF.R.S32.HI R32, RZ, 0x1f, R23 ;  /* 0x0000001fff207819 */ /* 0x020fe40000011417 */
[C---:B------:R-:W-:Y:S02]  /*e880*/  LOP3.LUT P6, RZ, R16.reuse, 0x80, RZ, 0xc0, !PT ;  /* 0x0000008010ff7812 */ /* 0x040fe400078cc0ff */
[----:B------:R-:W-:-:S07]  /*e890*/  LOP3.LUT R16, R16, 0xfffff7ff, RZ, 0xc0, !PT ;  /* 0xfffff7ff10107812 */ /* 0x000fce00078ec0ff */
[----:B------:R-:W1:Y:S01]  /*e8a0*/  @P1 LDC R3, c[0x0][0x434] ;  /* 0x00010d00ff031b82 */ /* 0x000e620000000800 */
[----:B------:R-:W-:-:S07]  /*e8b0*/  @P1 LOP3.LUT R16, R16, 0x800, RZ, 0xfc, !PT ;  /* 0x0000080010101812 */ /* 0x000fce00078efcff */
[----:B------:R-:W2:Y:S01]  /*e8c0*/  @P1 LDC R2, c[0x0][0x438] ;  /* 0x00010e00ff021b82 */ /* 0x000ea20000000800 */
[----:B0-----:R-:W-:-:S05]  /*e8d0*/  IMAD.SHL.U32 R10, R10, 0x10, RZ ;  /* 0x000000100a0a7824 */ /* 0x001fca00078e00ff */
[----:B------:R-:W-:-:S05]  /*e8e0*/  LOP3.LUT R10, R36, 0x70, R10, 0xf8, !PT ;  /* 0x00000070240a7812 */ /* 0x000fca00078ef80a */
[----:B------:R-:W-:-:S05]  /*e8f0*/  IMAD.IADD R35, R10, 0x1, R0 ;  /* 0x000000010a237824 */ /* 0x000fca00078e0200 */
[C---:B------:R-:W-:Y:S01]  /*e900*/  ISETP.GE.AND P0, PT, R35.reuse, R28, PT ;  /* 0x0000001c2300720c */ /* 0x040fe20003f06270 */
[----:B------:R-:W-:-:S03]  /*e910*/  IMAD.IADD R35, R35, 0x1, R31 ;  /* 0x0000000123237824 */ /* 0x000fc600078e021f */
[----:B------:R-:W-:Y:S01]  /*e920*/  ISETP.GT.U32.OR P0, PT, R10, 0x3f, P0 ;  /* 0x0000003f0a00780c */ /* 0x000fe20000704470 */
[----:B-1----:R-:W-:-:S04]  /*e930*/  @P1 IMAD.HI.U32 R3, R35, R3, RZ ;  /* 0x0000000323031227 */ /* 0x002fc800078e00ff */
[----:B------:R-:W-:Y:S01]  /*e940*/  IMAD.MOV.U32 R6, RZ, RZ, R35 ;  /* 0x000000ffff067224 */ /* 0x000fe200078e0023 */
[----:B--2---:R-:W-:-:S07]  /*e950*/  @P1 SHF.R.U32.HI R6, RZ, R2, R3 ;  /* 0x00000002ff061219 */ /* 0x004fce0000011603 */
[----:B------:R-:W0:Y:S01]  /*e960*/  @!P0 LDC.64 R4, c[0x0][0x428] ;  /* 0x00010a00ff048b82 */ /* 0x000e220000000a00 */
[--C-:B------:R-:W-:Y:S01]  /*e970*/  @!P0 SHF.R.S32.HI R3, RZ, 0x1f, R6.reuse ;  /* 0x0000001fff038819 */ /* 0x100fe20000011406 */
[----:B------:R-:W-:Y:S02]  /*e980*/  @!P0 IMAD.MOV.U32 R2, RZ, RZ, R6 ;  /* 0x000000ffff028224 */ /* 0x000fe400078e0006 */
[-C--:B0-----:R-:W-:Y:S02]  /*e990*/  @!P0 IMAD R9, R32, R4.reuse, RZ ;  /* 0x0000000420098224 */ /* 0x081fe400078e02ff */
[----:B------:R-:W-:-:S04]  /*e9a0*/  @!P0 IMAD.WIDE.U32 R2, R23, R4, R2 ;  /* 0x0000000417028225 */ /* 0x000fc800078e0002 */
[----:B------:R-:W-:Y:S02]  /*e9b0*/  @!P0 IMAD R9, R23, R5, R9 ;  /* 0x0000000517098224 */ /* 0x000fe400078e0209 */
[----:B------:R-:W0:Y:S02]  /*e9c0*/  @!P0 LDC.64 R4, c[0x0][0x418] ;  /* 0x00010600ff048b82 */ /* 0x000e240000000a00 */
[----:B------:R-:W-:Y:S01]  /*e9d0*/  @!P0 IMAD.IADD R3, R3, 0x1, R9 ;  /* 0x0000000103038824 */ /* 0x000fe200078e0209 */
[----:B0-----:R-:W-:-:S04]  /*e9e0*/  @!P0 LEA R4, P1, R2, R4, 0x2 ;  /* 0x0000000402048211 */ /* 0x001fc800078210ff */
[----:B------:R-:W-:Y:S02]  /*e9f0*/  @!P0 LEA.HI.X R5, R2, R5, R3, 0x2, P1 ;  /* 0x0000000502058211 */ /* 0x000fe400008f1403 */
[----:B------:R-:W-:Y:S02]  /*ea00*/  LOP3.LUT P1, RZ, R16, 0x40, RZ, 0xc0, !PT ;  /* 0x0000004010ff7812 */ /* 0x000fe4000782c0ff */
[----:B------:R-:W-:Y:S01]  /*ea10*/  SEL R3, RZ, 0x1, P6 ;  /* 0x00000001ff037807 */ /* 0x000fe20003000000 */
[----:B------:R0:W5:Y:S01]  /*ea20*/  @!P0 LDG.E R34, desc[UR50][R4.64] ;  /* 0x0000003204228981 */ /* 0x000162000c1e1900 */
[----:B------:R-:W-:Y:S02]  /*ea30*/  SEL R2, RZ, 0xffffffff, P1 ;  /* 0xffffffffff027807 */ /* 0x000fe40000800000 */
[----:B------:R-:W-:Y:S02]  /*ea40*/  ISETP.GT.U32.AND P1, PT, R10, 0x3f, PT ;  /* 0x0000003f0a00780c */ /* 0x000fe40003f24070 */
[----:B------:R-:W-:Y:S01]  /*ea50*/  LOP3.LUT R16, R16, 0xfffffbff, RZ, 0xc0, !PT ;  /* 0xfffffbff10107812 */ /* 0x000fe200078ec0ff */
[----:B------:R-:W-:Y:S01]  /*ea60*/  IMAD.SHL.U32 R2, R2, 0x2, RZ ;  /* 0x0000000202027824 */ /* 0x000fe200078e00ff */
[----:B------:R-:W-:-:S02]  /*ea70*/  LOP3.LUT R26, R26, 0xffff, RZ, 0xc0, !PT ;  /* 0x0000ffff1a1a7812 */ /* 0x000fc400078ec0ff */
[----:B0-----:R-:W-:Y:S02]  /*ea80*/  SEL R4, RZ, 0x8, P4 ;  /* 0x00000008ff047807 */ /* 0x001fe40002000000 */
[----:B------:R-:W-:Y:S02]  /*ea90*/  LOP3.LUT R2, R2, 0x2, R3, 0xe2, !PT ;  /* 0x0000000202027812 */ /* 0x000fe400078ee203 */
[----:B------:R-:W-:-:S04]  /*eaa0*/  SEL R3, RZ, 0x4, P5 ;  /* 0x00000004ff037807 */ /* 0x000fc80002800000 */
[----:B------:R-:W-:Y:S02]  /*eab0*/  LOP3.LUT R2, R4, R2, R3, 0xfe, !PT ;  /* 0x0000000204027212 */ /* 0x000fe400078efe03 */
[----:B------:R-:W-:Y:S02]  /*eac0*/  SEL R3, RZ, 0x10, P3 ;  /* 0x00000010ff037807 */ /* 0x000fe40001800000 */
[----:B------:R-:W-:-:S04]  /*ead0*/  SEL R4, RZ, 0x20, P2 ;  /* 0x00000020ff047807 */ /* 0x000fc80001000000 */
[----:B------:R-:W-:Y:S01]  /*eae0*/  LOP3.LUT R2, R4, R2, R3, 0xfe, !PT ;  /* 0x0000000204027212 */ /* 0x000fe200078efe03 */
[----:B------:R-:W-:-:S03]  /*eaf0*/  IMAD.U32 R3, RZ, RZ, UR36 ;  /* 0x00000024ff037e24 */ /* 0x000fc6000f8e00ff */
[----:B------:R-:W-:Y:S01]  /*eb00*/  LOP3.LUT R7, R2, R7, RZ, 0xfc, !PT ;  /* 0x0000000702077212 */ /* 0x000fe200078efcff */
[----:B------:R-:W-:Y:S01]  /*eb10*/  IMAD.MOV R2, RZ, RZ, -R6 ;  /* 0x000000ffff027224 */ /* 0x000fe200078e0a06 */
[----:B------:R-:W-:-:S03]  /*eb20*/  ISETP.NE.AND P0, PT, R3, 0x3, PT ;  /* 0x000000030300780c */ /* 0x000fc60003f05270 */
[----:B------:R-:W-:Y:S01]  /*eb30*/  IMAD R35, R20, R2, R35 ;  /* 0x0000000214237224 */ /* 0x000fe200078e0223 */
[----:B------:R-:W-:Y:S01]  /*eb40*/  LOP3.LUT R2, R7, R8, RZ, 0xfc, !PT ;  /* 0x0000000807027212 */ /* 0x000fe200078efcff */
[----:B------:R0:W-:Y:S04]  /*eb50*/  STL [R1+0x28], R7 ;  /* 0x0000280701007387 */ /* 0x0001e80000100800 */
[----:B------:R0:W-:Y:S04]  /*eb60*/  STL [R1], R2 ;  /* 0x0000000201007387 */ /* 0x0001e80000100800 */
[----:B------:R-:W-:-:S04]  /*eb70*/  @P0 LOP3.LUT R16, R16, 0x400, RZ, 0xfc, !PT ;  /* 0x0000040010100812 */ /* 0x000fc800078efcff */
[----:B------:R-:W-:-:S04]  /*eb80*/  LOP3.LUT R16, R16, 0xfffffffe, RZ, 0xc0, !PT ;  /* 0xfffffffe10107812 */ /* 0x000fc800078ec0ff */
[----:B------:R-:W-:Y:S01]  /*eb90*/  @P1 LOP3.LUT R16, R16, 0x1, RZ, 0xfc, !PT ;  /* 0x0000000110101812 */ /* 0x000fe200078efcff */
[----:B0-----:R-:W-:Y:S06]  /*eba0*/  @!P0 BRA `(.L_x_425) ;  /* 0x0000000000048947 */ /* 0x001fec0003800000 */
[----:B------:R-:W-:Y:S01]  /*ebb0*/  BPT.TRAP 0x1 ;  /* 0x000000040000795c */ /* 0x000fe20000300000 */
.L_x_425:
[----:B------:R-:W-:Y:S01]  /*ebc0*/  IADD3 R28, -R36, R28, -R0 ;  /* 0x0000001c241c7210 */ /* 0x000fe20007ffe900 */
[----:B------:R-:W-:Y:S01]  /*ebd0*/  IMAD R19, R18, 0x8, R17 ;  /* 0x0000000812137824 */ /* 0x000fe200078e0211 */
[----:B------:R-:W-:Y:S01]  /*ebe0*/  SHF.L.U32 R0, R22, 0x1f, RZ ;  /* 0x0000001f16007819 */ /* 0x000fe200000006ff */
[----:B------:R-:W-:Y:S03]  /*ebf0*/  BSSY B0, `(.L_x_426) ;  /* 0x0000003000007945 */ /* 0x000fe60003800000 */
[----:B------:R-:W0:Y:S02]  /*ec00*/  SYNCS.PHASECHK.TRANS64.TRYWAIT P0, [R19+URZ+0x28c40], R0 ;  /* 0x028c4000130075a7 */ /* 0x000e24000800017f */
[----:B0-----:R-:W-:Y:S05]  /*ec10*/  @!P0 BRA `(.L_x_427) ;  /* 0x0000003c00388947 */ /* 0x001fea0003800000 */
.L_x_490:
[----:B------:R-:W-:Y:S05]  /*ec20*/  BSYNC B0 ;  /* 0x0000000000007941 */ /* 0x000fea0003800000 */
.L_x_426:
[----:B------:R-:W1:Y:S01]  /*ec30*/  S2R R7, SR_TID.X ;  /* 0x0000000000077919 */ /* 0x000e620000002100 */
[----:B0-----:R-:W-:Y:S01]  /*ec40*/  SHF.R.S32.HI R0, RZ, 0x1f, R35 ;  /* 0x0000001fff007819 */ /* 0x001fe20000011423 */
[----:B------:R-:W-:Y:S01]  /*ec50*/  ULDC.64 UR4, c[0x0][0x300] ;  /* 0x0000c00000047ab9 */ /* 0x000fe20000000a00 */
[----:B-----5:R-:W-:Y:S01]  /*ec60*/  SHF.R.S32.HI R4, RZ, 0x1f, R34 ;  /* 0x0000001fff047819 */ /* 0x020fe20000011422 */
[----:B------:R-:W-:Y:S01]  /*ec70*/  IMAD.WIDE.U32 R2, R35, UR4, RZ ;  /* 0x0000000423027c25 */ /* 0x000fe2000f8e00ff */
[----:B------:R-:W-:Y:S01]  /*ec80*/  ULDC.64 UR6, c[0x0][0x2e8] ;  /* 0x0000ba0000067ab9 */ /* 0x000fe20000000a00 */
[----:B------:R0:W-:Y:S01]  /*ec90*/  STL [R1+0x1c], R0 ;  /* 0x00001c0001007387 */ /* 0x0001e20000100800 */
[----:B------:R-:W-:-:S03]  /*eca0*/  LOP3.LUT R16, R16, 0xfffffffd, RZ, 0xc0, !PT ;  /* 0xfffffffd10107812 */ /* 0x000fc600078ec0ff */
[----:B------:R2:W-:Y:S01]  /*ecb0*/  STL [R1+0x20], R4 ;  /* 0x0000200401007387 */ /* 0x0005e20000100800 */
[----:B0-----:R-:W-:-:S04]  /*ecc0*/  IMAD R0, R0, UR4, RZ ;  /* 0x0000000400007c24 */ /* 0x001fc8000f8e02ff */
[----:B------:R-:W-:Y:S01]  /*ecd0*/  IMAD R0, R35, UR5, R0 ;  /* 0x0000000523007c24 */ /* 0x000fe2000f8e0200 */
[----:B------:R-:W-:-:S03]  /*ece0*/  ULDC.64 UR4, c[0x0][0x310] ;  /* 0x0000c40000047ab9 */ /* 0x000fc60000000a00 */
[----:B------:R-:W-:Y:S02]  /*ecf0*/  IMAD.IADD R3, R3, 0x1, R0 ;  /* 0x0000000103037824 */ /* 0x000fe400078e0200 */
[----:B------:R-:W-:Y:S02]  /*ed00*/  IMAD R0, R4, UR4, RZ ;  /* 0x0000000404007c24 */ /* 0x000fe4000f8e02ff */
[----:B------:R-:W-:-:S04]  /*ed10*/  IMAD.WIDE.U32 R2, R34, UR4, R2 ;  /* 0x0000000422027c25 */ /* 0x000fc8000f8e0002 */
[----:B------:R-:W-:Y:S01]  /*ed20*/  IMAD R0, R34, UR5, R0 ;  /* 0x0000000522007c24 */ /* 0x000fe2000f8e0200 */
[----:B------:R-:W-:Y:S01]  /*ed30*/  ULDC.64 UR4, c[0x0][0x308] ;  /* 0x0000c20000047ab9 */ /* 0x000fe20000000a00 */
[----:B-1----:R-:W-:Y:S02]  /*ed40*/  IMAD.SHL.U32 R7, R7, 0x8, RZ ;  /* 0x0000000807077824 */ /* 0x002fe400078e00ff */
[----:B------:R-:W-:Y:S02]  /*ed50*/  IMAD.IADD R3, R3, 0x1, R0 ;  /* 0x0000000103037824 */ /* 0x000fe400078e0200 */
[----:B--2---:R-:W-:Y:S01]  /*ed60*/  IMAD R4, R18, 0x1000, R33 ;  /* 0x0000100012047824 */ /* 0x004fe200078e0221 */
[----:B------:R-:W-:Y:S01]  /*ed70*/  LOP3.LUT R7, R7, 0x38, RZ, 0xc0, !PT ;  /* 0x0000003807077812 */ /* 0x000fe200078ec0ff */
[C---:B------:R-:W-:Y:S01]  /*ed80*/  IMAD.WIDE.U32 R2, R26.reuse, UR4, R2 ;  /* 0x000000041a027c25 */ /* 0x040fe2000f8e0002 */
[----:B------:R-:W-:Y:S02]  /*ed90*/  ULDC UR4, c[0x0][0x2f4] ;  /* 0x0000bd0000047ab9 */ /* 0x000fe40000000800 */
[----:B------:R-:W-:Y:S01]  /*eda0*/  ISETP.GE.AND P2, PT, R7, UR4, PT ;  /* 0x0000000407007c0c */ /* 0x000fe2000bf46270 */
[----:B------:R-:W-:Y:S01]  /*edb0*/  IMAD R5, R26, UR5, R3 ;  /* 0x000000051a057c24 */ /* 0x000fe2000f8e0203 */
[----:B------:R-:W-:Y:S01]  /*edc0*/  LEA R0, P0, R2, UR6, 0x1 ;  /* 0x0000000602007c11 */ /* 0x000fe2000f8008ff */
[----:B------:R-:W-:-:S03]  /*edd0*/  UMOV UR5, 0xffffffff ;  /* 0xffffffff00057882 */ /* 0x000fc60000000000 */
[----:B------:R-:W-:Y:S02]  /*ede0*/  LEA.HI.X R5, R2, UR7, R5, 0x1, P0 ;  /* 0x0000000702057c11 */ /* 0x000fe400080f0c05 */
[----:B------:R-:W-:-:S05]  /*edf0*/  ISETP.GE.AND P0, PT, R28, 0x1, PT ;  /* 0x000000011c00780c */ /* 0x000fca0003f06270 */
[----:B------:R-:W-:Y:S01]  /*ee00*/  @P2 LOP3.LUT R16, R16, 0x2, RZ, 0xfc, !PT ;  /* 0x0000000210102812 */ /* 0x000fe200078efcff */
[----:B------:R-:W-:Y:S07]  /*ee10*/  BRA.DIV UR5, `(.L_x_428) ;  /* 0x0000003a05cc7947 */ /* 0x000fee000b800000 */
[----:B------:R-:W0:Y:S01]  /*ee20*/  SHFL.IDX PT, R3, R0, RZ, 0x181f ;  /* 0x00181fff00037589 */ /* 0x000e2200000e0000 */
[----:B------:R-:W-:-:S03]  /*ee30*/  @P0 IMAD R6, R4, 0x2, R17 ;  /* 0x0000000204060824 */ /* 0x000fc600078e0211 */
[----:B------:R-:W1:Y:S01]  /*ee40*/  SHFL.IDX PT, R2, R5, RZ, 0x181f ;  /* 0x00181fff05027589 */ /* 0x000e6200000e0000 */
[----:B0-----:R-:W-:-:S05]  /*ee50*/  @P0 LEA R3, P1, R7, R3, 0x1 ;  /* 0x0000000307030211 */ /* 0x001fca00078208ff */
[----:B-1----:R-:W-:-:S05]  /*ee60*/  @P0 IMAD.X R2, RZ, RZ, R2, P1 ;  /* 0x000000ffff020224 */ /* 0x002fca00008e0602 */
[----:B------:R-:W-:-:S04]  /*ee70*/  @P0 LOP3.LUT R3, R3, R2, RZ, 0x3c, !PT ;  /* 0x0000000203030212 */ /* 0x000fc800078e3cff */
[----:B------:R-:W-:-:S04]  /*ee80*/  @P0 LOP3.LUT R2, R3, R2, RZ, 0x3c, !PT ;  /* 0x0000000203020212 */ /* 0x000fc800078e3cff */
[----:B------:R-:W-:-:S05]  /*ee90*/  @P0 LOP3.LUT R3, R3, R2, RZ, 0x3c, !PT ;  /* 0x0000000203030212 */ /* 0x000fca00078e3cff */
[----:B------:R-:W-:Y:S01]  /*eea0*/  @!PT LDS RZ, [RZ] ;  /* 0x00000000fffff984 */ /* 0x000fe20000000800 */
[----:B------:R0:W-:Y:S01]  /*eeb0*/  @P0 LDGSTS.E.BYPASS.LTC128B.128 [R6+0x22400], desc[UR50][R2.64], !P2 ;  /* 0x2240000002060fae */ /* 0x0001e2000d101d72 */
[----:B------:R-:W-:-:S03]  /*eec0*/  ISETP.GE.AND P0, PT, R28, 0x11, PT ;  /* 0x000000111c00780c */ /* 0x000fc60003f06270 */
[----:B0-----:R-:W0:Y:S10]  /*eed0*/  SHFL.IDX PT, R3, R0, 0x1, 0x181f ;  /* 0x00381f0000037f89 */ /* 0x001e3400000e0000 */
[----:B------:R-:W-:Y:S01]  /*eee0*/  @P0 IMAD R6, R4, 0x2, R17 ;  /* 0x0000000204060824 */ /* 0x000fe200078e0211 */
[----:B------:R-:W1:Y:S01]  /*eef0*/  SHFL.IDX PT, R2, R5, 0x1, 0x181f ;  /* 0x00381f0005027f89 */ /* 0x000e6200000e0000 */
[----:B0-----:R-:W-:-:S05]  /*ef00*/  @P0 LEA R3, P1, R7, R3, 0x1 ;  /* 0x0000000307030211 */ /* 0x001fca00078208ff */
[----:B-1----:R-:W-:-:S05]  /*ef10*/  @P0 IMAD.X R2, RZ, RZ, R2, P1 ;  /* 0x000000ffff020224 */ /* 0x002fca00008e0602 */
[----:B------:R-:W-:-:S04]  /*ef20*/  @P0 LOP3.LUT R3, R3, R2, RZ, 0x3c, !PT ;  /* 0x0000000203030212 */ /* 0x000fc800078e3cff */
[----:B------:R-:W-:-:S04]  /*ef30*/  @P0 LOP3.LUT R2, R3, R2, RZ, 0x3c, !PT ;  /* 0x0000000203020212 */ /* 0x000fc800078e3cff */
[----:B------:R-:W-:-:S05]  /*ef40*/  @P0 LOP3.LUT R3, R3, R2, RZ, 0x3c, !PT ;  /* 0x0000000203030212 */ /* 0x000fca00078e3cff */
[----:B------:R0:W-:Y:S01]  /*ef50*/  @P0 LDGSTS.E.BYPASS.LTC128B.128 [R6+0x22c00], desc[UR50][R2.64], !P2 ;  /* 0x22c0000002060fae */ /* 0x0001e2000d101d72 */
[----:B------:R-:W-:-:S03]  /*ef60*/  ISETP.GE.AND P0, PT, R28, 0x21, PT ;  /* 0x000000211c00780c */ /* 0x000fc60003f06270 */
[----:B0-----:R-:W0:Y:S10]  /*ef70*/  SHFL.IDX PT, R3, R0, 0x2, 0x181f ;  /* 0x00581f0000037f89 */ /* 0x001e3400000e0000 */
[----:B------:R-:W-:Y:S01]  /*ef80*/  @P0 IMAD R6, R4, 0x2, R17 ;  /* 0x0000000204060824 */ /* 0x000fe200078e0211 */
[----:B------:R-:W1:Y:S04]  /*ef90*/  SHFL.IDX PT, R2, R5, 0x2, 0x181f ;  /* 0x00581f0005027f89 */ /* 0x000e6800000e0000 */
[----:B------:R-:W2:Y:S04]  /*efa0*/  SHFL.IDX PT, R5, R5, 0x3, 0x181f ;  /* 0x00781f0005057f89 */ /* 0x000ea800000e0000 */
[----:B------:R-:W3:Y:S01]  /*efb0*/  SHFL.IDX PT, R0, R0, 0x3, 0x181f ;  /* 0x00781f0000007f89 */ /* 0x000ee200000e0000 */
[----:B0-----:R-:W-:-:S05]  /*efc0*/  @P0 LEA R3, P1, R7, R3, 0x1 ;  /* 0x0000000307030211 */ /* 0x001fca00078208ff */
[----:B-1----:R-:W-:-:S05]  /*efd0*/  @P0 IMAD.X R2, RZ, RZ, R2, P1 ;  /* 0x000000ffff020224 */ /* 0x002fca00008e0602 */
[----:B------:R-:W-:-:S04]  /*efe0*/  @P0 LOP3.LUT R3, R3, R2, RZ, 0x3c, !PT ;  /* 0x0000000203030212 */ /* 0x000fc800078e3cff */
[----:B------:R-:W-:-:S04]  /*eff0*/  @P0 LOP3.LUT R2, R3, R2, RZ, 0x3c, !PT ;  /* 0x0000000203020212 */ /* 0x000fc800078e3cff */
[----:B------:R-:W-:-:S05]  /*f000*/  @P0 LOP3.LUT R3, R3, R2, RZ, 0x3c, !PT ;  /* 0x0000000203030212 */ /* 0x000fca00078e3cff */
[----:B--23--:R0:W-:Y:S02]  /*f010*/  @P0 LDGSTS.E.BYPASS.LTC128B.128 [R6+0x23400], desc[UR50][R2.64], !P2 ;  /* 0x2340000002060fae */ /* 0x00c1e4000d101d72 */
.L_x_500:
[----:B------:R-:W-:-:S13]  /*f020*/  ISETP.GE.AND P0, PT, R28, 0x31, PT ;  /* 0x000000311c00780c */ /* 0x000fda0003f06270 */
[----:B01----:R-:W-:Y:S01]  /*f030*/  @P0 LEA R2, P1, R7, R0, 0x1 ;  /* 0x0000000007020211 */ /* 0x003fe200078208ff */
[----:B------:R-:W-:-:S04]  /*f040*/  @P0 IMAD R4, R4, 0x2, R17 ;  /* 0x0000000204040824 */ /* 0x000fc800078e0211 */
[----:B------:R-:W-:-:S05]  /*f050*/  @P0 IMAD.X R3, RZ, RZ, R5, P1 ;  /* 0x000000ffff030224 */ /* 0x000fca00008e0605 */
[----:B------:R-:W-:Y:S01]  /*f060*/  @!PT LDS RZ, [RZ] ;  /* 0x00000000fffff984 */ /* 0x000fe20000000800 */
[----:B------:R-:W-:Y:S01]  /*f070*/  @!PT LDS RZ, [RZ] ;  /* 0x00000000fffff984 */ /* 0x000fe20000000800 */
[----:B------:R-:W-:Y:S01]  /*f080*/  @!PT LDS RZ, [RZ] ;  /* 0x00000000fffff984 */ /* 0x000fe20000000800 */
[----:B------:R0:W-:Y:S01]  /*f090*/  @P0 LDGSTS.E.BYPASS.LTC128B.128 [R4+0x23c00], desc[UR50][R2.64], !P2 ;  /* 0x23c0000002040fae */ /* 0x0001e2000d101d72 */
[----:B------:R-:W-:Y:S01]  /*f0a0*/  PLOP3.LUT P0, PT, PT, PT, PT, 0x80, 0x0 ;  /* 0x000000000000781c */ /* 0x000fe20003f0f070 */
[----:B------:R-:W-:-:S12]  /*f0b0*/  NOP ;  /* 0x0000000000007918 */ /* 0x000fd80000000000 */
.L_x_429:
[----:B------:R-:W-:Y:S02]  /*f0c0*/  PLOP3.LUT P1, PT, P1, P0, PT, 0xa2, 0x0 ;  /* 0x000000000000781c */ /* 0x000fe40000f21472 */
[----:B------:R-:W-:-:S08]  /*f0d0*/  @P0 R2UR P1, UR4, R19 ;  /* 0x00000000130402ca */ /* 0x000fd00000020000 */
[----:B------:R-:W-:-:S05]  /*f0e0*/  @P0 PLOP3.LUT P0, PT, P1, PT, PT, 0x80, 0x0 ;  /* 0x000000000000081c */ /* 0x000fca0000f0f070 */
[----:B------:R-:W-:Y:S01]  /*f0f0*/  @!P1 SYNCS.ARRIVE.TRANS64.RED.A0T1 RZ, [UR4+0x28c30], RZ ;  /* 0x028c30ffffff99a7 */ /* 0x000fe20008200404 */
[----:B------:R-:W-:Y:S07]  /*f100*/  @!P1 ARRIVES.LDGSTSBAR.64.TRANSCNT [UR4+0x28c30] ;  /* 0x028c3000ff0099b0 */ /* 0x000fee0008000a84 */
[----:B------:R-:W-:Y:S05]  /*f110*/  @P0 BRA.U.ANY `(.L_x_429) ;  /* 0xfffffffd00e80947 */ /* 0x000fea000393ffff */
[----:B------:R-:W-:Y:S01]  /*f120*/  NOP ;  /* 0x0000000000007918 */ /* 0x000fe20000000000 */
[----:B------:R-:W-:-:S05]  /*f130*/  IMAD.U32 R0, RZ, RZ, UR36 ;  /* 0x00000024ff007e24 */ /* 0x000fca000f8e00ff */
[----:B------:R-:W-:-:S13]  /*f140*/  ISETP.NE.AND P2, PT, R0, 0x3, PT ;  /* 0x000000030000780c */ /* 0x000fda0003f45270 */
[----:B------:R-:W-:Y:S05]  /*f150*/  @!P2 BRA `(.L_x_430) ;  /* 0x000000000004a947 */ /* 0x000fea0003800000 */
[----:B------:R-:W-:Y:S01]  /*f160*/  BPT.TRAP 0x1 ;  /* 0x000000040000795c */ /* 0x000fe20000300000 */
.L_x_430:
[----:B------:R1:W5:Y:S01]  /*f170*/  LDL.LU R0, [R1+0x4] ;  /* 0x0000040001007983 */ /* 0x0003620000300800 */
[----:B------:R-:W-:Y:S01]  /*f180*/  LOP3.LUT P0, RZ, R16, 0x100, RZ, 0xc0, !PT ;  /* 0x0000010010ff7812 */ /* 0x000fe2000780c0ff */
[----:B------:R1:W-:Y:S02]  /*f190*/  SYNCS.ARRIVE.TRANS64.A1T0 RZ, [R19+URZ+0x28c30], RZ ;  /* 0x028c30ff13ff79a7 */ /* 0x0003e4000810003f */
[----:B0-----:R1:W5:Y:S10]  /*f1a0*/  LDL R3, [R1] ;  /* 0x0000000001037983 */ /* 0x0013740000100800 */
[----:B------:R-:W-:Y:S05]  /*f1b0*/  WARPSYNC.ALL ;  /* 0x0000000000007948 */ /* 0x000fea0003800000 */
[----:B------:R-:W-:Y:S01]  /*f1c0*/  SEL R2, R29, RZ, !P0 ;  /* 0x000000ff1d027207 */ /* 0x000fe20004000000 */
[----:B------:R-:W-:Y:S01]  /*f1d0*/  ULDC.64 UR4, c[0x0][0x298] ;  /* 0x0000a60000047ab9 */ /* 0x000fe20000000a00 */
[----:B------:R-:W-:Y:S01]  /*f1e0*/  BSSY B6, `(.L_x_431) ;  /* 0x0000020000067945 */ /* 0x000fe20003800000 */
[----:B------:R-:W-:Y:S02]  /*f1f0*/  IMAD.WIDE.U32 R4, R37, UR4, RZ ;  /* 0x0000000425047c25 */ /* 0x000fe4000f8e00ff */
[----:B------:R0:W-:Y:S02]  /*f200*/  STL [R1+0x18], R2 ;  /* 0x0000180201007387 */ /* 0x0001e40000100800 */
[----:B0-----:R-:W-:Y:S01]  /*f210*/  VIADD R2, R17, 0x20400 ;  /* 0x0002040011027836 */ /* 0x001fe20000000000 */
[----:B------:R-:W-:Y:S01]  /*f220*/  BAR.SYNC.DEFER_BLOCKING 0x8, 0x100 ;  /* 0x0204000000007b1d */ /* 0x000fe20000010000 */
[----:B-----5:R-:W-:-:S03]  /*f230*/  SEL R0, R0, RZ, !P0 ;  /* 0x000000ff00007207 */ /* 0x020fc60004000000 */
[----:B------:R-:W-:Y:S02]  /*f240*/  LOP3.LUT P0, RZ, R2, 0x3ff, RZ, 0xc0, !PT ;  /* 0x000003ff02ff7812 */ /* 0x000fe4000780c0ff */
[----:B------:R-:W-:Y:S01]  /*f250*/  PRMT R29, R3, 0x8880, RZ ;  /* 0x00008880031d7816 */ /* 0x000fe200000000ff */
[----:B------:R0:W-:Y:S03]  /*f260*/  STL [R1+0x4], R0 ;  /* 0x0000040001007387 */ /* 0x0001e60000100800 */
[----:B------:R-:W-:Y:S01]  /*f270*/  PRMT R29, R29, 0x7710, RZ ;  /* 0x000077101d1d7816 */ /* 0x000fe200000000ff */
[----:B------:R2:W-:Y:S01]  /*f280*/  STL.64 [R1+0x10], R4 ;  /* 0x0000100401007387 */ /* 0x0005e20000100a00 */
[----:B0-----:R-:W-:-:S05]  /*f290*/  SHF.R.S32.HI R0, RZ, 0x1f, R37 ;  /* 0x0000001fff007819 */ /* 0x001fca0000011425 */
[----:B------:R-:W-:-:S04]  /*f2a0*/  IMAD R0, R0, UR4, RZ ;  /* 0x0000000400007c24 */ /* 0x000fc8000f8e02ff */
[----:B------:R-:W-:-:S04]  /*f2b0*/  IMAD R0, R37, UR5, R0 ;  /* 0x0000000525007c24 */ /* 0x000fc8000f8e0200 */
[----:B------:R-:W-:Y:S01]  /*f2c0*/  IMAD.IADD R37, R5, 0x1, R0 ;  /* 0x0000000105257824 */ /* 0x000fe200078e0200 */
[----:B--2---:R-:W-:Y:S06]  /*f2d0*/  @!P0 BRA `(.L_x_432) ;  /* 0x0000000000408947 */ /* 0x004fec0003800000 */
        /* <DEDUP_REMOVED lines=15> */
[----:B01----:R-:W-:Y:S05]  /*f3d0*/  CALL.ABS.NOINC R2 ;  /* 0x0000000002007343 */ /* 0x003fea0003c00000 */
.L_x_432:
[----:B------:R-:W-:Y:S05]  /*f3e0*/  BSYNC B6 ;  /* 0x0000000000067941 */ /* 0x000fea0003800000 */
.L_x_431:
[----:B------:R-:W2:Y:S01]  /*f3f0*/  LDL.LU.64 R2, [R1+0x10] ;  /* 0x0000100001027983 */ /* 0x000ea20000300a00 */
[----:B------:R-:W0:Y:S01]  /*f400*/  LDC R7, c[0x0][0x448] ;  /* 0x00011200ff077b82 */ /* 0x000e220000000800 */
[----:B------:R-:W-:Y:S02]  /*f410*/  ULDC.64 UR4, c[0x0][0x2d8] ;  /* 0x0000b60000047ab9 */ /* 0x000fe40000000a00 */
[----:B------:R-:W3:Y:S04]  /*f420*/  LDL.LU R21, [R1+0x4] ;  /* 0x0000040001157983 */ /* 0x000ee80000300800 */
[----:B------:R-:W4:Y:S04]  /*f430*/  LDL.LU R20, [R1+0x18] ;  /* 0x0000180001147983 */ /* 0x000f280000300800 */
[----:B------:R0:W5:Y:S04]  /*f440*/  LDL R10, [R1+0x8] ;  /* 0x00000800010a7983 */ /* 0x0001680000100800 */
[----:B------:R0:W5:Y:S02]  /*f450*/  LDL R8, [R1+0x2c] ;  /* 0x00002c0001087983 */ /* 0x0001640000100800 */
[----:B0-----:R-:W-:-:S13]  /*f460*/  ISETP.NE.AND P0, PT, R7, 0x1, PT ;  /* 0x000000010700780c */ /* 0x001fda0003f05270 */
[----:B------:R-:W0:Y:S01]  /*f470*/  @P0 LDC R6, c[0x0][0x44c] ;  /* 0x00011300ff060b82 */ /* 0x000e220000000800 */
[----:B------:R-:W1:Y:S02]  /*f480*/  S2R R9, SR_TID.X ;  /* 0x0000000000097919 */ /* 0x000e640000002100 */
[----:B-1----:R-:W-:-:S05]  /*f490*/  IMAD.SHL.U32 R9, R9, 0x8, RZ ;  /* 0x0000000809097824 */ /* 0x002fca00078e00ff */
[----:B------:R-:W-:Y:S01]  /*f4a0*/  LOP3.LUT R9, R9, 0x38, RZ, 0xc0, !PT ;  /* 0x0000003809097812 */ /* 0x000fe200078ec0ff */
[----:B--2---:R-:W-:Y:S02]  /*f4b0*/  IMAD.MOV.U32 R3, RZ, RZ, R37 ;  /* 0x000000ffff037224 */ /* 0x004fe400078e0025 */
[----:B------:R-:W-:-:S04]  /*f4c0*/  IMAD.WIDE.U32 R2, R26, UR4, R2 ;  /* 0x000000041a027c25 */ /* 0x000fc8000f8e0002 */
[----:B------:R-:W-:Y:S01]  /*f4d0*/  IMAD R3, R26, UR5, R3 ;  /* 0x000000051a037c24 */ /* 0x000fe2000f8e0203 */
[----:B------:R-:W-:Y:S02]  /*f4e0*/  ULDC.64 UR4, c[0x0][0x2e0] ;  /* 0x0000b80000047ab9 */ /* 0x000fe40000000a00 */
[----:B---3--:R-:W-:Y:S02]  /*f4f0*/  IMAD R0, R21, UR4, RZ ;  /* 0x0000000415007c24 */ /* 0x008fe4000f8e02ff */
[----:B----4-:R-:W-:-:S04]  /*f500*/  IMAD.WIDE.U32 R2, R20, UR4, R2 ;  /* 0x0000000414027c25 */ /* 0x010fc8000f8e0002 */
[----:B------:R-:W-:Y:S01]  /*f510*/  IMAD R0, R20, UR5, R0 ;  /* 0x0000000514007c24 */ /* 0x000fe2000f8e0200 */
[----:B------:R-:W-:Y:S01]  /*f520*/  ULDC.64 UR4, c[0x0][0x2d0] ;  /* 0x0000b40000047ab9 */ /* 0x000fe20000000a00 */
[----:B------:R-:W1:Y:S02]  /*f530*/  S2R R20, SR_TID.X ;  /* 0x0000000000147919 */ /* 0x000e640000002100 */
[----:B------:R-:W-:Y:S02]  /*f540*/  IMAD.IADD R3, R3, 0x1, R0 ;  /* 0x0000000103037824 */ /* 0x000fe400078e0200 */
[----:B------:R-:W2:Y:S01]  /*f550*/  @P0 LDC R0, c[0x0][0x450] ;  /* 0x00011400ff000b82 */ /* 0x000ea20000000800 */
[----:B-1----:R-:W-:-:S05]  /*f560*/  IMAD.SHL.U32 R20, R20, 0x10, RZ ;  /* 0x0000001014147824 */ /* 0x002fca00078e00ff */
[----:B------:R-:W-:-:S05]  /*f570*/  LOP3.LUT R20, R36, 0x70, R20, 0xf8, !PT ;  /* 0x0000007024147812 */ /* 0x000fca00078ef814 */
[----:B------:R-:W-:-:S04]  /*f580*/  IMAD R5, R25, 0x40, R20 ;  /* 0x0000004019057824 */ /* 0x000fc800078e0214 */
[----:B0-----:R-:W-:-:S04]  /*f590*/  @P0 IMAD.HI.U32 R6, R5, R6, RZ ;  /* 0x0000000605060227 */ /* 0x001fc800078e00ff */
[----:B------:R-:W-:Y:S01]  /*f5a0*/  IMAD.MOV.U32 R4, RZ, RZ, R5 ;  /* 0x000000ffff047224 */ /* 0x000fe200078e0005 */
[----:B--2---:R-:W-:-:S05]  /*f5b0*/  @P0 SHF.R.U32.HI R4, RZ, R0, R6 ;  /* 0x00000000ff040219 */ /* 0x004fca0000011606 */
[----:B------:R-:W-:-:S04]  /*f5c0*/  IMAD.MOV R0, RZ, RZ, -R4 ;  /* 0x000000ffff007224 */ /* 0x000fc800078e0a04 */
[----:B------:R-:W-:Y:S01]  /*f5d0*/  IMAD R0, R7, R0, R5 ;  /* 0x0000000007007224 */ /* 0x000fe200078e0205 */
[----:B------:R-:W-:Y:S01]  /*f5e0*/  SHF.R.S32.HI R5, RZ, 0x1f, R4 ;  /* 0x0000001fff057819 */ /* 0x000fe20000011404 */
[----:B------:R-:W-:-:S04]  /*f5f0*/  IMAD.WIDE.U32 R2, R4, UR4, R2 ;  /* 0x0000000404027c25 */ /* 0x000fc8000f8e0002 */
[----:B------:R-:W-:-:S04]  /*f600*/  IMAD R5, R5, UR4, RZ ;  /* 0x0000000405057c24 */ /* 0x000fc8000f8e02ff */
[----:B------:R-:W-:Y:S01]  /*f610*/  IMAD R5, R4, UR5, R5 ;  /* 0x0000000504057c24 */ /* 0x000fe2000f8e0205 */
[----:B------:R-:W-:Y:S01]  /*f620*/  SHF.R.S32.HI R4, RZ, 0x1f, R0 ;  /* 0x0000001fff047819 */ /* 0x000fe20000011400 */
[----:B------:R-:W-:Y:S02]  /*f630*/  ULDC.64 UR4, c[0x0][0x2c8] ;  /* 0x0000b20000047ab9 */ /* 0x000fe40000000a00 */
[----:B------:R-:W-:Y:S02]  /*f640*/  IMAD.IADD R3, R3, 0x1, R5 ;  /* 0x0000000103037824 */ /* 0x000fe400078e0205 */
        /* <DEDUP_REMOVED lines=11> */
[----:B------:R-:W0:Y:S01]  /*f700*/  SHFL.IDX PT, R3, R0, RZ, 0x181f ;  /* 0x00181fff00037589 */ /* 0x000e2200000e0000 */
[----:B-----5:R-:W-:Y:S02]  /*f710*/  IMAD R5, R10, R7, RZ ;  /* 0x000000070a057224 */ /* 0x020fe400078e02ff */
[----:B------:R-:W-:Y:S01]  /*f720*/  IMAD R25, R25, 0x40, R36 ;  /* 0x0000004019197824 */ /* 0x000fe200078e0224 */
[----:B------:R-:W1:Y:S04]  /*f730*/  SHFL.IDX PT, R2, R4, RZ, 0x181f ;  /* 0x00181fff04027589 */ /* 0x000e6800000e0000 */
[----:B------:R-:W-:-:S13]  /*f740*/  ISETP.GE.AND P0, PT, R25, R5, PT ;  /* 0x000000051900720c */ /* 0x000fda0003f06270 */
[----:B0-----:R-:W-:-:S05]  /*f750*/  @!P0 LEA R3, P2, R9, R3, 0x1 ;  /* 0x0000000309038211 */ /* 0x001fca00078408ff */
[----:B-1----:R-:W-:-:S05]  /*f760*/  @!P0 IMAD.X R2, RZ, RZ, R2, P2 ;  /* 0x000000ffff028224 */ /* 0x002fca00010e0602 */
[----:B------:R-:W-:-:S04]  /*f770*/  @!P0 LOP3.LUT R3, R3, R2, RZ, 0x3c, !PT ;  /* 0x0000000203038212 */ /* 0x000fc800078e3cff */
[----:B------:R-:W-:-:S04]  /*f780*/  @!P0 LOP3.LUT R2, R3, R2, RZ, 0x3c, !PT ;  /* 0x0000000203028212 */ /* 0x000fc800078e3cff */
[----:B------:R-:W-:-:S05]  /*f790*/  @!P0 LOP3.LUT R3, R3, R2, RZ, 0x3c, !PT ;  /* 0x0000000203038212 */ /* 0x000fca00078e3cff */
[----:B------:R-:W-:Y:S01]  /*f7a0*/  @!PT LDS RZ, [RZ] ;  /* 0x00000000fffff984 */ /* 0x000fe20000000800 */
[----:B------:R0:W-:Y:S02]  /*f7b0*/  @!P0 LDGSTS.E.BYPASS.LTC128B.128 [R8+0x20400], desc[UR50][R2.64], !P1 ;  /* 0x2040000002088fae */ /* 0x0001e4000c901d72 */
[----:B0-----:R-:W-:Y:S02]  /*f7c0*/  VIADD R2, R25, 0x10 ;  /* 0x0000001019027836 */ /* 0x001fe40000000000 */
[----:B------:R-:W0:Y:S03]  /*f7d0*/  SHFL.IDX PT, R3, R0, 0x1, 0x181f ;  /* 0x00381f0000037f89 */ /* 0x000e2600000e0000 */
[----:B------:R-:W-:Y:S02]  /*f7e0*/  ISETP.GE.AND P0, PT, R2, R5, PT ;  /* 0x000000050200720c */ /* 0x000fe40003f06270 */
[----:B------:R-:W1:Y:S11]  /*f7f0*/  SHFL.IDX PT, R2, R4, 0x1, 0x181f ;  /* 0x00381f0004027f89 */ /* 0x000e7600000e0000 */
[----:B0-----:R-:W-:-:S05]  /*f800*/  @!P0 LEA R3, P2, R9, R3, 0x1 ;  /* 0x0000000309038211 */ /* 0x001fca00078408ff */
[----:B-1----:R-:W-:-:S05]  /*f810*/  @!P0 IMAD.X R2, RZ, RZ, R2, P2 ;  /* 0x000000ffff028224 */ /* 0x002fca00010e0602 */
[----:B------:R-:W-:-:S04]  /*f820*/  @!P0 LOP3.LUT R3, R3, R2, RZ, 0x3c, !PT ;  /* 0x0000000203038212 */ /* 0x000fc800078e3cff */
[----:B------:R-:W-:-:S04]  /*f830*/  @!P0 LOP3.LUT R2, R3, R2, RZ, 0x3c, !PT ;  /* 0x0000000203028212 */ /* 0x000fc800078e3cff */
[----:B------:R-:W-:-:S05]  /*f840*/  @!P0 LOP3.LUT R3, R3, R2, RZ, 0x3c, !PT ;  /* 0x0000000203038212 */ /* 0x000fca00078e3cff */
[----:B------:R0:W-:Y:S02]  /*f850*/  @!P0 LDGSTS.E.BYPASS.LTC128B.128 [R8+0x20c00], desc[UR50][R2.64], !P1 ;  /* 0x20c0000002088fae */ /* 0x0001e4000c901d72 */
[----:B0-----:R-:W-:Y:S02]  /*f860*/  VIADD R2, R25, 0x20 ;  /* 0x0000002019027836 */ /* 0x001fe40000000000 */
[----:B------:R-:W0:Y:S03]  /*f870*/  SHFL.IDX PT, R3, R0, 0x2, 0x181f ;  /* 0x00581f0000037f89 */ /* 0x000e2600000e0000 */
[----:B------:R-:W-:Y:S01]  /*f880*/  ISETP.GE.AND P0, PT, R2, R5, PT ;  /* 0x000000050200720c */ /* 0x000fe20003f06270 */
[----:B------:R-:W-:Y:S04]  /*f890*/  SHFL.IDX PT, R0, R0, 0x3, 0x181f ;  /* 0x00781f0000007f89 */ /* 0x000fe800000e0000 */
[----:B------:R-:W1:Y:S04]  /*f8a0*/  SHFL.IDX PT, R2, R4, 0x2, 0x181f ;  /* 0x00581f0004027f89 */ /* 0x000e6800000e0000 */
[----:B------:R-:W2:Y:S04]  /*f8b0*/  SHFL.IDX PT, R4, R4, 0x3, 0x181f ;  /* 0x00781f0004047f89 */ /* 0x000ea800000e0000 */
[----:B0-----:R-:W-:-:S05]  /*f8c0*/  @!P0 LEA R3, P2, R9, R3, 0x1 ;  /* 0x0000000309038211 */ /* 0x001fca00078408ff */
[----:B-1----:R-:W-:-:S05]  /*f8d0*/  @!P0 IMAD.X R2, RZ, RZ, R2, P2 ;  /* 0x000000ffff028224 */ /* 0x002fca00010e0602 */
[----:B------:R-:W-:-:S04]  /*f8e0*/  @!P0 LOP3.LUT R3, R3, R2, RZ, 0x3c, !PT ;  /* 0x0000000203038212 */ /* 0x000fc800078e3cff */
[----:B------:R-:W-:-:S04]  /*f8f0*/  @!P0 LOP3.LUT R2, R3, R2, RZ, 0x3c, !PT ;  /* 0x0000000203028212 */ /* 0x000fc800078e3cff */
[----:B------:R-:W-:-:S05]  /*f900*/  @!P0 LOP3.LUT R3, R3, R2, RZ, 0x3c, !PT ;  /* 0x0000000203038212 */ /* 0x000fca00078e3cff */
[----:B--2---:R1:W-:Y:S02]  /*f910*/  @!P0 LDGSTS.E.BYPASS.LTC128B.128 [R8+0x21400], desc[UR50][R2.64], !P1 ;  /* 0x2140000002088fae */ /* 0x0043e4000c901d72 */
.L_x_509:
[----:B------:R-:W-:-:S05]  /*f920*/  VIADD R25, R25, 0x30 ;  /* 0x0000003019197836 */ /* 0x000fca0000000000 */
[----:B------:R-:W-:-:S13]  /*f930*/  ISETP.GE.AND P0, PT, R25, R5, PT ;  /* 0x000000051900720c */ /* 0x000fda0003f06270 */
[----:B01----:R-:W-:-:S05]  /*f940*/  @!P0 LEA R2, P2, R9, R0, 0x1 ;  /* 0x0000000009028211 */ /* 0x003fca00078408ff */
[----:B------:R-:W-:-:S05]  /*f950*/  @!P0 IMAD.X R3, RZ, RZ, R4, P2 ;  /* 0x000000ffff038224 */ /* 0x000fca00010e0604 */
[----:B------:R-:W-:Y:S01]  /*f960*/  @!PT LDS RZ, [RZ] ;  /* 0x00000000fffff984 */ /* 0x000fe20000000800 */
[----:B------:R-:W-:Y:S01]  /*f970*/  @!PT LDS RZ, [RZ] ;  /* 0x00000000fffff984 */ /* 0x000fe20000000800 */
[----:B------:R-:W-:Y:S01]  /*f980*/  @!PT LDS RZ, [RZ] ;  /* 0x00000000fffff984 */ /* 0x000fe20000000800 */
[----:B------:R0:W-:Y:S01]  /*f990*/  @!P0 LDGSTS.E.BYPASS.LTC128B.128 [R8+0x21c00], desc[UR50][R2.64], !P1 ;  /* 0x21c0000002088fae */ /* 0x0001e2000c901d72 */
[----:B------:R-:W-:Y:S01]  /*f9a0*/  PLOP3.LUT P0, PT, PT, PT, PT, 0x80, 0x0 ;  /* 0x000000000000781c */ /* 0x000fe20003f0f070 */
[----:B------:R-:W-:-:S12]  /*f9b0*/  NOP ;  /* 0x0000000000007918 */ /* 0x000fd80000000000 */
.L_x_434:
[----:B------:R-:W-:Y:S02]  /*f9c0*/  PLOP3.LUT P1, PT, P1, P0, PT, 0xa2, 0x0 ;  /* 0x000000000000781c */ /* 0x000fe40000f21472 */
[----:B------:R-:W-:-:S08]  /*f9d0*/  @P0 R2UR P1, UR4, R17 ;  /* 0x00000000110402ca */ /* 0x000fd00000020000 */
[----:B------:R-:W-:-:S05]  /*f9e0*/  @P0 PLOP3.LUT P0, PT, P1, PT, PT, 0x80, 0x0 ;  /* 0x000000000000081c */ /* 0x000fca0000f0f070 */
[----:B------:R-:W-:Y:S01]  /*f9f0*/  @!P1 SYNCS.ARRIVE.TRANS64.RED.A0T1 RZ, [UR4+0x28c00], RZ ;  /* 0x028c00ffffff99a7 */ /* 0x000fe20008200404 */
[----:B------:R-:W-:Y:S07]  /*fa00*/  @!P1 ARRIVES.LDGSTSBAR.64.TRANSCNT [UR4+0x28c00] ;  /* 0x028c0000ff0099b0 */ /* 0x000fee0008000a84 */
[----:B------:R-:W-:Y:S05]  /*fa10*/  @P0 BRA.U.ANY `(.L_x_434) ;  /* 0xfffffffd00e80947 */ /* 0x000fea000393ffff */
[----:B0-----:R-:W2:Y:S02]  /*fa20*/  LDL.LU R2, [R1+0x24] ;  /* 0x0000240001027983 */ /* 0x001ea40000300800 */
[----:B--2---:R-:W-:-:S05]  /*fa30*/  VIADD R2, R2, 0x1 ;  /* 0x0000000102027836 */ /* 0x004fca0000000000 */
[----:B------:R0:W-:Y:S01]  /*fa40*/  STL [R1+0x24], R2 ;  /* 0x0000240201007387 */ /* 0x0001e20000100800 */
[----:B------:R-:W-:-:S04]  /*fa50*/  LEA.HI R0, R2, R2, RZ, 0x1 ;  /* 0x0000000202007211 */ /* 0x000fc800078f08ff */
[----:B------:R-:W-:-:S05]  /*fa60*/  LOP3.LUT R0, R0, 0xfffffffe, RZ, 0xc0, !PT ;  /* 0xfffffffe00007812 */ /* 0x000fca00078ec0ff */
[----:B------:R-:W-:-:S05]  /*fa70*/  IMAD.IADD R0, R2, 0x1, -R0 ;  /* 0x0000000102007824 */ /* 0x000fca00078e0a00 */
[----:B------:R-:W-:Y:S01]  /*fa80*/  SHF.L.U32 R0, R0, 0x1f, RZ ;  /* 0x0000001f00007819 */ /* 0x000fe200000006ff */
[----:B------:R-:W-:Y:S01]  /*fa90*/  NOP ;  /* 0x0000000000007918 */ /* 0x000fe20000000000 */
[----:B------:R0:W-:Y:S01]  /*faa0*/  SYNCS.ARRIVE.TRANS64.A1T0 RZ, [R17+URZ+0x28c00], RZ ;  /* 0x028c00ff11ff79a7 */ /* 0x0001e2000810003f */
[----:B------:R-:W-:Y:S01]  /*fab0*/  BSSY B0, `(.L_x_435) ;  /* 0x0000003000007945 */ /* 0x000fe20003800000 */
[----:B------:R-:W1:Y:S03]  /*fac0*/  SYNCS.PHASECHK.TRANS64.TRYWAIT P0, [R17+URZ+0x28c20], R0 ;  /* 0x028c2000110075a7 */ /* 0x000e66000800017f */
[----:B01----:R-:W-:Y:S05]  /*fad0*/  @!P0 BRA `(.L_x_436) ;  /* 0x0000003800308947 */ /* 0x003fea0003800000 */
.L_x_510:
[----:B------:R-:W-:Y:S05]  /*fae0*/  BSYNC B0 ;  /* 0x0000000000007941 */ /* 0x000fea0003800000 */
.L_x_435:
[----:B------:R-:W-:-:S05]  /*faf0*/  IMAD.U32 R2, RZ, RZ, UR36 ;  /* 0x00000024ff027e24 */ /* 0x000fca000f8e00ff */
[----:B------:R-:W-:-:S13]  /*fb00*/  ISETP.NE.AND P0, PT, R2, 0x3, PT ;  /* 0x000000030200780c */ /* 0x000fda0003f05270 */
[----:B------:R-:W-:Y:S05]  /*fb10*/  @!P0 BRA `(.L_x_437) ;  /* 0x0000000000048947 */ /* 0x000fea0003800000 */
[----:B------:R-:W-:Y:S01]  /*fb20*/  BPT.TRAP 0x1 ;  /* 0x000000040000795c */ /* 0x000fe20000300000 */
.L_x_437:
[----:B0-----:R-:W-:Y:S01]  /*fb30*/  SHF.L.U32 R0, R22, 0x1f, RZ ;  /* 0x0000001f16007819 */ /* 0x001fe200000006ff */
[----:B------:R-:W-:Y:S03]  /*fb40*/  BSSY B0, `(.L_x_438) ;  /* 0x0000003000007945 */ /* 0x000fe60003800000 */
[----:B------:R-:W0:Y:S02]  /*fb50*/  SYNCS.PHASECHK.TRANS64.TRYWAIT P0, [R19+URZ+0x28c60], R0 ;  /* 0x028c6000130075a7 */ /* 0x000e24000800017f */
[----:B0-----:R-:W-:Y:S05]  /*fb60*/  @!P0 BRA `(.L_x_439) ;  /* 0x0000003800208947 */ /* 0x001fea0003800000 */
.L_x_511:
[----:B------:R-:W-:Y:S05]  /*fb70*/  BSYNC B0 ;  /* 0x0000000000007941 */ /* 0x000fea0003800000 */
.L_x_438:
[----:B------:R-:W0:Y:S01]  /*fb80*/  LDL.LU R2, [R1+0x1c] ;  /* 0x00001c0001027983 */ /* 0x000e220000300800 */
[----:B------:R-:W-:Y:S01]  /*fb90*/  ULDC.64 UR4, c[0x0][0x328] ;  /* 0x0000ca0000047ab9 */ /* 0x000fe20000000a00 */
[----:B------:R-:W-:Y:S02]  /*fba0*/  ULDC.64 UR6, c[0x0][0x318] ;  /* 0x0000c60000067ab9 */ /* 0x000fe40000000a00 */
[----:B------:R-:W2:Y:S01]  /*fbb0*/  LDL.LU R4, [R1+0x20] ;  /* 0x0000200001047983 */ /* 0x000ea20000300800 */
[----:B------:R-:W-:Y:S02]  /*fbc0*/  IMAD R5, R18, 0x8000, R33 ;  /* 0x0000800012057824 */ /* 0x000fe400078e0221 */
[----:B0-----:R-:W-:Y:S02]  /*fbd0*/  IMAD R0, R2, UR4, RZ ;  /* 0x0000000402007c24 */ /* 0x001fe4000f8e02ff */
[----:B------:R-:W-:-:S04]  /*fbe0*/  IMAD.WIDE.U32 R2, R35, UR4, RZ ;  /* 0x0000000423027c25 */ /* 0x000fc8000f8e00ff */
[----:B------:R-:W-:Y:S01]  /*fbf0*/  IMAD R0, R35, UR5, R0 ;  /* 0x0000000523007c24 */ /* 0x000fe2000f8e0200 */
[----:B------:R-:W-:-:S03]  /*fc00*/  ULDC.64 UR4, c[0x0][0x338] ;  /* 0x0000ce0000047ab9 */ /* 0x000fc60000000a00 */
[----:B------:R-:W-:Y:S02]  /*fc10*/  IMAD.IADD R3, R3, 0x1, R0 ;  /* 0x0000000103037824 */ /* 0x000fe400078e0200 */
[----:B--2---:R-:W-:Y:S02]  /*fc20*/  IMAD R0, R4, UR4, RZ ;  /* 0x0000000404007c24 */ /* 0x004fe4000f8e02ff */
[----:B------:R-:W-:-:S04]  /*fc30*/  IMAD.WIDE.U32 R2, R34, UR4, R2 ;  /* 0x0000000422027c25 */ /* 0x000fc8000f8e0002 */
[----:B------:R-:W-:Y:S01]  /*fc40*/  IMAD R0, R34, UR5, R0 ;  /* 0x0000000522007c24 */ /* 0x000fe2000f8e0200 */
[----:B------:R-:W-:-:S03]  /*fc50*/  ULDC.64 UR4, c[0x0][0x330] ;  /* 0x0000cc0000047ab9 */ /* 0x000fc60000000a00 */
[----:B------:R-:W-:Y:S02]  /*fc60*/  IMAD.IADD R3, R3, 0x1, R0 ;  /* 0x0000000103037824 */ /* 0x000fe400078e0200 */
[----:B------:R-:W-:Y:S01]  /*fc70*/  IMAD.WIDE.U32 R2, R26, UR4, R2 ;  /* 0x000000041a027c25 */ /* 0x000fe2000f8e0002 */
[----:B------:R-:W-:-:S03]  /*fc80*/  UMOV UR4, 0xffffffff ;  /* 0xffffffff00047882 */ /* 0x000fc60000000000 */
[----:B------:R-:W-:Y:S01]  /*fc90*/  IMAD R6, R26, UR5, R3 ;  /* 0x000000051a067c24 */ /* 0x000fe2000f8e0203 */
[----:B------:R-:W-:-:S04]  /*fca0*/  LEA R4, P0, R2, UR6, 0x1 ;  /* 0x0000000602047c11 */ /* 0x000fc8000f8008ff */
[----:B------:R-:W-:Y:S01]  /*fcb0*/  LEA.HI.X R6, R2, UR7, R6, 0x1, P0 ;  /* 0x0000000702067c11 */ /* 0x000fe200080f0c06 */
[----:B------:R-:W-:Y:S08]  /*fcc0*/  BRA.DIV UR4, `(.L_x_440) ;  /* 0x0000003604dc7947 */ /* 0x000ff0000b800000 */
[----:B------:R-:W2:Y:S01]  /*fcd0*/  LDL R3, [R1] ;  /* 0x0000000001037983 */ /* 0x000ea20000100800 */
[----:B------:R-:W-:Y:S01]  /*fce0*/  IMAD R5, R5, 0x2, R17 ;  /* 0x0000000205057824 */ /* 0x000fe200078e0211 */
[C---:B------:R-:W-:Y:S01]  /*fcf0*/  LOP3.LUT P5, RZ, R29.reuse, 0x2, RZ, 0xc0, !PT ;  /* 0x000000021dff7812 */ /* 0x040fe200078ac0ff */
[----:B------:R-:W0:Y:S01]  /*fd00*/  S2R R7, SR_TID.X ;  /* 0x0000000000077919 */ /* 0x000e220000002100 */
[C---:B------:R-:W-:Y:S02]  /*fd10*/  LOP3.LUT P4, RZ, R29.reuse, 0x4, RZ, 0xc0, !PT ;  /* 0x000000041dff7812 */ /* 0x040fe4000788c0ff */
[C---:B------:R-:W-:Y:S01]  /*fd20*/  LOP3.LUT P3, RZ, R29.reuse, 0x8, RZ, 0xc0, !PT ;  /* 0x000000081dff7812 */ /* 0x040fe2000786c0ff */
[----:B------:R-:W1:Y:S01]  /*fd30*/  SHFL.IDX PT, R2, R4, RZ, 0x181f ;  /* 0x00181fff04027589 */ /* 0x000e6200000e0000 */
[----:B------:R-:W-:Y:S02]  /*fd40*/  LOP3.LUT R16, R16, 0xfffffeff, RZ, 0xc0, !PT ;  /* 0xfffffeff10107812 */ /* 0x000fe400078ec0ff */
[----:B------:R-:W-:Y:S01]  /*fd50*/  LOP3.LUT P2, RZ, R29, 0x10, RZ, 0xc0, !PT ;  /* 0x000000101dff7812 */ /* 0x000fe2000784c0ff */
[----:B0-----:R-:W-:-:S05]  /*fd60*/  IMAD.SHL.U32 R7, R7, 0x8, RZ ;  /* 0x0000000807077824 */ /* 0x001fca00078e00ff */
[----:B------:R-:W-:-:S05]  /*fd70*/  LOP3.LUT R7, R7, 0x38, RZ, 0xc0, !PT ;  /* 0x0000003807077812 */ /* 0x000fca00078ec0ff */
[----:B------:R-:W-:Y:S01]  /*fd80*/  IMAD.SHL.U32 R0, R7, 0x2, RZ ;  /* 0x0000000207007824 */ /* 0x000fe200078e00ff */
[----:B------:R-:W-:-:S04]  /*fd90*/  LOP3.LUT R7, R29, 0x1, RZ, 0xc0, !PT ;  /* 0x000000011d077812 */ /* 0x000fc800078ec0ff */
[----:B-1----:R-:W-:Y:S02]  /*fda0*/  IADD3 R2, P0, R2, R0, RZ ;  /* 0x0000000002027210 */ /* 0x002fe40007f1e0ff */
[----:B------:R-:W-:-:S13]  /*fdb0*/  ISETP.NE.U32.AND P1, PT, R7, 0x1, PT ;  /* 0x000000010700780c */ /* 0x000fda0003f25070 */
[----:B------:R-:W-:-:S04]  /*fdc0*/  @P1 LOP3.LUT R16, R16, 0x100, RZ, 0xfc, !PT ;  /* 0x0000010010101812 */ /* 0x000fc800078efcff */
[----:B------:R-:W-:Y:S01]  /*fdd0*/  LOP3.LUT R16, R16, 0xfffffdff, RZ, 0xc0, !PT ;  /* 0xfffffdff10107812 */ /* 0x000fe200078ec0ff */
[----:B--2---:R-:W-:Y:S02]  /*fde0*/  IMAD.MOV.U32 R8, RZ, RZ, R3 ;  /* 0x000000ffff087224 */ /* 0x004fe400078e0003 */
[----:B------:R-:W0:Y:S03]  /*fdf0*/  SHFL.IDX PT, R3, R6, RZ, 0x181f ;  /* 0x00181fff06037589 */ /* 0x000e2600000e0000 */
[----:B------:R-:W-:Y:S01]  /*fe00*/  PRMT R7, R8, 0x8880, RZ ;  /* 0x0000888008077816 */ /* 0x000fe200000000ff */
[----:B0-----:R-:W-:Y:S01]  /*fe10*/  IMAD.X R3, RZ, RZ, R3, P0 ;  /* 0x000000ffff037224 */ /* 0x001fe200000e0603 */
[----:B------:R-:W-:Y:S02]  /*fe20*/  ISETP.LT.OR P0, PT, R28, 0x1, P1 ;  /* 0x000000011c00780c */ /* 0x000fe40000f01670 */
[----:B------:R-:W-:-:S04]  /*fe30*/  LOP3.LUT P1, RZ, R29, 0x20, RZ, 0xc0, !PT ;  /* 0x000000201dff7812 */ /* 0x000fc8000782c0ff */
[----:B------:R-:W-:-:S07]  /*fe40*/  ISETP.LT.OR P6, PT, R28, 0x1, !P1 ;  /* 0x000000011c00780c */ /* 0x000fce0004fc1670 */
[----:B------:R-:W-:Y:S01]  /*fe50*/  @!PT LDS RZ, [RZ] ;  /* 0x00000000fffff984 */ /* 0x000fe20000000800 */
        /* <DEDUP_REMOVED lines=9> */
[----:B------:R-:W-:-:S03]  /*fef0*/  LOP3.LUT P0, RZ, R29, 0x40, RZ, 0xc0, !PT ;  /* 0x000000401dff7812 */ /* 0x000fc6000780c0ff */
[----:B------:R-:W-:Y:S01]  /*ff00*/  LDGSTS.E.BYPASS.LTC128B.128 [R5+0xa400], desc[UR50][R2.64+0x280], !P6 ;  /* 0x0a40028002057fae */ /* 0x000fe2000f101d72 */
[----:B------:R-:W-:-:S13]  /*ff10*/  ISETP.LT.OR P6, PT, R28, 0x1, !P0 ;  /* 0x000000011c00780c */ /* 0x000fda00047c1670 */
[----:B------:R-:W-:Y:S01]  /*ff20*/  LDGSTS.E.BYPASS.LTC128B.128 [R5+0xc400], desc[UR50][R2.64+0x300], !P6 ;  /* 0x0c40030002057fae */ /* 0x000fe2000f101d72 */
[----:B------:R-:W-:-:S03]  /*ff30*/  ISETP.GT.AND P6, PT, R7, -0x1, PT ;  /* 0xffffffff0700780c */ /* 0x000fc60003fc4270 */
[----:B------:R-:W-:Y:S10]  /*ff40*/  SHFL.IDX PT, R7, R6, 0x2, 0x181f ;  /* 0x00581f0006077f89 */ /* 0x000ff400000e0000 */
[----:B------:R-:W-:-:S02]  /*ff50*/  @P6 LOP3.LUT R16, R16, 0x200, RZ, 0xfc, !PT ;  /* 0x0000020010106812 */ /* 0x000fc400078efcff */
[----:B------:R-:W-:-:S13]  /*ff60*/  ISETP.LT.OR P6, PT, R28, 0x1, P6 ;  /* 0x000000011c00780c */ /* 0x000fda00037c1670 */
[----:B------:R0:W-:Y:S04]  /*ff70*/  LDGSTS.E.BYPASS.LTC128B.128 [R5+0xe400], desc[UR50][R2.64+0x380], !P6 ;  /* 0x0e40038002057fae */ /* 0x0001e8000f101d72 */
[----:B0-----:R-:W0:Y:S04]  /*ff80*/  SHFL.IDX PT, R2, R4, 0x1, 0x181f ;  /* 0x00381f0004027f89 */ /* 0x001e2800000e0000 */
[----:B------:R-:W1:Y:S04]  /*ff90*/  SHFL.IDX PT, R3, R6, 0x1, 0x181f ;  /* 0x00381f0006037f89 */ /* 0x000e6800000e0000 */
[----:B------:R-:W-:Y:S01]  /*ffa0*/  SHFL.IDX PT, R6, R6, 0x3, 0x181f ;  /* 0x00781f0006067f89 */ /* 0x000fe200000e0000 */
[----:B0-----:R-:W-:-:S05]  /*ffb0*/  IADD3 R2, P6, R2, R0, RZ ;  /* 0x0000000002027210 */ /* 0x001fca0007fde0ff */
[----:B-1----:R-:W-:Y:S01]  /*ffc0*/  IMAD.X R3, RZ, RZ, R3, P6 ;  /* 0x000000ffff037224 */ /* 0x002fe200030e0603 */
        /* <DEDUP_REMOVED lines=17> */
[----:B------:R0:W-:Y:S04]  /*100e0*/  LDGSTS.E.BYPASS.LTC128B.128 [R5+0xec00], desc[UR50][R2.64+0x380], !P6 ;  /* 0x0ec0038002057fae */ /* 0x0001e8000f101d72 */
[----:B0-----:R-:W0:Y:S02]  /*100f0*/  SHFL.IDX PT, R2, R4, 0x2, 0x181f ;  /* 0x00581f0004027f89 */ /* 0x001e2400000e0000 */
[----:B0-----:R-:W-:-:S05]  /*10100*/  IADD3 R2, P6, R2, R0, RZ ;  /* 0x0000000002027210 */ /* 0x001fca0007fde0ff */
        /* <DEDUP_REMOVED lines=19> */
[----:B0-----:R0:W1:Y:S02]  /*10240*/  SHFL.IDX PT, R2, R4, 0x3, 0x181f ;  /* 0x00781f0004027f89 */ /* 0x00106400000e0000 */
.L_x_521:
[C---:B------:R-:W-:Y:S02]  /*10250*/  LOP3.LUT P6, RZ, R16.reuse, 0x100, RZ, 0xc0, !PT ;  /* 0x0000010010ff7812 */ /* 0x040fe400078cc0ff */
[----:B------:R-:W-:Y:S02]  /*10260*/  LOP3.LUT R16, R16, 0xffffefff, RZ, 0xc0, !PT ;  /* 0xffffefff10107812 */ /* 0x000fe400078ec0ff */
[C---:B------:R-:W-:Y:S02]  /*10270*/  ISETP.LT.OR P6, PT, R28.reuse, 0x31, P6 ;  /* 0x000000311c00780c */ /* 0x040fe400037c1670 */
[----:B------:R-:W-:-:S11]  /*10280*/  ISETP.LT.OR P5, PT, R28, 0x31, !P5 ;  /* 0x000000311c00780c */ /* 0x000fd60006fa1670 */
[----:B------:R-:W-:Y:S02]  /*10290*/  @P6 LOP3.LUT R16, R16, 0x1000, RZ, 0xfc, !PT ;  /* 0x0000100010106812 */ /* 0x000fe400078efcff */
[----:B------:R-:W-:Y:S02]  /*102a0*/  ISETP.LT.OR P6, PT, R28, 0x31, !P4 ;  /* 0x000000311c00780c */ /* 0x000fe400067c1670 */
[----:B------:R-:W-:Y:S02]  /*102b0*/  LOP3.LUT R16, R16, 0xffffbfff, RZ, 0xc0, !PT ;  /* 0xffffbfff10107812 */ /* 0x000fe400078ec0ff */
[----:B------:R-:W-:Y:S02]  /*102c0*/  ISETP.LT.OR P4, PT, R28, 0x31, !P2 ;  /* 0x000000311c00780c */ /* 0x000fe40005781670 */
[----:B------:R-:W-:Y:S02]  /*102d0*/  LOP3.LUT R16, R16, 0xfffffeff, RZ, 0xc0, !PT ;  /* 0xfffffeff10107812 */ /* 0x000fe400078ec0ff */
[----:B------:R-:W-:-:S02]  /*102e0*/  ISETP.LT.OR P2, PT, R28, 0x31, !P0 ;  /* 0x000000311c00780c */ /* 0x000fc40004741670 */
[----:B------:R-:W-:Y:S02]  /*102f0*/  @P5 LOP3.LUT R16, R16, 0x100, RZ, 0xfc, !PT ;  /* 0x0000010010105812 */ /* 0x000fe400078efcff */
[----:B-1----:R-:W-:Y:S02]  /*10300*/  IADD3 R2, P0, R2, R0, RZ ;  /* 0x0000000002027210 */ /* 0x002fe40007f1e0ff */
[----:B------:R-:W-:Y:S02]  /*10310*/  @P6 LOP3.LUT R16, R16, 0x4000, RZ, 0xfc, !PT ;  /* 0x0000400010106812 */ /* 0x000fe400078efcff */
[----:B------:R-:W-:Y:S01]  /*10320*/  ISETP.LT.OR P5, PT, R28, 0x31, !P3 ;  /* 0x000000311c00780c */ /* 0x000fe20005fa1670 */
[----:B------:R-:W-:Y:S01]  /*10330*/  IMAD.X R3, RZ, RZ, R6, P0 ;  /* 0x000000ffff037224 */ /* 0x000fe200000e0606 */
[C---:B------:R-:W-:Y:S02]  /*10340*/  LOP3.LUT P6, RZ, R16.reuse, 0x1000, RZ, 0xc0, !PT ;  /* 0x0000100010ff7812 */ /* 0x040fe400078cc0ff */
[----:B------:R-:W-:-:S02]  /*10350*/  LOP3.LUT P0, RZ, R16, 0x100, RZ, 0xc0, !PT ;  /* 0x0000010010ff7812 */ /* 0x000fc4000780c0ff */
[----:B------:R-:W-:Y:S02]  /*10360*/  ISETP.LT.OR P3, PT, R28, 0x31, !P1 ;  /* 0x000000311c00780c */ /* 0x000fe40004f61670 */
[----:B------:R-:W-:-:S04]  /*10370*/  LOP3.LUT P1, RZ, R16, 0x200, RZ, 0xc0, !PT ;  /* 0x0000020010ff7812 */ /* 0x000fc8000782c0ff */
[----:B------:R-:W-:-:S03]  /*10380*/  ISETP.LT.OR P1, PT, R28, 0x31, P1 ;  /* 0x000000311c00780c */ /* 0x000fc60000f21670 */
[----:B------:R-:W-:Y:S01]  /*10390*/  @!PT LDS RZ, [RZ] ;  /* 0x00000000fffff984 */ /* 0x000fe20000000800 */
[----:B------:R-:W-:Y:S01]  /*103a0*/  @!PT LDS RZ, [RZ] ;  /* 0x00000000fffff984 */ /* 0x000fe20000000800 */
[----:B------:R-:W-:Y:S01]  /*103b0*/  @!PT LDS RZ, [RZ] ;  /* 0x00000000fffff984 */ /* 0x000fe20000000800 */
[----:B------:R1:W-:Y:S01]  /*103c0*/  LDGSTS.E.BYPASS.LTC128B.128 [R5+0x1c00], desc[UR50][R2.64], !P6 ;  /* 0x01c0000002057fae */ /* 0x0003e2000f101d72 */
[----:B------:R-:W-:-:S03]  /*103d0*/  LOP3.LUT P6, RZ, R16, 0x4000, RZ, 0xc0, !PT ;  /* 0x0000400010ff7812 */ /* 0x000fc600078cc0ff */
[----:B------:R1:W-:Y:S01]  /*103e0*/  LDGSTS.E.BYPASS.LTC128B.128 [R5+0x3c00], desc[UR50][R2.64+0x80], !P0 ;  /* 0x03c0008002057fae */ /* 0x0003e2000c101d72 */
[----:B------:R-:W-:-:S09]  /*103f0*/  PLOP3.LUT P0, PT, PT, PT, PT, 0x80, 0x0 ;  /* 0x000000000000781c */ /* 0x000fd20003f0f070 */
[----:B------:R1:W-:Y:S04]  /*10400*/  LDGSTS.E.BYPASS.LTC128B.128 [R5+0x5c00], desc[UR50][R2.64+0x100], !P6 ;  /* 0x05c0010002057fae */ /* 0x0003e8000f101d72 */
[----:B------:R1:W-:Y:S04]  /*10410*/  LDGSTS.E.BYPASS.LTC128B.128 [R5+0x7c00], desc[UR50][R2.64+0x180], !P5 ;  /* 0x07c0018002057fae */ /* 0x0003e8000e901d72 */
[----:B------:R1:W-:Y:S04]  /*10420*/  LDGSTS.E.BYPASS.LTC128B.128 [R5+0x9c00], desc[UR50][R2.64+0x200], !P4 ;  /* 0x09c0020002057fae */ /* 0x0003e8000e101d72 */
[----:B------:R1:W-:Y:S04]  /*10430*/  LDGSTS.E.BYPASS.LTC128B.128 [R5+0xbc00], desc[UR50][R2.64+0x280], !P3 ;  /* 0x0bc0028002057fae */ /* 0x0003e8000d901d72 */
[----:B------:R1:W-:Y:S04]  /*10440*/  LDGSTS.E.BYPASS.LTC128B.128 [R5+0xdc00], desc[UR50][R2.64+0x300], !P2 ;  /* 0x0dc0030002057fae */ /* 0x0003e8000d101d72 */
[----:B------:R1:W-:Y:S01]  /*10450*/  LDGSTS.E.BYPASS.LTC128B.128 [R5+0xfc00], desc[UR50][R2.64+0x380], !P1 ;  /* 0x0fc0038002057fae */ /* 0x0003e2000c901d72 */
[----:B------:R-:W-:Y:S01]  /*10460*/  NOP ;  /* 0x0000000000007918 */ /* 0x000fe20000000000 */
.L_x_441:
[----:B------:R-:W-:Y:S02]  /*10470*/  PLOP3.LUT P1, PT, P1, P0, PT, 0xa2, 0x0 ;  /* 0x000000000000781c */ /* 0x000fe40000f21472 */
[----:B------:R-:W-:-:S08]  /*10480*/  @P0 R2UR P1, UR4, R19 ;  /* 0x00000000130402ca */ /* 0x000fd00000020000 */
[----:B------:R-:W-:-:S05]  /*10490*/  @P0 PLOP3.LUT P0, PT, P1, PT, PT, 0x80, 0x0 ;  /* 0x000000000000081c */ /* 0x000fca0000f0f070 */
[----:B------:R-:W-:Y:S01]  /*104a0*/  @!P1 SYNCS.ARRIVE.TRANS64.RED.A0T1 RZ, [UR4+0x28c50], RZ ;  /* 0x028c50ffffff99a7 */ /* 0x000fe20008200404 */
[----:B------:R-:W-:Y:S07]  /*104b0*/  @!P1 ARRIVES.LDGSTSBAR.64.TRANSCNT [UR4+0x28c50] ;  /* 0x028c5000ff0099b0 */ /* 0x000fee0008000a84 */
[----:B------:R-:W-:Y:S05]  /*104c0*/  @P0 BRA.U.ANY `(.L_x_441) ;  /* 0xfffffffd00e80947 */ /* 0x000fea000393ffff */
[----:B------:R-:W-:Y:S01]  /*104d0*/  NOP ;  /* 0x0000000000007918 */ /* 0x000fe20000000000 */
[----:B-1----:R-:W-:-:S05]  /*104e0*/  IMAD.U32 R2, RZ, RZ, UR36 ;  /* 0x00000024ff027e24 */ /* 0x002fca000f8e00ff */
[----:B------:R-:W-:-:S13]  /*104f0*/  ISETP.NE.AND P2, PT, R2, 0x3, PT ;  /* 0x000000030200780c */ /* 0x000fda0003f45270 */
[----:B------:R-:W-:Y:S05]  /*10500*/  @!P2 BRA `(.L_x_442) ;  /* 0x000000000004a947 */ /* 0x000fea0003800000 */
[----:B------:R-:W-:Y:S01]  /*10510*/  BPT.TRAP 0x1 ;  /* 0x000000040000795c */ /* 0x000fe20000300000 */
.L_x_442:
[----:B------:R-:W2:Y:S01]  /*10520*/  LDL.LU R2, [R1+0xc] ;  /* 0x00000c0001027983 */ /* 0x000ea20000300800 */
[----:B------:R1:W-:Y:S01]  /*10530*/  SYNCS.ARRIVE.TRANS64.A1T0 RZ, [R19+URZ+0x28c50], RZ ;  /* 0x028c50ff13ff79a7 */ /* 0x0003e2000810003f */
[----:B------:R-:W-:Y:S01]  /*10540*/  BSSY B0, `(.L_x_443) ;  /* 0x00000f1000007945 */ /* 0x000fe20003800000 */
[----:B--2---:R-:W-:-:S05]  /*10550*/  VIADD R7, R2, 0xfffffffe ;  /* 0xfffffffe02077836 */ /* 0x004fca0000000000 */
[----:B------:R-:W-:-:S13]  /*10560*/  ISETP.GE.AND P0, PT, R7, R30, PT ;  /* 0x0000001e0700720c */ /* 0x000fda0003f06270 */
[----:B-1----:R-:W-:Y:S05]  /*10570*/  @!P0 BRA `(.L_x_444) ;  /* 0x0000000c00b48947 */ /* 0x002fea0003800000 */
[----:B------:R-:W2:Y:S04]  /*10580*/  LDL.LU R3, [R1+0x28] ;  /* 0x0000280001037983 */ /* 0x000ea80000300800 */
[----:B------:R-:W3:Y:S01]  /*10590*/  LDL.LU R2, [R1] ;  /* 0x0000000001027983 */ /* 0x000ee20000300800 */
[----:B--2---:R-:W-:Y:S02]  /*105a0*/  LOP3.LUT R29, R3, 0x40, RZ, 0xc0, !PT ;  /* 0x00000040031d7812 */ /* 0x004fe400078ec0ff */
[----:B---3--:R-:W-:Y:S02]  /*105b0*/  LOP3.LUT R28, R2, 0x80, RZ, 0xc0, !PT ;  /* 0x00000080021c7812 */ /* 0x008fe400078ec0ff */
[----:B------:R-:W-:Y:S02]  /*105c0*/  SHF.R.U32.HI R29, RZ, 0x2, R29 ;  /* 0x00000002ff1d7819 */ /* 0x000fe4000001161d */
[----:B------:R-:W-:-:S07]  /*105d0*/  SHF.R.U32.HI R28, RZ, 0x3, R28 ;  /* 0x00000003ff1c7819 */ /* 0x000fce000001161c */
.L_x_457:
[----:B0-----:R-:W0:Y:S01]  /*105e0*/  S2R R4, SR_TID.X ;  /* 0x0000000000047919 */ /* 0x001e220000002100 */
[----:B-1----:R-:W1:Y:S01]  /*105f0*/  LDC R2, c[0x0][0x430] ;  /* 0x00010c00ff027b82 */ /* 0x002e620000000800 */
[----:B--23--:R-:W-:Y:S01]  /*10600*/  IMAD R6, R7, 0x40, R31 ;  /* 0x0000004007067824 */ /* 0x00cfe200078e021f */
[----:B------:R-:W-:Y:S05]  /*10610*/  YIELD ;  /* 0x0000000000007946 */ /* 0x000fea0003800000 */
[----:B------:R-:W-:Y:S01]  /*10620*/  IMAD.U32 R11, RZ, RZ, UR36 ;  /* 0x00000024ff0b7e24 */ /* 0x000fe2000f8e00ff */
[----:B------:R-:W-:Y:S01]  /*10630*/  ULDC UR4, c[0x0][0x430] ;  /* 0x00010c0000047ab9 */ /* 0x000fe20000000800 */
[----:B------:R-:W-:Y:S01]  /*10640*/  VIADD R18, R18, 0x1 ;  /* 0x0000000112127836 */ /* 0x000fe20000000000 */
[----:B-1----:R-:W-:Y:S01]  /*10650*/  ISETP.NE.AND P0, PT, R2, 0x1, PT ;  /* 0x000000010200780c */ /* 0x002fe20003f05270 */
[----:B0-----:R-:W-:-:S05]  /*10660*/  IMAD.SHL.U32 R4, R4, 0x10, RZ ;  /* 0x0000001004047824 */ /* 0x001fca00078e00ff */
[----:B------:R-:W-:-:S07]  /*10670*/  LOP3.LUT R4, R36, 0x70, R4, 0xf8, !PT ;  /* 0x0000007024047812 */ /* 0x000fce00078ef804 */
[----:B------:R-:W0:Y:S01]  /*10680*/  @P0 LDC R3, c[0x0][0x434] ;  /* 0x00010d00ff030b82 */ /* 0x000e220000000800 */
[C---:B------:R-:W-:Y:S01]  /*10690*/  ISETP.GT.U32.AND P1, PT, R4.reuse, 0x3f, PT ;  /* 0x0000003f0400780c */ /* 0x040fe20003f24070 */
[----:B------:R-:W-:-:S06]  /*106a0*/  IMAD.IADD R6, R4, 0x1, R6 ;  /* 0x0000000104067824 */ /* 0x000fcc00078e0206 */
[----:B------:R-:W1:Y:S01]  /*106b0*/  @P0 LDC R2, c[0x0][0x438] ;  /* 0x00010e00ff020b82 */ /* 0x000e620000000800 */
[----:B------:R-:W-:-:S07]  /*106c0*/  IMAD.MOV.U32 R10, RZ, RZ, R6 ;  /* 0x000000ffff0a7224 */ /* 0x000fce00078e0006 */
[----:B------:R-:W2:Y:S01]  /*106d0*/  @!P1 LDC.64 R4, c[0x0][0x428] ;  /* 0x00010a00ff049b82 */ /* 0x000ea20000000a00 */
[----:B0-----:R-:W-:-:S07]  /*106e0*/  @P0 IMAD.HI.U32 R3, R6, R3, RZ ;  /* 0x0000000306030227 */ /* 0x001fce00078e00ff */
[----:B------:R-:W0:Y:S01]  /*106f0*/  @!P1 LDC.64 R8, c[0x0][0x418] ;  /* 0x00010600ff089b82 */ /* 0x000e220000000a00 */
[----:B-1----:R-:W-:-:S04]  /*10700*/  @P0 SHF.R.U32.HI R10, RZ, R2, R3 ;  /* 0x00000002ff0a0219 */ /* 0x002fc80000011603 */
[--C-:B------:R-:W-:Y:S01]  /*10710*/  @!P1 SHF.R.S32.HI R3, RZ, 0x1f, R10.reuse ;  /* 0x0000001fff039819 */ /* 0x100fe2000001140a */
[----:B------:R-:W-:-:S04]  /*10720*/  @!P1 IMAD.MOV.U32 R2, RZ, RZ, R10 ;  /* 0x000000ffff029224 */ /* 0x000fc800078e000a */
[----:B--2---:R-:W-:-:S04]  /*10730*/  @!P1 IMAD.WIDE.U32 R2, R23, R4, R2 ;  /* 0x0000000417029225 */ /* 0x004fc800078e0002 */
[----:B------:R-:W-:-:S04]  /*10740*/  @!P1 IMAD R4, R32, R4, RZ ;  /* 0x0000000420049224 */ /* 0x000fc800078e02ff */
[----:B------:R-:W-:Y:S01]  /*10750*/  @!P1 IMAD R5, R23, R5, R4 ;  /* 0x0000000517059224 */ /* 0x000fe200078e0204 */
[----:B0-----:R-:W-:Y:S01]  /*10760*/  @!P1 LEA R8, P0, R2, R8, 0x2 ;  /* 0x0000000802089211 */ /* 0x001fe200078010ff */
[----:B------:R-:W-:Y:S02]  /*10770*/  IMAD.MOV.U32 R4, RZ, RZ, RZ ;  /* 0x000000ffff047224 */ /* 0x000fe400078e00ff */
[----:B------:R-:W-:Y:S02]  /*10780*/  @!P1 IMAD.IADD R3, R5, 0x1, R3 ;  /* 0x0000000105039824 */ /* 0x000fe400078e0203 */
[----:B------:R-:W-:-:S03]  /*10790*/  IMAD.MOV R5, RZ, RZ, -R10 ;  /* 0x000000ffff057224 */ /* 0x000fc600078e0a0a */
[----:B------:R-:W-:Y:S01]  /*107a0*/  @!P1 LEA.HI.X R9, R2, R9, R3, 0x2, P0 ;  /* 0x0000000902099211 */ /* 0x000fe200000f1403 */
[----:B------:R-:W-:Y:S01]  /*107b0*/  IMAD R5, R5, UR4, R6 ;  /* 0x0000000405057c24 */ /* 0x000fe2000f8e0206 */
[----:B------:R-:W-:-:S03]  /*107c0*/  ISETP.NE.AND P0, PT, R18, 0x2, PT ;  /* 0x000000021200780c */ /* 0x000fc60003f05270 */
[----:B------:R0:W5:Y:S01]  /*107d0*/  @!P1 LDG.E R4, desc[UR50][R8.64] ;  /* 0x0000003208049981 */ /* 0x000162000c1e1900 */
[----:B------:R-:W-:Y:S01]  /*107e0*/  ISETP.NE.AND P1, PT, R11, 0x3, PT ;  /* 0x000000030b00780c */ /* 0x000fe20003f25270 */
[----:B------:R-:W-:Y:S01]  /*107f0*/  IMAD.MOV.U32 R3, RZ, RZ, R7 ;  /* 0x000000ffff037224 */ /* 0x000fe200078e0007 */
[----:B------:R-:W-:Y:S01]  /*10800*/  SEL R2, RZ, 0x1, P0 ;  /* 0x00000001ff027807 */ /* 0x000fe20000000000 */
[----:B------:R-:W-:Y:S01]  /*10810*/  VIADD R7, R7, 0xffffffff ;  /* 0xffffffff07077836 */ /* 0x000fe20000000000 */
[----:B------:R-:W-:Y:S02]  /*10820*/  SEL R18, R18, RZ, P0 ;  /* 0x000000ff12127207 */ /* 0x000fe40000000000 */
[----:B------:R-:W-:Y:S02]  /*10830*/  LOP3.LUT R22, R22, R2, RZ, 0x3c, !PT ;  /* 0x0000000216167212 */ /* 0x000fe400078e3cff */
[----:B------:R-:W-:-:S05]  /*10840*/  ISETP.GT.AND P3, PT, R3, R30, PT ;  /* 0x0000001e0300720c */ /* 0x000fca0003f64270 */
[----:B0-----:R-:W-:Y:S08]  /*10850*/  @!P1 BRA `(.L_x_445) ;  /* 0x0000000000049947 */ /* 0x001ff00003800000 */
[----:B------:R-:W-:Y:S01]  /*10860*/  BPT.TRAP 0x1 ;  /* 0x000000040000795c */ /* 0x000fe20000300000 */
.L_x_445:
[----:B------:R-:W-:Y:S01]  /*10870*/  IMAD R6, R18, 0x8, R17 ;  /* 0x0000000812067824 */ /* 0x000fe200078e0211 */
[----:B------:R-:W-:Y:S01]  /*10880*/  SHF.L.U32 R19, R22, 0x1f, RZ ;  /* 0x0000001f16137819 */ /* 0x000fe200000006ff */
[----:B------:R-:W-:Y:S01]  /*10890*/  BSSY B1, `(.L_x_446) ;  /* 0x0000004000017945 */ /* 0x000fe20003800000 */
[----:B------:R-:W-:Y:S02]  /*108a0*/  SHF.R.S32.HI R9, RZ, 0x1f, R5 ;  /* 0x0000001fff097819 */ /* 0x000fe40000011405 */
[----:B------:R-:W0:Y:S02]  /*108b0*/  SYNCS.PHASECHK.TRANS64.TRYWAIT P0, [R6+URZ+0x28c40], R19 ;  /* 0x028c4013060075a7 */ /* 0x000e24000800017f */
[----:B0-----:R-:W-:Y:S05]  /*108c0*/  @!P0 BRA `(.L_x_447) ;  /* 0x0000003400088947 */ /* 0x001fea0003800000 */
.L_x_522:
[----:B------:R-:W-:Y:S05]  /*108d0*/  BSYNC B1 ;  /* 0x0000000000017941 */ /* 0x000fea0003800000 */
.L_x_446:
[----:B------:R-:W-:Y:S01]  /*108e0*/  ULDC.64 UR4, c[0x0][0x300] ;  /* 0x0000c00000047ab9 */ /* 0x000fe20000000a00 */
[----:B-----5:R-:W-:Y:S01]  /*108f0*/  SHF.R.S32.HI R10, RZ, 0x1f, R4 ;  /* 0x0000001fff0a7819 */ /* 0x020fe20000011404 */
[----:B------:R-:W-:Y:S01]  /*10900*/  IMAD R8, R9, UR4, RZ ;  /* 0x0000000409087c24 */ /* 0x000fe2000f8e02ff */
[----:B------:R-:W-:Y:S01]  /*10910*/  ULDC.64 UR6, c[0x0][0x2e8] ;  /* 0x0000ba0000067ab9 */ /* 0x000fe20000000a00 */
[----:B------:R-:W-:Y:S01]  /*10920*/  IMAD.WIDE.U32 R2, R5, UR4, RZ ;  /* 0x0000000405027c25 */ /* 0x000fe2000f8e00ff */
[----:B------:R-:W-:-:S03]  /*10930*/  LOP3.LUT P1, RZ, R16, 0x2, RZ, 0xc0, !PT ;  /* 0x0000000210ff7812 */ /* 0x000fc6000782c0ff */
[----:B------:R-:W-:Y:S01]  /*10940*/  IMAD R8, R5, UR5, R8 ;  /* 0x0000000505087c24 */ /* 0x000fe2000f8e0208 */
[----:B------:R-:W-:-:S03]  /*10950*/  ULDC.64 UR4, c[0x0][0x310] ;  /* 0x0000c40000047ab9 */ /* 0x000fc60000000a00 */
[----:B------:R-:W-:Y:S02]  /*10960*/  IMAD.IADD R3, R3, 0x1, R8 ;  /* 0x0000000103037824 */ /* 0x000fe400078e0208 */
[----:B------:R-:W-:Y:S02]  /*10970*/  IMAD R8, R10, UR4, RZ ;  /* 0x000000040a087c24 */ /* 0x000fe4000f8e02ff */
[----:B------:R-:W-:-:S04]  /*10980*/  IMAD.WIDE.U32 R2, R4, UR4, R2 ;  /* 0x0000000404027c25 */ /* 0x000fc8000f8e0002 */
[----:B------:R-:W-:Y:S01]  /*10990*/  IMAD R8, R4, UR5, R8 ;  /* 0x0000000504087c24 */ /* 0x000fe2000f8e0208 */
[----:B------:R-:W-:-:S03]  /*109a0*/  ULDC.64 UR4, c[0x0][0x308] ;  /* 0x0000c20000047ab9 */ /* 0x000fc60000000a00 */
[----:B------:R-:W-:Y:S02]  /*109b0*/  IMAD.IADD R3, R3, 0x1, R8 ;  /* 0x0000000103037824 */ /* 0x000fe400078e0208 */
[----:B------:R-:W-:Y:S02]  /*109c0*/  IMAD R8, R18, 0x1000, R33 ;  /* 0x0000100012087824 */ /* 0x000fe400078e0221 */
[----:B------:R-:W-:Y:S01]  /*109d0*/  IMAD.WIDE.U32 R2, R26, UR4, R2 ;  /* 0x000000041a027c25 */ /* 0x000fe2000f8e0002 */
[----:B------:R-:W-:-:S03]  /*109e0*/  UMOV UR4, 0xffffffff ;  /* 0xffffffff00047882 */ /* 0x000fc60000000000 */
[----:B------:R-:W-:Y:S01]  /*109f0*/  IMAD R25, R26, UR5, R3 ;  /* 0x000000051a197c24 */ /* 0x000fe2000f8e0203 */
[----:B------:R-:W-:-:S04]  /*10a00*/  LEA R20, P0, R2, UR6, 0x1 ;  /* 0x0000000602147c11 */ /* 0x000fc8000f8008ff */
[----:B------:R-:W-:Y:S01]  /*10a10*/  LEA.HI.X R25, R2, UR7, R25, 0x1, P0 ;  /* 0x0000000702197c11 */ /* 0x000fe200080f0c19 */
[----:B------:R-:W-:Y:S08]  /*10a20*/  BRA.DIV UR4, `(.L_x_448) ;  /* 0x0000003204c47947 */ /* 0x000ff0000b800000 */
[----:B------:R-:W1:Y:S01]  /*10a30*/  SHFL.IDX PT, R2, R20, RZ, 0x181f ;  /* 0x00181fff14027589 */ /* 0x000e6200000e0000 */
[----:B------:R-:W-:-:S03]  /*10a40*/  IMAD R21, R8, 0x2, R17 ;  /* 0x0000000208157824 */ /* 0x000fc600078e0211 */
[----:B------:R-:W2:Y:S01]  /*10a50*/  SHFL.IDX PT, R3, R25, RZ, 0x181f ;  /* 0x00181fff19037589 */ /* 0x000ea200000e0000 */
[----:B-1----:R-:W-:-:S05]  /*10a60*/  IADD3 R2, P0, R2, R0, RZ ;  /* 0x0000000002027210 */ /* 0x002fca0007f1e0ff */
[----:B--2---:R-:W-:-:S05]  /*10a70*/  IMAD.X R3, RZ, RZ, R3, P0 ;  /* 0x000000ffff037224 */ /* 0x004fca00000e0603 */
[----:B------:R-:W-:Y:S01]  /*10a80*/  @!PT LDS RZ, [RZ] ;  /* 0x00000000fffff984 */ /* 0x000fe20000000800 */
[----:B------:R1:W-:Y:S04]  /*10a90*/  LDGSTS.E.BYPASS.LTC128B.128 [R21+0x22400], desc[UR50][R2.64], !P1 ;  /* 0x2240000002157fae */ /* 0x0003e8000c901d72 */
[----:B-1----:R-:W1:Y:S04]  /*10aa0*/  SHFL.IDX PT, R2, R20, 0x1, 0x181f ;  /* 0x00381f0014027f89 */ /* 0x002e6800000e0000 */
[----:B------:R-:W2:Y:S01]  /*10ab0*/  SHFL.IDX PT, R3, R25, 0x1, 0x181f ;  /* 0x00381f0019037f89 */ /* 0x000ea200000e0000 */
[----:B-1----:R-:W-:-:S05]  /*10ac0*/  IADD3 R2, P0, R2, R0, RZ ;  /* 0x0000000002027210 */ /* 0x002fca0007f1e0ff */
[----:B--2---:R-:W-:-:S05]  /*10ad0*/  IMAD.X R3, RZ, RZ, R3, P0 ;  /* 0x000000ffff037224 */ /* 0x004fca00000e0603 */
[----:B------:R1:W-:Y:S04]  /*10ae0*/  LDGSTS.E.BYPASS.LTC128B.128 [R21+0x22c00], desc[UR50][R2.64], !P1 ;  /* 0x22c0000002157fae */ /* 0x0003e8000c901d72 */
[----:B-1----:R-:W1:Y:S04]  /*10af0*/  SHFL.IDX PT, R2, R20, 0x2, 0x181f ;  /* 0x00581f0014027f89 */ /* 0x002e6800000e0000 */
[----:B------:R-:W2:Y:S04]  /*10b00*/  SHFL.IDX PT, R3, R25, 0x2, 0x181f ;  /* 0x00581f0019037f89 */ /* 0x000ea800000e0000 */
[----:B------:R-:W3:Y:S01]  /*10b10*/  SHFL.IDX PT, R25, R25, 0x3, 0x181f ;  /* 0x00781f0019197f89 */ /* 0x000ee200000e0000 */
[----:B-1----:R-:W-:-:S05]  /*10b20*/  IADD3 R2, P0, R2, R0, RZ ;  /* 0x0000000002027210 */ /* 0x002fca0007f1e0ff */
[----:B--2---:R-:W-:-:S05]  /*10b30*/  IMAD.X R3, RZ, RZ, R3, P0 ;  /* 0x000000ffff037224 */ /* 0x004fca00000e0603 */
[----:B------:R1:W-:Y:S04]  /*10b40*/  LDGSTS.E.BYPASS.LTC128B.128 [R21+0x23400], desc[UR50][R2.64], !P1 ;  /* 0x2340000002157fae */ /* 0x0003e8000c901d72 */
[----:B-1-3--:R1:W2:Y:S02]  /*10b50*/  SHFL.IDX PT, R2, R20, 0x3, 0x181f ;  /* 0x00781f0014027f89 */ /* 0x00a2a400000e0000 */
.L_x_532:
[----:B--2---:R-:W-:-:S05]  /*10b60*/  IADD3 R2, P0, R2, R0, RZ ;  /* 0x0000000002027210 */ /* 0x004fca0007f1e0ff */
[----:B------:R-:W-:Y:S01]  /*10b70*/  IMAD.X R3, RZ, RZ, R25, P0 ;  /* 0x000000ffff037224 */ /* 0x000fe200000e0619 */
[----:B------:R-:W-:-:S04]  /*10b80*/  PLOP3.LUT P0, PT, PT, PT, PT, 0x80, 0x0 ;  /* 0x000000000000781c */ /* 0x000fc80003f0f070 */
[----:B------:R-:W-:Y:S01]  /*10b90*/  @!PT LDS RZ, [RZ] ;  /* 0x00000000fffff984 */ /* 0x000fe20000000800 */
[----:B------:R-:W-:Y:S01]  /*10ba0*/  @!PT LDS RZ, [RZ] ;  /* 0x00000000fffff984 */ /* 0x000fe20000000800 */
[----:B------:R-:W-:Y:S01]  /*10bb0*/  @!PT LDS RZ, [RZ] ;  /* 0x00000000fffff984 */ /* 0x000fe20000000800 */
[----:B------:R2:W-:Y:S01]  /*10bc0*/  LDGSTS.E.BYPASS.LTC128B.128 [R21+0x23c00], desc[UR50][R2.64], !P1 ;  /* 0x23c0000002157fae */ /* 0x0005e2000c901d72 */
[----:B------:R-:W-:-:S08]  /*10bd0*/  NOP ;  /* 0x0000000000007918 */ /* 0x000fd00000000000 */
.L_x_449:
[----:B------:R-:W-:Y:S02]  /*10be0*/  PLOP3.LUT P1, PT, P1, P0, PT, 0xa2, 0x0 ;  /* 0x000000000000781c */ /* 0x000fe40000f21472 */
[----:B------:R-:W-:-:S08]  /*10bf0*/  @P0 R2UR P1, UR4, R6 ;  /* 0x00000000060402ca */ /* 0x000fd00000020000 */
[----:B------:R-:W-:-:S05]  /*10c00*/  @P0 PLOP3.LUT P0, PT, P1, PT, PT, 0x80, 0x0 ;  /* 0x000000000000081c */ /* 0x000fca0000f0f070 */
[----:B------:R-:W-:Y:S01]  /*10c10*/  @!P1 SYNCS.ARRIVE.TRANS64.RED.A0T1 RZ, [UR4+0x28c30], RZ ;  /* 0x028c30ffffff99a7 */ /* 0x000fe20008200404 */
[----:B------:R-:W-:Y:S07]  /*10c20*/  @!P1 ARRIVES.LDGSTSBAR.64.TRANSCNT [UR4+0x28c30] ;  /* 0x028c3000ff0099b0 */ /* 0x000fee0008000a84 */
[----:B------:R-:W-:Y:S05]  /*10c30*/  @P0 BRA.U.ANY `(.L_x_449) ;  /* 0xfffffffd00e80947 */ /* 0x000fea000393ffff */
[----:B------:R-:W-:Y:S01]  /*10c40*/  NOP ;  /* 0x0000000000007918 */ /* 0x000fe20000000000 */
[----:B--2---:R-:W-:-:S05]  /*10c50*/  IMAD.U32 R2, RZ, RZ, UR36 ;  /* 0x00000024ff027e24 */ /* 0x004fca000f8e00ff */
[----:B------:R-:W-:-:S13]  /*10c60*/  ISETP.NE.AND P2, PT, R2, 0x3, PT ;  /* 0x000000030200780c */ /* 0x000fda0003f45270 */
[----:B------:R-:W-:Y:S05]  /*10c70*/  @!P2 BRA `(.L_x_450) ;  /* 0x000000000004a947 */ /* 0x000fea0003800000 */
[----:B------:R-:W-:Y:S01]  /*10c80*/  BPT.TRAP 0x1 ;  /* 0x000000040000795c */ /* 0x000fe20000300000 */
.L_x_450:
[----:B------:R2:W-:Y:S01]  /*10c90*/  SYNCS.ARRIVE.TRANS64.A1T0 RZ, [R6+URZ+0x28c30], RZ ;  /* 0x028c30ff06ff79a7 */ /* 0x0005e2000810003f */
[----:B------:R-:W-:Y:S05]  /*10ca0*/  @!P2 BRA `(.L_x_451) ;  /* 0x000000000004a947 */ /* 0x000fea0003800000 */
[----:B------:R-:W-:Y:S01]  /*10cb0*/  BPT.TRAP 0x1 ;  /* 0x000000040000795c */ /* 0x000fe20000300000 */
.L_x_451:
[----:B------:R-:W3:Y:S01]  /*10cc0*/  SYNCS.PHASECHK.TRANS64.TRYWAIT P0, [R6+URZ+0x28c60], R19 ;  /* 0x028c6013060075a7 */ /* 0x000ee2000800017f */
[----:B------:R-:W-:Y:S04]  /*10cd0*/  BSSY B1, `(.L_x_452) ;  /* 0x0000002000017945 */ /* 0x000fe80003800000 */
[----:B---3--:R-:W-:Y:S05]  /*10ce0*/  @!P0 BRA `(.L_x_453) ;  /* 0x0000003400308947 */ /* 0x008fea0003800000 */
.L_x_533:
[----:B------:R-:W-:Y:S05]  /*10cf0*/  BSYNC B1 ;  /* 0x0000000000017941 */ /* 0x000fea0003800000 */
.L_x_452:
[----:B------:R-:W-:Y:S01]  /*10d00*/  ULDC.64 UR4, c[0x0][0x328] ;  /* 0x0000ca0000047ab9 */ /* 0x000fe20000000a00 */
[----:B------:R-:W-:Y:S01]  /*10d10*/  ULDC.64 UR6, c[0x0][0x318] ;  /* 0x0000c60000067ab9 */ /* 0x000fe20000000a00 */
[----:B------:R-:W-:Y:S01]  /*10d20*/  IMAD R9, R9, UR4, RZ ;  /* 0x0000000409097c24 */ /* 0x000fe2000f8e02ff */
[C---:B------:R-:W-:Y:S01]  /*10d30*/  LOP3.LUT P5, RZ, R16.reuse, 0x8, RZ, 0xc0, !PT ;  /* 0x0000000810ff7812 */ /* 0x040fe200078ac0ff */
[----:B------:R-:W-:Y:S01]  /*10d40*/  IMAD.WIDE.U32 R2, R5, UR4, RZ ;  /* 0x0000000405027c25 */ /* 0x000fe2000f8e00ff */
[----:B------:R-:W-:-:S03]  /*10d50*/  LOP3.LUT P4, RZ, R16, 0x4, RZ, 0xc0, !PT ;  /* 0x0000000410ff7812 */ /* 0x000fc6000788c0ff */
[----:B------:R-:W-:Y:S01]  /*10d60*/  IMAD R9, R5, UR5, R9 ;  /* 0x0000000505097c24 */ /* 0x000fe2000f8e0209 */
[----:B------:R-:W-:Y:S01]  /*10d70*/  ULDC.64 UR4, c[0x0][0x338] ;  /* 0x0000ce0000047ab9 */ /* 0x000fe20000000a00 */
[----:B0--3--:R-:W-:Y:S02]  /*10d80*/  IMAD R19, R18, 0x7000, R8 ;  /* 0x0000700012137824 */ /* 0x009fe400078e0208 */
[----:B------:R-:W-:Y:S02]  /*10d90*/  IMAD.IADD R3, R3, 0x1, R9 ;  /* 0x0000000103037824 */ /* 0x000fe400078e0209 */
[----:B------:R-:W-:Y:S02]  /*10da0*/  IMAD R10, R10, UR4, RZ ;  /* 0x000000040a0a7c24 */ /* 0x000fe4000f8e02ff */
        /* <DEDUP_REMOVED lines=10> */
[----:B------:R-:W0:Y:S01]  /*10e50*/  SHFL.IDX PT, R2, R9, RZ, 0x181f ;  /* 0x00181fff09027589 */ /* 0x000e2200000e0000 */
[C---:B------:R-:W-:Y:S01]  /*10e60*/  LOP3.LUT P1, RZ, R16.reuse, 0x80, RZ, 0xc0, !PT ;  /* 0x0000008010ff7812 */ /* 0x040fe2000782c0ff */
[----:B------:R-:W-:Y:S01]  /*10e70*/  IMAD R19, R19, 0x2, R17 ;  /* 0x0000000213137824 */ /* 0x000fe200078e0211 */
[C---:B------:R-:W-:Y:S01]  /*10e80*/  LOP3.LUT P2, RZ, R16.reuse, 0x40, RZ, 0xc0, !PT ;  /* 0x0000004010ff7812 */ /* 0x040fe2000784c0ff */
[----:B------:R-:W3:Y:S01]  /*10e90*/  SHFL.IDX PT, R3, R10, RZ, 0x181f ;  /* 0x00181fff0a037589 */ /* 0x000ee200000e0000 */
[----:B------:R-:W-:-:S03]  /*10ea0*/  LOP3.LUT R16, R16, 0xffffbfff, RZ, 0xc0, !PT ;  /* 0xffffbfff10107812 */ /* 0x000fc600078ec0ff */
[----:B------:R-:W4:Y:S01]  /*10eb0*/  SHFL.IDX PT, R14, R9, 0x1, 0x181f ;  /* 0x00381f00090e7f89 */ /* 0x000f2200000e0000 */
[----:B------:R-:W-:-:S03]  /*10ec0*/  @P3 LOP3.LUT R16, R16, 0x4000, RZ, 0xfc, !PT ;  /* 0x0000400010103812 */ /* 0x000fc600078efcff */
[----:B------:R-:W5:Y:S01]  /*10ed0*/  SHFL.IDX PT, R5, R10, 0x1, 0x181f ;  /* 0x00381f000a057f89 */ /* 0x000f6200000e0000 */
[C---:B------:R-:W-:Y:S02]  /*10ee0*/  LOP3.LUT P3, RZ, R16.reuse, 0x20, RZ, 0xc0, !PT ;  /* 0x0000002010ff7812 */ /* 0x040fe4000786c0ff */
[C---:B------:R-:W-:Y:S01]  /*10ef0*/  LOP3.LUT P6, RZ, R16.reuse, 0x10, RZ, 0xc0, !PT ;  /* 0x0000001010ff7812 */ /* 0x040fe200078cc0ff */
[----:B------:R-:W-:Y:S01]  /*10f00*/  SHFL.IDX PT, R8, R10, 0x2, 0x181f ;  /* 0x00581f000a087f89 */ /* 0x000fe200000e0000 */
[----:B------:R-:W-:-:S03]  /*10f10*/  LOP3.LUT R16, R16, 0xfffeffff, RZ, 0xc0, !PT ;  /* 0xfffeffff10107812 */ /* 0x000fc600078ec0ff */
[----:B------:R-:W-:Y:S01]  /*10f20*/  SHFL.IDX PT, R10, R10, 0x3, 0x181f ;  /* 0x00781f000a0a7f89 */ /* 0x000fe200000e0000 */
[----:B0-----:R-:W-:-:S05]  /*10f30*/  IADD3 R2, P0, R2, R0, RZ ;  /* 0x0000000002027210 */ /* 0x001fca0007f1e0ff */
[----:B------:R-:W-:Y:S01]  /*10f40*/  @P3 LOP3.LUT R16, R16, 0x10000, RZ, 0xfc, !PT ;  /* 0x0001000010103812 */ /* 0x000fe200078efcff */
[----:B---3--:R-:W-:Y:S01]  /*10f50*/  IMAD.X R3, RZ, RZ, R3, P0 ;  /* 0x000000ffff037224 */ /* 0x008fe200000e0603 */
[----:B------:R-:W-:-:S04]  /*10f60*/  ISETP.NE.U32.AND P0, PT, R29, RZ, PT ;  /* 0x000000ff1d00720c */ /* 0x000fc80003f05070 */
[----:B------:R-:W-:Y:S01]  /*10f70*/  LDGSTS.E.BYPASS.LTC128B.128 [R19+0x400], desc[UR50][R2.64], !P1 ;  /* 0x0040000002137fae */ /* 0x000fe2000c901d72 */
[----:B------:R-:W-:-:S03]  /*10f80*/  ISETP.NE.U32.AND P1, PT, R28, RZ, PT ;  /* 0x000000ff1c00720c */ /* 0x000fc60003f25070 */
[----:B------:R-:W-:Y:S01]  /*10f90*/  LDGSTS.E.BYPASS.LTC128B.128 [R19+0x2400], desc[UR50][R2.64+0x80], !P2 ;  /* 0x0240008002137fae */ /* 0x000fe2000d101d72 */
[----:B----4-:R-:W-:-:S03]  /*10fa0*/  IADD3 R4, P2, R14, R0, RZ ;  /* 0x000000000e047210 */ /* 0x010fc60007f5e0ff */
[----:B------:R-:W-:Y:S01]  /*10fb0*/  LDGSTS.E.BYPASS.LTC128B.128 [R19+0x4400], desc[UR50][R2.64+0x100], !P3 ;  /* 0x0440010002137fae */ /* 0x000fe2000d901d72 */
[C---:B------:R-:W-:Y:S01]  /*10fc0*/  LOP3.LUT P3, RZ, R16.reuse, 0x80, RZ, 0xc0, !PT ;  /* 0x0000008010ff7812 */ /* 0x040fe2000786c0ff */
[----:B-----5:R-:W-:Y:S01]  /*10fd0*/  IMAD.X R5, RZ, RZ, R5, P2 ;  /* 0x000000ffff057224 */ /* 0x020fe200010e0605 */
[C---:B------:R-:W-:Y:S01]  /*10fe0*/  LOP3.LUT P2, RZ, R16.reuse, 0x40, RZ, 0xc0, !PT ;  /* 0x0000004010ff7812 */ /* 0x040fe2000784c0ff */
[----:B------:R-:W-:Y:S04]  /*10ff0*/  LDGSTS.E.BYPASS.LTC128B.128 [R19+0x6400], desc[UR50][R2.64+0x180], !P6 ;  /* 0x0640018002137fae */ /* 0x000fe8000f101d72 */
[----:B------:R-:W-:Y:S04]  /*11000*/  LDGSTS.E.BYPASS.LTC128B.128 [R19+0x8400], desc[UR50][R2.64+0x200], !P5 ;  /* 0x0840020002137fae */ /* 0x000fe8000e901d72 */
[----:B------:R-:W-:Y:S04]  /*11010*/  LDGSTS.E.BYPASS.LTC128B.128 [R19+0xa400], desc[UR50][R2.64+0x280], !P4 ;  /* 0x0a40028002137fae */ /* 0x000fe8000e101d72 */
[----:B------:R-:W0:Y:S04]  /*11020*/  SHFL.IDX PT, R14, R9, 0x2, 0x181f ;  /* 0x00581f00090e7f89 */ /* 0x000e2800000e0000 */
[----:B------:R-:W-:Y:S04]  /*11030*/  LDGSTS.E.BYPASS.LTC128B.128 [R19+0xc400], desc[UR50][R2.64+0x300], P0 ;  /* 0x0c40030002137fae */ /* 0x000fe80008101d72 */
[----:B------:R0:W-:Y:S04]  /*11040*/  LDGSTS.E.BYPASS.LTC128B.128 [R19+0xe400], desc[UR50][R2.64+0x380], P1 ;  /* 0x0e40038002137fae */ /* 0x0001e80008901d72 */
[----:B------:R3:W-:Y:S01]  /*11050*/  LDGSTS.E.BYPASS.LTC128B.128 [R19+0xc00], desc[UR50][R4.64], !P3 ;  /* 0x00c0000004137fae */ /* 0x0007e2000d901d72 */
[----:B------:R-:W-:-:S02]  /*11060*/  LOP3.LUT P3, RZ, R16, 0x10000, RZ, 0xc0, !PT ;  /* 0x0001000010ff7812 */ /* 0x000fc4000786c0ff */
[----:B------:R-:W-:Y:S01]  /*11070*/  LOP3.LUT R16, R16, 0xffff7fff, RZ, 0xc0, !PT ;  /* 0xffff7fff10107812 */ /* 0x000fe200078ec0ff */
[----:B------:R3:W-:Y:S01]  /*11080*/  LDGSTS.E.BYPASS.LTC128B.128 [R19+0x2c00], desc[UR50][R4.64+0x80], !P2 ;  /* 0x02c0008004137fae */ /* 0x0007e2000d101d72 */
[----:B0-----:R-:W-:-:S09]  /*11090*/  IADD3 R2, P2, R14, R0, RZ ;  /* 0x000000000e027210 */ /* 0x001fd20007f5e0ff */
[----:B------:R-:W-:Y:S01]  /*110a0*/  @P3 LOP3.LUT R16, R16, 0x8000, RZ, 0xfc, !PT ;  /* 0x0000800010103812 */ /* 0x000fe200078efcff */
[----:B------:R3:W-:Y:S01]  /*110b0*/  LDGSTS.E.BYPASS.LTC128B.128 [R19+0x4c00], desc[UR50][R4.64+0x100], !P3 ;  /* 0x04c0010004137fae */ /* 0x0007e2000d901d72 */
[----:B------:R-:W-:Y:S02]  /*110c0*/  IMAD.X R3, RZ, RZ, R8, P2 ;  /* 0x000000ffff037224 */ /* 0x000fe400010e0608 */
[C---:B------:R-:W-:Y:S01]  /*110d0*/  LOP3.LUT P3, RZ, R16.reuse, 0x80, RZ, 0xc0, !PT ;  /* 0x0000008010ff7812 */ /* 0x040fe2000786c0ff */
[----:B------:R3:W-:Y:S01]  /*110e0*/  LDGSTS.E.BYPASS.LTC128B.128 [R19+0x6c00], desc[UR50][R4.64+0x180], !P6 ;  /* 0x06c0018004137fae */ /* 0x0007e2000f101d72 */
[----:B------:R-:W-:-:S03]  /*110f0*/  LOP3.LUT P2, RZ, R16, 0x40, RZ, 0xc0, !PT ;  /* 0x0000004010ff7812 */ /* 0x000fc6000784c0ff */
[----:B------:R3:W-:Y:S04]  /*11100*/  LDGSTS.E.BYPASS.LTC128B.128 [R19+0x8c00], desc[UR50][R4.64+0x200], !P5 ;  /* 0x08c0020004137fae */ /* 0x0007e8000e901d72 */
[----:B------:R3:W-:Y:S04]  /*11110*/  LDGSTS.E.BYPASS.LTC128B.128 [R19+0xac00], desc[UR50][R4.64+0x280], !P4 ;  /* 0x0ac0028004137fae */ /* 0x0007e8000e101d72 */
[----:B------:R3:W-:Y:S04]  /*11120*/  LDGSTS.E.BYPASS.LTC128B.128 [R19+0xcc00], desc[UR50][R4.64+0x300], P0 ;  /* 0x0cc0030004137fae */ /* 0x0007e80008101d72 */
[----:B------:R3:W-:Y:S04]  /*11130*/  LDGSTS.E.BYPASS.LTC128B.128 [R19+0xec00], desc[UR50][R4.64+0x380], P1 ;  /* 0x0ec0038004137fae */ /* 0x0007e80008901d72 */
[----:B------:R3:W-:Y:S01]  /*11140*/  LDGSTS.E.BYPASS.LTC128B.128 [R19+0x1400], desc[UR50][R2.64], !P3 ;  /* 0x0140000002137fae */ /* 0x0007e2000d901d72 */
[----:B------:R-:W-:-:S03]  /*11150*/  LOP3.LUT P3, RZ, R16, 0x8000, RZ, 0xc0, !PT ;  /* 0x0000800010ff7812 */ /* 0x000fc6000786c0ff */
[----:B------:R3:W-:Y:S04]  /*11160*/  LDGSTS.E.BYPASS.LTC128B.128 [R19+0x3400], desc[UR50][R2.64+0x80], !P2 ;  /* 0x0340008002137fae */ /* 0x0007e8000d101d72 */
[----:B------:R3:W0:Y:S06]  /*11170*/  SHFL.IDX PT, R14, R9, 0x3, 0x181f ;  /* 0x00781f00090e7f89 */ /* 0x00062c00000e0000 */
[----:B------:R3:W-:Y:S01]  /*11180*/  LDGSTS.E.BYPASS.LTC128B.128 [R19+0x5400], desc[UR50][R2.64+0x100], !P3 ;  /* 0x0540010002137fae */ /* 0x0007e2000d901d72 */
[----:B------:R-:W-:-:S03]  /*11190*/  LOP3.LUT P3, RZ, R16, 0x4000, RZ, 0xc0, !PT ;  /* 0x0000400010ff7812 */ /* 0x000fc6000786c0ff */
[----:B------:R3:W-:Y:S04]  /*111a0*/  LDGSTS.E.BYPASS.LTC128B.128 [R19+0x7400], desc[UR50][R2.64+0x180], !P6 ;  /* 0x0740018002137fae */ /* 0x0007e8000f101d72 */
[----:B------:R3:W-:Y:S04]  /*111b0*/  LDGSTS.E.BYPASS.LTC128B.128 [R19+0x9400], desc[UR50][R2.64+0x200], !P5 ;  /* 0x0940020002137fae */ /* 0x0007e8000e901d72 */
[----:B------:R3:W-:Y:S04]  /*111c0*/  LDGSTS.E.BYPASS.LTC128B.128 [R19+0xb400], desc[UR50][R2.64+0x280], !P4 ;  /* 0x0b40028002137fae */ /* 0x0007e8000e101d72 */
[----:B------:R3:W-:Y:S04]  /*111d0*/  LDGSTS.E.BYPASS.LTC128B.128 [R19+0xd400], desc[UR50][R2.64+0x300], P0 ;  /* 0x0d40030002137fae */ /* 0x0007e80008101d72 */
[----:B0-----:R3:W-:Y:S02]  /*111e0*/  LDGSTS.E.BYPASS.LTC128B.128 [R19+0xf400], desc[UR50][R2.64+0x380], P1 ;  /* 0x0f40038002137fae */ /* 0x0017e40008901d72 */
.L_x_543:
[----:B------:R-:W-:Y:S02]  /*111f0*/  LOP3.LUT R16, R16, 0xffff7fff, RZ, 0xc0, !PT ;  /* 0xffff7fff10107812 */ /* 0x000fe400078ec0ff */
[----:B---3--:R-:W-:Y:S02]  /*11200*/  IADD3 R2, P2, R14, R0, RZ ;  /* 0x000000000e027210 */ /* 0x008fe40007f5e0ff */
[----:B------:R-:W-:-:S03]  /*11210*/  @P1 LOP3.LUT R16, R16, 0x8000, RZ, 0xfc, !PT ;  /* 0x0000800010101812 */ /* 0x000fc600078efcff */
[----:B------:R-:W-:Y:S01]  /*11220*/  IMAD.X R3, RZ, RZ, R10, P2 ;  /* 0x000000ffff037224 */ /* 0x000fe200010e060a */
[C---:B------:R-:W-:Y:S02]  /*11230*/  LOP3.LUT P1, RZ, R16.reuse, 0x80, RZ, 0xc0, !PT ;  /* 0x0000008010ff7812 */ /* 0x040fe4000782c0ff */
[----:B------:R-:W-:-:S04]  /*11240*/  LOP3.LUT R16, R16, 0xffffbfff, RZ, 0xc0, !PT ;  /* 0xffffbfff10107812 */ /* 0x000fc800078ec0ff */
[----:B------:R-:W-:-:S04]  /*11250*/  @P3 LOP3.LUT R16, R16, 0x4000, RZ, 0xfc, !PT ;  /* 0x0000400010103812 */ /* 0x000fc800078efcff */
[C---:B------:R-:W-:Y:S02]  /*11260*/  LOP3.LUT P3, RZ, R16.reuse, 0x40, RZ, 0xc0, !PT ;  /* 0x0000004010ff7812 */ /* 0x040fe4000786c0ff */
[C---:B------:R-:W-:Y:S01]  /*11270*/  LOP3.LUT P2, RZ, R16.reuse, 0x20, RZ, 0xc0, !PT ;  /* 0x0000002010ff7812 */ /* 0x040fe2000784c0ff */
[----:B------:R-:W-:Y:S01]  /*11280*/  @!PT LDS RZ, [RZ] ;  /* 0x00000000fffff984 */ /* 0x000fe20000000800 */
[----:B------:R-:W-:Y:S01]  /*11290*/  @!PT LDS RZ, [RZ] ;  /* 0x00000000fffff984 */ /* 0x000fe20000000800 */
[----:B------:R-:W-:Y:S01]  /*112a0*/  @!PT LDS RZ, [RZ] ;  /* 0x00000000fffff984 */ /* 0x000fe20000000800 */
[----:B------:R0:W-:Y:S01]  /*112b0*/  LDGSTS.E.BYPASS.LTC128B.128 [R19+0x1c00], desc[UR50][R2.64], !P1 ;  /* 0x01c0000002137fae */ /* 0x0001e2000c901d72 */
[C---:B------:R-:W-:Y:S02]  /*112c0*/  LOP3.LUT P6, RZ, R16.reuse, 0x10, RZ, 0xc0, !PT ;  /* 0x0000001010ff7812 */ /* 0x040fe400078cc0ff */
[----:B------:R-:W-:-:S07]  /*112d0*/  LOP3.LUT P1, RZ, R16, 0x8000, RZ, 0xc0, !PT ;  /* 0x0000800010ff7812 */ /* 0x000fce000782c0ff */
[----:B------:R0:W-:Y:S01]  /*112e0*/  LDGSTS.E.BYPASS.LTC128B.128 [R19+0x3c00], desc[UR50][R2.64+0x80], !P3 ;  /* 0x03c0008002137fae */ /* 0x0001e2000d901d72 */
[----:B------:R-:W-:-:S03]  /*112f0*/  LOP3.LUT P3, RZ, R16, 0x4000, RZ, 0xc0, !PT ;  /* 0x0000400010ff7812 */ /* 0x000fc6000786c0ff */
        /* <DEDUP_REMOVED lines=8> */
.L_x_455:
[----:B------:R-:W-:Y:S02]  /*11380*/  PLOP3.LUT P1, PT, P1, P0, PT, 0xa2, 0x0 ;  /* 0x000000000000781c */ /* 0x000fe40000f21472 */
[----:B------:R-:W-:-:S08]  /*11390*/  @P0 R2UR P1, UR4, R6 ;  /* 0x00000000060402ca */ /* 0x000fd00000020000 */
[----:B------:R-:W-:-:S05]  /*113a0*/  @P0 PLOP3.LUT P0, PT, P1, PT, PT, 0x80, 0x0 ;  /* 0x000000000000081c */ /* 0x000fca0000f0f070 */
[----:B------:R-:W-:Y:S01]  /*113b0*/  @!P1 SYNCS.ARRIVE.TRANS64.RED.A0T1 RZ, [UR4+0x28c50], RZ ;  /* 0x028c50ffffff99a7 */ /* 0x000fe20008200404 */
[----:B------:R-:W-:Y:S07]  /*113c0*/  @!P1 ARRIVES.LDGSTSBAR.64.TRANSCNT [UR4+0x28c50] ;  /* 0x028c5000ff0099b0 */ /* 0x000fee0008000a84 */
[----:B------:R-:W-:Y:S05]  /*113d0*/  @P0 BRA.U.ANY `(.L_x_455) ;  /* 0xfffffffd00e80947 */ /* 0x000fea000393ffff */
[----:B------:R-:W-:Y:S01]  /*113e0*/  NOP ;  /* 0x0000000000007918 */ /* 0x000fe20000000000 */
[----:B0-----:R-:W-:-:S05]  /*113f0*/  IMAD.U32 R2, RZ, RZ, UR36 ;  /* 0x00000024ff027e24 */ /* 0x001fca000f8e00ff */
[----:B------:R-:W-:-:S13]  /*11400*/  ISETP.NE.AND P2, PT, R2, 0x3, PT ;  /* 0x000000030200780c */ /* 0x000fda0003f45270 */
[----:B------:R-:W-:Y:S05]  /*11410*/  @!P2 BRA `(.L_x_456) ;  /* 0x000000000004a947 */ /* 0x000fea0003800000 */
[----:B------:R-:W-:Y:S01]  /*11420*/  BPT.TRAP 0x1 ;  /* 0x000000040000795c */ /* 0x000fe20000300000 */
.L_x_456:
[----:B------:R3:W-:Y:S01]  /*11430*/  SYNCS.ARRIVE.TRANS64.A1T0 RZ, [R6+URZ+0x28c50], RZ ;  /* 0x028c50ff06ff79a7 */ /* 0x0007e2000810003f */
[----:B------:R-:W-:Y:S05]  /*11440*/  @P3 BRA `(.L_x_457) ;  /* 0xfffffff000643947 */ /* 0x000fea000383ffff */
.L_x_444:
[----:B------:R-:W-:Y:S05]  /*11450*/  BSYNC B0 ;  /* 0x0000000000007941 */ /* 0x000fea0003800000 */
.L_x_443:
[----:B------:R-:W4:Y:S01]  /*11460*/  S2R R2, SR_TID.X ;  /* 0x0000000000027919 */ /* 0x000f220000002100 */
[----:B------:R-:W-:Y:S01]  /*11470*/  VIADD R18, R18, 0x1 ;  /* 0x0000000112127836 */ /* 0x000fe20000000000 */
[----:B------:R-:W-:Y:S04]  /*11480*/  BSSY B0, `(.L_x_458) ;  /* 0x0000013000007945 */ /* 0x000fe80003800000 */
[----:B------:R-:W-:-:S04]  /*11490*/  ISETP.NE.AND P0, PT, R18, 0x2, PT ;  /* 0x000000021200780c */ /* 0x000fc80003f05270 */
[----:B------:R-:W-:-:S04]  /*114a0*/  SEL R3, RZ, 0x1, P0 ;  /* 0x00000001ff037807 */ /* 0x000fc80000000000 */
[----:B------:R-:W-:Y:S02]  /*114b0*/  LOP3.LUT R22, R22, R3, RZ, 0x3c, !PT ;  /* 0x0000000316167212 */ /* 0x000fe400078e3cff */
[----:B----4-:R-:W-:-:S04]  /*114c0*/  LOP3.LUT R2, R2, 0x7f, RZ, 0xc0, !PT ;  /* 0x0000007f02027812 */ /* 0x010fc800078ec0ff */
[----:B------:R-:W-:-:S13]  /*114d0*/  ISETP.NE.AND P1, PT, R2, RZ, PT ;  /* 0x000000ff0200720c */ /* 0x000fda0003f25270 */
[----:B------:R-:W-:Y:S05]  /*114e0*/  @P1 BRA `(.L_x_459) ;  /* 0x0000000000301947 */ /* 0x000fea0003800000 */
[----:B------:R-:W4:Y:S01]  /*114f0*/  S2R R5, SR_LANEID ;  /* 0x0000000000057919 */ /* 0x000f220000000000 */
[----:B------:R-:W-:Y:S01]  /*11500*/  VOTEU.ANY UR4, UPT, PT ;  /* 0x0000000000047886 */ /* 0x000fe200038e0100 */
[----:B------:R-:W5:Y:S01]  /*11510*/  LDC.64 R2, c[0x0][0xc60] ;  /* 0x00031800ff027b82 */ /* 0x000f620000000a00 */
[----:B------:R-:W4:Y:S02]  /*11520*/  FLO.U32 R0, UR4 ;  /* 0x0000000400007d00 */ /* 0x000f2400080e0000 */
[----:B----4-:R-:W-:-:S06]  /*11530*/  ISETP.EQ.U32.AND P1, PT, R0, R5, PT ;  /* 0x000000050000720c */ /* 0x010fcc0003f22070 */
[----:B------:R-:W5:Y:S07]  /*11540*/  POPC R5, UR4 ;  /* 0x0000000400057d09 */ /* 0x000f6e0008000000 */
[----:B-----5:R-:W4:Y:S01]  /*11550*/  @P1 ATOMG.E.ADD.STRONG.GPU PT, R3, desc[UR50][R2.64], R5 ;  /* 0x00000005020319a8 */ /* 0x020f2200081ee1f2 */
[----:B0-----:R-:W0:Y:S02]  /*11560*/  S2R R4, SR_LTMASK ;  /* 0x0000000000047919 */ /* 0x001e240000003900 */
[----:B0-----:R-:W-:-:S04]  /*11570*/  LOP3.LUT R4, R4, UR4, RZ, 0xc0, !PT ;  /* 0x0000000404047c12 */ /* 0x001fc8000f8ec0ff */
[----:B------:R-:W0:Y:S01]  /*11580*/  POPC R7, R4 ;  /* 0x0000000400077309 */ /* 0x000e220000000000 */
[----:B----4-:R-:W0:Y:S02]  /*11590*/  SHFL.IDX PT, R0, R3, R0, 0x1f ;  /* 0x00001f0003007589 */ /* 0x010e2400000e0000 */
[----:B0-----:R-:W-:-:S07]  /*115a0*/  IADD3 R24, R0, UR38, R7 ;  /* 0x0000002600187c10 */ /* 0x001fce000fffe007 */
.L_x_459:
[----:B------:R-:W-:Y:S05]  /*115b0*/  BSYNC B0 ;  /* 0x0000000000007941 */ /* 0x000fea0003800000 */
.L_x_458:
[----:B------:R-:W-:-:S07]  /*115c0*/  SEL R18, R18, RZ, P0 ;  /* 0x000000ff12127207 */ /* 0x000fce0000000000 */
.L_x_418:
[----:B------:R-:W-:Y:S05]  /*115d0*/  BSYNC B7 ;  /* 0x0000000000077941 */ /* 0x000fea0003800000 */
.L_x_416:
[----:B------:R-:W-:-:S13]  /*115e0*/  LOP3.LUT P0, RZ, R16, 0x2000, RZ, 0xc0, !PT ;  /* 0x0000200010ff7812 */ /* 0x000fda000780c0ff */
[----:B------:R-:W-:Y:S05]  /*115f0*/  @!P0 BRA `(.L_x_460) ;  /* 0x0000000000248947 */ /* 0x000fea0003800000 */
[----:B------:R-:W-:Y:S05]  /*11600*/  WARPSYNC.ALL ;  /* 0x0000000000007948 */ /* 0x000fea0003800000 */
[----:B------:R-:W4:Y:S08]  /*11610*/  S2UR UR5, SR_CgaCtaId ;  /* 0x00000000000579c3 */ /* 0x000f300000008800 */
[----:B------:R-:W-:Y:S06]  /*11620*/  BAR.SYNC.DEFER_BLOCKING 0x5, 0x180 ;  /* 0x0146000000007b1d */ /* 0x000fec0000010000 */
[----:B------:R-:W-:-:S02]  /*11630*/  UMOV UR4, 0x400 ;  /* 0x0000040000047882 */ /* 0x000fc40000000000 */
[----:B----4-:R-:W-:-:S06]  /*11640*/  ULEA UR4, UR5, UR4, 0x18 ;  /* 0x0000000405047291 */ /* 0x010fcc000f8ec03f */
[----:B------:R-:W-:-:S05]  /*11650*/  IMAD.U32 R17, RZ, RZ, UR4 ;  /* 0x00000004ff117e24 */ /* 0x000fca000f8e00ff */
[----:B------:R4:W0:Y:S01]  /*11660*/  LDS.128 R24, [R17+0x28cd0] ;  /* 0x028cd00011187984 */ /* 0x0008220000000c00 */
[----:B------:R-:W-:Y:S06]  /*11670*/  BAR.ARV 0x4, 0x180 ;  /* 0x0106000000007b1d */ /* 0x000fec0000002000 */
[----:B------:R-:W-:Y:S05]  /*11680*/  BRA `(.L_x_461) ;  /* 0x0000000800d07947 */ /* 0x000fea0003800000 */
.L_x_460:
[----:B------:R-:W4:Y:S01]  /*11690*/  S2R R9, SR_TID.X ;  /* 0x0000000000097919 */ /* 0x000f220000002100 */
[----:B------:R-:W-:Y:S01]  /*116a0*/  UMOV UR4, 0xffffffff ;  /* 0xffffffff00047882 */ /* 0x000fe20000000000 */
[----:B----4-:R-:W-:-:S04]  /*116b0*/  LOP3.LUT R9, R9, 0x1f, RZ, 0xc0, !PT ;  /* 0x0000001f09097812 */ /* 0x010fc800078ec0ff */
[----:B------:R-:W-:Y:S01]  /*116c0*/  ISETP.NE.AND P0, PT, R9, 0x1f, PT ;  /* 0x0000001f0900780c */ /* 0x000fe20003f05270 */
[----:B------:R-:W-:-:S12]  /*116d0*/  BRA.DIV UR4, `(.L_x_462) ;  /* 0x0000003204a47947 */ /* 0x000fd8000b800000 */
[----:B------:R-:W-:Y:S01]  /*116e0*/  IMAD.IADD R7, R27, 0x1, R9 ;  /* 0x000000011b077824 */ /* 0x000fe200078e0209 */
[----:B------:R-:W-:-:S04]  /*116f0*/  ULDC UR4, c[0x0][0xc3c] ;  /* 0x00030f0000047ab9 */ /* 0x000fc80000000800 */
[----:B------:R-:W-:-:S13]  /*11700*/  ISETP.GE.OR P1, PT, R7, UR4, !P0 ;  /* 0x0000000407007c0c */ /* 0x000fda000c726670 */
[----:B------:R-:W4:Y:S08]  /*11710*/  @!P1 LDC.64 R2, c[0x0][0xc80] ;  /* 0x00032000ff029b82 */ /* 0x000f300000000a00 */
[----:B0-----:R-:W0:Y:S01]  /*11720*/  @!P1 LDC.64 R4, c[0x0][0xc78] ;  /* 0x00031e00ff049b82 */ /* 0x001e220000000a00 */
[----:B----4-:R-:W-:-:S05]  /*11730*/  @!P1 IMAD.WIDE R2, R7, 0x4, R2 ;  /* 0x0000000407029825 */ /* 0x010fca00078e0202 */
[----:B------:R0:W4:Y:S02]  /*11740*/  @!P1 LDG.E R8, desc[UR50][R2.64] ;  /* 0x0000003202089981 */ /* 0x000124000c1e1900 */
[----:B0-----:R-:W-:-:S05]  /*11750*/  @!P1 IMAD.WIDE R2, R7, 0x4, R4 ;  /* 0x0000000407029825 */ /* 0x001fca00078e0204 */
[----:B------:R-:W5:Y:S01]  /*11760*/  @!P1 LDG.E R5, desc[UR50][R2.64] ;  /* 0x0000003202059981 */ /* 0x000f62000c1e1900 */
[----:B------:R-:W-:Y:S01]  /*11770*/  IMAD.MOV.U32 R7, RZ, RZ, RZ ;  /* 0x000000ffff077224 */ /* 0x000fe200078e00ff */
[C---:B------:R-:W-:Y:S01]  /*11780*/  ISETP.GE.U32.AND P2, PT, R9.reuse, 0x2, PT ;  /* 0x000000020900780c */ /* 0x040fe20003f46070 */
[----:B------:R-:W-:Y:S01]  /*11790*/  IMAD.MOV.U32 R4, RZ, RZ, RZ ;  /* 0x000000ffff047224 */ /* 0x000fe200078e00ff */
[C---:B------:R-:W-:Y:S01]  /*117a0*/  ISETP.GE.U32.AND P3, PT, R9.reuse, 0x4, PT ;  /* 0x000000040900780c */ /* 0x040fe20003f66070 */
[----:B------:R-:W-:Y:S01]  /*117b0*/  SHFL.IDX PT, R0, R24, RZ, 0x1f ;  /* 0x00001fff18007589 */ /* 0x000fe200000e0000 */
[C---:B------:R-:W-:Y:S02]  /*117c0*/  ISETP.GE.U32.AND P4, PT, R9.reuse, 0x8, PT ;  /* 0x000000080900780c */ /* 0x040fe40003f86070 */
[----:B------:R-:W-:Y:S01]  /*117d0*/  ISETP.GE.U32.AND P5, PT, R9, 0x10, PT ;  /* 0x000000100900780c */ /* 0x000fe20003fa6070 */
[----:B--23--:R0:W-:Y:S02]  /*117e0*/  SHFL.IDX PT, R6, R24, 0x1, 0x1f ;  /* 0x00201f0018067f89 */ /* 0x00c1e400000e0000 */
[----:B0-----:R-:W-:-:S02]  /*117f0*/  IMAD.MOV.U32 R24, RZ, RZ, RZ ;  /* 0x000000ffff187224 */ /* 0x001fc400078e00ff */
[----:B----4-:R-:W-:Y:S02]  /*11800*/  @!P1 IMAD.MOV.U32 R7, RZ, RZ, R8 ;  /* 0x000000ffff079224 */ /* 0x010fe400078e0008 */
[----:B-----5:R-:W-:Y:S01]  /*11810*/  @!P1 IMAD.MOV.U32 R4, RZ, RZ, R5 ;  /* 0x000000ffff049224 */ /* 0x020fe200078e0005 */
[----:B------:R-:W-:-:S03]  /*11820*/  ISETP.NE.AND P1, PT, R9, RZ, PT ;  /* 0x000000ff0900720c */ /* 0x000fc60003f25270 */
[----:B------:R-:W-:-:S05]  /*11830*/  IMAD R13, R4, R7, RZ ;  /* 0x00000007040d7224 */ /* 0x000fca00078e02ff */
        /* <DEDUP_REMOVED lines=15> */
[----:B------:R0:W2:Y:S02]  /*11930*/  SHFL.IDX PT, R14, R3, 0x1f, 0x1f ;  /* 0x03e01f00030e7f89 */ /* 0x0000a400000e0000 */
.L_x_553:
[----:B------:R-:W-:Y:S02]  /*11940*/  ULDC UR4, c[0x0][0xc38] ;  /* 0x00030e0000047ab9 */ /* 0x000fe40000000800 */
[----:B------:R-:W-:-:S04]  /*11950*/  IMAD.U32 R5, RZ, RZ, UR4 ;  /* 0x00000004ff057e24 */ /* 0x000fc8000f8e00ff */
[----:B--2---:R-:W-:-:S04]  /*11960*/  IMAD R9, R14, R5, RZ ;  /* 0x000000050e097224 */ /* 0x004fc800078e02ff */
[----:B------:R-:W-:-:S05]  /*11970*/  IMAD.IADD R6, R6, 0x1, R9 ;  /* 0x0000000106067824 */ /* 0x000fca00078e0209 */
[----:B------:R-:W-:-:S13]  /*11980*/  ISETP.GT.AND P6, PT, R6, R0, PT ;  /* 0x000000000600720c */ /* 0x000fda0003fc4270 */
[----:B------:R-:W-:Y:S05]  /*11990*/  @P6 BRA `(.L_x_463) ;  /* 0x0000000000a46947 */ /* 0x000fea0003800000 */
.L_x_466:
[----:B------:R-:W2:Y:S01]  /*119a0*/  LDC R2, c[0x0][0xc3c] ;  /* 0x00030f00ff027b82 */ /* 0x000ea20000000800 */
[----:B------:R-:W-:-:S05]  /*119b0*/  VIADD R27, R27, 0x1f ;  /* 0x0000001f1b1b7836 */ /* 0x000fca0000000000 */
[----:B--2---:R-:W-:-:S13]  /*119c0*/  ISETP.GE.AND P6, PT, R27, R2, PT ;  /* 0x000000021b00720c */ /* 0x004fda0003fc6270 */
[----:B------:R-:W-:Y:S05]  /*119d0*/  @P6 BRA `(.L_x_464) ;  /* 0x0000000400b86947 */ /* 0x000fea0003800000 */
[----:B0-----:R-:W0:Y:S01]  /*119e0*/  S2R R3, SR_TID.X ;  /* 0x0000000000037919 */ /* 0x001e220000002100 */
[----:B------:R-:W-:Y:S01]  /*119f0*/  IMAD.MOV.U32 R7, RZ, RZ, RZ ;  /* 0x000000ffff077224 */ /* 0x000fe200078e00ff */
[----:B0-----:R-:W-:-:S05]  /*11a00*/  LOP3.LUT R3, R3, 0x1f, RZ, 0xc0, !PT ;  /* 0x0000001f03037812 */ /* 0x001fca00078ec0ff */
[----:B------:R-:W-:-:S05]  /*11a10*/  IMAD.IADD R9, R27, 0x1, R3 ;  /* 0x000000011b097824 */ /* 0x000fca00078e0203 */
[----:B------:R-:W-:-:S13]  /*11a20*/  ISETP.GE.OR P6, PT, R9, R2, !P0 ;  /* 0x000000020900720c */ /* 0x000fda00047c6670 */
[----:B------:R-:W0:Y:S08]  /*11a30*/  @!P6 LDC.64 R2, c[0x0][0xc80] ;  /* 0x00032000ff02eb82 */ /* 0x000e300000000a00 */
[----:B------:R-:W2:Y:S01]  /*11a40*/  @!P6 LDC.64 R4, c[0x0][0xc78] ;  /* 0x00031e00ff04eb82 */ /* 0x000ea20000000a00 */
[----:B0-----:R-:W-:-:S05]  /*11a50*/  @!P6 IMAD.WIDE R2, R9, 0x4, R2 ;  /* 0x000000040902e825 */ /* 0x001fca00078e0202 */
[----:B------:R2:W3:Y:S02]  /*11a60*/  @!P6 LDG.E R7, desc[UR50][R2.64] ;  /* 0x000000320207e981 */ /* 0x0004e4000c1e1900 */
[----:B--2---:R-:W-:-:S04]  /*11a70*/  @!P6 IMAD.WIDE R2, R9, 0x4, R4 ;  /* 0x000000040902e825 */ /* 0x004fc800078e0204 */
[----:B------:R-:W-:-:S06]  /*11a80*/  IMAD.MOV.U32 R4, RZ, RZ, RZ ;  /* 0x000000ffff047224 */ /* 0x000fcc00078e00ff */
[----:B------:R-:W3:Y:S01]  /*11a90*/  @!P6 LDG.E R4, desc[UR50][R2.64] ;  /* 0x000000320204e981 */ /* 0x000ee2000c1e1900 */
[----:B------:R-:W-:Y:S01]  /*11aa0*/  UMOV UR4, 0xffffffff ;  /* 0xffffffff00047882 */ /* 0x000fe20000000000 */
[----:B---3--:R-:W-:Y:S02]  /*11ab0*/  IMAD R13, R4, R7, RZ ;  /* 0x00000007040d7224 */ /* 0x008fe400078e02ff */
[----:B------:R-:W-:Y:S05]  /*11ac0*/  BRA.DIV UR4, `(.L_x_465) ;  /* 0x0000003204e47947 */ /* 0x000fea000b800000 */
        /* <DEDUP_REMOVED lines=16> */
.L_x_561:
[----:B------:R-:W-:Y:S02]  /*11bd0*/  ULDC UR4, c[0x0][0xc38] ;  /* 0x00030e0000047ab9 */ /* 0x000fe40000000800 */
[----:B------:R-:W-:-:S04]  /*11be0*/  IMAD.U32 R5, RZ, RZ, UR4 ;  /* 0x00000004ff057e24 */ /* 0x000fc8000f8e00ff */
[----:B--2---:R-:W-:-:S04]  /*11bf0*/  IMAD R9, R14, R5, RZ ;  /* 0x000000050e097224 */ /* 0x004fc800078e02ff */
[----:B------:R-:W-:-:S05]  /*11c00*/  IMAD.IADD R6, R9, 0x1, R6 ;  /* 0x0000000109067824 */ /* 0x000fca00078e0206 */
[----:B------:R-:W-:-:S13]  /*11c10*/  ISETP.GT.AND P6, PT, R6, R0, PT ;  /* 0x000000000600720c */ /* 0x000fda0003fc4270 */
[----:B------:R-:W-:Y:S05]  /*11c20*/  @!P6 BRA `(.L_x_466) ;  /* 0xfffffffc005ce947 */ /* 0x000fea000383ffff */
.L_x_463:
[----:B------:R-:W-:Y:S01]  /*11c30*/  IMAD.IADD R2, R6, 0x1, -R9 ;  /* 0x0000000106027824 */ /* 0x000fe200078e0a09 */
[----:B------:R-:W-:-:S03]  /*11c40*/  UMOV UR4, 0xffffffff ;  /* 0xffffffff00047882 */ /* 0x000fc60000000000 */
[----:B------:R-:W-:-:S05]  /*11c50*/  IMAD R9, R3, R5, R2 ;  /* 0x0000000503097224 */ /* 0x000fca00078e0202 */
[----:B------:R-:W-:Y:S01]  /*11c60*/  ISETP.GT.AND P6, PT, R9, R0, PT ;  /* 0x000000000900720c */ /* 0x000fe20003fc4270 */
[----:B------:R-:W-:-:S12]  /*11c70*/  BRA.DIV UR4, `(.L_x_467) ;  /* 0x0000003604307947 */ /* 0x000fd8000b800000 */
[----:B------:R-:W-:-:S04]  /*11c80*/  VOTE.ANY R8, PT, !P6 ;  /* 0x0000000000087806 */ /* 0x000fc800070e0100 */
[----:B------:R-:W2:Y:S02]  /*11c90*/  POPC R6, R8 ;  /* 0x0000000800067309 */ /* 0x000ea40000000000 */
[----:B--2---:R2:W3:Y:S04]  /*11ca0*/  SHFL.IDX PT, R7, R7, R6, 0x1f ;  /* 0x00001f0607077589 */ /* 0x0044e800000e0000 */
[----:B------:R2:W4:Y:S02]  /*11cb0*/  SHFL.IDX PT, R4, R4, R6, 0x1f ;  /* 0x00001f0604047589 */ /* 0x00052400000e0000 */
.L_x_566:
[----:B------:R-:W-:-:S13]  /*11cc0*/  ISETP.NE.AND P0, PT, R8, RZ, PT ;  /* 0x000000ff0800720c */ /* 0x000fda0003f05270 */
[----:B------:R-:W-:Y:S05]  /*11cd0*/  @!P0 BRA `(.L_x_468) ;  /* 0x0000000000108947 */ /* 0x000fea0003800000 */
[----:B------:R-:W-:Y:S01]  /*11ce0*/  UMOV UR4, 0xffffffff ;  /* 0xffffffff00047882 */ /* 0x000fe20000000000 */
[----:B------:R-:W-:Y:S02]  /*11cf0*/  VIADD R12, R6, 0xffffffff ;  /* 0xffffffff060c7836 */ /* 0x000fe40000000000 */
[----:B------:R-:W-:Y:S05]  /*11d00*/  BRA.DIV UR4, `(.L_x_469) ;  /* 0x0000003604687947 */ /* 0x000fea000b800000 */
[----:B------:R0:W0:Y:S02]  /*11d10*/  SHFL.IDX PT, R24, R3, R12, 0x1f ;  /* 0x00001f0c03187589 */ /* 0x00002400000e0000 */
.L_x_468:
[----:B---3--:R-:W-:Y:S01]  /*11d20*/  IABS R8, R7 ;  /* 0x0000000700087213 */ /* 0x008fe20000000000 */
[----:B0-----:R-:W-:Y:S01]  /*11d30*/  IMAD R24, R24, R5, R2 ;  /* 0x0000000518187224 */ /* 0x001fe200078e0202 */
[----:B----4-:R-:W-:Y:S01]  /*11d40*/  IABS R5, R4 ;  /* 0x0000000400057213 */ /* 0x010fe20000000000 */
[----:B------:R-:W-:Y:S01]  /*11d50*/  IMAD.MOV.U32 R2, RZ, RZ, RZ ;  /* 0x000000ffff027224 */ /* 0x000fe200078e00ff */
[----:B------:R-:W0:Y:S01]  /*11d60*/  I2F.RP R9, R8 ;  /* 0x0000000800097306 */ /* 0x000e220000209400 */
[----:B------:R-:W-:Y:S02]  /*11d70*/  IMAD.IADD R0, R0, 0x1, -R24 ;  /* 0x0000000100007824 */ /* 0x000fe400078e0a18 */
[----:B------:R-:W-:-:S05]  /*11d80*/  IMAD.IADD R27, R6, 0x1, R27 ;  /* 0x00000001061b7824 */ /* 0x000fca00078e021b */
[----:B------:R-:W3:Y:S08]  /*11d90*/  I2F.RP R10, R5 ;  /* 0x00000005000a7306 */ /* 0x000ef00000209400 */
[----:B0-----:R-:W0:Y:S08]  /*11da0*/  MUFU.RCP R9, R9 ;  /* 0x0000000900097308 */ /* 0x001e300000001000 */
[----:B---3--:R-:W-:Y:S01]  /*11db0*/  MUFU.RCP R10, R10 ;  /* 0x0000000a000a7308 */ /* 0x008fe20000001000 */
[----:B0-----:R-:W-:-:S07]  /*11dc0*/  VIADD R3, R9, 0xffffffe ;  /* 0x0ffffffe09037836 */ /* 0x001fce0000000000 */
[----:B------:R-:W0:Y:S02]  /*11dd0*/  F2I.FTZ.U32.TRUNC.NTZ R3, R3 ;  /* 0x0000000300037305 */ /* 0x000e24000021f000 */
[----:B0-----:R-:W-:-:S04]  /*11de0*/  IMAD.MOV R11, RZ, RZ, -R3 ;  /* 0x000000ffff0b7224 */ /* 0x001fc800078e0a03 */
[----:B------:R-:W-:-:S04]  /*11df0*/  IMAD R11, R11, R8, RZ ;  /* 0x000000080b0b7224 */ /* 0x000fc800078e02ff */
[----:B------:R-:W-:Y:S01]  /*11e00*/  IMAD.HI.U32 R2, R3, R11, R2 ;  /* 0x0000000b03027227 */ /* 0x000fe200078e0002 */
[----:B------:R-:W-:Y:S02]  /*11e10*/  IABS R3, R7 ;  /* 0x0000000700037213 */ /* 0x000fe40000000000 */
[----:B------:R-:W-:-:S03]  /*11e20*/  IABS R11, R0 ;  /* 0x00000000000b7213 */ /* 0x000fc60000000000 */
[----:B------:R-:W-:Y:S02]  /*11e30*/  IMAD.MOV R12, RZ, RZ, -R3 ;  /* 0x000000ffff0c7224 */ /* 0x000fe400078e0a03 */
[----:B------:R-:W-:-:S04]  /*11e40*/  IMAD.HI.U32 R9, R2, R11, RZ ;  /* 0x0000000b02097227 */ /* 0x000fc800078e00ff */
[----:B------:R-:W-:Y:S02]  /*11e50*/  VIADD R3, R10, 0xffffffe ;  /* 0x0ffffffe0a037836 */ /* 0x000fe40000000000 */
[----:B------:R-:W-:-:S04]  /*11e60*/  IMAD R11, R9, R12, R11 ;  /* 0x0000000c090b7224 */ /* 0x000fc800078e020b */
[----:B------:R-:W0:Y:S01]  /*11e70*/  F2I.FTZ.U32.TRUNC.NTZ R3, R3 ;  /* 0x0000000300037305 */ /* 0x000e22000021f000 */
[----:B------:R-:W-:-:S13]  /*11e80*/  ISETP.GT.U32.AND P1, PT, R8, R11, PT ;  /* 0x0000000b0800720c */ /* 0x000fda0003f24070 */
[----:B------:R-:W-:Y:S02]  /*11e90*/  @!P1 IMAD.IADD R11, R11, 0x1, -R8 ;  /* 0x000000010b0b9824 */ /* 0x000fe400078e0a08 */
[----:B0-----:R-:W-:Y:S02]  /*11ea0*/  IMAD.MOV R2, RZ, RZ, -R3 ;  /* 0x000000ffff027224 */ /* 0x001fe400078e0a03 */
[----:B------:R-:W-:Y:S01]  /*11eb0*/  @!P1 VIADD R9, R9, 0x1 ;  /* 0x0000000109099836 */ /* 0x000fe20000000000 */
[----:B------:R-:W-:Y:S01]  /*11ec0*/  ISETP.GE.U32.AND P0, PT, R11, R8, PT ;  /* 0x000000080b00720c */ /* 0x000fe20003f06070 */
[----:B------:R-:W-:Y:S01]  /*11ed0*/  IMAD R11, R2, R5, RZ ;  /* 0x00000005020b7224 */ /* 0x000fe200078e02ff */
[----:B------:R-:W-:Y:S01]  /*11ee0*/  ISETP.NE.AND P1, PT, R7, RZ, PT ;  /* 0x000000ff0700720c */ /* 0x000fe20003f25270 */
[----:B------:R-:W-:-:S04]  /*11ef0*/  IMAD.MOV.U32 R2, RZ, RZ, RZ ;  /* 0x000000ffff027224 */ /* 0x000fc800078e00ff */
[----:B------:R-:W-:Y:S01]  /*11f00*/  IMAD.HI.U32 R8, R3, R11, R2 ;  /* 0x0000000b03087227 */ /* 0x000fe200078e0002 */
[----:B------:R-:W-:-:S04]  /*11f10*/  LOP3.LUT R2, R0, R7, RZ, 0x3c, !PT ;  /* 0x0000000700027212 */ /* 0x000fc800078e3cff */
[----:B------:R-:W-:Y:S01]  /*11f20*/  ISETP.GE.AND P2, PT, R2, RZ, PT ;  /* 0x000000ff0200720c */ /* 0x000fe20003f46270 */
[----:B------:R-:W-:Y:S01]  /*11f30*/  @P0 VIADD R9, R9, 0x1 ;  /* 0x0000000109090836 */ /* 0x000fe20000000000 */
[----:B------:R-:W-:-:S05]  /*11f40*/  IABS R2, R4 ;  /* 0x0000000400027213 */ /* 0x000fca0000000000 */
[----:B------:R-:W-:-:S06]  /*11f50*/  IMAD.MOV R2, RZ, RZ, -R2 ;  /* 0x000000ffff027224 */ /* 0x000fcc00078e0a02 */
[----:B------:R-:W-:Y:S01]  /*11f60*/  @!P2 IMAD.MOV R9, RZ, RZ, -R9 ;  /* 0x000000ffff09a224 */ /* 0x000fe200078e0a09 */
[----:B------:R-:W-:-:S04]  /*11f70*/  @!P1 LOP3.LUT R9, RZ, R7, RZ, 0x33, !PT ;  /* 0x00000007ff099212 */ /* 0x000fc800078e33ff */
[-C--:B------:R-:W-:Y:S01]  /*11f80*/  IABS R3, R9.reuse ;  /* 0x0000000900037213 */ /* 0x080fe20000000000 */
[----:B------:R-:W-:-:S04]  /*11f90*/  IMAD R7, R7, R9, RZ ;  /* 0x0000000907077224 */ /* 0x000fc800078e02ff */
        /* <DEDUP_REMOVED lines=18> */
.L_x_464:
[----:B------:R-:W-:Y:S01]  /*120c0*/  UMOV UR4, URZ ;  /* 0x0000003f00047c82 */ /* 0x000fe20008000000 */
[----:B------:R-:W-:Y:S01]  /*120d0*/  UMOV UR5, URZ ;  /* 0x0000003f00057c82 */ /* 0x000fe20008000000 */
[----:B------:R-:W-:Y:S01]  /*120e0*/  ULDC UR6, c[0x0][0xc3c] ;  /* 0x00030f0000067ab9 */ /* 0x000fe20000000800 */
[----:B------:R-:W-:Y:S02]  /*120f0*/  IMAD.MOV.U32 R24, RZ, RZ, R0 ;  /* 0x000000ffff187224 */ /* 0x000fe400078e0000 */
[----:B------:R-:W-:Y:S02]  /*12100*/  IMAD.U32 R25, RZ, RZ, UR4 ;  /* 0x00000004ff197e24 */ /* 0x000fe4000f8e00ff */
[----:B------:R-:W-:Y:S02]  /*12110*/  IMAD.U32 R26, RZ, RZ, UR5 ;  /* 0x00000005ff1a7e24 */ /* 0x000fe4000f8e00ff */
[----:B------:R-:W-:-:S07]  /*12120*/  IMAD.U32 R27, RZ, RZ, UR6 ;  /* 0x00000006ff1b7e24 */ /* 0x000fce000f8e00ff */
.L_x_470:
[----:B------:R-:W3:Y:S01]  /*12130*/  S2R R0, SR_TID.X ;  /* 0x0000000000007919 */ /* 0x000ee20000002100 */
[----:B------:R-:W-:Y:S05]  /*12140*/  WARPSYNC.ALL ;  /* 0x0000000000007948 */ /* 0x000fea0003800000 */
[----:B------:R-:W-:Y:S01]  /*12150*/  BAR.SYNC.DEFER_BLOCKING 0x4, 0x180 ;  /* 0x0106000000007b1d */ /* 0x000fe20000010000 */
[----:B---3--:R-:W-:-:S04]  /*12160*/  LOP3.LUT R0, R0, 0x1f, RZ, 0xc0, !PT ;  /* 0x0000001f00007812 */ /* 0x008fc800078ec0ff */
[----:B------:R-:W-:-:S13]  /*12170*/  ISETP.NE.AND P0, PT, R0, RZ, PT ;  /* 0x000000ff0000720c */ /* 0x000fda0003f05270 */
[----:B0-----:R-:W0:Y:S01]  /*12180*/  @!P0 S2R R3, SR_CgaCtaId ;  /* 0x0000000000038919 */ /* 0x001e220000008800 */
[----:B------:R-:W-:-:S04]  /*12190*/  @!P0 MOV R0, 0x400 ;  /* 0x0000040000008802 */ /* 0x000fc80000000f00 */
[----:B0-----:R-:W-:-:S05]  /*121a0*/  @!P0 LEA R17, R3, R0, 0x18 ;  /* 0x0000000003118211 */ /* 0x001fca00078ec0ff */
[----:B------:R0:W-:Y:S01]  /*121b0*/  @!P0 STS.128 [R17+0x28cd0], R24 ;  /* 0x028cd01811008388 */ /* 0x0001e20000000c00 */
[----:B------:R-:W-:Y:S06]  /*121c0*/  BAR.ARV 0x5, 0x180 ;  /* 0x0146000000007b1d */ /* 0x000fec0000002000 */
.L_x_461:
[----:B------:R-:W-:Y:S02]  /*121d0*/  ULDC UR4, c[0x0][0xc3c] ;  /* 0x00030f0000047ab9 */ /* 0x000fe40000000800 */
[----:B0-----:R-:W-:-:S13]  /*121e0*/  ISETP.GE.AND P0, PT, R27, UR4, PT ;  /* 0x000000041b007c0c */ /* 0x001fda000bf06270 */
[----:B------:R-:W-:Y:S05]  /*121f0*/  @!P0 BRA `(.L_x_471) ;  /* 0xffffffb400bc8947 */ /* 0x000fea000383ffff */
[----:B------:R-:W-:Y:S05]  /*12200*/  BSYNC B8 ;  /* 0x0000000000087941 */ /* 0x000fea0003800000 */
.L_x_410:
[----:B------:R-:W5:Y:S01]  /*12210*/  LDL.LU R0, [R1+0x24] ;  /* 0x0000240001007983 */ /* 0x000f620000300800 */
[----:B------:R-:W-:Y:S01]  /*12220*/  BSSY B0, `(.L_x_472) ;  /* 0x000000b000007945 */ /* 0x000fe20003800000 */
[----:B------:R-:W0:Y:S01]  /*12230*/  S2R R5, SR_CgaCtaId ;  /* 0x0000000000057919 */ /* 0x000e220000008800 */
[----:B-----5:R-:W-:-:S05]  /*12240*/  VIADD R0, R0, 0x1 ;  /* 0x0000000100007836 */ /* 0x020fca0000000000 */
[----:B-1----:R-:W-:-:S04]  /*12250*/  LEA.HI R2, R0, R0, RZ, 0x1 ;  /* 0x0000000000027211 */ /* 0x002fc800078f08ff */
[----:B------:R-:W-:Y:S02]  /*12260*/  LOP3.LUT R3, R2, 0xfffffffe, RZ, 0xc0, !PT ;  /* 0xfffffffe02037812 */ /* 0x000fe400078ec0ff */
[----:B------:R-:W-:-:S03]  /*12270*/  MOV R2, 0x400 ;  /* 0x0000040000027802 */ /* 0x000fc60000000f00 */
[----:B------:R-:W-:Y:S01]  /*12280*/  IMAD.IADD R0, R0, 0x1, -R3 ;  /* 0x0000000100007824 */ /* 0x000fe200078e0a03 */
[----:B0-----:R-:W-:-:S04]  /*12290*/  LEA R7, R5, R2, 0x18 ;  /* 0x0000000205077211 */ /* 0x001fc800078ec0ff */
[----:B------:R-:W-:-:S04]  /*122a0*/  SHF.L.U32 R0, R0, 0x1f, RZ ;  /* 0x0000001f00007819 */ /* 0x000fc800000006ff */
[----:B------:R-:W0:Y:S02]  /*122b0*/  SYNCS.PHASECHK.TRANS64.TRYWAIT P0, [R7+URZ+0x28c20], R0 ;  /* 0x028c2000070075a7 */ /* 0x000e24000800017f */
[----:B0-----:R-:W-:Y:S05]  /*122c0*/  @!P0 BRA `(.L_x_473) ;  /* 0x0000003000208947 */ /* 0x001fea0003800000 */
.L_x_569:
[----:B------:R-:W-:Y:S05]  /*122d0*/  BSYNC B0 ;  /* 0x0000000000007941 */ /* 0x000fea0003800000 */
.L_x_472:
[----:B------:R-:W-:-:S03]  /*122e0*/  UMOV UR4, 0xffffffff ;  /* 0xffffffff00047882 */ /* 0x000fc60000000000 */
[----:B------:R-:W-:Y:S05]  /*122f0*/  BRA.DIV UR4, `(.L_x_474) ;  /* 0x0000003204287947 */ /* 0x000fea000b800000 */
[----:B0-----:R-:W0:Y:S02]  /*12300*/  S2R R0, SR_TID.X ;  /* 0x0000000000007919 */ /* 0x001e240000002100 */
[----:B0-----:R-:W-:-:S04]  /*12310*/  SHF.R.U32.HI R0, RZ, 0x5, R0 ;  /* 0x00000005ff007819 */ /* 0x001fc80000011600 */
[----:B------:R-:W-:-:S05]  /*12320*/  LOP3.LUT R0, R0, 0x3, RZ, 0xc0, !PT ;  /* 0x0000000300007812 */ /* 0x000fca00078ec0ff */
[----:B------:R0:W1:Y:S02]  /*12330*/  SHFL.IDX PT, R14, R0, RZ, 0x1f ;  /* 0x00001fff000e7589 */ /* 0x00006400000e0000 */
.L_x_572:
[----:B-1----:R-:W-:Y:S01]  /*12340*/  ISETP.NE.AND P0, PT, R14, RZ, PT ;  /* 0x000000ff0e00720c */ /* 0x002fe20003f05270 */
[----:B------:R-:W-:-:S12]  /*12350*/  BSSY B0, `(.L_x_475) ;  /* 0x0000024000007945 */ /* 0x000fd80003800000 */
[----:B------:R-:W-:Y:S05]  /*12360*/  @P0 BRA `(.L_x_476) ;  /* 0x0000000000880947 */ /* 0x000fea0003800000 */
[----:B------:R-:W-:-:S03]  /*12370*/  UMOV UR4, 0xffffffff ;  /* 0xffffffff00047882 */ /* 0x000fc60000000000 */
[----:B------:R-:W-:Y:S05]  /*12380*/  BRA.DIV UR4, `(.L_x_477) ;  /* 0x0000003204387947 */ /* 0x000fea000b800000 */
[----:B------:R-:W-:-:S13]  /*12390*/  ELECT P6, URZ, PT ;  /* 0x00000000003f782f */ /* 0x000fda00038c0000 */
.L_x_575:
[----:B------:R-:W-:Y:S05]  /*123a0*/  @!P6 BRA `(.L_x_476) ;  /* 0x000000000078e947 */ /* 0x000fea0003800000 */
[----:B------:R-:W-:-:S06]  /*123b0*/  ULOP3.LUT UR4, UR37, 0x2, URZ, 0xfc, !UPT ;  /* 0x0000000225047892 */ /* 0x000fcc000f8efc3f */
[----:B0-----:R-:W-:-:S05]  /*123c0*/  IMAD.U32 R0, RZ, RZ, UR4 ;  /* 0x00000004ff007e24 */ /* 0x001fca000f8e00ff */
[----:B------:R-:W-:-:S13]  /*123d0*/  ISETP.NE.AND P0, PT, R0, 0x3, PT ;  /* 0x000000030000780c */ /* 0x000fda0003f05270 */
[----:B------:R-:W-:Y:S05]  /*123e0*/  @!P0 BRA `(.L_x_478) ;  /* 0x0000000000048947 */ /* 0x000fea0003800000 */
[----:B------:R-:W-:Y:S01]  /*123f0*/  BPT.TRAP 0x1 ;  /* 0x000000040000795c */ /* 0x000fe20000300000 */
.L_x_478:
[----:B------:R-:W-:Y:S01]  /*12400*/  IMAD R5, R18, 0x8, R7 ;  /* 0x0000000812057824 */ /* 0x000fe200078e0207 */
[----:B------:R-:W-:Y:S01]  /*12410*/  SHF.L.U32 R0, R22, 0x1f, RZ ;  /* 0x0000001f16007819 */ /* 0x000fe200000006ff */
[----:B------:R-:W-:-:S03]  /*12420*/  VIADD R18, R18, 0x1 ;  /* 0x0000000112127836 */ /* 0x000fc60000000000 */
[----:B------:R-:W0:Y:S02]  /*12430*/  SYNCS.PHASECHK.TRANS64.TRYWAIT P1, [R5+URZ+0x28c40], R0 ;  /* 0x028c4000050075a7 */ /* 0x000e24000802017f */
[----:B------:R-:W-:-:S04]  /*12440*/  ISETP.NE.AND P2, PT, R18, 0x2, PT ;  /* 0x000000021200780c */ /* 0x000fc80003f45270 */
[----:B------:R-:W-:Y:S01]  /*12450*/  SEL R3, RZ, 0x1, P2 ;  /* 0x00000001ff037807 */ /* 0x000fe20001000000 */
[----:B0-----:R-:W-:Y:S08]  /*12460*/  @!P1 BRA `(.L_x_479) ;  /* 0x0000003000209947 */ /* 0x001ff00003800000 */
.L_x_576:
[----:B------:R-:W-:Y:S02]  /*12470*/  SEL R18, R18, RZ, P2 ;  /* 0x000000ff12127207 */ /* 0x000fe40001000000 */
[----:B------:R-:W-:Y:S01]  /*12480*/  LOP3.LUT R2, R22, R3, RZ, 0x3c, !PT ;  /* 0x0000000316027212 */ /* 0x000fe200078e3cff */
[----:B------:R-:W-:Y:S06]  /*12490*/  @!P0 BRA `(.L_x_480) ;  /* 0x0000000000048947 */ /* 0x000fec0003800000 */
[----:B------:R-:W-:Y:S01]  /*124a0*/  BPT.TRAP 0x1 ;  /* 0x000000040000795c */ /* 0x000fe20000300000 */
.L_x_480:
[----:B------:R-:W-:Y:S01]  /*124b0*/  IMAD R3, R18, 0x8, R7 ;  /* 0x0000000812037824 */ /* 0x000fe200078e0207 */
[----:B------:R-:W-:-:S04]  /*124c0*/  SHF.L.U32 R2, R2, 0x1f, RZ ;  /* 0x0000001f02027819 */ /* 0x000fc800000006ff */
[----:B------:R-:W1:Y:S02]  /*124d0*/  SYNCS.PHASECHK.TRANS64.TRYWAIT P1, [R3+URZ+0x28c40], R2 ;  /* 0x028c4002030075a7 */ /* 0x000e64000802017f */
[----:B-1----:R-:W-:Y:S05]  /*124e0*/  @!P1 BRA `(.L_x_481) ;  /* 0x0000003000149947 */ /* 0x002fea0003800000 */
.L_x_577:
[----:B------:R-:W-:Y:S05]  /*124f0*/  @!P0 BRA `(.L_x_482) ;  /* 0x0000000000048947 */ /* 0x000fea0003800000 */
[----:B------:R-:W-:Y:S01]  /*12500*/  BPT.TRAP 0x1 ;  /* 0x000000040000795c */ /* 0x000fe20000300000 */
.L_x_482:
[----:B------:R-:W5:Y:S02]  /*12510*/  SYNCS.PHASECHK.TRANS64.TRYWAIT P1, [R5+URZ+0x28c60], R0 ;  /* 0x028c6000050075a7 */ /* 0x000f64000802017f */
[----:B-----5:R-:W-:Y:S05]  /*12520*/  @!P1 BRA `(.L_x_483) ;  /* 0x0000003000189947 */ /* 0x020fea0003800000 */
.L_x_578:
[----:B------:R-:W-:Y:S05]  /*12530*/  @!P0 BRA `(.L_x_484) ;  /* 0x0000000000048947 */ /* 0x000fea0003800000 */
[----:B------:R-:W-:Y:S01]  /*12540*/  BPT.TRAP 0x1 ;  /* 0x000000040000795c */ /* 0x000fe20000300000 */
.L_x_484:
[----:B------:R0:W0:Y:S02]  /*12550*/  SYNCS.PHASECHK.TRANS64.TRYWAIT P0, [R3+URZ+0x28c60], R2 ;  /* 0x028c6002030075a7 */ /* 0x000024000800017f */
[----:B0-----:R-:W-:Y:S05]  /*12560*/  @!P0 NANOSLEEP.SYNCS 0x989680 ;  /* 0x009896800000895d */ /* 0x001fea0003900000 */
[----:B------:R-:W0:Y:S02]  /*12570*/  @!P0 SYNCS.PHASECHK.TRANS64 P0, [R3+URZ+0x28c60], R2 ;  /* 0x028c6002030085a7 */ /* 0x000e24000800007f */
[----:B0-----:R-:W-:Y:S05]  /*12580*/  @!P0 BRA `(.L_x_484) ;  /* 0xfffffffc00f08947 */ /* 0x001fea000383ffff */
.L_x_476:
[----:B------:R-:W-:Y:S05]  /*12590*/  BSYNC B0 ;  /* 0x0000000000007941 */ /* 0x000fea0003800000 */
.L_x_475:
[----:B------:R-:W-:Y:S05]  /*125a0*/  EXIT ;  /* 0x000000000000794d */ /* 0x000fea0003800000 */
.L_x_353:
[----:B0-----:R-:W-:-:S04]  /*125b0*/  IMAD.U32 R3, RZ, RZ, UR17 ;  /* 0x00000011ff037e24 */ /* 0x001fc8000f8e00ff */
[----:B------:R0:W1:Y:S03]  /*125c0*/  SYNCS.PHASECHK.TRANS64.TRYWAIT P1, [R3+URZ+0x28c50], R0 ;  /* 0x028c5000030075a7 */ /* 0x000066000802017f */
[----:B-1----:R-:W-:Y:S05]  /*125d0*/  @!P1 NANOSLEEP.SYNCS 0x989680 ;  /* 0x009896800000995d */ /* 0x002fea0003900000 */
[----:B------:R-:W1:Y:S02]  /*125e0*/  @!P1 SYNCS.PHASECHK.TRANS64 P1, [R3+URZ+0x28c50], R0 ;  /* 0x028c5000030095a7 */ /* 0x000e64000802007f */
[----:B-1----:R-:W-:Y:S05]  /*125f0*/  @!P1 BRA `(.L_x_353) ;  /* 0xfffffffc00ec9947 */ /* 0x002fea000383ffff */
[----:B------:R-:W-:Y:S05]  /*12600*/  BRA `(.L_x_485) ;  /* 0xfffffef800547947 */ /* 0x000fea000383ffff */
.L_x_359:
[----:B-1----:R-:W-:-:S04]  /*12610*/  IMAD.U32 R3, RZ, RZ, UR6 ;  /* 0x00000006ff037e24 */ /* 0x002fc8000f8e00ff */
[----:B------:R1:W2:Y:S03]  /*12620*/  SYNCS.PHASECHK.TRANS64.TRYWAIT P1, [R3+URZ+0x28c50], R0 ;  /* 0x028c5000030075a7 */ /* 0x0002a6000802017f */
[----:B--2---:R-:W-:Y:S05]  /*12630*/  @!P1 NANOSLEEP.SYNCS 0x989680 ;  /* 0x009896800000995d */ /* 0x004fea0003900000 */
[----:B------:R-:W2:Y:S02]  /*12640*/  @!P1 SYNCS.PHASECHK.TRANS64 P1, [R3+URZ+0x28c50], R0 ;  /* 0x028c5000030095a7 */ /* 0x000ea4000802007f */
[----:B--2---:R-:W-:Y:S05]  /*12650*/  @!P1 BRA `(.L_x_359) ;  /* 0xfffffffc00ec9947 */ /* 0x004fea000383ffff */
[----:B------:R-:W-:Y:S05]  /*12660*/  BRA `(.L_x_358) ;  /* 0xffffff0400547947 */ /* 0x000fea000383ffff */
.L_x_364:
[----:B0-----:R-:W-:-:S04]  /*12670*/  IMAD.U32 R3, RZ, RZ, UR39 ;  /* 0x00000027ff037e24 */ /* 0x001fc8000f8e00ff */
[----:B------:R0:W1:Y:S03]  /*12680*/  SYNCS.PHASECHK.TRANS64.TRYWAIT P1, [R3+URZ+0x28c00], R0 ;  /* 0x028c0000030075a7 */ /* 0x000066000802017f */
[----:B-1----:R-:W-:Y:S05]  /*12690*/  @!P1 NANOSLEEP.SYNCS 0x989680 ;  /* 0x009896800000995d */ /* 0x002fea0003900000 */
[----:B------:R-:W1:Y:S02]  /*126a0*/  @!P1 SYNCS.PHASECHK.TRANS64 P1, [R3+URZ+0x28c00], R0 ;  /* 0x028c0000030095a7 */ /* 0x000e64000802007f */
[----:B-1----:R-:W-:Y:S05]  /*126b0*/  @!P1 BRA `(.L_x_364) ;  /* 0xfffffffc00ec9947 */ /* 0x002fea000383ffff */
[----:B------:R-:W-:Y:S05]  /*126c0*/  BRA `(.L_x_486) ;  /* 0xffffff1800747947 */ /* 0x000fea000383ffff */
.L_x_368:
[----:B--2---:R2:W3:Y:S02]  /*126d0*/  SYNCS.PHASECHK.TRANS64.TRYWAIT P1, [R6+URZ+0x28c30], R9 ;  /* 0x028c3009060075a7 */ /* 0x0044e4000802017f */
[----:B---3--:R-:W-:Y:S05]  /*126e0*/  @!P1 NANOSLEEP.SYNCS 0x989680 ;  /* 0x009896800000995d */ /* 0x008fea0003900000 */
[----:B------:R-:W3:Y:S02]  /*126f0*/  @!P1 SYNCS.PHASECHK.TRANS64 P1, [R6+URZ+0x28c30], R9 ;  /* 0x028c3009060095a7 */ /* 0x000ee4000802007f */
[----:B---3--:R-:W-:Y:S05]  /*12700*/  @!P1 BRA `(.L_x_368) ;  /* 0xfffffffc00f09947 */ /* 0x008fea000383ffff */
[----:B------:R-:W-:Y:S05]  /*12710*/  BRA `(.L_x_367) ;  /* 0xffffff1800907947 */ /* 0x000fea000383ffff */
.L_x_373:
[----:B----4-:R4:W0:Y:S02]  /*12720*/  SYNCS.PHASECHK.TRANS64.TRYWAIT P1, [R6+URZ+0x28c50], R9 ;  /* 0x028c5009060075a7 */ /* 0x010824000802017f */
[----:B0-----:R-:W-:Y:S05]  /*12730*/  @!P1 NANOSLEEP.SYNCS 0x989680 ;  /* 0x009896800000995d */ /* 0x001fea0003900000 */
[----:B------:R-:W0:Y:S02]  /*12740*/  @!P1 SYNCS.PHASECHK.TRANS64 P1, [R6+URZ+0x28c50], R9 ;  /* 0x028c5009060095a7 */ /* 0x000e24000802007f */
[----:B0-----:R-:W-:Y:S05]  /*12750*/  @!P1 BRA `(.L_x_373) ;  /* 0xfffffffc00f09947 */ /* 0x001fea000383ffff */
[----:B------:R-:W-:Y:S05]  /*12760*/  BRA `(.L_x_372) ;  /* 0xffffff2c00a87947 */ /* 0x000fea000383ffff */
.L_x_379:
[----:B--2---:R-:W-:-:S04]  /*12770*/  IMAD.U32 R7, RZ, RZ, UR22 ;  /* 0x00000016ff077e24 */ /* 0x004fc8000f8e00ff */
[----:B------:R2:W3:Y:S03]  /*12780*/  SYNCS.PHASECHK.TRANS64.TRYWAIT P1, [R7+URZ+0x28c30], R6 ;  /* 0x028c3006070075a7 */ /* 0x0004e6000802017f */
[----:B---3--:R-:W-:Y:S05]  /*12790*/  @!P1 NANOSLEEP.SYNCS 0x989680 ;  /* 0x009896800000995d */ /* 0x008fea0003900000 */
[----:B------:R-:W3:Y:S02]  /*127a0*/  @!P1 SYNCS.PHASECHK.TRANS64 P1, [R7+URZ+0x28c30], R6 ;  /* 0x028c3006070095a7 */ /* 0x000ee4000802007f */
[----:B---3--:R-:W-:Y:S05]  /*127b0*/  @!P1 BRA `(.L_x_379) ;  /* 0xfffffffc00ec9947 */ /* 0x008fea000383ffff */
[----:B------:R-:W-:Y:S05]  /*127c0*/  BRA `(.L_x_378) ;  /* 0xffffff3000987947 */ /* 0x000fea000383ffff */
.L_x_384:
[----:B---3--:R-:W-:-:S04]  /*127d0*/  IMAD.U32 R9, RZ, RZ, UR22 ;  /* 0x00000016ff097e24 */ /* 0x008fc8000f8e00ff */
[----:B------:R3:W4:Y:S03]  /*127e0*/  SYNCS.PHASECHK.TRANS64.TRYWAIT P1, [R9+URZ+0x28c50], R6 ;  /* 0x028c5006090075a7 */ /* 0x000726000802017f */
[----:B----4-:R-:W-:Y:S05]  /*127f0*/  @!P1 NANOSLEEP.SYNCS 0x989680 ;  /* 0x009896800000995d */ /* 0x010fea0003900000 */
[----:B------:R-:W4:Y:S02]  /*12800*/  @!P1 SYNCS.PHASECHK.TRANS64 P1, [R9+URZ+0x28c50], R6 ;  /* 0x028c5006090095a7 */ /* 0x000f24000802007f */
[----:B----4-:R-:W-:Y:S05]  /*12810*/  @!P1 BRA `(.L_x_384) ;  /* 0xfffffffc00ec9947 */ /* 0x010fea000383ffff */
[----:B------:R-:W-:Y:S05]  /*12820*/  BRA `(.L_x_383) ;  /* 0xffffff4800cc7947 */ /* 0x000fea000383ffff */
.L_x_424:
[----:B------:R-:W0:Y:S01]  /*12830*/  S2R R21, SR_TID.X ;  /* 0x0000000000157919 */ /* 0x000e220000002100 */
[----:B------:R-:W-:Y:S01]  /*12840*/  BSSY B0, `(.L_x_487) ;  /* 0x000000a000007945 */ /* 0x000fe20003800000 */
[----:B------:R-:W-:Y:S02]  /*12850*/  IMAD.MOV.U32 R12, RZ, RZ, RZ ;  /* 0x000000ffff0c7224 */ /* 0x000fe400078e00ff */
[----:B------:R-:W-:Y:S02]  /*12860*/  IMAD.MOV.U32 R11, RZ, RZ, 0x1f ;  /* 0x0000001fff0b7424 */ /* 0x000fe400078e00ff */
[----:B------:R-:W-:Y:S01]  /*12870*/  IMAD.MOV.U32 R15, RZ, RZ, -0x1 ;  /* 0xffffffffff0f7424 */ /* 0x000fe200078e00ff */
[----:B0-----:R-:W-:-:S04]  /*12880*/  SHF.R.U32.HI R21, RZ, 0x5, R21 ;  /* 0x00000005ff157819 */ /* 0x001fc80000011615 */
[----:B------:R-:W-:-:S05]  /*12890*/  LOP3.LUT R21, R21, 0x3, RZ, 0xc0, !PT ;  /* 0x0000000315157812 */ /* 0x000fca00078ec0ff */
[----:B------:R-:W-:-:S07]  /*128a0*/  IMAD.MOV.U32 R13, RZ, RZ, R21 ;  /* 0x000000ffff0d7224 */ /* 0x000fce00078e0015 */
[----:B-----5:R-:W-:Y:S05]  /*128b0*/  WARPSYNC.COLLECTIVE R15, `(.L_x_488) ;  /* 0x000000000f087348 */ /* 0x020fea0003c00000 */
[----:B------:R0:W1:Y:S02]  /*128c0*/  SHFL.IDX P6, R14, R13, R12, R11 ;  /* 0x0000000c0d0e7389 */ /* 0x00006400000c000b */
[----:B01---5:R-:W-:Y:S01]  /*128d0*/  ENDCOLLECTIVE ;  /* 0x000000000000791b */ /* 0x023fe20003800000 */
.L_x_488:
[----:B------:R-:W-:Y:S05]  /*128e0*/  BSYNC B0 ;  /* 0x0000000000007941 */ /* 0x000fea0003800000 */
.L_x_487:
[----:B------:R-:W-:Y:S05]  /*128f0*/  BRA `(.L_x_489) ;  /* 0xffffffbc00d07947 */ /* 0x000fea000383ffff */
.L_x_427:
[----:B0-----:R0:W1:Y:S02]  /*12900*/  SYNCS.PHASECHK.TRANS64.TRYWAIT P0, [R19+URZ+0x28c40], R0 ;  /* 0x028c4000130075a7 */ /* 0x001064000800017f */
[----:B-1----:R-:W-:Y:S05]  /*12910*/  @!P0 NANOSLEEP.SYNCS 0x989680 ;  /* 0x009896800000895d */ /* 0x002fea0003900000 */
[----:B------:R-:W1:Y:S02]  /*12920*/  @!P0 SYNCS.PHASECHK.TRANS64 P0, [R19+URZ+0x28c40], R0 ;  /* 0x028c4000130085a7 */ /* 0x000e64000800007f */
[----:B-1----:R-:W-:Y:S05]  /*12930*/  @!P0 BRA `(.L_x_427) ;  /* 0xfffffffc00f08947 */ /* 0x002fea000383ffff */
[----:B------:R-:W-:Y:S05]  /*12940*/  BRA `(.L_x_490) ;  /* 0xffffffc000b47947 */ /* 0x000fea000383ffff */
.L_x_428:
        /* <DEDUP_REMOVED lines=8> */
.L_x_492:
[----:B------:R-:W-:Y:S05]  /*129d0*/  BSYNC B0 ;  /* 0x0000000000007941 */ /* 0x000fea0003800000 */
.L_x_491:
[----:B------:R-:W-:Y:S02]  /*129e0*/  IMAD.MOV.U32 R13, RZ, RZ, R0 ;  /* 0x000000ffff0d7224 */ /* 0x000fe400078e0000 */
[----:B------:R-:W-:Y:S02]  /*129f0*/  IMAD.MOV.U32 R12, RZ, RZ, RZ ;  /* 0x000000ffff0c7224 */ /* 0x000fe400078e00ff */
[----:B------:R-:W-:Y:S02]  /*12a00*/  IMAD.MOV.U32 R11, RZ, RZ, 0x181f ;  /* 0x0000181fff0b7424 */ /* 0x000fe400078e00ff */
[----:B------:R-:W-:Y:S02]  /*12a10*/  IMAD.MOV.U32 R15, RZ, RZ, -0x1 ;  /* 0xffffffffff0f7424 */ /* 0x000fe400078e00ff */
[----:B------:R-:W-:Y:S02]  /*12a20*/  IMAD.MOV.U32 R2, RZ, RZ, R14 ;  /* 0x000000ffff027224 */ /* 0x000fe400078e000e */
[----:B------:R-:W-:-:S07]  /*12a30*/  @P0 IMAD R6, R4, 0x2, R17 ;  /* 0x0000000204060824 */ /* 0x000fce00078e0211 */
[----:B------:R-:W-:Y:S05]  /*12a40*/  WARPSYNC.COLLECTIVE R15, `(.L_x_493) ;  /* 0x000000000f087348 */ /* 0x000fea0003c00000 */
[----:B------:R0:W1:Y:S02]  /*12a50*/  SHFL.IDX P6, R14, R13, R12, R11 ;  /* 0x0000000c0d0e7389 */ /* 0x00006400000c000b */
[----:B01----:R-:W-:Y:S01]  /*12a60*/  ENDCOLLECTIVE ;  /* 0x000000000000791b */ /* 0x003fe20003800000 */
.L_x_493:
[----:B------:R-:W-:Y:S02]  /*12a70*/  IMAD.MOV.U32 R13, RZ, RZ, R5 ;  /* 0x000000ffff0d7224 */ /* 0x000fe400078e0005 */
[----:B------:R-:W-:Y:S02]  /*12a80*/  IMAD.MOV.U32 R12, RZ, RZ, 0x1 ;  /* 0x00000001ff0c7424 */ /* 0x000fe400078e00ff */
[----:B------:R-:W-:-:S07]  /*12a90*/  IMAD.MOV.U32 R3, RZ, RZ, R14 ;  /* 0x000000ffff037224 */ /* 0x000fce00078e000e */
[----:B------:R-:W-:Y:S05]  /*12aa0*/  WARPSYNC.COLLECTIVE R15, `(.L_x_494) ;  /* 0x000000000f087348 */ /* 0x000fea0003c00000 */
[----:B------:R0:W1:Y:S02]  /*12ab0*/  SHFL.IDX P6, R14, R13, R12, R11 ;  /* 0x0000000c0d0e7389 */ /* 0x00006400000c000b */
[----:B01----:R-:W-:Y:S01]  /*12ac0*/  ENDCOLLECTIVE ;  /* 0x000000000000791b */ /* 0x003fe20003800000 */
.L_x_494:
[----:B------:R-:W-:-:S05]  /*12ad0*/  @P0 LEA R3, P1, R7, R3, 0x1 ;  /* 0x0000000307030211 */ /* 0x000fca00078208ff */
[----:B------:R-:W-:-:S05]  /*12ae0*/  @P0 IMAD.X R2, RZ, RZ, R2, P1 ;  /* 0x000000ffff020224 */ /* 0x000fca00008e0602 */
[----:B------:R-:W-:Y:S01]  /*12af0*/  @P0 LOP3.LUT R3, R3, R2, RZ, 0x3c, !PT ;  /* 0x0000000203030212 */ /* 0x000fe200078e3cff */
[----:B------:R-:W-:-:S03]  /*12b00*/  IMAD.MOV.U32 R13, RZ, RZ, R0 ;  /* 0x000000ffff0d7224 */ /* 0x000fc600078e0000 */
[----:B------:R-:W-:-:S04]  /*12b10*/  @P0 LOP3.LUT R2, R3, R2, RZ, 0x3c, !PT ;  /* 0x0000000203020212 */ /* 0x000fc800078e3cff */
[----:B------:R-:W-:-:S05]  /*12b20*/  @P0 LOP3.LUT R3, R3, R2, RZ, 0x3c, !PT ;  /* 0x0000000203030212 */ /* 0x000fca00078e3cff */
[----:B------:R-:W-:Y:S01]  /*12b30*/  @!PT LDS RZ, [RZ] ;  /* 0x00000000fffff984 */ /* 0x000fe20000000800 */
[----:B------:R-:W-:Y:S01]  /*12b40*/  @!PT LDS RZ, [RZ] ;  /* 0x00000000fffff984 */ /* 0x000fe20000000800 */
[----:B------:R-:W-:Y:S01]  /*12b50*/  @!PT LDS RZ, [RZ] ;  /* 0x00000000fffff984 */ /* 0x000fe20000000800 */
[----:B------:R0:W-:Y:S01]  /*12b60*/  @P0 LDGSTS.E.BYPASS.LTC128B.128 [R6+0x22400], desc[UR50][R2.64], !P2 ;  /* 0x2240000002060fae */ /* 0x0001e2000d101d72 */
[----:B------:R-:W-:Y:S01]  /*12b70*/  ISETP.GE.AND P0, PT, R28, 0x11, PT ;  /* 0x000000111c00780c */ /* 0x000fe20003f06270 */
[----:B0-----:R-:W-:-:S12]  /*12b80*/  IMAD.MOV.U32 R2, RZ, RZ, R14 ;  /* 0x000000ffff027224 */ /* 0x001fd800078e000e */
[----:B------:R-:W-:Y:S05]  /*12b90*/  WARPSYNC.COLLECTIVE R15, `(.L_x_495) ;  /* 0x000000000f087348 */ /* 0x000fea0003c00000 */
[----:B------:R0:W1:Y:S02]  /*12ba0*/  SHFL.IDX P6, R14, R13, R12, R11 ;  /* 0x0000000c0d0e7389 */ /* 0x00006400000c000b */
[----:B01----:R-:W-:Y:S01]  /*12bb0*/  ENDCOLLECTIVE ;  /* 0x000000000000791b */ /* 0x003fe20003800000 */
.L_x_495:
[----:B------:R-:W-:Y:S02]  /*12bc0*/  @P0 IMAD R6, R4, 0x2, R17 ;  /* 0x0000000204060824 */ /* 0x000fe400078e0211 */
[----:B------:R-:W-:Y:S02]  /*12bd0*/  IMAD.MOV.U32 R13, RZ, RZ, R5 ;  /* 0x000000ffff0d7224 */ /* 0x000fe400078e0005 */
[----:B------:R-:W-:Y:S02]  /*12be0*/  IMAD.MOV.U32 R12, RZ, RZ, 0x2 ;  /* 0x00000002ff0c7424 */ /* 0x000fe400078e00ff */
[----:B------:R-:W-:-:S07]  /*12bf0*/  IMAD.MOV.U32 R3, RZ, RZ, R14 ;  /* 0x000000ffff037224 */ /* 0x000fce00078e000e */
[----:B------:R-:W-:Y:S05]  /*12c00*/  WARPSYNC.COLLECTIVE R15, `(.L_x_496) ;  /* 0x000000000f087348 */ /* 0x000fea0003c00000 */
[----:B------:R0:W1:Y:S02]  /*12c10*/  SHFL.IDX P6, R14, R13, R12, R11 ;  /* 0x0000000c0d0e7389 */ /* 0x00006400000c000b */
[----:B01----:R-:W-:Y:S01]  /*12c20*/  ENDCOLLECTIVE ;  /* 0x000000000000791b */ /* 0x003fe20003800000 */
.L_x_496:
        /* <DEDUP_REMOVED lines=15> */
.L_x_497:
[----:B------:R-:W-:Y:S02]  /*12d20*/  @P0 IMAD R6, R4, 0x2, R17 ;  /* 0x0000000204060824 */ /* 0x000fe400078e0211 */
[----:B------:R-:W-:Y:S02]  /*12d30*/  IMAD.MOV.U32 R13, RZ, RZ, R5 ;  /* 0x000000ffff0d7224 */ /* 0x000fe400078e0005 */
[----:B------:R-:W-:Y:S02]  /*12d40*/  IMAD.MOV.U32 R12, RZ, RZ, 0x3 ;  /* 0x00000003ff0c7424 */ /* 0x000fe400078e00ff */
[----:B------:R-:W-:-:S07]  /*12d50*/  IMAD.MOV.U32 R3, RZ, RZ, R14 ;  /* 0x000000ffff037224 */ /* 0x000fce00078e000e */
[----:B------:R-:W-:Y:S05]  /*12d60*/  WARPSYNC.COLLECTIVE R15, `(.L_x_498) ;  /* 0x000000000f087348 */ /* 0x000fea0003c00000 */
[----:B------:R0:W1:Y:S02]  /*12d70*/  SHFL.IDX P6, R14, R13, R12, R11 ;  /* 0x0000000c0d0e7389 */ /* 0x00006400000c000b */
[----:B01----:R-:W-:Y:S01]  /*12d80*/  ENDCOLLECTIVE ;  /* 0x000000000000791b */ /* 0x003fe20003800000 */
.L_x_498:
[----:B------:R-:W-:-:S05]  /*12d90*/  @P0 LEA R3, P1, R7, R3, 0x1 ;  /* 0x0000000307030211 */ /* 0x000fca00078208ff */
[----:B------:R-:W-:-:S05]  /*12da0*/  @P0 IMAD.X R2, RZ, RZ, R2, P1 ;  /* 0x000000ffff020224 */ /* 0x000fca00008e0602 */
[----:B------:R-:W-:Y:S01]  /*12db0*/  @P0 LOP3.LUT R3, R3, R2, RZ, 0x3c, !PT ;  /* 0x0000000203030212 */ /* 0x000fe200078e3cff */
[----:B------:R-:W-:-:S03]  /*12dc0*/  IMAD.MOV.U32 R13, RZ, RZ, R0 ;  /* 0x000000ffff0d7224 */ /* 0x000fc600078e0000 */
[----:B------:R-:W-:-:S04]  /*12dd0*/  @P0 LOP3.LUT R2, R3, R2, RZ, 0x3c, !PT ;  /* 0x0000000203020212 */ /* 0x000fc800078e3cff */
[----:B------:R-:W-:Y:S01]  /*12de0*/  @P0 LOP3.LUT R3, R3, R2, RZ, 0x3c, !PT ;  /* 0x0000000203030212 */ /* 0x000fe200078e3cff */
[----:B------:R-:W-:-:S07]  /*12df0*/  IMAD.MOV.U32 R5, RZ, RZ, R14 ;  /* 0x000000ffff057224 */ /* 0x000fce00078e000e */
[----:B------:R-:W-:Y:S05]  /*12e00*/  WARPSYNC.COLLECTIVE R15, `(.L_x_499) ;  /* 0x000000000f087348 */ /* 0x000fea0003c00000 */
[----:B------:R0:W1:Y:S02]  /*12e10*/  SHFL.IDX P6, R14, R13, R12, R11 ;  /* 0x0000000c0d0e7389 */ /* 0x00006400000c000b */
[----:B01----:R-:W-:Y:S01]  /*12e20*/  ENDCOLLECTIVE ;  /* 0x000000000000791b */ /* 0x003fe20003800000 */
.L_x_499:
[----:B------:R-:W-:Y:S01]  /*12e30*/  @!PT LDS RZ, [RZ] ;  /* 0x00000000fffff984 */ /* 0x000fe20000000800 */
[----:B------:R-:W-:Y:S01]  /*12e40*/  @!PT LDS RZ, [RZ] ;  /* 0x00000000fffff984 */ /* 0x000fe20000000800 */
[----:B------:R-:W-:Y:S01]  /*12e50*/  @!PT LDS RZ, [RZ] ;  /* 0x00000000fffff984 */ /* 0x000fe20000000800 */
[----:B------:R1:W-:Y:S01]  /*12e60*/  @P0 LDGSTS.E.BYPASS.LTC128B.128 [R6+0x23400], desc[UR50][R2.64], !P2 ;  /* 0x2340000002060fae */ /* 0x0003e2000d101d72 */
[----:B------:R-:W-:Y:S01]  /*12e70*/  IMAD.MOV.U32 R0, RZ, RZ, R14 ;  /* 0x000000ffff007224 */ /* 0x000fe200078e000e */
[----:B------:R-:W-:Y:S06]  /*12e80*/  BRA `(.L_x_500) ;  /* 0xffffffc000647947 */ /* 0x000fec000383ffff */
.L_x_433:
[----:B------:R-:W-:Y:S02]  /*12e90*/  IMAD.MOV.U32 R13, RZ, RZ, R4 ;  /* 0x000000ffff0d7224 */ /* 0x000fe400078e0004 */
[----:B------:R-:W-:Y:S02]  /*12ea0*/  IMAD.MOV.U32 R12, RZ, RZ, RZ ;  /* 0x000000ffff0c7224 */ /* 0x000fe400078e00ff */
[----:B------:R-:W-:Y:S02]  /*12eb0*/  IMAD.MOV.U32 R11, RZ, RZ, 0x181f ;  /* 0x0000181fff0b7424 */ /* 0x000fe400078e00ff */
[----:B------:R-:W-:Y:S02]  /*12ec0*/  IMAD.MOV.U32 R15, RZ, RZ, -0x1 ;  /* 0xffffffffff0f7424 */ /* 0x000fe400078e00ff */
[----:B-----5:R-:W-:Y:S02]  /*12ed0*/  IMAD R5, R10, R7, RZ ;  /* 0x000000070a057224 */ /* 0x020fe400078e02ff */
[----:B------:R-:W-:-:S07]  /*12ee0*/  IMAD R25, R25, 0x40, R36 ;  /* 0x0000004019197824 */ /* 0x000fce00078e0224 */
[----:B------:R-:W-:Y:S05]  /*12ef0*/  WARPSYNC.COLLECTIVE R15, `(.L_x_501) ;  /* 0x000000000f087348 */ /* 0x000fea0003c00000 */
[----:B------:R0:W1:Y:S02]  /*12f00*/  SHFL.IDX P6, R14, R13, R12, R11 ;  /* 0x0000000c0d0e7389 */ /* 0x00006400000c000b */
[----:B01----:R-:W-:Y:S01]  /*12f10*/  ENDCOLLECTIVE ;  /* 0x000000000000791b */ /* 0x003fe20003800000 */
.L_x_501:
[C---:B------:R-:W-:Y:S01]  /*12f20*/  VIADD R6, R25.reuse, 0x10 ;  /* 0x0000001019067836 */ /* 0x040fe20000000000 */
[----:B------:R-:W-:Y:S01]  /*12f30*/  ISETP.GE.AND P0, PT, R25, R5, PT ;  /* 0x000000051900720c */ /* 0x000fe20003f06270 */
[----:B------:R-:W-:Y:S02]  /*12f40*/  IMAD.MOV.U32 R13, RZ, RZ, R0 ;  /* 0x000000ffff0d7224 */ /* 0x000fe400078e0000 */
[----:B------:R-:W-:-:S10]  /*12f50*/  IMAD.MOV.U32 R2, RZ, RZ, R14 ;  /* 0x000000ffff027224 */ /* 0x000fd400078e000e */
[----:B------:R-:W-:Y:S05]  /*12f60*/  WARPSYNC.COLLECTIVE R15, `(.L_x_502) ;  /* 0x000000000f087348 */ /* 0x000fea0003c00000 */
[----:B------:R0:W1:Y:S02]  /*12f70*/  SHFL.IDX P6, R14, R13, R12, R11 ;  /* 0x0000000c0d0e7389 */ /* 0x00006400000c000b */
[----:B01----:R-:W-:Y:S01]  /*12f80*/  ENDCOLLECTIVE ;  /* 0x000000000000791b */ /* 0x003fe20003800000 */
.L_x_502:
[----:B------:R-:W-:Y:S02]  /*12f90*/  IMAD.MOV.U32 R13, RZ, RZ, R4 ;  /* 0x000000ffff0d7224 */ /* 0x000fe400078e0004 */
[----:B------:R-:W-:Y:S02]  /*12fa0*/  IMAD.MOV.U32 R12, RZ, RZ, 0x1 ;  /* 0x00000001ff0c7424 */ /* 0x000fe400078e00ff */
[----:B------:R-:W-:-:S07]  /*12fb0*/  IMAD.MOV.U32 R3, RZ, RZ, R14 ;  /* 0x000000ffff037224 */ /* 0x000fce00078e000e */
[----:B------:R-:W-:Y:S05]  /*12fc0*/  WARPSYNC.COLLECTIVE R15, `(.L_x_503) ;  /* 0x000000000f087348 */ /* 0x000fea0003c00000 */
[----:B------:R0:W1:Y:S02]  /*12fd0*/  SHFL.IDX P6, R14, R13, R12, R11 ;  /* 0x0000000c0d0e7389 */ /* 0x00006400000c000b */
[----:B01----:R-:W-:Y:S01]  /*12fe0*/  ENDCOLLECTIVE ;  /* 0x000000000000791b */ /* 0x003fe20003800000 */
.L_x_503:
[----:B------:R-:W-:-:S05]  /*12ff0*/  @!P0 LEA R3, P2, R9, R3, 0x1 ;  /* 0x0000000309038211 */ /* 0x000fca00078408ff */
[----:B------:R-:W-:-:S05]  /*13000*/  @!P0 IMAD.X R2, RZ, RZ, R2, P2 ;  /* 0x000000ffff028224 */ /* 0x000fca00010e0602 */
[----:B------:R-:W-:Y:S01]  /*13010*/  @!P0 LOP3.LUT R3, R3, R2, RZ, 0x3c, !PT ;  /* 0x0000000203038212 */ /* 0x000fe200078e3cff */
[----:B------:R-:W-:-:S03]  /*13020*/  IMAD.MOV.U32 R13, RZ, RZ, R0 ;  /* 0x000000ffff0d7224 */ /* 0x000fc600078e0000 */
[----:B------:R-:W-:-:S04]  /*13030*/  @!P0 LOP3.LUT R2, R3, R2, RZ, 0x3c, !PT ;  /* 0x0000000203028212 */ /* 0x000fc800078e3cff */
[----:B------:R-:W-:-:S05]  /*13040*/  @!P0 LOP3.LUT R3, R3, R2, RZ, 0x3c, !PT ;  /* 0x0000000203038212 */ /* 0x000fca00078e3cff */
        /* <DEDUP_REMOVED lines=9> */
.L_x_504:
[----:B------:R-:W-:Y:S02]  /*130e0*/  IMAD.MOV.U32 R13, RZ, RZ, R4 ;  /* 0x000000ffff0d7224 */ /* 0x000fe400078e0004 */
[----:B------:R-:W-:Y:S02]  /*130f0*/  IMAD.MOV.U32 R12, RZ, RZ, 0x2 ;  /* 0x00000002ff0c7424 */ /* 0x000fe400078e00ff */
[----:B------:R-:W-:-:S07]  /*13100*/  IMAD.MOV.U32 R3, RZ, RZ, R14 ;  /* 0x000000ffff037224 */ /* 0x000fce00078e000e */
[----:B------:R-:W-:Y:S05]  /*13110*/  WARPSYNC.COLLECTIVE R15, `(.L_x_505) ;  /* 0x000000000f087348 */ /* 0x000fea0003c00000 */
[----:B------:R0:W1:Y:S02]  /*13120*/  SHFL.IDX P6, R14, R13, R12, R11 ;  /* 0x0000000c0d0e7389 */ /* 0x00006400000c000b */
[----:B01----:R-:W-:Y:S01]  /*13130*/  ENDCOLLECTIVE ;  /* 0x000000000000791b */ /* 0x003fe20003800000 */
.L_x_505:
        /* <DEDUP_REMOVED lines=9> */
[----:B------:R0:W-:Y:S02]  /*131d0*/  @!P0 LDGSTS.E.BYPASS.LTC128B.128 [R8+0x20c00], desc[UR50][R2.64], !P1 ;  /* 0x20c0000002088fae */ /* 0x0001e4000c901d72 */
[----:B0-----:R-:W-:-:S05]  /*131e0*/  VIADD R2, R25, 0x20 ;  /* 0x0000002019027836 */ /* 0x001fca0000000000 */
[----:B------:R-:W-:Y:S01]  /*131f0*/  ISETP.GE.AND P0, PT, R2, R5, PT ;  /* 0x000000050200720c */ /* 0x000fe20003f06270 */
[----:B------:R-:W-:-:S12]  /*13200*/  IMAD.MOV.U32 R2, RZ, RZ, R14 ;  /* 0x000000ffff027224 */ /* 0x000fd800078e000e */
[----:B------:R-:W-:Y:S05]  /*13210*/  WARPSYNC.COLLECTIVE R15, `(.L_x_506) ;  /* 0x000000000f087348 */ /* 0x000fea0003c00000 */
[----:B------:R0:W1:Y:S02]  /*13220*/  SHFL.IDX P6, R14, R13, R12, R11 ;  /* 0x0000000c0d0e7389 */ /* 0x00006400000c000b */
[----:B01----:R-:W-:Y:S01]  /*13230*/  ENDCOLLECTIVE ;  /* 0x000000000000791b */ /* 0x003fe20003800000 */
.L_x_506:
[----:B------:R-:W-:Y:S02]  /*13240*/  IMAD.MOV.U32 R13, RZ, RZ, R4 ;  /* 0x000000ffff0d7224 */ /* 0x000fe400078e0004 */
[----:B------:R-:W-:Y:S02]  /*13250*/  IMAD.MOV.U32 R12, RZ, RZ, 0x3 ;  /* 0x00000003ff0c7424 */ /* 0x000fe400078e00ff */
[----:B------:R-:W-:-:S07]  /*13260*/  IMAD.MOV.U32 R3, RZ, RZ, R14 ;  /* 0x000000ffff037224 */ /* 0x000fce00078e000e */
[----:B------:R-:W-:Y:S05]  /*13270*/  WARPSYNC.COLLECTIVE R15, `(.L_x_507) ;  /* 0x000000000f087348 */ /* 0x000fea0003c00000 */
[----:B------:R0:W1:Y:S02]  /*13280*/  SHFL.IDX P6, R14, R13, R12, R11 ;  /* 0x0000000c0d0e7389 */ /* 0x00006400000c000b */
[----:B01----:R-:W-:Y:S01]  /*13290*/  ENDCOLLECTIVE ;  /* 0x000000000000791b */ /* 0x003fe20003800000 */
.L_x_507:
[----:B------:R-:W-:-:S05]  /*132a0*/  @!P0 LEA R3, P2, R9, R3, 0x1 ;  /* 0x0000000309038211 */ /* 0x000fca00078408ff */
[----:B------:R-:W-:-:S05]  /*132b0*/  @!P0 IMAD.X R2, RZ, RZ, R2, P2 ;  /* 0x000000ffff028224 */ /* 0x000fca00010e0602 */
[----:B------:R-:W-:Y:S01]  /*132c0*/  @!P0 LOP3.LUT R3, R3, R2, RZ, 0x3c, !PT ;  /* 0x0000000203038212 */ /* 0x000fe200078e3cff */
[----:B------:R-:W-:-:S03]  /*132d0*/  IMAD.MOV.U32 R13, RZ, RZ, R0 ;  /* 0x000000ffff0d7224 */ /* 0x000fc600078e0000 */
[----:B------:R-:W-:-:S04]  /*132e0*/  @!P0 LOP3.LUT R2, R3, R2, RZ, 0x3c, !PT ;  /* 0x0000000203028212 */ /* 0x000fc800078e3cff */
[----:B------:R-:W-:Y:S01]  /*132f0*/  @!P0 LOP3.LUT R3, R3, R2, RZ, 0x3c, !PT ;  /* 0x0000000203038212 */ /* 0x000fe200078e3cff */
[----:B------:R-:W-:-:S07]  /*13300*/  IMAD.MOV.U32 R4, RZ, RZ, R14 ;  /* 0x000000ffff047224 */ /* 0x000fce00078e000e */
[----:B------:R-:W-:Y:S05]  /*13310*/  WARPSYNC.COLLECTIVE R15, `(.L_x_508) ;  /* 0x000000000f087348 */ /* 0x000fea0003c00000 */
[----:B------:R0:W1:Y:S02]  /*13320*/  SHFL.IDX P6, R14, R13, R12, R11 ;  /* 0x0000000c0d0e7389 */ /* 0x00006400000c000b */
[----:B01----:R-:W-:Y:S01]  /*13330*/  ENDCOLLECTIVE ;  /* 0x000000000000791b */ /* 0x003fe20003800000 */
.L_x_508:
[----:B------:R-:W-:Y:S01]  /*13340*/  @!PT LDS RZ, [RZ] ;  /* 0x00000000fffff984 */ /* 0x000fe20000000800 */
[----:B------:R-:W-:Y:S01]  /*13350*/  @!PT LDS RZ, [RZ] ;  /* 0x00000000fffff984 */ /* 0x000fe20000000800 */
[----:B------:R-:W-:Y:S01]  /*13360*/  @!PT LDS RZ, [RZ] ;  /* 0x00000000fffff984 */ /* 0x000fe20000000800 */
[----:B------:R0:W-:Y:S01]  /*13370*/  @!P0 LDGSTS.E.BYPASS.LTC128B.128 [R8+0x21400], desc[UR50][R2.64], !P1 ;  /* 0x2140000002088fae */ /* 0x0001e2000c901d72 */
[----:B------:R-:W-:Y:S01]  /*13380*/  IMAD.MOV.U32 R0, RZ, RZ, R14 ;  /* 0x000000ffff007224 */ /* 0x000fe200078e000e */
[----:B------:R-:W-:Y:S06]  /*13390*/  BRA `(.L_x_509) ;  /* 0xffffffc400607947 */ /* 0x000fec000383ffff */
.L_x_436:
[----:B0-----:R0:W1:Y:S02]  /*133a0*/  SYNCS.PHASECHK.TRANS64.TRYWAIT P0, [R17+URZ+0x28c20], R0 ;  /* 0x028c2000110075a7 */ /* 0x001064000800017f */
[----:B-1----:R-:W-:Y:S05]  /*133b0*/  @!P0 NANOSLEEP.SYNCS 0x989680 ;  /* 0x009896800000895d */ /* 0x002fea0003900000 */
[----:B------:R-:W1:Y:S02]  /*133c0*/  @!P0 SYNCS.PHASECHK.TRANS64 P0, [R17+URZ+0x28c20], R0 ;  /* 0x028c2000110085a7 */ /* 0x000e64000800007f */
[----:B-1----:R-:W-:Y:S05]  /*133d0*/  @!P0 BRA `(.L_x_436) ;  /* 0xfffffffc00f08947 */ /* 0x002fea000383ffff */
[----:B------:R-:W-:Y:S05]  /*133e0*/  BRA `(.L_x_510) ;  /* 0xffffffc400bc7947 */ /* 0x000fea000383ffff */
.L_x_439:
[----:B0-----:R0:W1:Y:S02]  /*133f0*/  SYNCS.PHASECHK.TRANS64.TRYWAIT P0, [R19+URZ+0x28c60], R0 ;  /* 0x028c6000130075a7 */ /* 0x001064000800017f */
[----:B-1----:R-:W-:Y:S05]  /*13400*/  @!P0 NANOSLEEP.SYNCS 0x989680 ;  /* 0x009896800000895d */ /* 0x002fea0003900000 */
[----:B------:R-:W1:Y:S02]  /*13410*/  @!P0 SYNCS.PHASECHK.TRANS64 P0, [R19+URZ+0x28c60], R0 ;  /* 0x028c6000130085a7 */ /* 0x000e64000800007f */
[----:B-1----:R-:W-:Y:S05]  /*13420*/  @!P0 BRA `(.L_x_439) ;  /* 0xfffffffc00f08947 */ /* 0x002fea000383ffff */
[----:B------:R-:W-:Y:S05]  /*13430*/  BRA `(.L_x_511) ;  /* 0xffffffc400cc7947 */ /* 0x000fea000383ffff */
.L_x_440:
        /* <DEDUP_REMOVED lines=8> */
.L_x_513:
[----:B------:R-:W-:Y:S05]  /*134c0*/  BSYNC B0 ;  /* 0x0000000000007941 */ /* 0x000fea0003800000 */
.L_x_512:
[----:B------:R0:W5:Y:S01]  /*134d0*/  LDL R8, [R1] ;  /* 0x0000000001087983 */ /* 0x0001620000100800 */
[----:B------:R-:W-:Y:S01]  /*134e0*/  IMAD.MOV.U32 R13, RZ, RZ, R4 ;  /* 0x000000ffff0d7224 */ /* 0x000fe200078e0004 */
[C---:B------:R-:W-:Y:S01]  /*134f0*/  LOP3.LUT P5, RZ, R29.reuse, 0x2, RZ, 0xc0, !PT ;  /* 0x000000021dff7812 */ /* 0x040fe200078ac0ff */
[----:B------:R-:W-:Y:S01]  /*13500*/  IMAD.MOV.U32 R12, RZ, RZ, RZ ;  /* 0x000000ffff0c7224 */ /* 0x000fe200078e00ff */
[----:B------:R-:W1:Y:S01]  /*13510*/  S2R R7, SR_TID.X ;  /* 0x0000000000077919 */ /* 0x000e620000002100 */
[----:B------:R-:W-:Y:S01]  /*13520*/  IMAD.MOV.U32 R11, RZ, RZ, 0x181f ;  /* 0x0000181fff0b7424 */ /* 0x000fe200078e00ff */
[C---:B------:R-:W-:Y:S01]  /*13530*/  LOP3.LUT P4, RZ, R29.reuse, 0x4, RZ, 0xc0, !PT ;  /* 0x000000041dff7812 */ /* 0x040fe2000788c0ff */
[----:B------:R-:W-:Y:S01]  /*13540*/  IMAD.MOV.U32 R15, RZ, RZ, -0x1 ;  /* 0xffffffffff0f7424 */ /* 0x000fe200078e00ff */
[----:B------:R-:W-:Y:S01]  /*13550*/  LOP3.LUT P3, RZ, R29, 0x8, RZ, 0xc0, !PT ;  /* 0x000000081dff7812 */ /* 0x000fe2000786c0ff */
[----:B------:R-:W-:Y:S01]  /*13560*/  IMAD.MOV.U32 R3, RZ, RZ, R14 ;  /* 0x000000ffff037224 */ /* 0x000fe200078e000e */
[----:B------:R-:W-:Y:S01]  /*13570*/  LOP3.LUT R16, R16, 0xfffffeff, RZ, 0xc0, !PT ;  /* 0xfffffeff10107812 */ /* 0x000fe200078ec0ff */
[----:B0-----:R-:W-:-:S10]  /*13580*/  IMAD R5, R5, 0x2, R17 ;  /* 0x0000000205057824 */ /* 0x001fd400078e0211 */
[----:B-1---5:R-:W-:Y:S05]  /*13590*/  WARPSYNC.COLLECTIVE R15, `(.L_x_514) ;  /* 0x000000000f087348 */ /* 0x022fea0003c00000 */
[----:B------:R0:W2:Y:S02]  /*135a0*/  SHFL.IDX P6, R14, R13, R12, R11 ;  /* 0x0000000c0d0e7389 */ /* 0x0000a400000c000b */
[----:B012--5:R-:W-:Y:S01]  /*135b0*/  ENDCOLLECTIVE ;  /* 0x000000000000791b */ /* 0x027fe20003800000 */
.L_x_514:
[----:B------:R-:W-:Y:S01]  /*135c0*/  LOP3.LUT P2, RZ, R29, 0x10, RZ, 0xc0, !PT ;  /* 0x000000101dff7812 */ /* 0x000fe2000784c0ff */
[----:B------:R-:W-:Y:S02]  /*135d0*/  IMAD.MOV.U32 R13, RZ, RZ, R6 ;  /* 0x000000ffff0d7224 */ /* 0x000fe400078e0006 */
[----:B------:R-:W-:Y:S02]  /*135e0*/  IMAD.MOV.U32 R12, RZ, RZ, 0x1 ;  /* 0x00000001ff0c7424 */ /* 0x000fe400078e00ff */
[----:B------:R-:W-:Y:S02]  /*135f0*/  IMAD.SHL.U32 R7, R7, 0x8, RZ ;  /* 0x0000000807077824 */ /* 0x000fe400078e00ff */
[----:B------:R-:W-:-:S03]  /*13600*/  IMAD.MOV.U32 R2, RZ, RZ, R14 ;  /* 0x000000ffff027224 */ /* 0x000fc600078e000e */
[----:B------:R-:W-:-:S05]  /*13610*/  LOP3.LUT R7, R7, 0x38, RZ, 0xc0, !PT ;  /* 0x0000003807077812 */ /* 0x000fca00078ec0ff */
[----:B------:R-:W-:Y:S01]  /*13620*/  IMAD.SHL.U32 R0, R7, 0x2, RZ ;  /* 0x0000000207007824 */ /* 0x000fe200078e00ff */
[----:B------:R-:W-:-:S04]  /*13630*/  LOP3.LUT R7, R29, 0x1, RZ, 0xc0, !PT ;  /* 0x000000011d077812 */ /* 0x000fc800078ec0ff */
[----:B------:R-:W-:Y:S02]  /*13640*/  IADD3 R2, P0, R2, R0, RZ ;  /* 0x0000000002027210 */ /* 0x000fe40007f1e0ff */
[----:B------:R-:W-:-:S03]  /*13650*/  ISETP.NE.U32.AND P1, PT, R7, 0x1, PT ;  /* 0x000000010700780c */ /* 0x000fc60003f25070 */
[----:B------:R-:W-:Y:S01]  /*13660*/  IMAD.X R3, RZ, RZ, R3, P0 ;  /* 0x000000ffff037224 */ /* 0x000fe200000e0603 */
[----:B------:R-:W-:-:S09]  /*13670*/  ISETP.LT.OR P0, PT, R28, 0x1, P1 ;  /* 0x000000011c00780c */ /* 0x000fd20000f01670 */
[----:B------:R-:W-:Y:S02]  /*13680*/  @P1 LOP3.LUT R16, R16, 0x100, RZ, 0xfc, !PT ;  /* 0x0000010010101812 */ /* 0x000fe400078efcff */
[----:B------:R-:W-:Y:S02]  /*13690*/  LOP3.LUT P1, RZ, R29, 0x20, RZ, 0xc0, !PT ;  /* 0x000000201dff7812 */ /* 0x000fe4000782c0ff */
[----:B------:R-:W-:Y:S01]  /*136a0*/  @!PT LDS RZ, [RZ] ;  /* 0x00000000fffff984 */ /* 0x000fe20000000800 */
[----:B------:R-:W-:Y:S01]  /*136b0*/  @!PT LDS RZ, [RZ] ;  /* 0x00000000fffff984 */ /* 0x000fe20000000800 */
[----:B------:R-:W-:Y:S01]  /*136c0*/  @!PT LDS RZ, [RZ] ;  /* 0x00000000fffff984 */ /* 0x000fe20000000800 */
[----:B------:R0:W-:Y:S01]  /*136d0*/  LDGSTS.E.BYPASS.LTC128B.128 [R5+0x400], desc[UR50][R2.64], !P0 ;  /* 0x0040000002057fae */ /* 0x0001e2000c101d72 */
[C---:B------:R-:W-:Y:S02]  /*136e0*/  ISETP.LT.OR P0, PT, R28.reuse, 0x1, !P5 ;  /* 0x000000011c00780c */ /* 0x040fe40006f01670 */
[----:B------:R-:W-:Y:S02]  /*136f0*/  ISETP.LT.OR P6, PT, R28, 0x1, !P1 ;  /* 0x000000011c00780c */ /* 0x000fe40004fc1670 */
[----:B------:R-:W-:-:S09]  /*13700*/  LOP3.LUT R16, R16, 0xfffffdff, RZ, 0xc0, !PT ;  /* 0xfffffdff10107812 */ /* 0x000fd200078ec0ff */
[----:B------:R0:W-:Y:S01]  /*13710*/  LDGSTS.E.BYPASS.LTC128B.128 [R5+0x2400], desc[UR50][R2.64+0x80], !P0 ;  /* 0x0240008002057fae */ /* 0x0001e2000c101d72 */
[----:B------:R-:W-:-:S13]  /*13720*/  ISETP.LT.OR P0, PT, R28, 0x1, !P4 ;  /* 0x000000011c00780c */ /* 0x000fda0006701670 */
[----:B------:R0:W-:Y:S01]  /*13730*/  LDGSTS.E.BYPASS.LTC128B.128 [R5+0x4400], desc[UR50][R2.64+0x100], !P0 ;  /* 0x0440010002057fae */ /* 0x0001e2000c101d72 */
[----:B------:R-:W-:-:S13]  /*13740*/  ISETP.LT.OR P0, PT, R28, 0x1, !P3 ;  /* 0x000000011c00780c */ /* 0x000fda0005f01670 */
[----:B------:R0:W-:Y:S01]  /*13750*/  LDGSTS.E.BYPASS.LTC128B.128 [R5+0x6400], desc[UR50][R2.64+0x180], !P0 ;  /* 0x0640018002057fae */ /* 0x0001e2000c101d72 */
[----:B------:R-:W-:-:S13]  /*13760*/  ISETP.LT.OR P0, PT, R28, 0x1, !P2 ;  /* 0x000000011c00780c */ /* 0x000fda0005701670 */
[----:B------:R0:W-:Y:S01]  /*13770*/  LDGSTS.E.BYPASS.LTC128B.128 [R5+0x8400], desc[UR50][R2.64+0x200], !P0 ;  /* 0x0840020002057fae */ /* 0x0001e2000c101d72 */
[----:B------:R-:W-:-:S03]  /*13780*/  LOP3.LUT P0, RZ, R29, 0x40, RZ, 0xc0, !PT ;  /* 0x000000401dff7812 */ /* 0x000fc6000780c0ff */
[----:B------:R0:W-:Y:S01]  /*13790*/  LDGSTS.E.BYPASS.LTC128B.128 [R5+0xa400], desc[UR50][R2.64+0x280], !P6 ;  /* 0x0a40028002057fae */ /* 0x0001e2000f101d72 */
[----:B------:R-:W-:-:S13]  /*137a0*/  ISETP.LT.OR P6, PT, R28, 0x1, !P0 ;  /* 0x000000011c00780c */ /* 0x000fda00047c1670 */
[----:B------:R0:W-:Y:S01]  /*137b0*/  LDGSTS.E.BYPASS.LTC128B.128 [R5+0xc400], desc[UR50][R2.64+0x300], !P6 ;  /* 0x0c40030002057fae */ /* 0x0001e2000f101d72 */
[----:B------:R-:W-:-:S04]  /*137c0*/  PRMT R7, R8, 0x8880, RZ ;  /* 0x0000888008077816 */ /* 0x000fc800000000ff */
[----:B------:R-:W-:-:S13]  /*137d0*/  ISETP.GT.AND P6, PT, R7, -0x1, PT ;  /* 0xffffffff0700780c */ /* 0x000fda0003fc4270 */
[----:B------:R-:W-:Y:S02]  /*137e0*/  @P6 LOP3.LUT R16, R16, 0x200, RZ, 0xfc, !PT ;  /* 0x0000020010106812 */ /* 0x000fe400078efcff */
[----:B------:R-:W-:-:S13]  /*137f0*/  ISETP.LT.OR P6, PT, R28, 0x1, P6 ;  /* 0x000000011c00780c */ /* 0x000fda00037c1670 */
[----:B------:R0:W-:Y:S02]  /*13800*/  LDGSTS.E.BYPASS.LTC128B.128 [R5+0xe400], desc[UR50][R2.64+0x380], !P6 ;  /* 0x0e40038002057fae */ /* 0x0001e4000f101d72 */
[----:B0-----:R-:W-:Y:S05]  /*13810*/  WARPSYNC.COLLECTIVE R15, `(.L_x_515) ;  /* 0x000000000f087348 */ /* 0x001fea0003c00000 */
[----:B------:R1:W2:Y:S02]  /*13820*/  SHFL.IDX P6, R14, R13, R12, R11 ;  /* 0x0000000c0d0e7389 */ /* 0x0002a400000c000b */
[----:B012---:R-:W-:Y:S01]  /*13830*/  ENDCOLLECTIVE ;  /* 0x000000000000791b */ /* 0x007fe20003800000 */
.L_x_515:
[----:B------:R-:W-:Y:S02]  /*13840*/  IMAD.MOV.U32 R13, RZ, RZ, R4 ;  /* 0x000000ffff0d7224 */ /* 0x000fe400078e0004 */
[----:B------:R-:W-:-:S07]  /*13850*/  IMAD.MOV.U32 R3, RZ, RZ, R14 ;  /* 0x000000ffff037224 */ /* 0x000fce00078e000e */
[----:B------:R-:W-:Y:S05]  /*13860*/  WARPSYNC.COLLECTIVE R15, `(.L_x_516) ;  /* 0x000000000f087348 */ /* 0x000fea0003c00000 */
[----:B------:R0:W1:Y:S02]  /*13870*/  SHFL.IDX P6, R14, R13, R12, R11 ;  /* 0x0000000c0d0e7389 */ /* 0x00006400000c000b */
[----:B01----:R-:W-:Y:S01]  /*13880*/  ENDCOLLECTIVE ;  /* 0x000000000000791b */ /* 0x003fe20003800000 */
.L_x_516:
[----:B------:R-:W-:Y:S02]  /*13890*/  IMAD.MOV.U32 R13, RZ, RZ, R6 ;  /* 0x000000ffff0d7224 */ /* 0x000fe400078e0006 */
[----:B------:R-:W-:Y:S02]  /*138a0*/  IMAD.MOV.U32 R12, RZ, RZ, 0x2 ;  /* 0x00000002ff0c7424 */ /* 0x000fe400078e00ff */
[----:B------:R-:W-:-:S05]  /*138b0*/  IMAD.MOV.U32 R2, RZ, RZ, R14 ;  /* 0x000000ffff027224 */ /* 0x000fca00078e000e */
        /* <DEDUP_REMOVED lines=26> */
.L_x_517:
[----:B------:R-:W-:Y:S02]  /*13a60*/  IMAD.MOV.U32 R13, RZ, RZ, R4 ;  /* 0x000000ffff0d7224 */ /* 0x000fe400078e0004 */
[----:B------:R-:W-:-:S07]  /*13a70*/  IMAD.MOV.U32 R7, RZ, RZ, R14 ;  /* 0x000000ffff077224 */ /* 0x000fce00078e000e */
[----:B------:R-:W-:Y:S05]  /*13a80*/  WARPSYNC.COLLECTIVE R15, `(.L_x_518) ;  /* 0x000000000f087348 */ /* 0x000fea0003c00000 */
[----:B------:R0:W1:Y:S02]  /*13a90*/  SHFL.IDX P6, R14, R13, R12, R11 ;  /* 0x0000000c0d0e7389 */ /* 0x00006400000c000b */
[----:B01----:R-:W-:Y:S01]  /*13aa0*/  ENDCOLLECTIVE ;  /* 0x000000000000791b */ /* 0x003fe20003800000 */
.L_x_518:
        /* <DEDUP_REMOVED lines=29> */
.L_x_519:
[----:B------:R-:W-:Y:S02]  /*13c80*/  IMAD.MOV.U32 R13, RZ, RZ, R4 ;  /* 0x000000ffff0d7224 */ /* 0x000fe400078e0004 */
[----:B------:R-:W-:-:S07]  /*13c90*/  IMAD.MOV.U32 R6, RZ, RZ, R14 ;  /* 0x000000ffff067224 */ /* 0x000fce00078e000e */
[----:B------:R-:W-:Y:S05]  /*13ca0*/  WARPSYNC.COLLECTIVE R15, `(.L_x_520) ;  /* 0x000000000f087348 */ /* 0x000fea0003c00000 */
[----:B------:R0:W1:Y:S02]  /*13cb0*/  SHFL.IDX P6, R14, R13, R12, R11 ;  /* 0x0000000c0d0e7389 */ /* 0x00006400000c000b */
[----:B01----:R-:W-:Y:S01]  /*13cc0*/  ENDCOLLECTIVE ;  /* 0x000000000000791b */ /* 0x003fe20003800000 */
.L_x_520:
[----:B------:R-:W-:Y:S01]  /*13cd0*/  IMAD.MOV.U32 R2, RZ, RZ, R14 ;  /* 0x000000ffff027224 */ /* 0x000fe200078e000e */
[----:B------:R-:W-:Y:S06]  /*13ce0*/  BRA `(.L_x_521) ;  /* 0xffffffc400587947 */ /* 0x000fec000383ffff */
.L_x_447:
[----:B0-----:R0:W1:Y:S02]  /*13cf0*/  SYNCS.PHASECHK.TRANS64.TRYWAIT P0, [R6+URZ+0x28c40], R19 ;  /* 0x028c4013060075a7 */ /* 0x001064000800017f */
[----:B-1----:R-:W-:Y:S05]  /*13d00*/  @!P0 NANOSLEEP.SYNCS 0x989680 ;  /* 0x009896800000895d */ /* 0x002fea0003900000 */
[----:B------:R-:W1:Y:S02]  /*13d10*/  @!P0 SYNCS.PHASECHK.TRANS64 P0, [R6+URZ+0x28c40], R19 ;  /* 0x028c4013060085a7 */ /* 0x000e64000800007f */
[----:B-1----:R-:W-:Y:S05]  /*13d20*/  @!P0 BRA `(.L_x_447) ;  /* 0xfffffffc00f08947 */ /* 0x002fea000383ffff */
[----:B------:R-:W-:Y:S05]  /*13d30*/  BRA `(.L_x_522) ;  /* 0xffffffc800e47947 */ /* 0x000fea000383ffff */
.L_x_448:
[----:B------:R-:W-:Y:S01]  /*13d40*/  BSSY B1, `(.L_x_523) ;  /* 0x0000008000017945 */ /* 0x000fe20003800000 */
[----:B------:R-:W-:Y:S02]  /*13d50*/  IMAD.MOV.U32 R13, RZ, RZ, R25 ;  /* 0x000000ffff0d7224 */ /* 0x000fe400078e0019 */
[----:B------:R-:W-:Y:S02]  /*13d60*/  IMAD.MOV.U32 R12, RZ, RZ, RZ ;  /* 0x000000ffff0c7224 */ /* 0x000fe400078e00ff */
[----:B------:R-:W-:Y:S02]  /*13d70*/  IMAD.MOV.U32 R11, RZ, RZ, 0x181f ;  /* 0x0000181fff0b7424 */ /* 0x000fe400078e00ff */
[----:B------:R-:W-:-:S07]  /*13d80*/  IMAD.MOV.U32 R15, RZ, RZ, -0x1 ;  /* 0xffffffffff0f7424 */ /* 0x000fce00078e00ff */
[----:B0-----:R-:W-:Y:S05]  /*13d90*/  WARPSYNC.COLLECTIVE R15, `(.L_x_524) ;  /* 0x000000000f087348 */ /* 0x001fea0003c00000 */
[----:B------:R1:W2:Y:S02]  /*13da0*/  SHFL.IDX P6, R14, R13, R12, R11 ;  /* 0x0000000c0d0e7389 */ /* 0x0002a400000c000b */
[----:B012---:R-:W-:Y:S01]  /*13db0*/  ENDCOLLECTIVE ;  /* 0x000000000000791b */ /* 0x007fe20003800000 */
.L_x_524:
[----:B------:R-:W-:Y:S05]  /*13dc0*/  BSYNC B1 ;  /* 0x0000000000017941 */ /* 0x000fea0003800000 */
.L_x_523:
[----:B------:R-:W-:Y:S02]  /*13dd0*/  IMAD.MOV.U32 R13, RZ, RZ, R20 ;  /* 0x000000ffff0d7224 */ /* 0x000fe400078e0014 */
[----:B------:R-:W-:Y:S02]  /*13de0*/  IMAD.MOV.U32 R12, RZ, RZ, RZ ;  /* 0x000000ffff0c7224 */ /* 0x000fe400078e00ff */
[----:B------:R-:W-:Y:S02]  /*13df0*/  IMAD.MOV.U32 R11, RZ, RZ, 0x181f ;  /* 0x0000181fff0b7424 */ /* 0x000fe400078e00ff */
[----:B------:R-:W-:Y:S02]  /*13e00*/  IMAD.MOV.U32 R15, RZ, RZ, -0x1 ;  /* 0xffffffffff0f7424 */ /* 0x000fe400078e00ff */
[----:B------:R-:W-:Y:S02]  /*13e10*/  IMAD.MOV.U32 R3, RZ, RZ, R14 ;  /* 0x000000ffff037224 */ /* 0x000fe400078e000e */
[----:B------:R-:W-:-:S07]  /*13e20*/  IMAD R21, R8, 0x2, R17 ;  /* 0x0000000208157824 */ /* 0x000fce00078e0211 */
[----:B------:R-:W-:Y:S05]  /*13e30*/  WARPSYNC.COLLECTIVE R15, `(.L_x_525) ;  /* 0x000000000f087348 */ /* 0x000fea0003c00000 */
[----:B------:R0:W1:Y:S02]  /*13e40*/  SHFL.IDX P6, R14, R13, R12, R11 ;  /* 0x0000000c0d0e7389 */ /* 0x00006400000c000b */
[----:B01----:R-:W-:Y:S01]  /*13e50*/  ENDCOLLECTIVE ;  /* 0x000000000000791b */ /* 0x003fe20003800000 */
.L_x_525:
[----:B------:R-:W-:Y:S02]  /*13e60*/  IMAD.MOV.U32 R13, RZ, RZ, R25 ;  /* 0x000000ffff0d7224 */ /* 0x000fe400078e0019 */
[----:B------:R-:W-:Y:S02]  /*13e70*/  IMAD.MOV.U32 R12, RZ, RZ, 0x1 ;  /* 0x00000001ff0c7424 */ /* 0x000fe400078e00ff */
[----:B------:R-:W-:-:S07]  /*13e80*/  IMAD.MOV.U32 R2, RZ, RZ, R14 ;  /* 0x000000ffff027224 */ /* 0x000fce00078e000e */
[----:B------:R-:W-:Y:S05]  /*13e90*/  WARPSYNC.COLLECTIVE R15, `(.L_x_526) ;  /* 0x000000000f087348 */ /* 0x000fea0003c00000 */
[----:B------:R0:W1:Y:S02]  /*13ea0*/  SHFL.IDX P6, R14, R13, R12, R11 ;  /* 0x0000000c0d0e7389 */ /* 0x00006400000c000b */
[----:B01----:R-:W-:Y:S01]  /*13eb0*/  ENDCOLLECTIVE ;  /* 0x000000000000791b */ /* 0x003fe20003800000 */
.L_x_526:
[----:B------:R-:W-:-:S05]  /*13ec0*/  IADD3 R2, P0, R2, R0, RZ ;  /* 0x0000000002027210 */ /* 0x000fca0007f1e0ff */
        /* <DEDUP_REMOVED lines=10> */
.L_x_527:
[----:B------:R-:W-:Y:S02]  /*13f70*/  IMAD.MOV.U32 R13, RZ, RZ, R25 ;  /* 0x000000ffff0d7224 */ /* 0x000fe400078e0019 */
[----:B------:R-:W-:Y:S02]  /*13f80*/  IMAD.MOV.U32 R12, RZ, RZ, 0x2 ;  /* 0x00000002ff0c7424 */ /* 0x000fe400078e00ff */
[----:B------:R-:W-:-:S07]  /*13f90*/  IMAD.MOV.U32 R2, RZ, RZ, R14 ;  /* 0x000000ffff027224 */ /* 0x000fce00078e000e */
[----:B------:R-:W-:Y:S05]  /*13fa0*/  WARPSYNC.COLLECTIVE R15, `(.L_x_528) ;  /* 0x000000000f087348 */ /* 0x000fea0003c00000 */
[----:B------:R0:W1:Y:S02]  /*13fb0*/  SHFL.IDX P6, R14, R13, R12, R11 ;  /* 0x0000000c0d0e7389 */ /* 0x00006400000c000b */
[----:B01----:R-:W-:Y:S01]  /*13fc0*/  ENDCOLLECTIVE ;  /* 0x000000000000791b */ /* 0x003fe20003800000 */
.L_x_528:
        /* <DEDUP_REMOVED lines=11> */
.L_x_529:
[----:B------:R-:W-:Y:S02]  /*14080*/  IMAD.MOV.U32 R13, RZ, RZ, R25 ;  /* 0x000000ffff0d7224 */ /* 0x000fe400078e0019 */
[----:B------:R-:W-:Y:S02]  /*14090*/  IMAD.MOV.U32 R12, RZ, RZ, 0x3 ;  /* 0x00000003ff0c7424 */ /* 0x000fe400078e00ff */
[----:B------:R-:W-:-:S07]  /*140a0*/  IMAD.MOV.U32 R2, RZ, RZ, R14 ;  /* 0x000000ffff027224 */ /* 0x000fce00078e000e */
[----:B------:R-:W-:Y:S05]  /*140b0*/  WARPSYNC.COLLECTIVE R15, `(.L_x_530) ;  /* 0x000000000f087348 */ /* 0x000fea0003c00000 */
[----:B------:R0:W1:Y:S02]  /*140c0*/  SHFL.IDX P6, R14, R13, R12, R11 ;  /* 0x0000000c0d0e7389 */ /* 0x00006400000c000b */
[----:B01----:R-:W-:Y:S01]  /*140d0*/  ENDCOLLECTIVE ;  /* 0x000000000000791b */ /* 0x003fe20003800000 */
.L_x_530:
[----:B------:R-:W-:-:S05]  /*140e0*/  IADD3 R2, P0, R2, R0, RZ ;  /* 0x0000000002027210 */ /* 0x000fca0007f1e0ff */
        /* <DEDUP_REMOVED lines=10> */
.L_x_531:
[----:B------:R-:W-:Y:S01]  /*14190*/  IMAD.MOV.U32 R2, RZ, RZ, R14 ;  /* 0x000000ffff027224 */ /* 0x000fe200078e000e */
[----:B------:R-:W-:Y:S06]  /*141a0*/  BRA `(.L_x_532) ;  /* 0xffffffc8006c7947 */ /* 0x000fec000383ffff */
.L_x_453:
[----:B---3--:R3:W4:Y:S02]  /*141b0*/  SYNCS.PHASECHK.TRANS64.TRYWAIT P0, [R6+URZ+0x28c60], R19 ;  /* 0x028c6013060075a7 */ /* 0x008724000800017f */
[----:B----4-:R-:W-:Y:S05]  /*141c0*/  @!P0 NANOSLEEP.SYNCS 0x989680 ;  /* 0x009896800000895d */ /* 0x010fea0003900000 */
[----:B------:R-:W4:Y:S02]  /*141d0*/  @!P0 SYNCS.PHASECHK.TRANS64 P0, [R6+URZ+0x28c60], R19 ;  /* 0x028c6013060085a7 */ /* 0x000f24000800007f */
[----:B----4-:R-:W-:Y:S05]  /*141e0*/  @!P0 BRA `(.L_x_453) ;  /* 0xfffffffc00f08947 */ /* 0x010fea000383ffff */
[----:B------:R-:W-:Y:S05]  /*141f0*/  BRA `(.L_x_533) ;  /* 0xffffffc800bc7947 */ /* 0x000fea000383ffff */
.L_x_454:
[----:B------:R-:W-:Y:S01]  /*14200*/  BSSY B1, `(.L_x_534) ;  /* 0x0000008000017945 */ /* 0x000fe20003800000 */
[----:B------:R-:W-:Y:S02]  /*14210*/  IMAD.MOV.U32 R13, RZ, RZ, R10 ;  /* 0x000000ffff0d7224 */ /* 0x000fe400078e000a */
[----:B------:R-:W-:Y:S02]  /*14220*/  IMAD.MOV.U32 R12, RZ, RZ, RZ ;  /* 0x000000ffff0c7224 */ /* 0x000fe400078e00ff */
[----:B------:R-:W-:Y:S02]  /*14230*/  IMAD.MOV.U32 R11, RZ, RZ, 0x181f ;  /* 0x0000181fff0b7424 */ /* 0x000fe400078e00ff */
[----:B------:R-:W-:-:S07]  /*14240*/  IMAD.MOV.U32 R15, RZ, RZ, -0x1 ;  /* 0xffffffffff0f7424 */ /* 0x000fce00078e00ff */
[----:B-12---:R-:W-:Y:S05]  /*14250*/  WARPSYNC.COLLECTIVE R15, `(.L_x_535) ;  /* 0x000000000f087348 */ /* 0x006fea0003c00000 */
[----:B------:R0:W3:Y:S02]  /*14260*/  SHFL.IDX P6, R14, R13, R12, R11 ;  /* 0x0000000c0d0e7389 */ /* 0x0000e400000c000b */
[----:B0123--:R-:W-:Y:S01]  /*14270*/  ENDCOLLECTIVE ;  /* 0x000000000000791b */ /* 0x00ffe20003800000 */
.L_x_535:
[----:B------:R-:W-:Y:S05]  /*14280*/  BSYNC B1 ;  /* 0x0000000000017941 */ /* 0x000fea0003800000 */
.L_x_534:
[----:B------:R-:W-:Y:S01]  /*14290*/  IMAD.MOV.U32 R13, RZ, RZ, R9 ;  /* 0x000000ffff0d7224 */ /* 0x000fe200078e0009 */
[C---:B------:R-:W-:Y:S01]  /*142a0*/  LOP3.LUT P2, RZ, R16.reuse, 0x40, RZ, 0xc0, !PT ;  /* 0x0000004010ff7812 */ /* 0x040fe2000784c0ff */
[----:B------:R-:W-:Y:S01]  /*142b0*/  IMAD.MOV.U32 R12, RZ, RZ, RZ ;  /* 0x000000ffff0c7224 */ /* 0x000fe200078e00ff */
[C---:B------:R-:W-:Y:S01]  /*142c0*/  LOP3.LUT P1, RZ, R16.reuse, 0x20, RZ, 0xc0, !PT ;  /* 0x0000002010ff7812 */ /* 0x040fe2000782c0ff */
[----:B------:R-:W-:Y:S01]  /*142d0*/  IMAD.MOV.U32 R11, RZ, RZ, 0x181f ;  /* 0x0000181fff0b7424 */ /* 0x000fe200078e00ff */
[----:B------:R-:W-:Y:S01]  /*142e0*/  LOP3.LUT R16, R16, 0xffffbfff, RZ, 0xc0, !PT ;  /* 0xffffbfff10107812 */ /* 0x000fe200078ec0ff */
[----:B------:R-:W-:Y:S02]  /*142f0*/  IMAD.MOV.U32 R15, RZ, RZ, -0x1 ;  /* 0xffffffffff0f7424 */ /* 0x000fe400078e00ff */
[----:B------:R-:W-:Y:S01]  /*14300*/  IMAD.MOV.U32 R3, RZ, RZ, R14 ;  /* 0x000000ffff037224 */ /* 0x000fe200078e000e */
[----:B------:R-:W-:Y:S01]  /*14310*/  @P3 LOP3.LUT R16, R16, 0x4000, RZ, 0xfc, !PT ;  /* 0x0000400010103812 */ /* 0x000fe200078efcff */
[----:B------:R-:W-:-:S07]  /*14320*/  IMAD R19, R19, 0x2, R17 ;  /* 0x0000000213137824 */ /* 0x000fce00078e0211 */
[----:B------:R-:W-:Y:S05]  /*14330*/  WARPSYNC.COLLECTIVE R15, `(.L_x_536) ;  /* 0x000000000f087348 */ /* 0x000fea0003c00000 */
[----:B------:R0:W1:Y:S02]  /*14340*/  SHFL.IDX P6, R14, R13, R12, R11 ;  /* 0x0000000c0d0e7389 */ /* 0x00006400000c000b */
[----:B01----:R-:W-:Y:S01]  /*14350*/  ENDCOLLECTIVE ;  /* 0x000000000000791b */ /* 0x003fe20003800000 */
.L_x_536:
[C---:B------:R-:W-:Y:S01]  /*14360*/  LOP3.LUT P3, RZ, R16.reuse, 0x10, RZ, 0xc0, !PT ;  /* 0x0000001010ff7812 */ /* 0x040fe2000786c0ff */
[----:B------:R-:W-:Y:S02]  /*14370*/  IMAD.MOV.U32 R13, RZ, RZ, R10 ;  /* 0x000000ffff0d7224 */ /* 0x000fe400078e000a */
[----:B------:R-:W-:Y:S02]  /*14380*/  IMAD.MOV.U32 R12, RZ, RZ, 0x1 ;  /* 0x00000001ff0c7424 */ /* 0x000fe400078e00ff */
[----:B------:R-:W-:Y:S01]  /*14390*/  IMAD.MOV.U32 R2, RZ, RZ, R14 ;  /* 0x000000ffff027224 */ /* 0x000fe200078e000e */
[C---:B------:R-:W-:Y:S02]  /*143a0*/  LOP3.LUT P6, RZ, R16.reuse, 0x80, RZ, 0xc0, !PT ;  /* 0x0000008010ff7812 */ /* 0x040fe400078cc0ff */
[----:B------:R-:W-:Y:S02]  /*143b0*/  LOP3.LUT R16, R16, 0xfffeffff, RZ, 0xc0, !PT ;  /* 0xfffeffff10107812 */ /* 0x000fe400078ec0ff */
[----:B------:R-:W-:-:S03]  /*143c0*/  IADD3 R2, P0, R2, R0, RZ ;  /* 0x0000000002027210 */ /* 0x000fc60007f1e0ff */
[----:B------:R-:W-:Y:S02]  /*143d0*/  @P3 LOP3.LUT R16, R16, 0x10000, RZ, 0xfc, !PT ;  /* 0x0001000010103812 */ /* 0x000fe400078efcff */
[----:B------:R-:W-:Y:S01]  /*143e0*/  IMAD.X R3, RZ, RZ, R3, P0 ;  /* 0x000000ffff037224 */ /* 0x000fe200000e0603 */
[----:B------:R-:W-:-:S04]  /*143f0*/  ISETP.NE.U32.AND P0, PT, R29, RZ, PT ;  /* 0x000000ff1d00720c */ /* 0x000fc80003f05070 */
[----:B------:R-:W-:Y:S01]  /*14400*/  @!PT LDS RZ, [RZ] ;  /* 0x00000000fffff984 */ /* 0x000fe20000000800 */
[----:B------:R-:W-:Y:S01]  /*14410*/  @!PT LDS RZ, [RZ] ;  /* 0x00000000fffff984 */ /* 0x000fe20000000800 */
[----:B------:R-:W-:Y:S01]  /*14420*/  @!PT LDS RZ, [RZ] ;  /* 0x00000000fffff984 */ /* 0x000fe20000000800 */
[----:B------:R0:W-:Y:S09]  /*14430*/  LDGSTS.E.BYPASS.LTC128B.128 [R19+0x400], desc[UR50][R2.64], !P6 ;  /* 0x0040000002137fae */ /* 0x0001f2000f101d72 */
[----:B0-----:R-:W-:Y:S05]  /*14440*/  WARPSYNC.COLLECTIVE R15, `(.L_x_537) ;  /* 0x000000000f087348 */ /* 0x001fea0003c00000 */
[----:B------:R1:W2:Y:S02]  /*14450*/  SHFL.IDX P6, R14, R13, R12, R11 ;  /* 0x0000000c0d0e7389 */ /* 0x0002a400000c000b */
[----:B012---:R-:W-:Y:S01]  /*14460*/  ENDCOLLECTIVE ;  /* 0x000000000000791b */ /* 0x007fe20003800000 */
.L_x_537:
[----:B------:R-:W-:Y:S01]  /*14470*/  @!PT LDS RZ, [RZ] ;  /* 0x00000000fffff984 */ /* 0x000fe20000000800 */
[----:B------:R-:W-:Y:S01]  /*14480*/  @!PT LDS RZ, [RZ] ;  /* 0x00000000fffff984 */ /* 0x000fe20000000800 */
[----:B------:R-:W-:Y:S01]  /*14490*/  @!PT LDS RZ, [RZ] ;  /* 0x00000000fffff984 */ /* 0x000fe20000000800 */
[----:B------:R0:W-:Y:S04]  /*144a0*/  LDGSTS.E.BYPASS.LTC128B.128 [R19+0x2400], desc[UR50][R2.64+0x80], !P2 ;  /* 0x0240008002137fae */ /* 0x0001e8000d101d72 */
[----:B------:R0:W-:Y:S01]  /*144b0*/  LDGSTS.E.BYPASS.LTC128B.128 [R19+0x4400], desc[UR50][R2.64+0x100], !P1 ;  /* 0x0440010002137fae */ /* 0x0001e2000c901d72 */
[----:B------:R-:W-:-:S03]  /*144c0*/  ISETP.NE.U32.AND P1, PT, R28, RZ, PT ;  /* 0x000000ff1c00720c */ /* 0x000fc60003f25070 */
[----:B------:R0:W-:Y:S01]  /*144d0*/  LDGSTS.E.BYPASS.LTC128B.128 [R19+0x6400], desc[UR50][R2.64+0x180], !P3 ;  /* 0x0640018002137fae */ /* 0x0001e2000d901d72 */
[----:B------:R-:W-:Y:S01]  /*144e0*/  LOP3.LUT P3, RZ, R16, 0x80, RZ, 0xc0, !PT ;  /* 0x0000008010ff7812 */ /* 0x000fe2000786c0ff */
[----:B------:R-:W-:Y:S02]  /*144f0*/  IMAD.MOV.U32 R13, RZ, RZ, R9 ;  /* 0x000000ffff0d7224 */ /* 0x000fe400078e0009 */
[----:B------:R0:W-:Y:S04]  /*14500*/  LDGSTS.E.BYPASS.LTC128B.128 [R19+0x8400], desc[UR50][R2.64+0x200], !P5 ;  /* 0x0840020002137fae */ /* 0x0001e8000e901d72 */
[----:B------:R0:W-:Y:S01]  /*14510*/  LDGSTS.E.BYPASS.LTC128B.128 [R19+0xa400], desc[UR50][R2.64+0x280], !P4 ;  /* 0x0a40028002137fae */ /* 0x0001e2000e101d72 */
[----:B------:R-:W-:-:S03]  /*14520*/  IMAD.MOV.U32 R5, RZ, RZ, R14 ;  /* 0x000000ffff057224 */ /* 0x000fc600078e000e */
[----:B------:R0:W-:Y:S04]  /*14530*/  LDGSTS.E.BYPASS.LTC128B.128 [R19+0xc400], desc[UR50][R2.64+0x300], P0 ;  /* 0x0c40030002137fae */ /* 0x0001e80008101d72 */
[----:B0-----:R-:W-:Y:S05]  /*14540*/  WARPSYNC.COLLECTIVE R15, `(.L_x_538) ;  /* 0x000000000f087348 */ /* 0x001fea0003c00000 */
[----:B------:R1:W2:Y:S02]  /*14550*/  SHFL.IDX P6, R14, R13, R12, R11 ;  /* 0x0000000c0d0e7389 */ /* 0x0002a400000c000b */
[----:B012---:R-:W-:Y:S01]  /*14560*/  ENDCOLLECTIVE ;  /* 0x000000000000791b */ /* 0x007fe20003800000 */
.L_x_538:
        /* <DEDUP_REMOVED lines=11> */
[C---:B------:R-:W-:Y:S02]  /*14620*/  LOP3.LUT P3, RZ, R16.reuse, 0x10000, RZ, 0xc0, !PT ;  /* 0x0001000010ff7812 */ /* 0x040fe4000786c0ff */
[----:B------:R-:W-:-:S06]  /*14630*/  LOP3.LUT R16, R16, 0xffff7fff, RZ, 0xc0, !PT ;  /* 0xffff7fff10107812 */ /* 0x000fcc00078ec0ff */
[----:B------:R0:W-:Y:S04]  /*14640*/  LDGSTS.E.BYPASS.LTC128B.128 [R19+0x2c00], desc[UR50][R2.64+0x80], !P2 ;  /* 0x02c0008002137fae */ /* 0x0001e8000d101d72 */
[----:B------:R0:W-:Y:S01]  /*14650*/  LDGSTS.E.BYPASS.LTC128B.128 [R19+0x4c00], desc[UR50][R2.64+0x100], !P6 ;  /* 0x04c0010002137fae */ /* 0x0001e2000f101d72 */
[----:B------:R-:W-:-:S07]  /*14660*/  @P3 LOP3.LUT R16, R16, 0x8000, RZ, 0xfc, !PT ;  /* 0x0000800010103812 */ /* 0x000fce00078efcff */
[----:B0-----:R-:W-:Y:S05]  /*14670*/  WARPSYNC.COLLECTIVE R15, `(.L_x_539) ;  /* 0x000000000f087348 */ /* 0x001fea0003c00000 */
[----:B------:R1:W2:Y:S02]  /*14680*/  SHFL.IDX P6, R14, R13, R12, R11 ;  /* 0x0000000c0d0e7389 */ /* 0x0002a400000c000b */
[----:B012---:R-:W-:Y:S01]  /*14690*/  ENDCOLLECTIVE ;  /* 0x000000000000791b */ /* 0x007fe20003800000 */
.L_x_539:
        /* <DEDUP_REMOVED lines=14> */
.L_x_540:
        /* <DEDUP_REMOVED lines=10> */
[----:B------:R-:W-:-:S08]  /*14820*/  LOP3.LUT P3, RZ, R16, 0x8000, RZ, 0xc0, !PT ;  /* 0x0000800010ff7812 */ /* 0x000fd0000786c0ff */
[----:B------:R0:W-:Y:S04]  /*14830*/  LDGSTS.E.BYPASS.LTC128B.128 [R19+0x3400], desc[UR50][R2.64+0x80], !P2 ;  /* 0x0340008002137fae */ /* 0x0001e8000d101d72 */
[----:B------:R0:W-:Y:S02]  /*14840*/  LDGSTS.E.BYPASS.LTC128B.128 [R19+0x5400], desc[UR50][R2.64+0x100], !P6 ;  /* 0x0540010002137fae */ /* 0x0001e4000f101d72 */
[----:B0-----:R-:W-:Y:S05]  /*14850*/  WARPSYNC.COLLECTIVE R15, `(.L_x_541) ;  /* 0x000000000f087348 */ /* 0x001fea0003c00000 */
[----:B------:R1:W2:Y:S02]  /*14860*/  SHFL.IDX P6, R14, R13, R12, R11 ;  /* 0x0000000c0d0e7389 */ /* 0x0002a400000c000b */
[----:B012---:R-:W-:Y:S01]  /*14870*/  ENDCOLLECTIVE ;  /* 0x000000000000791b */ /* 0x007fe20003800000 */
.L_x_541:
        /* <DEDUP_REMOVED lines=14> */
.L_x_542:
[----:B------:R-:W-:Y:S05]  /*14960*/  BRA `(.L_x_543) ;  /* 0xffffffc800207947 */ /* 0x000fea000383ffff */
.L_x_462:
[----:B------:R-:W-:Y:S01]  /*14970*/  BSSY B0, `(.L_x_544) ;  /* 0x0000008000007945 */ /* 0x000fe20003800000 */
[----:B------:R-:W-:Y:S02]  /*14980*/  IMAD.MOV.U32 R13, RZ, RZ, R24 ;  /* 0x000000ffff0d7224 */ /* 0x000fe400078e0018 */
[----:B------:R-:W-:Y:S02]  /*14990*/  IMAD.MOV.U32 R12, RZ, RZ, RZ ;  /* 0x000000ffff0c7224 */ /* 0x000fe400078e00ff */
[----:B------:R-:W-:Y:S02]  /*149a0*/  IMAD.MOV.U32 R11, RZ, RZ, 0x1f ;  /* 0x0000001fff0b7424 */ /* 0x000fe400078e00ff */
[----:B------:R-:W-:-:S07]  /*149b0*/  IMAD.MOV.U32 R15, RZ, RZ, -0x1 ;  /* 0xffffffffff0f7424 */ /* 0x000fce00078e00ff */
[----:B0123--:R-:W-:Y:S05]  /*149c0*/  WARPSYNC.COLLECTIVE R15, `(.L_x_545) ;  /* 0x000000000f087348 */ /* 0x00ffea0003c00000 */
[----:B------:R4:W0:Y:S02]  /*149d0*/  SHFL.IDX P6, R14, R13, R12, R11 ;  /* 0x0000000c0d0e7389 */ /* 0x00082400000c000b */
[----:B01234-:R-:W-:Y:S01]  /*149e0*/  ENDCOLLECTIVE ;  /* 0x000000000000791b */ /* 0x01ffe20003800000 */
.L_x_545:
[----:B------:R-:W-:Y:S05]  /*149f0*/  BSYNC B0 ;  /* 0x0000000000007941 */ /* 0x000fea0003800000 */
.L_x_544:
[----:B------:R-:W-:Y:S02]  /*14a00*/  IMAD.MOV.U32 R13, RZ, RZ, R24 ;  /* 0x000000ffff0d7224 */ /* 0x000fe400078e0018 */
[----:B------:R-:W-:Y:S02]  /*14a10*/  IMAD.MOV.U32 R12, RZ, RZ, 0x1 ;  /* 0x00000001ff0c7424 */ /* 0x000fe400078e00ff */
[----:B------:R-:W-:Y:S02]  /*14a20*/  IMAD.MOV.U32 R11, RZ, RZ, 0x1f ;  /* 0x0000001fff0b7424 */ /* 0x000fe400078e00ff */
[----:B------:R-:W-:Y:S02]  /*14a30*/  IMAD.MOV.U32 R15, RZ, RZ, -0x1 ;  /* 0xffffffffff0f7424 */ /* 0x000fe400078e00ff */
[----:B------:R-:W-:Y:S02]  /*14a40*/  IMAD.IADD R7, R27, 0x1, R9 ;  /* 0x000000011b077824 */ /* 0x000fe400078e0209 */
[----:B------:R-:W-:-:S07]  /*14a50*/  IMAD.MOV.U32 R0, RZ, RZ, R14 ;  /* 0x000000ffff007224 */ /* 0x000fce00078e000e */
[----:B------:R-:W-:Y:S05]  /*14a60*/  WARPSYNC.COLLECTIVE R15, `(.L_x_546) ;  /* 0x000000000f087348 */ /* 0x000fea0003c00000 */
[----:B------:R0:W1:Y:S02]  /*14a70*/  SHFL.IDX P6, R14, R13, R12, R11 ;  /* 0x0000000c0d0e7389 */ /* 0x00006400000c000b */
[----:B01----:R-:W-:Y:S01]  /*14a80*/  ENDCOLLECTIVE ;  /* 0x000000000000791b */ /* 0x003fe20003800000 */
.L_x_546:
[----:B------:R-:W-:Y:S02]  /*14a90*/  ULDC UR4, c[0x0][0xc3c] ;  /* 0x00030f0000047ab9 */ /* 0x000fe40000000800 */
[----:B------:R-:W-:-:S13]  /*14aa0*/  ISETP.GE.OR P1, PT, R7, UR4, !P0 ;  /* 0x0000000407007c0c */ /* 0x000fda000c726670 */
[----:B------:R-:W0:Y:S08]  /*14ab0*/  @!P1 LDC.64 R2, c[0x0][0xc80] ;  /* 0x00032000ff029b82 */ /* 0x000e300000000a00 */
[----:B------:R-:W1:Y:S01]  /*14ac0*/  @!P1 LDC.64 R4, c[0x0][0xc78] ;  /* 0x00031e00ff049b82 */ /* 0x000e620000000a00 */
[----:B------:R-:W-:Y:S02]  /*14ad0*/  IMAD.MOV.U32 R11, RZ, RZ, RZ ;  /* 0x000000ffff0b7224 */ /* 0x000fe400078e00ff */
[----:B------:R-:W-:-:S02]  /*14ae0*/  IMAD.MOV.U32 R6, RZ, RZ, R14 ;  /* 0x000000ffff067224 */ /* 0x000fc400078e000e */
[----:B0-----:R-:W-:-:S05]  /*14af0*/  @!P1 IMAD.WIDE R2, R7, 0x4, R2 ;  /* 0x0000000407029825 */ /* 0x001fca00078e0202 */
[----:B------:R1:W2:Y:S02]  /*14b00*/  @!P1 LDG.E R8, desc[UR50][R2.64] ;  /* 0x0000003202089981 */ /* 0x0002a4000c1e1900 */
[----:B-1----:R-:W-:-:S05]  /*14b10*/  @!P1 IMAD.WIDE R2, R7, 0x4, R4 ;  /* 0x0000000407029825 */ /* 0x002fca00078e0204 */
[----:B------:R-:W3:Y:S01]  /*14b20*/  @!P1 LDG.E R5, desc[UR50][R2.64] ;  /* 0x0000003202059981 */ /* 0x000ee2000c1e1900 */
[----:B------:R-:W-:Y:S01]  /*14b30*/  IMAD.MOV.U32 R7, RZ, RZ, RZ ;  /* 0x000000ffff077224 */ /* 0x000fe200078e00ff */
[C---:B------:R-:W-:Y:S01]  /*14b40*/  ISETP.GE.U32.AND P2, PT, R9.reuse, 0x2, PT ;  /* 0x000000020900780c */ /* 0x040fe20003f46070 */
[----:B------:R-:W-:Y:S01]  /*14b50*/  IMAD.MOV.U32 R4, RZ, RZ, RZ ;  /* 0x000000ffff047224 */ /* 0x000fe200078e00ff */
[C---:B------:R-:W-:Y:S01]  /*14b60*/  ISETP.GE.U32.AND P3, PT, R9.reuse, 0x4, PT ;  /* 0x000000040900780c */ /* 0x040fe20003f66070 */
[----:B------:R-:W-:Y:S01]  /*14b70*/  IMAD.MOV.U32 R24, RZ, RZ, RZ ;  /* 0x000000ffff187224 */ /* 0x000fe200078e00ff */
[C---:B------:R-:W-:Y:S02]  /*14b80*/  ISETP.GE.U32.AND P4, PT, R9.reuse, 0x8, PT ;  /* 0x000000080900780c */ /* 0x040fe40003f86070 */
[C---:B------:R-:W-:Y:S01]  /*14b90*/  ISETP.GE.U32.AND P5, PT, R9.reuse, 0x10, PT ;  /* 0x000000100900780c */ /* 0x040fe20003fa6070 */
[----:B--2---:R-:W-:Y:S02]  /*14ba0*/  @!P1 IMAD.MOV.U32 R7, RZ, RZ, R8 ;  /* 0x000000ffff079224 */ /* 0x004fe400078e0008 */
[----:B---3--:R-:W-:Y:S01]  /*14bb0*/  @!P1 IMAD.MOV.U32 R4, RZ, RZ, R5 ;  /* 0x000000ffff049224 */ /* 0x008fe200078e0005 */
[----:B------:R-:W-:-:S03]  /*14bc0*/  ISETP.NE.AND P1, PT, R9, RZ, PT ;  /* 0x000000ff0900720c */ /* 0x000fc60003f25270 */
[----:B------:R-:W-:-:S10]  /*14bd0*/  IMAD R13, R4, R7, RZ ;  /* 0x00000007040d7224 */ /* 0x000fd400078e02ff */
[----:B------:R-:W-:Y:S05]  /*14be0*/  WARPSYNC.COLLECTIVE R15, `(.L_x_547) ;  /* 0x000000000f087348 */ /* 0x000fea0003c00000 */
[----:B------:R0:W1:Y:S02]  /*14bf0*/  SHFL.UP P6, R14, R13, R12, R11 ;  /* 0x0400000c0d0e7389 */ /* 0x00006400000c000b */
[----:B01----:R-:W-:Y:S01]  /*14c00*/  ENDCOLLECTIVE ;  /* 0x000000000000791b */ /* 0x003fe20003800000 */
.L_x_547:
[----:B------:R-:W-:Y:S01]  /*14c10*/  IMAD.MOV.U32 R12, RZ, RZ, 0x2 ;  /* 0x00000002ff0c7424 */ /* 0x000fe200078e00ff */
[----:B------:R-:W-:-:S05]  /*14c20*/  SEL R14, R14, RZ, P1 ;  /* 0x000000ff0e0e7207 */ /* 0x000fca0000800000 */
[----:B------:R-:W-:-:S04]  /*14c30*/  IMAD.IADD R5, R13, 0x1, R14 ;  /* 0x000000010d057824 */ /* 0x000fc800078e020e */
[----:B------:R-:W-:-:S07]  /*14c40*/  IMAD.MOV.U32 R13, RZ, RZ, R5 ;  /* 0x000000ffff0d7224 */ /* 0x000fce00078e0005 */
[----:B------:R-:W-:Y:S05]  /*14c50*/  WARPSYNC.COLLECTIVE R15, `(.L_x_548) ;  /* 0x000000000f087348 */ /* 0x000fea0003c00000 */
[----:B------:R0:W1:Y:S02]  /*14c60*/  SHFL.UP P6, R14, R13, R12, R11 ;  /* 0x0400000c0d0e7389 */ /* 0x00006400000c000b */
[----:B01----:R-:W-:Y:S01]  /*14c70*/  ENDCOLLECTIVE ;  /* 0x000000000000791b */ /* 0x003fe20003800000 */
.L_x_548:
[----:B------:R-:W-:Y:S01]  /*14c80*/  IMAD.MOV.U32 R12, RZ, RZ, 0x4 ;  /* 0x00000004ff0c7424 */ /* 0x000fe200078e00ff */
[----:B------:R-:W-:-:S05]  /*14c90*/  SEL R2, R14, RZ, P2 ;  /* 0x000000ff0e027207 */ /* 0x000fca0001000000 */
[----:B------:R-:W-:-:S04]  /*14ca0*/  IMAD.IADD R2, R5, 0x1, R2 ;  /* 0x0000000105027824 */ /* 0x000fc800078e0202 */
[----:B------:R-:W-:-:S07]  /*14cb0*/  IMAD.MOV.U32 R13, RZ, RZ, R2 ;  /* 0x000000ffff0d7224 */ /* 0x000fce00078e0002 */
[----:B------:R-:W-:Y:S05]  /*14cc0*/  WARPSYNC.COLLECTIVE R15, `(.L_x_549) ;  /* 0x000000000f087348 */ /* 0x000fea0003c00000 */
[----:B------:R0:W1:Y:S02]  /*14cd0*/  SHFL.UP P6, R14, R13, R12, R11 ;  /* 0x0400000c0d0e7389 */ /* 0x00006400000c000b */
[----:B01----:R-:W-:Y:S01]  /*14ce0*/  ENDCOLLECTIVE ;  /* 0x000000000000791b */ /* 0x003fe20003800000 */
.L_x_549:
[----:B------:R-:W-:Y:S01]  /*14cf0*/  IMAD.MOV.U32 R12, RZ, RZ, 0x8 ;  /* 0x00000008ff0c7424 */ /* 0x000fe200078e00ff */
[----:B------:R-:W-:-:S05]  /*14d00*/  SEL R3, R14, RZ, P3 ;  /* 0x000000ff0e037207 */ /* 0x000fca0001800000 */
[----:B------:R-:W-:-:S04]  /*14d10*/  IMAD.IADD R3, R2, 0x1, R3 ;  /* 0x0000000102037824 */ /* 0x000fc800078e0203 */
[----:B------:R-:W-:-:S07]  /*14d20*/  IMAD.MOV.U32 R13, RZ, RZ, R3 ;  /* 0x000000ffff0d7224 */ /* 0x000fce00078e0003 */
[----:B------:R-:W-:Y:S05]  /*14d30*/  WARPSYNC.COLLECTIVE R15, `(.L_x_550) ;  /* 0x000000000f087348 */ /* 0x000fea0003c00000 */
[----:B------:R0:W1:Y:S02]  /*14d40*/  SHFL.UP P6, R14, R13, R12, R11 ;  /* 0x0400000c0d0e7389 */ /* 0x00006400000c000b */
[----:B01----:R-:W-:Y:S01]  /*14d50*/  ENDCOLLECTIVE ;  /* 0x000000000000791b */ /* 0x003fe20003800000 */
.L_x_550:
[----:B------:R-:W-:Y:S01]  /*14d60*/  IMAD.MOV.U32 R12, RZ, RZ, 0x10 ;  /* 0x00000010ff0c7424 */ /* 0x000fe200078e00ff */
[----:B------:R-:W-:-:S05]  /*14d70*/  SEL R14, R14, RZ, P4 ;  /* 0x000000ff0e0e7207 */ /* 0x000fca0002000000 */
[----:B------:R-:W-:-:S04]  /*14d80*/  IMAD.IADD R5, R3, 0x1, R14 ;  /* 0x0000000103057824 */ /* 0x000fc800078e020e */
[----:B------:R-:W-:-:S07]  /*14d90*/  IMAD.MOV.U32 R13, RZ, RZ, R5 ;  /* 0x000000ffff0d7224 */ /* 0x000fce00078e0005 */
[----:B------:R-:W-:Y:S05]  /*14da0*/  WARPSYNC.COLLECTIVE R15, `(.L_x_551) ;  /* 0x000000000f087348 */ /* 0x000fea0003c00000 */
[----:B------:R0:W1:Y:S02]  /*14db0*/  SHFL.UP P6, R14, R13, R12, R11 ;  /* 0x0400000c0d0e7389 */ /* 0x00006400000c000b */
[----:B01----:R-:W-:Y:S01]  /*14dc0*/  ENDCOLLECTIVE ;  /* 0x000000000000791b */ /* 0x003fe20003800000 */
.L_x_551:
[----:B------:R-:W-:Y:S02]  /*14dd0*/  IMAD.MOV.U32 R12, RZ, RZ, 0x1f ;  /* 0x0000001fff0c7424 */ /* 0x000fe400078e00ff */
[----:B------:R-:W-:Y:S01]  /*14de0*/  IMAD.MOV.U32 R11, RZ, RZ, 0x1f ;  /* 0x0000001fff0b7424 */ /* 0x000fe200078e00ff */
[----:B------:R-:W-:-:S05]  /*14df0*/  SEL R14, R14, RZ, P5 ;  /* 0x000000ff0e0e7207 */ /* 0x000fca0002800000 */
[----:B------:R-:W-:-:S04]  /*14e00*/  IMAD.IADD R3, R5, 0x1, R14 ;  /* 0x0000000105037824 */ /* 0x000fc800078e020e */
[----:B------:R-:W-:-:S07]  /*14e10*/  IMAD.MOV.U32 R13, RZ, RZ, R3 ;  /* 0x000000ffff0d7224 */ /* 0x000fce00078e0003 */
[----:B------:R-:W-:Y:S05]  /*14e20*/  WARPSYNC.COLLECTIVE R15, `(.L_x_552) ;  /* 0x000000000f087348 */ /* 0x000fea0003c00000 */
[----:B------:R0:W1:Y:S02]  /*14e30*/  SHFL.IDX P6, R14, R13, R12, R11 ;  /* 0x0000000c0d0e7389 */ /* 0x00006400000c000b */
[----:B01----:R-:W-:Y:S01]  /*14e40*/  ENDCOLLECTIVE ;  /* 0x000000000000791b */ /* 0x003fe20003800000 */
.L_x_552:
[----:B------:R-:W-:Y:S05]  /*14e50*/  BRA `(.L_x_553) ;  /* 0xffffffc800b87947 */ /* 0x000fea000383ffff */
.L_x_465:
[----:B------:R-:W-:Y:S01]  /*14e60*/  BSSY B0, `(.L_x_554) ;  /* 0x0000007000007945 */ /* 0x000fe20003800000 */
[----:B------:R-:W-:Y:S02]  /*14e70*/  IMAD.MOV.U32 R12, RZ, RZ, 0x1 ;  /* 0x00000001ff0c7424 */ /* 0x000fe400078e00ff */
[----:B------:R-:W-:Y:S02]  /*14e80*/  IMAD.MOV.U32 R11, RZ, RZ, RZ ;  /* 0x000000ffff0b7224 */ /* 0x000fe400078e00ff */
[----:B------:R-:W-:-:S07]  /*14e90*/  IMAD.MOV.U32 R15, RZ, RZ, -0x1 ;  /* 0xffffffffff0f7424 */ /* 0x000fce00078e00ff */
[----:B-1----:R-:W-:Y:S05]  /*14ea0*/  WARPSYNC.COLLECTIVE R15, `(.L_x_555) ;  /* 0x000000000f087348 */ /* 0x002fea0003c00000 */
[----:B------:R0:W2:Y:S02]  /*14eb0*/  SHFL.UP P6, R14, R13, R12, R11 ;  /* 0x0400000c0d0e7389 */ /* 0x0000a400000c000b */
[----:B012---:R-:W-:Y:S01]  /*14ec0*/  ENDCOLLECTIVE ;  /* 0x000000000000791b */ /* 0x007fe20003800000 */
.L_x_555:
[----:B------:R-:W-:Y:S05]  /*14ed0*/  BSYNC B0 ;  /* 0x0000000000007941 */ /* 0x000fea0003800000 */
.L_x_554:
[----:B------:R-:W-:Y:S01]  /*14ee0*/  SEL R14, R14, RZ, P1 ;  /* 0x000000ff0e0e7207 */ /* 0x000fe20000800000 */
[----:B------:R-:W-:Y:S02]  /*14ef0*/  IMAD.MOV.U32 R12, RZ, RZ, 0x2 ;  /* 0x00000002ff0c7424 */ /* 0x000fe400078e00ff */
[----:B------:R-:W-:Y:S02]  /*14f00*/  IMAD.MOV.U32 R11, RZ, RZ, RZ ;  /* 0x000000ffff0b7224 */ /* 0x000fe400078e00ff */
[----:B------:R-:W-:Y:S02]  /*14f10*/  IMAD.IADD R13, R13, 0x1, R14 ;  /* 0x000000010d0d7824 */ /* 0x000fe400078e020e */
[----:B------:R-:W-:-:S07]  /*14f20*/  IMAD.MOV.U32 R15, RZ, RZ, -0x1 ;  /* 0xffffffffff0f7424 */ /* 0x000fce00078e00ff */
[----:B------:R-:W-:Y:S05]  /*14f30*/  WARPSYNC.COLLECTIVE R15, `(.L_x_556) ;  /* 0x000000000f087348 */ /* 0x000fea0003c00000 */
[----:B------:R0:W1:Y:S02]  /*14f40*/  SHFL.UP P6, R14, R13, R12, R11 ;  /* 0x0400000c0d0e7389 */ /* 0x00006400000c000b */
[----:B01----:R-:W-:Y:S01]  /*14f50*/  ENDCOLLECTIVE ;  /* 0x000000000000791b */ /* 0x003fe20003800000 */
.L_x_556:
[----:B------:R-:W-:Y:S01]  /*14f60*/  IMAD.MOV.U32 R12, RZ, RZ, 0x4 ;  /* 0x00000004ff0c7424 */ /* 0x000fe200078e00ff */
[----:B------:R-:W-:-:S05]  /*14f70*/  SEL R2, R14, RZ, P2 ;  /* 0x000000ff0e027207 */ /* 0x000fca0001000000 */
[----:B------:R-:W-:-:S04]  /*14f80*/  IMAD.IADD R2, R13, 0x1, R2 ;  /* 0x000000010d027824 */ /* 0x000fc800078e0202 */
[----:B------:R-:W-:-:S07]  /*14f90*/  IMAD.MOV.U32 R13, RZ, RZ, R2 ;  /* 0x000000ffff0d7224 */ /* 0x000fce00078e0002 */
[----:B------:R-:W-:Y:S05]  /*14fa0*/  WARPSYNC.COLLECTIVE R15, `(.L_x_557) ;  /* 0x000000000f087348 */ /* 0x000fea0003c00000 */
[----:B------:R0:W1:Y:S02]  /*14fb0*/  SHFL.UP P6, R14, R13, R12, R11 ;  /* 0x0400000c0d0e7389 */ /* 0x00006400000c000b */
[----:B01----:R-:W-:Y:S01]  /*14fc0*/  ENDCOLLECTIVE ;  /* 0x000000000000791b */ /* 0x003fe20003800000 */
.L_x_557:
[----:B------:R-:W-:Y:S01]  /*14fd0*/  IMAD.MOV.U32 R12, RZ, RZ, 0x8 ;  /* 0x00000008ff0c7424 */ /* 0x000fe200078e00ff */
[----:B------:R-:W-:-:S05]  /*14fe0*/  SEL R3, R14, RZ, P3 ;  /* 0x000000ff0e037207 */ /* 0x000fca0001800000 */
[----:B------:R-:W-:-:S04]  /*14ff0*/  IMAD.IADD R3, R2, 0x1, R3 ;  /* 0x0000000102037824 */ /* 0x000fc800078e0203 */
[----:B------:R-:W-:-:S07]  /*15000*/  IMAD.MOV.U32 R13, RZ, RZ, R3 ;  /* 0x000000ffff0d7224 */ /* 0x000fce00078e0003 */
[----:B------:R-:W-:Y:S05]  /*15010*/  WARPSYNC.COLLECTIVE R15, `(.L_x_558) ;  /* 0x000000000f087348 */ /* 0x000fea0003c00000 */
[----:B------:R0:W1:Y:S02]  /*15020*/  SHFL.UP P6, R14, R13, R12, R11 ;  /* 0x0400000c0d0e7389 */ /* 0x00006400000c000b */
[----:B01----:R-:W-:Y:S01]  /*15030*/  ENDCOLLECTIVE ;  /* 0x000000000000791b */ /* 0x003fe20003800000 */
.L_x_558:
[----:B------:R-:W-:Y:S01]  /*15040*/  IMAD.MOV.U32 R12, RZ, RZ, 0x10 ;  /* 0x00000010ff0c7424 */ /* 0x000fe200078e00ff */
[----:B------:R-:W-:-:S05]  /*15050*/  SEL R14, R14, RZ, P4 ;  /* 0x000000ff0e0e7207 */ /* 0x000fca0002000000 */
[----:B------:R-:W-:-:S04]  /*15060*/  IMAD.IADD R5, R3, 0x1, R14 ;  /* 0x0000000103057824 */ /* 0x000fc800078e020e */
[----:B------:R-:W-:-:S07]  /*15070*/  IMAD.MOV.U32 R13, RZ, RZ, R5 ;  /* 0x000000ffff0d7224 */ /* 0x000fce00078e0005 */
[----:B------:R-:W-:Y:S05]  /*15080*/  WARPSYNC.COLLECTIVE R15, `(.L_x_559) ;  /* 0x000000000f087348 */ /* 0x000fea0003c00000 */
[----:B------:R0:W1:Y:S02]  /*15090*/  SHFL.UP P6, R14, R13, R12, R11 ;  /* 0x0400000c0d0e7389 */ /* 0x00006400000c000b */
[----:B01----:R-:W-:Y:S01]  /*150a0*/  ENDCOLLECTIVE ;  /* 0x000000000000791b */ /* 0x003fe20003800000 */
.L_x_559:
        /* <DEDUP_REMOVED lines=8> */
.L_x_560:
[----:B------:R-:W-:Y:S05]  /*15130*/  BRA `(.L_x_561) ;  /* 0xffffffc800a47947 */ /* 0x000fea000383ffff */
.L_x_467:
[----:B------:R-:W-:Y:S01]  /*15140*/  BSSY B0, `(.L_x_562) ;  /* 0x0000006000007945 */ /* 0x000fe20003800000 */
[----:B------:R-:W-:Y:S01]  /*15150*/  PLOP3.LUT P6, PT, P6, PT, PT, 0x8, 0x0 ;  /* 0x000000000000781c */ /* 0x000fe200037ce170 */
[----:B------:R-:W-:-:S12]  /*15160*/  IMAD.MOV.U32 R15, RZ, RZ, -0x1 ;  /* 0xffffffffff0f7424 */ /* 0x000fd800078e00ff */
[----:B01----:R-:W-:Y:S05]  /*15170*/  WARPSYNC.COLLECTIVE R15, `(.L_x_563) ;  /* 0x000000000f087348 */ /* 0x003fea0003c00000 */
[----:B------:R-:W-:Y:S01]  /*15180*/  VOTE.ANY R14, PT, P6 ;  /* 0x00000000000e7806 */ /* 0x000fe200030e0100 */
[----:B01----:R-:W-:Y:S06]  /*15190*/  ENDCOLLECTIVE ;  /* 0x000000000000791b */ /* 0x003fec0003800000 */
.L_x_563:
[----:B------:R-:W-:Y:S05]  /*151a0*/  BSYNC B0 ;  /* 0x0000000000007941 */ /* 0x000fea0003800000 */
.L_x_562:
[----:B------:R-:W-:Y:S02]  /*151b0*/  IMAD.MOV.U32 R8, RZ, RZ, R14 ;  /* 0x000000ffff087224 */ /* 0x000fe400078e000e */
[----:B------:R-:W-:Y:S02]  /*151c0*/  IMAD.MOV.U32 R13, RZ, RZ, R7 ;  /* 0x000000ffff0d7224 */ /* 0x000fe400078e0007 */
[----:B------:R-:W0:Y:S01]  /*151d0*/  POPC R6, R8 ;  /* 0x0000000800067309 */ /* 0x000e220000000000 */
[----:B------:R-:W-:Y:S02]  /*151e0*/  IMAD.MOV.U32 R11, RZ, RZ, 0x1f ;  /* 0x0000001fff0b7424 */ /* 0x000fe400078e00ff */
[----:B------:R-:W-:Y:S02]  /*151f0*/  IMAD.MOV.U32 R15, RZ, RZ, -0x1 ;  /* 0xffffffffff0f7424 */ /* 0x000fe400078e00ff */
[----:B0-----:R-:W-:-:S07]  /*15200*/  IMAD.MOV.U32 R12, RZ, RZ, R6 ;  /* 0x000000ffff0c7224 */ /* 0x001fce00078e0006 */
[----:B------:R-:W-:Y:S05]  /*15210*/  WARPSYNC.COLLECTIVE R15, `(.L_x_564) ;  /* 0x000000000f087348 */ /* 0x000fea0003c00000 */
[----:B------:R0:W1:Y:S02]  /*15220*/  SHFL.IDX P6, R14, R13, R12, R11 ;  /* 0x0000000c0d0e7389 */ /* 0x00006400000c000b */
[----:B01----:R-:W-:Y:S01]  /*15230*/  ENDCOLLECTIVE ;  /* 0x000000000000791b */ /* 0x003fe20003800000 */
.L_x_564:
[----:B------:R-:W-:Y:S02]  /*15240*/  IMAD.MOV.U32 R13, RZ, RZ, R4 ;  /* 0x000000ffff0d7224 */ /* 0x000fe400078e0004 */
[----:B------:R-:W-:-:S07]  /*15250*/  IMAD.MOV.U32 R7, RZ, RZ, R14 ;  /* 0x000000ffff077224 */ /* 0x000fce00078e000e */
[----:B------:R-:W-:Y:S05]  /*15260*/  WARPSYNC.COLLECTIVE R15, `(.L_x_565) ;  /* 0x000000000f087348 */ /* 0x000fea0003c00000 */
[----:B------:R0:W1:Y:S02]  /*15270*/  SHFL.IDX P6, R14, R13, R12, R11 ;  /* 0x0000000c0d0e7389 */ /* 0x00006400000c000b */
[----:B01----:R-:W-:Y:S01]  /*15280*/  ENDCOLLECTIVE ;  /* 0x000000000000791b */ /* 0x003fe20003800000 */
.L_x_565:
[----:B------:R-:W-:Y:S01]  /*15290*/  IMAD.MOV.U32 R4, RZ, RZ, R14 ;  /* 0x000000ffff047224 */ /* 0x000fe200078e000e */
[----:B------:R-:W-:Y:S06]  /*152a0*/  BRA `(.L_x_566) ;  /* 0xffffffc800847947 */ /* 0x000fec000383ffff */
.L_x_469:
[----:B------:R-:W-:Y:S01]  /*152b0*/  BSSY B0, `(.L_x_567) ;  /* 0x0000007000007945 */ /* 0x000fe20003800000 */
[----:B------:R-:W-:Y:S02]  /*152c0*/  IMAD.MOV.U32 R13, RZ, RZ, R3 ;  /* 0x000000ffff0d7224 */ /* 0x000fe400078e0003 */
[----:B------:R-:W-:Y:S02]  /*152d0*/  IMAD.MOV.U32 R11, RZ, RZ, 0x1f ;  /* 0x0000001fff0b7424 */ /* 0x000fe400078e00ff */
[----:B------:R-:W-:-:S07]  /*152e0*/  IMAD.MOV.U32 R15, RZ, RZ, -0x1 ;  /* 0xffffffffff0f7424 */ /* 0x000fce00078e00ff */
[----:B01234-:R-:W-:Y:S05]  /*152f0*/  WARPSYNC.COLLECTIVE R15, `(.L_x_568) ;  /* 0x000000000f087348 */ /* 0x01ffea0003c00000 */
[----:B------:R0:W0:Y:S02]  /*15300*/  SHFL.IDX P6, R14, R13, R12, R11 ;  /* 0x0000000c0d0e7389 */ /* 0x00002400000c000b */
[----:B01234-:R-:W-:Y:S01]  /*15310*/  ENDCOLLECTIVE ;  /* 0x000000000000791b */ /* 0x01ffe20003800000 */
.L_x_568:
[----:B------:R-:W-:Y:S05]  /*15320*/  BSYNC B0 ;  /* 0x0000000000007941 */ /* 0x000fea0003800000 */
.L_x_567:
[----:B------:R-:W-:Y:S01]  /*15330*/  IMAD.MOV.U32 R24, RZ, RZ, R14 ;  /* 0x000000ffff187224 */ /* 0x000fe200078e000e */
[----:B------:R-:W-:Y:S06]  /*15340*/  BRA `(.L_x_468) ;  /* 0xffffffc800747947 */ /* 0x000fec000383ffff */
.L_x_473:
[----:B0-----:R0:W1:Y:S02]  /*15350*/  SYNCS.PHASECHK.TRANS64.TRYWAIT P0, [R7+URZ+0x28c20], R0 ;  /* 0x028c2000070075a7 */ /* 0x001064000800017f */
[----:B-1----:R-:W-:Y:S05]  /*15360*/  @!P0 NANOSLEEP.SYNCS 0x989680 ;  /* 0x009896800000895d */ /* 0x002fea0003900000 */
[----:B------:R-:W1:Y:S02]  /*15370*/  @!P0 SYNCS.PHASECHK.TRANS64 P0, [R7+URZ+0x28c20], R0 ;  /* 0x028c2000070085a7 */ /* 0x000e64000800007f */
[----:B-1----:R-:W-:Y:S05]  /*15380*/  @!P0 BRA `(.L_x_473) ;  /* 0xfffffffc00f08947 */ /* 0x002fea000383ffff */
[----:B------:R-:W-:Y:S05]  /*15390*/  BRA `(.L_x_569) ;  /* 0xffffffcc00cc7947 */ /* 0x000fea000383ffff */
.L_x_474:
        /* <DEDUP_REMOVED lines=8> */
[----:B0-234-:R-:W-:Y:S05]  /*15420*/  WARPSYNC.COLLECTIVE R15, `(.L_x_571) ;  /* 0x000000000f087348 */ /* 0x01dfea0003c00000 */
[----:B------:R1:W0:Y:S02]  /*15430*/  SHFL.IDX P6, R14, R13, R12, R11 ;  /* 0x0000000c0d0e7389 */ /* 0x00022400000c000b */
[----:B01234-:R-:W-:Y:S01]  /*15440*/  ENDCOLLECTIVE ;  /* 0x000000000000791b */ /* 0x01ffe20003800000 */
.L_x_571:
[----:B------:R-:W-:Y:S05]  /*15450*/  BSYNC B0 ;  /* 0x0000000000007941 */ /* 0x000fea0003800000 */
.L_x_570:
[----:B------:R-:W-:Y:S05]  /*15460*/  BRA `(.L_x_572) ;  /* 0xffffffcc00b47947 */ /* 0x000fea000383ffff */
.L_x_477:
[----:B------:R-:W-:Y:S01]  /*15470*/  BSSY B1, `(.L_x_573) ;  /* 0x0000006000017945 */ /* 0x000fe20003800000 */
[----:B------:R-:W-:-:S07]  /*15480*/  IMAD.MOV.U32 R15, RZ, RZ, -0x1 ;  /* 0xffffffffff0f7424 */ /* 0x000fce00078e00ff */
[----:B0-234-:R-:W-:Y:S05]  /*15490*/  WARPSYNC.COLLECTIVE R15, `(.L_x_574) ;  /* 0x000000000f0c7348 */ /* 0x01dfea0003c00000 */
[----:B------:R-:W-:Y:S02]  /*154a0*/  ELECT P6, UR62, PT ;  /* 0x00000000003e782f */ /* 0x000fe400038c0000 */
[----:B------:R-:W-:Y:S01]  /*154b0*/  MOV R14, UR62 ;  /* 0x0000003e000e7c02 */ /* 0x000fe20008000f00 */
[----:B0-234-:R-:W-:Y:S10]  /*154c0*/  ENDCOLLECTIVE ;  /* 0x000000000000791b */ /* 0x01dff40003800000 */
.L_x_574:
[----:B------:R-:W-:Y:S05]  /*154d0*/  BSYNC B1 ;  /* 0x0000000000017941 */ /* 0x000fea0003800000 */
.L_x_573:
[----:B------:R-:W-:Y:S05]  /*154e0*/  BRA `(.L_x_575) ;  /* 0xffffffcc00ac7947 */ /* 0x000fea000383ffff */
.L_x_479:
[----:B0-----:R0:W1:Y:S02]  /*154f0*/  SYNCS.PHASECHK.TRANS64.TRYWAIT P1, [R5+URZ+0x28c40], R0 ;  /* 0x028c4000050075a7 */ /* 0x001064000802017f */
[----:B-1----:R-:W-:Y:S05]  /*15500*/  @!P1 NANOSLEEP.SYNCS 0x989680 ;  /* 0x009896800000995d */ /* 0x002fea0003900000 */
[----:B------:R-:W1:Y:S02]  /*15510*/  @!P1 SYNCS.PHASECHK.TRANS64 P1, [R5+URZ+0x28c40], R0 ;  /* 0x028c4000050095a7 */ /* 0x000e64000802007f */
[----:B-1----:R-:W-:Y:S05]  /*15520*/  @!P1 BRA `(.L_x_479) ;  /* 0xfffffffc00f09947 */ /* 0x002fea000383ffff */
[----:B------:R-:W-:Y:S05]  /*15530*/  BRA `(.L_x_576) ;  /* 0xffffffcc00cc7947 */ /* 0x000fea000383ffff */
.L_x_481:
[----:B-1----:R1:W0:Y:S02]  /*15540*/  SYNCS.PHASECHK.TRANS64.TRYWAIT P1, [R3+URZ+0x28c40], R2 ;  /* 0x028c4002030075a7 */ /* 0x002224000802017f */
[----:B0-----:R-:W-:Y:S05]  /*15550*/  @!P1 NANOSLEEP.SYNCS 0x989680 ;  /* 0x009896800000995d */ /* 0x001fea0003900000 */
[----:B------:R-:W0:Y:S02]  /*15560*/  @!P1 SYNCS.PHASECHK.TRANS64 P1, [R3+URZ+0x28c40], R2 ;  /* 0x028c4002030095a7 */ /* 0x000e24000802007f */
[----:B0-----:R-:W-:Y:S05]  /*15570*/  @!P1 BRA `(.L_x_481) ;  /* 0xfffffffc00f09947 */ /* 0x001fea000383ffff */
[----:B------:R-:W-:Y:S05]  /*15580*/  BRA `(.L_x_577) ;  /* 0xffffffcc00d87947 */ /* 0x000fea000383ffff */
.L_x_483:
[----:B------:R0:W0:Y:S02]  /*15590*/  SYNCS.PHASECHK.TRANS64.TRYWAIT P1, [R5+URZ+0x28c60], R0 ;  /* 0x028c6000050075a7 */ /* 0x000024000802017f */
[----:B0-----:R-:W-:Y:S05]  /*155a0*/  @!P1 NANOSLEEP.SYNCS 0x989680 ;  /* 0x009896800000995d */ /* 0x001fea0003900000 */
[----:B------:R-:W0:Y:S02]  /*155b0*/  @!P1 SYNCS.PHASECHK.TRANS64 P1, [R5+URZ+0x28c60], R0 ;  /* 0x028c6000050095a7 */ /* 0x000e24000802007f */
[----:B0-----:R-:W-:Y:S05]  /*155c0*/  @!P1 BRA `(.L_x_483) ;  /* 0xfffffffc00f09947 */ /* 0x001fea000383ffff */
[----:B------:R-:W-:Y:S05]  /*155d0*/  BRA `(.L_x_578) ;  /* 0xffffffcc00d47947 */ /* 0x000fea000383ffff */
.L_x_579:
        /* <DEDUP_REMOVED lines=10> */
.L_x_5828:


//--------------------- .text._ZN7cutlass13device_kernelIN5flash11enable_sm90INS1_16FlashAttnFwdSm90INS1_25CollectiveMainloopFwdSm90ILi2EN4cute5tupleIJNS5_1CILi1EEES8_S8_EEENS6_IJNS7_ILi64EEESA_SA_EEELi512ENS_6half_tEfNS_4arch4Sm90ELb0ELb0ELb1ELb1ELb1ELb1ELb0ELb0ELb0ELb1ELb1ELb0EEENS1_21CollectiveEpilogueFwdINS6_IJSA_NS7_ILi512EEESA_EEES9_SC_SE_Li256ELb1ELb1ELb1ELb0EEENS1_36VarlenDynamicPersistentTileSchedulerILi64ELi64ELi256ELi128ELb1ELb1ELb1ELb0ELb1ELb1EEEEEEEEEvNT_6ParamsE --------------------------
	.section	.text._ZN7cutlass13device_kernelIN5flash11enable_sm90INS1_16FlashAttnFwdSm90INS1_25CollectiveMainloopFwdSm90ILi2EN4cute5tupleIJNS5_1CILi1EEES8_S8_EEENS6_IJNS7_ILi64EEESA_SA_EEELi512ENS_6half_tEfNS_4arch4Sm90ELb0ELb0ELb1ELb1ELb1ELb1ELb0ELb0ELb0ELb1ELb1ELb0EEENS1_21CollectiveEpilogueFwdINS6_IJSA_NS7_ILi512EEESA_EEES9_SC_SE_Li256ELb1ELb1ELb1ELb0EEENS1_36VarlenDynamicPersistentTileSchedulerILi64ELi64ELi256ELi128ELb1ELb1ELb1ELb0ELb1ELb1EEEEEEEEEvNT_6ParamsE,"ax",@progbits
	.align	128
.text._ZN7cutlass13device_kernelIN5flash11enable_sm90INS1_16FlashAttnFwdSm90INS1_25CollectiveMainloopFwdSm90ILi2EN4cute5tupleIJNS5_1CILi1EEES8_S8_EEENS6_IJNS7_ILi64EEESA_SA_EEELi512ENS_6half_tEfNS_4arch4Sm90ELb0ELb0ELb1ELb1ELb1ELb1ELb0ELb0ELb0ELb1ELb1ELb0EEENS1_21CollectiveEpilogueFwdINS6_IJSA_NS7_ILi512EEESA_EEES9_SC_SE_Li256ELb1ELb1ELb1ELb0EEENS1_36VarlenDynamicPersistentTileSchedulerILi64ELi64ELi256ELi128ELb1ELb1ELb1ELb0ELb1ELb1EEEEEEEEEvNT_6ParamsE:
        .type           _ZN7cutlass13device_kernelIN5flash11enable_sm90INS1_16FlashAttnFwdSm90INS1_25CollectiveMainloopFwdSm90ILi2EN4cute5tupleIJNS5_1CILi1EEES8_S8_EEENS6_IJNS7_ILi64EEESA_SA_EEELi512ENS_6half_tEfNS_4arch4Sm90ELb0ELb0ELb1ELb1ELb1ELb1ELb0ELb0ELb0ELb1ELb1ELb0EEENS1_21CollectiveEpilogueFwdINS6_IJSA_NS7_ILi512EEESA_EEES9_SC_SE_Li256ELb1ELb1ELb1ELb0EEENS1_36VarlenDynamicPersistentTileSchedulerILi64ELi64ELi256ELi128ELb1ELb1ELb1ELb0ELb1ELb1EEEEEEEEEvNT_6ParamsE,@function
        .size           _ZN7cutlass13device_kernelIN5flash11enable_sm90INS1_16FlashAttnFwdSm90INS1_25CollectiveMainloopFwdSm90ILi2EN4cute5tupleIJNS5_1CILi1EEES8_S8_EEENS6_IJNS7_ILi64EEESA_SA_EEELi512ENS_6half_tEfNS_4arch4Sm90ELb0ELb0ELb1ELb1ELb1ELb1ELb0ELb0ELb0ELb1ELb1ELb0EEENS1_21CollectiveEpilogueFwdINS6_IJSA_NS7_ILi512EEESA_EEES9_SC_SE_Li256ELb1ELb1ELb1ELb0EEENS1_36VarlenDynamicPersistentTileSchedulerILi64ELi64ELi256ELi128ELb1ELb1ELb1ELb0ELb1ELb1EEEEEEEEEvNT_6ParamsE,(.L_x_5829 - _ZN7cutlass13device_kernelIN5flash11enable_sm90INS1_16FlashAttnFwdSm90INS1_25CollectiveMainloopFwdSm90ILi2EN4cute5tupleIJNS5_1CILi1EEES8_S8_EEENS6_IJNS7_ILi64EEESA_SA_EEELi512ENS_6half_tEfNS_4arch4Sm90ELb0ELb0ELb1ELb1ELb1ELb1ELb0ELb0ELb0ELb1ELb1ELb0EEENS1_21CollectiveEpilogueFwdINS6_IJSA_NS7_ILi512EEESA_EEES9_SC_SE_Li256ELb1ELb1ELb1ELb0EEENS1_36VarlenDynamicPersistentTileSchedulerILi64ELi64ELi256ELi128ELb1ELb1ELb1ELb0ELb1ELb1EEEEEEEEEvNT_6ParamsE)
        .other          _ZN7cutlass13device_kernelIN5flash11enable_sm90INS1_16FlashAttnFwdSm90INS1_25CollectiveMainloopFwdSm90ILi2EN4cute5tupleIJNS5_1CILi1EEES8_S8_EEENS6_IJNS7_ILi64EEESA_SA_EEELi512ENS_6half_tEfNS_4arch4Sm90ELb0ELb0ELb1ELb1ELb1ELb1ELb0ELb0ELb0ELb1ELb1ELb0EEENS1_21CollectiveEpilogueFwdINS6_IJSA_NS7_ILi512EEESA_EEES9_SC_SE_Li256ELb1ELb1ELb1ELb0EEENS1_36VarlenDynamicPersistentTileSchedulerILi64ELi64ELi256ELi128ELb1ELb1ELb1ELb0ELb1ELb1EEEEEEEEEvNT_6ParamsE,@"STO_CUDA_ENTRY STV_DEFAULT"
_ZN7cutlass13device_kernelIN5flash11enable_sm90INS1_16FlashAttnFwdSm90INS1_25CollectiveMainloopFwdSm90ILi2EN4cute5tupleIJNS5_1CILi1EEES8_S8_EEENS6_IJNS7_ILi64EEESA_SA_EEELi512ENS_6half_tEfNS_4arch4Sm90ELb0ELb0ELb1ELb1ELb1ELb1ELb0ELb0ELb0ELb1ELb1ELb0EEENS1_21CollectiveEpilogueFwdINS6_IJSA_NS7_ILi512EEESA_EEES9_SC_SE_Li256ELb1ELb1ELb1ELb0EEENS1_36VarlenDynamicPersistentTileSchedulerILi64ELi64ELi256ELi128ELb1ELb1ELb1ELb0ELb1ELb1EEEEEEEEEvNT_6ParamsE:
[----:B------:R-:W0:Y:S02]  /*0000*/  LDC R1, c[0x0][0x28] ;  /* 0x00000a00ff017b82 */ /* 0x000e240000000800 */
[----:B0-----:R-:W-:Y:S01]  /*0010*/  VIADD R1, R1, 0xffffffa0 ;  /* 0xffffffa001017836 */ /* 0x001fe20000000000 */
[----:B------:R-:W0:Y:S01]  /*0020*/  S2R R0, SR_TID.X ;  /* 0x0000000000007919 */ /* 0x000e220000002100 */
[----:B------:R-:W-:Y:S01]  /*0030*/  ELECT P0, URZ, PT ;  /* 0x00000000003f782f */ /* 0x000fe20003800000 */
[----:B------:R-:W-:Y:S01]  /*0040*/  BSSY B0, `(.L_x_580) ;  /* 0x000000e000007945 */ /* 0x000fe20003800000 */
[----:B0-----:R-:W-:-:S05]  /*0050*/  SHF.R.U32.HI R2, RZ, 0x5, R0 ;  /* 0x00000005ff027819 */ /* 0x001fca0000011600 */
[----:B------:R-:W0:Y:S02]  /*0060*/  SHFL.IDX PT, R3, R2, RZ, 0x1f ;  /* 0x00001fff02037589 */ /* 0x000e2400000e0000 */
[----:B0-----:R-:W-:Y:S02]  /*0070*/  ISETP.EQ.AND P0, PT, R3, RZ, P0 ;  /* 0x000000ff0300720c */ /* 0x001fe40000702270 */
[----:B------:R-:W-:-:S11]  /*0080*/  SHF.R.U32.HI R3, RZ, 0x7, R0 ;  /* 0x00000007ff037819 */ /* 0x000fd60000011600 */
[----:B------:R-:W-:Y:S05]  /*0090*/  @!P0 BRA `(.L_x_581) ;  /* 0x0000000000208947 */ /* 0x000fea0003800000 */
[----:B------:R-:W-:Y:S02]  /*00a0*/  ULDC.64 UR4, c[0x0][0x198] ;  /* 0x0000660000047ab9 */ /* 0x000fe40000000a00 */
[----:B------:R-:W-:Y:S02]  /*00b0*/  UIADD3 UR6, UP0, UR4, 0x570, URZ ;  /* 0x0000057004067890 */ /* 0x000fe4000ff1e03f */
[----:B------:R-:W-:Y:S02]  /*00c0*/  UIADD3 UR4, UP1, UR4, 0x670, URZ ;  /* 0x0000067004047890 */ /* 0x000fe4000ff3e03f */
[----:B------:R-:W-:Y:S02]  /*00d0*/  UIADD3.X UR7, URZ, UR5, URZ, UP0, !UPT ;  /* 0x000000053f077290 */ /* 0x000fe400087fe43f */
[----:B------:R-:W-:-:S07]  /*00e0*/  UIADD3.X UR5, URZ, UR5, URZ, UP1, !UPT ;  /* 0x000000053f057290 */ /* 0x000fce0008ffe43f */
[----:B------:R0:W-:Y:S02]  /*00f0*/  UTMACCTL.PF [UR6] ;  /* 0x00000000060079b9 */ /* 0x0001e40008040000 */
[----:B------:R0:W-:Y:S02]  /*0100*/  UTMACCTL.PF [UR4] ;  /* 0x00000000040079b9 */ /* 0x0001e40008040000 */
[----:B0-----:R-:W-:Y:S01]  /*0110*/  NOP ;  /* 0x0000000000007918 */ /* 0x001fe20000000000 */
.L_x_581:
[----:B------:R-:W-:Y:S05]  /*0120*/  BSYNC B0 ;  /* 0x0000000000007941 */ /* 0x000fea0003800000 */
.L_x_580:
[----:B------:R-:W-:Y:S01]  /*0130*/  VOTEU.ANY UP0, P0 ;  /* 0x00000000003f7886 */ /* 0x000fe20000000100 */
[----:B------:R-:W0:Y:S01]  /*0140*/  SHFL.IDX PT, R5, R3, RZ, 0x1f ;  /* 0x00001fff03057589 */ /* 0x000e2200000e0000 */
[----:B------:R-:W-:Y:S01]  /*0150*/  UMOV UR4, 0x80 ;  /* 0x0000008000047882 */ /* 0x000fe20000000000 */
[----:B------:R-:W-:Y:S01]  /*0160*/  UMOV UR7, 0x100 ;  /* 0x0000010000077882 */ /* 0x000fe20000000000 */
[----:B------:R-:W-:Y:S01]  /*0170*/  VOTEU.ANY UP1, P0 ;  /* 0x00000000003f7886 */ /* 0x000fe20000020100 */
[----:B------:R-:W1:Y:S01]  /*0180*/  @UP0 S2UR UR8, SR_CgaCtaId ;  /* 0x00000000000809c3 */ /* 0x000e620000008800 */
[----:B------:R-:W2:Y:S01]  /*0190*/  SHFL.IDX PT, R4, R2, RZ, 0x1f ;  /* 0x00001fff02047589 */ /* 0x000ea200000e0000 */
[----:B------:R-:W-:Y:S01]  /*01a0*/  @UP0 UMOV UR6, 0x400 ;  /* 0x0000040000060882 */ /* 0x000fe20000000000 */
[----:B------:R-:W-:-:S04]  /*01b0*/  @UP0 UIADD3 UR4, -UR4, 0x100000, URZ ;  /* 0x0010000004040890 */ /* 0x000fc8000fffe13f */
[----:B------:R-:W-:Y:S02]  /*01c0*/  @UP0 USHF.L.U32 UR5, UR4, 0xb, URZ ;  /* 0x0000000b04050899 */ /* 0x000fe4000800063f */
[----:B------:R-:W-:Y:S01]  /*01d0*/  @UP0 USHF.L.U32 UR4, UR4, 0x1, URZ ;  /* 0x0000000104040899 */ /* 0x000fe2000800063f */
[----:B------:R-:W-:Y:S01]  /*01e0*/  VOTEU.ANY UP2, P0 ;  /* 0x00000000003f7886 */ /* 0x000fe20000040100 */
[----:B0-----:R-:W-:Y:S01]  /*01f0*/  R2UR UR39, R5 ;  /* 0x00000000052772ca */ /* 0x001fe200000e0000 */
[----:B-1----:R-:W-:Y:S01]  /*0200*/  @UP0 ULEA UR8, UR8, UR6, 0x18 ;  /* 0x0000000608080291 */ /* 0x002fe2000f8ec03f */
[----:B--2---:R-:W-:Y:S01]  /*0210*/  ISETP.NE.AND P1, PT, R4, RZ, PT ;  /* 0x000000ff0400720c */ /* 0x004fe20003f25270 */
[----:B------:R-:W-:-:S04]  /*0220*/  @UP0 UIADD3 UR6, -UR7, 0x100000, URZ ;  /* 0x0010000007060890 */ /* 0x000fc8000fffe13f */
[----:B------:R-:W-:Y:S02]  /*0230*/  @UP0 USHF.L.U32 UR7, UR6, 0xb, URZ ;  /* 0x0000000b06070899 */ /* 0x000fe4000800063f */
[----:B------:R-:W-:-:S04]  /*0240*/  @UP0 USHF.L.U32 UR6, UR6, 0x1, URZ ;  /* 0x0000000106060899 */ /* 0x000fc8000800063f */
[----:B------:R-:W-:Y:S01]  /*0250*/  UISETP.NE.AND UP0, UPT, UR39, URZ, UPT ;  /* 0x0000003f2700728c */ /* 0x000fe2000bf05270 */
[----:B------:R-:W0:Y:S02]  /*0260*/  FENCE.VIEW.ASYNC.S ;  /* 0x00000000000073c6 */ /* 0x000e240000000000 */
[----:B0-----:R0:W1:Y:S05]  /*0270*/  @UP1 SYNCS.EXCH.64 URZ, [UR8+0x28c00], UR4 ;  /* 0x028c0004083f15b2 */ /* 0x00106a0008000100 */
[----:B------:R0:W2:Y:S01]  /*0280*/  @UP2 SYNCS.EXCH.64 URZ, [UR8+0x28c20], UR6 ;  /* 0x028c2006083f25b2 */ /* 0x0000a20008000100 */
        /* <DEDUP_REMOVED lines=10> */
[----:B0-----:R3:W4:Y:S01]  /*0330*/  SYNCS.EXCH.64 URZ, [UR6+0x28c30], UR4 ;  /* 0x028c3004063f75b2 */ /* 0x0017220008000100 */
[----:B------:R3:W0:Y:S01]  /*0340*/  SYNCS.EXCH.64 URZ, [UR6+0x28c40], UR4 ;  /* 0x028c4004063f75b2 */ /* 0x0006220008000100 */
[----:B------:R3:W0:Y:S01]  /*0350*/  SYNCS.EXCH.64 URZ, [UR6+0x28c38], UR4 ;  /* 0x028c3804063f75b2 */ /* 0x0006220008000100 */
[----:B------:R3:W0:Y:S02]  /*0360*/  SYNCS.EXCH.64 URZ, [UR6+0x28c48], UR4 ;  /* 0x028c4804063f75b2 */ /* 0x0006240008000100 */
[----:B---3--:R-:W-:Y:S01]  /*0370*/  NOP ;  /* 0x0000000000007918 */ /* 0x008fe20000000000 */
.L_x_582:
[----:B------:R-:W3:Y:S01]  /*0380*/  SHFL.IDX PT, R4, R2, RZ, 0x1f ;  /* 0x00001fff02047589 */ /* 0x000ee200000e0000 */
[----:B------:R-:W-:Y:S01]  /*0390*/  NOP ;  /* 0x0000000000007918 */ /* 0x000fe20000000000 */
[----:B---3--:R-:W-:-:S13]  /*03a0*/  ISETP.NE.AND P0, PT, R4, RZ, PT ;  /* 0x000000ff0400720c */ /* 0x008fda0003f05270 */
        /* <DEDUP_REMOVED lines=17> */
[----:B------:R3:W0:Y:S02]  /*04c0*/  SYNCS.EXCH.64 URZ, [UR8+0x28c68], UR6 ;  /* 0x028c6806083f75b2 */ /* 0x0006240008000100 */
[----:B---3--:R-:W-:Y:S01]  /*04d0*/  NOP ;  /* 0x0000000000007918 */ /* 0x008fe20000000000 */
.L_x_583:
[----:B------:R-:W3:Y:S01]  /*04e0*/  SHFL.IDX PT, R4, R2, RZ, 0x1f ;  /* 0x00001fff02047589 */ /* 0x000ee200000e0000 */
[----:B------:R-:W-:Y:S01]  /*04f0*/  NOP ;  /* 0x0000000000007918 */ /* 0x000fe20000000000 */
[----:B---3--:R-:W-:-:S13]  /*0500*/  ISETP.NE.AND P0, PT, R4, RZ, PT ;  /* 0x000000ff0400720c */ /* 0x008fda0003f05270 */
        /* <DEDUP_REMOVED lines=13> */
[----:B------:R3:W0:Y:S02]  /*05e0*/  SYNCS.EXCH.64 URZ, [UR6+0x28c88], UR4 ;  /* 0x028c8804063f75b2 */ /* 0x0006240008000100 */
[----:B---3--:R-:W-:Y:S01]  /*05f0*/  NOP ;  /* 0x0000000000007918 */ /* 0x008fe20000000000 */
.L_x_584:
        /* <DEDUP_REMOVED lines=22> */
.L_x_585:
        /* <DEDUP_REMOVED lines=22> */
.L_x_586:
[----:B------:R-:W-:Y:S01]  /*08c0*/  PLOP3.LUT P0, PT, PT, PT, UP0, 0x80, 0x0 ;  /* 0x000000000000781c */ /* 0x000fe20003f0f008 */
[----:B------:R-:W-:Y:S01]  /*08d0*/  UMOV UR36, 0x1 ;  /* 0x0000000100247882 */ /* 0x000fe20000000000 */
[----:B------:R-:W-:Y:S01]  /*08e0*/  NOP ;  /* 0x0000000000007918 */ /* 0x000fe20000000000 */
[----:B------:R-:W-:Y:S01]  /*08f0*/  USEL UR36, UR36, 0x2, !UP0 ;  /* 0x0000000224247887 */ /* 0x000fe2000c000000 */
[----:B------:R-:W-:Y:S01]  /*0900*/  BSSY B9, `(.L_x_587) ;  /* 0x0001a23000097945 */ /* 0x000fe20003800000 */
[----:B------:R-:W-:Y:S01]  /*0910*/  ULDC.64 UR42, c[0x0][0x208] ;  /* 0x00008200002a7ab9 */ /* 0x000fe20000000a00 */
[----:B012-4-:R-:W-:Y:S07]  /*0920*/  BAR.SYNC.DEFER_BLOCKING 0x0 ;  /* 0x0000000000007b1d */ /* 0x017fee0000010000 */
[----:B------:R-:W-:Y:S05]  /*0930*/  @!P0 BRA `(.L_x_588) ;  /* 0x0000012800488947 */ /* 0x000fea0003800000 */
.L_x_589:
[----:B------:R-:W-:-:S08]  /*0940*/  NOP ;  /* 0x0000000000007918 */ /* 0x000fd00000000000 */
[----:B------:R-:W0:Y:S02]  /*0950*/  USETMAXREG.TRY_ALLOC.CTAPOOL UP0, 0xe8 ;  /* 0x000000e8000079c8 */ /* 0x000e240008000600 */
[----:B0-----:R-:W-:-:S13]  /*0960*/  PLOP3.LUT P0, PT, PT, PT, UP0, 0x80, 0x0 ;  /* 0x000000000000781c */ /* 0x001fda0003f0f008 */
[----:B------:R-:W-:Y:S05]  /*0970*/  @!P0 BRA `(.L_x_589) ;  /* 0xfffffffc00f08947 */ /* 0x000fea000383ffff */
[----:B------:R-:W-:Y:S01]  /*0980*/  ISETP.NE.AND P0, PT, R3, 0x1, PT ;  /* 0x000000010300780c */ /* 0x000fe20003f05270 */
[----:B------:R-:W0:Y:S01]  /*0990*/  S2UR UR4, SR_CgaCtaId ;  /* 0x00000000000479c3 */ /* 0x000e220000008800 */
[----:B------:R-:W-:-:S11]  /*09a0*/  MOV R3, 0x400 ;  /* 0x0000040000037802 */ /* 0x000fd60000000f00 */
[----:B------:R-:W-:Y:S06]  /*09b0*/  @!P0 BAR.ARV 0x8, 0x100 ;  /* 0x0204000000008b1d */ /* 0x000fec0000002000 */
[----:B------:R-:W-:Y:S01]  /*09c0*/  ISETP.GE.U32.AND P0, PT, R0, 0x100, PT ;  /* 0x000001000000780c */ /* 0x000fe20003f06070 */
[----:B0-----:R-:W-:Y:S01]  /*09d0*/  IMAD.U32 R190, RZ, RZ, UR4 ;  /* 0x00000004ffbe7e24 */ /* 0x001fe2000f8e00ff */
[----:B------:R-:W-:-:S04]  /*09e0*/  ULDC UR4, c[0x0][0xc3c] ;  /* 0x00030f0000047ab9 */ /* 0x000fc80000000800 */
[----:B------:R-:W-:-:S07]  /*09f0*/  LEA R2, R190, R3, 0x18 ;  /* 0x00000003be027211 */ /* 0x000fce00078ec0ff */
[----:B------:R-:W-:Y:S08]  /*0a00*/  @P0 BAR.ARV 0xf, 0x100 ;  /* 0x03c4000000000b1d */ /* 0x000ff00000002000 */
[----:B------:R-:W-:Y:S06]  /*0a10*/  BAR.SYNC.DEFER_BLOCKING 0x5, 0x180 ;  /* 0x0146000000007b1d */ /* 0x000fec0000010000 */
[----:B------:R-:W0:Y:S02]  /*0a20*/  LDS.128 R152, [R2+0x28cd0] ;  /* 0x028cd00002987984 */ /* 0x000e240000000c00 */
[----:B------:R-:W-:Y:S06]  /*0a30*/  BAR.ARV 0x4, 0x180 ;  /* 0x0106000000007b1d */ /* 0x000fec0000002000 */
[----:B0-----:R-:W-:-:S13]  /*0a40*/  ISETP.GE.AND P0, PT, R155, UR4, PT ;  /* 0x000000049b007c0c */ /* 0x001fda000bf06270 */
[----:B------:R-:W-:Y:S05]  /*0a50*/  @P0 BRA `(.L_x_590) ;  /* 0x000001a000340947 */ /* 0x000fea0003800000 */
[----:B------:R-:W-:Y:S01]  /*0a60*/  VIADD R0, R0, 0xffffff80 ;  /* 0xffffff8000007836 */ /* 0x000fe20000000000 */
[----:B------:R-:W-:Y:S01]  /*0a70*/  ULOP3.LUT UR37, UR36, 0x1, URZ, 0xfc, !UPT ;  /* 0x0000000124257892 */ /* 0x000fe2000f8efc3f */
[----:B------:R-:W-:Y:S02]  /*0a80*/  IMAD.MOV.U32 R201, RZ, RZ, 0x40 ;  /* 0x00000040ffc97424 */ /* 0x000fe400078e00ff */
[----:B------:R-:W-:Y:S01]  /*0a90*/  IMAD.MOV.U32 R23, RZ, RZ, RZ ;  /* 0x000000ffff177224 */ /* 0x000fe200078e00ff */
[----:B------:R-:W-:Y:S01]  /*0aa0*/  SHF.R.S32.HI R3, RZ, 0x1f, R0 ;  /* 0x0000001fff037819 */ /* 0x000fe20000011400 */
[----:B------:R-:W-:Y:S02]  /*0ab0*/  IMAD.MOV.U32 R187, RZ, RZ, RZ ;  /* 0x000000ffffbb7224 */ /* 0x000fe400078e00ff */
[----:B------:R-:W-:Y:S01]  /*0ac0*/  IMAD.MOV.U32 R185, RZ, RZ, RZ ;  /* 0x000000ffffb97224 */ /* 0x000fe200078e00ff */
[CC--:B------:R-:W-:Y:S01]  /*0ad0*/  LEA.HI R5, R3.reuse, R0.reuse, RZ, 0x4 ;  /* 0x0000000003057211 */ /* 0x0c0fe200078f20ff */
[----:B------:R-:W-:Y:S01]  /*0ae0*/  IMAD.MOV.U32 R19, RZ, RZ, RZ ;  /* 0x000000ffff137224 */ /* 0x000fe200078e00ff */
[----:B------:R-:W-:-:S02]  /*0af0*/  LEA.HI R4, R3, R0, RZ, 0x7 ;  /* 0x0000000003047211 */ /* 0x000fc400078f38ff */
[-C--:B------:R-:W-:Y:S02]  /*0b00*/  LEA.HI R8, R3, R0.reuse, RZ, 0x3 ;  /* 0x0000000003087211 */ /* 0x080fe400078f18ff */
[----:B------:R-:W-:Y:S02]  /*0b10*/  LOP3.LUT R7, R5, 0xfffffff0, RZ, 0xc0, !PT ;  /* 0xfffffff005077812 */ /* 0x000fe400078ec0ff */
[CC--:B------:R-:W-:Y:S02]  /*0b20*/  LEA.HI R6, R3.reuse, R0.reuse, RZ, 0x5 ;  /* 0x0000000003067211 */ /* 0x0c0fe400078f28ff */
[----:B------:R-:W-:Y:S02]  /*0b30*/  LEA.HI R14, R3, R0, RZ, 0x2 ;  /* 0x00000000030e7211 */ /* 0x000fe400078f10ff */
[----:B------:R-:W-:Y:S02]  /*0b40*/  LOP3.LUT R3, R4, 0xffffff80, RZ, 0xc0, !PT ;  /* 0xffffff8004037812 */ /* 0x000fe400078ec0ff */
[----:B------:R-:W-:Y:S01]  /*0b50*/  LOP3.LUT R11, R8, 0xfffffff8, RZ, 0xc0, !PT ;  /* 0xfffffff8080b7812 */ /* 0x000fe200078ec0ff */
[----:B------:R-:W-:Y:S01]  /*0b60*/  IMAD.IADD R8, R0, 0x1, -R7 ;  /* 0x0000000100087824 */ /* 0x000fe200078e0a07 */
[----:B------:R-:W-:Y:S01]  /*0b70*/  LOP3.LUT R9, R14, 0xfffffffc, RZ, 0xc0, !PT ;  /* 0xfffffffc0e097812 */ /* 0x000fe200078ec0ff */
[C---:B------:R-:W-:Y:S01]  /*0b80*/  IMAD.IADD R3, R0.reuse, 0x1, -R3 ;  /* 0x0000000100037824 */ /* 0x040fe200078e0a03 */
[----:B------:R-:W-:Y:S01]  /*0b90*/  SHF.R.S32.HI R10, RZ, 0x4, R5 ;  /* 0x00000004ff0a7819 */ /* 0x000fe20000011405 */
[C---:B------:R-:W-:Y:S01]  /*0ba0*/  IMAD.IADD R192, R0.reuse, 0x1, -R11 ;  /* 0x0000000100c07824 */ /* 0x040fe200078e0a0b */
[----:B------:R-:W-:Y:S01]  /*0bb0*/  SHF.R.S32.HI R7, RZ, 0x1f, R8 ;  /* 0x0000001fff077819 */ /* 0x000fe20000011408 */
[----:B------:R-:W-:Y:S01]  /*0bc0*/  IMAD.IADD R188, R0, 0x1, -R9 ;  /* 0x0000000100bc7824 */ /* 0x000fe200078e0a09 */
[--C-:B------:R-:W-:Y:S01]  /*0bd0*/  SHF.R.S32.HI R198, RZ, 0x5, R6.reuse ;  /* 0x00000005ffc67819 */ /* 0x100fe20000011406 */
[----:B------:R-:W-:Y:S01]  /*0be0*/  IMAD.SHL.U32 R192, R192, 0x8, RZ ;  /* 0x00000008c0c07824 */ /* 0x000fe200078e00ff */
[----:B------:R-:W-:Y:S01]  /*0bf0*/  SHF.R.S32.HI R11, RZ, 0x1f, R6 ;  /* 0x0000001fff0b7819 */ /* 0x000fe20000011406 */
[----:B------:R-:W-:Y:S01]  /*0c00*/  IMAD.SHL.U32 R16, R188, 0x8, RZ ;  /* 0x00000008bc107824 */ /* 0x000fe200078e00ff */
[----:B------:R-:W-:Y:S01]  /*0c10*/  SHF.R.S32.HI R0, RZ, 0x1f, R3 ;  /* 0x0000001fff007819 */ /* 0x000fe20000011403 */
[----:B------:R-:W-:Y:S01]  /*0c20*/  VIADD R32, R192, 0x80 ;  /* 0x00000080c0207836 */ /* 0x000fe20000000000 */
[----:B------:R-:W-:Y:S01]  /*0c30*/  LEA.HI R9, R7, R8, RZ, 0x3 ;  /* 0x0000000807097211 */ /* 0x000fe200078f18ff */
[C---:B------:R-:W-:Y:S01]  /*0c40*/  VIADD R215, R16.reuse, 0x60 ;  /* 0x0000006010d77836 */ /* 0x040fe20000000000 */
[----:B------:R-:W-:Y:S01]  /*0c50*/  LEA.HI R6, R5, R10, RZ, 0x1 ;  /* 0x0000000a05067211 */ /* 0x000fe200078f08ff */
[----:B------:R-:W-:Y:S01]  /*0c60*/  VIADD R208, R16, 0x140 ;  /* 0x0000014010d07836 */ /* 0x000fe20000000000 */
[-C--:B------:R-:W-:Y:S01]  /*0c70*/  LEA.HI R5, R0, R3.reuse, RZ, 0x2 ;  /* 0x0000000300057211 */ /* 0x080fe200078f10ff */
[C---:B------:R-:W-:Y:S01]  /*0c80*/  VIADD R213, R16.reuse, 0xa0 ;  /* 0x000000a010d57836 */ /* 0x040fe20000000000 */
[----:B------:R-:W-:Y:S01]  /*0c90*/  LEA.HI R12, R11, R198, RZ, 0x2 ;  /* 0x000000c60b0c7211 */ /* 0x000fe200078f10ff */
[----:B------:R-:W-:Y:S01]  /*0ca0*/  VIADD R214, R16, 0x80 ;  /* 0x0000008010d67836 */ /* 0x000fe20000000000 */
[C---:B------:R-:W-:Y:S01]  /*0cb0*/  LOP3.LUT R11, R9.reuse, 0xfffffff8, RZ, 0xc0, !PT ;  /* 0xfffffff8090b7812 */ /* 0x040fe200078ec0ff */
[----:B------:R-:W-:Y:S01]  /*0cc0*/  IMAD.SHL.U32 R9, R9, 0x40, RZ ;  /* 0x0000004009097824 */ /* 0x000fe200078e00ff */
[----:B------:R-:W-:Y:S01]  /*0cd0*/  LOP3.LUT R13, R6, 0x1ffffffe, RZ, 0xc0, !PT ;  /* 0x1ffffffe060d7812 */ /* 0x000fe200078ec0ff */
[----:B------:R-:W-:Y:S01]  /*0ce0*/  VIADD R207, R16, 0x160 ;  /* 0x0000016010cf7836 */ /* 0x000fe20000000000 */
[----:B------:R-:W-:Y:S01]  /*0cf0*/  SHF.R.S32.HI R18, RZ, 0x7, R4 ;  /* 0x00000007ff127819 */ /* 0x000fe20000011404 */
[----:B------:R-:W-:Y:S01]  /*0d00*/  IMAD.IADD R11, R8, 0x1, -R11 ;  /* 0x00000001080b7824 */ /* 0x000fe200078e0a0b */
[----:B------:R-:W-:Y:S01]  /*0d10*/  SHF.R.S32.HI R6, RZ, 0x2, R5 ;  /* 0x00000002ff067819 */ /* 0x000fe20000011405 */
[----:B------:R-:W-:Y:S01]  /*0d20*/  IMAD.IADD R13, R10, 0x1, -R13 ;  /* 0x000000010a0d7824 */ /* 0x000fe200078e0a0d */
[----:B------:R-:W-:Y:S01]  /*0d30*/  SHF.R.S32.HI R7, RZ, 0x1f, R5 ;  /* 0x0000001fff077819 */ /* 0x000fe20000011405 */
[----:B------:R-:W-:Y:S01]  /*0d40*/  STL [R1+0x44], R18 ;  /* 0x0000441201007387 */ /* 0x000fe20000100800 */
[----:B------:R-:W-:Y:S01]  /*0d50*/  LOP3.LUT R15, R12, 0x3ffffc, RZ, 0xc0, !PT ;  /* 0x003ffffc0c0f7812 */ /* 0x000fe200078ec0ff */
[----:B------:R-:W-:Y:S01]  /*0d60*/  IMAD R12, R18, 0x100, R8 ;  /* 0x00000100120c7824 */ /* 0x000fe200078e0208 */
[----:B------:R-:W-:Y:S01]  /*0d70*/  LEA.HI R7, R7, R6, RZ, 0x3 ;  /* 0x0000000607077211 */ /* 0x000fe200078f18ff */
[----:B------:R-:W-:Y:S01]  /*0d80*/  IMAD.SHL.U32 R8, R11, 0x40, RZ ;  /* 0x000000400b087824 */ /* 0x000fe200078e00ff */
[----:B------:R-:W-:Y:S01]  /*0d90*/  LEA.HI R0, R0, R3, RZ, 0x5 ;  /* 0x0000000300007211 */ /* 0x000fe200078f28ff */
[----:B------:R-:W-:Y:S01]  /*0da0*/  IMAD.IADD R15, R198, 0x1, -R15 ;  /* 0x00000001c60f7824 */ /* 0x000fe200078e0a0f */
[----:B------:R-:W-:Y:S01]  /*0db0*/  LOP3.LUT R7, R7, 0xfffffff8, RZ, 0xc0, !PT ;  /* 0xfffffff807077812 */ /* 0x000fe200078ec0ff */
[----:B------:R-:W-:Y:S01]  /*0dc0*/  IMAD.SHL.U32 R13, R13, 0x8, RZ ;  /* 0x000000080d0d7824 */ /* 0x000fe200078e00ff */
[----:B------:R-:W-:Y:S01]  /*0dd0*/  LOP3.LUT R8, R8, 0x1c0, RZ, 0xc0, !PT ;  /* 0x000001c008087812 */ /* 0x000fe200078ec0ff */
[----:B------:R-:W-:Y:S01]  /*0de0*/  IMAD R12, R15, 0x10, R12 ;  /* 0x000000100f0c7824 */ /* 0x000fe200078e020c */
[----:B------:R-:W-:Y:S01]  /*0df0*/  LOP3.LUT R9, R9, 0x7ffffe00, RZ, 0xc0, !PT ;  /* 0x7ffffe0009097812 */ /* 0x000fe200078ec0ff */
[----:B------:R-:W-:Y:S01]  /*0e00*/  IMAD.IADD R7, R6, 0x1, -R7 ;  /* 0x0000000106077824 */ /* 0x000fe200078e0a07 */
[----:B------:R-:W-:Y:S01]  /*0e10*/  SHF.R.S32.HI R0, RZ, 0x5, R0 ;  /* 0x00000005ff007819 */ /* 0x000fe20000011400 */
[--C-:B------:R-:W-:Y:S01]  /*0e20*/  IMAD.U32 R6, R12, 0x40, R13.reuse ;  /* 0x000000400c067824 */ /* 0x100fe200078e000d */
[----:B------:R-:W-:Y:S01]  /*0e30*/  LOP3.LUT R13, R8, 0x8, R13, 0xf8, !PT ;  /* 0x00000008080d7812 */ /* 0x000fe200078ef80d */
[----:B------:R-:W-:Y:S01]  /*0e40*/  IMAD R9, R198, 0x400, R9 ;  /* 0x00000400c6097824 */ /* 0x000fe200078e0209 */
[----:B------:R-:W-:Y:S01]  /*0e50*/  SHF.R.U32.HI R8, RZ, 0x3, R8 ;  /* 0x00000003ff087819 */ /* 0x000fe20000011608 */
[----:B------:R-:W-:Y:S01]  /*0e60*/  IMAD R195, R0, 0x10, R7 ;  /* 0x0000001000c37824 */ /* 0x000fe200078e0207 */
[----:B------:R-:W-:Y:S01]  /*0e70*/  SHF.R.S32.HI R186, RZ, 0x2, R14 ;  /* 0x00000002ffba7819 */ /* 0x000fe2000001140e */
[----:B------:R0:W-:Y:S01]  /*0e80*/  STL [R1+0x5c], R6 ;  /* 0x00005c0601007387 */ /* 0x0001e20000100800 */
[----:B------:R-:W-:Y:S01]  /*0e90*/  LOP3.LUT R8, R13, R8, RZ, 0x3c, !PT ;  /* 0x000000080d087212 */ /* 0x000fe200078e3cff */
[----:B------:R-:W-:Y:S01]  /*0ea0*/  VIADD R206, R16, 0x180 ;  /* 0x0000018010ce7836 */ /* 0x000fe20000000000 */
[----:B------:R-:W-:Y:S01]  /*0eb0*/  LEA.HI R0, R188, R188, RZ, 0x1 ;  /* 0x000000bcbc007211 */ /* 0x000fe200078f08ff */
[----:B------:R-:W-:Y:S01]  /*0ec0*/  VIADD R205, R16, 0x1a0 ;  /* 0x000001a010cd7836 */ /* 0x000fe20000000000 */
[----:B------:R-:W-:Y:S01]  /*0ed0*/  IADD3 R9, R9, R8, RZ ;  /* 0x0000000809097210 */ /* 0x000fe20007ffe0ff */
[----:B------:R-:W-:Y:S01]  /*0ee0*/  VIADD R8, R186, 0x20 ;  /* 0x00000020ba087836 */ /* 0x000fe20000000000 */
[----:B------:R-:W-:Y:S01]  /*0ef0*/  LEA.HI R4, R4, R18, RZ, 0x1 ;  /* 0x0000001204047211 */ /* 0x000fe200078f08ff */
[C---:B------:R-:W-:Y:S01]  /*0f00*/  VIADD R204, R16.reuse, 0x1c0 ;  /* 0x000001c010cc7836 */ /* 0x040fe20000000000 */
[----:B------:R-:W-:Y:S01]  /*0f10*/  SHF.R.S32.HI R15, RZ, 0x1f, R208 ;  /* 0x0000001fff0f7819 */ /* 0x000fe200000114d0 */
[----:B------:R-:W-:Y:S01]  /*0f20*/  STL [R1+0x3c], RZ ;  /* 0x00003cff01007387 */ /* 0x000fe20000100800 */
[----:B0-----:R-:W-:Y:S01]  /*0f30*/  LOP3.LUT R6, R5, 0x7ffffffc, RZ, 0xc0, !PT ;  /* 0x7ffffffc05067812 */ /* 0x001fe200078ec0ff */
[----:B------:R-:W-:Y:S01]  /*0f40*/  VIADD R203, R16, 0x1e0 ;  /* 0x000001e010cb7836 */ /* 0x000fe20000000000 */
[----:B------:R-:W-:Y:S01]  /*0f50*/  LOP3.LUT R5, R0, 0x1ffffffe, RZ, 0xc0, !PT ;  /* 0x1ffffffe00057812 */ /* 0x000fe200078ec0ff */
[----:B------:R-:W-:Y:S01]  /*0f60*/  VIADD R29, R192, 0x140 ;  /* 0x00000140c01d7836 */ /* 0x000fe20000000000 */
[----:B------:R-:W-:Y:S01]  /*0f70*/  LOP3.LUT R4, R4, 0xfffffe, RZ, 0xc0, !PT ;  /* 0x00fffffe04047812 */ /* 0x000fe200078ec0ff */
[----:B------:R-:W-:Y:S01]  /*0f80*/  IMAD.IADD R6, R3, 0x1, -R6 ;  /* 0x0000000103067824 */ /* 0x000fe200078e0a06 */
[----:B------:R-:W-:Y:S01]  /*0f90*/  SHF.R.S32.HI R3, RZ, 0x1f, R14 ;  /* 0x0000001fff037819 */ /* 0x000fe2000001140e */
[----:B------:R-:W-:Y:S01]  /*0fa0*/  IMAD.IADD R0, R188, 0x1, -R5 ;  /* 0x00000001bc007824 */ /* 0x000fe200078e0a05 */
[----:B------:R-:W-:Y:S01]  /*0fb0*/  SHF.R.S32.HI R7, RZ, 0x1f, R8 ;  /* 0x0000001fff077819 */ /* 0x000fe20000011408 */
[----:B------:R-:W-:Y:S01]  /*0fc0*/  IMAD.SHL.U32 R5, R8, 0x40, RZ ;  /* 0x0000004008057824 */ /* 0x000fe200078e00ff */
[----:B------:R-:W-:Y:S01]  /*0fd0*/  LEA.HI R3, R3, R186, RZ, 0x3 ;  /* 0x000000ba03037211 */ /* 0x000fe200078f18ff */
[----:B------:R-:W-:Y:S01]  /*0fe0*/  IMAD.IADD R4, R18, 0x1, -R4 ;  /* 0x0000000112047824 */ /* 0x000fe200078e0a04 */
[----:B------:R-:W-:Y:S01]  /*0ff0*/  LEA.HI R7, R7, R8, RZ, 0x3 ;  /* 0x0000000807077211 */ /* 0x000fe200078f18ff */
[----:B------:R-:W-:Y:S01]  /*1000*/  IMAD R0, R0, 0x8, R195 ;  /* 0x0000000800007824 */ /* 0x000fe200078e02c3 */
[----:B------:R-:W-:Y:S01]  /*1010*/  LOP3.LUT R3, R3, 0xfffffff8, RZ, 0xc0, !PT ;  /* 0xfffffff803037812 */ /* 0x000fe200078ec0ff */
[----:B------:R-:W-:Y:S01]  /*1020*/  IMAD.SHL.U32 R24, R4, 0x100, RZ ;  /* 0x0000010004187824 */ /* 0x000fe200078e00ff */
[----:B------:R-:W-:Y:S01]  /*1030*/  LOP3.LUT R5, R5, 0x1c0, RZ, 0xc0, !PT ;  /* 0x000001c005057812 */ /* 0x000fe200078ec0ff */
[----:B------:R-:W-:Y:S01]  /*1040*/  IMAD.SHL.U32 R7, R7, 0x40, RZ ;  /* 0x0000004007077824 */ /* 0x000fe200078e00ff */
[----:B------:R-:W-:Y:S01]  /*1050*/  SHF.R.S32.HI R4, RZ, 0x1f, R215 ;  /* 0x0000001fff047819 */ /* 0x000fe200000114d7 */
[----:B------:R-:W-:Y:S01]  /*1060*/  IMAD.IADD R191, R186, 0x1, -R3 ;  /* 0x00000001babf7824 */ /* 0x000fe200078e0a03 */
[----:B------:R-:W-:Y:S01]  /*1070*/  LOP3.LUT R3, R5, 0x38, R16, 0xf8, !PT ;  /* 0x0000003805037812 */ /* 0x000fe200078ef810 */
[----:B------:R-:W-:Y:S01]  /*1080*/  STL [R1+0x58], R24 ;  /* 0x0000581801007387 */ /* 0x000fe20000100800 */
[----:B------:R-:W-:Y:S01]  /*1090*/  SHF.R.U32.HI R26, RZ, 0x3, R5 ;  /* 0x00000003ff1a7819 */ /* 0x000fe20000011605 */
[C---:B------:R-:W-:Y:S01]  /*10a0*/  VIADD R212, R16.reuse, 0xc0 ;  /* 0x000000c010d47836 */ /* 0x040fe20000000000 */
[----:B------:R-:W-:Y:S01]  /*10b0*/  SHF.R.S32.HI R8, RZ, 0x1f, R213 ;  /* 0x0000001fff087819 */ /* 0x000fe200000114d5 */
[C---:B------:R-:W-:Y:S01]  /*10c0*/  VIADD R211, R16.reuse, 0xe0 ;  /* 0x000000e010d37836 */ /* 0x040fe20000000000 */
[----:B------:R-:W-:Y:S01]  /*10d0*/  SHF.R.S32.HI R5, RZ, 0x1f, R214 ;  /* 0x0000001fff057819 */ /* 0x000fe200000114d6 */
[----:B------:R-:W-:Y:S01]  /*10e0*/  VIADD R210, R16, 0x100 ;  /* 0x0000010010d27836 */ /* 0x000fe20000000000 */
[----:B------:R-:W-:Y:S01]  /*10f0*/  SHF.R.S32.HI R14, RZ, 0x1f, R207 ;  /* 0x0000001fff0e7819 */ /* 0x000fe200000114cf */
[----:B------:R-:W-:Y:S01]  /*1100*/  IMAD R199, R9, 0x2, R2 ;  /* 0x0000000209c77824 */ /* 0x000fe200078e0202 */
[----:B------:R-:W-:Y:S01]  /*1110*/  SHF.R.S32.HI R21, RZ, 0x1f, R206 ;  /* 0x0000001fff157819 */ /* 0x000fe200000114ce */
[C---:B------:R-:W-:Y:S01]  /*1120*/  VIADD R33, R192.reuse, 0x40 ;  /* 0x00000040c0217836 */ /* 0x040fe20000000000 */
[----:B------:R-:W-:Y:S01]  /*1130*/  LOP3.LUT R7, R7, 0xfffffe00, RZ, 0xc0, !PT ;  /* 0xfffffe0007077812 */ /* 0x000fe200078ec0ff */
[C---:B------:R-:W-:Y:S01]  /*1140*/  VIADD R31, R192.reuse, 0xc0 ;  /* 0x000000c0c01f7836 */ /* 0x040fe20000000000 */
[----:B------:R-:W-:Y:S01]  /*1150*/  SHF.L.U64.HI R223, R215, 0x1, R4 ;  /* 0x00000001d7df7819 */ /* 0x000fe20000010204 */
[----:B------:R-:W-:Y:S01]  /*1160*/  VIADD R30, R192, 0x100 ;  /* 0x00000100c01e7836 */ /* 0x000fe20000000000 */
[----:B------:R-:W-:Y:S01]  /*1170*/  SHF.L.U64.HI R4, R208, 0x1, R15 ;  /* 0x00000001d0047819 */ /* 0x000fe2000001020f */
[----:B------:R-:W-:Y:S01]  /*1180*/  STL [R1+0x54], R7 ;  /* 0x0000540701007387 */ /* 0x000fe20000100800 */
[----:B------:R-:W-:Y:S01]  /*1190*/  SHF.L.U64.HI R225, R213, 0x1, R8 ;  /* 0x00000001d5e17819 */ /* 0x000fe20000010208 */
[----:B------:R-:W-:Y:S01]  /*11a0*/  VIADD R28, R192, 0x180 ;  /* 0x00000180c01c7836 */ /* 0x000fe20000000000 */
[----:B------:R-:W-:Y:S01]  /*11b0*/  SHF.L.U64.HI R224, R214, 0x1, R5 ;  /* 0x00000001d6e07819 */ /* 0x000fe20000010205 */
[----:B------:R0:W-:Y:S01]  /*11c0*/  STL [R1], R4 ;  /* 0x0000000401007387 */ /* 0x0001e20000100800 */
[----:B------:R-:W-:Y:S01]  /*11d0*/  SHF.L.U64.HI R8, R207, 0x1, R14 ;  /* 0x00000001cf087819 */ /* 0x000fe2000001020e */
[----:B------:R-:W-:Y:S01]  /*11e0*/  VIADD R27, R192, 0x1c0 ;  /* 0x000001c0c01b7836 */ /* 0x000fe20000000000 */
[----:B------:R-:W-:Y:S01]  /*11f0*/  SHF.R.S32.HI R18, RZ, 0x1f, R205 ;  /* 0x0000001fff127819 */ /* 0x000fe200000114cd */
[----:B------:R-:W-:Y:S01]  /*1200*/  VIADD R216, R16, 0x40 ;  /* 0x0000004010d87836 */ /* 0x000fe20000000000 */
[----:B------:R-:W-:Y:S01]  /*1210*/  SHF.L.U64.HI R5, R206, 0x1, R21 ;  /* 0x00000001ce057819 */ /* 0x000fe20000010215 */
[----:B------:R-:W-:Y:S01]  /*1220*/  STL [R1+0x4], R8 ;  /* 0x0000040801007387 */ /* 0x000fe20000100800 */
[----:B------:R-:W-:Y:S01]  /*1230*/  SHF.R.S32.HI R25, RZ, 0x1f, R204 ;  /* 0x0000001fff197819 */ /* 0x000fe200000114cc */
[----:B------:R-:W-:Y:S01]  /*1240*/  VIADD R202, R199, 0x26800 ;  /* 0x00026800c7ca7836 */ /* 0x000fe20000000000 */
[----:B------:R-:W-:Y:S01]  /*1250*/  SHF.R.S32.HI R20, RZ, 0x1f, R203 ;  /* 0x0000001fff147819 */ /* 0x000fe200000114cb */
[----:B0-----:R-:W-:Y:S01]  /*1260*/  IMAD.SHL.U32 R4, R6, 0x2, RZ ;  /* 0x0000000206047824 */ /* 0x001fe200078e00ff */
[----:B------:R-:W-:Y:S01]  /*1270*/  SHF.L.U64.HI R6, R205, 0x1, R18 ;  /* 0x00000001cd067819 */ /* 0x000fe20000010212 */
[----:B------:R0:W-:Y:S01]  /*1280*/  STL [R1+0x8], R5 ;  /* 0x0000080501007387 */ /* 0x0001e20000100800 */
[----:B------:R-:W-:Y:S01]  /*1290*/  LOP3.LUT R3, R7, R3, R26, 0xf6, !PT ;  /* 0x0000000307037212 */ /* 0x000fe200078ef61a */
[----:B------:R-:W-:Y:S01]  /*12a0*/  IMAD.IADD R197, R4, 0x1, R24 ;  /* 0x0000000104c57824 */ /* 0x000fe200078e0218 */
[----:B------:R-:W-:Y:S01]  /*12b0*/  R2P PR, R11, 0x6 ;  /* 0x000000060b007804 */ /* 0x000fe20000000000 */
[----:B------:R-:W-:Y:S01]  /*12c0*/  STL [R1+0xc], R6 ;  /* 0x00000c0601007387 */ /* 0x000fe20000100800 */
[----:B------:R-:W-:Y:S01]  /*12d0*/  IADD3 R209, R16, 0x120, RZ ;  /* 0x0000012010d17810 */ /* 0x000fe20007ffe0ff */
[C---:B------:R-:W-:Y:S01]  /*12e0*/  VIADD R38, R197.reuse, 0x10 ;  /* 0x00000010c5267836 */ /* 0x040fe20000000000 */
[----:B------:R-:W-:Y:S01]  /*12f0*/  SHF.R.S32.HI R32, RZ, 0x1f, R32 ;  /* 0x0000001fff207819 */ /* 0x000fe20000011420 */
[----:B------:R1:W-:Y:S01]  /*1300*/  STL [R1+0x48], R4 ;  /* 0x0000480401007387 */ /* 0x0003e20000100800 */
[C---:B------:R-:W-:Y:S01]  /*1310*/  VIADD R35, R197.reuse, 0x28 ;  /* 0x00000028c5237836 */ /* 0x040fe20000000000 */
[----:B0-----:R-:W-:Y:S01]  /*1320*/  SHF.L.U64.HI R5, R204, 0x1, R25 ;  /* 0x00000001cc057819 */ /* 0x001fe20000010219 */
[C---:B------:R-:W-:Y:S01]  /*1330*/  VIADD R32, R197.reuse, 0x40 ;  /* 0x00000040c5207836 */ /* 0x040fe20000000000 */
[----:B------:R-:W-:Y:S01]  /*1340*/  SHF.R.S32.HI R12, RZ, 0x1f, R209 ;  /* 0x0000001fff0c7819 */ /* 0x000fe200000114d1 */
[C---:B------:R-:W-:Y:S01]  /*1350*/  VIADD R26, R197.reuse, 0x70 ;  /* 0x00000070c51a7836 */ /* 0x040fe20000000000 */
[----:B------:R-:W-:Y:S01]  /*1360*/  SHF.R.S32.HI R29, RZ, 0x1f, R29 ;  /* 0x0000001fff1d7819 */ /* 0x000fe2000001141d */
[----:B------:R0:W-:Y:S01]  /*1370*/  STL [R1+0x10], R5 ;  /* 0x0000100501007387 */ /* 0x0001e20000100800 */
[----:B------:R-:W-:Y:S01]  /*1380*/  VIADD R29, R197, 0x58 ;  /* 0x00000058c51d7836 */ /* 0x000fe20000000000 */
[----:B------:R-:W-:Y:S01]  /*1390*/  SHF.R.S32.HI R11, RZ, 0x1f, R212 ;  /* 0x0000001fff0b7819 */ /* 0x000fe200000114d4 */
[----:B-1----:R-:W-:Y:S01]  /*13a0*/  IMAD R4, R3, 0x2, R2 ;  /* 0x0000000203047824 */ /* 0x002fe200078e0202 */
[----:B------:R-:W-:Y:S01]  /*13b0*/  SHF.R.S32.HI R10, RZ, 0x1f, R211 ;  /* 0x0000001fff0a7819 */ /* 0x000fe200000114d3 */
[C---:B------:R-:W-:Y:S01]  /*13c0*/  VIADD R21, R197.reuse, 0x88 ;  /* 0x00000088c5157836 */ /* 0x040fe20000000000 */
[----:B------:R-:W-:Y:S01]  /*13d0*/  SHF.R.S32.HI R13, RZ, 0x1f, R210 ;  /* 0x0000001fff0d7819 */ /* 0x000fe200000114d2 */
[----:B------:R-:W-:Y:S01]  /*13e0*/  VIADD R15, R197, 0xa0 ;  /* 0x000000a0c50f7836 */ /* 0x000fe20000000000 */
[----:B------:R-:W-:Y:S01]  /*13f0*/  SHF.L.U64.HI R229, R209, 0x1, R12 ;  /* 0x00000001d1e57819 */ /* 0x000fe2000001020c */
[----:B------:R-:W-:Y:S01]  /*1400*/  VIADD R12, R197, 0xb8 ;  /* 0x000000b8c50c7836 */ /* 0x000fe20000000000 */
[----:B0-----:R-:W-:Y:S01]  /*1410*/  SHF.L.U64.HI R5, R203, 0x1, R20 ;  /* 0x00000001cb057819 */ /* 0x001fe20000010214 */
[C---:B------:R-:W-:Y:S01]  /*1420*/  VIADD R8, R197.reuse, 0xd0 ;  /* 0x000000d0c5087836 */ /* 0x040fe20000000000 */
[----:B------:R-:W-:Y:S01]  /*1430*/  SHF.R.S32.HI R33, RZ, 0x1f, R33 ;  /* 0x0000001fff217819 */ /* 0x000fe20000011421 */
[----:B------:R-:W-:Y:S01]  /*1440*/  VIADD R22, R16, 0x20 ;  /* 0x0000002010167836 */ /* 0x000fe20000000000 */
[----:B------:R-:W-:Y:S01]  /*1450*/  SHF.R.S32.HI R31, RZ, 0x1f, R31 ;  /* 0x0000001fff1f7819 */ /* 0x000fe2000001141f */
[----:B------:R0:W-:Y:S01]  /*1460*/  STL [R1+0x14], R5 ;  /* 0x0000140501007387 */ /* 0x0001e20000100800 */
[----:B------:R-:W-:Y:S01]  /*1470*/  SHF.R.S32.HI R30, RZ, 0x1f, R30 ;  /* 0x0000001fff1e7819 */ /* 0x000fe2000001141e */
[C---:B------:R-:W-:Y:S01]  /*1480*/  VIADD R37, R197.reuse, 0x18 ;  /* 0x00000018c5257836 */ /* 0x040fe20000000000 */
[----:B------:R-:W-:Y:S01]  /*1490*/  SHF.R.S32.HI R28, RZ, 0x1f, R28 ;  /* 0x0000001fff1c7819 */ /* 0x000fe2000001141c */
[----:B------:R-:W-:Y:S01]  /*14a0*/  STL [R1+0x4c], R4 ;  /* 0x00004c0401007387 */ /* 0x000fe20000100800 */
[----:B------:R-:W-:Y:S01]  /*14b0*/  SHF.R.S32.HI R27, RZ, 0x1f, R27 ;  /* 0x0000001fff1b7819 */ /* 0x000fe2000001141b */
[----:B------:R-:W-:Y:S01]  /*14c0*/  VIADD R36, R197, 0x20 ;  /* 0x00000020c5247836 */ /* 0x000fe20000000000 */
[----:B------:R-:W-:Y:S01]  /*14d0*/  SHF.L.U64.HI R226, R212, 0x1, R11 ;  /* 0x00000001d4e27819 */ /* 0x000fe2000001020b */
[----:B------:R1:W-:Y:S01]  /*14e0*/  STL [R1+0x50], R0 ;  /* 0x0000500001007387 */ /* 0x0003e20000100800 */
[----:B------:R-:W-:Y:S01]  /*14f0*/  SHF.L.U64.HI R227, R211, 0x1, R10 ;  /* 0x00000001d3e37819 */ /* 0x000fe2000001020a */
[----:B0-----:R-:W-:Y:S01]  /*1500*/  VIADD R5, R197, 0xe8 ;  /* 0x000000e8c5057836 */ /* 0x001fe20000000000 */
[----:B------:R-:W-:Y:S01]  /*1510*/  SEL R201, R201, 0xffffffc0, !P2 ;  /* 0xffffffc0c9c97807 */ /* 0x000fe20005000000 */
[C---:B------:R-:W-:Y:S01]  /*1520*/  VIADD R34, R197.reuse, 0x30 ;  /* 0x00000030c5227836 */ /* 0x040fe20000000000 */
[----:B------:R-:W-:Y:S01]  /*1530*/  SHF.R.S32.HI R3, RZ, 0x1f, R197 ;  /* 0x0000001fff037819 */ /* 0x000fe200000114c5 */
[C---:B------:R-:W-:Y:S01]  /*1540*/  VIADD R33, R197.reuse, 0x38 ;  /* 0x00000038c5217836 */ /* 0x040fe20000000000 */
[----:B------:R-:W-:Y:S01]  /*1550*/  SHF.L.U64.HI R228, R210, 0x1, R13 ;  /* 0x00000001d2e47819 */ /* 0x000fe2000001020d */
[C---:B------:R-:W-:Y:S01]  /*1560*/  VIADD R31, R197.reuse, 0x48 ;  /* 0x00000048c51f7836 */ /* 0x040fe20000000000 */
[----:B------:R-:W-:Y:S01]  /*1570*/  SHF.R.S32.HI R221, RZ, 0x1f, R216 ;  /* 0x0000001fffdd7819 */ /* 0x000fe200000114d8 */
[C---:B------:R-:W-:Y:S01]  /*1580*/  VIADD R30, R197.reuse, 0x50 ;  /* 0x00000050c51e7836 */ /* 0x040fe20000000000 */
[----:B-1----:R-:W-:Y:S01]  /*1590*/  SHF.R.S32.HI R0, RZ, 0x1f, R38 ;  /* 0x0000001fff007819 */ /* 0x002fe20000011426 */
        /* <DEDUP_REMOVED lines=11> */
[C---:B------:R-:W-:Y:S01]  /*1650*/  IADD3 R39, R197.reuse, 0x8, RZ ;  /* 0x00000008c5277810 */ /* 0x040fe20007ffe0ff */
[C---:B------:R-:W-:Y:S01]  /*1660*/  VIADD R14, R197.reuse, 0xa8 ;  /* 0x000000a8c50e7836 */ /* 0x040fe20000000000 */
[C---:B------:R-:W-:Y:S01]  /*1670*/  IADD3 R13, R197.reuse, 0xb0, RZ ;  /* 0x000000b0c50d7810 */ /* 0x040fe20007ffe0ff */
        /* <DEDUP_REMOVED lines=13> */
[----:B------:R-:W-:Y:S01]  /*1750*/  SHF.L.U64.HI R221, R216, 0x1, R221 ;  /* 0x00000001d8dd7819 */ /* 0x000fe200000102dd */
[----:B------:R-:W-:Y:S01]  /*1760*/  IMAD.SHL.U32 R188, R188, 0x4, RZ ;  /* 0x00000004bcbc7824 */ /* 0x000fe200078e00ff */
[----:B------:R-:W-:Y:S01]  /*1770*/  SHF.R.S32.HI R39, RZ, 0x1f, R39 ;  /* 0x0000001fff277819 */ /* 0x000fe20000011427 */
[C---:B------:R-:W-:Y:S01]  /*1780*/  @P1 VIADD R200, R202.reuse, 0xffffffe0 ;  /* 0xffffffe0cac81836 */ /* 0x040fe20000000000 */
[----:B------:R-:W-:Y:S01]  /*1790*/  SHF.R.S32.HI R37, RZ, 0x1f, R37 ;  /* 0x0000001fff257819 */ /* 0x000fe20000011425 */
[----:B------:R-:W-:Y:S01]  /*17a0*/  IMAD.IADD R202, R202, 0x1, R201 ;  /* 0x00000001caca7824 */ /* 0x000fe200078e02c9 */
[----:B------:R-:W-:Y:S01]  /*17b0*/  SHF.R.S32.HI R36, RZ, 0x1f, R36 ;  /* 0x0000001fff247819 */ /* 0x000fe20000011424 */
[----:B------:R-:W-:Y:S01]  /*17c0*/  VIADD R194, R188, 0x10 ;  /* 0x00000010bcc27836 */ /* 0x000fe20000000000 */
[----:B------:R-:W-:Y:S01]  /*17d0*/  SHF.R.S32.HI R34, RZ, 0x1f, R34 ;  /* 0x0000001fff227819 */ /* 0x000fe20000011422 */
[----:B------:R-:W-:Y:S01]  /*17e0*/  IMAD.IADD R201, R201, 0x1, R200 ;  /* 0x00000001c9c97824 */ /* 0x000fe200078e02c8 */
[----:B------:R-:W-:-:S02]  /*17f0*/  SHF.R.S32.HI R33, RZ, 0x1f, R33 ;  /* 0x0000001fff217819 */ /* 0x000fc40000011421 */
[----:B------:R-:W-:Y:S02]  /*1800*/  SHF.R.S32.HI R31, RZ, 0x1f, R31 ;  /* 0x0000001fff1f7819 */ /* 0x000fe4000001141f */
[----:B------:R-:W-:Y:S02]  /*1810*/  SHF.R.S32.HI R30, RZ, 0x1f, R30 ;  /* 0x0000001fff1e7819 */ /* 0x000fe4000001141e */
[----:B------:R-:W-:Y:S02]  /*1820*/  SHF.R.S32.HI R28, RZ, 0x1f, R28 ;  /* 0x0000001fff1c7819 */ /* 0x000fe4000001141c */
[----:B------:R-:W-:Y:S02]  /*1830*/  SHF.R.S32.HI R27, RZ, 0x1f, R27 ;  /* 0x0000001fff1b7819 */ /* 0x000fe4000001141b */
[----:B------:R-:W-:Y:S02]  /*1840*/  SHF.R.S32.HI R25, RZ, 0x1f, R25 ;  /* 0x0000001fff197819 */ /* 0x000fe40000011419 */
        /* <DEDUP_REMOVED lines=10> */
[----:B------:R-:W-:-:S07]  /*18f0*/  SHF.R.S32.HI R0, RZ, 0x1f, R3 ;  /* 0x0000001fff007819 */ /* 0x000fce0000011403 */
.L_x_727:
[----:B012-4-:R-:W0:Y:S01]  /*1900*/  LDC.64 R4, c[0x0][0xc88] ;  /* 0x00032200ff047b82 */ /* 0x017e220000000a00 */
[----:B------:R-:W-:Y:S01]  /*1910*/  ULDC.64 UR4, c[0x0][0xa28] ;  /* 0x00028a0000047ab9 */ /* 0x000fe20000000a00 */
[----:B------:R-:W-:Y:S01]  /*1920*/  ULDC.64 UR8, c[0x0][0xa18] ;  /* 0x0002860000087ab9 */ /* 0x000fe20000000a00 */
[----:B------:R-:W-:Y:S01]  /*1930*/  ULDC.64 UR6, c[0x0][0xa08] ;  /* 0x0002820000067ab9 */ /* 0x000fe20000000a00 */
[----:B0-----:R-:W-:-:S05]  /*1940*/  IMAD.WIDE R4, R155, 0x4, R4 ;  /* 0x000000049b047825 */ /* 0x001fca00078e0204 */
[----:B-----5:R-:W2:Y:S01]  /*1950*/  LDG.E R26, desc[UR42][R4.64] ;  /* 0x0000002a041a7981 */ /* 0x020ea2000c1e1900 */
[----:B------:R-:W-:Y:S01]  /*1960*/  ISETP.NE.U32.AND P2, PT, RZ, UR4, PT ;  /* 0x00000004ff007c0c */ /* 0x000fe2000bf45070 */
[----:B---3--:R-:W-:Y:S01]  /*1970*/  IMAD.MOV.U32 R8, RZ, RZ, RZ ;  /* 0x000000ffff087224 */ /* 0x008fe200078e00ff */
[----:B------:R-:W-:Y:S01]  /*1980*/  ISETP.NE.U32.AND P1, PT, RZ, UR8, PT ;  /* 0x00000008ff007c0c */ /* 0x000fe2000bf25070 */
[----:B------:R-:W-:Y:S01]  /*1990*/  IMAD.MOV.U32 R24, RZ, RZ, RZ ;  /* 0x000000ffff187224 */ /* 0x000fe200078e00ff */
[----:B------:R-:W-:Y:S02]  /*19a0*/  ISETP.NE.AND.EX P2, PT, RZ, UR5, PT, P2 ;  /* 0x00000005ff007c0c */ /* 0x000fe4000bf45320 */
[----:B------:R-:W-:Y:S02]  /*19b0*/  ISETP.NE.AND.EX P1, PT, RZ, UR9, PT, P1 ;  /* 0x00000009ff007c0c */ /* 0x000fe4000bf25310 */
[----:B------:R-:W-:-:S04]  /*19c0*/  ISETP.NE.U32.AND P0, PT, RZ, UR6, PT ;  /* 0x00000006ff007c0c */ /* 0x000fc8000bf05070 */
[----:B------:R-:W-:Y:S02]  /*19d0*/  ISETP.NE.AND.EX P0, PT, RZ, UR7, PT, P0 ;  /* 0x00000007ff007c0c */ /* 0x000fe4000bf05300 */
[----:B--2---:R-:W-:Y:S01]  /*19e0*/  SHF.R.S32.HI R0, RZ, 0x1f, R26 ;  /* 0x0000001fff007819 */ /* 0x004fe2000001141a */
[C---:B------:R-:W-:Y:S02]  /*19f0*/  IMAD.SHL.U32 R28, R26.reuse, 0x4, RZ ;  /* 0x000000041a1c7824 */ /* 0x040fe400078e00ff */
[C---:B------:R-:W-:Y:S01]  /*1a00*/  @P2 LEA R6, P3, R26.reuse, UR4, 0x2 ;  /* 0x000000041a062c11 */ /* 0x040fe2000f8610ff */
[----:B------:R-:W-:Y:S01]  /*1a10*/  STL [R1+0x18], R26 ;  /* 0x0000181a01007387 */ /* 0x000fe20000100800 */
[C-C-:B------:R-:W-:Y:S02]  /*1a20*/  SHF.L.U64.HI R27, R26.reuse, 0x2, R0.reuse ;  /* 0x000000021a1b7819 */ /* 0x140fe40000010200 */
[----:B------:R-:W-:Y:S01]  /*1a30*/  @P2 LEA.HI.X R7, R26, UR5, R0, 0x2, P3 ;  /* 0x000000051a072c11 */ /* 0x000fe200098f1400 */
[----:B------:R-:W-:Y:S01]  /*1a40*/  ULDC UR4, c[0x0][0x288] ;  /* 0x0000a20000047ab9 */ /* 0x000fe20000000800 */
[C---:B------:R-:W-:Y:S01]  /*1a50*/  IADD3 R4, P4, R28.reuse, UR6, RZ ;  /* 0x000000061c047c10 */ /* 0x040fe2000ff9e0ff */
[----:B------:R0:W-:Y:S04]  /*1a60*/  STL [R1+0x40], R0 ;  /* 0x0000400001007387 */ /* 0x0001e80000100800 */
[----:B------:R1:W5:Y:S01]  /*1a70*/  @P2 LDG.E R8, desc[UR42][R6.64] ;  /* 0x0000002a06082981 */ /* 0x000362000c1e1900 */
[----:B------:R-:W-:Y:S01]  /*1a80*/  IMAD.U32 R155, RZ, RZ, UR4 ;  /* 0x00000004ff9b7e24 */ /* 0x000fe2000f8e00ff */
[----:B------:R-:W-:Y:S01]  /*1a90*/  IADD3.X R5, R27, UR7, RZ, P4, !PT ;  /* 0x000000071b057c10 */ /* 0x000fe2000a7fe4ff */
[----:B------:R-:W-:Y:S01]  /*1aa0*/  ULDC.64 UR4, c[0x0][0x418] ;  /* 0x0001060000047ab9 */ /* 0x000fe20000000a00 */
[----:B------:R2:W-:Y:S04]  /*1ab0*/  STL [R1+0x20], R28 ;  /* 0x0000201c01007387 */ /* 0x0005e80000100800 */
[----:B------:R2:W5:Y:S01]  /*1ac0*/  @P0 LDG.E R24, desc[UR42][R4.64] ;  /* 0x0000002a04180981 */ /* 0x000562000c1e1900 */
[----:B-1----:R-:W-:-:S03]  /*1ad0*/  @P1 IADD3 R6, P2, R28, UR8, RZ ;  /* 0x000000081c061c10 */ /* 0x002fc6000ff5e0ff */
[----:B------:R2:W-:Y:S01]  /*1ae0*/  STL [R1+0x24], R27 ;  /* 0x0000241b01007387 */ /* 0x0005e20000100800 */
[----:B------:R-:W-:Y:S01]  /*1af0*/  @P1 IADD3.X R7, R27, UR9, RZ, P2, !PT ;  /* 0x000000091b071c10 */ /* 0x000fe200097fe4ff */
[----:B------:R-:W-:Y:S02]  /*1b00*/  UISETP.NE.U32.AND UP0, UPT, UR4, URZ, UPT ;  /* 0x0000003f0400728c */ /* 0x000fe4000bf05070 */
[----:B------:R2:W-:Y:S01]  /*1b10*/  STL [R1+0x28], R153 ;  /* 0x0000289901007387 */ /* 0x0005e20000100800 */
[----:B------:R-:W-:Y:S01]  /*1b20*/  ULDC.64 UR8, c[0x0][0xa20] ;  /* 0x0002880000087ab9 */ /* 0x000fe20000000a00 */
[----:B------:R-:W-:Y:S02]  /*1b30*/  ULDC UR4, c[0x0][0x424] ;  /* 0x0001090000047ab9 */ /* 0x000fe40000000800 */
[----:B------:R2:W5:Y:S01]  /*1b40*/  @P1 LDG.E R155, desc[UR42][R6.64] ;  /* 0x0000002a069b1981 */ /* 0x000562000c1e1900 */
[----:B------:R-:W-:Y:S01]  /*1b50*/  UISETP.NE.AND.EX UP0, UPT, UR5, URZ, UPT, UP0 ;  /* 0x0000003f0500728c */ /* 0x000fe2000bf05300 */
[----:B------:R-:W-:-:S02]  /*1b60*/  LOP3.LUT R3, R154, 0xff000000, RZ, 0xc0, !PT ;  /* 0xff0000009a037812 */ /* 0x000fc400078ec0ff */
[----:B------:R-:W-:Y:S01]  /*1b70*/  ISETP.NE.U32.AND P2, PT, RZ, UR8, PT ;  /* 0x00000008ff007c0c */ /* 0x000fe2000bf45070 */
[----:B------:R-:W-:Y:S01]  /*1b80*/  USEL UR4, UR4, 0x1, UP0 ;  /* 0x0000000104047887 */ /* 0x000fe20008000000 */
[----:B------:R-:W-:Y:S01]  /*1b90*/  ULDC UR5, c[0x0][0x2f0] ;  /* 0x0000bc0000057ab9 */ /* 0x000fe20000000800 */
[----:B0-----:R-:W-:Y:S02]  /*1ba0*/  LOP3.LUT R0, R154, 0xff0000, RZ, 0xc0, !PT ;  /* 0x00ff00009a007812 */ /* 0x001fe400078ec0ff */
[----:B------:R-:W-:Y:S01]  /*1bb0*/  UIMAD UR4, UR4, UR5, URZ ;  /* 0x00000005040472a4 */ /* 0x000fe2000f8e023f */
[----:B------:R-:W-:Y:S02]  /*1bc0*/  SHF.R.U32.HI R3, RZ, 0x8, R3 ;  /* 0x00000008ff037819 */ /* 0x000fe40000011603 */
[----:B------:R-:W-:Y:S01]  /*1bd0*/  ISETP.NE.AND.EX P2, PT, RZ, UR9, PT, P2 ;  /* 0x00000009ff007c0c */ /* 0x000fe2000bf45320 */
[----:B------:R-:W-:Y:S01]  /*1be0*/  ULDC UR5, c[0x0][0x348] ;  /* 0x0000d20000057ab9 */ /* 0x000fe20000000800 */
[----:B------:R-:W-:-:S02]  /*1bf0*/  LEA.HI R9, R0, R3, RZ, 0x10 ;  /* 0x0000000300097211 */ /* 0x000fc400078f80ff */
[----:B------:R-:W-:Y:S01]  /*1c00*/  LOP3.LUT R184, R154, 0xffff, RZ, 0xc0, !PT ;  /* 0x0000ffff9ab87812 */ /* 0x000fe200078ec0ff */
[----:B--2---:R-:W-:Y:S08]  /*1c10*/  @P1 BRA `(.L_x_591) ;  /* 0x0000000000241947 */ /* 0x004ff00003800000 */
[----:B------:R-:W-:Y:S02]  /*1c20*/  ULDC.64 UR6, c[0x0][0xa00] ;  /* 0x0002800000067ab9 */ /* 0x000fe40000000a00 */
[----:B------:R-:W-:-:S04]  /*1c30*/  ISETP.NE.U32.AND P1, PT, RZ, UR6, PT ;  /* 0x00000006ff007c0c */ /* 0x000fc8000bf25070 */
[----:B------:R-:W-:-:S13]  /*1c40*/  ISETP.NE.AND.EX P1, PT, RZ, UR7, PT, P1 ;  /* 0x00000007ff007c0c */ /* 0x000fda000bf25310 */
[----:B------:R-:W-:Y:S05]  /*1c50*/  @!P1 BRA `(.L_x_591) ;  /* 0x0000000000149947 */ /* 0x000fea0003800000 */
[----:B------:R-:W0:Y:S02]  /*1c60*/  LDC.64 R6, c[0x0][0xa00] ;  /* 0x00028000ff067b82 */ /* 0x000e240000000a00 */
[----:B0-----:R-:W-:-:S05]  /*1c70*/  IMAD.WIDE R6, R26, 0x4, R6 ;  /* 0x000000041a067825 */ /* 0x001fca00078e0206 */
[----:B-----5:R-:W2:Y:S04]  /*1c80*/  LDG.E R155, desc[UR42][R6.64] ;  /* 0x0000002a069b7981 */ /* 0x020ea8000c1e1900 */
[----:B------:R-:W2:Y:S02]  /*1c90*/  LDG.E R0, desc[UR42][R6.64+0x4] ;  /* 0x0000042a06007981 */ /* 0x000ea4000c1e1900 */
[----:B--2---:R-:W-:-:S07]  /*1ca0*/  IADD3 R155, -R155, R0, RZ ;  /* 0x000000009b9b7210 */ /* 0x004fce0007ffe1ff */
.L_x_591:
[----:B------:R-:W-:Y:S02]  /*1cb0*/  IMAD.U32 R36, RZ, RZ, UR5 ;  /* 0x00000005ff247e24 */ /* 0x000fe4000f8e00ff */
[----:B------:R-:W-:Y:S01]  /*1cc0*/  IMAD.U32 R25, RZ, RZ, UR4 ;  /* 0x00000004ff197e24 */ /* 0x000fe2000f8e00ff */
[----:B------:R-:W-:Y:S06]  /*1cd0*/  @!P2 BRA `(.L_x_592) ;  /* 0x000000000010a947 */ /* 0x000fec0003800000 */
[----:B------:R-:W-:-:S04]  /*1ce0*/  IADD3 R4, P0, R28, UR8, RZ ;  /* 0x000000081c047c10 */ /* 0x000fc8000ff1e0ff */
[----:B------:R-:W-:-:S05]  /*1cf0*/  IADD3.X R5, R27, UR9, RZ, P0, !PT ;  /* 0x000000091b057c10 */ /* 0x000fca00087fe4ff */
[----:B------:R0:W5:Y:S01]  /*1d00*/  LDG.E R25, desc[UR42][R4.64] ;  /* 0x0000002a04197981 */ /* 0x000162000c1e1900 */
[----:B------:R-:W-:Y:S05]  /*1d10*/  BRA `(.L_x_593) ;  /* 0x0000000000107947 */ /* 0x000fea0003800000 */
.L_x_592:
[----:B------:R-:W-:Y:S05]  /*1d20*/  @!P0 BRA `(.L_x_593) ;  /* 0x00000000000c8947 */ /* 0x000fea0003800000 */
[----:B------:R-:W2:Y:S04]  /*1d30*/  LDG.E R0, desc[UR42][R4.64] ;  /* 0x0000002a04007981 */ /* 0x000ea8000c1e1900 */
[----:B------:R-:W2:Y:S02]  /*1d40*/  LDG.E R25, desc[UR42][R4.64+0x4] ;  /* 0x0000042a04197981 */ /* 0x000ea4000c1e1900 */
[----:B--2---:R-:W-:-:S07]  /*1d50*/  IMAD.IADD R25, R25, 0x1, -R0 ;  /* 0x0000000119197824 */ /* 0x004fce00078e0a00 */
.L_x_593:
[----:B------:R-:W-:Y:S02]  /*1d60*/  ULDC.64 UR4, c[0x0][0xa10] ;  /* 0x0002840000047ab9 */ /* 0x000fe40000000a00 */
[----:B------:R-:W-:-:S04]  /*1d70*/  ISETP.NE.U32.AND P0, PT, RZ, UR4, PT ;  /* 0x00000004ff007c0c */ /* 0x000fc8000bf05070 */
[----:B------:R-:W-:Y:S01]  /*1d80*/  ISETP.NE.AND.EX P0, PT, RZ, UR5, PT, P0 ;  /* 0x00000005ff007c0c */ /* 0x000fe2000bf05300 */
[----:B------:R-:W-:Y:S02]  /*1d90*/  ULDC.64 UR4, c[0x0][0xa30] ;  /* 0x00028c0000047ab9 */ /* 0x000fe40000000a00 */
[----:B------:R-:W-:-:S10]  /*1da0*/  ISETP.NE.U32.AND P1, PT, RZ, UR4, PT ;  /* 0x00000004ff007c0c */ /* 0x000fd4000bf25070 */
[----:B0-----:R-:W0:Y:S01]  /*1db0*/  @P0 LDC.64 R4, c[0x0][0xa10] ;  /* 0x00028400ff040b82 */ /* 0x001e220000000a00 */
[----:B------:R-:W-:Y:S01]  /*1dc0*/  ISETP.NE.AND.EX P1, PT, RZ, UR5, PT, P1 ;  /* 0x00000005ff007c0c */ /* 0x000fe2000bf25310 */
[----:B0-----:R-:W-:-:S05]  /*1dd0*/  @P0 IMAD.WIDE R4, R26, 0x4, R4 ;  /* 0x000000041a040825 */ /* 0x001fca00078e0204 */
[----:B------:R-:W2:Y:S04]  /*1de0*/  @P0 LDG.E R0, desc[UR42][R4.64] ;  /* 0x0000002a04000981 */ /* 0x000ea8000c1e1900 */
[----:B------:R0:W2:Y:S01]  /*1df0*/  @P0 LDG.E R3, desc[UR42][R4.64+0x4] ;  /* 0x0000042a04030981 */ /* 0x0000a2000c1e1900 */
[----:B-----5:R-:W-:Y:S02]  /*1e00*/  IMAD.MOV.U32 R154, RZ, RZ, R25 ;  /* 0x000000ffff9a7224 */ /* 0x020fe400078e0019 */
[----:B0-----:R-:W-:-:S04]  /*1e10*/  @P1 IADD3 R4, P2, R28, UR4, RZ ;  /* 0x000000041c041c10 */ /* 0x001fc8000ff5e0ff */
[----:B------:R-:W-:-:S05]  /*1e20*/  @P1 IADD3.X R5, R27, UR5, RZ, P2, !PT ;  /* 0x000000051b051c10 */ /* 0x000fca00097fe4ff */
[----:B------:R0:W5:Y:S01]  /*1e30*/  @P1 LDG.E R154, desc[UR42][R4.64] ;  /* 0x0000002a049a1981 */ /* 0x000162000c1e1900 */
[----:B------:R-:W-:Y:S01]  /*1e40*/  LOP3.LUT R12, R9, 0xff, RZ, 0xc0, !PT ;  /* 0x000000ff090c7812 */ /* 0x000fe200078ec0ff */
[----:B------:R-:W-:Y:S01]  /*1e50*/  IMAD.IADD R11, R25, 0x1, -R8 ;  /* 0x00000001190b7824 */ /* 0x000fe200078e0a08 */
[----:B------:R-:W-:Y:S01]  /*1e60*/  SHF.R.U32.HI R6, RZ, 0x10, R9 ;  /* 0x00000010ff067819 */ /* 0x000fe20000011609 */
[----:B------:R-:W-:Y:S01]  /*1e70*/  BSSY B0, `(.L_x_594) ;  /* 0x000002b000007945 */ /* 0x000fe20003800000 */
[----:B------:R-:W-:Y:S01]  /*1e80*/  LOP3.LUT R18, R18, 0xfffffffb, RZ, 0xc0, !PT ;  /* 0xfffffffb12127812 */ /* 0x000fe200078ec0ff */
[----:B------:R0:W-:Y:S04]  /*1e90*/  STL [R1+0x38], R12 ;  /* 0x0000380c01007387 */ /* 0x0001e80000100800 */
[----:B------:R0:W-:Y:S01]  /*1ea0*/  STL [R1+0x1c], R6 ;  /* 0x00001c0601007387 */ /* 0x0001e20000100800 */
[----:B--2---:R-:W-:-:S04]  /*1eb0*/  @P0 IMAD.IADD R36, R3, 0x1, -R0 ;  /* 0x0000000103240824 */ /* 0x004fc800078e0a00 */
[----:B------:R-:W-:-:S04]  /*1ec0*/  IMAD.IADD R152, R11, 0x1, R36 ;  /* 0x000000010b987824 */ /* 0x000fc800078e0224 */
[C---:B------:R-:W-:Y:S01]  /*1ed0*/  VIADD R0, R152.reuse, 0x3f ;  /* 0x0000003f98007836 */ /* 0x040fe20000000000 */
[----:B------:R-:W-:-:S04]  /*1ee0*/  ISETP.GE.AND P3, PT, R152, 0x1, PT ;  /* 0x000000019800780c */ /* 0x000fc80003f66270 */
[----:B------:R-:W-:-:S04]  /*1ef0*/  SHF.R.S32.HI R3, RZ, 0x1f, R0 ;  /* 0x0000001fff037819 */ /* 0x000fc80000011400 */
[----:B------:R-:W-:Y:S01]  /*1f00*/  LEA.HI R3, R3, R0, RZ, 0x6 ;  /* 0x0000000003037211 */ /* 0x000fe200078f30ff */
[----:B------:R-:W-:-:S03]  /*1f10*/  IMAD.MOV.U32 R0, RZ, RZ, RZ ;  /* 0x000000ffff007224 */ /* 0x000fc600078e00ff */
[----:B------:R-:W-:Y:S02]  /*1f20*/  SHF.R.S32.HI R171, RZ, 0x6, R3 ;  /* 0x00000006ffab7819 */ /* 0x000fe40000011403 */
[----:B------:R-:W-:Y:S01]  /*1f30*/  @P3 LOP3.LUT R18, R18, 0x4, RZ, 0xfc, !PT ;  /* 0x0000000412123812 */ /* 0x000fe200078efcff */
[----:B0-----:R-:W-:Y:S06]  /*1f40*/  @!P3 BRA `(.L_x_595) ;  /* 0x000000000074b947 */ /* 0x001fec0003800000 */
[----:B------:R-:W-:Y:S01]  /*1f50*/  ISETP.NE.AND P0, PT, R6, RZ, PT ;  /* 0x000000ff0600720c */ /* 0x000fe20003f05270 */
[----:B------:R-:W-:-:S03]  /*1f60*/  ULDC UR4, c[0x0][0x9f0] ;  /* 0x00027c0000047ab9 */ /* 0x000fc60000000800 */
[----:B------:R-:W-:-:S04]  /*1f70*/  SEL R9, R6, UR4, P0 ;  /* 0x0000000406097c07 */ /* 0x000fc80008000000 */
[-C--:B------:R-:W-:Y:S02]  /*1f80*/  IABS R6, R9.reuse ;  /* 0x0000000900067213 */ /* 0x080fe40000000000 */
[----:B------:R-:W-:Y:S02]  /*1f90*/  IADD3 R0, R171, -0x1, R9 ;  /* 0xffffffffab007810 */ /* 0x000fe40007ffe009 */
[----:B------:R-:W0:Y:S01]  /*1fa0*/  I2F.RP R3, R6 ;  /* 0x0000000600037306 */ /* 0x000e220000209400 */
[-C--:B------:R-:W-:Y:S02]  /*1fb0*/  IABS R10, R9.reuse ;  /* 0x00000009000a7213 */ /* 0x080fe40000000000 */
[----:B------:R-:W-:Y:S02]  /*1fc0*/  IABS R8, R0 ;  /* 0x0000000000087213 */ /* 0x000fe40000000000 */
[----:B------:R-:W-:-:S04]  /*1fd0*/  LOP3.LUT R0, R0, R9, RZ, 0x3c, !PT ;  /* 0x0000000900007212 */ /* 0x000fc800078e3cff */
[----:B------:R-:W-:Y:S01]  /*1fe0*/  ISETP.GE.AND P2, PT, R0, RZ, PT ;  /* 0x000000ff0000720c */ /* 0x000fe20003f46270 */
[----:B0-----:R-:W0:Y:S02]  /*1ff0*/  MUFU.RCP R3, R3 ;  /* 0x0000000300037308 */ /* 0x001e240000001000 */
[----:B0-----:R-:W-:Y:S02]  /*2000*/  VIADD R4, R3, 0xffffffe ;  /* 0x0ffffffe03047836 */ /* 0x001fe40000000000 */
[----:B------:R-:W-:-:S04]  /*2010*/  IMAD.MOV R3, RZ, RZ, -R10 ;  /* 0x000000ffff037224 */ /* 0x000fc800078e0a0a */
[----:B------:R0:W1:Y:S02]  /*2020*/  F2I.FTZ.U32.TRUNC.NTZ R5, R4 ;  /* 0x0000000400057305 */ /* 0x000064000021f000 */
[----:B0-----:R-:W-:Y:S02]  /*2030*/  IMAD.MOV.U32 R4, RZ, RZ, RZ ;  /* 0x000000ffff047224 */ /* 0x001fe400078e00ff */
[----:B-1----:R-:W-:-:S04]  /*2040*/  IMAD.MOV R7, RZ, RZ, -R5 ;  /* 0x000000ffff077224 */ /* 0x002fc800078e0a05 */
[----:B------:R-:W-:-:S04]  /*2050*/  IMAD R7, R7, R6, RZ ;  /* 0x0000000607077224 */ /* 0x000fc800078e02ff */
[----:B------:R-:W-:-:S06]  /*2060*/  IMAD.HI.U32 R5, R5, R7, R4 ;  /* 0x0000000705057227 */ /* 0x000fcc00078e0004 */
[----:B------:R-:W-:-:S04]  /*2070*/  IMAD.HI.U32 R5, R5, R8, RZ ;  /* 0x0000000805057227 */ /* 0x000fc800078e00ff */
        /* <DEDUP_REMOVED lines=10> */
.L_x_595:
[----:B------:R-:W-:Y:S05]  /*2120*/  BSYNC B0 ;  /* 0x0000000000007941 */ /* 0x000fea0003800000 */
.L_x_594:
[----:B------:R-:W-:Y:S01]  /*2130*/  IMAD R3, R12, R0, RZ ;  /* 0x000000000c037224 */ /* 0x000fe200078e02ff */
[----:B------:R-:W-:-:S04]  /*2140*/  PLOP3.LUT P2, PT, PT, PT, PT, 0x80, 0x0 ;  /* 0x000000000000781c */ /* 0x000fc80003f4f070 */
[C---:B------:R-:W-:Y:S01]  /*2150*/  VIADDMNMX R0, R3.reuse, R0, R171, PT ;  /* 0x0000000003007246 */ /* 0x040fe200038001ab */
[----:B------:R-:W-:-:S04]  /*2160*/  IMAD R3, R3, 0x40, -R11 ;  /* 0x0000004003037824 */ /* 0x000fc800078e0a0b */
[----:B------:R-:W-:Y:S01]  /*2170*/  IMAD R5, R0, 0x40, -R11 ;  /* 0x0000004000057824 */ /* 0x000fe200078e0a0b */
[----:B------:R-:W-:-:S04]  /*2180*/  VIMNMX R3, RZ, R3, !PT ;  /* 0x00000003ff037248 */ /* 0x000fc80007fe0100 */
[----:B------:R-:W-:Y:S02]  /*2190*/  VIMNMX R0, R5, R36, PT ;  /* 0x0000002405007248 */ /* 0x000fe40003fe0100 */
[----:B------:R-:W-:Y:S02]  /*21a0*/  SHF.R.U32.HI R35, RZ, 0x6, R3 ;  /* 0x00000006ff237819 */ /* 0x000fe40000011603 */
[----:B------:R-:W-:-:S03]  /*21b0*/  ISETP.GT.AND P0, PT, R0, R3, PT ;  /* 0x000000030000720c */ /* 0x000fc60003f04270 */
[----:B------:R-:W-:-:S10]  /*21c0*/  IMAD.MOV.U32 R34, RZ, RZ, R35 ;  /* 0x000000ffff227224 */ /* 0x000fd400078e0023 */
[----:B------:R-:W-:-:S04]  /*21d0*/  @P0 IADD3 R0, R0, 0x3f, RZ ;  /* 0x0000003f00000810 */ /* 0x000fc80007ffe0ff */
[----:B------:R-:W-:-:S04]  /*21e0*/  @P0 SHF.R.S32.HI R3, RZ, 0x1f, R0 ;  /* 0x0000001fff030819 */ /* 0x000fc80000011400 */
[----:B------:R-:W-:-:S04]  /*21f0*/  @P0 LEA.HI R3, R3, R0, RZ, 0x6 ;  /* 0x0000000003030211 */ /* 0x000fc800078f30ff */
[----:B------:R-:W-:-:S04]  /*2200*/  @P0 SHF.R.S32.HI R34, RZ, 0x6, R3 ;  /* 0x00000006ff220819 */ /* 0x000fc80000011403 */
[----:B------:R-:W-:-:S13]  /*2210*/  ISETP.GT.AND P0, PT, R34, R35, PT ;  /* 0x000000232200720c */ /* 0x000fda0003f04270 */
[----:B------:R-:W-:Y:S05]  /*2220*/  @!P0 BRA `(.L_x_596) ;  /* 0x0000002c009c8947 */ /* 0x000fea0003800000 */
[----:B------:R-:W-:Y:S01]  /*2230*/  VIADD R0, R2, 0x22400 ;  /* 0x0002240002007836 */ /* 0x000fe20000000000 */
[----:B------:R-:W-:Y:S04]  /*2240*/  BSSY B6, `(.L_x_597) ;  /* 0x0000013000067945 */ /* 0x000fe80003800000 */
[----:B------:R-:W-:-:S13]  /*2250*/  LOP3.LUT P0, RZ, R0, 0x3ff, RZ, 0xc0, !PT ;  /* 0x000003ff00ff7812 */ /* 0x000fda000780c0ff */
        /* <DEDUP_REMOVED lines=16> */
[----:B0----5:R-:W-:Y:S05]  /*2360*/  CALL.ABS.NOINC R14 ;  /* 0x000000000e007343 */ /* 0x021fea0003c00000 */
.L_x_598:
[----:B------:R-:W-:Y:S05]  /*2370*/  BSYNC B6 ;  /* 0x0000000000067941 */ /* 0x000fea0003800000 */
.L_x_597:
[----:B------:R-:W-:Y:S01]  /*2380*/  VIADD R0, R2, 0x400 ;  /* 0x0000040002007836 */ /* 0x000fe20000000000 */
[----:B------:R-:W-:Y:S04]  /*2390*/  BSSY B6, `(.L_x_599) ;  /* 0x0000013000067945 */ /* 0x000fe80003800000 */
[----:B------:R-:W-:-:S13]  /*23a0*/  LOP3.LUT P0, RZ, R0, 0x3ff, RZ, 0xc0, !PT ;  /* 0x000003ff00ff7812 */ /* 0x000fda000780c0ff */
[----:B------:R-:W-:Y:S05]  /*23b0*/  @!P0 BRA `(.L_x_600) ;  /* 0x0000000000408947 */ /* 0x000fea0003800000 */
[----:B------:R-:W-:Y:S01]  /*23c0*/  MOV R14, 0x0 ;  /* 0x00000000000e7802 */ /* 0x000fe20000000f00 */
[----:B------:R-:W-:Y:S01]  /*23d0*/  ULDC.64 UR4, c[0x4][0x90] ;  /* 0x0100240000047ab9 */ /* 0x000fe20000000a00 */
[----:B------:R-:W-:Y:S01]  /*23e0*/  ULDC.64 UR6, c[0x4][0x98] ;  /* 0x0100260000067ab9 */ /* 0x000fe20000000a00 */
[----:B------:R-:W-:Y:S01]  /*23f0*/  IMAD.U32 R4, RZ, RZ, UR4 ;  /* 0x00000004ff047e24 */ /* 0x000fe2000f8e00ff */
[----:B------:R-:W-:Y:S01]  /*2400*/  MOV R13, RZ ;  /* 0x000000ff000d7202 */ /* 0x000fe20000000f00 */
        /* <DEDUP_REMOVED lines=8> */
[----:B------:R-:W-:-:S07]  /*2490*/  IMAD.MOV.U32 R12, RZ, RZ, 0x1 ;  /* 0x00000001ff0c7424 */ /* 0x000fce00078e00ff */
[----:B------:R-:W-:-:S07]  /*24a0*/  LEPC R20, `(.L_x_600) ;  /* 0x000000001014794e */ /* 0x000fce0000000000 */
[----:B0----5:R-:W-:Y:S05]  /*24b0*/  CALL.ABS.NOINC R14 ;  /* 0x000000000e007343 */ /* 0x021fea0003c00000 */
.L_x_600:
[----:B------:R-:W-:Y:S05]  /*24c0*/  BSYNC B6 ;  /* 0x0000000000067941 */ /* 0x000fea0003800000 */
.L_x_599:
[----:B------:R-:W-:Y:S01]  /*24d0*/  ULDC.64 UR4, c[0x0][0x9f8] ;  /* 0x00027e0000047ab9 */ /* 0x000fe20000000a00 */
[----:B------:R-:W-:Y:S01]  /*24e0*/  IMAD.MOV.U32 R0, RZ, RZ, R26 ;  /* 0x000000ffff007224 */ /* 0x000fe200078e001a */
[----:B------:R-:W-:Y:S01]  /*24f0*/  ISETP.NE.U32.AND P0, PT, RZ, UR4, PT ;  /* 0x00000004ff007c0c */ /* 0x000fe2000bf05070 */
[----:B------:R-:W0:Y:S01]  /*2500*/  S2R R3, SR_TID.X ;  /* 0x0000000000037919 */ /* 0x000e220000002100 */
[----:B------:R-:W1:Y:S02]  /*2510*/  LDC.64 R6, c[0x0][0x3f8] ;  /* 0x0000fe00ff067b82 */ /* 0x000e640000000a00 */
[----:B------:R-:W-:-:S06]  /*2520*/  ISETP.NE.AND.EX P0, PT, RZ, UR5, PT, P0 ;  /* 0x00000005ff007c0c */ /* 0x000fcc000bf05300 */
[----:B------:R-:W2:Y:S07]  /*2530*/  LDC R45, c[0x0][0x3f4] ;  /* 0x0000fd00ff2d7b82 */ /* 0x000eae0000000800 */
[----:B------:R-:W-:Y:S02]  /*2540*/  @P0 IADD3 R4, P1, R28, UR4, RZ ;  /* 0x000000041c040c10 */ /* 0x000fe4000ff3e0ff */
[----:B------:R-:W-:Y:S02]  /*2550*/  SHF.R.S32.HI R9, RZ, 0x1f, R186 ;  /* 0x0000001fff097819 */ /* 0x000fe400000114ba */
[----:B------:R-:W-:Y:S01]  /*2560*/  SHF.R.S32.HI R189, RZ, 0x1f, R188 ;  /* 0x0000001fffbd7819 */ /* 0x000fe200000114bc */
[----:B------:R-:W3:Y:S01]  /*2570*/  S2R R44, SR_TID.X ;  /* 0x00000000002c7919 */ /* 0x000ee20000002100 */
[----:B------:R-:W-:Y:S01]  /*2580*/  @P0 IADD3.X R5, R27, UR5, RZ, P1, !PT ;  /* 0x000000051b050c10 */ /* 0x000fe20008ffe4ff */
[----:B------:R-:W-:Y:S01]  /*2590*/  IMAD.SHL.U32 R40, R191, 0x40, RZ ;  /* 0x00000040bf287824 */ /* 0x000fe200078e00ff */
[----:B------:R-:W-:-:S03]  /*25a0*/  ULDC UR4, c[0x0][0x2f4] ;  /* 0x0000bd0000047ab9 */ /* 0x000fc60000000800 */
[----:B------:R4:W3:Y:S01]  /*25b0*/  @P0 LDG.E R0, desc[UR42][R4.64] ;  /* 0x0000002a04000981 */ /* 0x0008e2000c1e1900 */
[-C--:B-1----:R-:W-:Y:S01]  /*25c0*/  IMAD.WIDE.U32 R20, R186, R6.reuse, R188 ;  /* 0x00000006ba147225 */ /* 0x082fe200078e00bc */
[----:B------:R-:W-:Y:S02]  /*25d0*/  LOP3.LUT R40, R40, 0x1c0, RZ, 0xc0, !PT ;  /* 0x000001c028287812 */ /* 0x000fe400078ec0ff */
[----:B------:R-:W-:Y:S01]  /*25e0*/  ISETP.GE.AND P1, PT, R22, UR4, PT ;  /* 0x0000000416007c0c */ /* 0x000fe2000bf26270 */
[----:B0-----:R-:W-:Y:S01]  /*25f0*/  VIADD R8, R3, 0xffffff80 ;  /* 0xffffff8003087836 */ /* 0x001fe20000000000 */
[----:B--2---:R-:W-:Y:S01]  /*2600*/  ISETP.GE.AND P2, PT, R16, R45, PT ;  /* 0x0000002d1000720c */ /* 0x004fe20003f46270 */
[-C--:B------:R-:W-:Y:S01]  /*2610*/  IMAD R3, R9, R6.reuse, RZ ;  /* 0x0000000609037224 */ /* 0x080fe200078e02ff */
[----:B------:R-:W-:Y:S01]  /*2620*/  SHF.R.U32.HI R42, RZ, 0x3, R40 ;  /* 0x00000003ff2a7819 */ /* 0x000fe20000011628 */
[----:B------:R-:W-:Y:S01]  /*2630*/  IMAD.WIDE.U32 R28, R186, R6, R16 ;  /* 0x00000006ba1c7225 */ /* 0x000fe200078e0010 */
[----:B----4-:R-:W0:Y:S01]  /*2640*/  LDC.64 R4, c[0x0][0x408] ;  /* 0x00010200ff047b82 */ /* 0x010e220000000a00 */
[----:B------:R-:W-:-:S02]  /*2650*/  SHF.R.S32.HI R13, RZ, 0x1f, R8 ;  /* 0x0000001fff0d7819 */ /* 0x000fc40000011408 */
[----:B------:R-:W-:Y:S01]  /*2660*/  IMAD R11, R186, R7, R3 ;  /* 0x00000007ba0b7224 */ /* 0x000fe200078e0203 */
[----:B------:R-:W-:Y:S01]  /*2670*/  LOP3.LUT R18, R18, 0xfffffffe, RZ, 0xc0, !PT ;  /* 0xfffffffe12127812 */ /* 0x000fe200078ec0ff */
[----:B------:R-:W-:Y:S01]  /*2680*/  IMAD.IADD R3, R24, 0x1, R25 ;  /* 0x0000000118037824 */ /* 0x000fe200078e0219 */
[----:B------:R-:W-:Y:S01]  /*2690*/  LEA.HI R13, R13, R8, RZ, 0x2 ;  /* 0x000000080d0d7211 */ /* 0x000fe200078f10ff */
[----:B------:R-:W-:Y:S01]  /*26a0*/  IMAD.IADD R21, R21, 0x1, R11 ;  /* 0x0000000115157824 */ /* 0x000fe200078e020b */
[----:B------:R-:W-:Y:S01]  /*26b0*/  SHF.L.U64.HI R38, R6, 0x6, R7 ;  /* 0x0000000606267819 */ /* 0x000fe20000010207 */
[----:B------:R-:W-:Y:S01]  /*26c0*/  IMAD.IADD R29, R11, 0x1, R29 ;  /* 0x000000010b1d7824 */ /* 0x000fe200078e021d */
[----:B------:R-:W-:Y:S01]  /*26d0*/  LOP3.LUT R13, R13, 0xfffffffc, RZ, 0xc0, !PT ;  /* 0xfffffffc0d0d7812 */ /* 0x000fe200078ec0ff */
[-C--:B-----5:R-:W-:Y:S01]  /*26e0*/  IMAD.WIDE.U32 R20, R154, R6.reuse, R20 ;  /* 0x000000069a147225 */ /* 0x0a0fe200078e0014 */
[----:B------:R-:W-:Y:S02]  /*26f0*/  SHF.R.S32.HI R11, RZ, 0x1f, R154 ;  /* 0x0000001fff0b7819 */ /* 0x000fe4000001149a */
[----:B------:R-:W-:Y:S01]  /*2700*/  @P2 LOP3.LUT R18, R18, 0x1, RZ, 0xfc, !PT ;  /* 0x0000000112122812 */ /* 0x000fe200078efcff */
[----:B------:R-:W-:Y:S01]  /*2710*/  IMAD.IADD R47, R8, 0x1, -R13 ;  /* 0x00000001082f7824 */ /* 0x000fe200078e0a0d */
[----:B------:R-:W-:Y:S01]  /*2720*/  ISETP.GE.AND P0, PT, R16, UR4, PT ;  /* 0x0000000410007c0c */ /* 0x000fe2000bf06270 */
[-C--:B------:R-:W-:Y:S01]  /*2730*/  IMAD R10, R11, R6.reuse, RZ ;  /* 0x000000060b0a7224 */ /* 0x080fe200078e02ff */
[----:B------:R-:W-:Y:S01]  /*2740*/  LOP3.LUT R18, R18, 0xfffffffd, RZ, 0xc0, !PT ;  /* 0xfffffffd12127812 */ /* 0x000fe200078ec0ff */
[----:B------:R-:W-:Y:S01]  /*2750*/  IMAD.WIDE.U32 R28, R154, R6, R28 ;  /* 0x000000069a1c7225 */ /* 0x000fe200078e001c */
[----:B---3--:R-:W-:-:S02]  /*2760*/  LEA.HI R44, R44, 0x8, RZ, 0x19 ;  /* 0x000000082c2c7811 */ /* 0x008fc400078fc8ff */
[----:B------:R-:W-:Y:S01]  /*2770*/  @P1 LOP3.LUT R18, R18, 0x2, RZ, 0xfc, !PT ;  /* 0x0000000212121812 */ /* 0x000fe200078efcff */
[----:B------:R-:W-:Y:S01]  /*2780*/  IMAD R49, R154, R7, R10 ;  /* 0x000000079a317224 */ /* 0x000fe200078e020a */
[----:B0-----:R-:W-:Y:S01]  /*2790*/  SHF.L.U64.HI R41, R4, 0x6, R5 ;  /* 0x0000000604297819 */ /* 0x001fe20000010205 */
[-C--:B------:R-:W-:Y:S02]  /*27a0*/  IMAD R9, R9, R4.reuse, RZ ;  /* 0x0000000409097224 */ /* 0x080fe400078e02ff */
[-C--:B------:R-:W-:Y:S02]  /*27b0*/  IMAD R11, R11, R4.reuse, RZ ;  /* 0x000000040b0b7224 */ /* 0x080fe400078e02ff */
[-C--:B------:R-:W-:Y:S01]  /*27c0*/  IMAD R13, R186, R5.reuse, R9 ;  /* 0x00000005ba0d7224 */ /* 0x080fe200078e0209 */
[----:B------:R-:W-:Y:S01]  /*27d0*/  SEL R9, R45, RZ, P2 ;  /* 0x000000ff2d097207 */ /* 0x000fe20001000000 */
[----:B------:R-:W-:Y:S01]  /*27e0*/  IMAD R11, R154, R5, R11 ;  /* 0x000000059a0b7224 */ /* 0x000fe200078e020b */
[----:B------:R-:W-:Y:S01]  /*27f0*/  LOP3.LUT R5, R40, 0x18, R16, 0xf8, !PT ;  /* 0x0000001828057812 */ /* 0x000fe200078ef810 */
[----:B------:R-:W-:-:S03]  /*2800*/  IMAD.WIDE.U32 R30, R186, R4, R188 ;  /* 0x00000004ba1e7225 */ /* 0x000fc600078e00bc */
[----:B------:R-:W-:Y:S01]  /*2810*/  LOP3.LUT R5, R5, R42, RZ, 0x3c, !PT ;  /* 0x0000002a05057212 */ /* 0x000fe200078e3cff */
[----:B------:R-:W-:Y:S02]  /*2820*/  IMAD.IADD R9, R16, 0x1, R9 ;  /* 0x0000000110097824 */ /* 0x000fe400078e0209 */
[----:B------:R-:W-:-:S03]  /*2830*/  IMAD.WIDE.U32 R32, R186, R4, R16 ;  /* 0x00000004ba207225 */ /* 0x000fc600078e0010 */
[----:B------:R-:W-:Y:S01]  /*2840*/  SHF.R.S32.HI R8, RZ, 0x1f, R9 ;  /* 0x0000001fff087819 */ /* 0x000fe20000011409 */
[----:B------:R-:W-:Y:S02]  /*2850*/  IMAD R46, R198, 0x200, R5 ;  /* 0x00000200c62e7824 */ /* 0x000fe400078e0205 */
[----:B------:R-:W-:Y:S01]  /*2860*/  IMAD.IADD R31, R31, 0x1, R13 ;  /* 0x000000011f1f7824 */ /* 0x000fe200078e020d */
[----:B------:R-:W-:Y:S01]  /*2870*/  LEA.HI R37, R8, R9, RZ, 0x3 ;  /* 0x0000000908257211 */ /* 0x000fe200078f18ff */
[----:B------:R-:W-:Y:S02]  /*2880*/  IMAD.IADD R33, R13, 0x1, R33 ;  /* 0x000000010d217824 */ /* 0x000fe400078e0221 */
[-C--:B------:R-:W-:Y:S01]  /*2890*/  IMAD.WIDE.U32 R30, R154, R4.reuse, R30 ;  /* 0x000000049a1e7225 */ /* 0x080fe200078e001e */
[----:B------:R-:W-:Y:S02]  /*28a0*/  LOP3.LUT R5, R40, 0x38, R37, 0xf8, !PT ;  /* 0x0000003828057812 */ /* 0x000fe400078ef825 */
[----:B------:R-:W-:Y:S01]  /*28b0*/  LOP3.LUT R51, R37, 0xfffffff8, RZ, 0xc0, !PT ;  /* 0xfffffff825337812 */ /* 0x000fe200078ec0ff */
[----:B------:R-:W-:Y:S01]  /*28c0*/  IMAD.WIDE.U32 R32, R154, R4, R32 ;  /* 0x000000049a207225 */ /* 0x000fe200078e0020 */
[----:B------:R-:W-:-:S02]  /*28d0*/  LOP3.LUT R5, R5, R42, RZ, 0x3c, !PT ;  /* 0x0000002a05057212 */ /* 0x000fc400078e3cff */
[----:B------:R-:W-:Y:S01]  /*28e0*/  SHF.R.S32.HI R54, RZ, 0x1f, R51 ;  /* 0x0000001fff367819 */ /* 0x000fe20000011433 */
[----:B------:R-:W-:Y:S02]  /*28f0*/  IMAD.IADD R48, R21, 0x1, R49 ;  /* 0x0000000115307824 */ /* 0x000fe400078e0231 */
[----:B------:R-:W-:Y:S02]  /*2900*/  IMAD.SHL.U32 R39, R6, 0x40, RZ ;  /* 0x0000004006277824 */ /* 0x000fe400078e00ff */
[----:B------:R-:W-:Y:S02]  /*2910*/  IMAD.SHL.U32 R43, R4, 0x40, RZ ;  /* 0x00000040042b7824 */ /* 0x000fe400078e00ff */
[----:B------:R-:W-:Y:S02]  /*2920*/  IMAD.SHL.U32 R45, R45, 0x2, RZ ;  /* 0x000000022d2d7824 */ /* 0x000fe400078e00ff */
[----:B------:R-:W-:Y:S02]  /*2930*/  IMAD R47, R47, 0x40, R186 ;  /* 0x000000402f2f7824 */ /* 0x000fe400078e02ba */
[----:B------:R-:W-:-:S02]  /*2940*/  IMAD.IADD R49, R49, 0x1, R29 ;  /* 0x0000000131317824 */ /* 0x000fc400078e021d */
[----:B------:R-:W-:Y:S02]  /*2950*/  IMAD.IADD R50, R31, 0x1, R11 ;  /* 0x000000011f327824 */ /* 0x000fe400078e020b */
[----:B------:R-:W-:Y:S02]  /*2960*/  IMAD.IADD R52, R11, 0x1, R33 ;  /* 0x000000010b347824 */ /* 0x000fe400078e0221 */
[----:B------:R-:W-:Y:S01]  /*2970*/  IMAD R55, R198, 0x200, R5 ;  /* 0x00000200c6377824 */ /* 0x000fe200078e0205 */
[----:B------:R-:W-:-:S07]  /*2980*/  SHF.R.S32.HI R53, RZ, 0x1f, R0 ;  /* 0x0000001fff357819 */ /* 0x000fce0000011400 */
.L_x_633:
[----:B0-----:R-:W0:Y:S01]  /*2990*/  LDC R60, c[0x0][0x430] ;  /* 0x00010c00ff3c7b82 */ /* 0x001e220000000800 */
[----:B------:R-:W-:Y:S01]  /*29a0*/  IADD3 R34, R34, -0x1, RZ ;  /* 0xffffffff22227810 */ /* 0x000fe20007ffe0ff */
[----:B------:R-:W-:-:S04]  /*29b0*/  IMAD.MOV.U32 R59, RZ, RZ, RZ ;  /* 0x000000ffff3b7224 */ /* 0x000fc800078e00ff */
[----:B------:R-:W-:Y:S02]  /*29c0*/  IMAD R4, R34, 0x40, R47 ;  /* 0x0000004022047824 */ /* 0x000fe400078e022f */
[----:B-1----:R-:W1:Y:S02]  /*29d0*/  LDC R68, c[0x0][0x3f4] ;  /* 0x0000fd00ff447b82 */ /* 0x002e640000000800 */
[----:B------:R-:W-:Y:S01]  /*29e0*/  IMAD.IADD R12, R3, 0x1, R4 ;  /* 0x00000001030c7824 */ /* 0x000fe200078e0204 */
[----:B------:R-:W-:-:S03]  /*29f0*/  ISETP.GE.AND P1, PT, R4, R36, PT ;  /* 0x000000240400720c */ /* 0x000fc60003f26270 */
[----:B------:R-:W-:Y:S01]  /*2a00*/  IMAD.MOV.U32 R8, RZ, RZ, R12 ;  /* 0x000000ffff087224 */ /* 0x000fe200078e000c */
[----:B------:R-:W-:Y:S02]  /*2a10*/  ISETP.GT.OR P1, PT, R47, 0x3f, P1 ;  /* 0x0000003f2f00780c */ /* 0x000fe40000f24670 */
[----:B0-----:R-:W-:-:S11]  /*2a20*/  ISETP.NE.AND P2, PT, R60, 0x1, PT ;  /* 0x000000013c00780c */ /* 0x001fd60003f45270 */
[----:B------:R-:W0:Y:S08]  /*2a30*/  @!P1 LDC.64 R6, c[0x0][0x428] ;  /* 0x00010a00ff069b82 */ /* 0x000e300000000a00 */
[----:B--2---:R-:W2:Y:S08]  /*2a40*/  @!P1 LDC.64 R4, c[0x0][0x418] ;  /* 0x00010600ff049b82 */ /* 0x004eb00000000a00 */
[----:B---3--:R-:W3:Y:S08]  /*2a50*/  @P2 LDC R9, c[0x0][0x434] ;  /* 0x00010d00ff092b82 */ /* 0x008ef00000000800 */
[----:B------:R-:W4:Y:S01]  /*2a60*/  @P2 LDC R10, c[0x0][0x438] ;  /* 0x00010e00ff0a2b82 */ /* 0x000f220000000800 */
[----:B---3--:R-:W-:-:S05]  /*2a70*/  @P2 IMAD.HI.U32 R9, R12, R9, RZ ;  /* 0x000000090c092227 */ /* 0x008fca00078e00ff */
[----:B----4-:R-:W-:Y:S01]  /*2a80*/  @P2 SHF.R.U32.HI R8, RZ, R10, R9 ;  /* 0x0000000aff082219 */ /* 0x010fe20000011609 */
[----:B0-----:R-:W-:-:S03]  /*2a90*/  @!P1 IMAD R10, R53, R6, RZ ;  /* 0x00000006350a9224 */ /* 0x001fc600078e02ff */
[----:B------:R-:W-:Y:S01]  /*2aa0*/  @!P1 SHF.R.S32.HI R9, RZ, 0x1f, R8 ;  /* 0x0000001fff099819 */ /* 0x000fe20000011408 */
[C---:B------:R-:W-:Y:S02]  /*2ab0*/  @!P1 IMAD R11, R0.reuse, R7, R10 ;  /* 0x00000007000b9224 */ /* 0x040fe400078e020a */
[----:B------:R-:W-:-:S04]  /*2ac0*/  @!P1 IMAD.WIDE.U32 R6, R0, R6, R8 ;  /* 0x0000000600069225 */ /* 0x000fc800078e0008 */
[----:B------:R-:W-:Y:S01]  /*2ad0*/  @!P1 IMAD.IADD R7, R7, 0x1, R11 ;  /* 0x0000000107079824 */ /* 0x000fe200078e020b */
[----:B--2---:R-:W-:-:S04]  /*2ae0*/  @!P1 LEA R4, P2, R6, R4, 0x2 ;  /* 0x0000000406049211 */ /* 0x004fc800078410ff */
[----:B------:R-:W-:Y:S02]  /*2af0*/  @!P1 LEA.HI.X R5, R6, R5, R7, 0x2, P2 ;  /* 0x0000000506059211 */ /* 0x000fe400010f1407 */
[----:B-1----:R-:W-:Y:S01]  /*2b00*/  ISETP.GE.AND P2, PT, R68, 0x1, PT ;  /* 0x000000014400780c */ /* 0x002fe20003f46270 */
[----:B------:R-:W-:Y:S02]  /*2b10*/  IMAD.MOV R7, RZ, RZ, -R8 ;  /* 0x000000ffff077224 */ /* 0x000fe400078e0a08 */
[----:B------:R-:W-:Y:S01]  /*2b20*/  IMAD.SHL.U32 R64, R23, 0x1000, RZ ;  /* 0x0000100017407824 */ /* 0x000fe200078e00ff */
[----:B------:R-:W-:Y:S05]  /*2b30*/  YIELD ;  /* 0x0000000000007946 */ /* 0x000fea0003800000 */
[----:B------:R-:W-:Y:S01]  /*2b40*/  IMAD R60, R60, R7, R12 ;  /* 0x000000073c3c7224 */ /* 0x000fe200078e020c */
[----:B------:R-:W-:Y:S01]  /*2b50*/  BSSY B0, `(.L_x_601) ;  /* 0x00001ac000007945 */ /* 0x000fe20003800000 */
[----:B------:R-:W-:Y:S01]  /*2b60*/  IMAD.IADD R7, R46, 0x1, R64 ;  /* 0x000000012e077824 */ /* 0x000fe200078e0240 */
[----:B------:R0:W5:Y:S01]  /*2b70*/  @!P1 LDG.E R59, desc[UR42][R4.64] ;  /* 0x0000002a043b9981 */ /* 0x000162000c1e1900 */
[----:B------:R-:W-:-:S02]  /*2b80*/  ISETP.GT.AND P1, PT, R34, R35, PT ;  /* 0x000000232200720c */ /* 0x000fc40003f24270 */
[----:B------:R-:W-:Y:S01]  /*2b90*/  IMAD R66, R7, 0x2, R2 ;  /* 0x0000000207427824 */ /* 0x000fe200078e0202 */
[----:B------:R-:W-:Y:S10]  /*2ba0*/  @!P2 BRA `(.L_x_602) ;  /* 0x0000001400c4a947 */ /* 0x000ff40003800000 */
[----:B------:R-:W-:Y:S01]  /*2bb0*/  SHF.R.S32.HI R62, RZ, 0x1f, R60 ;  /* 0x0000001fff3e7819 */ /* 0x000fe2000001143c */
[----:B------:R-:W-:Y:S01]  /*2bc0*/  ULDC.64 UR4, c[0x0][0x300] ;  /* 0x0000c00000047ab9 */ /* 0x000fe20000000a00 */
[----:B-----5:R-:W-:Y:S01]  /*2bd0*/  SHF.R.S32.HI R61, RZ, 0x1f, R59 ;  /* 0x0000001fff3d7819 */ /* 0x020fe2000001143b */
[----:B0-----:R-:W-:Y:S01]  /*2be0*/  IMAD.WIDE.U32 R4, R60, UR4, RZ ;  /* 0x000000043c047c25 */ /* 0x001fe2000f8e00ff */
[----:B------:R-:W-:Y:S01]  /*2bf0*/  ULDC.U8 UR8, c[0x0][0x410] ;  /* 0x0001040000087ab9 */ /* 0x000fe20000000000 */
[----:B------:R-:W-:Y:S01]  /*2c00*/  SHF.R.S32.HI R12, RZ, 0x1f, R34 ;  /* 0x0000001fff0c7819 */ /* 0x000fe20000011422 */
[----:B------:R-:W-:Y:S01]  /*2c10*/  ULDC.64 UR6, c[0x0][0x2e8] ;  /* 0x0000ba0000067ab9 */ /* 0x000fe20000000a00 */
[----:B------:R-:W-:Y:S01]  /*2c20*/  IMAD R7, R62, UR4, RZ ;  /* 0x000000043e077c24 */ /* 0x000fe2000f8e02ff */
[----:B------:R-:W-:Y:S01]  /*2c30*/  ISETP.NE.AND P2, PT, RZ, UR8, PT ;  /* 0x00000008ff007c0c */ /* 0x000fe2000bf45270 */
[----:B------:R-:W-:Y:S02]  /*2c40*/  IMAD R8, R38, R34, RZ ;  /* 0x0000002226087224 */ /* 0x000fe400078e02ff */
[----:B------:R-:W-:Y:S01]  /*2c50*/  IMAD R7, R60, UR5, R7 ;  /* 0x000000053c077c24 */ /* 0x000fe2000f8e0207 */
[----:B------:R-:W-:Y:S01]  /*2c60*/  ULDC.64 UR4, c[0x0][0x310] ;  /* 0x0000c40000047ab9 */ /* 0x000fe20000000a00 */
[----:B------:R-:W-:-:S02]  /*2c70*/  IMAD R9, R12, R39, R8 ;  /* 0x000000270c097224 */ /* 0x000fc400078e0208 */
[----:B------:R-:W-:Y:S02]  /*2c80*/  IMAD R6, R61, UR4, RZ ;  /* 0x000000043d067c24 */ /* 0x000fe4000f8e02ff */
[----:B------:R-:W-:Y:S02]  /*2c90*/  IMAD.IADD R5, R5, 0x1, R7 ;  /* 0x0000000105057824 */ /* 0x000fe400078e0207 */
[C---:B------:R-:W-:Y:S02]  /*2ca0*/  IMAD R7, R59.reuse, UR5, R6 ;  /* 0x000000053b077c24 */ /* 0x040fe4000f8e0206 */
[----:B------:R-:W-:Y:S01]  /*2cb0*/  IMAD.WIDE.U32 R4, R59, UR4, R4 ;  /* 0x000000043b047c25 */ /* 0x000fe2000f8e0004 */
[----:B------:R-:W-:-:S03]  /*2cc0*/  ULDC.64 UR4, c[0x0][0x308] ;  /* 0x0000c20000047ab9 */ /* 0x000fc60000000a00 */
[----:B------:R-:W-:Y:S02]  /*2cd0*/  IMAD.IADD R5, R5, 0x1, R7 ;  /* 0x0000000105057824 */ /* 0x000fe400078e0207 */
[----:B------:R-:W-:-:S04]  /*2ce0*/  IMAD.WIDE.U32 R6, R184, UR4, R4 ;  /* 0x00000004b8067c25 */ /* 0x000fc8000f8e0004 */
[----:B------:R-:W-:Y:S01]  /*2cf0*/  IMAD R13, R184, UR5, R7 ;  /* 0x00000005b80d7c24 */ /* 0x000fe2000f8e0207 */
[----:B------:R-:W-:Y:S01]  /*2d00*/  LEA R67, P3, R6, UR6, 0x1 ;  /* 0x0000000606437c11 */ /* 0x000fe2000f8608ff */
[----:B------:R-:W-:-:S03]  /*2d10*/  IMAD.WIDE.U32 R4, R39, R34, RZ ;  /* 0x0000002227047225 */ /* 0x000fc600078e00ff */
[----:B------:R-:W-:Y:S01]  /*2d20*/  LEA.HI.X R13, R6, UR7, R13, 0x1, P3 ;  /* 0x00000007060d7c11 */ /* 0x000fe200098f0c0d */
[----:B------:R-:W-:Y:S01]  /*2d30*/  IMAD.IADD R10, R5, 0x1, R9 ;  /* 0x00000001050a7824 */ /* 0x000fe200078e0209 */
[----:B------:R-:W-:Y:S07]  /*2d40*/  @!P2 BRA `(.L_x_603) ;  /* 0x0000000800a4a947 */ /* 0x000fee0003800000 */
[----:B------:R-:W-:Y:S01]  /*2d50*/  IMAD R63, R34, -0x40, R36 ;  /* 0xffffffc0223f7824 */ /* 0x000fe200078e0224 */
[----:B------:R-:W-:Y:S01]  /*2d60*/  BSSY B1, `(.L_x_604) ;  /* 0x000001e000017945 */ /* 0x000fe20003800000 */
[----:B------:R-:W-:Y:S02]  /*2d70*/  CS2R R8, SRZ ;  /* 0x0000000000087805 */ /* 0x000fe4000001ff00 */
[----:B------:R-:W-:Y:S02]  /*2d80*/  CS2R R26, SRZ ;  /* 0x00000000001a7805 */ /* 0x000fe4000001ff00 */
[----:B------:R-:W-:Y:S02]  /*2d90*/  CS2R R24, SRZ ;  /* 0x0000000000187805 */ /* 0x000fe4000001ff00 */
[----:B------:R-:W-:Y:S02]  /*2da0*/  VIMNMX R63, R63, 0x40, PT ;  /* 0x000000403f3f7848 */ /* 0x000fe40003fe0100 */
[----:B------:R-:W-:-:S02]  /*2db0*/  CS2R R56, SRZ ;  /* 0x0000000000387805 */ /* 0x000fc4000001ff00 */
[----:B------:R-:W-:-:S13]  /*2dc0*/  ISETP.GE.AND P2, PT, R186, R63, PT ;  /* 0x0000003fba00720c */ /* 0x000fda0003f46270 */
[----:B------:R-:W-:Y:S05]  /*2dd0*/  @P2 BRA `(.L_x_605) ;  /* 0x0000000000582947 */ /* 0x000fea0003800000 */
[----:B------:R-:W-:Y:S01]  /*2de0*/  IMAD R6, R41, R34, RZ ;  /* 0x0000002229067224 */ /* 0x000fe200078e02ff */
[----:B------:R-:W-:Y:S01]  /*2df0*/  IADD3 R8, P3, R20, R4, RZ ;  /* 0x0000000414087210 */ /* 0x000fe20007f7e0ff */
[----:B------:R-:W-:Y:S01]  /*2e00*/  IMAD.MOV.U32 R4, RZ, RZ, R30 ;  /* 0x000000ffff047224 */ /* 0x000fe200078e001e */
[----:B------:R-:W-:Y:S01]  /*2e10*/  ULDC.64 UR6, c[0x0][0x400] ;  /* 0x0001000000067ab9 */ /* 0x000fe20000000a00 */
[----:B------:R-:W-:Y:S01]  /*2e20*/  IMAD.MOV.U32 R5, RZ, RZ, R50 ;  /* 0x000000ffff057224 */ /* 0x000fe200078e0032 */
[----:B------:R-:W-:Y:S01]  /*2e30*/  ULDC.64 UR4, c[0x0][0x3e8] ;  /* 0x0000fa0000047ab9 */ /* 0x000fe20000000a00 */
[-C--:B------:R-:W-:Y:S02]  /*2e40*/  IMAD R11, R12, R43.reuse, R6 ;  /* 0x0000002b0c0b7224 */ /* 0x080fe400078e0206 */
[----:B------:R-:W-:-:S04]  /*2e50*/  IMAD.WIDE.U32 R6, R34, R43, R4 ;  /* 0x0000002b22067225 */ /* 0x000fc800078e0004 */
[----:B------:R-:W-:Y:S01]  /*2e60*/  IMAD.X R9, R10, 0x1, R48, P3 ;  /* 0x000000010a097824 */ /* 0x000fe200018e0630 */
[----:B------:R-:W-:Y:S01]  /*2e70*/  LEA R4, P3, R6, UR6, 0x1 ;  /* 0x0000000606047c11 */ /* 0x000fe2000f8608ff */
[----:B------:R-:W-:-:S05]  /*2e80*/  IMAD.IADD R5, R7, 0x1, R11 ;  /* 0x0000000107057824 */ /* 0x000fca00078e020b */
[----:B------:R-:W-:Y:S02]  /*2e90*/  LEA.HI.X R5, R6, UR7, R5, 0x1, P3 ;  /* 0x0000000706057c11 */ /* 0x000fe400098f0c05 */
[----:B------:R-:W-:-:S04]  /*2ea0*/  LEA R6, P3, R8, UR4, 0x1 ;  /* 0x0000000408067c11 */ /* 0x000fc8000f8608ff */
[----:B------:R-:W-:Y:S02]  /*2eb0*/  LEA.HI.X R7, R8, UR5, R9, 0x1, P3 ;  /* 0x0000000508077c11 */ /* 0x000fe400098f0c09 */
[----:B------:R-:W-:Y:S02]  /*2ec0*/  ISETP.GE.AND P3, PT, R188, R68, PT ;  /* 0x00000044bc00720c */ /* 0x000fe40003f66270 */
[----:B------:R-:W-:Y:S02]  /*2ed0*/  CS2R R8, SRZ ;  /* 0x0000000000087805 */ /* 0x000fe4000001ff00 */
[----:B------:R-:W-:-:S09]  /*2ee0*/  CS2R R24, SRZ ;  /* 0x0000000000187805 */ /* 0x000fd2000001ff00 */
[----:B------:R0:W5:Y:S04]  /*2ef0*/  @!P3 LDG.E.64 R26, desc[UR42][R6.64] ;  /* 0x0000002a061ab981 */ /* 0x000168000c1e1b00 */
[----:B------:R0:W5:Y:S01]  /*2f00*/  @!P3 LDG.E.64 R56, desc[UR42][R4.64] ;  /* 0x0000002a0438b981 */ /* 0x000162000c1e1b00 */
[----:B------:R-:W-:-:S13]  /*2f10*/  ISETP.GE.AND P3, PT, R194, R68, PT ;  /* 0x00000044c200720c */ /* 0x000fda0003f66270 */
[----:B------:R0:W5:Y:S04]  /*2f20*/  @!P3 LDG.E.64 R8, desc[UR42][R6.64+0x20] ;  /* 0x0000202a0608b981 */ /* 0x000168000c1e1b00 */
[----:B------:R0:W5:Y:S02]  /*2f30*/  @!P3 LDG.E.64 R24, desc[UR42][R4.64+0x20] ;  /* 0x0000202a0418b981 */ /* 0x000164000c1e1b00 */
.L_x_605:
[----:B------:R-:W-:Y:S05]  /*2f40*/  BSYNC B1 ;  /* 0x0000000000017941 */ /* 0x000fea0003800000 */
.L_x_604:
[----:B------:R-:W-:Y:S01]  /*2f50*/  UISETP.NE.AND UP0, UPT, UR37, 0x3, UPT ;  /* 0x000000032500788c */ /* 0x000fe2000bf05270 */
[----:B0----5:R-:W-:Y:S02]  /*2f60*/  IMAD.MOV.U32 R4, RZ, RZ, R8 ;  /* 0x000000ffff047224 */ /* 0x021fe400078e0008 */
[----:B------:R-:W-:Y:S02]  /*2f70*/  IMAD.MOV.U32 R5, RZ, RZ, R9 ;  /* 0x000000ffff057224 */ /* 0x000fe400078e0009 */
[----:B------:R-:W-:Y:S01]  /*2f80*/  IMAD.MOV.U32 R6, RZ, RZ, R26 ;  /* 0x000000ffff067224 */ /* 0x000fe200078e001a */
[----:B------:R-:W-:Y:S01]  /*2f90*/  PLOP3.LUT P3, PT, PT, PT, UP0, 0x80, 0x0 ;  /* 0x000000000000781c */ /* 0x000fe20003f6f008 */
[----:B------:R-:W-:Y:S01]  /*2fa0*/  IMAD.MOV.U32 R7, RZ, RZ, R57 ;  /* 0x000000ffff077224 */ /* 0x000fe200078e0039 */
[----:B------:R-:W-:Y:S01]  /*2fb0*/  PRMT R70, R4, 0x5410, R5 ;  /* 0x0000541004467816 */ /* 0x000fe20000000005 */
[----:B------:R-:W-:Y:S02]  /*2fc0*/  IMAD.MOV.U32 R4, RZ, RZ, R27 ;  /* 0x000000ffff047224 */ /* 0x000fe400078e001b */
[----:B------:R-:W-:-:S03]  /*2fd0*/  IMAD.MOV.U32 R5, RZ, RZ, R25 ;  /* 0x000000ffff057224 */ /* 0x000fc600078e0019 */
[----:B------:R-:W-:Y:S01]  /*2fe0*/  PRMT R71, R6, 0x5410, R4 ;  /* 0x0000541006477816 */ /* 0x000fe20000000004 */
[----:B------:R-:W-:Y:S01]  /*2ff0*/  IMAD.MOV.U32 R6, RZ, RZ, R56 ;  /* 0x000000ffff067224 */ /* 0x000fe200078e0038 */
[----:B------:R-:W-:-:S04]  /*3000*/  MOV R4, R24 ;  /* 0x0000001800047202 */ /* 0x000fc80000000f00 */
[----:B------:R-:W-:Y:S02]  /*3010*/  PRMT R72, R4, 0x5410, R5 ;  /* 0x0000541004487816 */ /* 0x000fe40000000005 */
[----:B------:R-:W-:Y:S01]  /*3020*/  PRMT R73, R6, 0x5410, R7 ;  /* 0x0000541006497816 */ /* 0x000fe20000000007 */
[----:B------:R-:W-:Y:S06]  /*3030*/  @!P3 BRA `(.L_x_606) ;  /* 0x000000000004b947 */ /* 0x000fec0003800000 */
[----:B------:R-:W-:Y:S01]  /*3040*/  BPT.TRAP 0x1 ;  /* 0x000000040000795c */ /* 0x000fe20000300000 */
.L_x_606:
[----:B------:R-:W-:Y:S01]  /*3050*/  IMAD R58, R23, 0x8, R2 ;  /* 0x00000008173a7824 */ /* 0x000fe200078e0202 */
[----:B------:R-:W-:Y:S01]  /*3060*/  SHF.L.U32 R65, R187, 0x1f, RZ ;  /* 0x0000001fbb417819 */ /* 0x000fe200000006ff */
[----:B------:R-:W-:Y:S03]  /*3070*/  BSSY B1, `(.L_x_607) ;  /* 0x0000003000017945 */ /* 0x000fe60003800000 */
[----:B------:R-:W0:Y:S02]  /*3080*/  SYNCS.PHASECHK.TRANS64.TRYWAIT P4, [R58+URZ+0x28c90], R65 ;  /* 0x028c90413a0075a7 */ /* 0x000e24000808017f */
[----:B0-----:R-:W-:Y:S05]  /*3090*/  @!P4 BRA `(.L_x_608) ;  /* 0x0000017800acc947 */ /* 0x001fea0003800000 */
.L_x_856:
[----:B------:R-:W-:Y:S05]  /*30a0*/  BSYNC B1 ;  /* 0x0000000000017941 */ /* 0x000fea0003800000 */
.L_x_607:
[----:B------:R-:W-:-:S03]  /*30b0*/  UMOV UR4, 0xffffffff ;  /* 0xffffffff00047882 */ /* 0x000fc60000000000 */
[----:B------:R-:W-:Y:S05]  /*30c0*/  BRA.DIV UR4, `(.L_x_609) ;  /* 0x0000017a04b47947 */ /* 0x000fea000b800000 */
[----:B------:R1:W2:Y:S04]  /*30d0*/  SHFL.IDX PT, R69, R13, RZ, 0x1c1f ;  /* 0x001c1fff0d457589 */ /* 0x0002a800000e0000 */
[----:B------:R1:W3:Y:S02]  /*30e0*/  SHFL.IDX PT, R14, R67, RZ, 0x1c1f ;  /* 0x001c1fff430e7589 */ /* 0x0002e400000e0000 */
.L_x_860:
[----:B------:R-:W-:Y:S05]  /*30f0*/  @P2 BRA `(.L_x_610) ;  /* 0x0000001400442947 */ /* 0x000fea0003800000 */
[----:B------:R-:W-:Y:S04]  /*3100*/  BSSY B1, `(.L_x_611) ;  /* 0x0000034000017945 */ /* 0x000fe80003800000 */
[----:B------:R-:W-:Y:S05]  /*3110*/  @P0 BRA `(.L_x_612) ;  /* 0x0000000000c80947 */ /* 0x000fea0003800000 */
[----:B------:R4:W0:Y:S01]  /*3120*/  LDS.128 R4, [R66+0x22400] ;  /* 0x0224000042047984 */ /* 0x0008220000000c00 */
[C---:B---3--:R-:W-:Y:S01]  /*3130*/  LEA R10, P2, R16.reuse, R14, 0x1 ;  /* 0x0000000e100a7211 */ /* 0x048fe200078408ff */
[----:B------:R-:W-:Y:S03]  /*3140*/  BSSY B2, `(.L_x_613) ;  /* 0x000002e000027945 */ /* 0x000fe60003800000 */
[----:B--2---:R-:W-:Y:S02]  /*3150*/  LEA.HI.X R11, R16, R69, R17, 0x1, P2 ;  /* 0x00000045100b7211 */ /* 0x004fe400010f0c11 */
[----:B------:R-:W-:-:S13]  /*3160*/  ISETP.GE.AND P2, PT, R188, R68, PT ;  /* 0x00000044bc00720c */ /* 0x000fda0003f46270 */
[----:B----4-:R-:W-:Y:S05]  /*3170*/  @P2 BRA `(.L_x_614) ;  /* 0x0000000000a82947 */ /* 0x010fea0003800000 */
[----:B------:R-:W-:Y:S01]  /*3180*/  SHF.R.U64 R15, R56, 0x10, R57 ;  /* 0x00000010380f7819 */ /* 0x000fe20000001239 */
[--C-:B0-----:R-:W-:Y:S01]  /*3190*/  HADD2.F32 R12, -RZ, R5.reuse.H1_H1 ;  /* 0x30000005ff0c7230 */ /* 0x101fe20000004100 */
[--C-:B-1----:R-:W-:Y:S01]  /*31a0*/  SHF.R.U64 R13, R26, 0x10, R27.reuse ;  /* 0x000000101a0d7819 */ /* 0x102fe2000000121b */
[----:B------:R-:W-:Y:S01]  /*31b0*/  HADD2.F32 R5, -RZ, R5.H0_H0 ;  /* 0x20000005ff057230 */ /* 0x000fe20000004100 */
[----:B------:R-:W-:Y:S01]  /*31c0*/  SHF.R.U32.HI R27, RZ, 0x10, R27 ;  /* 0x00000010ff1b7819 */ /* 0x000fe2000001161b */
[----:B------:R-:W-:Y:S02]  /*31d0*/  HADD2.F32 R15, -RZ, R15.H0_H0 ;  /* 0x2000000fff0f7230 */ /* 0x000fe40000004100 */
[----:B------:R-:W-:-:S03]  /*31e0*/  HADD2.F32 R13, -RZ, R13.H0_H0 ;  /* 0x2000000dff0d7230 */ /* 0x000fc60000004100 */
[-C--:B------:R-:W-:Y:S01]  /*31f0*/  FMUL.FTZ R26, R12, R15.reuse ;  /* 0x0000000f0c1a7220 */ /* 0x080fe20000410000 */
[----:B------:R-:W-:-:S03]  /*3200*/  FMUL.FTZ R15, R5, R15 ;  /* 0x0000000f050f7220 */ /* 0x000fc60000410000 */
[-C--:B------:R-:W-:Y:S01]  /*3210*/  FFMA.FTZ R5, R5, R13.reuse, -R26 ;  /* 0x0000000d05057223 */ /* 0x080fe2000001081a */
[----:B------:R-:W-:Y:S01]  /*3220*/  SHF.R.U32.HI R26, RZ, 0x10, R57 ;  /* 0x00000010ff1a7819 */ /* 0x000fe20000011639 */
[----:B------:R-:W-:Y:S01]  /*3230*/  FFMA.FTZ R12, R12, R13, R15 ;  /* 0x0000000d0c0c7223 */ /* 0x000fe2000001000f */
[----:B------:R-:W-:Y:S02]  /*3240*/  IMAD.MOV.U32 R13, RZ, RZ, R4 ;  /* 0x000000ffff0d7224 */ /* 0x000fe400078e0004 */
[--C-:B------:R-:W-:Y:S02]  /*3250*/  HADD2.F32 R15, -RZ, R7.reuse.H1_H1 ;  /* 0x30000007ff0f7230 */ /* 0x100fe40000004100 */
[----:B------:R-:W-:Y:S01]  /*3260*/  HADD2.F32 R26, -RZ, R26.H0_H0 ;  /* 0x2000001aff1a7230 */ /* 0x000fe20000004100 */
[----:B------:R-:W-:Y:S01]  /*3270*/  F2FP.F16.F32.PACK_AB R5, R12, R5 ;  /* 0x000000050c05723e */ /* 0x000fe200000000ff */
[----:B------:R-:W-:Y:S02]  /*3280*/  HADD2.F32 R4, -RZ, R7.H0_H0 ;  /* 0x20000007ff047230 */ /* 0x000fe40000004100 */
[----:B------:R-:W-:-:S02]  /*3290*/  HADD2.F32 R7, -RZ, R27.H0_H0 ;  /* 0x2000001bff077230 */ /* 0x000fc40000004100 */
[-C--:B------:R-:W-:Y:S01]  /*32a0*/  FMUL.FTZ R27, R15, R26.reuse ;  /* 0x0000001a0f1b7220 */ /* 0x080fe20000410000 */
[----:B------:R-:W-:-:S03]  /*32b0*/  FMUL.FTZ R26, R4, R26 ;  /* 0x0000001a041a7220 */ /* 0x000fc60000410000 */
[-C--:B------:R-:W-:Y:S01]  /*32c0*/  FFMA.FTZ R4, R4, R7.reuse, -R27 ;  /* 0x0000000704047223 */ /* 0x080fe2000001081b */
[----:B------:R-:W-:Y:S02]  /*32d0*/  HADD2.F32 R27, -RZ, R73.H0_H0 ;  /* 0x20000049ff1b7230 */ /* 0x000fe40000004100 */
[----:B------:R-:W-:Y:S01]  /*32e0*/  FFMA.FTZ R7, R15, R7, R26 ;  /* 0x000000070f077223 */ /* 0x000fe2000001001a */
[----:B------:R-:W-:Y:S02]  /*32f0*/  IMAD.MOV.U32 R15, RZ, RZ, R6 ;  /* 0x000000ffff0f7224 */ /* 0x000fe400078e0006 */
[--C-:B------:R-:W-:Y:S02]  /*3300*/  HADD2.F32 R6, -RZ, R13.reuse.H0_H0 ;  /* 0x2000000dff067230 */ /* 0x100fe40000004100 */
[----:B------:R-:W-:Y:S01]  /*3310*/  HADD2.F32 R13, -RZ, R13.H1_H1 ;  /* 0x3000000dff0d7230 */ /* 0x000fe20000004100 */
[----:B------:R-:W-:Y:S01]  /*3320*/  F2FP.F16.F32.PACK_AB R7, R7, R4 ;  /* 0x000000040707723e */ /* 0x000fe200000000ff */
[----:B------:R-:W-:-:S02]  /*3330*/  HADD2.F32 R26, -RZ, R71.H0_H0 ;  /* 0x20000047ff1a7230 */ /* 0x000fc40000004100 */
[-C--:B------:R-:W-:Y:S01]  /*3340*/  FMUL.FTZ R56, R6, R27.reuse ;  /* 0x0000001b06387220 */ /* 0x080fe20000410000 */
[----:B------:R-:W-:-:S03]  /*3350*/  FMUL.FTZ R57, R13, R27 ;  /* 0x0000001b0d397220 */ /* 0x000fc60000410000 */
[-C--:B------:R-:W-:Y:S01]  /*3360*/  FFMA.FTZ R56, R13, R26.reuse, R56 ;  /* 0x0000001a0d387223 */ /* 0x080fe20000010038 */
[----:B------:R-:W-:Y:S02]  /*3370*/  HADD2.F32 R13, -RZ, R71.H1_H1 ;  /* 0x30000047ff0d7230 */ /* 0x000fe40000004100 */
[----:B------:R-:W-:Y:S01]  /*3380*/  FFMA.FTZ R57, R6, R26, -R57 ;  /* 0x0000001a06397223 */ /* 0x000fe20000010839 */
[--C-:B------:R-:W-:Y:S02]  /*3390*/  HADD2.F32 R6, -RZ, R15.reuse.H0_H0 ;  /* 0x2000000fff067230 */ /* 0x100fe40000004100 */
[----:B------:R-:W-:Y:S02]  /*33a0*/  HADD2.F32 R15, -RZ, R15.H1_H1 ;  /* 0x3000000fff0f7230 */ /* 0x000fe40000004100 */
[----:B------:R-:W-:Y:S01]  /*33b0*/  HADD2.F32 R26, -RZ, R73.H1_H1 ;  /* 0x30000049ff1a7230 */ /* 0x000fe20000004100 */
[----:B------:R-:W-:-:S04]  /*33c0*/  F2FP.F16.F32.PACK_AB R4, R56, R57 ;  /* 0x000000393804723e */ /* 0x000fc800000000ff */
[-C--:B------:R-:W-:Y:S01]  /*33d0*/  FMUL.FTZ R27, R15, R26.reuse ;  /* 0x0000001a0f1b7220 */ /* 0x080fe20000410000 */
[----:B------:R-:W-:-:S03]  /*33e0*/  FMUL.FTZ R26, R6, R26 ;  /* 0x0000001a061a7220 */ /* 0x000fc60000410000 */
[-C--:B------:R-:W-:Y:S01]  /*33f0*/  FFMA.FTZ R27, R6, R13.reuse, -R27 ;  /* 0x0000000d061b7223 */ /* 0x080fe2000001081b */
[----:B------:R-:W-:-:S05]  /*3400*/  FFMA.FTZ R26, R15, R13, R26 ;  /* 0x0000000d0f1a7223 */ /* 0x000fca000001001a */
[----:B------:R-:W-:-:S07]  /*3410*/  F2FP.F16.F32.PACK_AB R6, R26, R27 ;  /* 0x0000001b1a06723e */ /* 0x000fce00000000ff */
.L_x_614:
[----:B------:R-:W-:Y:S05]  /*3420*/  BSYNC B2 ;  /* 0x0000000000027941 */ /* 0x000fea0003800000 */
.L_x_613:
[----:B0-----:R4:W-:Y:S02]  /*3430*/  ST.E.128 desc[UR42][R10.64], R4 ;  /* 0x000000040a007985 */ /* 0x0019e4000c101d2a */
.L_x_612:
[----:B------:R-:W-:Y:S05]  /*3440*/  BSYNC B1 ;  /* 0x0000000000017941 */ /* 0x000fea0003800000 */
.L_x_611:
[----:B------:R-:W-:-:S13]  /*3450*/  LOP3.LUT P2, RZ, R18, 0x2, RZ, 0xc0, !PT ;  /* 0x0000000212ff7812 */ /* 0x000fda000784c0ff */
[----:B------:R-:W-:Y:S05]  /*3460*/  @P2 BRA `(.L_x_610) ;  /* 0x0000001000682947 */ /* 0x000fea0003800000 */
[----:B----4-:R-:W-:Y:S01]  /*3470*/  IMAD.MOV.U32 R5, RZ, RZ, 0x20 ;  /* 0x00000020ff057424 */ /* 0x010fe200078e00ff */
[----:B------:R-:W-:Y:S01]  /*3480*/  LOP3.LUT P2, RZ, R191, 0x4, RZ, 0xc0, !PT ;  /* 0x00000004bfff7812 */ /* 0x000fe2000784c0ff */
[----:B------:R-:W-:Y:S03]  /*3490*/  BSSY B1, `(.L_x_615) ;  /* 0x0000032000017945 */ /* 0x000fe60003800000 */
[----:B------:R-:W-:Y:S02]  /*34a0*/  SEL R5, R5, 0xffffffe0, !P2 ;  /* 0xffffffe005057807 */ /* 0x000fe40005000000 */
[C---:B---3--:R-:W-:Y:S02]  /*34b0*/  LEA R10, P2, R22.reuse, R14, 0x1 ;  /* 0x0000000e160a7211 */ /* 0x048fe400078408ff */
[----:B------:R-:W-:Y:S02]  /*34c0*/  IADD3 R5, R5, R46, R64 ;  /* 0x0000002e05057210 */ /* 0x000fe40007ffe040 */
[----:B--2---:R-:W-:-:S02]  /*34d0*/  LEA.HI.X R11, R22, R69, R193, 0x1, P2 ;  /* 0x00000045160b7211 */ /* 0x004fc400010f0cc1 */
[----:B------:R-:W-:Y:S01]  /*34e0*/  ISETP.GE.AND P2, PT, R194, R68, PT ;  /* 0x00000044c200720c */ /* 0x000fe20003f46270 */
[----:B------:R-:W-:-:S06]  /*34f0*/  IMAD R4, R5, 0x2, R2 ;  /* 0x0000000205047824 */ /* 0x000fcc00078e0202 */
[----:B------:R-:W2:Y:S06]  /*3500*/  LDS.128 R4, [R4+0x22400] ;  /* 0x0224000004047984 */ /* 0x000eac0000000c00 */
[----:B------:R-:W-:Y:S05]  /*3510*/  @P2 BRA `(.L_x_616) ;  /* 0x0000000000a42947 */ /* 0x000fea0003800000 */
[----:B-1----:R-:W-:Y:S02]  /*3520*/  SHF.R.U64 R13, R24, 0x10, R25 ;  /* 0x00000010180d7819 */ /* 0x002fe40000001219 */
[----:B------:R-:W-:Y:S01]  /*3530*/  SHF.R.U64 R12, R8, 0x10, R9 ;  /* 0x00000010080c7819 */ /* 0x000fe20000001209 */
[----:B--2---:R-:W-:Y:S01]  /*3540*/  IMAD.MOV.U32 R8, RZ, RZ, R6 ;  /* 0x000000ffff087224 */ /* 0x004fe200078e0006 */
[----:B------:R-:W-:Y:S01]  /*3550*/  SHF.R.U32.HI R24, RZ, 0x10, R25 ;  /* 0x00000010ff187819 */ /* 0x000fe20000011619 */
[----:B------:R-:W-:Y:S01]  /*3560*/  HADD2.F32 R13, -RZ, R13.H0_H0 ;  /* 0x2000000dff0d7230 */ /* 0x000fe20000004100 */
[----:B------:R-:W-:Y:S01]  /*3570*/  SHF.R.U32.HI R14, RZ, 0x10, R9 ;  /* 0x00000010ff0e7819 */ /* 0x000fe20000011609 */
[--C-:B------:R-:W-:Y:S02]  /*3580*/  HADD2.F32 R6, -RZ, R5.reuse.H1_H1 ;  /* 0x30000005ff067230 */ /* 0x100fe40000004100 */
[----:B------:R-:W-:Y:S02]  /*3590*/  HADD2.F32 R5, -RZ, R5.H0_H0 ;  /* 0x20000005ff057230 */ /* 0x000fe40000004100 */
[----:B------:R-:W-:-:S02]  /*35a0*/  HADD2.F32 R12, -RZ, R12.H0_H0 ;  /* 0x2000000cff0c7230 */ /* 0x000fc40000004100 */
[CC--:B------:R-:W-:Y:S01]  /*35b0*/  FMUL.FTZ R26, R6.reuse, R13.reuse ;  /* 0x0000000d061a7220 */ /* 0x0c0fe20000410000 */
[----:B------:R-:W-:Y:S02]  /*35c0*/  HADD2.F32 R24, -RZ, R24.H0_H0 ;  /* 0x20000018ff187230 */ /* 0x000fe40000004100 */
[C---:B------:R-:W-:Y:S01]  /*35d0*/  FMUL.FTZ R13, R5.reuse, R13 ;  /* 0x0000000d050d7220 */ /* 0x040fe20000410000 */
[--C-:B------:R-:W-:Y:S02]  /*35e0*/  HADD2.F32 R9, -RZ, R7.reuse.H1_H1 ;  /* 0x30000007ff097230 */ /* 0x100fe40000004100 */
[-C--:B------:R-:W-:Y:S01]  /*35f0*/  FFMA.FTZ R26, R5, R12.reuse, -R26 ;  /* 0x0000000c051a7223 */ /* 0x080fe2000001081a */
[----:B------:R-:W-:Y:S02]  /*3600*/  HADD2.F32 R7, -RZ, R7.H0_H0 ;  /* 0x20000007ff077230 */ /* 0x000fe40000004100 */
[----:B------:R-:W-:Y:S01]  /*3610*/  FFMA.FTZ R25, R6, R12, R13 ;  /* 0x0000000c06197223 */ /* 0x000fe2000001000d */
[----:B------:R-:W-:-:S02]  /*3620*/  HADD2.F32 R14, -RZ, R14.H0_H0 ;  /* 0x2000000eff0e7230 */ /* 0x000fc40000004100 */
[-C--:B------:R-:W-:Y:S01]  /*3630*/  FMUL.FTZ R56, R9, R24.reuse ;  /* 0x0000001809387220 */ /* 0x080fe20000410000 */
[--C-:B------:R-:W-:Y:S02]  /*3640*/  HADD2.F32 R12, -RZ, R72.reuse.H0_H0 ;  /* 0x20000048ff0c7230 */ /* 0x100fe40000004100 */
[C---:B------:R-:W-:Y:S01]  /*3650*/  FMUL.FTZ R24, R7.reuse, R24 ;  /* 0x0000001807187220 */ /* 0x040fe20000410000 */
[----:B------:R-:W-:Y:S02]  /*3660*/  HADD2.F32 R13, -RZ, R72.H1_H1 ;  /* 0x30000048ff0d7230 */ /* 0x000fe40000004100 */
[-C--:B------:R-:W-:Y:S01]  /*3670*/  FFMA.FTZ R56, R7, R14.reuse, -R56 ;  /* 0x0000000e07387223 */ /* 0x080fe20000010838 */
[----:B------:R-:W-:Y:S02]  /*3680*/  HADD2.F32 R5, -RZ, R4.H1_H1 ;  /* 0x30000004ff057230 */ /* 0x000fe40000004100 */
[----:B------:R-:W-:Y:S01]  /*3690*/  FFMA.FTZ R57, R9, R14, R24 ;  /* 0x0000000e09397223 */ /* 0x000fe20000010018 */
[----:B------:R-:W-:-:S02]  /*36a0*/  HADD2.F32 R6, -RZ, R8.H1_H1 ;  /* 0x30000008ff067230 */ /* 0x000fc40000004100 */
[----:B------:R-:W-:Y:S02]  /*36b0*/  HADD2.F32 R4, -RZ, R4.H0_H0 ;  /* 0x20000004ff047230 */ /* 0x000fe40000004100 */
[CC--:B------:R-:W-:Y:S01]  /*36c0*/  FMUL.FTZ R15, R5.reuse, R12.reuse ;  /* 0x0000000c050f7220 */ /* 0x0c0fe20000410000 */
[----:B------:R-:W-:Y:S02]  /*36d0*/  HADD2.F32 R8, -RZ, R8.H0_H0 ;  /* 0x20000008ff087230 */ /* 0x000fe40000004100 */
[-C--:B------:R-:W-:Y:S01]  /*36e0*/  FMUL.FTZ R27, R6, R13.reuse ;  /* 0x0000000d061b7220 */ /* 0x080fe20000410000 */
[--C-:B------:R-:W-:Y:S02]  /*36f0*/  HADD2.F32 R7, -RZ, R70.reuse.H0_H0 ;  /* 0x20000046ff077230 */ /* 0x100fe40000004100 */
[----:B------:R-:W-:Y:S01]  /*3700*/  FMUL.FTZ R12, R4, R12 ;  /* 0x0000000c040c7220 */ /* 0x000fe20000410000 */
[----:B------:R-:W-:Y:S02]  /*3710*/  HADD2.F32 R9, -RZ, R70.H1_H1 ;  /* 0x30000046ff097230 */ /* 0x000fe40000004100 */
[----:B------:R-:W-:Y:S01]  /*3720*/  FMUL.FTZ R13, R8, R13 ;  /* 0x0000000d080d7220 */ /* 0x000fe20000410000 */
[-C--:B------:R-:W-:Y:S01]  /*3730*/  FFMA.FTZ R15, R4, R7.reuse, -R15 ;  /* 0x00000007040f7223 */ /* 0x080fe2000001080f */
[----:B------:R-:W-:Y:S01]  /*3740*/  FFMA.FTZ R12, R5, R7, R12 ;  /* 0x00000007050c7223 */ /* 0x000fe2000001000c */
[-C--:B------:R-:W-:Y:S01]  /*3750*/  FFMA.FTZ R27, R8, R9.reuse, -R27 ;  /* 0x00000009081b7223 */ /* 0x080fe2000001081b */
[----:B------:R-:W-:Y:S01]  /*3760*/  FFMA.FTZ R6, R6, R9, R13 ;  /* 0x0000000906067223 */ /* 0x000fe2000001000d */
[----:B------:R-:W-:-:S02]  /*3770*/  F2FP.F16.F32.PACK_AB R5, R25, R26 ;  /* 0x0000001a1905723e */ /* 0x000fc400000000ff */
[----:B------:R-:W-:Y:S02]  /*3780*/  F2FP.F16.F32.PACK_AB R7, R57, R56 ;  /* 0x000000383907723e */ /* 0x000fe400000000ff */
[----:B------:R-:W-:Y:S02]  /*3790*/  F2FP.F16.F32.PACK_AB R4, R12, R15 ;  /* 0x0000000f0c04723e */ /* 0x000fe400000000ff */
[----:B------:R-:W-:-:S07]  /*37a0*/  F2FP.F16.F32.PACK_AB R6, R6, R27 ;  /* 0x0000001b0606723e */ /* 0x000fce00000000ff */
.L_x_616:
[----:B------:R-:W-:Y:S05]  /*37b0*/  BSYNC B1 ;  /* 0x0000000000017941 */ /* 0x000fea0003800000 */
.L_x_615:
[----:B--2---:R2:W-:Y:S01]  /*37c0*/  ST.E.128 desc[UR42][R10.64], R4 ;  /* 0x000000040a007985 */ /* 0x0045e2000c101d2a */
[----:B------:R-:W-:Y:S05]  /*37d0*/  BRA `(.L_x_610) ;  /* 0x0000000c008c7947 */ /* 0x000fea0003800000 */
.L_x_603:
[----:B------:R-:W-:Y:S01]  /*37e0*/  IMAD R63, R34, -0x40, R36 ;  /* 0xffffffc0223f7824 */ /* 0x000fe200078e0224 */
[----:B------:R-:W-:-:S04]  /*37f0*/  ISETP.GE.AND P2, PT, R16, R68, PT ;  /* 0x000000441000720c */ /* 0x000fc80003f46270 */
[----:B------:R-:W-:-:S04]  /*3800*/  VIMNMX R63, R63, 0x40, PT ;  /* 0x000000403f3f7848 */ /* 0x000fc80003fe0100 */
[----:B------:R-:W-:-:S13]  /*3810*/  ISETP.GE.OR P3, PT, R186, R63, P2 ;  /* 0x0000003fba00720c */ /* 0x000fda0001766670 */
[----:B------:R-:W-:Y:S01]  /*3820*/  @!P3 IADD3 R4, P4, R28, R4, RZ ;  /* 0x000000041c04b210 */ /* 0x000fe20007f9e0ff */
[----:B------:R-:W0:Y:S04]  /*3830*/  @!P3 LDC.64 R8, c[0x0][0x400] ;  /* 0x00010000ff08bb82 */ /* 0x000e280000000a00 */
[----:B------:R-:W-:-:S04]  /*3840*/  @!P3 IMAD.X R5, R10, 0x1, R49, P4 ;  /* 0x000000010a05b824 */ /* 0x000fc800020e0631 */
[----:B------:R-:W1:Y:S02]  /*3850*/  @!P3 LDC.64 R10, c[0x0][0x3e8] ;  /* 0x0000fa00ff0abb82 */ /* 0x000e640000000a00 */
[----:B-1----:R-:W-:-:S04]  /*3860*/  @!P3 LEA R10, P4, R4, R10, 0x1 ;  /* 0x0000000a040ab211 */ /* 0x002fc800078808ff */
[----:B------:R-:W-:Y:S01]  /*3870*/  @!P3 LEA.HI.X R11, R4, R11, R5, 0x1, P4 ;  /* 0x0000000b040bb211 */ /* 0x000fe200020f0c05 */
[----:B------:R-:W-:Y:S02]  /*3880*/  @!P3 IMAD R4, R41, R34, RZ ;  /* 0x000000222904b224 */ /* 0x000fe400078e02ff */
[----:B------:R-:W-:Y:S02]  /*3890*/  @!P3 IMAD.MOV.U32 R5, RZ, RZ, R52 ;  /* 0x000000ffff05b224 */ /* 0x000fe400078e0034 */
[----:B------:R-:W-:Y:S02]  /*38a0*/  @!P3 IMAD R7, R12, R43, R4 ;  /* 0x0000002b0c07b224 */ /* 0x000fe400078e0204 */
[----:B------:R-:W-:-:S04]  /*38b0*/  @!P3 IMAD.MOV.U32 R4, RZ, RZ, R32 ;  /* 0x000000ffff04b224 */ /* 0x000fc800078e0020 */
[----:B------:R-:W-:-:S04]  /*38c0*/  @!P3 IMAD.WIDE.U32 R4, R34, R43, R4 ;  /* 0x0000002b2204b225 */ /* 0x000fc800078e0004 */
[----:B------:R-:W-:Y:S01]  /*38d0*/  @!P3 IMAD.IADD R5, R7, 0x1, R5 ;  /* 0x000000010705b824 */ /* 0x000fe200078e0205 */
[C---:B0-----:R-:W-:Y:S02]  /*38e0*/  @!P3 LEA R8, P4, R4.reuse, R8, 0x1 ;  /* 0x000000080408b211 */ /* 0x041fe400078808ff */
[----:B------:R-:W-:Y:S02]  /*38f0*/  CS2R R6, SRZ ;  /* 0x0000000000067805 */ /* 0x000fe4000001ff00 */
[----:B------:R-:W-:Y:S02]  /*3900*/  @!P3 LEA.HI.X R9, R4, R9, R5, 0x1, P4 ;  /* 0x000000090409b211 */ /* 0x000fe400020f0c05 */
[----:B------:R-:W-:Y:S02]  /*3910*/  CS2R R4, SRZ ;  /* 0x0000000000047805 */ /* 0x000fe4000001ff00 */
[----:B------:R-:W-:Y:S02]  /*3920*/  CS2R R26, SRZ ;  /* 0x00000000001a7805 */ /* 0x000fe4000001ff00 */
[----:B------:R-:W-:-:S02]  /*3930*/  CS2R R24, SRZ ;  /* 0x0000000000187805 */ /* 0x000fc4000001ff00 */
[----:B------:R-:W2:Y:S04]  /*3940*/  @!P3 LDG.E.128 R4, desc[UR42][R10.64] ;  /* 0x0000002a0a04b981 */ /* 0x000ea8000c1e1d00 */
[----:B------:R-:W3:Y:S01]  /*3950*/  @!P3 LDG.E.128 R24, desc[UR42][R8.64] ;  /* 0x0000002a0818b981 */ /* 0x000ee2000c1e1d00 */
[----:B------:R-:W-:-:S06]  /*3960*/  UISETP.NE.AND UP0, UPT, UR37, 0x3, UPT ;  /* 0x000000032500788c */ /* 0x000fcc000bf05270 */
[----:B------:R-:W-:Y:S01]  /*3970*/  PLOP3.LUT P3, PT, PT, PT, UP0, 0x80, 0x0 ;  /* 0x000000000000781c */ /* 0x000fe20003f6f008 */
[----:B--2---:R-:W-:Y:S02]  /*3980*/  IMAD.MOV.U32 R12, RZ, RZ, R6 ;  /* 0x000000ffff0c7224 */ /* 0x004fe400078e0006 */
[----:B------:R-:W-:Y:S02]  /*3990*/  IMAD.MOV.U32 R14, RZ, RZ, R7 ;  /* 0x000000ffff0e7224 */ /* 0x000fe400078e0007 */
[----:B------:R-:W-:Y:S01]  /*39a0*/  IMAD.MOV.U32 R15, RZ, RZ, R4 ;  /* 0x000000ffff0f7224 */ /* 0x000fe200078e0004 */
[----:B------:R-:W-:Y:S01]  /*39b0*/  PRMT R77, R77, 0x5410, R12 ;  /* 0x000054104d4d7816 */ /* 0x000fe2000000000c */
[----:B------:R-:W-:Y:S01]  /*39c0*/  IMAD.MOV.U32 R56, RZ, RZ, R5 ;  /* 0x000000ffff387224 */ /* 0x000fe200078e0005 */
[----:B---3--:R-:W-:Y:S01]  /*39d0*/  MOV R11, R25 ;  /* 0x00000019000b7202 */ /* 0x008fe20000000f00 */
[----:B------:R-:W-:Y:S01]  /*39e0*/  IMAD.MOV.U32 R8, RZ, RZ, R26 ;  /* 0x000000ffff087224 */ /* 0x000fe200078e001a */
[----:B------:R-:W-:Y:S01]  /*39f0*/  PRMT R76, R14, 0x7610, R76 ;  /* 0x000076100e4c7816 */ /* 0x000fe2000000004c */
[----:B------:R-:W-:Y:S01]  /*3a00*/  IMAD.MOV.U32 R9, RZ, RZ, R27 ;  /* 0x000000ffff097224 */ /* 0x000fe200078e001b */
[----:B------:R-:W-:Y:S01]  /*3a10*/  PRMT R78, R15, 0x7610, R78 ;  /* 0x000076100f4e7816 */ /* 0x000fe2000000004e */
[----:B------:R-:W-:Y:S01]  /*3a20*/  IMAD.MOV.U32 R10, RZ, RZ, R24 ;  /* 0x000000ffff0a7224 */ /* 0x000fe200078e0018 */
[----:B------:R-:W-:-:S02]  /*3a30*/  PRMT R69, R56, 0x7610, R69 ;  /* 0x0000761038457816 */ /* 0x000fc40000000045 */
[----:B------:R-:W-:Y:S02]  /*3a40*/  PRMT R77, R8, 0x7610, R77 ;  /* 0x00007610084d7816 */ /* 0x000fe4000000004d */
[----:B------:R-:W-:Y:S02]  /*3a50*/  PRMT R75, R9, 0x5410, R10 ;  /* 0x00005410094b7816 */ /* 0x000fe4000000000a */
[----:B------:R-:W-:Y:S01]  /*3a60*/  PRMT R71, R11, 0x7610, R71 ;  /* 0x000076100b477816 */ /* 0x000fe20000000047 */
[----:B------:R-:W-:Y:S06]  /*3a70*/  @!P3 BRA `(.L_x_617) ;  /* 0x000000000004b947 */ /* 0x000fec0003800000 */
[----:B------:R-:W-:Y:S01]  /*3a80*/  BPT.TRAP 0x1 ;  /* 0x000000040000795c */ /* 0x000fe20000300000 */
.L_x_617:
[----:B------:R-:W-:Y:S01]  /*3a90*/  IMAD R58, R23, 0x8, R2 ;  /* 0x00000008173a7824 */ /* 0x000fe200078e0202 */
[----:B------:R-:W-:Y:S01]  /*3aa0*/  SHF.L.U32 R65, R187, 0x1f, RZ ;  /* 0x0000001fbb417819 */ /* 0x000fe200000006ff */
[----:B------:R-:W-:Y:S03]  /*3ab0*/  BSSY B1, `(.L_x_618) ;  /* 0x0000003000017945 */ /* 0x000fe60003800000 */
[----:B------:R-:W0:Y:S02]  /*3ac0*/  SYNCS.PHASECHK.TRANS64.TRYWAIT P4, [R58+URZ+0x28c90], R65 ;  /* 0x028c90413a0075a7 */ /* 0x000e24000808017f */
[----:B0-----:R-:W-:Y:S05]  /*3ad0*/  @!P4 BRA `(.L_x_619) ;  /* 0x000001700074c947 */ /* 0x001fea0003800000 */
.L_x_861:
[----:B------:R-:W-:Y:S05]  /*3ae0*/  BSYNC B1 ;  /* 0x0000000000017941 */ /* 0x000fea0003800000 */
.L_x_618:
[----:B------:R-:W-:-:S03]  /*3af0*/  UMOV UR4, 0xffffffff ;  /* 0xffffffff00047882 */ /* 0x000fc60000000000 */
[----:B------:R-:W-:Y:S05]  /*3b00*/  BRA.DIV UR4, `(.L_x_620) ;  /* 0x00000172047c7947 */ /* 0x000fea000b800000 */
[----:B------:R1:W2:Y:S04]  /*3b10*/  SHFL.IDX PT, R56, R13, RZ, 0x1c1f ;  /* 0x001c1fff0d387589 */ /* 0x0002a800000e0000 */
[----:B------:R-:W3:Y:S02]  /*3b20*/  SHFL.IDX PT, R67, R67, RZ, 0x1c1f ;  /* 0x001c1fff43437589 */ /* 0x000ee400000e0000 */
.L_x_865:
[----:B------:R-:W-:-:S13]  /*3b30*/  ISETP.GE.OR P4, PT, R186, R63, P0 ;  /* 0x0000003fba00720c */ /* 0x000fda0000786670 */
[----:B------:R-:W-:Y:S05]  /*3b40*/  @P4 BRA `(.L_x_610) ;  /* 0x0000000800b04947 */ /* 0x000fea0003800000 */
[----:B------:R-:W4:Y:S01]  /*3b50*/  LDC R66, c[0x0][0x2f4] ;  /* 0x0000bd00ff427b82 */ /* 0x000f220000000800 */
[----:B------:R-:W-:Y:S01]  /*3b60*/  LOP3.LUT P5, RZ, R18, 0x1, RZ, 0xc0, !PT ;  /* 0x0000000112ff7812 */ /* 0x000fe200078ac0ff */
[----:B------:R-:W-:Y:S01]  /*3b70*/  BSSY B1, `(.L_x_621) ;  /* 0x000006a000017945 */ /* 0x000fe20003800000 */
[----:B----4-:R-:W-:-:S05]  /*3b80*/  IMAD.IADD R8, R66, 0x1, -R45 ;  /* 0x0000000142087824 */ /* 0x010fca00078e0a2d */
[----:B------:R-:W-:-:S04]  /*3b90*/  SEL R8, R45, R8, !P5 ;  /* 0x000000082d087207 */ /* 0x000fc80006800000 */
[----:B------:R-:W-:-:S04]  /*3ba0*/  SHF.R.S32.HI R9, RZ, 0x1f, R8 ;  /* 0x0000001fff097819 */ /* 0x000fc80000011408 */
[----:B------:R-:W-:-:S04]  /*3bb0*/  LEA.HI R9, R9, R8, RZ, 0x4 ;  /* 0x0000000809097211 */ /* 0x000fc800078f20ff */
[----:B------:R-:W-:-:S04]  /*3bc0*/  SHF.R.S32.HI R8, RZ, 0x4, R9 ;  /* 0x00000004ff087819 */ /* 0x000fc80000011409 */
[----:B------:R-:W-:-:S05]  /*3bd0*/  LEA.HI.SX32 R8, R37, R8, 0x1d ;  /* 0x0000000825087211 */ /* 0x000fca00078feaff */
[----:B------:R-:W-:-:S05]  /*3be0*/  IMAD.SHL.U32 R57, R8, 0x8, RZ ;  /* 0x0000000808397824 */ /* 0x000fca00078e00ff */
[----:B------:R-:W-:-:S04]  /*3bf0*/  LOP3.LUT R9, R40, 0x38, R57, 0xf8, !PT ;  /* 0x0000003828097812 */ /* 0x000fc800078ef839 */
[----:B------:R-:W-:-:S05]  /*3c00*/  LOP3.LUT R9, R9, R42, RZ, 0x3c, !PT ;  /* 0x0000002a09097212 */ /* 0x000fca00078e3cff */
[----:B------:R-:W-:Y:S02]  /*3c10*/  IMAD R11, R198, 0x200, R9 ;  /* 0x00000200c60b7824 */ /* 0x000fe400078e0209 */
[----:B------:R-:W-:Y:S02]  /*3c20*/  IMAD.IADD R9, R55, 0x1, R64 ;  /* 0x0000000137097824 */ /* 0x000fe400078e0240 */
[----:B------:R-:W-:Y:S02]  /*3c30*/  IMAD.IADD R11, R64, 0x1, R11 ;  /* 0x00000001400b7824 */ /* 0x000fe400078e020b */
[--C-:B------:R-:W-:Y:S02]  /*3c40*/  IMAD R9, R9, 0x2, R2.reuse ;  /* 0x0000000209097824 */ /* 0x100fe400078e0202 */
[----:B------:R-:W-:-:S04]  /*3c50*/  IMAD R12, R11, 0x2, R2 ;  /* 0x000000020b0c7824 */ /* 0x000fc800078e0202 */
[----:B------:R-:W4:Y:S04]  /*3c60*/  LDS.128 R8, [R9+0x22400] ;  /* 0x0224000009087984 */ /* 0x000f280000000c00 */
[----:B-1----:R-:W1:Y:S01]  /*3c70*/  LDS.128 R12, [R12+0x22400] ;  /* 0x022400000c0c7984 */ /* 0x002e620000000c00 */
[----:B------:R-:W-:Y:S05]  /*3c80*/  @P2 BRA `(.L_x_622) ;  /* 0x0000000400602947 */ /* 0x000fea0003800000 */
[----:B------:R-:W-:Y:S01]  /*3c90*/  HADD2.F32 R71, -RZ, R71.H0_H0 ;  /* 0x20000047ff477230 */ /* 0x000fe20000004100 */
[----:B------:R-:W-:Y:S01]  /*3ca0*/  SHF.R.U32.HI R72, RZ, 0x10, R25 ;  /* 0x00000010ff487819 */ /* 0x000fe20000011619 */
[----:B-1----:R-:W-:Y:S01]  /*3cb0*/  HADD2.F32 R64, -RZ, R13.H0_H0 ;  /* 0x2000000dff407230 */ /* 0x002fe20000004100 */
[----:B------:R-:W-:Y:S01]  /*3cc0*/  SHF.R.U32.HI R70, RZ, 0x10, R5 ;  /* 0x00000010ff467819 */ /* 0x000fe20000011605 */
[----:B----4-:R-:W-:Y:S01]  /*3cd0*/  HADD2.F32 R68, -RZ, R9.H0_H0 ;  /* 0x20000009ff447230 */ /* 0x010fe20000004100 */
[----:B------:R-:W-:Y:S01]  /*3ce0*/  SHF.R.U64 R24, R24, 0x10, R25 ;  /* 0x0000001018187819 */ /* 0x000fe20000001219 */
[----:B------:R-:W-:Y:S02]  /*3cf0*/  HADD2.F32 R69, -RZ, R69.H0_H0 ;  /* 0x20000045ff457230 */ /* 0x000fe40000004100 */
[-C--:B------:R-:W-:Y:S01]  /*3d00*/  FMUL.FTZ R73, R64, R71.reuse ;  /* 0x0000004740497220 */ /* 0x080fe20000410000 */
[----:B------:R-:W-:Y:S02]  /*3d10*/  HADD2.F32 R72, -RZ, R72.H0_H0 ;  /* 0x20000048ff487230 */ /* 0x000fe40000004100 */
[----:B------:R-:W-:Y:S01]  /*3d20*/  FMUL.FTZ R71, R68, R71 ;  /* 0x0000004744477220 */ /* 0x000fe20000410000 */
[----:B------:R-:W-:-:S02]  /*3d30*/  HADD2.F32 R70, -RZ, R70.H0_H0 ;  /* 0x20000046ff467230 */ /* 0x000fc40000004100 */
[-C--:B------:R-:W-:Y:S01]  /*3d40*/  FFMA.FTZ R68, R68, R69.reuse, -R73 ;  /* 0x0000004544447223 */ /* 0x080fe20000010849 */
[----:B------:R-:W-:Y:S01]  /*3d50*/  SHF.R.U32.HI R73, RZ, 0x10, R7 ;  /* 0x00000010ff497819 */ /* 0x000fe20000011607 */
[----:B------:R-:W-:Y:S01]  /*3d60*/  FFMA.FTZ R64, R64, R69, R71 ;  /* 0x0000004540407223 */ /* 0x000fe20000010047 */
[----:B------:R-:W-:Y:S01]  /*3d70*/  HADD2.F32 R69, -RZ, R13.H1_H1 ;  /* 0x3000000dff457230 */ /* 0x000fe20000004100 */
[----:B------:R-:W-:Y:S01]  /*3d80*/  SHF.R.U32.HI R71, RZ, 0x10, R27 ;  /* 0x00000010ff477819 */ /* 0x000fe2000001161b */
[----:B------:R-:W-:Y:S01]  /*3d90*/  HADD2.F32 R13, -RZ, R9.H1_H1 ;  /* 0x30000009ff0d7230 */ /* 0x000fe20000004100 */
[----:B------:R-:W-:Y:S01]  /*3da0*/  SHF.R.U64 R4, R4, 0x10, R5 ;  /* 0x0000001004047819 */ /* 0x000fe20000001205 */
[----:B------:R-:W-:Y:S02]  /*3db0*/  HADD2.F32 R25, -RZ, R78.H0_H0 ;  /* 0x2000004eff197230 */ /* 0x000fe40000004100 */
[----:B------:R-:W-:Y:S01]  /*3dc0*/  FMUL.FTZ R74, R69, R72 ;  /* 0x00000048454a7220 */ /* 0x000fe20000410000 */
[----:B------:R-:W-:-:S02]  /*3dd0*/  HADD2.F32 R71, -RZ, R71.H0_H0 ;  /* 0x20000047ff477230 */ /* 0x000fc40000004100 */
[C---:B------:R-:W-:Y:S01]  /*3de0*/  FMUL.FTZ R72, R13.reuse, R72 ;  /* 0x000000480d487220 */ /* 0x040fe20000410000 */
[----:B------:R-:W-:Y:S02]  /*3df0*/  HADD2.F32 R24, -RZ, R24.H0_H0 ;  /* 0x20000018ff187230 */ /* 0x000fe40000004100 */
[-C--:B------:R-:W-:Y:S01]  /*3e00*/  FFMA.FTZ R13, R13, R70.reuse, -R74 ;  /* 0x000000460d0d7223 */ /* 0x080fe2000001084a */
[----:B------:R-:W-:Y:S02]  /*3e10*/  HADD2.F32 R74, -RZ, R75.H0_H0 ;  /* 0x2000004bff4a7230 */ /* 0x000fe40000004100 */
[----:B------:R-:W-:Y:S01]  /*3e20*/  FFMA.FTZ R9, R69, R70, R72 ;  /* 0x0000004645097223 */ /* 0x000fe20000010048 */
[----:B------:R-:W-:Y:S01]  /*3e30*/  IMAD.MOV.U32 R70, RZ, RZ, R15 ;  /* 0x000000ffff467224 */ /* 0x000fe200078e000f */
[----:B------:R-:W-:Y:S01]  /*3e40*/  SHF.R.U64 R26, R26, 0x10, R27 ;  /* 0x000000101a1a7819 */ /* 0x000fe2000000121b */
[----:B------:R-:W-:Y:S01]  /*3e50*/  IMAD.MOV.U32 R69, RZ, RZ, R11 ;  /* 0x000000ffff457224 */ /* 0x000fe200078e000b */
[----:B------:R-:W-:Y:S01]  /*3e60*/  SHF.R.U64 R7, R6, 0x10, R7 ;  /* 0x0000001006077819 */ /* 0x000fe20000001207 */
[----:B------:R-:W-:Y:S01]  /*3e70*/  HADD2.F32 R72, -RZ, R76.H0_H0 ;  /* 0x2000004cff487230 */ /* 0x000fe20000004100 */
[----:B------:R-:W-:Y:S01]  /*3e80*/  F2FP.F16.F32.PACK_AB R13, R13, R68 ;  /* 0x000000440d0d723e */ /* 0x000fe200000000ff */
[----:B------:R-:W-:Y:S01]  /*3e90*/  HADD2.F32 R15, -RZ, R70.H0_H0 ;  /* 0x20000046ff0f7230 */ /* 0x000fe20000004100 */
[----:B------:R-:W-:Y:S01]  /*3ea0*/  F2FP.F16.F32.PACK_AB R64, R9, R64 ;  /* 0x000000400940723e */ /* 0x000fe200000000ff */
[----:B------:R-:W-:-:S02]  /*3eb0*/  HADD2.F32 R11, -RZ, R69.H0_H0 ;  /* 0x20000045ff0b7230 */ /* 0x000fc40000004100 */
[----:B------:R-:W-:Y:S02]  /*3ec0*/  HADD2.F32 R4, -RZ, R4.H0_H0 ;  /* 0x20000004ff047230 */ /* 0x000fe40000004100 */
[-C--:B------:R-:W-:Y:S01]  /*3ed0*/  FMUL.FTZ R76, R15, R74.reuse ;  /* 0x0000004a0f4c7220 */ /* 0x080fe20000410000 */
[----:B------:R-:W-:Y:S02]  /*3ee0*/  HADD2.F32 R27, -RZ, R77.H1_H1 ;  /* 0x3000004dff1b7230 */ /* 0x000fe40000004100 */
[C---:B------:R-:W-:Y:S01]  /*3ef0*/  FMUL.FTZ R74, R11.reuse, R74 ;  /* 0x0000004a0b4a7220 */ /* 0x040fe20000410000 */
[----:B------:R-:W-:Y:S02]  /*3f00*/  HADD2.F32 R7, -RZ, R7.H0_H0 ;  /* 0x20000007ff077230 */ /* 0x000fe40000004100 */
[-C--:B------:R-:W-:Y:S01]  /*3f10*/  FFMA.FTZ R11, R11, R72.reuse, -R76 ;  /* 0x000000480b0b7223 */ /* 0x080fe2000001084c */
[----:B------:R-:W-:Y:S02]  /*3f20*/  IMAD.MOV.U32 R9, RZ, RZ, R13 ;  /* 0x000000ffff097224 */ /* 0x000fe400078e000d */
[----:B------:R-:W-:Y:S01]  /*3f30*/  FFMA.FTZ R15, R15, R72, R74 ;  /* 0x000000480f0f7223 */ /* 0x000fe2000001004a */
[----:B------:R-:W-:-:S02]  /*3f40*/  HADD2.F32 R72, -RZ, R70.H1_H1 ;  /* 0x30000046ff487230 */ /* 0x000fc40000004100 */
[----:B------:R-:W-:Y:S02]  /*3f50*/  HADD2.F32 R70, -RZ, R69.H1_H1 ;  /* 0x30000045ff467230 */ /* 0x000fe40000004100 */
[----:B------:R-:W-:Y:S02]  /*3f60*/  HADD2.F32 R69, -RZ, R73.H0_H0 ;  /* 0x20000049ff457230 */ /* 0x000fe40000004100 */
[-C--:B------:R-:W-:Y:S01]  /*3f70*/  FMUL.FTZ R73, R72, R71.reuse ;  /* 0x0000004748497220 */ /* 0x080fe20000410000 */
[----:B------:R-:W-:Y:S02]  /*3f80*/  IMAD.MOV.U32 R13, RZ, RZ, R64 ;  /* 0x000000ffff0d7224 */ /* 0x000fe400078e0040 */
[C---:B------:R-:W-:Y:S01]  /*3f90*/  FMUL.FTZ R71, R70.reuse, R71 ;  /* 0x0000004746477220 */ /* 0x040fe20000410000 */
[-C--:B------:R-:W-:Y:S01]  /*3fa0*/  FFMA.FTZ R70, R70, R69.reuse, -R73 ;  /* 0x0000004546467223 */ /* 0x080fe20000010849 */
[----:B------:R-:W-:Y:S02]  /*3fb0*/  HADD2.F32 R73, -RZ, R75.H1_H1 ;  /* 0x3000004bff497230 */ /* 0x000fe40000004100 */
[----:B------:R-:W-:Y:S01]  /*3fc0*/  FFMA.FTZ R72, R72, R69, R71 ;  /* 0x0000004548487223 */ /* 0x000fe20000010047 */
[----:B------:R-:W-:-:S02]  /*3fd0*/  IMAD.MOV.U32 R69, RZ, RZ, R12 ;  /* 0x000000ffff457224 */ /* 0x000fc400078e000c */
[----:B------:R-:W-:Y:S01]  /*3fe0*/  IMAD.MOV.U32 R71, RZ, RZ, R8 ;  /* 0x000000ffff477224 */ /* 0x000fe200078e0008 */
[----:B------:R-:W-:Y:S02]  /*3ff0*/  F2FP.F16.F32.PACK_AB R11, R70, R11 ;  /* 0x0000000b460b723e */ /* 0x000fe400000000ff */
[----:B------:R-:W-:Y:S01]  /*4000*/  HADD2.F32 R12, -RZ, R69.H0_H0 ;  /* 0x20000045ff0c7230 */ /* 0x000fe20000004100 */
[----:B------:R-:W-:Y:S01]  /*4010*/  F2FP.F16.F32.PACK_AB R15, R72, R15 ;  /* 0x0000000f480f723e */ /* 0x000fe200000000ff */
[--C-:B------:R-:W-:Y:S02]  /*4020*/  HADD2.F32 R8, -RZ, R71.reuse.H0_H0 ;  /* 0x20000047ff087230 */ /* 0x100fe40000004100 */
[----:B------:R-:W-:Y:S02]  /*4030*/  HADD2.F32 R5, -RZ, R71.H1_H1 ;  /* 0x30000047ff057230 */ /* 0x000fe40000004100 */
[-C--:B------:R-:W-:Y:S01]  /*4040*/  FMUL.FTZ R75, R12, R73.reuse ;  /* 0x000000490c4b7220 */ /* 0x080fe20000410000 */
[----:B------:R-:W-:-:S03]  /*4050*/  FMUL.FTZ R73, R8, R73 ;  /* 0x0000004908497220 */ /* 0x000fc60000410000 */
[-C--:B------:R-:W-:Y:S01]  /*4060*/  FFMA.FTZ R8, R8, R25.reuse, -R75 ;  /* 0x0000001908087223 */ /* 0x080fe2000001084b */
[----:B------:R-:W-:Y:S01]  /*4070*/  FFMA.FTZ R12, R12, R25, R73 ;  /* 0x000000190c0c7223 */ /* 0x000fe20000010049 */
[----:B------:R-:W-:Y:S02]  /*4080*/  HADD2.F32 R25, -RZ, R69.H1_H1 ;  /* 0x30000045ff197230 */ /* 0x000fe40000004100 */
[----:B------:R-:W-:-:S03]  /*4090*/  HADD2.F32 R69, -RZ, R77.H0_H0 ;  /* 0x2000004dff457230 */ /* 0x000fc60000004100 */
[-C--:B------:R-:W-:Y:S01]  /*40a0*/  FMUL.FTZ R74, R25, R24.reuse ;  /* 0x00000018194a7220 */ /* 0x080fe20000410000 */
[----:B------:R-:W-:-:S03]  /*40b0*/  FMUL.FTZ R24, R5, R24 ;  /* 0x0000001805187220 */ /* 0x000fc60000410000 */
[-C--:B------:R-:W-:Y:S01]  /*40c0*/  FFMA.FTZ R5, R5, R4.reuse, -R74 ;  /* 0x0000000405057223 */ /* 0x080fe2000001084a */
[----:B------:R-:W-:Y:S01]  /*40d0*/  FFMA.FTZ R25, R25, R4, R24 ;  /* 0x0000000419197223 */ /* 0x000fe20000010018 */
[----:B------:R-:W-:Y:S02]  /*40e0*/  IMAD.MOV.U32 R24, RZ, RZ, R10 ;  /* 0x000000ffff187224 */ /* 0x000fe400078e000a */
[--C-:B------:R-:W-:Y:S01]  /*40f0*/  HADD2.F32 R10, -RZ, R14.reuse.H0_H0 ;  /* 0x2000000eff0a7230 */ /* 0x100fe20000004100 */
[----:B------:R-:W-:Y:S01]  /*4100*/  F2FP.F16.F32.PACK_AB R8, R5, R8 ;  /* 0x000000080508723e */ /* 0x000fe200000000ff */
[----:B------:R-:W-:Y:S01]  /*4110*/  HADD2.F32 R14, -RZ, R14.H1_H1 ;  /* 0x3000000eff0e7230 */ /* 0x000fe20000004100 */
[----:B------:R-:W-:Y:S01]  /*4120*/  F2FP.F16.F32.PACK_AB R12, R25, R12 ;  /* 0x0000000c190c723e */ /* 0x000fe200000000ff */
[--C-:B------:R-:W-:Y:S02]  /*4130*/  HADD2.F32 R4, -RZ, R24.reuse.H0_H0 ;  /* 0x20000018ff047230 */ /* 0x100fe40000004100 */
[----:B------:R-:W-:Y:S01]  /*4140*/  FMUL.FTZ R71, R10, R69 ;  /* 0x000000450a477220 */ /* 0x000fe20000410000 */
[----:B------:R-:W-:-:S02]  /*4150*/  HADD2.F32 R24, -RZ, R24.H1_H1 ;  /* 0x30000018ff187230 */ /* 0x000fc40000004100 */
[C---:B------:R-:W-:Y:S01]  /*4160*/  FMUL.FTZ R69, R4.reuse, R69 ;  /* 0x0000004504457220 */ /* 0x040fe20000410000 */
[----:B------:R-:W-:-:S03]  /*4170*/  FFMA.FTZ R4, R4, R27, -R71 ;  /* 0x0000001b04047223 */ /* 0x000fc60000010847 */
[----:B------:R-:W-:Y:S01]  /*4180*/  FFMA.FTZ R10, R10, R27, R69 ;  /* 0x0000001b0a0a7223 */ /* 0x000fe20000010045 */
[----:B------:R-:W-:-:S05]  /*4190*/  HADD2.F32 R27, -RZ, R26.H0_H0 ;  /* 0x2000001aff1b7230 */ /* 0x000fca0000004100 */
[-C--:B------:R-:W-:Y:S01]  /*41a0*/  FMUL.FTZ R69, R14, R27.reuse ;  /* 0x0000001b0e457220 */ /* 0x080fe20000410000 */
[----:B------:R-:W-:-:S03]  /*41b0*/  FMUL.FTZ R27, R24, R27 ;  /* 0x0000001b181b7220 */ /* 0x000fc60000410000 */
[-C--:B------:R-:W-:Y:S01]  /*41c0*/  FFMA.FTZ R69, R24, R7.reuse, -R69 ;  /* 0x0000000718457223 */ /* 0x080fe20000010845 */
[----:B------:R-:W-:-:S04]  /*41d0*/  FFMA.FTZ R27, R14, R7, R27 ;  /* 0x000000070e1b7223 */ /* 0x000fc8000001001b */
[----:B------:R-:W-:Y:S02]  /*41e0*/  F2FP.F16.F32.PACK_AB R4, R69, R4 ;  /* 0x000000044504723e */ /* 0x000fe400000000ff */
[----:B------:R-:W-:-:S03]  /*41f0*/  F2FP.F16.F32.PACK_AB R14, R27, R10 ;  /* 0x0000000a1b0e723e */ /* 0x000fc600000000ff */
[----:B------:R-:W-:-:S07]  /*4200*/  IMAD.MOV.U32 R10, RZ, RZ, R4 ;  /* 0x000000ffff0a7224 */ /* 0x000fce00078e0004 */
.L_x_622:
[----:B------:R-:W-:Y:S05]  /*4210*/  BSYNC B1 ;  /* 0x0000000000017941 */ /* 0x000fea0003800000 */
.L_x_621:
[----:B---3--:R-:W-:-:S04]  /*4220*/  LEA R4, P2, R51, R67, 0x1 ;  /* 0x0000004333047211 */ /* 0x008fc800078408ff */
[----:B--2---:R-:W-:Y:S02]  /*4230*/  LEA.HI.X R5, R51, R56, R54, 0x1, P2 ;  /* 0x0000003833057211 */ /* 0x004fe400010f0c36 */
[----:B------:R-:W-:-:S03]  /*4240*/  ISETP.GE.AND P2, PT, R57, R66, PT ;  /* 0x000000423900720c */ /* 0x000fc60003f46270 */
[----:B----4-:R2:W-:Y:S02]  /*4250*/  ST.E.128 desc[UR42][R4.64], R8 ;  /* 0x0000000804007985 */ /* 0x0105e4000c101d2a */
[----:B--2---:R-:W-:Y:S02]  /*4260*/  IMAD.MOV.U32 R4, RZ, RZ, R67 ;  /* 0x000000ffff047224 */ /* 0x004fe400078e0043 */
[----:B------:R-:W-:-:S06]  /*4270*/  IMAD.MOV.U32 R5, RZ, RZ, R56 ;  /* 0x000000ffff057224 */ /* 0x000fcc00078e0038 */
[----:B------:R-:W-:Y:S05]  /*4280*/  @P2 BRA `(.L_x_610) ;  /* 0x0000000000e02947 */ /* 0x000fea0003800000 */
[----:B------:R-:W-:-:S05]  /*4290*/  IMAD.WIDE R4, R57, 0x2, R4 ;  /* 0x0000000239047825 */ /* 0x000fca00078e0204 */
[----:B-1----:R1:W-:Y:S01]  /*42a0*/  ST.E.128 desc[UR42][R4.64], R12 ;  /* 0x0000000c04007985 */ /* 0x0023e2000c101d2a */
[----:B------:R-:W-:Y:S05]  /*42b0*/  BRA `(.L_x_610) ;  /* 0x0000000000d47947 */ /* 0x000fea0003800000 */
.L_x_602:
[----:B------:R-:W-:-:S06]  /*42c0*/  UISETP.NE.AND UP0, UPT, UR37, 0x3, UPT ;  /* 0x000000032500788c */ /* 0x000fcc000bf05270 */
[----:B------:R-:W-:-:S13]  /*42d0*/  PLOP3.LUT P3, PT, PT, PT, UP0, 0x80, 0x0 ;  /* 0x000000000000781c */ /* 0x000fda0003f6f008 */
[----:B------:R-:W-:Y:S05]  /*42e0*/  @!P3 BRA `(.L_x_623) ;  /* 0x000000000004b947 */ /* 0x000fea0003800000 */
[----:B------:R-:W-:Y:S01]  /*42f0*/  BPT.TRAP 0x1 ;  /* 0x000000040000795c */ /* 0x000fe20000300000 */
.L_x_623:
[----:B------:R-:W-:Y:S01]  /*4300*/  IMAD R58, R23, 0x8, R2 ;  /* 0x00000008173a7824 */ /* 0x000fe200078e0202 */
[----:B------:R-:W-:Y:S01]  /*4310*/  SHF.L.U32 R65, R187, 0x1f, RZ ;  /* 0x0000001fbb417819 */ /* 0x000fe200000006ff */
[----:B------:R-:W-:Y:S01]  /*4320*/  BSSY B1, `(.L_x_624) ;  /* 0x0000004000017945 */ /* 0x000fe20003800000 */
[----:B------:R-:W-:Y:S02]  /*4330*/  SHF.R.S32.HI R62, RZ, 0x1f, R60 ;  /* 0x0000001fff3e7819 */ /* 0x000fe4000001143c */
[----:B------:R-:W1:Y:S02]  /*4340*/  SYNCS.PHASECHK.TRANS64.TRYWAIT P2, [R58+URZ+0x28c90], R65 ;  /* 0x028c90413a0075a7 */ /* 0x000e64000804017f */
[----:B-1----:R-:W-:Y:S05]  /*4350*/  @!P2 BRA `(.L_x_625) ;  /* 0x0000016800b0a947 */ /* 0x002fea0003800000 */
.L_x_866:
[----:B------:R-:W-:Y:S05]  /*4360*/  BSYNC B1 ;  /* 0x0000000000017941 */ /* 0x000fea0003800000 */
.L_x_624:
[----:B------:R-:W-:Y:S01]  /*4370*/  ULDC.64 UR4, c[0x0][0x300] ;  /* 0x0000c00000047ab9 */ /* 0x000fe20000000a00 */
[----:B-----5:R-:W-:Y:S01]  /*4380*/  SHF.R.S32.HI R61, RZ, 0x1f, R59 ;  /* 0x0000001fff3d7819 */ /* 0x020fe2000001143b */
[----:B------:R-:W-:Y:S01]  /*4390*/  IMAD R7, R62, UR4, RZ ;  /* 0x000000043e077c24 */ /* 0x000fe2000f8e02ff */
[----:B------:R-:W-:Y:S01]  /*43a0*/  ULDC.64 UR6, c[0x0][0x2e8] ;  /* 0x0000ba0000067ab9 */ /* 0x000fe20000000a00 */
[----:B0-----:R-:W-:-:S04]  /*43b0*/  IMAD.WIDE.U32 R4, R60, UR4, RZ ;  /* 0x000000043c047c25 */ /* 0x001fc8000f8e00ff */
[----:B------:R-:W-:Y:S01]  /*43c0*/  IMAD R7, R60, UR5, R7 ;  /* 0x000000053c077c24 */ /* 0x000fe2000f8e0207 */
[----:B------:R-:W-:Y:S01]  /*43d0*/  ULDC.64 UR4, c[0x0][0x310] ;  /* 0x0000c40000047ab9 */ /* 0x000fe20000000a00 */
[----:B------:R-:W-:Y:S02]  /*43e0*/  IMAD R63, R34, -0x40, R36 ;  /* 0xffffffc0223f7824 */ /* 0x000fe400078e0224 */
[----:B------:R-:W-:Y:S02]  /*43f0*/  IMAD R6, R61, UR4, RZ ;  /* 0x000000043d067c24 */ /* 0x000fe4000f8e02ff */
[----:B------:R-:W-:Y:S01]  /*4400*/  IMAD.IADD R5, R5, 0x1, R7 ;  /* 0x0000000105057824 */ /* 0x000fe200078e0207 */
[----:B------:R-:W-:Y:S01]  /*4410*/  VIMNMX R63, R63, 0x40, PT ;  /* 0x000000403f3f7848 */ /* 0x000fe20003fe0100 */
[C---:B------:R-:W-:Y:S02]  /*4420*/  IMAD R7, R59.reuse, UR5, R6 ;  /* 0x000000053b077c24 */ /* 0x040fe4000f8e0206 */
[----:B------:R-:W-:Y:S01]  /*4430*/  IMAD.WIDE.U32 R4, R59, UR4, R4 ;  /* 0x000000043b047c25 */ /* 0x000fe2000f8e0004 */
[----:B------:R-:W-:-:S04]  /*4440*/  ULDC.64 UR4, c[0x0][0x308] ;  /* 0x0000c20000047ab9 */ /* 0x000fc80000000a00 */
[----:B------:R-:W-:-:S03]  /*4450*/  IADD3 R5, R5, R7, RZ ;  /* 0x0000000705057210 */ /* 0x000fc60007ffe0ff */
[----:B------:R-:W-:Y:S01]  /*4460*/  IMAD.WIDE.U32 R4, R184, UR4, R4 ;  /* 0x00000004b8047c25 */ /* 0x000fe2000f8e0004 */
[----:B------:R-:W-:-:S03]  /*4470*/  UMOV UR4, 0xffffffff ;  /* 0xffffffff00047882 */ /* 0x000fc60000000000 */
[----:B------:R-:W-:Y:S01]  /*4480*/  IMAD R13, R184, UR5, R5 ;  /* 0x00000005b80d7c24 */ /* 0x000fe2000f8e0205 */
[----:B------:R-:W-:-:S04]  /*4490*/  LEA R5, P2, R4, UR6, 0x1 ;  /* 0x0000000604057c11 */ /* 0x000fc8000f8408ff */
[----:B------:R-:W-:Y:S02]  /*44a0*/  LEA.HI.X R13, R4, UR7, R13, 0x1, P2 ;  /* 0x00000007040d7c11 */ /* 0x000fe400090f0c0d */
[----:B------:R-:W-:Y:S01]  /*44b0*/  ISETP.GT.AND P2, PT, R63, R186, PT ;  /* 0x000000ba3f00720c */ /* 0x000fe20003f44270 */
[----:B------:R-:W-:-:S12]  /*44c0*/  BRA.DIV UR4, `(.L_x_626) ;  /* 0x0000016a04687947 */ /* 0x000fd8000b800000 */
[----:B------:R0:W2:Y:S04]  /*44d0*/  SHFL.IDX PT, R25, R13, RZ, 0x1c1f ;  /* 0x001c1fff0d197589 */ /* 0x0000a800000e0000 */
[----:B------:R0:W3:Y:S02]  /*44e0*/  SHFL.IDX PT, R14, R5, RZ, 0x1c1f ;  /* 0x001c1fff050e7589 */ /* 0x0000e400000e0000 */
.L_x_870:
[----:B------:R-:W-:Y:S05]  /*44f0*/  @!P2 BRA `(.L_x_610) ;  /* 0x000000000044a947 */ /* 0x000fea0003800000 */
[----:B------:R-:W-:Y:S02]  /*4500*/  ULDC UR4, c[0x0][0x2f4] ;  /* 0x0000bd0000047ab9 */ /* 0x000fe40000000800 */
[----:B------:R-:W-:-:S13]  /*4510*/  ISETP.GE.AND P2, PT, R16, UR4, PT ;  /* 0x0000000410007c0c */ /* 0x000fda000bf46270 */
[----:B0-----:R-:W0:Y:S01]  /*4520*/  @!P2 LDS.128 R4, [R66+0x22400] ;  /* 0x022400004204a984 */ /* 0x001e220000000c00 */
[----:B---3--:R-:W-:-:S04]  /*4530*/  @!P2 LEA R8, P4, R16, R14, 0x1 ;  /* 0x0000000e1008a211 */ /* 0x008fc800078808ff */
[----:B--2---:R-:W-:-:S05]  /*4540*/  @!P2 LEA.HI.X R9, R16, R25, R17, 0x1, P4 ;  /* 0x000000191009a211 */ /* 0x004fca00020f0c11 */
[----:B0-----:R4:W-:Y:S01]  /*4550*/  @!P2 ST.E.128 desc[UR42][R8.64], R4 ;  /* 0x000000040800a985 */ /* 0x0019e2000c101d2a */
[----:B------:R-:W-:-:S13]  /*4560*/  ISETP.GE.AND P2, PT, R22, UR4, PT ;  /* 0x0000000416007c0c */ /* 0x000fda000bf46270 */
[----:B------:R-:W-:Y:S05]  /*4570*/  @P2 BRA `(.L_x_610) ;  /* 0x0000000000242947 */ /* 0x000fea0003800000 */
[----:B------:R-:W-:Y:S01]  /*4580*/  LOP3.LUT P2, RZ, R191, 0x4, RZ, 0xc0, !PT ;  /* 0x00000004bfff7812 */ /* 0x000fe2000784c0ff */
[----:B----4-:R-:W-:-:S12]  /*4590*/  VIADD R5, R46, 0x20 ;  /* 0x000000202e057836 */ /* 0x010fd80000000000 */
[----:B------:R-:W-:Y:S01]  /*45a0*/  @P2 VIADD R5, R46, 0xffffffe0 ;  /* 0xffffffe02e052836 */ /* 0x000fe20000000000 */
[----:B------:R-:W-:-:S03]  /*45b0*/  LEA R8, P2, R22, R14, 0x1 ;  /* 0x0000000e16087211 */ /* 0x000fc600078408ff */
[----:B------:R-:W-:Y:S01]  /*45c0*/  IMAD.IADD R5, R64, 0x1, R5 ;  /* 0x0000000140057824 */ /* 0x000fe200078e0205 */
[----:B------:R-:W-:-:S03]  /*45d0*/  LEA.HI.X R9, R22, R25, R193, 0x1, P2 ;  /* 0x0000001916097211 */ /* 0x000fc600010f0cc1 */
[----:B------:R-:W-:-:S06]  /*45e0*/  IMAD R5, R5, 0x2, R2 ;  /* 0x0000000205057824 */ /* 0x000fcc00078e0202 */
[----:B------:R-:W0:Y:S04]  /*45f0*/  LDS.128 R4, [R5+0x22400] ;  /* 0x0224000005047984 */ /* 0x000e280000000c00 */
[----:B0-----:R0:W-:Y:S02]  /*4600*/  ST.E.128 desc[UR42][R8.64], R4 ;  /* 0x0000000408007985 */ /* 0x0011e4000c101d2a */
.L_x_610:
[----:B------:R-:W-:Y:S05]  /*4610*/  BSYNC B0 ;  /* 0x0000000000007941 */ /* 0x000fea0003800000 */
.L_x_601:
[----:B012-4-:R-:W0:Y:S01]  /*4620*/  S2R R4, SR_TID.X ;  /* 0x0000000000047919 */ /* 0x017e220000002100 */
[----:B------:R-:W-:Y:S01]  /*4630*/  @!PT LDS RZ, [RZ] ;  /* 0x00000000fffff984 */ /* 0x000fe20000000800 */
[----:B------:R-:W-:Y:S01]  /*4640*/  @!PT LDS RZ, [RZ] ;  /* 0x00000000fffff984 */ /* 0x000fe20000000800 */
[----:B------:R-:W-:Y:S01]  /*4650*/  @!PT LDS RZ, [RZ] ;  /* 0x00000000fffff984 */ /* 0x000fe20000000800 */
[----:B------:R-:W-:Y:S01]  /*4660*/  @!PT LDS RZ, [RZ] ;  /* 0x00000000fffff984 */ /* 0x000fe20000000800 */
[----:B------:R1:W-:Y:S06]  /*4670*/  MEMBAR.ALL.CTA ;  /* 0x0000000000007992 */ /* 0x0003ec0000008000 */
[----:B-1----:R-:W1:Y:S01]  /*4680*/  FENCE.VIEW.ASYNC.S ;  /* 0x00000000000073c6 */ /* 0x002e620000000000 */
[----:B------:R-:W-:Y:S05]  /*4690*/  WARPSYNC.ALL ;  /* 0x0000000000007948 */ /* 0x000fea0003800000 */
[----:B------:R-:W-:Y:S01]  /*46a0*/  BSSY B0, `(.L_x_627) ;  /* 0x0000009000007945 */ /* 0x000fe20003800000 */
[----:B0-----:R-:W-:Y:S01]  /*46b0*/  LOP3.LUT R4, R4, 0x7f, RZ, 0xc0, !PT ;  /* 0x0000007f04047812 */ /* 0x001fe200078ec0ff */
[----:B-1----:R0:W-:Y:S03]  /*46c0*/  BAR.SYNC.DEFER_BLOCKING R44, 0x80 ;  /* 0x0002002c0000751d */ /* 0x0021e60000010000 */
[----:B------:R-:W-:-:S13]  /*46d0*/  ISETP.NE.AND P2, PT, R4, RZ, PT ;  /* 0x000000ff0400720c */ /* 0x000fda0003f45270 */
[----:B------:R-:W-:-:S05]  /*46e0*/  @!P2 VIADD R4, R58, 0x28ca0 ;  /* 0x00028ca03a04a836 */ /* 0x000fca0000000000 */
[----:B------:R-:W-:-:S04]  /*46f0*/  @!P2 PRMT R4, RZ, 0x654, R4 ;  /* 0x00000654ff04a816 */ /* 0x000fc80000000004 */
[----:B------:R0:W-:Y:S01]  /*4700*/  @!P2 SYNCS.ARRIVE.TRANS64.RED.A1T0 RZ, [R4+URZ], RZ ;  /* 0x000000ff04ffa9a7 */ /* 0x0001e2000810043f */
[----:B------:R-:W-:Y:S05]  /*4710*/  @!P3 BRA `(.L_x_628) ;  /* 0x000000000004b947 */ /* 0x000fea0003800000 */
[----:B------:R-:W-:Y:S01]  /*4720*/  BPT.TRAP 0x1 ;  /* 0x000000040000795c */ /* 0x000fe20000300000 */
.L_x_628:
[----:B------:R-:W-:Y:S05]  /*4730*/  BSYNC B0 ;  /* 0x0000000000007941 */ /* 0x000fea0003800000 */
.L_x_627:
[----:B------:R-:W1:Y:S01]  /*4740*/  SYNCS.PHASECHK.TRANS64.TRYWAIT P3, [R58+URZ+0x28cb0], R65 ;  /* 0x028cb0413a0075a7 */ /* 0x000e62000806017f */
[----:B------:R-:W-:Y:S04]  /*4750*/  BSSY B0, `(.L_x_629) ;  /* 0x0000002000007945 */ /* 0x000fe80003800000 */
[----:B-1----:R-:W-:Y:S05]  /*4760*/  @!P3 BRA `(.L_x_630) ;  /* 0x000001680004b947 */ /* 0x002fea0003800000 */
.L_x_871:
[----:B------:R-:W-:Y:S05]  /*4770*/  BSYNC B0 ;  /* 0x0000000000007941 */ /* 0x000fea0003800000 */
.L_x_629:
[----:B------:R-:W-:Y:S01]  /*4780*/  ULDC.64 UR4, c[0x0][0x328] ;  /* 0x0000ca0000047ab9 */ /* 0x000fe20000000a00 */
[----:B------:R-:W-:Y:S01]  /*4790*/  ULDC.64 UR6, c[0x0][0x318] ;  /* 0x0000c60000067ab9 */ /* 0x000fe20000000a00 */
[----:B------:R-:W-:Y:S01]  /*47a0*/  IMAD R7, R62, UR4, RZ ;  /* 0x000000043e077c24 */ /* 0x000fe2000f8e02ff */
[----:B------:R-:W-:Y:S01]  /*47b0*/  BSSY B0, `(.L_x_631) ;  /* 0x000007d000007945 */ /* 0x000fe20003800000 */
[----:B0-----:R-:W-:-:S04]  /*47c0*/  IMAD.WIDE.U32 R4, R60, UR4, RZ ;  /* 0x000000043c047c25 */ /* 0x001fc8000f8e00ff */
[----:B------:R-:W-:Y:S01]  /*47d0*/  IMAD R7, R60, UR5, R7 ;  /* 0x000000053c077c24 */ /* 0x000fe2000f8e0207 */
[----:B------:R-:W-:Y:S02]  /*47e0*/  ULDC.64 UR4, c[0x0][0x338] ;  /* 0x0000ce0000047ab9 */ /* 0x000fe40000000a00 */
        /* <DEDUP_REMOVED lines=8> */
[----:B------:R-:W-:-:S04]  /*4870*/  LEA R25, P3, R4, UR6, 0x1 ;  /* 0x0000000604197c11 */ /* 0x000fc8000f8608ff */
[----:B------:R-:W-:Y:S02]  /*4880*/  LEA.HI.X R24, R4, UR7, R5, 0x1, P3 ;  /* 0x0000000704187c11 */ /* 0x000fe400098f0c05 */
[----:B------:R-:W-:Y:S01]  /*4890*/  ISETP.GT.AND P3, PT, R63, R186, PT ;  /* 0x000000ba3f00720c */ /* 0x000fe20003f64270 */
[----:B------:R-:W0:Y:S04]  /*48a0*/  SHFL.IDX PT, R25, R25, RZ, 0x1c1f ;  /* 0x001c1fff19197589 */ /* 0x000e2800000e0000 */
[----:B------:R-:W2:Y:S08]  /*48b0*/  SHFL.IDX PT, R24, R24, RZ, 0x1c1f ;  /* 0x001c1fff18187589 */ /* 0x000eb000000e0000 */
[----:B------:R-:W-:Y:S05]  /*48c0*/  @!P3 BRA `(.L_x_632) ;  /* 0x0000000400acb947 */ /* 0x000fea0003800000 */
[----:B------:R-:W-:Y:S01]  /*48d0*/  LOP3.LUT P3, RZ, R191, 0x4, RZ, 0xc0, !PT ;  /* 0x00000004bfff7812 */ /* 0x000fe2000786c0ff */
[----:B------:R-:W-:Y:S01]  /*48e0*/  IMAD R5, R23, 0x8000, R46 ;  /* 0x0000800017057824 */ /* 0x000fe200078e022e */
[----:B------:R-:W-:Y:S01]  /*48f0*/  ULDC UR4, c[0x0][0x320] ;  /* 0x0000c80000047ab9 */ /* 0x000fe20000000800 */
[----:B---3--:R-:W3:Y:S02]  /*4900*/  LDL R67, [R1] ;  /* 0x0000000001437983 */ /* 0x008ee40000100800 */
[C---:B------:R-:W-:Y:S02]  /*4910*/  VIADD R15, R5.reuse, 0x20 ;  /* 0x00000020050f7836 */ /* 0x040fe40000000000 */
[----:B------:R-:W4:Y:S04]  /*4920*/  LDL R66, [R1+0x4] ;  /* 0x0000040001427983 */ /* 0x000f280000100800 */
[----:B------:R-:W5:Y:S02]  /*4930*/  LDL R64, [R1+0x8] ;  /* 0x0000080001407983 */ /* 0x000f640000100800 */
[C---:B------:R-:W-:Y:S01]  /*4940*/  @P3 VIADD R15, R5.reuse, 0xffffffe0 ;  /* 0xffffffe0050f3836 */ /* 0x040fe20000000000 */
[----:B------:R-:W-:Y:S01]  /*4950*/  ISETP.GE.AND P3, PT, R16, UR4, PT ;  /* 0x0000000410007c0c */ /* 0x000fe2000bf66270 */
[--C-:B------:R-:W-:Y:S01]  /*4960*/  IMAD R14, R5, 0x2, R2.reuse ;  /* 0x00000002050e7824 */ /* 0x100fe200078e0202 */
[----:B------:R-:W5:Y:S04]  /*4970*/  LDL R57, [R1+0xc] ;  /* 0x00000c0001397983 */ /* 0x000f680000100800 */
[----:B------:R-:W5:Y:S04]  /*4980*/  LDL R56, [R1+0x10] ;  /* 0x0000100001387983 */ /* 0x000f680000100800 */
[----:B------:R-:W5:Y:S01]  /*4990*/  LDL R27, [R1+0x14] ;  /* 0x00001400011b7983 */ /* 0x000f620000100800 */
[----:B------:R-:W-:Y:S01]  /*49a0*/  ISETP.GE.AND P5, PT, R22, UR4, PT ;  /* 0x0000000416007c0c */ /* 0x000fe2000bfa6270 */
[----:B------:R-:W-:Y:S01]  /*49b0*/  IMAD R15, R15, 0x2, R2 ;  /* 0x000000020f0f7824 */ /* 0x000fe200078e0202 */
[C---:B0-----:R-:W-:Y:S01]  /*49c0*/  @!P3 LEA R8, P4, R16.reuse, R25, 0x1 ;  /* 0x000000191008b211 */ /* 0x041fe200078808ff */
[----:B------:R-:W0:Y:S01]  /*49d0*/  @!P3 LDS.128 R4, [R14+0x400] ;  /* 0x000400000e04b984 */ /* 0x000e220000000c00 */
[----:B------:R-:W-:-:S02]  /*49e0*/  VIADD R10, R16, 0x40 ;  /* 0x00000040100a7836 */ /* 0x000fc40000000000 */
[C---:B--2---:R-:W-:Y:S01]  /*49f0*/  @!P3 LEA.HI.X R9, R16.reuse, R24, R17, 0x1, P4 ;  /* 0x000000181009b211 */ /* 0x044fe200020f0c11 */
[----:B------:R-:W-:-:S06]  /*4a00*/  VIADD R26, R16, 0x80 ;  /* 0x00000080101a7836 */ /* 0x000fcc0000000000 */
[----:B------:R-:W-:-:S04]  /*4a10*/  @!P5 LEA R12, P4, R22, R25, 0x1 ;  /* 0x00000019160cd211 */ /* 0x000fc800078808ff */
[----:B------:R-:W-:Y:S02]  /*4a20*/  @!P5 LEA.HI.X R13, R22, R24, R193, 0x1, P4 ;  /* 0x00000018160dd211 */ /* 0x000fe400020f0cc1 */
[----:B------:R-:W-:Y:S01]  /*4a30*/  ISETP.GE.AND P4, PT, R10, UR4, PT ;  /* 0x000000040a007c0c */ /* 0x000fe2000bf86270 */
[----:B------:R-:W-:Y:S01]  /*4a40*/  VIADD R10, R16, 0x60 ;  /* 0x00000060100a7836 */ /* 0x000fe20000000000 */
[----:B0-----:R0:W-:Y:S04]  /*4a50*/  @!P3 ST.E.128 desc[UR42][R8.64], R4 ;  /* 0x000000040800b985 */ /* 0x0011e8000c101d2a */
[----:B------:R-:W2:Y:S07]  /*4a60*/  @!P5 LDS.128 R4, [R15+0x400] ;  /* 0x000400000f04d984 */ /* 0x000eae0000000c00 */
[----:B0-----:R-:W-:-:S05]  /*4a70*/  @!P4 LEA R8, P3, R216, R25, 0x1 ;  /* 0x00000019d808c211 */ /* 0x001fca00078608ff */
[----:B------:R-:W-:Y:S01]  /*4a80*/  @!P4 IMAD.X R9, R24, 0x1, R221, P3 ;  /* 0x000000011809c824 */ /* 0x000fe200018e06dd */
[----:B------:R-:W-:-:S13]  /*4a90*/  ISETP.GE.AND P3, PT, R10, UR4, PT ;  /* 0x000000040a007c0c */ /* 0x000fda000bf66270 */
[----:B------:R-:W-:-:S05]  /*4aa0*/  @!P3 LEA R10, P6, R215, R25, 0x1 ;  /* 0x00000019d70ab211 */ /* 0x000fca00078c08ff */
[----:B------:R-:W-:Y:S01]  /*4ab0*/  @!P3 IMAD.X R11, R24, 0x1, R223, P6 ;  /* 0x00000001180bb824 */ /* 0x000fe200030e06df */
[----:B--2---:R0:W-:Y:S01]  /*4ac0*/  @!P5 ST.E.128 desc[UR42][R12.64], R4 ;  /* 0x000000040c00d985 */ /* 0x0041e2000c101d2a */
[----:B------:R-:W-:Y:S01]  /*4ad0*/  ISETP.GE.AND P5, PT, R26, UR4, PT ;  /* 0x000000041a007c0c */ /* 0x000fe2000bfa6270 */
[----:B------:R-:W-:Y:S02]  /*4ae0*/  VIADD R26, R16, 0xa0 ;  /* 0x000000a0101a7836 */ /* 0x000fe40000000000 */
[----:B------:R-:W2:Y:S10]  /*4af0*/  @!P4 LDS.128 R4, [R14+0x2400] ;  /* 0x002400000e04c984 */ /* 0x000eb40000000c00 */
[----:B0-----:R-:W-:-:S05]  /*4b00*/  @!P5 LEA R12, P6, R214, R25, 0x1 ;  /* 0x00000019d60cd211 */ /* 0x001fca00078c08ff */
[----:B------:R-:W-:Y:S01]  /*4b10*/  @!P5 IMAD.X R13, R24, 0x1, R224, P6 ;  /* 0x00000001180dd824 */ /* 0x000fe200030e06e0 */
[----:B--2---:R0:W-:Y:S01]  /*4b20*/  @!P4 ST.E.128 desc[UR42][R8.64], R4 ;  /* 0x000000040800c985 */ /* 0x0041e2000c101d2a */
[----:B------:R-:W-:Y:S02]  /*4b30*/  ISETP.GE.AND P4, PT, R26, UR4, PT ;  /* 0x000000041a007c0c */ /* 0x000fe4000bf86270 */
[----:B------:R-:W-:Y:S01]  /*4b40*/  IADD3 R26, R16, 0xc0, RZ ;  /* 0x000000c0101a7810 */ /* 0x000fe20007ffe0ff */
[----:B------:R-:W2:Y:S10]  /*4b50*/  @!P3 LDS.128 R4, [R15+0x2400] ;  /* 0x002400000f04b984 */ /* 0x000eb40000000c00 */
[----:B0-----:R-:W-:-:S05]  /*4b60*/  @!P4 LEA R8, P6, R213, R25, 0x1 ;  /* 0x00000019d508c211 */ /* 0x001fca00078c08ff */
        /* <DEDUP_REMOVED lines=30> */
[----:B---3--:R-:W-:Y:S01]  /*4d50*/  @!P5 IMAD.X R13, R24, 0x1, R67, P6 ;  /* 0x00000001180dd824 */ /* 0x008fe200030e0643 */
[----:B--2---:R0:W-:Y:S01]  /*4d60*/  @!P4 ST.E.128 desc[UR42][R8.64], R4 ;  /* 0x000000040800c985 */ /* 0x0041e2000c101d2a */
[----:B------:R-:W-:Y:S01]  /*4d70*/  ISETP.GE.AND P4, PT, R26, UR4, PT ;  /* 0x000000041a007c0c */ /* 0x000fe2000bf86270 */
[----:B------:R-:W-:Y:S02]  /*4d80*/  VIADD R26, R16, 0x180 ;  /* 0x00000180101a7836 */ /* 0x000fe40000000000 */
[----:B------:R-:W2:Y:S10]  /*4d90*/  @!P3 LDS.128 R4, [R15+0x8400] ;  /* 0x008400000f04b984 */ /* 0x000eb40000000c00 */
[----:B0-----:R-:W-:-:S05]  /*4da0*/  @!P4 LEA R8, P6, R207, R25, 0x1 ;  /* 0x00000019cf08c211 */ /* 0x001fca00078c08ff */
[----:B----4-:R-:W-:Y:S01]  /*4db0*/  @!P4 IMAD.X R9, R24, 0x1, R66, P6 ;  /* 0x000000011809c824 */ /* 0x010fe200030e0642 */
[----:B--2---:R0:W-:Y:S01]  /*4dc0*/  @!P3 ST.E.128 desc[UR42][R10.64], R4 ;  /* 0x000000040a00b985 */ /* 0x0041e2000c101d2a */
[----:B------:R-:W-:Y:S01]  /*4dd0*/  ISETP.GE.AND P3, PT, R26, UR4, PT ;  /* 0x000000041a007c0c */ /* 0x000fe2000bf66270 */
[----:B------:R-:W-:Y:S02]  /*4de0*/  VIADD R26, R16, 0x1a0 ;  /* 0x000001a0101a7836 */ /* 0x000fe40000000000 */
[----:B------:R-:W2:Y:S10]  /*4df0*/  @!P5 LDS.128 R4, [R14+0xa400] ;  /* 0x00a400000e04d984 */ /* 0x000eb40000000c00 */
[----:B0-----:R-:W-:-:S05]  /*4e00*/  @!P3 LEA R10, P6, R206, R25, 0x1 ;  /* 0x00000019ce0ab211 */ /* 0x001fca00078c08ff */
[----:B-----5:R-:W-:Y:S01]  /*4e10*/  @!P3 IMAD.X R11, R24, 0x1, R64, P6 ;  /* 0x00000001180bb824 */ /* 0x020fe200030e0640 */
        /* <DEDUP_REMOVED lines=13> */
[----:B------:R-:W-:-:S03]  /*4ef0*/  ISETP.GE.AND P3, PT, R26, UR4, PT ;  /* 0x000000041a007c0c */ /* 0x000fc6000bf66270 */
[----:B------:R-:W2:Y:S10]  /*4f00*/  @!P5 LDS.128 R4, [R15+0xc400] ;  /* 0x00c400000f04d984 */ /* 0x000eb40000000c00 */
[----:B0-----:R-:W-:-:S05]  /*4f10*/  @!P3 LEA R10, P6, R203, R25, 0x1 ;  /* 0x00000019cb0ab211 */ /* 0x001fca00078c08ff */
[----:B------:R-:W-:Y:S01]  /*4f20*/  @!P3 IMAD.X R11, R24, 0x1, R27, P6 ;  /* 0x00000001180bb824 */ /* 0x000fe200030e061b */
[----:B--2---:R-:W-:Y:S04]  /*4f30*/  @!P5 ST.E.128 desc[UR42][R12.64], R4 ;  /* 0x000000040c00d985 */ /* 0x004fe8000c101d2a */
[----:B------:R-:W0:Y:S04]  /*4f40*/  @!P4 LDS.128 R4, [R14+0xe400] ;  /* 0x00e400000e04c984 */ /* 0x000e280000000c00 */
[----:B0-----:R-:W-:Y:S04]  /*4f50*/  @!P4 ST.E.128 desc[UR42][R8.64], R4 ;  /* 0x000000040800c985 */ /* 0x001fe8000c101d2a */
[----:B------:R-:W0:Y:S04]  /*4f60*/  @!P3 LDS.128 R4, [R15+0xe400] ;  /* 0x00e400000f04b984 */ /* 0x000e280000000c00 */
[----:B0-----:R4:W-:Y:S02]  /*4f70*/  @!P3 ST.E.128 desc[UR42][R10.64], R4 ;  /* 0x000000040a00b985 */ /* 0x0019e4000c101d2a */
.L_x_632:
[----:B------:R-:W-:Y:S05]  /*4f80*/  BSYNC B0 ;  /* 0x0000000000007941 */ /* 0x000fea0003800000 */
.L_x_631:
[----:B------:R-:W-:Y:S01]  /*4f90*/  @!PT LDS RZ, [RZ] ;  /* 0x00000000fffff984 */ /* 0x000fe20000000800 */
[----:B------:R-:W-:Y:S01]  /*4fa0*/  @!PT LDS RZ, [RZ] ;  /* 0x00000000fffff984 */ /* 0x000fe20000000800 */
[----:B------:R-:W-:Y:S01]  /*4fb0*/  @!PT LDS RZ, [RZ] ;  /* 0x00000000fffff984 */ /* 0x000fe20000000800 */
[----:B------:R-:W-:Y:S01]  /*4fc0*/  @!PT LDS RZ, [RZ] ;  /* 0x00000000fffff984 */ /* 0x000fe20000000800 */
[----:B------:R5:W-:Y:S06]  /*4fd0*/  MEMBAR.ALL.CTA ;  /* 0x0000000000007992 */ /* 0x000bec0000008000 */
[----:B-----5:R-:W5:Y:S01]  /*4fe0*/  FENCE.VIEW.ASYNC.S ;  /* 0x00000000000073c6 */ /* 0x020f620000000000 */
[----:B-1----:R-:W-:Y:S01]  /*4ff0*/  @!P2 VIADD R58, R58, 0x28cc0 ;  /* 0x00028cc03a3aa836 */ /* 0x002fe20000000000 */
[----:B------:R-:W-:Y:S01]  /*5000*/  IADD3 R23, R23, 0x1, RZ ;  /* 0x0000000117177810 */ /* 0x000fe20007ffe0ff */
[----:B-----5:R1:W-:Y:S03]  /*5010*/  BAR.SYNC.DEFER_BLOCKING R44, 0x80 ;  /* 0x0002002c0000751d */ /* 0x0203e60000010000 */
[----:B------:R-:W-:-:S02]  /*5020*/  ISETP.NE.AND P3, PT, R23, 0x2, PT ;  /* 0x000000021700780c */ /* 0x000fc40003f65270 */
[----:B------:R-:W-:Y:S02]  /*5030*/  @!P2 PRMT R58, RZ, 0x654, R58 ;  /* 0x00000654ff3aa816 */ /* 0x000fe4000000003a */
[----:B----4-:R-:W-:Y:S02]  /*5040*/  SEL R4, RZ, 0x1, P3 ;  /* 0x00000001ff047807 */ /* 0x010fe40001800000 */
[----:B------:R-:W-:Y:S02]  /*5050*/  SEL R23, R23, RZ, P3 ;  /* 0x000000ff17177207 */ /* 0x000fe40001800000 */
[----:B------:R-:W-:Y:S01]  /*5060*/  LOP3.LUT R187, R187, R4, RZ, 0x3c, !PT ;  /* 0x00000004bbbb7212 */ /* 0x000fe200078e3cff */
[----:B------:R1:W-:Y:S01]  /*5070*/  @!P2 SYNCS.ARRIVE.TRANS64.RED.A1T0 RZ, [R58+URZ], RZ ;  /* 0x000000ff3affa9a7 */ /* 0x0003e2000810043f */
[----:B------:R-:W-:Y:S01]  /*5080*/  PLOP3.LUT P2, PT, PT, PT, PT, 0x8, 0x0 ;  /* 0x000000000000781c */ /* 0x000fe20003f4e170 */
[----:B------:R-:W-:-:S12]  /*5090*/  @P1 BRA `(.L_x_633) ;  /* 0xffffffd8003c1947 */ /* 0x000fd8000383ffff */
.L_x_596:
[----:B------:R-:W-:Y:S04]  /*50a0*/  BSSY B0, `(.L_x_634) ;  /* 0x0000004000007945 */ /* 0x000fe80003800000 */
[----:B------:R-:W-:Y:S05]  /*50b0*/  @P2 BRA `(.L_x_635) ;  /* 0x0000000000082947 */ /* 0x000fea0003800000 */
[----:B------:R-:W4:Y:S02]  /*50c0*/  FENCE.VIEW.ASYNC.G ;  /* 0x00000000000073c6 */ /* 0x000f240000000100 */
[----:B----4-:R-:W-:Y:S06]  /*50d0*/  BAR.ARV 0xc, 0x180 ;  /* 0x0306000000007b1d */ /* 0x010fec0000002000 */
.L_x_635:
[----:B------:R-:W-:Y:S05]  /*50e0*/  BSYNC B0 ;  /* 0x0000000000007941 */ /* 0x000fea0003800000 */
.L_x_634:
[----:B------:R-:W4:Y:S01]  /*50f0*/  LDL R0, [R1+0x1c] ;  /* 0x00001c0001007983 */ /* 0x000f220000100800 */
[----:B------:R-:W-:Y:S01]  /*5100*/  UISETP.NE.AND UP0, UPT, UR39, 0x1, UPT ;  /* 0x000000012700788c */ /* 0x000fe2000bf05270 */
[----:B------:R-:W-:Y:S01]  /*5110*/  BSSY B7, `(.L_x_636) ;  /* 0x0000907000077945 */ /* 0x000fe20003800000 */
[----:B------:R-:W-:-:S04]  /*5120*/  ULDC UR4, c[0x0][0x9f0] ;  /* 0x00027c0000047ab9 */ /* 0x000fc80000000800 */
[----:B------:R-:W-:Y:S02]  /*5130*/  PLOP3.LUT P1, PT, PT, PT, UP0, 0x80, 0x0 ;  /* 0x000000000000781c */ /* 0x000fe40003f2f008 */
[----:B----4-:R-:W-:-:S04]  /*5140*/  ISETP.NE.AND P0, PT, R0, RZ, PT ;  /* 0x000000ff0000720c */ /* 0x010fc80003f05270 */
[----:B------:R-:W-:-:S07]  /*5150*/  SEL R10, R0, UR4, P0 ;  /* 0x00000004000a7c07 */ /* 0x000fce0008000000 */
[----:B------:R-:W-:Y:S05]  /*5160*/  @!P1 BRA `(.L_x_637) ;  /* 0x00000020003c9947 */ /* 0x000fea0003800000 */
[----:B------:R-:W-:Y:S01]  /*5170*/  LOP3.LUT P2, RZ, R18, 0x4, RZ, 0xc0, !PT ;  /* 0x0000000412ff7812 */ /* 0x000fe2000784c0ff */
[----:B------:R-:W-:Y:S01]  /*5180*/  BSSY B0, `(.L_x_638) ;  /* 0x000001d000007945 */ /* 0x000fe20003800000 */
[----:B------:R-:W-:-:S11]  /*5190*/  IMAD.MOV.U32 R3, RZ, RZ, RZ ;  /* 0x000000ffff037224 */ /* 0x000fd600078e00ff */
[----:B------:R-:W-:Y:S05]  /*51a0*/  @!P2 BRA `(.L_x_639) ;  /* 0x000000000068a947 */ /* 0x000fea0003800000 */
[-C--:B------:R-:W-:Y:S02]  /*51b0*/  IABS R6, R10.reuse ;  /* 0x0000000a00067213 */ /* 0x080fe40000000000 */
[----:B------:R-:W-:Y:S02]  /*51c0*/  IADD3 R0, R171, -0x1, R10 ;  /* 0xffffffffab007810 */ /* 0x000fe40007ffe00a */
[----:B------:R-:W4:Y:S01]  /*51d0*/  I2F.RP R3, R6 ;  /* 0x0000000600037306 */ /* 0x000f220000209400 */
[----:B------:R-:W-:Y:S02]  /*51e0*/  IABS R9, R10 ;  /* 0x0000000a00097213 */ /* 0x000fe40000000000 */
[----:B------:R-:W-:Y:S02]  /*51f0*/  IABS R8, R0 ;  /* 0x0000000000087213 */ /* 0x000fe40000000000 */
[----:B------:R-:W-:-:S04]  /*5200*/  LOP3.LUT R0, R0, R10, RZ, 0x3c, !PT ;  /* 0x0000000a00007212 */ /* 0x000fc800078e3cff */
[----:B------:R-:W-:Y:S01]  /*5210*/  ISETP.GE.AND P2, PT, R0, RZ, PT ;  /* 0x000000ff0000720c */ /* 0x000fe20003f46270 */
[----:B----4-:R-:W4:Y:S02]  /*5220*/  MUFU.RCP R3, R3 ;  /* 0x0000000300037308 */ /* 0x010f240000001000 */
[----:B----4-:R-:W-:Y:S02]  /*5230*/  VIADD R4, R3, 0xffffffe ;  /* 0x0ffffffe03047836 */ /* 0x010fe40000000000 */
[----:B------:R-:W-:-:S04]  /*5240*/  IMAD.MOV R3, RZ, RZ, -R9 ;  /* 0x000000ffff037224 */ /* 0x000fc800078e0a09 */
[----:B------:R4:W0:Y:S02]  /*5250*/  F2I.FTZ.U32.TRUNC.NTZ R5, R4 ;  /* 0x0000000400057305 */ /* 0x000824000021f000 */
[----:B----4-:R-:W-:Y:S02]  /*5260*/  IMAD.MOV.U32 R4, RZ, RZ, RZ ;  /* 0x000000ffff047224 */ /* 0x010fe400078e00ff */
[----:B0-----:R-:W-:-:S04]  /*5270*/  IMAD.MOV R7, RZ, RZ, -R5 ;  /* 0x000000ffff077224 */ /* 0x001fc800078e0a05 */
        /* <DEDUP_REMOVED lines=13> */
.L_x_639:
[----:B------:R-:W-:Y:S05]  /*5350*/  BSYNC B0 ;  /* 0x0000000000007941 */ /* 0x000fea0003800000 */
.L_x_638:
[----:B------:R-:W4:Y:S01]  /*5360*/  LDL R0, [R1+0x38] ;  /* 0x0000380001007983 */ /* 0x000f220000100800 */
[----:B------:R-:W-:Y:S02]  /*5370*/  PLOP3.LUT P0, PT, PT, PT, PT, 0x80, 0x0 ;  /* 0x000000000000781c */ /* 0x000fe40003f0f070 */
        /* <DEDUP_REMOVED lines=43> */
[----:B---3--:R-:W-:Y:S02]  /*5630*/  CS2R R66, SRZ ;  /* 0x0000000000427805 */ /* 0x008fe4000001ff00 */
[----:B------:R-:W-:Y:S02]  /*5640*/  CS2R R64, SRZ ;  /* 0x0000000000407805 */ /* 0x000fe4000001ff00 */
[----:B------:R-:W-:Y:S02]  /*5650*/  CS2R R62, SRZ ;  /* 0x00000000003e7805 */ /* 0x000fe4000001ff00 */
[----:B------:R-:W-:-:S02]  /*5660*/  CS2R R60, SRZ ;  /* 0x00000000003c7805 */ /* 0x000fc4000001ff00 */
[----:B-1----:R-:W-:Y:S02]  /*5670*/  CS2R R58, SRZ ;  /* 0x00000000003a7805 */ /* 0x002fe4000001ff00 */
        /* <DEDUP_REMOVED lines=16> */
[----:B0-2---:R-:W-:Y:S01]  /*5780*/  CS2R R24, SRZ ;  /* 0x0000000000187805 */ /* 0x005fe2000001ff00 */
[----:B----4-:R-:W-:-:S05]  /*5790*/  IMAD R0, R0, R3, RZ ;  /* 0x0000000300007224 */ /* 0x010fca00078e02ff */
[----:B------:R-:W-:-:S04]  /*57a0*/  VIADDMNMX R3, R0, R3, R171, PT ;  /* 0x0000000300037246 */ /* 0x000fc800038001ab */
[----:B------:R-:W-:-:S13]  /*57b0*/  ISETP.GT.AND P1, PT, R3, R0, PT ;  /* 0x000000000300720c */ /* 0x000fda0003f24270 */
[----:B------:R-:W-:Y:S05]  /*57c0*/  @!P1 BRA `(.L_x_640) ;  /* 0x00000088006c9947 */ /* 0x000fea0003800000 */
[----:B------:R-:W2:Y:S04]  /*57d0*/  LDL R4, [R1+0x44] ;  /* 0x0000440001047983 */ /* 0x000ea80000100800 */
[----:B--2---:R-:W0:Y:S02]  /*57e0*/  SHFL.IDX PT, R4, R4, RZ, 0x1f ;  /* 0x00001fff04047589 */ /* 0x004e2400000e0000 */
[----:B0-----:R-:W-:-:S04]  /*57f0*/  LEA.HI R5, R4, R4, RZ, 0x1 ;  /* 0x0000000404057211 */ /* 0x001fc800078f08ff */
[----:B------:R-:W-:-:S05]  /*5800*/  LOP3.LUT R5, R5, 0x1fffe, RZ, 0xc0, !PT ;  /* 0x0001fffe05057812 */ /* 0x000fca00078ec0ff */
[----:B------:R-:W-:Y:S02]  /*5810*/  IMAD.IADD R5, R4, 0x1, -R5 ;  /* 0x0000000104057824 */ /* 0x000fe400078e0a05 */
[----:B------:R-:W-:Y:S02]  /*5820*/  IMAD.U32 R4, RZ, RZ, UR37 ;  /* 0x00000025ff047e24 */ /* 0x000fe4000f8e00ff */
[----:B------:R-:W-:-:S03]  /*5830*/  IMAD R5, R5, 0x8000, R2 ;  /* 0x0000800005057824 */ /* 0x000fc600078e0202 */
[----:B------:R-:W-:Y:S01]  /*5840*/  ISETP.NE.AND P0, PT, R4, 0x3, PT ;  /* 0x000000030400780c */ /* 0x000fe20003f05270 */
[----:B------:R-:W-:-:S05]  /*5850*/  VIADD R5, R5, 0x400 ;  /* 0x0000040005057836 */ /* 0x000fca0000000000 */
[----:B------:R-:W-:-:S04]  /*5860*/  SHF.R.U32.HI R5, RZ, 0x4, R5 ;  /* 0x00000004ff057819 */ /* 0x000fc80000011605 */
[----:B------:R-:W-:-:S04]  /*5870*/  LOP3.LUT R5, R5, 0x3fff, RZ, 0xc0, !PT ;  /* 0x00003fff05057812 */ /* 0x000fc800078ec0ff */
[----:B------:R-:W-:Y:S01]  /*5880*/  LOP3.LUT R14, R5, 0x2000000, RZ, 0xfc, !PT ;  /* 0x02000000050e7812 */ /* 0x000fe200078efcff */
[----:B------:R-:W-:Y:S06]  /*5890*/  @!P0 BRA `(.L_x_641) ;  /* 0x0000000000048947 */ /* 0x000fec0003800000 */
[----:B------:R-:W-:Y:S01]  /*58a0*/  BPT.TRAP 0x1 ;  /* 0x000000040000795c */ /* 0x000fe20000300000 */
.L_x_641:
[----:B------:R-:W-:Y:S01]  /*58b0*/  IMAD R10, R19, 0x8, R2 ;  /* 0x00000008130a7824 */ /* 0x000fe200078e0202 */
[----:B------:R-:W-:Y:S01]  /*58c0*/  SHF.L.U32 R7, R185, 0x1f, RZ ;  /* 0x0000001fb9077819 */ /* 0x000fe200000006ff */
[----:B------:R-:W-:Y:S01]  /*58d0*/  VIADD R4, R2, 0x26800 ;  /* 0x0002680002047836 */ /* 0x000fe20000000000 */
[----:B------:R-:W-:Y:S02]  /*58e0*/  BSSY B0, `(.L_x_642) ;  /* 0x0000008000007945 */ /* 0x000fe40003800000 */
[----:B------:R-:W0:Y:S02]  /*58f0*/  SYNCS.PHASECHK.TRANS64.TRYWAIT P1, [R10+URZ+0x28c50], R7 ;  /* 0x028c50070a0075a7 */ /* 0x000e24000802017f */
[----:B------:R-:W-:Y:S01]  /*5900*/  SHF.R.U32.HI R5, RZ, 0x4, R4 ;  /* 0x00000004ff057819 */ /* 0x000fe20000011604 */
[----:B------:R-:W-:-:S03]  /*5910*/  IMAD R4, R19, 0x1000, R14 ;  /* 0x0000100013047824 */ /* 0x000fc600078e020e */
[----:B------:R-:W-:-:S04]  /*5920*/  LOP3.LUT R5, R5, 0x3fff, RZ, 0xc0, !PT ;  /* 0x00003fff05057812 */ /* 0x000fc800078ec0ff */
[----:B------:R-:W-:Y:S01]  /*5930*/  LOP3.LUT R11, R5, 0x10000, RZ, 0xfc, !PT ;  /* 0x00010000050b7812 */ /* 0x000fe200078efcff */
[----:B------:R-:W-:Y:S01]  /*5940*/  IMAD.MOV.U32 R5, RZ, RZ, 0x40000040 ;  /* 0x40000040ff057424 */ /* 0x000fe200078e00ff */
[----:B0-----:R-:W-:Y:S06]  /*5950*/  @!P1 BRA `(.L_x_643) ;  /* 0x00000154009c9947 */ /* 0x001fec0003800000 */
.L_x_872:
[----:B------:R-:W-:Y:S05]  /*5960*/  BSYNC B0 ;  /* 0x0000000000007941 */ /* 0x000fea0003800000 */
.L_x_642:
[----:B------:R-:W-:Y:S01]  /*5970*/  BAR.SYNC.DEFER_BLOCKING 0xe, 0x100 ;  /* 0x0384000000007b1d */ /* 0x000fe20000010000 */
[----:B------:R-:W-:Y:S01]  /*5980*/  IMAD.MOV.U32 R6, RZ, RZ, R11 ;  /* 0x000000ffff067224 */ /* 0x000fe200078e000b */
[C---:B------:R-:W-:Y:S01]  /*5990*/  R2UR UR6, R4.reuse ;  /* 0x00000000040672ca */ /* 0x040fe200000e0000 */
[----:B0-----:R-:W-:Y:S01]  /*59a0*/  IMAD.MOV.U32 R7, RZ, RZ, 0x40000040 ;  /* 0x40000040ff077424 */ /* 0x001fe200078e00ff */
[----:B------:R-:W-:Y:S01]  /*59b0*/  R2UR UR7, R5 ;  /* 0x00000000050772ca */ /* 0x000fe200000e0000 */
[----:B------:R-:W-:Y:S01]  /*59c0*/  VIADD R8, R4, 0x100 ;  /* 0x0000010004087836 */ /* 0x000fe20000000000 */
[----:B------:R-:W-:Y:S01]  /*59d0*/  R2UR UR4, R6 ;  /* 0x00000000060472ca */ /* 0x000fe200000e0000 */
[----:B------:R-:W-:Y:S01]  /*59e0*/  IMAD.MOV.U32 R9, RZ, RZ, 0x40000040 ;  /* 0x40000040ff097424 */ /* 0x000fe200078e00ff */
[----:B------:R-:W-:Y:S01]  /*59f0*/  R2UR UR5, R7 ;  /* 0x00000000070572ca */ /* 0x000fe200000e0000 */
[----:B------:R-:W-:Y:S01]  /*5a00*/  IMAD.MOV.U32 R5, RZ, RZ, 0x40000040 ;  /* 0x40000040ff057424 */ /* 0x000fe200078e00ff */
[----:B------:R-:W-:Y:S01]  /*5a10*/  R2UR UR14, R8 ;  /* 0x00000000080e72ca */ /* 0x000fe200000e0000 */
[----:B------:R-:W-:Y:S01]  /*5a20*/  VIADD R8, R11, 0x2 ;  /* 0x000000020b087836 */ /* 0x000fe20000000000 */
[----:B------:R-:W-:Y:S01]  /*5a30*/  R2UR UR15, R9 ;  /* 0x00000000090f72ca */ /* 0x000fe200000e0000 */
[----:B------:R-:W-:Y:S01]  /*5a40*/  IMAD.MOV.U32 R9, RZ, RZ, 0x40000040 ;  /* 0x40000040ff097424 */ /* 0x000fe200078e00ff */
[C---:B------:R-:W-:Y:S01]  /*5a50*/  IADD3 R6, R4.reuse, 0x80, RZ ;  /* 0x0000008004067810 */ /* 0x040fe20007ffe0ff */
[----:B------:R-:W-:Y:S01]  /*5a60*/  VIADD R4, R4, 0x180 ;  /* 0x0000018004047836 */ /* 0x000fe20000000000 */
[----:B------:R-:W-:Y:S01]  /*5a70*/  R2UR UR11, R7 ;  /* 0x00000000070b72ca */ /* 0x000fe200000e0000 */
[----:B------:R-:W-:Y:S01]  /*5a80*/  IMAD.MOV.U32 R7, RZ, RZ, 0x40000040 ;  /* 0x40000040ff077424 */ /* 0x000fe200078e00ff */
[----:B------:R-:W-:Y:S01]  /*5a90*/  R2UR UR10, R6 ;  /* 0x00000000060a72ca */ /* 0x000fe200000e0000 */
[----:B------:R-:W-:Y:S01]  /*5aa0*/  VIADD R6, R11, 0x4 ;  /* 0x000000040b067836 */ /* 0x000fe20000000000 */
[----:B------:R-:W-:-:S02]  /*5ab0*/  R2UR UR8, R8 ;  /* 0x00000000080872ca */ /* 0x000fc400000e0000 */
[----:B------:R-:W-:Y:S01]  /*5ac0*/  R2UR UR9, R9 ;  /* 0x00000000090972ca */ /* 0x000fe200000e0000 */
[----:B------:R-:W-:Y:S01]  /*5ad0*/  WARPGROUP.ARRIVE ;  /* 0x00000000000079c5 */ /* 0x000fe20000000000 */
[----:B------:R-:W-:Y:S02]  /*5ae0*/  R2UR UR12, R6 ;  /* 0x00000000060c72ca */ /* 0x000fe400000e0000 */
[----:B------:R-:W-:-:S03]  /*5af0*/  R2UR UR13, R7 ;  /* 0x00000000070d72ca */ /* 0x000fc600000e0000 */
[----:B------:R-:W-:Y:S01]  /*5b00*/  HGMMA.64x256x16.F32 R24, gdesc[UR4].tnspB, RZ, !UPT, gsb0 ;  /* 0x43e00000041879f0 */ /* 0x000fe2000c0008ff */
[----:B------:R-:W-:Y:S01]  /*5b10*/  R2UR UR6, R4 ;  /* 0x00000000040672ca */ /* 0x000fe200000e0000 */
[----:B------:R-:W-:Y:S01]  /*5b20*/  VIADD R4, R11, 0x6 ;  /* 0x000000060b047836 */ /* 0x000fe20000000000 */
[----:B------:R-:W-:Y:S01]  /*5b30*/  R2UR UR7, R5 ;  /* 0x00000000050772ca */ /* 0x000fe200000e0000 */
[----:B------:R-:W-:-:S03]  /*5b40*/  IMAD.MOV.U32 R5, RZ, RZ, 0x40000040 ;  /* 0x40000040ff057424 */ /* 0x000fc600078e00ff */
[----:B------:R-:W-:Y:S02]  /*5b50*/  R2UR UR4, R4 ;  /* 0x00000000040472ca */ /* 0x000fe400000e0000 */
[----:B------:R-:W-:Y:S01]  /*5b60*/  R2UR UR5, R5 ;  /* 0x00000000050572ca */ /* 0x000fe200000e0000 */
        /* <DEDUP_REMOVED lines=16> */
.L_x_644:
[----:B------:R-:W-:Y:S01]  /*5c70*/  VIADD R3, R3, 0xfffffffe ;  /* 0xfffffffe03037836 */ /* 0x000fe20000000000 */
[----:B------:R-:W-:Y:S01]  /*5c80*/  BSSY B0, `(.L_x_645) ;  /* 0x00000cf000007945 */ /* 0x000fe20003800000 */
[----:B------:R-:W-:-:S03]  /*5c90*/  VIADD R10, R10, 0x28c60 ;  /* 0x00028c600a0a7836 */ /* 0x000fc60000000000 */
[----:B------:R-:W-:Y:S02]  /*5ca0*/  ISETP.GE.AND P1, PT, R3, R0, PT ;  /* 0x000000000300720c */ /* 0x000fe40003f26270 */
[----:B------:R-:W-:-:S04]  /*5cb0*/  PRMT R10, R190, 0x654, R10 ;  /* 0x00000654be0a7816 */ /* 0x000fc8000000000a */
[----:B------:R0:W-:Y:S07]  /*5cc0*/  SYNCS.ARRIVE.TRANS64.RED.A1T0 RZ, [R10+URZ], RZ ;  /* 0x000000ff0aff79a7 */ /* 0x0001ee000810043f */
[----:B------:R-:W-:Y:S05]  /*5cd0*/  @!P1 BRA `(.L_x_646) ;  /* 0x0000000c00249947 */ /* 0x000fea0003800000 */
.L_x_653:
[----:B------:R-:W-:Y:S01]  /*5ce0*/  BAR.SYNC.DEFER_BLOCKING 0xe, 0x100 ;  /* 0x0384000000007b1d */ /* 0x000fe20000010000 */
[C---:B01----:R-:W-:Y:S02]  /*5cf0*/  IMAD R10, R19.reuse, 0x40, R195 ;  /* 0x00000040130a7824 */ /* 0x043fe400078e02c3 */
[----:B------:R-:W-:Y:S02]  /*5d00*/  VIADD R19, R19, 0x1 ;  /* 0x0000000113137836 */ /* 0x000fe40000000000 */
[----:B------:R-:W-:-:S03]  /*5d10*/  IMAD R10, R10, 0x4, R2 ;  /* 0x000000040a0a7824 */ /* 0x000fc600078e0202 */
[----:B------:R-:W-:-:S04]  /*5d20*/  ISETP.NE.AND P1, PT, R19, 0x2, PT ;  /* 0x000000021300780c */ /* 0x000fc80003f25270 */
[----:B------:R-:W-:Y:S01]  /*5d30*/  SEL R19, R19, RZ, P1 ;  /* 0x000000ff13137207 */ /* 0x000fe20000800000 */
[----:B------:R-:W0:Y:S04]  /*5d40*/  LDS R11, [R10+0x28800] ;  /* 0x028800000a0b7984 */ /* 0x000e280000000800 */
[----:B------:R-:W1:Y:S01]  /*5d50*/  LDS R10, [R10+0x28820] ;  /* 0x028820000a0a7984 */ /* 0x000e620000000800 */
[-C--:B0-----:R-:W-:Y:S01]  /*5d60*/  FMUL.FTZ R24, R24, R11.reuse ;  /* 0x0000000b18187220 */ /* 0x081fe20000410000 */
[-C--:B------:R-:W-:Y:S01]  /*5d70*/  FMUL.FTZ R25, R25, R11.reuse ;  /* 0x0000000b19197220 */ /* 0x080fe20000410000 */
[-C--:B------:R-:W-:Y:S01]  /*5d80*/  FMUL.FTZ R28, R28, R11.reuse ;  /* 0x0000000b1c1c7220 */ /* 0x080fe20000410000 */
[-C--:B------:R-:W-:Y:S01]  /*5d90*/  FMUL.FTZ R29, R29, R11.reuse ;  /* 0x0000000b1d1d7220 */ /* 0x080fe20000410000 */
        /* <DEDUP_REMOVED lines=64> */
[----:B------:R-:W-:Y:S01]  /*61a0*/  SEL R10, RZ, 0x1, P1 ;  /* 0x00000001ff0a7807 */ /* 0x000fe20000800000 */
        /* <DEDUP_REMOVED lines=60> */
[----:B------:R-:W-:Y:S01]  /*6570*/  LOP3.LUT R185, R185, R10, RZ, 0x3c, !PT ;  /* 0x0000000ab9b97212 */ /* 0x000fe200078e3cff */
[----:B------:R-:W-:Y:S06]  /*6580*/  @!P0 BRA `(.L_x_647) ;  /* 0x0000000000048947 */ /* 0x000fec0003800000 */
[----:B------:R-:W-:Y:S01]  /*6590*/  BPT.TRAP 0x1 ;  /* 0x000000040000795c */ /* 0x000fe20000300000 */
.L_x_647:
[----:B------:R-:W-:Y:S01]  /*65a0*/  IMAD R10, R19, 0x8, R2 ;  /* 0x00000008130a7824 */ /* 0x000fe200078e0202 */
[----:B------:R-:W-:-:S04]  /*65b0*/  SHF.L.U32 R11, R185, 0x1f, RZ ;  /* 0x0000001fb90b7819 */ /* 0x000fc800000006ff */
[----:B------:R0:W1:Y:S01]  /*65c0*/  SYNCS.PHASECHK.TRANS64.TRYWAIT P1, [R10+URZ+0x28c50], R11 ;  /* 0x028c500b0a0075a7 */ /* 0x000062000802017f */
[----:B------:R-:W-:Y:S05]  /*65d0*/  @!P0 BRA `(.L_x_648) ;  /* 0x0000000000048947 */ /* 0x000fea0003800000 */
[----:B------:R-:W-:Y:S01]  /*65e0*/  BPT.TRAP 0x1 ;  /* 0x000000040000795c */ /* 0x000fe20000300000 */
.L_x_648:
[----:B------:R-:W-:Y:S04]  /*65f0*/  BSSY B1, `(.L_x_649) ;  /* 0x0000004000017945 */ /* 0x000fe80003800000 */
[----:B-1----:R-:W-:Y:S05]  /*6600*/  @P1 BRA `(.L_x_650) ;  /* 0x0000000000081947 */ /* 0x002fea0003800000 */
[----:B------:R-:W1:Y:S02]  /*6610*/  SYNCS.PHASECHK.TRANS64.TRYWAIT P1, [R10+URZ+0x28c50], R11 ;  /* 0x028c500b0a0075a7 */ /* 0x000e64000802017f */
[----:B-1----:R-:W-:Y:S05]  /*6620*/  @!P1 BRA `(.L_x_651) ;  /* 0x00000148007c9947 */ /* 0x002fea0003800000 */
.L_x_650:
[----:B------:R-:W-:Y:S05]  /*6630*/  BSYNC B1 ;  /* 0x0000000000017941 */ /* 0x000fea0003800000 */
.L_x_649:
[----:B01----:R-:W-:Y:S01]  /*6640*/  IMAD R10, R19, 0x1000, R14 ;  /* 0x00001000130a7824 */ /* 0x003fe200078e020e */
[----:B------:R-:W-:Y:S01]  /*6650*/  WARPGROUP.ARRIVE ;  /* 0x00000000000079c5 */ /* 0x000fe20000000000 */
[----:B------:R-:W-:Y:S01]  /*6660*/  IMAD.MOV.U32 R11, RZ, RZ, 0x40000040 ;  /* 0x40000040ff0b7424 */ /* 0x000fe200078e00ff */
[----:B------:R-:W-:Y:S01]  /*6670*/  R2UR UR8, R8 ;  /* 0x00000000080872ca */ /* 0x000fe200000e0000 */
[C---:B------:R-:W-:Y:S01]  /*6680*/  VIADD R12, R10.reuse, 0x80 ;  /* 0x000000800a0c7836 */ /* 0x040fe20000000000 */
[----:B------:R-:W-:Y:S01]  /*6690*/  R2UR UR6, R10 ;  /* 0x000000000a0672ca */ /* 0x000fe200000e0000 */
[----:B------:R-:W-:Y:S01]  /*66a0*/  IMAD.MOV.U32 R13, RZ, RZ, 0x40000040 ;  /* 0x40000040ff0d7424 */ /* 0x000fe200078e00ff */
[C---:B------:R-:W-:Y:S02]  /*66b0*/  R2UR UR7, R11.reuse ;  /* 0x000000000b0772ca */ /* 0x040fe400000e0000 */
[----:B------:R-:W-:Y:S02]  /*66c0*/  R2UR UR10, R12 ;  /* 0x000000000c0a72ca */ /* 0x000fe400000e0000 */
[C---:B------:R-:W-:Y:S01]  /*66d0*/  IADD3 R12, R10.reuse, 0x100, RZ ;  /* 0x000001000a0c7810 */ /* 0x040fe20007ffe0ff */
[----:B------:R-:W-:Y:S01]  /*66e0*/  VIADD R10, R10, 0x180 ;  /* 0x000001800a0a7836 */ /* 0x000fe20000000000 */
[----:B------:R-:W-:-:S02]  /*66f0*/  R2UR UR5, R11 ;  /* 0x000000000b0572ca */ /* 0x000fc400000e0000 */
[----:B------:R-:W-:Y:S02]  /*6700*/  R2UR UR11, R13 ;  /* 0x000000000d0b72ca */ /* 0x000fe400000e0000 */
[----:B------:R-:W-:Y:S01]  /*6710*/  R2UR UR18, R10 ;  /* 0x000000000a1272ca */ /* 0x000fe200000e0000 */
[----:B------:R-:W-:Y:S01]  /*6720*/  VIADD R10, R2, 0x26800 ;  /* 0x00026800020a7836 */ /* 0x000fe20000000000 */
[----:B------:R-:W-:Y:S02]  /*6730*/  R2UR UR9, R9 ;  /* 0x00000000090972ca */ /* 0x000fe400000e0000 */
[----:B------:R-:W-:Y:S02]  /*6740*/  R2UR UR14, R12 ;  /* 0x000000000c0e72ca */ /* 0x000fe400000e0000 */
[----:B------:R-:W-:Y:S02]  /*6750*/  SHF.R.U32.HI R10, RZ, 0x4, R10 ;  /* 0x00000004ff0a7819 */ /* 0x000fe4000001160a */
[----:B------:R-:W-:-:S02]  /*6760*/  R2UR UR15, R13 ;  /* 0x000000000d0f72ca */ /* 0x000fc400000e0000 */
[----:B------:R-:W-:Y:S02]  /*6770*/  LOP3.LUT R10, R10, 0x3fff, RZ, 0xc0, !PT ;  /* 0x00003fff0a0a7812 */ /* 0x000fe400078ec0ff */
[----:B------:R-:W-:Y:S02]  /*6780*/  R2UR UR12, R6 ;  /* 0x00000000060c72ca */ /* 0x000fe400000e0000 */
[----:B------:R-:W-:Y:S02]  /*6790*/  LOP3.LUT R10, R10, 0x10000, RZ, 0xfc, !PT ;  /* 0x000100000a0a7812 */ /* 0x000fe400078efcff */
[----:B------:R-:W-:Y:S02]  /*67a0*/  R2UR UR13, R7 ;  /* 0x00000000070d72ca */ /* 0x000fe400000e0000 */
[----:B------:R-:W-:Y:S02]  /*67b0*/  R2UR UR4, R10 ;  /* 0x000000000a0472ca */ /* 0x000fe400000e0000 */
[----:B------:R-:W-:-:S02]  /*67c0*/  R2UR UR19, R11 ;  /* 0x000000000b1372ca */ /* 0x000fc400000e0000 */
[----:B------:R-:W-:Y:S02]  /*67d0*/  R2UR UR16, R4 ;  /* 0x00000000041072ca */ /* 0x000fe400000e0000 */
[----:B------:R-:W-:-:S07]  /*67e0*/  R2UR UR17, R5 ;  /* 0x00000000051172ca */ /* 0x000fce00000e0000 */
        /* <DEDUP_REMOVED lines=17> */
.L_x_652:
[----:B------:R-:W-:Y:S01]  /*6900*/  IMAD R10, R19, 0x8, R2 ;  /* 0x00000008130a7824 */ /* 0x000fe200078e0202 */
[C---:B------:R-:W-:Y:S01]  /*6910*/  ISETP.GT.AND P1, PT, R3.reuse, R0, PT ;  /* 0x000000000300720c */ /* 0x040fe20003f24270 */
[----:B------:R-:W-:Y:S02]  /*6920*/  VIADD R3, R3, 0xffffffff ;  /* 0xffffffff03037836 */ /* 0x000fe40000000000 */
[----:B------:R-:W-:-:S05]  /*6930*/  VIADD R10, R10, 0x28c60 ;  /* 0x00028c600a0a7836 */ /* 0x000fca0000000000 */
[----:B------:R-:W-:-:S04]  /*6940*/  PRMT R10, R190, 0x654, R10 ;  /* 0x00000654be0a7816 */ /* 0x000fc8000000000a */
[----:B------:R1:W-:Y:S01]  /*6950*/  SYNCS.ARRIVE.TRANS64.RED.A1T0 RZ, [R10+URZ], RZ ;  /* 0x000000ff0aff79a7 */ /* 0x0003e2000810043f */
[----:B------:R-:W-:Y:S05]  /*6960*/  @P1 BRA `(.L_x_653) ;  /* 0xfffffff000dc1947 */ /* 0x000fea000383ffff */
.L_x_646:
[----:B------:R-:W-:Y:S05]  /*6970*/  BSYNC B0 ;  /* 0x0000000000007941 */ /* 0x000fea0003800000 */
.L_x_645:
[----:B------:R-:W-:Y:S01]  /*6980*/  BAR.SYNC.DEFER_BLOCKING 0xe, 0x100 ;  /* 0x0384000000007b1d */ /* 0x000fe20000010000 */
[C---:B------:R-:W-:Y:S01]  /*6990*/  IMAD R0, R19.reuse, 0x40, R195 ;  /* 0x0000004013007824 */ /* 0x040fe200078e02c3 */
[----:B------:R-:W-:Y:S01]  /*69a0*/  PLOP3.LUT P0, PT, PT, PT, PT, 0x8, 0x0 ;  /* 0x000000000000781c */ /* 0x000fe20003f0e170 */
[----:B------:R-:W-:Y:S01]  /*69b0*/  VIADD R19, R19, 0x1 ;  /* 0x0000000113137836 */ /* 0x000fe20000000000 */
[----:B------:R-:W-:Y:S01]  /*69c0*/  CS2R R20, SRZ ;  /* 0x0000000000147805 */ /* 0x000fe2000001ff00 */
[----:B------:R-:W-:-:S03]  /*69d0*/  IMAD R2, R0, 0x4, R2 ;  /* 0x0000000400027824 */ /* 0x000fc600078e0202 */
[----:B------:R-:W-:-:S04]  /*69e0*/  ISETP.NE.AND P1, PT, R19, 0x2, PT ;  /* 0x000000021300780c */ /* 0x000fc80003f25270 */
[----:B------:R-:W-:Y:S01]  /*69f0*/  SEL R19, R19, RZ, P1 ;  /* 0x000000ff13137207 */ /* 0x000fe20000800000 */
[----:B------:R-:W2:Y:S02]  /*6a00*/  LDS R0, [R2+0x28800] ;  /* 0x0288000002007984 */ /* 0x000ea40000000800 */
        /* <DEDUP_REMOVED lines=63> */
[----:B------:R-:W-:-:S02]  /*6e00*/  FMUL.FTZ R149, R149, R0 ;  /* 0x0000000095957220 */ /* 0x000fc40000410000 */
        /* <DEDUP_REMOVED lines=65> */
[----:B------:R-:W-:-:S04]  /*7220*/  SEL R0, RZ, 0x1, P1 ;  /* 0x00000001ff007807 */ /* 0x000fc80000800000 */
[----:B------:R-:W-:Y:S01]  /*7230*/  LOP3.LUT R185, R185, R0, RZ, 0x3c, !PT ;  /* 0x00000000b9b97212 */ /* 0x000fe200078e3cff */
[----:B------:R-:W-:Y:S06]  /*7240*/  BAR.ARV 0xf, 0x100 ;  /* 0x03c4000000007b1d */ /* 0x000fec0000002000 */
[----:B------:R-:W-:Y:S05]  /*7250*/  BRA `(.L_x_640) ;  /* 0x0000006c00c87947 */ /* 0x000fea0003800000 */
.L_x_637:
[----:B------:R-:W-:Y:S01]  /*7260*/  LOP3.LUT P1, RZ, R18, 0x4, RZ, 0xc0, !PT ;  /* 0x0000000412ff7812 */ /* 0x000fe2000782c0ff */
[----:B------:R-:W-:Y:S01]  /*7270*/  BSSY B0, `(.L_x_654) ;  /* 0x000001e000007945 */ /* 0x000fe20003800000 */
[----:B------:R-:W-:-:S11]  /*7280*/  IMAD.MOV.U32 R0, RZ, RZ, RZ ;  /* 0x000000ffff007224 */ /* 0x000fd600078e00ff */
[----:B------:R-:W-:Y:S05]  /*7290*/  @!P1 BRA `(.L_x_655) ;  /* 0x00000000006c9947 */ /* 0x000fea0003800000 */
[-C--:B------:R-:W-:Y:S02]  /*72a0*/  IABS R0, R10.reuse ;  /* 0x0000000a00007213 */ /* 0x080fe40000000000 */
[----:B------:R-:W-:Y:S02]  /*72b0*/  IADD3 R3, R171, -0x1, R10 ;  /* 0xffffffffab037810 */ /* 0x000fe40007ffe00a */
[----:B------:R-:W4:Y:S01]  /*72c0*/  I2F.RP R6, R0 ;  /* 0x0000000000067306 */ /* 0x000f220000209400 */
[----:B------:R-:W-:-:S05]  /*72d0*/  IABS R8, R10 ;  /* 0x0000000a00087213 */ /* 0x000fca0000000000 */
[----:B------:R-:W-:Y:S02]  /*72e0*/  IMAD.MOV R8, RZ, RZ, -R8 ;  /* 0x000000ffff087224 */ /* 0x000fe400078e0a08 */
[----:B----4-:R-:W4:Y:S02]  /*72f0*/  MUFU.RCP R6, R6 ;  /* 0x0000000600067308 */ /* 0x010f240000001000 */
[----:B----4-:R-:W-:Y:S01]  /*7300*/  VIADD R4, R6, 0xffffffe ;  /* 0x0ffffffe06047836 */ /* 0x010fe20000000000 */
[----:B------:R-:W-:Y:S02]  /*7310*/  IABS R6, R3 ;  /* 0x0000000300067213 */ /* 0x000fe40000000000 */
[----:B------:R-:W-:-:S03]  /*7320*/  LOP3.LUT R3, R3, R10, RZ, 0x3c, !PT ;  /* 0x0000000a03037212 */ /* 0x000fc600078e3cff */
[----:B------:R4:W0:Y:S01]  /*7330*/  F2I.FTZ.U32.TRUNC.NTZ R5, R4 ;  /* 0x0000000400057305 */ /* 0x000822000021f000 */
[----:B------:R-:W-:Y:S01]  /*7340*/  ISETP.GE.AND P2, PT, R3, RZ, PT ;  /* 0x000000ff0300720c */ /* 0x000fe20003f46270 */
[----:B----4-:R-:W-:Y:S02]  /*7350*/  IMAD.MOV.U32 R4, RZ, RZ, RZ ;  /* 0x000000ffff047224 */ /* 0x010fe400078e00ff */
[----:B0-----:R-:W-:-:S04]  /*7360*/  IMAD.MOV R7, RZ, RZ, -R5 ;  /* 0x000000ffff077224 */ /* 0x001fc800078e0a05 */
        /* <DEDUP_REMOVED lines=14> */
.L_x_655:
[----:B------:R-:W-:Y:S05]  /*7450*/  BSYNC B0 ;  /* 0x0000000000007941 */ /* 0x000fea0003800000 */
.L_x_654:
        /* <DEDUP_REMOVED lines=71> */
[----:B------:R-:W2:Y:S01]  /*78d0*/  LDL R3, [R1+0x44] ;  /* 0x0000440001037983 */ /* 0x000ea20000100800 */
[----:B------:R-:W-:Y:S03]  /*78e0*/  BSSY B6, `(.L_x_656) ;  /* 0x000001c000067945 */ /* 0x000fe60003800000 */
[----:B--2---:R-:W0:Y:S02]  /*78f0*/  SHFL.IDX PT, R0, R3, RZ, 0x1f ;  /* 0x00001fff03007589 */ /* 0x004e2400000e0000 */
[----:B0-----:R-:W-:-:S04]  /*7900*/  LEA.HI R3, R0, R0, RZ, 0x1 ;  /* 0x0000000000037211 */ /* 0x001fc800078f08ff */
[----:B------:R-:W-:-:S05]  /*7910*/  LOP3.LUT R3, R3, 0x1fffe, RZ, 0xc0, !PT ;  /* 0x0001fffe03037812 */ /* 0x000fca00078ec0ff */
        /* <DEDUP_REMOVED lines=24> */
.L_x_657:
[----:B------:R-:W-:Y:S05]  /*7aa0*/  BSYNC B6 ;  /* 0x0000000000067941 */ /* 0x000fea0003800000 */
.L_x_656:
[----:B------:R-:W-:Y:S02]  /*7ab0*/  ULDC UR4, c[0x0][0x3f4] ;  /* 0x0000fd0000047ab9 */ /* 0x000fe40000000800 */
[----:B------:R-:W-:-:S13]  /*7ac0*/  ISETP.LT.AND P0, PT, RZ, UR4, PT ;  /* 0x00000004ff007c0c */ /* 0x000fda000bf01270 */
[----:B------:R-:W-:Y:S05]  /*7ad0*/  @P0 BRA `(.L_x_658) ;  /* 0x0000000000400947 */ /* 0x000fea0003800000 */
[----:B------:R-:W2:Y:S02]  /*7ae0*/  LDL R20, [R1+0x3c] ;  /* 0x00003c0001147983 */ /* 0x000ea40000100800 */
[----:B--2---:R-:W-:-:S04]  /*7af0*/  LEA.HI R0, R20, R20, RZ, 0x1 ;  /* 0x0000001414007211 */ /* 0x004fc800078f08ff */
[----:B------:R-:W-:-:S05]  /*7b00*/  LOP3.LUT R0, R0, 0xfffffffe, RZ, 0xc0, !PT ;  /* 0xfffffffe00007812 */ /* 0x000fca00078ec0ff */
[----:B------:R-:W-:-:S05]  /*7b10*/  IMAD.IADD R0, R20, 0x1, -R0 ;  /* 0x0000000114007824 */ /* 0x000fca00078e0a00 */
[----:B------:R-:W-:-:S04]  /*7b20*/  SHF.L.U32 R3, R0, 0x1f, RZ ;  /* 0x0000001f00037819 */ /* 0x000fc800000006ff */
[----:B------:R0:W1:Y:S03]  /*7b30*/  SYNCS.PHASECHK.TRANS64.TRYWAIT P0, [R2+URZ+0x28c00], R3 ;  /* 0x028c0003020075a7 */ /* 0x000066000800017f */
[----:B-1----:R-:W-:Y:S05]  /*7b40*/  @!P0 NANOSLEEP.SYNCS 0x989680 ;  /* 0x009896800000895d */ /* 0x002fea0003900000 */
[----:B------:R-:W1:Y:S01]  /*7b50*/  @!P0 SYNCS.PHASECHK.TRANS64 P0, [R2+URZ+0x28c00], R3 ;  /* 0x028c0003020085a7 */ /* 0x000e62000800007f */
[----:B------:R-:W-:Y:S04]  /*7b60*/  BSSY B0, `(.L_x_659) ;  /* 0x0000006000007945 */ /* 0x000fe80003800000 */
[----:B-1----:R-:W-:Y:S05]  /*7b70*/  @P0 BRA `(.L_x_660) ;  /* 0x0000000000100947 */ /* 0x002fea0003800000 */
.L_x_661:
[----:B-1----:R1:W2:Y:S02]  /*7b80*/  SYNCS.PHASECHK.TRANS64.TRYWAIT P0, [R2+URZ+0x28c00], R3 ;  /* 0x028c0003020075a7 */ /* 0x0022a4000800017f */
[----:B--2---:R-:W-:Y:S05]  /*7b90*/  @!P0 NANOSLEEP.SYNCS 0x989680 ;  /* 0x009896800000895d */ /* 0x004fea0003900000 */
[----:B------:R-:W2:Y:S02]  /*7ba0*/  @!P0 SYNCS.PHASECHK.TRANS64 P0, [R2+URZ+0x28c00], R3 ;  /* 0x028c0003020085a7 */ /* 0x000ea4000800007f */
[----:B--2---:R-:W-:Y:S05]  /*7bb0*/  @!P0 BRA `(.L_x_661) ;  /* 0xfffffffc00f08947 */ /* 0x004fea000383ffff */
.L_x_660:
[----:B------:R-:W-:Y:S05]  /*7bc0*/  BSYNC B0 ;  /* 0x0000000000007941 */ /* 0x000fea0003800000 */
.L_x_659:
[----:B------:R-:W-:Y:S05]  /*7bd0*/  BRA `(.L_x_662) ;  /* 0x0000002000c07947 */ /* 0x000fea0003800000 */
.L_x_658:
[----:B-----5:R-:W-:Y:S01]  /*7be0*/  SHF.R.S32.HI R0, RZ, 0x1f, R154 ;  /* 0x0000001fff007819 */ /* 0x020fe2000001149a */
[----:B------:R-:W-:Y:S01]  /*7bf0*/  VIADD R4, R2, 0x20400 ;  /* 0x0002040002047836 */ /* 0x000fe20000000000 */
[----:B------:R-:W-:Y:S01]  /*7c00*/  ULDC.64 UR4, c[0x0][0x3f8] ;  /* 0x0000fe0000047ab9 */ /* 0x000fe20000000a00 */
[----:B------:R-:W-:Y:S01]  /*7c10*/  ULDC.64 UR6, c[0x0][0x408] ;  /* 0x0001020000067ab9 */ /* 0x000fe20000000a00 */
[----:B------:R-:W-:Y:S01]  /*7c20*/  BSSY B6, `(.L_x_663) ;  /* 0x0000021000067945 */ /* 0x000fe20003800000 */
[----:B------:R-:W-:Y:S01]  /*7c30*/  IMAD R3, R0, UR4, RZ ;  /* 0x0000000400037c24 */ /* 0x000fe2000f8e02ff */
[----:B------:R-:W-:Y:S01]  /*7c40*/  LOP3.LUT P0, RZ, R4, 0x3ff, RZ, 0xc0, !PT ;  /* 0x000003ff04ff7812 */ /* 0x000fe2000780c0ff */
[----:B------:R-:W-:Y:S02]  /*7c50*/  IMAD R9, R0, UR6, RZ ;  /* 0x0000000600097c24 */ /* 0x000fe4000f8e02ff */
[----:B------:R-:W-:-:S04]  /*7c60*/  IMAD.WIDE.U32 R4, R154, UR4, RZ ;  /* 0x000000049a047c25 */ /* 0x000fc8000f8e00ff */
[C---:B------:R-:W-:Y:S01]  /*7c70*/  IMAD R3, R154.reuse, UR5, R3 ;  /* 0x000000059a037c24 */ /* 0x040fe2000f8e0203 */
[----:B------:R-:W-:Y:S01]  /*7c80*/  ULDC.64 UR4, c[0x0][0x3e8] ;  /* 0x0000fa0000047ab9 */ /* 0x000fe20000000a00 */
[----:B------:R-:W-:Y:S01]  /*7c90*/  IMAD.WIDE.U32 R6, R154, UR6, RZ ;  /* 0x000000069a067c25 */ /* 0x000fe2000f8e00ff */
[----:B------:R-:W-:-:S03]  /*7ca0*/  LEA R25, P1, R4, UR4, 0x1 ;  /* 0x0000000404197c11 */ /* 0x000fc6000f8208ff */
[----:B------:R-:W-:Y:S01]  /*7cb0*/  IMAD R9, R154, UR7, R9 ;  /* 0x000000079a097c24 */ /* 0x000fe2000f8e0209 */
[----:B------:R-:W-:Y:S01]  /*7cc0*/  ULDC.64 UR6, c[0x0][0x400] ;  /* 0x0001000000067ab9 */ /* 0x000fe20000000a00 */
[----:B------:R-:W-:Y:S01]  /*7cd0*/  IMAD.IADD R5, R3, 0x1, R5 ;  /* 0x0000000103057824 */ /* 0x000fe200078e0205 */
[----:B------:R-:W-:Y:S01]  /*7ce0*/  LEA R27, P2, R6, UR6, 0x1 ;  /* 0x00000006061b7c11 */ /* 0x000fe2000f8408ff */
[----:B------:R-:W-:-:S03]  /*7cf0*/  IMAD.IADD R3, R9, 0x1, R7 ;  /* 0x0000000109037824 */ /* 0x000fc600078e0207 */
[----:B------:R-:W-:Y:S02]  /*7d00*/  LEA.HI.X R26, R4, UR5, R5, 0x1, P1 ;  /* 0x00000005041a7c11 */ /* 0x000fe400088f0c05 */
[----:B------:R-:W-:Y:S01]  /*7d10*/  LEA.HI.X R24, R6, UR7, R3, 0x1, P2 ;  /* 0x0000000706187c11 */ /* 0x000fe200090f0c03 */
[----:B------:R-:W-:Y:S06]  /*7d20*/  @!P0 BRA `(.L_x_664) ;  /* 0x0000000000408947 */ /* 0x000fec0003800000 */
        /* <DEDUP_REMOVED lines=16> */
.L_x_664:
[----:B------:R-:W-:Y:S05]  /*7e30*/  BSYNC B6 ;  /* 0x0000000000067941 */ /* 0x000fea0003800000 */
.L_x_663:
[----:B------:R-:W-:Y:S01]  /*7e40*/  ULDC.U8 UR4, c[0x0][0x410] ;  /* 0x0001040000047ab9 */ /* 0x000fe20000000000 */
[----:B------:R-:W-:Y:S01]  /*7e50*/  BSSY B0, `(.L_x_665) ;  /* 0x0000200000007945 */ /* 0x000fe20003800000 */
[----:B------:R-:W-:Y:S01]  /*7e60*/  ISETP.NE.AND P0, PT, RZ, UR4, PT ;  /* 0x00000004ff007c0c */ /* 0x000fe2000bf05270 */
[----:B------:R-:W-:-:S12]  /*7e70*/  IMAD R4, R153, 0x40, R186 ;  /* 0x0000004099047824 */ /* 0x000fd800078e02ba */
[----:B------:R-:W-:Y:S05]  /*7e80*/  @!P0 BRA `(.L_x_666) ;  /* 0x0000001000108947 */ /* 0x000fea0003800000 */
[----:B------:R-:W-:-:S03]  /*7e90*/  UMOV UR4, 0xffffffff ;  /* 0xffffffff00047882 */ /* 0x000fc60000000000 */
[----:B------:R-:W-:Y:S05]  /*7ea0*/  BRA.DIV UR4, `(.L_x_667) ;  /* 0x0000013204707947 */ /* 0x000fea000b800000 */
[----:B------:R0:W1:Y:S04]  /*7eb0*/  SHFL.IDX PT, R0, R26, RZ, 0x1c1f ;  /* 0x001c1fff1a007589 */ /* 0x00006800000e0000 */
[----:B------:R0:W2:Y:S04]  /*7ec0*/  SHFL.IDX PT, R3, R25, RZ, 0x1c1f ;  /* 0x001c1fff19037589 */ /* 0x0000a800000e0000 */
[----:B------:R-:W3:Y:S04]  /*7ed0*/  SHFL.IDX PT, R24, R24, RZ, 0x1c1f ;  /* 0x001c1fff18187589 */ /* 0x000ee800000e0000 */
[----:B------:R0:W4:Y:S02]  /*7ee0*/  SHFL.IDX PT, R21, R27, RZ, 0x1c1f ;  /* 0x001c1fff1b157589 */ /* 0x00012400000e0000 */
.L_x_878:
[----:B------:R-:W5:Y:S01]  /*7ef0*/  LDL R11, [R1+0x3c] ;  /* 0x00003c00010b7983 */ /* 0x000f620000100800 */
[----:B------:R-:W-:Y:S01]  /*7f00*/  ULDC UR4, c[0x0][0x448] ;  /* 0x0001120000047ab9 */ /* 0x000fe20000000800 */
[----:B------:R-:W-:Y:S01]  /*7f10*/  IMAD.SHL.U32 R5, R191, 0x40, RZ ;  /* 0x00000040bf057824 */ /* 0x000fe200078e00ff */
[----:B------:R-:W-:Y:S01]  /*7f20*/  BSSY B1, `(.L_x_668) ;  /* 0x0000028000017945 */ /* 0x000fe20003800000 */
[----:B0-----:R-:W-:Y:S01]  /*7f30*/  IMAD R25, R155, UR4, RZ ;  /* 0x000000049b197c24 */ /* 0x001fe2000f8e02ff */
[----:B------:R-:W-:Y:S02]  /*7f40*/  CS2R R8, SRZ ;  /* 0x0000000000087805 */ /* 0x000fe4000001ff00 */
[----:B------:R-:W-:Y:S02]  /*7f50*/  LOP3.LUT R5, R5, 0x1c0, RZ, 0xc0, !PT ;  /* 0x000001c005057812 */ /* 0x000fe400078ec0ff */
[----:B------:R-:W-:Y:S01]  /*7f60*/  ISETP.GE.AND P0, PT, R4, R25, PT ;  /* 0x000000190400720c */ /* 0x000fe20003f06270 */
[----:B------:R-:W-:Y:S01]  /*7f70*/  IMAD R25, R153, -0x40, R25 ;  /* 0xffffffc099197824 */ /* 0x000fe200078e0219 */
[----:B------:R-:W-:-:S02]  /*7f80*/  LOP3.LUT R6, R5, 0x18, R16, 0xf8, !PT ;  /* 0x0000001805067812 */ /* 0x000fc400078ef810 */
[----:B------:R-:W-:-:S04]  /*7f90*/  SHF.R.U32.HI R7, RZ, 0x3, R5 ;  /* 0x00000003ff077819 */ /* 0x000fc80000011605 */
[----:B------:R-:W-:Y:S02]  /*7fa0*/  LOP3.LUT R27, R6, R7, RZ, 0x3c, !PT ;  /* 0x00000007061b7212 */ /* 0x000fe400078e3cff */
[----:B------:R-:W-:Y:S02]  /*7fb0*/  CS2R R6, SRZ ;  /* 0x0000000000067805 */ /* 0x000fe4000001ff00 */
[----:B-----5:R-:W-:-:S04]  /*7fc0*/  LEA.HI R5, R11, R11, RZ, 0x1 ;  /* 0x0000000b0b057211 */ /* 0x020fc800078f08ff */
[----:B------:R-:W-:Y:S02]  /*7fd0*/  LOP3.LUT R10, R5, 0xfffffffe, RZ, 0xc0, !PT ;  /* 0xfffffffe050a7812 */ /* 0x000fe400078ec0ff */
[----:B------:R-:W-:-:S03]  /*7fe0*/  CS2R R4, SRZ ;  /* 0x0000000000047805 */ /* 0x000fc6000001ff00 */
[----:B------:R-:W-:Y:S01]  /*7ff0*/  IMAD.IADD R26, R11, 0x1, -R10 ;  /* 0x000000010b1a7824 */ /* 0x000fe200078e0a0a */
[----:B------:R-:W-:Y:S01]  /*8000*/  CS2R R10, SRZ ;  /* 0x00000000000a7805 */ /* 0x000fe2000001ff00 */
[----:B------:R-:W-:Y:S06]  /*8010*/  @P0 BRA `(.L_x_669) ;  /* 0x0000000000600947 */ /* 0x000fec0003800000 */
[----:B------:R-:W-:Y:S01]  /*8020*/  ULDC UR4, c[0x0][0x3f4] ;  /* 0x0000fd0000047ab9 */ /* 0x000fe20000000800 */
[----:B------:R-:W-:Y:S01]  /*8030*/  IMAD.SHL.U32 R14, R194, 0x2, RZ ;  /* 0x00000002c20e7824 */ /* 0x000fe200078e00ff */
[----:B------:R-:W-:Y:S01]  /*8040*/  ISETP.GE.AND P2, PT, R188, UR4, PT ;  /* 0x00000004bc007c0c */ /* 0x000fe2000bf46270 */
[----:B--2---:R-:W-:Y:S01]  /*8050*/  IMAD.MOV.U32 R4, RZ, RZ, R3 ;  /* 0x000000ffff047224 */ /* 0x004fe200078e0003 */
[C---:B------:R-:W-:Y:S01]  /*8060*/  ISETP.GE.AND P3, PT, R194.reuse, UR4, PT ;  /* 0x00000004c2007c0c */ /* 0x040fe2000bf66270 */
[----:B-1----:R-:W-:Y:S01]  /*8070*/  IMAD.MOV.U32 R5, RZ, RZ, R0 ;  /* 0x000000ffff057224 */ /* 0x002fe200078e0000 */
[----:B------:R-:W-:Y:S02]  /*8080*/  SHF.R.S32.HI R7, RZ, 0x1f, R194 ;  /* 0x0000001fff077819 */ /* 0x000fe400000114c2 */
[----:B------:R-:W-:Y:S01]  /*8090*/  CS2R R8, SRZ ;  /* 0x0000000000087805 */ /* 0x000fe2000001ff00 */
[----:B----4-:R-:W-:Y:S01]  /*80a0*/  IMAD.MOV.U32 R6, RZ, RZ, R21 ;  /* 0x000000ffff067224 */ /* 0x010fe200078e0015 */
[----:B------:R-:W-:Y:S01]  /*80b0*/  SHF.L.U64.HI R15, R194, 0x1, R7 ;  /* 0x00000001c20f7819 */ /* 0x000fe20000010207 */
[----:B---3--:R-:W-:-:S04]  /*80c0*/  IMAD.MOV.U32 R7, RZ, RZ, R24 ;  /* 0x000000ffff077224 */ /* 0x008fc800078e0018 */
[C---:B------:R-:W-:Y:S02]  /*80d0*/  @!P2 IMAD.WIDE R4, R188.reuse, 0x2, R4 ;  /* 0x00000002bc04a825 */ /* 0x040fe400078e0204 */
[-C--:B------:R-:W-:Y:S02]  /*80e0*/  @!P3 IADD3 R12, P0, R3, R14.reuse, RZ ;  /* 0x0000000e030cb210 */ /* 0x080fe40007f1e0ff */
[----:B------:R-:W-:Y:S01]  /*80f0*/  @!P3 IADD3 R14, P1, R21, R14, RZ ;  /* 0x0000000e150eb210 */ /* 0x000fe20007f3e0ff */
[----:B------:R0:W5:Y:S01]  /*8100*/  @!P2 LD.E.64 R8, desc[UR42][R4.64] ;  /* 0x0000002a0408a980 */ /* 0x000162000c101b00 */
[----:B------:R-:W-:Y:S01]  /*8110*/  @!P2 IMAD.WIDE R20, R188, 0x2, R6 ;  /* 0x00000002bc14a825 */ /* 0x000fe200078e0206 */
[----:B------:R-:W-:Y:S02]  /*8120*/  CS2R R10, SRZ ;  /* 0x00000000000a7805 */ /* 0x000fe4000001ff00 */
[----:B------:R-:W-:Y:S01]  /*8130*/  CS2R R6, SRZ ;  /* 0x0000000000067805 */ /* 0x000fe2000001ff00 */
[----:B------:R-:W-:-:S02]  /*8140*/  @!P3 IMAD.X R13, R0, 0x1, R15, P0 ;  /* 0x00000001000db824 */ /* 0x000fc400000e060f */
[----:B------:R-:W-:Y:S01]  /*8150*/  @!P3 IMAD.X R15, R24, 0x1, R15, P1 ;  /* 0x00000001180fb824 */ /* 0x000fe200008e060f */
[----:B0-----:R-:W-:Y:S02]  /*8160*/  CS2R R4, SRZ ;  /* 0x0000000000047805 */ /* 0x001fe4000001ff00 */
[----:B------:R0:W5:Y:S04]  /*8170*/  @!P3 LD.E.64 R10, desc[UR42][R12.64] ;  /* 0x0000002a0c0ab980 */ /* 0x000168000c101b00 */
[----:B------:R0:W5:Y:S04]  /*8180*/  @!P3 LD.E.64 R6, desc[UR42][R14.64] ;  /* 0x0000002a0e06b980 */ /* 0x000168000c101b00 */
[----:B------:R0:W5:Y:S02]  /*8190*/  @!P2 LD.E.64 R4, desc[UR42][R20.64] ;  /* 0x0000002a1404a980 */ /* 0x000164000c101b00 */
.L_x_669:
[----:B------:R-:W-:Y:S05]  /*81a0*/  BSYNC B1 ;  /* 0x0000000000017941 */ /* 0x000fea0003800000 */
.L_x_668:
[----:B0-----:R-:W-:Y:S01]  /*81b0*/  SHF.L.U32 R13, R26, 0x1f, RZ ;  /* 0x0000001f1a0d7819 */ /* 0x001fe200000006ff */
[----:B--2---:R-:W-:Y:S01]  /*81c0*/  IMAD R3, R198, 0x200, R27 ;  /* 0x00000200c6037824 */ /* 0x004fe200078e021b */
[----:B------:R-:W-:Y:S01]  /*81d0*/  LOP3.LUT P1, RZ, R191, 0x4, RZ, 0xc0, !PT ;  /* 0x00000004bfff7812 */ /* 0x000fe2000782c0ff */
[--C-:B-----5:R-:W-:Y:S01]  /*81e0*/  IMAD.MOV.U32 R12, RZ, RZ, R9.reuse ;  /* 0x000000ffff0c7224 */ /* 0x120fe200078e0009 */
[----:B------:R-:W0:Y:S01]  /*81f0*/  SYNCS.PHASECHK.TRANS64.TRYWAIT P0, [R2+URZ+0x28c00], R13 ;  /* 0x028c000d020075a7 */ /* 0x000e22000800017f */
[--C-:B------:R-:W-:Y:S01]  /*8200*/  SHF.R.U64 R31, R8, 0x10, R9.reuse ;  /* 0x00000010081f7819 */ /* 0x100fe20000001209 */
[----:B------:R-:W-:Y:S01]  /*8210*/  IMAD R3, R3, 0x2, R2 ;  /* 0x0000000203037824 */ /* 0x000fe200078e0202 */
[----:B------:R-:W-:Y:S01]  /*8220*/  SHF.R.U32.HI R9, RZ, 0x10, R9 ;  /* 0x00000010ff097819 */ /* 0x000fe20000011609 */
[----:B------:R-:W-:Y:S01]  /*8230*/  IMAD.MOV.U32 R30, RZ, RZ, R10 ;  /* 0x000000ffff1e7224 */ /* 0x000fe200078e000a */
[--C-:B------:R-:W-:Y:S01]  /*8240*/  SHF.R.U64 R32, R10, 0x10, R11.reuse ;  /* 0x000000100a207819 */ /* 0x100fe2000000120b */
[----:B------:R-:W-:Y:S01]  /*8250*/  IMAD.MOV.U32 R29, RZ, RZ, R8 ;  /* 0x000000ffff1d7224 */ /* 0x000fe200078e0008 */
[--C-:B------:R-:W-:Y:S01]  /*8260*/  SHF.R.U32.HI R10, RZ, 0x10, R11.reuse ;  /* 0x00000010ff0a7819 */ /* 0x100fe2000001160b */
[----:B------:R-:W-:Y:S01]  /*8270*/  IMAD.MOV.U32 R14, RZ, RZ, R11 ;  /* 0x000000ffff0e7224 */ /* 0x000fe200078e000b */
[----:B------:R-:W-:Y:S01]  /*8280*/  MOV R8, R5 ;  /* 0x0000000500087202 */ /* 0x000fe20000000f00 */
[----:B------:R-:W-:Y:S01]  /*8290*/  IMAD.MOV.U32 R26, RZ, RZ, R4 ;  /* 0x000000ffff1a7224 */ /* 0x000fe200078e0004 */
[--C-:B------:R-:W-:Y:S01]  /*82a0*/  SHF.R.U64 R33, R4, 0x10, R5.reuse ;  /* 0x0000001004217819 */ /* 0x100fe20000001205 */
[----:B------:R-:W-:Y:S01]  /*82b0*/  IMAD.MOV.U32 R28, RZ, RZ, R6 ;  /* 0x000000ffff1c7224 */ /* 0x000fe200078e0006 */
[----:B------:R-:W-:Y:S01]  /*82c0*/  SHF.R.U32.HI R11, RZ, 0x10, R5 ;  /* 0x00000010ff0b7819 */ /* 0x000fe20000011605 */
[----:B------:R-:W-:Y:S01]  /*82d0*/  VIADD R4, R3, 0x20400 ;  /* 0x0002040003047836 */ /* 0x000fe20000000000 */
[----:B------:R-:W-:Y:S01]  /*82e0*/  PRMT R31, R31, 0x5410, R9 ;  /* 0x000054101f1f7816 */ /* 0x000fe20000000009 */
[--C-:B------:R-:W-:Y:S01]  /*82f0*/  IMAD.MOV.U32 R5, RZ, RZ, R7.reuse ;  /* 0x000000ffff057224 */ /* 0x100fe200078e0007 */
[----:B------:R-:W-:Y:S01]  /*8300*/  VIMNMX R9, R25, 0x40, PT ;  /* 0x0000004019097848 */ /* 0x000fe20003fe0100 */
[----:B------:R-:W-:Y:S01]  /*8310*/  BSSY B1, `(.L_x_670) ;  /* 0x000000d000017945 */ /* 0x000fe20003800000 */
[----:B-1----:R-:W-:Y:S01]  /*8320*/  VIADD R0, R3, 0x20440 ;  /* 0x0002044003007836 */ /* 0x002fe20000000000 */
[--C-:B------:R-:W-:Y:S01]  /*8330*/  SHF.R.U64 R34, R6, 0x10, R7.reuse ;  /* 0x0000001006227819 */ /* 0x100fe20000001207 */
[----:B------:R-:W-:Y:S01]  /*8340*/  @P1 VIADD R0, R4, 0xffffffc0 ;  /* 0xffffffc004001836 */ /* 0x000fe20000000000 */
[----:B------:R-:W-:-:S02]  /*8350*/  SHF.R.U32.HI R6, RZ, 0x10, R7 ;  /* 0x00000010ff067819 */ /* 0x000fc40000011607 */
[----:B------:R-:W-:Y:S02]  /*8360*/  PRMT R29, R29, 0x5410, R12 ;  /* 0x000054101d1d7816 */ /* 0x000fe4000000000c */
[----:B------:R-:W-:Y:S02]  /*8370*/  PRMT R30, R30, 0x5410, R14 ;  /* 0x000054101e1e7816 */ /* 0x000fe4000000000e */
[----:B------:R-:W-:Y:S02]  /*8380*/  PRMT R32, R32, 0x5410, R10 ;  /* 0x0000541020207816 */ /* 0x000fe4000000000a */
[----:B------:R-:W-:Y:S02]  /*8390*/  ISETP.GE.AND P1, PT, R186, R9, PT ;  /* 0x00000009ba00720c */ /* 0x000fe40003f26270 */
[----:B------:R-:W-:Y:S02]  /*83a0*/  PRMT R26, R26, 0x5410, R8 ;  /* 0x000054101a1a7816 */ /* 0x000fe40000000008 */
[----:B------:R-:W-:-:S02]  /*83b0*/  PRMT R33, R33, 0x5410, R11 ;  /* 0x0000541021217816 */ /* 0x000fc4000000000b */
[----:B------:R-:W-:Y:S01]  /*83c0*/  PRMT R28, R28, 0x5410, R5 ;  /* 0x000054101c1c7816 */ /* 0x000fe20000000005 */
[----:B0-----:R-:W-:Y:S06]  /*83d0*/  @!P0 BRA `(.L_x_671) ;  /* 0x0000012c00988947 */ /* 0x001fec0003800000 */
.L_x_879:
[----:B------:R-:W-:Y:S05]  /*83e0*/  BSYNC B1 ;  /* 0x0000000000017941 */ /* 0x000fea0003800000 */
.L_x_670:
[----:B------:R-:W-:Y:S01]  /*83f0*/  BSSY B1, `(.L_x_672) ;  /* 0x0000056000017945 */ /* 0x000fe20003800000 */
[----:B------:R-:W-:-:S03]  /*8400*/  PRMT R34, R34, 0x5410, R6 ;  /* 0x0000541022227816 */ /* 0x000fc60000000006 */
[----:B------:R-:W-:Y:S05]  /*8410*/  @P1 BRA `(.L_x_673) ;  /* 0x00000004004c1947 */ /* 0x000fea0003800000 */
[----:B------:R-:W1:Y:S01]  /*8420*/  LDC R5, c[0x0][0x3f4] ;  /* 0x0000fd00ff057b82 */ /* 0x000e620000000800 */
[----:B------:R-:W-:Y:S01]  /*8430*/  BSSY B2, `(.L_x_674) ;  /* 0x000002a000027945 */ /* 0x000fe20003800000 */
[-C--:B-1----:R-:W-:Y:S02]  /*8440*/  ISETP.GE.AND P0, PT, R188, R5.reuse, PT ;  /* 0x00000005bc00720c */ /* 0x082fe40003f06270 */
[----:B------:R-:W-:-:S11]  /*8450*/  ISETP.GE.AND P1, PT, R194, R5, PT ;  /* 0x00000005c200720c */ /* 0x000fd60003f26270 */
[----:B------:R-:W-:Y:S05]  /*8460*/  @P0 BRA `(.L_x_675) ;  /* 0x0000000000980947 */ /* 0x000fea0003800000 */
[----:B------:R-:W1:Y:S01]  /*8470*/  LDS.128 R4, [R3+0x20400] ;  /* 0x0204000003047984 */ /* 0x000e620000000c00 */
[----:B------:R-:W-:Y:S02]  /*8480*/  HADD2.F32 R15, -RZ, R26.H0_H0 ;  /* 0x2000001aff0f7230 */ /* 0x000fe40000004100 */
[----:B0-----:R-:W-:Y:S02]  /*8490*/  HADD2.F32 R13, -RZ, R29.H0_H0 ;  /* 0x2000001dff0d7230 */ /* 0x001fe40000004100 */
[----:B------:R-:W-:Y:S02]  /*84a0*/  HADD2.F32 R14, -RZ, R31.H0_H0 ;  /* 0x2000001fff0e7230 */ /* 0x000fe40000004100 */
[----:B------:R-:W-:Y:S02]  /*84b0*/  HADD2.F32 R20, -RZ, R33.H0_H0 ;  /* 0x20000021ff147230 */ /* 0x000fe40000004100 */
[--C-:B-1----:R-:W-:Y:S02]  /*84c0*/  HADD2.F32 R8, -RZ, R4.reuse.H0_H0 ;  /* 0x20000004ff087230 */ /* 0x102fe40000004100 */
[----:B------:R-:W-:-:S02]  /*84d0*/  HADD2.F32 R4, -RZ, R4.H1_H1 ;  /* 0x30000004ff047230 */ /* 0x000fc40000004100 */
[--C-:B------:R-:W-:Y:S02]  /*84e0*/  HADD2.F32 R10, -RZ, R5.reuse.H0_H0 ;  /* 0x20000005ff0a7230 */ /* 0x100fe40000004100 */
[----:B------:R-:W-:Y:S02]  /*84f0*/  HADD2.F32 R5, -RZ, R5.H1_H1 ;  /* 0x30000005ff057230 */ /* 0x000fe40000004100 */
[C---:B----4-:R-:W-:Y:S01]  /*8500*/  FMUL.FTZ R21, R4.reuse, R15 ;  /* 0x0000000f04157220 */ /* 0x050fe20000410000 */
[----:B------:R-:W-:Y:S01]  /*8510*/  FMUL.FTZ R4, R4, R13 ;  /* 0x0000000d04047220 */ /* 0x000fe20000410000 */
[--C-:B------:R-:W-:Y:S02]  /*8520*/  HADD2.F32 R11, -RZ, R6.reuse.H0_H0 ;  /* 0x20000006ff0b7230 */ /* 0x100fe40000004100 */
[----:B------:R-:W-:Y:S02]  /*8530*/  HADD2.F32 R12, -RZ, R7.H0_H0 ;  /* 0x20000007ff0c7230 */ /* 0x000fe40000004100 */
[C---:B---3--:R-:W-:Y:S01]  /*8540*/  FFMA.FTZ R24, R8.reuse, R15, R4 ;  /* 0x0000000f08187223 */ /* 0x048fe20000010004 */
[C---:B------:R-:W-:Y:S01]  /*8550*/  FMUL.FTZ R25, R5.reuse, R20 ;  /* 0x0000001405197220 */ /* 0x040fe20000410000 */
[----:B------:R-:W-:Y:S01]  /*8560*/  FFMA.FTZ R21, R8, R13, -R21 ;  /* 0x0000000d08157223 */ /* 0x000fe20000010815 */
[----:B------:R-:W-:Y:S01]  /*8570*/  FMUL.FTZ R15, R5, R14 ;  /* 0x0000000e050f7220 */ /* 0x000fe20000410000 */
[----:B------:R-:W-:-:S02]  /*8580*/  HADD2.F32 R6, -RZ, R6.H1_H1 ;  /* 0x30000006ff067230 */ /* 0x000fc40000004100 */
[C---:B------:R-:W-:Y:S01]  /*8590*/  FFMA.FTZ R25, R10.reuse, R14, -R25 ;  /* 0x0000000e0a197223 */ /* 0x040fe20000010819 */
[----:B------:R-:W-:Y:S02]  /*85a0*/  HADD2.F32 R7, -RZ, R7.H1_H1 ;  /* 0x30000007ff077230 */ /* 0x000fe40000004100 */
[----:B------:R-:W-:Y:S01]  /*85b0*/  FFMA.FTZ R10, R10, R20, R15 ;  /* 0x000000140a0a7223 */ /* 0x000fe2000001000f */
[----:B------:R-:W-:Y:S02]  /*85c0*/  HADD2.F32 R8, -RZ, R26.H1_H1 ;  /* 0x3000001aff087230 */ /* 0x000fe40000004100 */
[----:B------:R-:W-:Y:S02]  /*85d0*/  HADD2.F32 R4, -RZ, R29.H1_H1 ;  /* 0x3000001dff047230 */ /* 0x000fe40000004100 */
[----:B------:R-:W-:Y:S02]  /*85e0*/  HADD2.F32 R13, -RZ, R33.H1_H1 ;  /* 0x30000021ff0d7230 */ /* 0x000fe40000004100 */
[----:B------:R-:W-:Y:S01]  /*85f0*/  FMUL.FTZ R14, R6, R8 ;  /* 0x00000008060e7220 */ /* 0x000fe20000410000 */
[----:B------:R-:W-:-:S02]  /*8600*/  HADD2.F32 R5, -RZ, R31.H1_H1 ;  /* 0x3000001fff057230 */ /* 0x000fc40000004100 */
[-C--:B------:R-:W-:Y:S01]  /*8610*/  FMUL.FTZ R15, R6, R4.reuse ;  /* 0x00000004060f7220 */ /* 0x080fe20000410000 */
[----:B------:R-:W-:Y:S01]  /*8620*/  FMUL.FTZ R27, R7, R13 ;  /* 0x0000000d071b7220 */ /* 0x000fe20000410000 */
[----:B------:R-:W-:Y:S01]  /*8630*/  FFMA.FTZ R6, R11, R4, -R14 ;  /* 0x000000040b067223 */ /* 0x000fe2000001080e */
[-C--:B------:R-:W-:Y:S01]  /*8640*/  FMUL.FTZ R20, R7, R5.reuse ;  /* 0x0000000507147220 */ /* 0x080fe20000410000 */
[----:B------:R-:W-:Y:S01]  /*8650*/  FFMA.FTZ R15, R11, R8, R15 ;  /* 0x000000080b0f7223 */ /* 0x000fe2000001000f */
[----:B------:R-:W-:Y:S01]  /*8660*/  FFMA.FTZ R7, R12, R5, -R27 ;  /* 0x000000050c077223 */ /* 0x000fe2000001081b */
[----:B------:R-:W-:Y:S01]  /*8670*/  F2FP.F16.F32.PACK_AB R4, R24, R21 ;  /* 0x000000151804723e */ /* 0x000fe200000000ff */
[----:B------:R-:W-:Y:S01]  /*8680*/  FFMA.FTZ R20, R12, R13, R20 ;  /* 0x0000000d0c147223 */ /* 0x000fe20000010014 */
[----:B------:R-:W-:Y:S02]  /*8690*/  F2FP.F16.F32.PACK_AB R5, R10, R25 ;  /* 0x000000190a05723e */ /* 0x000fe400000000ff */
[----:B------:R-:W-:-:S02]  /*86a0*/  F2FP.F16.F32.PACK_AB R6, R15, R6 ;  /* 0x000000060f06723e */ /* 0x000fc400000000ff */
[----:B------:R-:W-:-:S05]  /*86b0*/  F2FP.F16.F32.PACK_AB R7, R20, R7 ;  /* 0x000000071407723e */ /* 0x000fca00000000ff */
[----:B------:R1:W-:Y:S02]  /*86c0*/  STS.128 [R3+0x20400], R4 ;  /* 0x0204000403007388 */ /* 0x0003e40000000c00 */
.L_x_675:
[----:B------:R-:W-:Y:S05]  /*86d0*/  BSYNC B2 ;  /* 0x0000000000027941 */ /* 0x000fea0003800000 */
.L_x_674:
[----:B------:R-:W-:Y:S05]  /*86e0*/  @P1 BRA `(.L_x_673) ;  /* 0x0000000000981947 */ /* 0x000fea0003800000 */
[----:B-1----:R-:W1:Y:S01]  /*86f0*/  LDS.128 R4, [R0] ;  /* 0x0000000000047984 */ /* 0x002e620000000c00 */
        /* <DEDUP_REMOVED lines=36> */
[----:B------:R2:W-:Y:S02]  /*8940*/  STS.128 [R0], R4 ;  /* 0x0000000400007388 */ /* 0x0005e40000000c00 */
.L_x_673:
[----:B------:R-:W-:Y:S05]  /*8950*/  BSYNC B1 ;  /* 0x0000000000017941 */ /* 0x000fea0003800000 */
.L_x_672:
[----:B-12---:R-:W-:-:S05]  /*8960*/  VIADD R4, R186, 0x20 ;  /* 0x00000020ba047836 */ /* 0x006fca0000000000 */
[----:B------:R-:W-:-:S13]  /*8970*/  ISETP.GE.AND P0, PT, R4, R9, PT ;  /* 0x000000090400720c */ /* 0x000fda0003f06270 */
        /* <DEDUP_REMOVED lines=8> */
[--C-:B------:R-:W-:Y:S02]  /*8a00*/  HADD2.F32 R20, -RZ, R26.reuse.H0_H0 ;  /* 0x2000001aff147230 */ /* 0x100fe40000004100 */
[----:B------:R-:W-:Y:S02]  /*8a10*/  HADD2.F32 R25, -RZ, R33.H0_H0 ;  /* 0x20000021ff197230 */ /* 0x000fe40000004100 */
[----:B----4-:R-:W-:Y:S02]  /*8a20*/  HADD2.F32 R21, -RZ, R31.H0_H0 ;  /* 0x2000001fff157230 */ /* 0x010fe40000004100 */
[----:B---3--:R-:W-:Y:S02]  /*8a30*/  HADD2.F32 R24, -RZ, R26.H1_H1 ;  /* 0x3000001aff187230 */ /* 0x008fe40000004100 */
[----:B------:R-:W-:-:S02]  /*8a40*/  HADD2.F32 R27, -RZ, R33.H1_H1 ;  /* 0x30000021ff1b7230 */ /* 0x000fc40000004100 */
[--C-:B-1----:R-:W-:Y:S02]  /*8a50*/  HADD2.F32 R8, -RZ, R4.reuse.H0_H0 ;  /* 0x20000004ff087230 */ /* 0x102fe40000004100 */
[----:B------:R-:W-:Y:S02]  /*8a60*/  HADD2.F32 R4, -RZ, R4.H1_H1 ;  /* 0x30000004ff047230 */ /* 0x000fe40000004100 */
[--C-:B------:R-:W-:Y:S02]  /*8a70*/  HADD2.F32 R9, -RZ, R5.reuse.H0_H0 ;  /* 0x20000005ff097230 */ /* 0x100fe40000004100 */
[----:B------:R-:W-:Y:S02]  /*8a80*/  HADD2.F32 R5, -RZ, R5.H1_H1 ;  /* 0x30000005ff057230 */ /* 0x000fe40000004100 */
[-C--:B0-----:R-:W-:Y:S01]  /*8a90*/  FMUL.FTZ R13, R20, R4.reuse ;  /* 0x00000004140d7220 */ /* 0x081fe20000410000 */
[----:B------:R-:W-:Y:S01]  /*8aa0*/  FMUL.FTZ R15, R14, R4 ;  /* 0x000000040e0f7220 */ /* 0x000fe20000410000 */
[----:B------:R-:W-:-:S02]  /*8ab0*/  HADD2.F32 R10, -RZ, R6.H0_H0 ;  /* 0x20000006ff0a7230 */ /* 0x000fc40000004100 */
[-C--:B------:R-:W-:Y:S01]  /*8ac0*/  FMUL.FTZ R12, R25, R5.reuse ;  /* 0x00000005190c7220 */ /* 0x080fe20000410000 */
[-C--:B------:R-:W-:Y:S01]  /*8ad0*/  FFMA.FTZ R4, R14, R8.reuse, -R13 ;  /* 0x000000080e047223 */ /* 0x080fe2000001080d */
[----:B------:R-:W-:Y:S01]  /*8ae0*/  FFMA.FTZ R15, R20, R8, R15 ;  /* 0x00000008140f7223 */ /* 0x000fe2000001000f */
[C---:B------:R-:W-:Y:S01]  /*8af0*/  FMUL.FTZ R8, R21.reuse, R5 ;  /* 0x0000000515087220 */ /* 0x040fe20000410000 */
[--C-:B------:R-:W-:Y:S02]  /*8b00*/  HADD2.F32 R11, -RZ, R7.reuse.H0_H0 ;  /* 0x20000007ff0b7230 */ /* 0x100fe40000004100 */
[-C--:B------:R-:W-:Y:S01]  /*8b10*/  FFMA.FTZ R5, R21, R9.reuse, -R12 ;  /* 0x0000000915057223 */ /* 0x080fe2000001080c */
[----:B------:R-:W-:Y:S02]  /*8b20*/  HADD2.F32 R6, -RZ, R6.H1_H1 ;  /* 0x30000006ff067230 */ /* 0x000fe40000004100 */
[----:B------:R-:W-:Y:S01]  /*8b30*/  FFMA.FTZ R8, R25, R9, R8 ;  /* 0x0000000919087223 */ /* 0x000fe20000010008 */
[----:B------:R-:W-:Y:S01]  /*8b40*/  HADD2.F32 R7, -RZ, R7.H1_H1 ;  /* 0x30000007ff077230 */ /* 0x000fe20000004100 */
[----:B------:R-:W-:Y:S01]  /*8b50*/  F2FP.F16.F32.PACK_AB R4, R15, R4 ;  /* 0x000000040f04723e */ /* 0x000fe200000000ff */
[----:B------:R-:W-:-:S02]  /*8b60*/  HADD2.F32 R20, -RZ, R29.H1_H1 ;  /* 0x3000001dff147230 */ /* 0x000fc40000004100 */
[-C--:B------:R-:W-:Y:S01]  /*8b70*/  FMUL.FTZ R9, R24, R6.reuse ;  /* 0x0000000618097220 */ /* 0x080fe20000410000 */
[----:B------:R-:W-:Y:S02]  /*8b80*/  HADD2.F32 R21, -RZ, R31.H1_H1 ;  /* 0x3000001fff157230 */ /* 0x000fe40000004100 */
[----:B------:R-:W-:Y:S01]  /*8b90*/  FMUL.FTZ R12, R27, R7 ;  /* 0x000000071b0c7220 */ /* 0x000fe20000410000 */
[----:B------:R-:W-:Y:S01]  /*8ba0*/  F2FP.F16.F32.PACK_AB R5, R8, R5 ;  /* 0x000000050805723e */ /* 0x000fe200000000ff */
[C---:B------:R-:W-:Y:S01]  /*8bb0*/  FMUL.FTZ R13, R20.reuse, R6 ;  /* 0x00000006140d7220 */ /* 0x040fe20000410000 */
[-C--:B------:R-:W-:Y:S01]  /*8bc0*/  FFMA.FTZ R6, R20, R10.reuse, -R9 ;  /* 0x0000000a14067223 */ /* 0x080fe20000010809 */
[C---:B------:R-:W-:Y:S01]  /*8bd0*/  FMUL.FTZ R14, R21.reuse, R7 ;  /* 0x00000007150e7220 */ /* 0x040fe20000410000 */
[-C--:B------:R-:W-:Y:S01]  /*8be0*/  FFMA.FTZ R7, R21, R11.reuse, -R12 ;  /* 0x0000000b15077223 */ /* 0x080fe2000001080c */
[----:B------:R-:W-:Y:S02]  /*8bf0*/  FFMA.FTZ R13, R24, R10, R13 ;  /* 0x0000000a180d7223 */ /* 0x000fe4000001000d */
[----:B------:R-:W-:-:S03]  /*8c00*/  FFMA.FTZ R14, R27, R11, R14 ;  /* 0x0000000b1b0e7223 */ /* 0x000fc6000001000e */
[----:B------:R-:W-:Y:S02]  /*8c10*/  F2FP.F16.F32.PACK_AB R6, R13, R6 ;  /* 0x000000060d06723e */ /* 0x000fe400000000ff */
[----:B------:R-:W-:-:S05]  /*8c20*/  F2FP.F16.F32.PACK_AB R7, R14, R7 ;  /* 0x000000070e07723e */ /* 0x000fca00000000ff */
[----:B------:R1:W-:Y:S02]  /*8c30*/  STS.128 [R3+0x21400], R4 ;  /* 0x0214000403007388 */ /* 0x0003e40000000c00 */
.L_x_678:
[----:B------:R-:W-:Y:S05]  /*8c40*/  BSYNC B1 ;  /* 0x0000000000017941 */ /* 0x000fea0003800000 */
.L_x_677:
[----:B------:R-:W-:Y:S05]  /*8c50*/  @P1 BRA `(.L_x_676) ;  /* 0x00000010007c1947 */ /* 0x000fea0003800000 */
[----:B-1----:R-:W1:Y:S01]  /*8c60*/  LDS.128 R4, [R0+0x1000] ;  /* 0x0010000000047984 */ /* 0x002e620000000c00 */
[----:B------:R-:W-:Y:S02]  /*8c70*/  HADD2.F32 R15, -RZ, R28.H0_H0 ;  /* 0x2000001cff0f7230 */ /* 0x000fe40000004100 */
[----:B0-----:R-:W-:Y:S02]  /*8c80*/  HADD2.F32 R13, -RZ, R30.H0_H0 ;  /* 0x2000001eff0d7230 */ /* 0x001fe40000004100 */
[----:B---3--:R-:W-:Y:S02]  /*8c90*/  HADD2.F32 R24, -RZ, R34.H0_H0 ;  /* 0x20000022ff187230 */ /* 0x008fe40000004100 */
[----:B------:R-:W-:Y:S02]  /*8ca0*/  HADD2.F32 R20, -RZ, R32.H0_H0 ;  /* 0x20000020ff147230 */ /* 0x000fe40000004100 */
[----:B----4-:R-:W-:Y:S02]  /*8cb0*/  HADD2.F32 R21, -RZ, R28.H1_H1 ;  /* 0x3000001cff157230 */ /* 0x010fe40000004100 */
[----:B------:R-:W-:-:S02]  /*8cc0*/  HADD2.F32 R26, -RZ, R34.H1_H1 ;  /* 0x30000022ff1a7230 */ /* 0x000fc40000004100 */
[--C-:B-1----:R-:W-:Y:S02]  /*8cd0*/  HADD2.F32 R3, -RZ, R4.reuse.H0_H0 ;  /* 0x20000004ff037230 */ /* 0x102fe40000004100 */
[----:B------:R-:W-:Y:S02]  /*8ce0*/  HADD2.F32 R4, -RZ, R4.H1_H1 ;  /* 0x30000004ff047230 */ /* 0x000fe40000004100 */
[--C-:B------:R-:W-:Y:S02]  /*8cf0*/  HADD2.F32 R8, -RZ, R5.reuse.H0_H0 ;  /* 0x20000005ff087230 */ /* 0x100fe40000004100 */
[----:B------:R-:W-:Y:S02]  /*8d00*/  HADD2.F32 R5, -RZ, R5.H1_H1 ;  /* 0x30000005ff057230 */ /* 0x000fe40000004100 */
[-C--:B------:R-:W-:Y:S01]  /*8d10*/  FMUL.FTZ R12, R15, R4.reuse ;  /* 0x000000040f0c7220 */ /* 0x080fe20000410000 */
[----:B------:R-:W-:Y:S01]  /*8d20*/  FMUL.FTZ R14, R13, R4 ;  /* 0x000000040d0e7220 */ /* 0x000fe20000410000 */
[----:B------:R-:W-:-:S02]  /*8d30*/  HADD2.F32 R9, -RZ, R6.H0_H0 ;  /* 0x20000006ff097230 */ /* 0x000fc40000004100 */
[----:B------:R-:W-:Y:S01]  /*8d40*/  FMUL.FTZ R11, R24, R5 ;  /* 0x00000005180b7220 */ /* 0x000fe20000410000 */
[----:B------:R-:W-:Y:S01]  /*8d50*/  FFMA.FTZ R4, R13, R3, -R12 ;  /* 0x000000030d047223 */ /* 0x000fe2000001080c */
[--C-:B------:R-:W-:Y:S02]  /*8d60*/  HADD2.F32 R10, -RZ, R7.reuse.H0_H0 ;  /* 0x20000007ff0a7230 */ /* 0x100fe40000004100 */
[C---:B------:R-:W-:Y:S01]  /*8d70*/  FMUL.FTZ R13, R20.reuse, R5 ;  /* 0x00000005140d7220 */ /* 0x040fe20000410000 */
[----:B------:R-:W-:Y:S02]  /*8d80*/  HADD2.F32 R6, -RZ, R6.H1_H1 ;  /* 0x30000006ff067230 */ /* 0x000fe40000004100 */
[----:B------:R-:W-:Y:S01]  /*8d90*/  FFMA.FTZ R3, R15, R3, R14 ;  /* 0x000000030f037223 */ /* 0x000fe2000001000e */
[----:B------:R-:W-:Y:S02]  /*8da0*/  HADD2.F32 R7, -RZ, R7.H1_H1 ;  /* 0x30000007ff077230 */ /* 0x000fe40000004100 */
[----:B------:R-:W-:Y:S01]  /*8db0*/  FFMA.FTZ R5, R20, R8, -R11 ;  /* 0x0000000814057223 */ /* 0x000fe2000001080b */
[----:B------:R-:W-:-:S02]  /*8dc0*/  HADD2.F32 R15, -RZ, R30.H1_H1 ;  /* 0x3000001eff0f7230 */ /* 0x000fc40000004100 */
[----:B------:R-:W-:Y:S01]  /*8dd0*/  FFMA.FTZ R8, R24, R8, R13 ;  /* 0x0000000818087223 */ /* 0x000fe2000001000d */
[----:B------:R-:W-:Y:S02]  /*8de0*/  HADD2.F32 R20, -RZ, R32.H1_H1 ;  /* 0x30000020ff147230 */ /* 0x000fe40000004100 */
[-C--:B------:R-:W-:Y:S01]  /*8df0*/  FMUL.FTZ R12, R21, R6.reuse ;  /* 0x00000006150c7220 */ /* 0x080fe20000410000 */
[-C--:B------:R-:W-:Y:S01]  /*8e00*/  FMUL.FTZ R11, R26, R7.reuse ;  /* 0x000000071a0b7220 */ /* 0x080fe20000410000 */
[----:B------:R-:W-:Y:S01]  /*8e10*/  FMUL.FTZ R14, R15, R6 ;  /* 0x000000060f0e7220 */ /* 0x000fe20000410000 */
[----:B------:R-:W-:Y:S01]  /*8e20*/  F2FP.F16.F32.PACK_AB R4, R3, R4 ;  /* 0x000000040304723e */ /* 0x000fe200000000ff */
[C---:B------:R-:W-:Y:S01]  /*8e30*/  FMUL.FTZ R13, R20.reuse, R7 ;  /* 0x00000007140d7220 */ /* 0x040fe20000410000 */
[-C--:B------:R-:W-:Y:S01]  /*8e40*/  FFMA.FTZ R6, R15, R9.reuse, -R12 ;  /* 0x000000090f067223 */ /* 0x080fe2000001080c */
[-C--:B------:R-:W-:Y:S01]  /*8e50*/  FFMA.FTZ R7, R20, R10.reuse, -R11 ;  /* 0x0000000a14077223 */ /* 0x080fe2000001080b */
[----:B------:R-:W-:Y:S01]  /*8e60*/  FFMA.FTZ R9, R21, R9, R14 ;  /* 0x0000000915097223 */ /* 0x000fe2000001000e */
[----:B------:R-:W-:Y:S01]  /*8e70*/  FFMA.FTZ R10, R26, R10, R13 ;  /* 0x0000000a1a0a7223 */ /* 0x000fe2000001000d */
[----:B------:R-:W-:-:S03]  /*8e80*/  F2FP.F16.F32.PACK_AB R5, R8, R5 ;  /* 0x000000050805723e */ /* 0x000fc600000000ff */
[----:B------:R-:W-:Y:S02]  /*8e90*/  F2FP.F16.F32.PACK_AB R6, R9, R6 ;  /* 0x000000060906723e */ /* 0x000fe400000000ff */
[----:B------:R-:W-:-:S05]  /*8ea0*/  F2FP.F16.F32.PACK_AB R7, R10, R7 ;  /* 0x000000070a07723e */ /* 0x000fca00000000ff */
[----:B------:R0:W-:Y:S01]  /*8eb0*/  STS.128 [R0+0x1000], R4 ;  /* 0x0010000400007388 */ /* 0x0001e20000000c00 */
[----:B------:R-:W-:Y:S05]  /*8ec0*/  BRA `(.L_x_676) ;  /* 0x0000000c00e07947 */ /* 0x000fea0003800000 */
.L_x_666:
[----:B------:R-:W-:-:S03]  /*8ed0*/  UMOV UR4, 0xffffffff ;  /* 0xffffffff00047882 */ /* 0x000fc60000000000 */
[----:B------:R-:W-:Y:S05]  /*8ee0*/  BRA.DIV UR4, `(.L_x_679) ;  /* 0x0000012204e87947 */ /* 0x000fea000b800000 */
[----:B------:R0:W1:Y:S04]  /*8ef0*/  SHFL.IDX PT, R0, R26, RZ, 0x1c1f ;  /* 0x001c1fff1a007589 */ /* 0x00006800000e0000 */
[----:B------:R0:W2:Y:S04]  /*8f00*/  SHFL.IDX PT, R3, R25, RZ, 0x1c1f ;  /* 0x001c1fff19037589 */ /* 0x0000a800000e0000 */
[----:B------:R0:W3:Y:S04]  /*8f10*/  SHFL.IDX PT, R20, R24, RZ, 0x1c1f ;  /* 0x001c1fff18147589 */ /* 0x0000e800000e0000 */
[----:B------:R0:W4:Y:S02]  /*8f20*/  SHFL.IDX PT, R14, R27, RZ, 0x1c1f ;  /* 0x001c1fff1b0e7589 */ /* 0x00012400000e0000 */
.L_x_885:
[----:B------:R-:W5:Y:S01]  /*8f30*/  LDL R6, [R1+0x3c] ;  /* 0x00003c0001067983 */ /* 0x000f620000100800 */
[----:B------:R-:W-:Y:S01]  /*8f40*/  ULDC UR4, c[0x0][0x448] ;  /* 0x0001120000047ab9 */ /* 0x000fe20000000800 */
[----:B------:R-:W-:Y:S01]  /*8f50*/  BSSY B1, `(.L_x_680) ;  /* 0x0000019000017945 */ /* 0x000fe20003800000 */
[----:B------:R-:W-:Y:S01]  /*8f60*/  IMAD R21, R155, UR4, RZ ;  /* 0x000000049b157c24 */ /* 0x000fe2000f8e02ff */
[----:B------:R-:W-:Y:S02]  /*8f70*/  CS2R R10, SRZ ;  /* 0x00000000000a7805 */ /* 0x000fe4000001ff00 */
[----:B------:R-:W-:Y:S02]  /*8f80*/  CS2R R8, SRZ ;  /* 0x0000000000087805 */ /* 0x000fe4000001ff00 */
[----:B------:R-:W-:Y:S01]  /*8f90*/  ISETP.GE.AND P0, PT, R4, R21, PT ;  /* 0x000000150400720c */ /* 0x000fe20003f06270 */
[----:B------:R-:W-:Y:S01]  /*8fa0*/  IMAD R21, R153, -0x40, R21 ;  /* 0xffffffc099157824 */ /* 0x000fe200078e0215 */
[----:B-----5:R-:W-:-:S04]  /*8fb0*/  LEA.HI R5, R6, R6, RZ, 0x1 ;  /* 0x0000000606057211 */ /* 0x020fc800078f08ff */
[----:B------:R-:W-:-:S05]  /*8fc0*/  LOP3.LUT R5, R5, 0xfffffffe, RZ, 0xc0, !PT ;  /* 0xfffffffe05057812 */ /* 0x000fca00078ec0ff */
[----:B0-----:R-:W-:Y:S01]  /*8fd0*/  IMAD.IADD R25, R6, 0x1, -R5 ;  /* 0x0000000106197824 */ /* 0x001fe200078e0a05 */
[----:B------:R-:W-:Y:S02]  /*8fe0*/  CS2R R6, SRZ ;  /* 0x0000000000067805 */ /* 0x000fe4000001ff00 */
[----:B------:R-:W-:Y:S02]  /*8ff0*/  CS2R R4, SRZ ;  /* 0x0000000000047805 */ /* 0x000fe4000001ff00 */
[----:B------:R-:W-:Y:S01]  /*9000*/  SHF.L.U32 R25, R25, 0x1f, RZ ;  /* 0x0000001f19197819 */ /* 0x000fe200000006ff */
[----:B------:R-:W-:Y:S06]  /*9010*/  @P0 BRA `(.L_x_681) ;  /* 0x0000000000300947 */ /* 0x000fec0003800000 */
[----:B------:R-:W-:Y:S01]  /*9020*/  ULDC UR4, c[0x0][0x3f4] ;  /* 0x0000fd0000047ab9 */ /* 0x000fe20000000800 */
[C---:B------:R-:W-:Y:S01]  /*9030*/  IMAD.SHL.U32 R15, R16.reuse, 0x2, RZ ;  /* 0x00000002100f7824 */ /* 0x040fe200078e00ff */
[C---:B------:R-:W-:Y:S02]  /*9040*/  ISETP.GE.AND P2, PT, R16.reuse, UR4, PT ;  /* 0x0000000410007c0c */ /* 0x040fe4000bf46270 */
[----:B------:R-:W-:Y:S02]  /*9050*/  SHF.L.U64.HI R7, R16, 0x1, R17 ;  /* 0x0000000110077819 */ /* 0x000fe40000010211 */
[-C--:B--2---:R-:W-:Y:S02]  /*9060*/  IADD3 R12, P0, R3, R15.reuse, RZ ;  /* 0x0000000f030c7210 */ /* 0x084fe40007f1e0ff */
[----:B----4-:R-:W-:-:S03]  /*9070*/  IADD3 R14, P1, R14, R15, RZ ;  /* 0x0000000f0e0e7210 */ /* 0x010fc60007f3e0ff */
[--C-:B-1----:R-:W-:Y:S02]  /*9080*/  IMAD.X R13, R0, 0x1, R7.reuse, P0 ;  /* 0x00000001000d7824 */ /* 0x102fe400000e0607 */
[----:B---3--:R-:W-:Y:S01]  /*9090*/  IMAD.X R15, R20, 0x1, R7, P1 ;  /* 0x00000001140f7824 */ /* 0x008fe200008e0607 */
[----:B------:R-:W-:Y:S01]  /*90a0*/  CS2R R6, SRZ ;  /* 0x0000000000067805 */ /* 0x000fe2000001ff00 */
[----:B------:R-:W-:Y:S06]  /*90b0*/  @P2 BRA `(.L_x_681) ;  /* 0x0000000000082947 */ /* 0x000fec0003800000 */
[----:B------:R0:W5:Y:S04]  /*90c0*/  LD.E.128 R8, desc[UR42][R12.64] ;  /* 0x0000002a0c087980 */ /* 0x000168000c101d00 */
[----:B------:R0:W5:Y:S02]  /*90d0*/  LD.E.128 R4, desc[UR42][R14.64] ;  /* 0x0000002a0e047980 */ /* 0x000164000c101d00 */
.L_x_681:
[----:B------:R-:W-:Y:S05]  /*90e0*/  BSYNC B1 ;  /* 0x0000000000017941 */ /* 0x000fea0003800000 */
.L_x_680:
[----:B------:R-:W3:Y:S01]  /*90f0*/  SYNCS.PHASECHK.TRANS64.TRYWAIT P1, [R2+URZ+0x28c00], R25 ;  /* 0x028c0019020075a7 */ /* 0x000ee2000802017f */
[----:B0----5:R-:W-:Y:S01]  /*9100*/  IMAD.MOV.U32 R12, RZ, RZ, R8 ;  /* 0x000000ffff0c7224 */ /* 0x021fe200078e0008 */
[--C-:B----4-:R-:W-:Y:S01]  /*9110*/  SHF.R.U64 R14, R8, 0x10, R9.reuse ;  /* 0x00000010080e7819 */ /* 0x110fe20000001209 */
[--C-:B------:R-:W-:Y:S01]  /*9120*/  IMAD.MOV.U32 R41, RZ, RZ, R9.reuse ;  /* 0x000000ffff297224 */ /* 0x100fe200078e0009 */
[----:B------:R-:W-:Y:S01]  /*9130*/  SHF.R.U32.HI R42, RZ, 0x10, R9 ;  /* 0x00000010ff2a7819 */ /* 0x000fe20000011609 */
[----:B-1----:R-:W-:Y:S01]  /*9140*/  IMAD.MOV.U32 R0, RZ, RZ, R4 ;  /* 0x000000ffff007224 */ /* 0x002fe200078e0004 */
[----:B------:R-:W-:Y:S01]  /*9150*/  SHF.R.U64 R43, R4, 0x10, R5 ;  /* 0x00000010042b7819 */ /* 0x000fe20000001205 */
[----:B------:R-:W-:Y:S01]  /*9160*/  IMAD.MOV.U32 R38, RZ, RZ, R7 ;  /* 0x000000ffff267224 */ /* 0x000fe200078e0007 */
[----:B------:R-:W-:Y:S01]  /*9170*/  SHF.R.U64 R9, R10, 0x10, R11 ;  /* 0x000000100a097819 */ /* 0x000fe2000000120b */
[----:B------:R-:W-:Y:S01]  /*9180*/  IMAD.MOV.U32 R40, RZ, RZ, R10 ;  /* 0x000000ffff287224 */ /* 0x000fe200078e000a */
[----:B------:R-:W-:Y:S01]  /*9190*/  SHF.R.U32.HI R4, RZ, 0x10, R5 ;  /* 0x00000010ff047819 */ /* 0x000fe20000011605 */
[----:B------:R-:W-:Y:S01]  /*91a0*/  IMAD.MOV.U32 R13, RZ, RZ, R11 ;  /* 0x000000ffff0d7224 */ /* 0x000fe200078e000b */
[----:B------:R-:W-:Y:S01]  /*91b0*/  VIMNMX R21, R21, 0x40, PT ;  /* 0x0000004015157848 */ /* 0x000fe20003fe0100 */
[----:B------:R-:W-:Y:S01]  /*91c0*/  IMAD.MOV.U32 R8, RZ, RZ, R5 ;  /* 0x000000ffff087224 */ /* 0x000fe200078e0005 */
[----:B------:R-:W-:Y:S01]  /*91d0*/  SHF.R.U32.HI R10, RZ, 0x10, R11 ;  /* 0x00000010ff0a7819 */ /* 0x000fe2000001160b */
[----:B------:R-:W-:Y:S01]  /*91e0*/  IMAD.MOV.U32 R39, RZ, RZ, R6 ;  /* 0x000000ffff277224 */ /* 0x000fe200078e0006 */
[----:B--2---:R-:W0:Y:S01]  /*91f0*/  LDC R3, c[0x0][0x3f4] ;  /* 0x0000fd00ff037b82 */ /* 0x004e220000000800 */
[----:B------:R-:W-:Y:S01]  /*9200*/  VIADD R15, R186, 0x20 ;  /* 0x00000020ba0f7836 */ /* 0x000fe20000000000 */
[--C-:B------:R-:W-:Y:S01]  /*9210*/  SHF.R.U64 R44, R6, 0x10, R7.reuse ;  /* 0x00000010062c7819 */ /* 0x100fe20000001207 */
[----:B------:R-:W-:Y:S01]  /*9220*/  BSSY B1, `(.L_x_682) ;  /* 0x000000f000017945 */ /* 0x000fe20003800000 */
[----:B------:R-:W-:-:S02]  /*9230*/  SHF.R.U32.HI R5, RZ, 0x10, R7 ;  /* 0x00000010ff057819 */ /* 0x000fc40000011607 */
[----:B------:R-:W-:Y:S02]  /*9240*/  PRMT R38, R38, 0x5410, R0 ;  /* 0x0000541026267816 */ /* 0x000fe40000000000 */
[----:B------:R-:W-:Y:S02]  /*9250*/  PRMT R40, R40, 0x5410, R12 ;  /* 0x0000541028287816 */ /* 0x000fe4000000000c */
[----:B------:R-:W-:Y:S02]  /*9260*/  PRMT R41, R41, 0x5410, R14 ;  /* 0x0000541029297816 */ /* 0x000fe4000000000e */
[----:B------:R-:W-:Y:S02]  /*9270*/  PRMT R13, R10, 0x5410, R13 ;  /* 0x000054100a0d7816 */ /* 0x000fe4000000000d */
[----:B------:R-:W-:Y:S02]  /*9280*/  PRMT R42, R42, 0x5410, R9 ;  /* 0x000054102a2a7816 */ /* 0x000fe40000000009 */
[----:B------:R-:W-:-:S02]  /*9290*/  PRMT R39, R39, 0x5410, R8 ;  /* 0x0000541027277816 */ /* 0x000fc40000000008 */
[----:B------:R-:W-:Y:S02]  /*92a0*/  PRMT R43, R43, 0x5410, R4 ;  /* 0x000054102b2b7816 */ /* 0x000fe40000000004 */
[----:B------:R-:W-:Y:S02]  /*92b0*/  PRMT R44, R44, 0x5410, R5 ;  /* 0x000054102c2c7816 */ /* 0x000fe40000000005 */
[C---:B0-----:R-:W-:Y:S01]  /*92c0*/  ISETP.GE.AND P0, PT, R16.reuse, R3, PT ;  /* 0x000000031000720c */ /* 0x041fe20003f06270 */
[----:B------:R-:W-:-:S03]  /*92d0*/  IMAD.IADD R0, R16, 0x1, R3 ;  /* 0x0000000110007824 */ /* 0x000fc600078e0203 */
[-C--:B------:R-:W-:Y:S02]  /*92e0*/  ISETP.GE.OR P2, PT, R186, R21.reuse, P0 ;  /* 0x00000015ba00720c */ /* 0x080fe40000746670 */
[----:B------:R-:W-:Y:S01]  /*92f0*/  ISETP.GE.OR P0, PT, R15, R21, P0 ;  /* 0x000000150f00720c */ /* 0x000fe20000706670 */
[----:B---3--:R-:W-:-:S12]  /*9300*/  @!P1 BRA `(.L_x_683) ;  /* 0x0000012000509947 */ /* 0x008fd80003800000 */
.L_x_886:
[----:B------:R-:W-:Y:S05]  /*9310*/  BSYNC B1 ;  /* 0x0000000000017941 */ /* 0x000fea0003800000 */
.L_x_682:
[----:B------:R-:W-:Y:S01]  /*9320*/  BSSY B1, `(.L_x_684) ;  /* 0x0000059000017945 */ /* 0x000fe20003800000 */
[----:B------:R-:W-:-:S03]  /*9330*/  LOP3.LUT R0, R0, 0x38, RZ, 0xc0, !PT ;  /* 0x0000003800007812 */ /* 0x000fc600078ec0ff */
[----:B------:R-:W-:Y:S05]  /*9340*/  @P2 BRA `(.L_x_685) ;  /* 0x0000000400582947 */ /* 0x000fea0003800000 */
[----:B------:R-:W-:Y:S01]  /*9350*/  SHF.L.U32 R3, R191, 0x6, RZ ;  /* 0x00000006bf037819 */ /* 0x000fe200000006ff */
[----:B------:R-:W-:Y:S02]  /*9360*/  HADD2.F32 R31, -RZ, R38.H1_H1 ;  /* 0x30000026ff1f7230 */ /* 0x000fe40000004100 */
[----:B------:R-:W-:Y:S01]  /*9370*/  HADD2.F32 R29, -RZ, R40.H1_H1 ;  /* 0x30000028ff1d7230 */ /* 0x000fe20000004100 */
[----:B------:R-:W-:Y:S01]  /*9380*/  LOP3.LUT R9, R3, 0x1c0, RZ, 0xc0, !PT ;  /* 0x000001c003097812 */ /* 0x000fe200078ec0ff */
[----:B------:R-:W-:Y:S02]  /*9390*/  HADD2.F32 R32, -RZ, R43.H0_H0 ;  /* 0x2000002bff207230 */ /* 0x000fe40000004100 */
[----:B------:R-:W-:Y:S01]  /*93a0*/  HADD2.F32 R30, -RZ, R41.H1_H1 ;  /* 0x30000029ff1e7230 */ /* 0x000fe20000004100 */
[----:B------:R-:W-:Y:S02]  /*93b0*/  LOP3.LUT R3, R9, 0x38, R16, 0xf8, !PT ;  /* 0x0000003809037812 */ /* 0x000fe400078ef810 */
[----:B------:R-:W-:-:S04]  /*93c0*/  SHF.R.U32.HI R4, RZ, 0x3, R9 ;  /* 0x00000003ff047819 */ /* 0x000fc80000011609 */
[----:B------:R-:W-:Y:S02]  /*93d0*/  LOP3.LUT R3, R3, R4, RZ, 0x3c, !PT ;  /* 0x0000000403037212 */ /* 0x000fe400078e3cff */
[----:B------:R-:W-:-:S03]  /*93e0*/  LOP3.LUT R9, R4, R0, R9, 0x1e, !PT ;  /* 0x0000000004097212 */ /* 0x000fc600078e1e09 */
[C---:B------:R-:W-:Y:S02]  /*93f0*/  IMAD R3, R198.reuse, 0x200, R3 ;  /* 0x00000200c6037824 */ /* 0x040fe400078e0203 */
[----:B------:R-:W-:Y:S02]  /*9400*/  IMAD R9, R198, 0x200, R9 ;  /* 0x00000200c6097824 */ /* 0x000fe400078e0209 */
[--C-:B------:R-:W-:Y:S02]  /*9410*/  IMAD R3, R3, 0x2, R2.reuse ;  /* 0x0000000203037824 */ /* 0x100fe400078e0202 */
[----:B------:R-:W-:-:S03]  /*9420*/  IMAD R12, R9, 0x2, R2 ;  /* 0x00000002090c7824 */ /* 0x000fc600078e0202 */
[----:B------:R-:W1:Y:S04]  /*9430*/  LDS.128 R4, [R3+0x20400] ;  /* 0x0204000003047984 */ /* 0x000e680000000c00 */
[----:B------:R-:W2:Y:S01]  /*9440*/  LDS.128 R8, [R12+0x20400] ;  /* 0x020400000c087984 */ /* 0x000ea20000000c00 */
[--C-:B-1----:R-:W-:Y:S02]  /*9450*/  HADD2.F32 R20, -RZ, R5.reuse.H0_H0 ;  /* 0x20000005ff147230 */ /* 0x102fe40000004100 */
[----:B------:R-:W-:Y:S02]  /*9460*/  HADD2.F32 R21, -RZ, R5.H1_H1 ;  /* 0x30000005ff157230 */ /* 0x000fe40000004100 */
[----:B--2---:R-:W-:Y:S02]  /*9470*/  HADD2.F32 R5, -RZ, R8.H0_H0 ;  /* 0x20000008ff057230 */ /* 0x004fe40000004100 */
[----:B------:R-:W-:-:S02]  /*9480*/  HADD2.F32 R14, -RZ, R4.H0_H0 ;  /* 0x20000004ff0e7230 */ /* 0x000fc40000004100 */
[----:B0-----:R-:W-:Y:S02]  /*9490*/  HADD2.F32 R25, -RZ, R8.H1_H1 ;  /* 0x30000008ff197230 */ /* 0x001fe40000004100 */
[C---:B------:R-:W-:Y:S01]  /*94a0*/  FMUL.FTZ R33, R5.reuse, R31 ;  /* 0x0000001f05217220 */ /* 0x040fe20000410000 */
[-C--:B------:R-:W-:Y:S01]  /*94b0*/  FMUL.FTZ R35, R5, R29.reuse ;  /* 0x0000001d05237220 */ /* 0x080fe20000410000 */
[----:B------:R-:W-:Y:S02]  /*94c0*/  HADD2.F32 R26, -RZ, R9.H0_H0 ;  /* 0x20000009ff1a7230 */ /* 0x000fe40000004100 */
[C---:B------:R-:W-:Y:S01]  /*94d0*/  FFMA.FTZ R5, R14.reuse, R29, -R33 ;  /* 0x0000001d0e057223 */ /* 0x040fe20000010821 */
[----:B------:R-:W-:Y:S02]  /*94e0*/  HADD2.F32 R33, -RZ, R39.H1_H1 ;  /* 0x30000027ff217230 */ /* 0x000fe40000004100 */
[----:B------:R-:W-:Y:S01]  /*94f0*/  FFMA.FTZ R8, R14, R31, R35 ;  /* 0x0000001f0e087223 */ /* 0x000fe20000010023 */
[----:B------:R-:W-:-:S02]  /*9500*/  HADD2.F32 R29, -RZ, R41.H0_H0 ;  /* 0x20000029ff1d7230 */ /* 0x000fc40000004100 */
[C---:B------:R-:W-:Y:S01]  /*9510*/  FMUL.FTZ R34, R25.reuse, R32 ;  /* 0x0000002019227220 */ /* 0x040fe20000410000 */
[----:B------:R-:W-:Y:S02]  /*9520*/  HADD2.F32 R15, -RZ, R4.H1_H1 ;  /* 0x30000004ff0f7230 */ /* 0x000fe40000004100 */
[-C--:B------:R-:W-:Y:S01]  /*9530*/  FMUL.FTZ R14, R25, R30.reuse ;  /* 0x0000001e190e7220 */ /* 0x080fe20000410000 */
[C---:B------:R-:W-:Y:S01]  /*9540*/  FMUL.FTZ R25, R26.reuse, R33 ;  /* 0x000000211a197220 */ /* 0x040fe20000410000 */
[-C--:B------:R-:W-:Y:S01]  /*9550*/  FMUL.FTZ R36, R26, R29.reuse ;  /* 0x0000001d1a247220 */ /* 0x080fe20000410000 */
[----:B------:R-:W-:Y:S02]  /*9560*/  HADD2.F32 R27, -RZ, R9.H1_H1 ;  /* 0x30000009ff1b7230 */ /* 0x000fe40000004100 */
[C---:B------:R-:W-:Y:S01]  /*9570*/  FFMA.FTZ R34, R15.reuse, R30, -R34 ;  /* 0x0000001e0f227223 */ /* 0x040fe20000010822 */
[----:B------:R-:W-:Y:S01]  /*9580*/  FFMA.FTZ R31, R15, R32, R14 ;  /* 0x000000200f1f7223 */ /* 0x000fe2000001000e */
[----:B------:R-:W-:Y:S01]  /*9590*/  FFMA.FTZ R26, R20, R29, -R25 ;  /* 0x0000001d141a7223 */ /* 0x000fe20000010819 */
[----:B------:R-:W-:-:S02]  /*95a0*/  HADD2.F32 R28, -RZ, R10.H0_H0 ;  /* 0x2000000aff1c7230 */ /* 0x000fc40000004100 */
[----:B------:R-:W-:Y:S01]  /*95b0*/  FFMA.FTZ R36, R20, R33, R36 ;  /* 0x0000002114247223 */ /* 0x000fe20000010024 */
[----:B------:R-:W-:Y:S01]  /*95c0*/  HADD2.F32 R30, -RZ, R43.H1_H1 ;  /* 0x3000002bff1e7230 */ /* 0x000fe20000004100 */
[----:B------:R-:W-:Y:S01]  /*95d0*/  F2FP.F16.F32.PACK_AB R8, R31, R8 ;  /* 0x000000081f08723e */ /* 0x000fe200000000ff */
[----:B------:R-:W-:Y:S02]  /*95e0*/  HADD2.F32 R14, -RZ, R42.H0_H0 ;  /* 0x2000002aff0e7230 */ /* 0x000fe40000004100 */
[----:B------:R-:W-:Y:S02]  /*95f0*/  HADD2.F32 R29, -RZ, R39.H0_H0 ;  /* 0x20000027ff1d7230 */ /* 0x000fe40000004100 */
[C---:B------:R-:W-:Y:S01]  /*9600*/  FMUL.FTZ R20, R27.reuse, R30 ;  /* 0x0000001e1b147220 */ /* 0x040fe20000410000 */
[----:B------:R-:W-:Y:S02]  /*9610*/  HADD2.F32 R15, -RZ, R40.H0_H0 ;  /* 0x20000028ff0f7230 */ /* 0x000fe40000004100 */
[----:B------:R-:W-:Y:S01]  /*9620*/  FMUL.FTZ R32, R27, R14 ;  /* 0x0000000e1b207220 */ /* 0x000fe20000410000 */
[----:B------:R-:W-:-:S02]  /*9630*/  HADD2.F32 R24, -RZ, R6.H0_H0 ;  /* 0x20000006ff187230 */ /* 0x000fc40000004100 */
[C---:B------:R-:W-:Y:S01]  /*9640*/  FMUL.FTZ R35, R28.reuse, R29 ;  /* 0x0000001d1c237220 */ /* 0x040fe20000410000 */
[----:B------:R-:W-:Y:S02]  /*9650*/  HADD2.F32 R10, -RZ, R10.H1_H1 ;  /* 0x3000000aff0a7230 */ /* 0x000fe40000004100 */
[----:B------:R-:W-:Y:S01]  /*9660*/  FMUL.FTZ R28, R28, R15 ;  /* 0x0000000f1c1c7220 */ /* 0x000fe20000410000 */
[----:B------:R-:W-:Y:S02]  /*9670*/  HADD2.F32 R27, -RZ, R44.H0_H0 ;  /* 0x2000002cff1b7230 */ /* 0x000fe40000004100 */
[----:B------:R-:W-:Y:S01]  /*9680*/  FFMA.FTZ R33, R21, R14, -R20 ;  /* 0x0000000e15217223 */ /* 0x000fe20000010814 */
[----:B------:R-:W-:Y:S02]  /*9690*/  HADD2.F32 R25, -RZ, R42.H1_H1 ;  /* 0x3000002aff197230 */ /* 0x000fe40000004100 */
[----:B------:R-:W-:Y:S01]  /*96a0*/  FFMA.FTZ R28, R24, R29, R28 ;  /* 0x0000001d181c7223 */ /* 0x000fe2000001001c */
[----:B------:R-:W-:-:S02]  /*96b0*/  HADD2.F32 R6, -RZ, R6.H1_H1 ;  /* 0x30000006ff067230 */ /* 0x000fc40000004100 */
[----:B------:R-:W-:Y:S01]  /*96c0*/  FMUL.FTZ R37, R10, R27 ;  /* 0x0000001b0a257220 */ /* 0x000fe20000410000 */
[--C-:B------:R-:W-:Y:S02]  /*96d0*/  HADD2.F32 R9, -RZ, R11.reuse.H0_H0 ;  /* 0x2000000bff097230 */ /* 0x100fe40000004100 */
[----:B------:R-:W-:Y:S01]  /*96e0*/  FFMA.FTZ R35, R24, R15, -R35 ;  /* 0x0000000f18237223 */ /* 0x000fe20000010823 */
[-C--:B------:R-:W-:Y:S01]  /*96f0*/  FMUL.FTZ R29, R10, R25.reuse ;  /* 0x000000190a1d7220 */ /* 0x080fe20000410000 */
[----:B------:R-:W-:Y:S02]  /*9700*/  HADD2.F32 R11, -RZ, R11.H1_H1 ;  /* 0x3000000bff0b7230 */ /* 0x000fe40000004100 */
[----:B------:R-:W-:Y:S01]  /*9710*/  FFMA.FTZ R21, R21, R30, R32 ;  /* 0x0000001e15157223 */ /* 0x000fe20000010020 */
[----:B------:R-:W-:Y:S02]  /*9720*/  HADD2.F32 R15, -RZ, R38.H0_H0 ;  /* 0x20000026ff0f7230 */ /* 0x000fe40000004100 */
[----:B------:R-:W-:Y:S01]  /*9730*/  FFMA.FTZ R24, R6, R25, -R37 ;  /* 0x0000001906187223 */ /* 0x000fe20000010825 */
[----:B------:R-:W-:-:S02]  /*9740*/  HADD2.F32 R10, -RZ, R13.H1_H1 ;  /* 0x3000000dff0a7230 */ /* 0x000fc40000004100 */
[----:B------:R-:W-:Y:S01]  /*9750*/  FFMA.FTZ R29, R6, R27, R29 ;  /* 0x0000001b061d7223 */ /* 0x000fe2000001001d */
[----:B------:R-:W-:Y:S02]  /*9760*/  HADD2.F32 R20, -RZ, R44.H1_H1 ;  /* 0x3000002cff147230 */ /* 0x000fe40000004100 */
[C---:B------:R-:W-:Y:S01]  /*9770*/  FMUL.FTZ R25, R9.reuse, R15 ;  /* 0x0000000f09197220 */ /* 0x040fe20000410000 */
[----:B------:R-:W-:Y:S02]  /*9780*/  HADD2.F32 R14, -RZ, R13.H0_H0 ;  /* 0x2000000dff0e7230 */ /* 0x000fe40000004100 */
[----:B------:R-:W-:Y:S01]  /*9790*/  FMUL.FTZ R6, R9, R10 ;  /* 0x0000000a09067220 */ /* 0x000fe20000410000 */
[--C-:B------:R-:W-:Y:S02]  /*97a0*/  HADD2.F32 R4, -RZ, R7.reuse.H0_H0 ;  /* 0x20000007ff047230 */ /* 0x100fe40000004100 */
[----:B------:R-:W-:Y:S01]  /*97b0*/  FMUL.FTZ R30, R11, R20 ;  /* 0x000000140b1e7220 */ /* 0x000fe20000410000 */
[----:B------:R-:W-:-:S02]  /*97c0*/  HADD2.F32 R7, -RZ, R7.H1_H1 ;  /* 0x30000007ff077230 */ /* 0x000fc40000004100 */
[----:B------:R-:W-:Y:S01]  /*97d0*/  FMUL.FTZ R9, R11, R14 ;  /* 0x0000000e0b097220 */ /* 0x000fe20000410000 */
[C---:B------:R-:W-:Y:S01]  /*97e0*/  FFMA.FTZ R25, R4.reuse, R10, -R25 ;  /* 0x0000000a04197223 */ /* 0x040fe20000010819 */
[----:B------:R-:W-:Y:S01]  /*97f0*/  FFMA.FTZ R11, R4, R15, R6 ;  /* 0x0000000f040b7223 */ /* 0x000fe20000010006 */
[C---:B------:R-:W-:Y:S01]  /*9800*/  FFMA.FTZ R30, R7.reuse, R14, -R30 ;  /* 0x0000000e071e7223 */ /* 0x040fe2000001081e */
[----:B------:R-:W-:Y:S01]  /*9810*/  FFMA.FTZ R20, R7, R20, R9 ;  /* 0x0000001407147223 */ /* 0x000fe20000010009 */
[----:B------:R-:W-:Y:S02]  /*9820*/  F2FP.F16.F32.PACK_AB R4, R34, R5 ;  /* 0x000000052204723e */ /* 0x000fe400000000ff */
[----:B------:R-:W-:Y:S02]  /*9830*/  F2FP.F16.F32.PACK_AB R5, R33, R26 ;  /* 0x0000001a2105723e */ /* 0x000fe400000000ff */
[----:B------:R-:W-:Y:S02]  /*9840*/  F2FP.F16.F32.PACK_AB R6, R24, R35 ;  /* 0x000000231806723e */ /* 0x000fe400000000ff */
[----:B------:R-:W-:-:S02]  /*9850*/  F2FP.F16.F32.PACK_AB R7, R30, R25 ;  /* 0x000000191e07723e */ /* 0x000fc400000000ff */
[----:B------:R-:W-:Y:S02]  /*9860*/  F2FP.F16.F32.PACK_AB R9, R21, R36 ;  /* 0x000000241509723e */ /* 0x000fe400000000ff */
[----:B------:R-:W-:Y:S01]  /*9870*/  F2FP.F16.F32.PACK_AB R10, R29, R28 ;  /* 0x0000001c1d0a723e */ /* 0x000fe200000000ff */
[----:B------:R1:W-:Y:S01]  /*9880*/  STS.128 [R3+0x20400], R4 ;  /* 0x0204000403007388 */ /* 0x0003e20000000c00 */
[----:B------:R-:W-:-:S05]  /*9890*/  F2FP.F16.F32.PACK_AB R11, R20, R11 ;  /* 0x0000000b140b723e */ /* 0x000fca00000000ff */
[----:B------:R1:W-:Y:S02]  /*98a0*/  STS.128 [R12+0x20400], R8 ;  /* 0x020400080c007388 */ /* 0x0003e40000000c00 */
.L_x_685:
[----:B------:R-:W-:Y:S05]  /*98b0*/  BSYNC B1 ;  /* 0x0000000000017941 */ /* 0x000fea0003800000 */
.L_x_684:
[----:B------:R-:W-:Y:S05]  /*98c0*/  @P0 BRA `(.L_x_676) ;  /* 0x0000000400600947 */ /* 0x000fea0003800000 */
[----:B-1----:R-:W2:Y:S01]  /*98d0*/  LDL R3, [R1+0x54] ;  /* 0x0000540001037983 */ /* 0x002ea20000100800 */
[C---:B------:R-:W-:Y:S02]  /*98e0*/  VIADD R4, R186.reuse, 0x20 ;  /* 0x00000020ba047836 */ /* 0x040fe40000000000 */
[----:B------:R-:W-:Y:S01]  /*98f0*/  VIADD R5, R186, 0x20 ;  /* 0x00000020ba057836 */ /* 0x000fe20000000000 */
[----:B------:R-:W3:Y:S01]  /*9900*/  LDL R34, [R1+0x4c] ;  /* 0x00004c0001227983 */ /* 0x000ee20000100800 */
[----:B------:R-:W-:Y:S02]  /*9910*/  IMAD.SHL.U32 R4, R4, 0x40, RZ ;  /* 0x0000004004047824 */ /* 0x000fe400078e00ff */
[----:B------:R-:W-:-:S03]  /*9920*/  IMAD.SHL.U32 R5, R5, 0x40, RZ ;  /* 0x0000004005057824 */ /* 0x000fc600078e00ff */
[----:B------:R-:W-:Y:S02]  /*9930*/  LOP3.LUT R4, R4, 0x1c0, RZ, 0xc0, !PT ;  /* 0x000001c004047812 */ /* 0x000fe400078ec0ff */
[----:B------:R-:W-:Y:S02]  /*9940*/  LOP3.LUT R5, R5, 0x1c0, RZ, 0xc0, !PT ;  /* 0x000001c005057812 */ /* 0x000fe400078ec0ff */
[----:B------:R-:W-:-:S04]  /*9950*/  SHF.R.U32.HI R4, RZ, 0x3, R4 ;  /* 0x00000003ff047819 */ /* 0x000fc80000011604 */
[----:B------:R-:W-:Y:S01]  /*9960*/  LOP3.LUT R0, R4, R0, R5, 0x1e, !PT ;  /* 0x0000000004007212 */ /* 0x000fe200078e1e05 */
[----:B------:R-:W-:Y:S02]  /*9970*/  HADD2.F32 R26, -RZ, R40.H1_H1 ;  /* 0x30000028ff1a7230 */ /* 0x000fe40000004100 */
[----:B------:R-:W-:Y:S02]  /*9980*/  HADD2.F32 R28, -RZ, R38.H1_H1 ;  /* 0x30000026ff1c7230 */ /* 0x000fe40000004100 */
[----:B------:R-:W-:Y:S02]  /*9990*/  HADD2.F32 R30, -RZ, R43.H0_H0 ;  /* 0x2000002bff1e7230 */ /* 0x000fe40000004100 */
[----:B------:R-:W-:Y:S02]  /*99a0*/  HADD2.F32 R32, -RZ, R39.H1_H1 ;  /* 0x30000027ff207230 */ /* 0x000fe40000004100 */
[----:B------:R-:W-:Y:S02]  /*99b0*/  HADD2.F32 R37, -RZ, R43.H1_H1 ;  /* 0x3000002bff257230 */ /* 0x000fe40000004100 */
[----:B------:R-:W-:-:S02]  /*99c0*/  HADD2.F32 R35, -RZ, R40.H0_H0 ;  /* 0x20000028ff237230 */ /* 0x000fc40000004100 */
[----:B------:R-:W-:Y:S02]  /*99d0*/  HADD2.F32 R39, -RZ, R39.H0_H0 ;  /* 0x20000027ff277230 */ /* 0x000fe40000004100 */
[----:B--2---:R-:W-:-:S04]  /*99e0*/  IMAD.IADD R3, R3, 0x1, R0 ;  /* 0x0000000103037824 */ /* 0x004fc800078e0200 */
[----:B------:R-:W-:Y:S01]  /*99f0*/  IMAD R0, R3, 0x2, R2 ;  /* 0x0000000203007824 */ /* 0x000fe200078e0202 */
[----:B---3--:R-:W-:Y:S04]  /*9a00*/  LDS.128 R4, [R34+0x20400] ;  /* 0x0204000022047984 */ /* 0x008fe80000000c00 */
[----:B------:R-:W1:Y:S02]  /*9a10*/  LDS.128 R8, [R0+0x20400] ;  /* 0x0204000000087984 */ /* 0x000e640000000c00 */
[--C-:B-1----:R-:W-:Y:S02]  /*9a20*/  HADD2.F32 R20, -RZ, R8.reuse.H0_H0 ;  /* 0x20000008ff147230 */ /* 0x102fe40000004100 */
[----:B------:R-:W-:-:S03]  /*9a30*/  HADD2.F32 R8, -RZ, R8.H1_H1 ;  /* 0x30000008ff087230 */ /* 0x000fc60000004100 */
[-C--:B------:R-:W-:Y:S01]  /*9a40*/  FMUL.FTZ R27, R28, R20.reuse ;  /* 0x000000141c1b7220 */ /* 0x080fe20000410000 */
[----:B------:R-:W-:Y:S01]  /*9a50*/  FMUL.FTZ R29, R26, R20 ;  /* 0x000000141a1d7220 */ /* 0x000fe20000410000 */
[----:B------:R-:W-:Y:S02]  /*9a60*/  HADD2.F32 R20, -RZ, R41.H1_H1 ;  /* 0x30000029ff147230 */ /* 0x000fe40000004100 */
[--C-:B------:R-:W-:Y:S02]  /*9a70*/  HADD2.F32 R12, -RZ, R4.reuse.H0_H0 ;  /* 0x20000004ff0c7230 */ /* 0x100fe40000004100 */
[----:B------:R-:W-:Y:S02]  /*9a80*/  HADD2.F32 R4, -RZ, R4.H1_H1 ;  /* 0x30000004ff047230 */ /* 0x000fe40000004100 */
[----:B------:R-:W-:Y:S01]  /*9a90*/  FMUL.FTZ R33, R20, R8 ;  /* 0x0000000814217220 */ /* 0x000fe20000410000 */
[----:B------:R-:W-:Y:S02]  /*9aa0*/  HADD2.F32 R21, -RZ, R9.H0_H0 ;  /* 0x20000009ff157230 */ /* 0x000fe40000004100 */
[----:B------:R-:W-:Y:S01]  /*9ab0*/  FFMA.FTZ R27, R26, R12, -R27 ;  /* 0x0000000c1a1b7223 */ /* 0x000fe2000001081b */
[----:B------:R-:W-:Y:S01]  /*9ac0*/  FMUL.FTZ R31, R30, R8 ;  /* 0x000000081e1f7220 */ /* 0x000fe20000410000 */
[----:B------:R-:W-:Y:S01]  /*9ad0*/  FFMA.FTZ R29, R28, R12, R29 ;  /* 0x0000000c1c1d7223 */ /* 0x000fe2000001001d */
[----:B------:R-:W-:-:S02]  /*9ae0*/  HADD2.F32 R26, -RZ, R41.H0_H0 ;  /* 0x20000029ff1a7230 */ /* 0x000fc40000004100 */
[-C--:B------:R-:W-:Y:S01]  /*9af0*/  FFMA.FTZ R12, R30, R4.reuse, R33 ;  /* 0x000000041e0c7223 */ /* 0x080fe20000010021 */
[----:B------:R-:W-:Y:S02]  /*9b00*/  HADD2.F32 R9, -RZ, R9.H1_H1 ;  /* 0x30000009ff097230 */ /* 0x000fe40000004100 */
[----:B------:R-:W-:Y:S01]  /*9b10*/  FFMA.FTZ R8, R20, R4, -R31 ;  /* 0x0000000414087223 */ /* 0x000fe2000001081f */
[----:B------:R-:W-:Y:S02]  /*9b20*/  HADD2.F32 R33, -RZ, R42.H0_H0 ;  /* 0x2000002aff217230 */ /* 0x000fe40000004100 */
[-C--:B------:R-:W-:Y:S01]  /*9b30*/  FMUL.FTZ R31, R32, R21.reuse ;  /* 0x00000015201f7220 */ /* 0x080fe20000410000 */
[--C-:B------:R-:W-:Y:S02]  /*9b40*/  HADD2.F32 R14, -RZ, R5.reuse.H0_H0 ;  /* 0x20000005ff0e7230 */ /* 0x100fe40000004100 */
[----:B------:R-:W-:Y:S01]  /*9b50*/  FMUL.FTZ R21, R26, R21 ;  /* 0x000000151a157220 */ /* 0x000fe20000410000 */
[----:B------:R-:W-:-:S02]  /*9b60*/  HADD2.F32 R5, -RZ, R5.H1_H1 ;  /* 0x30000005ff057230 */ /* 0x000fc40000004100 */
[-C--:B------:R-:W-:Y:S01]  /*9b70*/  FMUL.FTZ R4, R37, R9.reuse ;  /* 0x0000000925047220 */ /* 0x080fe20000410000 */
[--C-:B------:R-:W-:Y:S02]  /*9b80*/  HADD2.F32 R24, -RZ, R10.reuse.H0_H0 ;  /* 0x2000000aff187230 */ /* 0x100fe40000004100 */
[----:B------:R-:W-:Y:S01]  /*9b90*/  FMUL.FTZ R20, R33, R9 ;  /* 0x0000000921147220 */ /* 0x000fe20000410000 */
[----:B------:R-:W-:Y:S02]  /*9ba0*/  HADD2.F32 R10, -RZ, R10.H1_H1 ;  /* 0x3000000aff0a7230 */ /* 0x000fe40000004100 */
[----:B------:R-:W-:Y:S02]  /*9bb0*/  HADD2.F32 R30, -RZ, R44.H0_H0 ;  /* 0x2000002cff1e7230 */ /* 0x000fe40000004100 */
[-C--:B------:R-:W-:Y:S01]  /*9bc0*/  FFMA.FTZ R31, R26, R14.reuse, -R31 ;  /* 0x0000000e1a1f7223 */ /* 0x080fe2000001081f */
[----:B------:R-:W-:Y:S01]  /*9bd0*/  FFMA.FTZ R21, R32, R14, R21 ;  /* 0x0000000e20157223 */ /* 0x000fe20000010015 */
[----:B------:R-:W-:-:S02]  /*9be0*/  HADD2.F32 R15, -RZ, R6.H0_H0 ;  /* 0x20000006ff0f7230 */ /* 0x000fc40000004100 */
[-C--:B------:R-:W-:Y:S01]  /*9bf0*/  FFMA.FTZ R14, R33, R5.reuse, -R4 ;  /* 0x00000005210e7223 */ /* 0x080fe20000010804 */
[----:B------:R-:W-:Y:S02]  /*9c00*/  HADD2.F32 R6, -RZ, R6.H1_H1 ;  /* 0x30000006ff067230 */ /* 0x000fe40000004100 */
[-C--:B------:R-:W-:Y:S01]  /*9c10*/  FMUL.FTZ R4, R39, R24.reuse ;  /* 0x0000001827047220 */ /* 0x080fe20000410000 */
[----:B------:R-:W-:Y:S02]  /*9c20*/  HADD2.F32 R28, -RZ, R42.H1_H1 ;  /* 0x3000002aff1c7230 */ /* 0x000fe40000004100 */
[----:B------:R-:W-:Y:S01]  /*9c30*/  FMUL.FTZ R26, R35, R24 ;  /* 0x00000018231a7220 */ /* 0x000fe20000410000 */
[----:B------:R-:W-:Y:S01]  /*9c40*/  FFMA.FTZ R20, R37, R5, R20 ;  /* 0x0000000525147223 */ /* 0x000fe20000010014 */
[----:B------:R-:W-:Y:S01]  /*9c50*/  FMUL.FTZ R5, R30, R10 ;  /* 0x0000000a1e057220 */ /* 0x000fe20000410000 */
[--C-:B0-----:R-:W-:Y:S02]  /*9c60*/  HADD2.F32 R25, -RZ, R11.reuse.H0_H0 ;  /* 0x2000000bff197230 */ /* 0x101fe40000004100 */
[-C--:B------:R-:W-:Y:S01]  /*9c70*/  FFMA.FTZ R24, R35, R15.reuse, -R4 ;  /* 0x0000000f23187223 */ /* 0x080fe20000010804 */
[----:B------:R-:W-:Y:S01]  /*9c80*/  FFMA.FTZ R26, R39, R15, R26 ;  /* 0x0000000f271a7223 */ /* 0x000fe2000001001a */
[----:B------:R-:W-:-:S02]  /*9c90*/  HADD2.F32 R11, -RZ, R11.H1_H1 ;  /* 0x3000000bff0b7230 */ /* 0x000fc40000004100 */
[C---:B------:R-:W-:Y:S01]  /*9ca0*/  FFMA.FTZ R15, R28.reuse, R6, -R5 ;  /* 0x000000061c0f7223 */ /* 0x040fe20000010805 */
[----:B------:R-:W-:Y:S02]  /*9cb0*/  HADD2.F32 R35, -RZ, R38.H0_H0 ;  /* 0x20000026ff237230 */ /* 0x000fe40000004100 */
[----:B------:R-:W-:Y:S01]  /*9cc0*/  FMUL.FTZ R9, R28, R10 ;  /* 0x0000000a1c097220 */ /* 0x000fe20000410000 */
[----:B------:R-:W-:Y:S02]  /*9cd0*/  HADD2.F32 R37, -RZ, R44.H1_H1 ;  /* 0x3000002cff257230 */ /* 0x000fe40000004100 */
[--C-:B------:R-:W-:Y:S02]  /*9ce0*/  HADD2.F32 R5, -RZ, R13.reuse.H1_H1 ;  /* 0x3000000dff057230 */ /* 0x100fe40000004100 */
[----:B------:R-:W-:Y:S02]  /*9cf0*/  HADD2.F32 R33, -RZ, R13.H0_H0 ;  /* 0x2000000dff217230 */ /* 0x000fe40000004100 */
[----:B------:R-:W-:-:S02]  /*9d00*/  HADD2.F32 R3, -RZ, R7.H0_H0 ;  /* 0x20000007ff037230 */ /* 0x000fc40000004100 */
[----:B------:R-:W-:Y:S01]  /*9d10*/  FFMA.FTZ R13, R30, R6, R9 ;  /* 0x000000061e0d7223 */ /* 0x000fe20000010009 */
[----:B------:R-:W-:Y:S02]  /*9d20*/  HADD2.F32 R7, -RZ, R7.H1_H1 ;  /* 0x30000007ff077230 */ /* 0x000fe40000004100 */
[----:B------:R-:W-:Y:S01]  /*9d30*/  FMUL.FTZ R4, R35, R25 ;  /* 0x0000001923047220 */ /* 0x000fe20000410000 */
[----:B------:R-:W-:Y:S01]  /*9d40*/  FMUL.FTZ R10, R37, R11 ;  /* 0x0000000b250a7220 */ /* 0x000fe20000410000 */
[----:B------:R-:W-:Y:S01]  /*9d50*/  FMUL.FTZ R6, R5, R25 ;  /* 0x0000001905067220 */ /* 0x000fe20000410000 */
[----:B------:R-:W-:Y:S01]  /*9d60*/  FMUL.FTZ R30, R33, R11 ;  /* 0x0000000b211e7220 */ /* 0x000fe20000410000 */
[----:B------:R-:W-:Y:S01]  /*9d70*/  FFMA.FTZ R11, R5, R3, -R4 ;  /* 0x00000003050b7223 */ /* 0x000fe20000010804 */
[----:B------:R-:W-:Y:S01]  /*9d80*/  FFMA.FTZ R28, R33, R7, -R10 ;  /* 0x00000007211c7223 */ /* 0x000fe2000001080a */
[----:B------:R-:W-:Y:S01]  /*9d90*/  FFMA.FTZ R3, R35, R3, R6 ;  /* 0x0000000323037223 */ /* 0x000fe20000010006 */
[----:B------:R-:W-:Y:S01]  /*9da0*/  FFMA.FTZ R30, R37, R7, R30 ;  /* 0x00000007251e7223 */ /* 0x000fe2000001001e */
[----:B------:R-:W-:-:S02]  /*9db0*/  F2FP.F16.F32.PACK_AB R4, R8, R27 ;  /* 0x0000001b0804723e */ /* 0x000fc400000000ff */
[----:B------:R-:W-:Y:S02]  /*9dc0*/  F2FP.F16.F32.PACK_AB R5, R14, R31 ;  /* 0x0000001f0e05723e */ /* 0x000fe400000000ff */
[----:B------:R-:W-:Y:S02]  /*9dd0*/  F2FP.F16.F32.PACK_AB R6, R15, R24 ;  /* 0x000000180f06723e */ /* 0x000fe400000000ff */
[----:B------:R-:W-:Y:S02]  /*9de0*/  F2FP.F16.F32.PACK_AB R7, R28, R11 ;  /* 0x0000000b1c07723e */ /* 0x000fe400000000ff */
[----:B------:R-:W-:Y:S02]  /*9df0*/  F2FP.F16.F32.PACK_AB R8, R12, R29 ;  /* 0x0000001d0c08723e */ /* 0x000fe400000000ff */
[----:B------:R-:W-:Y:S02]  /*9e00*/  F2FP.F16.F32.PACK_AB R9, R20, R21 ;  /* 0x000000151409723e */ /* 0x000fe400000000ff */
[----:B------:R-:W-:-:S02]  /*9e10*/  F2FP.F16.F32.PACK_AB R10, R13, R26 ;  /* 0x0000001a0d0a723e */ /* 0x000fc400000000ff */
[----:B------:R-:W-:Y:S01]  /*9e20*/  F2FP.F16.F32.PACK_AB R11, R30, R3 ;  /* 0x000000031e0b723e */ /* 0x000fe200000000ff */
[----:B------:R2:W-:Y:S04]  /*9e30*/  STS.128 [R34+0x20400], R4 ;  /* 0x0204000422007388 */ /* 0x0005e80000000c00 */
[----:B------:R2:W-:Y:S02]  /*9e40*/  STS.128 [R0+0x20400], R8 ;  /* 0x0204000800007388 */ /* 0x0005e40000000c00 */
.L_x_676:
[----:B------:R-:W-:Y:S05]  /*9e50*/  BSYNC B0 ;  /* 0x0000000000007941 */ /* 0x000fea0003800000 */
.L_x_665:
[----:B------:R-:W-:Y:S01]  /*9e60*/  @!PT LDS RZ, [RZ] ;  /* 0x00000000fffff984 */ /* 0x000fe20000000800 */
[----:B------:R-:W-:Y:S01]  /*9e70*/  @!PT LDS RZ, [RZ] ;  /* 0x00000000fffff984 */ /* 0x000fe20000000800 */
[----:B------:R-:W-:Y:S01]  /*9e80*/  @!PT LDS RZ, [RZ] ;  /* 0x00000000fffff984 */ /* 0x000fe20000000800 */
[----:B------:R-:W-:Y:S01]  /*9e90*/  @!PT LDS RZ, [RZ] ;  /* 0x00000000fffff984 */ /* 0x000fe20000000800 */
[----:B------:R5:W-:Y:S06]  /*9ea0*/  MEMBAR.ALL.CTA ;  /* 0x0000000000007992 */ /* 0x000bec0000008000 */
[----:B-----5:R-:W5:Y:S01]  /*9eb0*/  FENCE.VIEW.ASYNC.S ;  /* 0x00000000000073c6 */ /* 0x020f620000000000 */
[----:B------:R-:W-:Y:S05]  /*9ec0*/  WARPSYNC.ALL ;  /* 0x0000000000007948 */ /* 0x000fea0003800000 */
[----:B-----5:R-:W-:Y:S06]  /*9ed0*/  BAR.SYNC.DEFER_BLOCKING 0xd, 0x80 ;  /* 0x0342000000007b1d */ /* 0x020fec0000010000 */
.L_x_662:
[----:B0-2---:R-:W-:-:S05]  /*9ee0*/  IMAD.U32 R0, RZ, RZ, UR37 ;  /* 0x00000025ff007e24 */ /* 0x005fca000f8e00ff */
[----:B------:R-:W-:-:S13]  /*9ef0*/  ISETP.NE.AND P0, PT, R0, 0x3, PT ;  /* 0x000000030000780c */ /* 0x000fda0003f05270 */
[----:B------:R-:W-:Y:S05]  /*9f00*/  @!P0 BRA `(.L_x_686) ;  /* 0x0000000000048947 */ /* 0x000fea0003800000 */
[----:B------:R-:W-:Y:S01]  /*9f10*/  BPT.TRAP 0x1 ;  /* 0x000000040000795c */ /* 0x000fe20000300000 */
.L_x_686:
[----:B-1----:R-:W-:Y:S01]  /*9f20*/  IMAD R12, R19, 0x8, R2 ;  /* 0x00000008130c7824 */ /* 0x002fe200078e0202 */
[----:B------:R-:W-:-:S04]  /*9f30*/  SHF.L.U32 R13, R185, 0x1f, RZ ;  /* 0x0000001fb90d7819 */ /* 0x000fc800000006ff */
[----:B------:R0:W1:Y:S01]  /*9f40*/  SYNCS.PHASECHK.TRANS64.TRYWAIT P1, [R12+URZ+0x28c30], R13 ;  /* 0x028c300d0c0075a7 */ /* 0x000062000802017f */
[----:B------:R-:W-:Y:S05]  /*9f50*/  @!P0 BRA `(.L_x_687) ;  /* 0x0000000000048947 */ /* 0x000fea0003800000 */
[----:B------:R-:W-:Y:S01]  /*9f60*/  BPT.TRAP 0x1 ;  /* 0x000000040000795c */ /* 0x000fe20000300000 */
.L_x_687:
[C---:B------:R-:W-:Y:S02]  /*9f70*/  VIADD R0, R2.reuse, 0x22400 ;  /* 0x0002240002007836 */ /* 0x040fe40000000000 */
[----:B------:R-:W-:-:S03]  /*9f80*/  VIADD R3, R2, 0x20400 ;  /* 0x0002040002037836 */ /* 0x000fc60000000000 */
[----:B------:R-:W-:Y:S02]  /*9f90*/  SHF.R.U32.HI R0, RZ, 0x4, R0 ;  /* 0x00000004ff007819 */ /* 0x000fe40000011600 */
[----:B------:R-:W-:Y:S02]  /*9fa0*/  SHF.R.U32.HI R3, RZ, 0x4, R3 ;  /* 0x00000004ff037819 */ /* 0x000fe40000011603 */
[----:B------:R-:W-:Y:S02]  /*9fb0*/  LOP3.LUT R0, R0, 0x3fff, RZ, 0xc0, !PT ;  /* 0x00003fff00007812 */ /* 0x000fe400078ec0ff */
[----:B------:R-:W-:Y:S02]  /*9fc0*/  LOP3.LUT R3, R3, 0x3fff, RZ, 0xc0, !PT ;  /* 0x00003fff03037812 */ /* 0x000fe400078ec0ff */
[----:B------:R-:W-:Y:S01]  /*9fd0*/  LOP3.LUT R0, R0, 0x10000, RZ, 0xfc, !PT ;  /* 0x0001000000007812 */ /* 0x000fe200078efcff */
[----:B-1----:R-:W-:Y:S06]  /*9fe0*/  @P1 BRA `(.L_x_688) ;  /* 0x0000000000081947 */ /* 0x002fec0003800000 */
[----:B------:R-:W1:Y:S02]  /*9ff0*/  SYNCS.PHASECHK.TRANS64.TRYWAIT P1, [R12+URZ+0x28c30], R13 ;  /* 0x028c300d0c0075a7 */ /* 0x000e64000802017f */
[----:B-1----:R-:W-:Y:S05]  /*a000*/  @!P1 BRA `(.L_x_689) ;  /* 0x0000011400249947 */ /* 0x002fea0003800000 */
.L_x_688:
[----:B------:R-:W-:Y:S01]  /*a010*/  IMAD R10, R19, 0x200, R0 ;  /* 0x00000200130a7824 */ /* 0x000fe200078e0200 */
[----:B------:R-:W-:Y:S01]  /*a020*/  LOP3.LUT R4, R3, 0x10000, RZ, 0xfc, !PT ;  /* 0x0001000003047812 */ /* 0x000fe200078efcff */
[----:B------:R-:W-:Y:S01]  /*a030*/  IMAD.MOV.U32 R5, RZ, RZ, 0x40000040 ;  /* 0x40000040ff057424 */ /* 0x000fe200078e00ff */
[----:B------:R-:W-:Y:S05]  /*a040*/  WARPSYNC.ALL ;  /* 0x0000000000007948 */ /* 0x000fea0003800000 */
[----:B------:R-:W-:Y:S01]  /*a050*/  IMAD.MOV.U32 R11, RZ, RZ, 0x40000040 ;  /* 0x40000040ff0b7424 */ /* 0x000fe200078e00ff */
[C---:B------:R-:W-:Y:S01]  /*a060*/  R2UR UR4, R4.reuse ;  /* 0x00000000040472ca */ /* 0x040fe200000e0000 */
[----:B---3--:R-:W-:Y:S01]  /*a070*/  WARPGROUP.ARRIVE ;  /* 0x00000000000079c5 */ /* 0x008fe20000000000 */
[----:B------:R-:W-:Y:S01]  /*a080*/  R2UR UR5, R5 ;  /* 0x00000000050572ca */ /* 0x000fe200000e0000 */
[----:B------:R-:W-:Y:S01]  /*a090*/  VIADD R8, R4, 0x2 ;  /* 0x0000000204087836 */ /* 0x000fe20000000000 */
[C---:B------:R-:W-:Y:S01]  /*a0a0*/  R2UR UR6, R10.reuse ;  /* 0x000000000a0672ca */ /* 0x040fe200000e0000 */
[C---:B------:R-:W-:Y:S01]  /*a0b0*/  VIADD R6, R10.reuse, 0x2 ;  /* 0x000000020a067836 */ /* 0x040fe20000000000 */
[----:B------:R-:W-:Y:S01]  /*a0c0*/  R2UR UR7, R11 ;  /* 0x000000000b0772ca */ /* 0x000fe200000e0000 */
[----:B------:R-:W-:Y:S01]  /*a0d0*/  IMAD.MOV.U32 R7, RZ, RZ, 0x40000040 ;  /* 0x40000040ff077424 */ /* 0x000fe200078e00ff */
[----:B------:R-:W-:Y:S01]  /*a0e0*/  MOV R9, 0x40000040 ;  /* 0x4000004000097802 */ /* 0x000fe20000000f00 */
[----:B------:R-:W-:-:S02]  /*a0f0*/  VIADD R14, R10, 0x4 ;  /* 0x000000040a0e7836 */ /* 0x000fc40000000000 */
[----:B------:R-:W-:Y:S02]  /*a100*/  IMAD.MOV.U32 R15, RZ, RZ, 0x40000040 ;  /* 0x40000040ff0f7424 */ /* 0x000fe400078e00ff */
[----:B------:R-:W-:Y:S02]  /*a110*/  VIADD R10, R10, 0x6 ;  /* 0x000000060a0a7836 */ /* 0x000fe40000000000 */
[----:B------:R-:W-:Y:S02]  /*a120*/  IMAD.MOV.U32 R5, RZ, RZ, 0x40000040 ;  /* 0x40000040ff057424 */ /* 0x000fe400078e00ff */
[----:B------:R-:W-:Y:S02]  /*a130*/  IMAD.MOV.U32 R11, RZ, RZ, 0x40000040 ;  /* 0x40000040ff0b7424 */ /* 0x000fe400078e00ff */
[----:B------:R-:W-:Y:S01]  /*a140*/  HGMMA.64x64x16.F32 R24, gdesc[UR4], RZ, !UPT, gsb0 ;  /* 0x00e00000041879f0 */ /* 0x000fe2000c0008ff */
[----:B------:R-:W-:Y:S02]  /*a150*/  R2UR UR4, R8 ;  /* 0x00000000080472ca */ /* 0x000fe400000e0000 */
[----:B------:R-:W-:-:S02]  /*a160*/  R2UR UR5, R9 ;  /* 0x00000000090572ca */ /* 0x000fc400000e0000 */
[----:B------:R-:W-:Y:S01]  /*a170*/  R2UR UR6, R6 ;  /* 0x00000000060672ca */ /* 0x000fe200000e0000 */
[C---:B------:R-:W-:Y:S01]  /*a180*/  VIADD R6, R4.reuse, 0x4 ;  /* 0x0000000404067836 */ /* 0x040fe20000000000 */
[----:B------:R-:W-:Y:S01]  /*a190*/  R2UR UR7, R7 ;  /* 0x00000000070772ca */ /* 0x000fe200000e0000 */
[----:B------:R-:W-:Y:S02]  /*a1a0*/  IMAD.MOV.U32 R7, RZ, RZ, 0x40000040 ;  /* 0x40000040ff077424 */ /* 0x000fe400078e00ff */
[----:B------:R-:W-:Y:S01]  /*a1b0*/  VIADD R4, R4, 0x6 ;  /* 0x0000000604047836 */ /* 0x000fe20000000000 */
[----:B------:R-:W-:Y:S02]  /*a1c0*/  WARPGROUP.DEPBAR.LE gsb0, 0x0 ;  /* 0x00008000000079c5 */ /* 0x000fe40000010000 */
[----:B------:R-:W-:-:S07]  /*a1d0*/  WARPGROUP.ARRIVE ;  /* 0x00000000000079c5 */ /* 0x000fce0000000000 */
[----:B------:R-:W-:Y:S01]  /*a1e0*/  HGMMA.64x64x16.F32 R24, gdesc[UR4], R24, gsb0 ;  /* 0x00e00000041879f0 */ /* 0x000fe20008000818 */
[----:B------:R-:W-:Y:S02]  /*a1f0*/  R2UR UR4, R6 ;  /* 0x00000000060472ca */ /* 0x000fe400000e0000 */
[----:B------:R-:W-:Y:S02]  /*a200*/  R2UR UR5, R7 ;  /* 0x00000000070572ca */ /* 0x000fe400000e0000 */
[----:B------:R-:W-:Y:S02]  /*a210*/  R2UR UR6, R14 ;  /* 0x000000000e0672ca */ /* 0x000fe400000e0000 */
[----:B------:R-:W-:Y:S01]  /*a220*/  R2UR UR7, R15 ;  /* 0x000000000f0772ca */ /* 0x000fe200000e0000 */
[----:B------:R-:W-:Y:S02]  /*a230*/  WARPGROUP.DEPBAR.LE gsb0, 0x0 ;  /* 0x00008000000079c5 */ /* 0x000fe40000010000 */
[----:B------:R-:W-:-:S10]  /*a240*/  WARPGROUP.ARRIVE ;  /* 0x00000000000079c5 */ /* 0x000fd40000000000 */
[----:B------:R-:W-:Y:S01]  /*a250*/  HGMMA.64x64x16.F32 R24, gdesc[UR4], R24, gsb0 ;  /* 0x00e00000041879f0 */ /* 0x000fe20008000818 */
[----:B------:R-:W-:Y:S02]  /*a260*/  R2UR UR4, R4 ;  /* 0x00000000040472ca */ /* 0x000fe400000e0000 */
[----:B------:R-:W-:Y:S02]  /*a270*/  R2UR UR5, R5 ;  /* 0x00000000050572ca */ /* 0x000fe400000e0000 */
[----:B------:R-:W-:Y:S02]  /*a280*/  R2UR UR6, R10 ;  /* 0x000000000a0672ca */ /* 0x000fe400000e0000 */
[----:B------:R-:W-:Y:S01]  /*a290*/  R2UR UR7, R11 ;  /* 0x000000000b0772ca */ /* 0x000fe200000e0000 */
[----:B------:R-:W-:Y:S02]  /*a2a0*/  WARPGROUP.DEPBAR.LE gsb0, 0x0 ;  /* 0x00008000000079c5 */ /* 0x000fe40000010000 */
[----:B------:R-:W-:-:S10]  /*a2b0*/  WARPGROUP.ARRIVE ;  /* 0x00000000000079c5 */ /* 0x000fd40000000000 */
[----:B------:R-:W-:Y:S03]  /*a2c0*/  HGMMA.64x64x16.F32 R24, gdesc[UR4], R24, gsb0 ;  /* 0x00e00000041879f0 */ /* 0x000fe60008000818 */
[----:B------:R-:W-:Y:S02]  /*a2d0*/  WARPGROUP.DEPBAR.LE gsb0, 0x0 ;  /* 0x00008000000079c5 */ /* 0x000fe40000010000 */
[----:B------:R-:W-:Y:S05]  /*a2e0*/  @!P0 BRA `(.L_x_690) ;  /* 0x0000000000048947 */ /* 0x000fea0003800000 */
[----:B------:R-:W-:Y:S01]  /*a2f0*/  BPT.TRAP 0x1 ;  /* 0x000000040000795c */ /* 0x000fe20000300000 */
.L_x_690:
[----:B------:R-:W2:Y:S01]  /*a300*/  LDL R58, [R1+0x48] ;  /* 0x00004800013a7983 */ /* 0x000ea20000100800 */
[----:B------:R-:W-:Y:S01]  /*a310*/  ULDC UR4, c[0x0][0x9d8] ;  /* 0x0002760000047ab9 */ /* 0x000fe20000000800 */
[----:B------:R-:W-:Y:S01]  /*a320*/  ULDC UR5, c[0x0][0x988] ;  /* 0x0002620000057ab9 */ /* 0x000fe20000000800 */
[----:B------:R-:W-:Y:S01]  /*a330*/  FMUL.FTZ R11, R24, UR4 ;  /* 0x00000004180b7c20 */ /* 0x000fe20008410000 */
[----:B------:R-:W-:Y:S01]  /*a340*/  FMUL.FTZ R14, R25, UR4 ;  /* 0x00000004190e7c20 */ /* 0x000fe20008410000 */
[----:B----4-:R-:W-:Y:S01]  /*a350*/  FMUL.FTZ R21, R28, UR4 ;  /* 0x000000041c157c20 */ /* 0x010fe20008410000 */
[----:B------:R-:W-:Y:S01]  /*a360*/  FMUL.FTZ R3, R26, UR4 ;  /* 0x000000041a037c20 */ /* 0x000fe20008410000 */
[----:B------:R-:W-:Y:S01]  /*a370*/  FMUL.FTZ R10, R27, UR4 ;  /* 0x000000041b0a7c20 */ /* 0x000fe20008410000 */
[----:B------:R-:W-:Y:S01]  /*a380*/  FMUL.FTZ R26, R29, UR4 ;  /* 0x000000041d1a7c20 */ /* 0x000fe20008410000 */
[----:B------:R-:W3:Y:S01]  /*a390*/  MUFU.TANH R11, R11 ;  /* 0x0000000b000b7308 */ /* 0x000ee20000002400 */
[----:B------:R-:W-:Y:S01]  /*a3a0*/  FMUL.FTZ R27, R38, UR4 ;  /* 0x00000004261b7c20 */ /* 0x000fe20008410000 */
[----:B------:R-:W-:Y:S01]  /*a3b0*/  FMUL.FTZ R38, R40, UR4 ;  /* 0x0000000428267c20 */ /* 0x000fe20008410000 */
[----:B------:R-:W-:-:S02]  /*a3c0*/  IMAD R40, R171, -0x40, R152 ;  /* 0xffffffc0ab287824 */ /* 0x000fc400078e0298 */
[----:B------:R-:W-:Y:S01]  /*a3d0*/  FMUL.FTZ R28, R32, UR4 ;  /* 0x00000004201c7c20 */ /* 0x000fe20008410000 */
[----:B------:R-:W-:Y:S01]  /*a3e0*/  FMUL.FTZ R15, R30, UR4 ;  /* 0x000000041e0f7c20 */ /* 0x000fe20008410000 */
[----:B------:R-:W-:Y:S01]  /*a3f0*/  FMUL.FTZ R30, R33, UR4 ;  /* 0x00000004211e7c20 */ /* 0x000fe20008410000 */
[----:B------:R-:W-:Y:S01]  /*a400*/  FMUL.FTZ R36, R36, UR4 ;  /* 0x0000000424247c20 */ /* 0x000fe20008410000 */
[----:B------:R-:W4:Y:S01]  /*a410*/  MUFU.TANH R14, R14 ;  /* 0x0000000e000e7308 */ /* 0x000f220000002400 */
        /* <DEDUP_REMOVED lines=21> */
[----:B------:R-:W-:-:S02]  /*a570*/  IMAD.U32 R168, RZ, RZ, UR5 ;  /* 0x00000005ffa87e24 */ /* 0x000fc4000f8e00ff */
[----:B------:R-:W1:Y:S08]  /*a580*/  MUFU.TANH R28, R28 ;  /* 0x0000001c001c7308 */ /* 0x000e700000002400 */
        /* <DEDUP_REMOVED lines=16> */
[----:B------:R1:W-:Y:S08]  /*a690*/  MUFU.TANH R67, R53 ;  /* 0x0000003500437308 */ /* 0x0003f00000002400 */
[----:B------:R-:W1:Y:S08]  /*a6a0*/  MUFU.TANH R31, R31 ;  /* 0x0000001f001f7308 */ /* 0x000e700000002400 */
[----:B------:R-:W1:Y:S08]  /*a6b0*/  MUFU.TANH R65, R65 ;  /* 0x0000004100417308 */ /* 0x000e700000002400 */
[----:B------:R-:W1:Y:S08]  /*a6c0*/  MUFU.TANH R33, R33 ;  /* 0x0000002100217308 */ /* 0x000e700000002400 */
[----:B------:R-:W1:Y:S08]  /*a6d0*/  MUFU.TANH R69, R69 ;  /* 0x0000004500457308 */ /* 0x000e700000002400 */
[----:B------:R-:W-:Y:S08]  /*a6e0*/  MUFU.TANH R46, R46 ;  /* 0x0000002e002e7308 */ /* 0x000ff00000002400 */
[----:B------:R-:W1:Y:S08]  /*a6f0*/  MUFU.TANH R50, R50 ;  /* 0x0000003200327308 */ /* 0x000e700000002400 */
[----:B------:R-:W1:Y:S08]  /*a700*/  MUFU.TANH R51, R51 ;  /* 0x0000003300337308 */ /* 0x000e700000002400 */
[----:B------:R-:W1:Y:S01]  /*a710*/  MUFU.TANH R54, R54 ;  /* 0x0000003600367308 */ /* 0x000e620000002400 */
[----:B--2---:R-:W-:-:S04]  /*a720*/  IADD3 R40, -R58, 0x40, R40 ;  /* 0x000000403a287810 */ /* 0x004fc80007ffe128 */
[C---:B------:R-:W-:Y:S02]  /*a730*/  ISETP.GT.AND P5, PT, R40.reuse, RZ, PT ;  /* 0x000000ff2800720c */ /* 0x040fe40003fa4270 */
[C---:B------:R-:W-:Y:S02]  /*a740*/  ISETP.GT.AND P4, PT, R40.reuse, 0x1, PT ;  /* 0x000000012800780c */ /* 0x040fe40003f84270 */
[----:B------:R-:W-:Y:S02]  /*a750*/  ISETP.GT.AND P3, PT, R40, 0x8, PT ;  /* 0x000000082800780c */ /* 0x000fe40003f64270 */
[----:B---3--:R-:W-:Y:S02]  /*a760*/  FSEL R32, R11, -INF , P5 ;  /* 0xff8000000b207808 */ /* 0x008fe40002800000 */
[----:B----4-:R-:W-:Y:S02]  /*a770*/  FSEL R41, R14, -INF , P4 ;  /* 0xff8000000e297808 */ /* 0x010fe40002000000 */
[----:B------:R-:W-:-:S02]  /*a780*/  ISETP.GT.AND P2, PT, R40, 0x9, PT ;  /* 0x000000092800780c */ /* 0x000fc40003f44270 */
[----:B0-----:R-:W-:Y:S02]  /*a790*/  FSEL R35, R21, -INF , P3 ;  /* 0xff80000015237808 */ /* 0x001fe40001800000 */
[----:B------:R-:W-:Y:S02]  /*a7a0*/  FMNMX.FTZ R14, R32, R41, !PT ;  /* 0x00000029200e7209 */ /* 0x000fe40007810000 */
[----:B------:R-:W-:Y:S02]  /*a7b0*/  ISETP.GT.AND P1, PT, R40, 0x10, PT ;  /* 0x000000102800780c */ /* 0x000fe40003f24270 */
[----:B-1----:R-:W-:Y:S02]  /*a7c0*/  FSEL R37, R26, -INF , P2 ;  /* 0xff8000001a257808 */ /* 0x002fe40001000000 */
[----:B------:R-:W-:Y:S02]  /*a7d0*/  FMNMX.FTZ R14, R35, R14, !PT ;  /* 0x0000000e230e7209 */ /* 0x000fe40007810000 */
[----:B------:R-:W-:-:S02]  /*a7e0*/  ISETP.GT.AND P6, PT, R40, 0x11, PT ;  /* 0x000000112800780c */ /* 0x000fc40003fc4270 */
[----:B------:R-:W-:Y:S02]  /*a7f0*/  FSEL R39, R28, -INF , P1 ;  /* 0xff8000001c277808 */ /* 0x000fe40000800000 */
[----:B------:R-:W-:Y:S02]  /*a800*/  FMNMX.FTZ R14, R37, R14, !PT ;  /* 0x0000000e250e7209 */ /* 0x000fe40007810000 */
[----:B------:R-:W-:Y:S02]  /*a810*/  FSEL R3, R3, -INF , P5 ;  /* 0xff80000003037808 */ /* 0x000fe40002800000 */
[----:B------:R-:W-:Y:S02]  /*a820*/  ISETP.GT.AND P5, PT, R40, 0x18, PT ;  /* 0x000000182800780c */ /* 0x000fe40003fa4270 */
[----:B------:R-:W-:Y:S02]  /*a830*/  FSEL R43, R30, -INF , P6 ;  /* 0xff8000001e2b7808 */ /* 0x000fe40003000000 */
[----:B------:R-:W-:-:S02]  /*a840*/  FMNMX.FTZ R14, R39, R14, !PT ;  /* 0x0000000e270e7209 */ /* 0x000fc40007810000 */
[----:B------:R-:W-:Y:S02]  /*a850*/  FSEL R10, R10, -INF , P4 ;  /* 0xff8000000a0a7808 */ /* 0x000fe40002000000 */
[----:B------:R-:W-:Y:S02]  /*a860*/  ISETP.GT.AND P4, PT, R40, 0x19, PT ;  /* 0x000000192800780c */ /* 0x000fe40003f84270 */
[----:B------:R-:W-:Y:S02]  /*a870*/  FSEL R45, R36, -INF , P5 ;  /* 0xff800000242d7808 */ /* 0x000fe40002800000 */
[----:B------:R-:W-:Y:S02]  /*a880*/  FMNMX.FTZ R14, R43, R14, !PT ;  /* 0x0000000e2b0e7209 */ /* 0x000fe40007810000 */
[----:B------:R-:W-:Y:S02]  /*a890*/  FSEL R11, R15, -INF , P3 ;  /* 0xff8000000f0b7808 */ /* 0x000fe40001800000 */
        /* <DEDUP_REMOVED lines=8> */
[C---:B------:R-:W-:Y:S02]  /*a920*/  ISETP.GT.AND P1, PT, R40.reuse, 0x28, PT ;  /* 0x000000282800780c */ /* 0x040fe40003f24270 */
        /* <DEDUP_REMOVED lines=23> */
[----:B------:R-:W-:Y:S02]  /*aaa0*/  FMNMX.FTZ R14, R69, R14, !PT ;  /* 0x0000000e450e7209 */ /* 0x000fe40007810000 */
[----:B------:R-:W-:Y:S02]  /*aab0*/  FSEL R73, R50, -INF , P5 ;  /* 0xff80000032497808 */ /* 0x000fe40002800000 */
[----:B------:R-:W-:Y:S02]  /*aac0*/  FMNMX.FTZ R20, R67, R14, !PT ;  /* 0x0000000e43147209 */ /* 0x000fe40007810000 */
[----:B------:R-:W-:Y:S02]  /*aad0*/  FMNMX.FTZ R14, R3, R10, !PT ;  /* 0x0000000a030e7209 */ /* 0x000fe40007810000 */
[----:B------:R-:W-:Y:S01]  /*aae0*/  FSEL R51, R51, -INF , P4 ;  /* 0xff80000033337808 */ /* 0x000fe20002000000 */
[----:B------:R-:W0:Y:S01]  /*aaf0*/  SHFL.BFLY PT, R71, R20, 0x2, 0x1f ;  /* 0x0c401f0014477f89 */ /* 0x000e2200000e0000 */
[----:B------:R-:W-:-:S04]  /*ab00*/  FMNMX.FTZ R14, R11, R14, !PT ;  /* 0x0000000e0b0e7209 */ /* 0x000fc80007810000 */
[----:B------:R-:W-:-:S04]  /*ab10*/  FMNMX.FTZ R14, R15, R14, !PT ;  /* 0x0000000e0f0e7209 */ /* 0x000fc80007810000 */
[----:B------:R-:W-:-:S04]  /*ab20*/  FMNMX.FTZ R14, R21, R14, !PT ;  /* 0x0000000e150e7209 */ /* 0x000fc80007810000 */
[----:B------:R-:W-:-:S04]  /*ab30*/  FMNMX.FTZ R14, R25, R14, !PT ;  /* 0x0000000e190e7209 */ /* 0x000fc80007810000 */
[----:B------:R-:W-:Y:S02]  /*ab40*/  FMNMX.FTZ R14, R27, R14, !PT ;  /* 0x0000000e1b0e7209 */ /* 0x000fe40007810000 */
[----:B0-----:R-:W-:Y:S02]  /*ab50*/  FMNMX.FTZ R169, R20, R71, !PT ;  /* 0x0000004714a97209 */ /* 0x001fe40007810000 */
[----:B------:R0:W1:Y:S01]  /*ab60*/  MUFU.TANH R71, R47 ;  /* 0x0000002f00477308 */ /* 0x0000620000002400 */
[----:B------:R-:W-:Y:S01]  /*ab70*/  FMNMX.FTZ R20, R29, R14, !PT ;  /* 0x0000000e1d147209 */ /* 0x000fe20007810000 */
[----:B------:R-:W-:Y:S01]  /*ab80*/  FMUL.FTZ R14, R55, UR4 ;  /* 0x00000004370e7c20 */ /* 0x000fe20008410000 */
[----:B------:R-:W2:Y:S01]  /*ab90*/  SHFL.BFLY PT, R24, R169, 0x1, 0x1f ;  /* 0x0c201f00a9187f89 */ /* 0x000ea200000e0000 */
[----:B------:R-:W-:Y:S02]  /*aba0*/  FSEL R55, R54, -INF , P3 ;  /* 0xff80000036377808 */ /* 0x000fe40001800000 */
[----:B------:R-:W-:-:S02]  /*abb0*/  FMNMX.FTZ R20, R31, R20, !PT ;  /* 0x000000141f147209 */ /* 0x000fc40007810000 */
[----:B------:R-:W3:Y:S01]  /*abc0*/  MUFU.TANH R14, R14 ;  /* 0x0000000e000e7308 */ /* 0x000ee20000002400 */
[----:B0-----:R-:W-:Y:S02]  /*abd0*/  FSEL R47, R46, -INF , P1 ;  /* 0xff8000002e2f7808 */ /* 0x001fe40000800000 */
[----:B------:R-:W-:-:S04]  /*abe0*/  FMNMX.FTZ R20, R33, R20, !PT ;  /* 0x0000001421147209 */ /* 0x000fc80007810000 */
[----:B------:R-:W-:Y:S02]  /*abf0*/  FMNMX.FTZ R20, R47, R20, !PT ;  /* 0x000000142f147209 */ /* 0x000fe40007810000 */
[----:B-1----:R-:W-:-:S04]  /*ac00*/  FSEL R71, R71, -INF , P6 ;  /* 0xff80000047477808 */ /* 0x002fc80003000000 */
[----:B------:R-:W-:-:S04]  /*ac10*/  FMNMX.FTZ R20, R71, R20, !PT ;  /* 0x0000001447147209 */ /* 0x000fc80007810000 */
[----:B------:R-:W-:Y:S02]  /*ac20*/  FMNMX.FTZ R20, R73, R20, !PT ;  /* 0x0000001449147209 */ /* 0x000fe40007810000 */
[----:B--2---:R-:W-:Y:S02]  /*ac30*/  FMNMX.FTZ R169, R169, R24, !PT ;  /* 0x00000018a9a97209 */ /* 0x004fe40007810000 */
[----:B------:R-:W-:Y:S02]  /*ac40*/  FMNMX.FTZ R20, R51, R20, !PT ;  /* 0x0000001433147209 */ /* 0x000fe40007810000 */
[C---:B------:R-:W-:Y:S01]  /*ac50*/  FSETP.NEU.FTZ.AND P1, PT, R169.reuse, -INF , PT ;  /* 0xff800000a900780b */ /* 0x040fe20003f3d000 */
[----:B------:R-:W-:Y:S01]  /*ac60*/  FMUL.FTZ R26, R169, R168 ;  /* 0x000000a8a91a7220 */ /* 0x000fe20000410000 */
[----:B---3--:R-:W-:Y:S02]  /*ac70*/  FSEL R75, R14, -INF , P2 ;  /* 0xff8000000e4b7808 */ /* 0x008fe40001000000 */
[----:B------:R-:W-:-:S02]  /*ac80*/  FMNMX.FTZ R20, R55, R20, !PT ;  /* 0x0000001437147209 */ /* 0x000fc40007810000 */
[----:B------:R-:W-:Y:S02]  /*ac90*/  FSEL R26, R26, RZ, P1 ;  /* 0x000000ff1a1a7208 */ /* 0x000fe40000800000 */
[----:B------:R-:W-:-:S03]  /*aca0*/  FMNMX.FTZ R20, R75, R20, !PT ;  /* 0x000000144b147209 */ /* 0x000fc60007810000 */
[-CC-:B-----5:R-:W-:Y:S01]  /*acb0*/  FFMA.FTZ R154, R35, R168.reuse, -R26.reuse ;  /* 0x000000a8239a7223 */ /* 0x1a0fe2000001081a */
[-CC-:B------:R-:W-:Y:S01]  /*acc0*/  FFMA.FTZ R158, R45, R168.reuse, -R26.reuse ;  /* 0x000000a82d9e7223 */ /* 0x180fe2000001081a */
[----:B------:R-:W0:Y:S01]  /*acd0*/  SHFL.BFLY PT, R35, R20, 0x2, 0x1f ;  /* 0x0c401f0014237f89 */ /* 0x000e2200000e0000 */
[-CC-:B------:R-:W-:Y:S01]  /*ace0*/  FFMA.FTZ R77, R37, R168.reuse, -R26.reuse ;  /* 0x000000a8254d7223 */ /* 0x180fe2000001081a */
        /* <DEDUP_REMOVED lines=12> */
[----:B------:R-:W-:Y:S08]  /*adb0*/  MUFU.EX2 R152, R152 ;  /* 0x0000009800987308 */ /* 0x000ff00000000800 */
[----:B------:R-:W1:Y:S01]  /*adc0*/  MUFU.EX2 R41, R41 ;  /* 0x0000002900297308 */ /* 0x000e620000000800 */
[----:B0-----:R-:W-:Y:S01]  /*add0*/  FMNMX.FTZ R35, R20, R35, !PT ;  /* 0x0000002314237209 */ /* 0x001fe20007810000 */
[----:B------:R-:W-:-:S04]  /*ade0*/  FFMA.FTZ R20, R63, R168, -R26 ;  /* 0x000000a83f147223 */ /* 0x000fc8000001081a */
[----:B------:R-:W0:Y:S02]  /*adf0*/  SHFL.BFLY PT, R170, R35, 0x1, 0x1f ;  /* 0x0c201f0023aa7f89 */ /* 0x000e2400000e0000 */
[----:B------:R-:W2:Y:S08]  /*ae00*/  MUFU.EX2 R154, R154 ;  /* 0x0000009a009a7308 */ /* 0x000eb00000000800 */
[----:B------:R-:W3:Y:S08]  /*ae10*/  MUFU.EX2 R77, R77 ;  /* 0x0000004d004d7308 */ /* 0x000ef00000000800 */
[----:B------:R-:W4:Y:S01]  /*ae20*/  MUFU.EX2 R156, R156 ;  /* 0x0000009c009c7308 */ /* 0x000f220000000800 */
[----:B0-----:R-:W-:-:S07]  /*ae30*/  FMNMX.FTZ R170, R35, R170, !PT ;  /* 0x000000aa23aa7209 */ /* 0x001fce0007810000 */
[----:B------:R-:W0:Y:S01]  /*ae40*/  MUFU.EX2 R43, R43 ;  /* 0x0000002b002b7308 */ /* 0x000e220000000800 */
[C---:B------:R-:W-:Y:S01]  /*ae50*/  FSETP.NEU.FTZ.AND P1, PT, R170.reuse, -INF , PT ;  /* 0xff800000aa00780b */ /* 0x040fe20003f3d000 */
[----:B------:R-:W-:-:S06]  /*ae60*/  FMUL.FTZ R28, R170, R168 ;  /* 0x000000a8aa1c7220 */ /* 0x000fcc0000410000 */
[----:B------:R-:W0:Y:S01]  /*ae70*/  MUFU.EX2 R158, R158 ;  /* 0x0000009e009e7308 */ /* 0x000e220000000800 */
[----:B------:R-:W-:-:S05]  /*ae80*/  FSEL R26, R28, RZ, P1 ;  /* 0x000000ff1c1a7208 */ /* 0x000fca0000800000 */
[-CC-:B------:R-:W-:Y:S01]  /*ae90*/  FFMA.FTZ R153, R3, R168.reuse, -R26.reuse ;  /* 0x000000a803997223 */ /* 0x180fe2000001081a */
[-CC-:B------:R-:W-:Y:S01]  /*aea0*/  FFMA.FTZ R10, R10, R168.reuse, -R26.reuse ;  /* 0x000000a80a0a7223 */ /* 0x180fe2000001081a */
[-CC-:B------:R-:W-:Y:S01]  /*aeb0*/  FFMA.FTZ R155, R11, R168.reuse, -R26.reuse ;  /* 0x000000a80b9b7223 */ /* 0x180fe2000001081a */
[-CC-:B------:R-:W-:Y:S01]  /*aec0*/  FFMA.FTZ R28, R15, R168.reuse, -R26.reuse ;  /* 0x000000a80f1c7223 */ /* 0x180fe2000001081a */
[-CC-:B------:R-:W-:Y:S01]  /*aed0*/  FFMA.FTZ R157, R21, R168.reuse, -R26.reuse ;  /* 0x000000a8159d7223 */ /* 0x180fe2000001081a */
[-CC-:B------:R-:W-:Y:S01]  /*aee0*/  FFMA.FTZ R30, R25, R168.reuse, -R26.reuse ;  /* 0x000000a8191e7223 */ /* 0x180fe2000001081a */
[----:B------:R-:W-:Y:S01]  /*aef0*/  MUFU.EX2 R153, R153 ;  /* 0x0000009900997308 */ /* 0x000fe20000000800 */
[-CC-:B------:R-:W-:Y:S01]  /*af00*/  FFMA.FTZ R159, R27, R168.reuse, -R26.reuse ;  /* 0x000000a81b9f7223 */ /* 0x180fe2000001081a */
[----:B-1----:R-:W-:Y:S01]  /*af10*/  FADD.FTZ R15, R152, R41 ;  /* 0x00000029980f7221 */ /* 0x002fe20000010000 */
[-CC-:B------:R-:W-:Y:S01]  /*af20*/  FFMA.FTZ R32, R29, R168.reuse, -R26.reuse ;  /* 0x000000a81d207223 */ /* 0x180fe2000001081a */
[-CC-:B------:R-:W-:Y:S01]  /*af30*/  FFMA.FTZ R161, R31, R168.reuse, -R26.reuse ;  /* 0x000000a81fa17223 */ /* 0x180fe2000001081a */
[-CC-:B------:R-:W-:Y:S01]  /*af40*/  FFMA.FTZ R34, R33, R168.reuse, -R26.reuse ;  /* 0x000000a821227223 */ /* 0x180fe2000001081a */
[----:B--2---:R-:W-:Y:S01]  /*af50*/  FADD.FTZ R38, R154, R15 ;  /* 0x0000000f9a267221 */ /* 0x004fe20000010000 */
[----:B------:R-:W-:Y:S01]  /*af60*/  FFMA.FTZ R36, R47, R168, -R26 ;  /* 0x000000a82f247223 */ /* 0x000fe2000001081a */
[----:B------:R-:W1:Y:S01]  /*af70*/  MUFU.EX2 R10, R10 ;  /* 0x0000000a000a7308 */ /* 0x000e620000000800 */
[----:B------:R-:W-:-:S02]  /*af80*/  VIADD R15, R12, 0x28c40 ;  /* 0x00028c400c0f7836 */ /* 0x000fc40000000000 */
[----:B---3--:R-:W-:Y:S01]  /*af90*/  FADD.FTZ R25, R77, R38 ;  /* 0x000000264d197221 */ /* 0x008fe20000010000 */
[-CC-:B------:R-:W-:Y:S01]  /*afa0*/  FFMA.FTZ R3, R71, R168.reuse, -R26.reuse ;  /* 0x000000a847037223 */ /* 0x180fe2000001081a */
[-CC-:B------:R-:W-:Y:S01]  /*afb0*/  FFMA.FTZ R11, R73, R168.reuse, -R26.reuse ;  /* 0x000000a8490b7223 */ /* 0x180fe2000001081a */
[----:B------:R-:W-:Y:S01]  /*afc0*/  FFMA.FTZ R38, R51, R168, -R26 ;  /* 0x000000a833267223 */ /* 0x000fe2000001081a */
[----:B----4-:R-:W-:Y:S01]  /*afd0*/  FADD.FTZ R42, R156, R25 ;  /* 0x000000199c2a7221 */ /* 0x010fe20000010000 */
[----:B------:R-:W-:Y:S01]  /*afe0*/  PRMT R15, R190, 0x654, R15 ;  /* 0x00000654be0f7816 */ /* 0x000fe2000000000f */
[----:B------:R-:W2:Y:S01]  /*aff0*/  MUFU.EX2 R155, R155 ;  /* 0x0000009b009b7308 */ /* 0x000ea20000000800 */
[----:B------:R-:W-:Y:S01]  /*b000*/  F2FP.F16.F32.PACK_AB R152, R41, R152 ;  /* 0x000000982998723e */ /* 0x000fe200000000ff */
[----:B0-----:R-:W-:Y:S01]  /*b010*/  FADD.FTZ R25, R43, R42 ;  /* 0x0000002a2b197221 */ /* 0x001fe20000010000 */
[----:B------:R0:W-:Y:S01]  /*b020*/  SYNCS.ARRIVE.TRANS64.RED.A1T0 RZ, [R15+URZ], RZ ;  /* 0x000000ff0fff79a7 */ /* 0x0001e2000810043f */
[----:B------:R-:W-:-:S02]  /*b030*/  F2FP.F16.F32.PACK_AB R154, R77, R154 ;  /* 0x0000009a4d9a723e */ /* 0x000fc400000000ff */
[----:B------:R-:W-:Y:S01]  /*b040*/  FADD.FTZ R42, R158, R25 ;  /* 0x000000199e2a7221 */ /* 0x000fe20000010000 */
[----:B------:R-:W-:Y:S01]  /*b050*/  F2FP.F16.F32.PACK_AB R156, R43, R156 ;  /* 0x0000009c2b9c723e */ /* 0x000fe200000000ff */
[----:B------:R-:W3:Y:S01]  /*b060*/  MUFU.EX2 R28, R28 ;  /* 0x0000001c001c7308 */ /* 0x000ee20000000800 */
[----:B-1----:R-:W-:Y:S01]  /*b070*/  FADD.FTZ R40, R153, R10 ;  /* 0x0000000a99287221 */ /* 0x002fe20000010000 */
[----:B------:R-:W-:Y:S01]  /*b080*/  F2FP.F16.F32.PACK_AB R153, R10, R153 ;  /* 0x000000990a99723e */ /* 0x000fe200000000ff */
[-CC-:B0-----:R-:W-:Y:S01]  /*b090*/  FFMA.FTZ R15, R55, R168.reuse, -R26.reuse ;  /* 0x000000a8370f7223 */ /* 0x181fe2000001081a */
[----:B------:R-:W-:-:S04]  /*b0a0*/  FFMA.FTZ R26, R75, R168, -R26 ;  /* 0x000000a84b1a7223 */ /* 0x000fc8000001081a */
[----:B------:R-:W0:Y:S01]  /*b0b0*/  MUFU.EX2 R157, R157 ;  /* 0x0000009d009d7308 */ /* 0x000e220000000800 */
[----:B--2---:R-:W-:-:S07]  /*b0c0*/  FADD.FTZ R21, R155, R40 ;  /* 0x000000289b157221 */ /* 0x004fce0000010000 */
[----:B------:R-:W1:Y:S01]  /*b0d0*/  MUFU.EX2 R30, R30 ;  /* 0x0000001e001e7308 */ /* 0x000e620000000800 */
[C---:B---3--:R-:W-:Y:S01]  /*b0e0*/  FADD.FTZ R40, R28.reuse, R21 ;  /* 0x000000151c287221 */ /* 0x048fe20000010000 */
[----:B------:R-:W-:Y:S01]  /*b0f0*/  F2FP.F16.F32.PACK_AB R155, R28, R155 ;  /* 0x0000009b1c9b723e */ /* 0x000fe200000000ff */
[----:B------:R-:W-:Y:S06]  /*b100*/  BAR.SYNC.DEFER_BLOCKING 0xf, 0x100 ;  /* 0x03c4000000007b1d */ /* 0x000fec0000010000 */
[----:B------:R-:W2:Y:S01]  /*b110*/  MUFU.EX2 R159, R159 ;  /* 0x0000009f009f7308 */ /* 0x000ea20000000800 */
[----:B0-----:R-:W-:-:S07]  /*b120*/  FADD.FTZ R21, R157, R40 ;  /* 0x000000289d157221 */ /* 0x001fce0000010000 */
[----:B------:R-:W0:Y:S01]  /*b130*/  MUFU.EX2 R45, R45 ;  /* 0x0000002d002d7308 */ /* 0x000e220000000800 */
[C---:B-1----:R-:W-:Y:S01]  /*b140*/  FADD.FTZ R40, R30.reuse, R21 ;  /* 0x000000151e287221 */ /* 0x042fe20000010000 */
[----:B------:R-:W-:-:S06]  /*b150*/  F2FP.F16.F32.PACK_AB R157, R30, R157 ;  /* 0x0000009d1e9d723e */ /* 0x000fcc00000000ff */
[----:B------:R-:W1:Y:S01]  /*b160*/  MUFU.EX2 R32, R32 ;  /* 0x0000002000207308 */ /* 0x000e620000000800 */
[----:B--2---:R-:W-:Y:S01]  /*b170*/  FADD.FTZ R21, R159, R40 ;  /* 0x000000289f157221 */ /* 0x004fe20000010000 */
[----:B------:R2:W-:Y:S06]  /*b180*/  STSM.16.M88.4 [R199+0x26800], R152 ;  /* 0x02680098c7007844 */ /* 0x0005ec0000000200 */
[----:B------:R-:W3:Y:S01]  /*b190*/  MUFU.EX2 R160, R160 ;  /* 0x000000a000a07308 */ /* 0x000ee20000000800 */
[C---:B0-----:R-:W-:Y:S01]  /*b1a0*/  FADD.FTZ R25, R45.reuse, R42 ;  /* 0x0000002a2d197221 */ /* 0x041fe20000010000 */
[----:B------:R-:W-:-:S06]  /*b1b0*/  F2FP.F16.F32.PACK_AB R158, R45, R158 ;  /* 0x0000009e2d9e723e */ /* 0x000fcc00000000ff */
[----:B------:R-:W0:Y:S01]  /*b1c0*/  MUFU.EX2 R161, R161 ;  /* 0x000000a100a17308 */ /* 0x000e220000000800 */
[C---:B-1----:R-:W-:Y:S01]  /*b1d0*/  FADD.FTZ R40, R32.reuse, R21 ;  /* 0x0000001520287221 */ /* 0x042fe20000010000 */
[----:B------:R-:W-:-:S05]  /*b1e0*/  F2FP.F16.F32.PACK_AB R159, R32, R159 ;  /* 0x0000009f209f723e */ /* 0x000fca00000000ff */
[----:B------:R2:W-:Y:S01]  /*b1f0*/  STSM.16.M88.4 [R200], R156 ;  /* 0x0000009cc8007844 */ /* 0x0005e20000000200 */
[----:B------:R-:W1:Y:S01]  /*b200*/  MUFU.EX2 R49, R49 ;  /* 0x0000003100317308 */ /* 0x000e620000000800 */
[----:B---3--:R-:W-:-:S07]  /*b210*/  FADD.FTZ R42, R160, R25 ;  /* 0x00000019a02a7221 */ /* 0x008fce0000010000 */
[----:B------:R-:W3:Y:S01]  /*b220*/  MUFU.EX2 R34, R34 ;  /* 0x0000002200227308 */ /* 0x000ee20000000800 */
[----:B0-----:R-:W-:-:S07]  /*b230*/  FADD.FTZ R21, R161, R40 ;  /* 0x00000028a1157221 */ /* 0x001fce0000010000 */
[----:B------:R-:W0:Y:S01]  /*b240*/  MUFU.EX2 R37, R37 ;  /* 0x0000002500257308 */ /* 0x000e220000000800 */
[C---:B-1----:R-:W-:Y:S01]  /*b250*/  FADD.FTZ R42, R49.reuse, R42 ;  /* 0x0000002a312a7221 */ /* 0x042fe20000010000 */
[----:B------:R-:W-:-:S06]  /*b260*/  F2FP.F16.F32.PACK_AB R160, R49, R160 ;  /* 0x000000a031a0723e */ /* 0x000fcc00000000ff */
[----:B------:R-:W1:Y:S01]  /*b270*/  MUFU.EX2 R36, R36 ;  /* 0x0000002400247308 */ /* 0x000e620000000800 */
[C---:B---3--:R-:W-:Y:S01]  /*b280*/  FADD.FTZ R21, R34.reuse, R21 ;  /* 0x0000001522157221 */ /* 0x048fe20000010000 */
[----:B------:R-:W-:-:S06]  /*b290*/  F2FP.F16.F32.PACK_AB R161, R34, R161 ;  /* 0x000000a122a1723e */ /* 0x000fcc00000000ff */
[----:B------:R-:W3:Y:S01]  /*b2a0*/  MUFU.EX2 R14, R14 ;  /* 0x0000000e000e7308 */ /* 0x000ee20000000800 */
[----:B0-----:R-:W-:-:S07]  /*b2b0*/  FADD.FTZ R25, R37, R42 ;  /* 0x0000002a25197221 */ /* 0x001fce0000010000 */
[----:B------:R-:W0:Y:S01]  /*b2c0*/  MUFU.EX2 R3, R3 ;  /* 0x0000000300037308 */ /* 0x000e220000000800 */
[----:B-1----:R-:W-:-:S07]  /*b2d0*/  FADD.FTZ R10, R36, R21 ;  /* 0x00000015240a7221 */ /* 0x002fce0000010000 */
[----:B------:R-:W-:Y:S01]  /*b2e0*/  MUFU.EX2 R20, R20 ;  /* 0x0000001400147308 */ /* 0x000fe20000000800 */
[C---:B---3--:R-:W-:Y:S01]  /*b2f0*/  FADD.FTZ R25, R14.reuse, R25 ;  /* 0x000000190e197221 */ /* 0x048fe20000010000 */
[----:B------:R-:W-:-:S06]  /*b300*/  F2FP.F16.F32.PACK_AB R162, R14, R37 ;  /* 0x000000250ea2723e */ /* 0x000fcc00000000ff */
[----:B------:R-:W1:Y:S01]  /*b310*/  MUFU.EX2 R35, R65 ;  /* 0x0000004100237308 */ /* 0x000e620000000800 */
[C---:B0-----:R-:W-:Y:S01]  /*b320*/  FADD.FTZ R10, R3.reuse, R10 ;  /* 0x0000000a030a7221 */ /* 0x041fe20000010000 */
[----:B------:R-:W-:-:S05]  /*b330*/  F2FP.F16.F32.PACK_AB R163, R3, R36 ;  /* 0x0000002403a3723e */ /* 0x000fca00000000ff */
[----:B------:R2:W-:Y:S01]  /*b340*/  STSM.16.M88.4 [R202], R160 ;  /* 0x000000a0ca007844 */ /* 0x0005e20000000200 */
[----:B------:R-:W-:Y:S08]  /*b350*/  MUFU.EX2 R11, R11 ;  /* 0x0000000b000b7308 */ /* 0x000ff00000000800 */
[----:B------:R-:W0:Y:S01]  /*b360*/  MUFU.EX2 R38, R38 ;  /* 0x0000002600267308 */ /* 0x000e220000000800 */
[----:B-1----:R-:W-:Y:S01]  /*b370*/  F2FP.F16.F32.PACK_AB R164, R35, R20 ;  /* 0x0000001423a4723e */ /* 0x002fe200000000ff */
[----:B------:R-:W-:-:S04]  /*b380*/  FADD.FTZ R20, R20, R25 ;  /* 0x0000001914147221 */ /* 0x000fc80000010000 */
[----:B------:R-:W-:Y:S02]  /*b390*/  FADD.FTZ R35, R35, R20 ;  /* 0x0000001423237221 */ /* 0x000fe40000010000 */
[----:B------:R-:W-:Y:S08]  /*b3a0*/  MUFU.EX2 R24, R24 ;  /* 0x0000001800187308 */ /* 0x000ff00000000800 */
[----:B------:R-:W1:Y:S01]  /*b3b0*/  MUFU.EX2 R39, R39 ;  /* 0x0000002700277308 */ /* 0x000e620000000800 */
[----:B0-----:R-:W-:Y:S01]  /*b3c0*/  F2FP.F16.F32.PACK_AB R165, R38, R11 ;  /* 0x0000000b26a5723e */ /* 0x001fe200000000ff */
[----:B------:R-:W-:-:S04]  /*b3d0*/  FADD.FTZ R11, R11, R10 ;  /* 0x0000000a0b0b7221 */ /* 0x000fc80000010000 */
[----:B------:R-:W-:Y:S02]  /*b3e0*/  FADD.FTZ R38, R38, R11 ;  /* 0x0000000b26267221 */ /* 0x000fe40000010000 */
[----:B------:R-:W-:Y:S08]  /*b3f0*/  MUFU.EX2 R15, R15 ;  /* 0x0000000f000f7308 */ /* 0x000ff00000000800 */
[----:B------:R-:W0:Y:S01]  /*b400*/  MUFU.EX2 R26, R26 ;  /* 0x0000001a001a7308 */ /* 0x000e220000000800 */
[----:B-1----:R-:W-:Y:S01]  /*b410*/  F2FP.F16.F32.PACK_AB R166, R39, R24 ;  /* 0x0000001827a6723e */ /* 0x002fe200000000ff */
[----:B------:R-:W-:-:S04]  /*b420*/  FADD.FTZ R24, R24, R35 ;  /* 0x0000002318187221 */ /* 0x000fc80000010000 */
[----:B------:R-:W-:Y:S01]  /*b430*/  FADD.FTZ R3, R39, R24 ;  /* 0x0000001827037221 */ /* 0x000fe20000010000 */
[----:B0-----:R-:W-:Y:S01]  /*b440*/  F2FP.F16.F32.PACK_AB R167, R26, R15 ;  /* 0x0000000f1aa7723e */ /* 0x001fe200000000ff */
[----:B------:R-:W-:-:S04]  /*b450*/  FADD.FTZ R15, R15, R38 ;  /* 0x000000260f0f7221 */ /* 0x000fc80000010000 */
[----:B------:R2:W-:Y:S01]  /*b460*/  STSM.16.M88.4 [R201], R164 ;  /* 0x000000a4c9007844 */ /* 0x0005e20000000200 */
[----:B------:R-:W-:Y:S01]  /*b470*/  FADD.FTZ R10, R26, R15 ;  /* 0x0000000f1a0a7221 */ /* 0x000fe20000010000 */
[----:B------:R-:W-:Y:S06]  /*b480*/  @!P0 BRA `(.L_x_691) ;  /* 0x0000000000048947 */ /* 0x000fec0003800000 */
[----:B------:R-:W-:Y:S01]  /*b490*/  BPT.TRAP 0x1 ;  /* 0x000000040000795c */ /* 0x000fe20000300000 */
.L_x_691:
[----:B------:R0:W1:Y:S01]  /*b4a0*/  SYNCS.PHASECHK.TRANS64.TRYWAIT P1, [R12+URZ+0x28c50], R13 ;  /* 0x028c500d0c0075a7 */ /* 0x000062000802017f */
[----:B------:R-:W-:Y:S05]  /*b4b0*/  @!P0 BRA `(.L_x_692) ;  /* 0x0000000000048947 */ /* 0x000fea0003800000 */
[----:B------:R-:W-:Y:S01]  /*b4c0*/  BPT.TRAP 0x1 ;  /* 0x000000040000795c */ /* 0x000fe20000300000 */
.L_x_692:
[----:B------:R-:W-:Y:S01]  /*b4d0*/  LOP3.LUT R11, R56, 0x2000000, RZ, 0xfc, !PT ;  /* 0x02000000380b7812 */ /* 0x000fe200078efcff */
[----:B------:R-:W-:Y:S01]  /*b4e0*/  ULDC UR40, c[0x0][0x9d8] ;  /* 0x0002760000287ab9 */ /* 0x000fe20000000800 */
[----:B------:R-:W-:Y:S01]  /*b4f0*/  ULDC UR38, c[0x0][0x988] ;  /* 0x0002620000267ab9 */ /* 0x000fe20000000800 */
[----:B------:R-:W-:Y:S01]  /*b500*/  BSSY B0, `(.L_x_693) ;  /* 0x0000006000007945 */ /* 0x000fe20003800000 */
[----:B------:R-:W-:Y:S02]  /*b510*/  IMAD.MOV.U32 R25, RZ, RZ, 0x40000040 ;  /* 0x40000040ff197424 */ /* 0x000fe400078e00ff */
[----:B------:R-:W-:Y:S01]  /*b520*/  IMAD R24, R19, 0x1000, R11 ;  /* 0x0000100013187824 */ /* 0x000fe200078e020b */
[----:B-1----:R-:W-:Y:S06]  /*b530*/  @P1 BRA `(.L_x_694) ;  /* 0x0000000000081947 */ /* 0x002fec0003800000 */
[----:B------:R-:W1:Y:S02]  /*b540*/  SYNCS.PHASECHK.TRANS64.TRYWAIT P1, [R12+URZ+0x28c50], R13 ;  /* 0x028c500d0c0075a7 */ /* 0x000e64000802017f */
[----:B-1----:R-:W-:Y:S05]  /*b550*/  @!P1 BRA `(.L_x_695) ;  /* 0x000000fc00e49947 */ /* 0x002fea0003800000 */
.L_x_694:
[----:B------:R-:W-:Y:S05]  /*b560*/  BSYNC B0 ;  /* 0x0000000000007941 */ /* 0x000fea0003800000 */
.L_x_693:
[C---:B------:R-:W-:Y:S01]  /*b570*/  R2UR UR6, R24.reuse ;  /* 0x00000000180672ca */ /* 0x040fe200000e0000 */
[C---:B------:R-:W-:Y:S01]  /*b580*/  VIADD R20, R24.reuse, 0x80 ;  /* 0x0000008018147836 */ /* 0x040fe20000000000 */
[----:B------:R-:W-:Y:S01]  /*b590*/  R2UR UR7, R25 ;  /* 0x00000000190772ca */ /* 0x000fe200000e0000 */
[C---:B------:R-:W-:Y:S02]  /*b5a0*/  VIADD R14, R24.reuse, 0x100 ;  /* 0x00000100180e7836 */ /* 0x040fe40000000000 */
[----:B------:R-:W-:Y:S01]  /*b5b0*/  VIADD R24, R24, 0x180 ;  /* 0x0000018018187836 */ /* 0x000fe20000000000 */
[----:B------:R-:W-:Y:S01]  /*b5c0*/  R2UR UR10, R20 ;  /* 0x00000000140a72ca */ /* 0x000fe200000e0000 */
[----:B------:R-:W-:Y:S01]  /*b5d0*/  IMAD.MOV.U32 R25, RZ, RZ, 0x40000040 ;  /* 0x40000040ff197424 */ /* 0x000fe200078e00ff */
[----:B------:R-:W-:Y:S01]  /*b5e0*/  R2UR UR14, R14 ;  /* 0x000000000e0e72ca */ /* 0x000fe200000e0000 */
[----:B------:R-:W-:Y:S01]  /*b5f0*/  IMAD.MOV.U32 R21, RZ, RZ, 0x40000040 ;  /* 0x40000040ff157424 */ /* 0x000fe200078e00ff */
[----:B------:R-:W-:Y:S01]  /*b600*/  R2UR UR18, R24 ;  /* 0x00000000181272ca */ /* 0x000fe200000e0000 */
[----:B------:R-:W-:Y:S01]  /*b610*/  IMAD.MOV.U32 R15, RZ, RZ, 0x40000040 ;  /* 0x40000040ff0f7424 */ /* 0x000fe200078e00ff */
[----:B------:R-:W-:-:S02]  /*b620*/  R2UR UR19, R25 ;  /* 0x00000000191372ca */ /* 0x000fc400000e0000 */
[----:B------:R-:W-:Y:S01]  /*b630*/  WARPGROUP.ARRIVE ;  /* 0x00000000000079c5 */ /* 0x000fe20000000000 */
[----:B------:R-:W-:Y:S02]  /*b640*/  R2UR UR11, R21 ;  /* 0x00000000150b72ca */ /* 0x000fe400000e0000 */
[----:B------:R-:W-:-:S03]  /*b650*/  R2UR UR15, R15 ;  /* 0x000000000f0f72ca */ /* 0x000fc600000e0000 */
[----:B------:R-:W-:Y:S03]  /*b660*/  HGMMA.64x256x16.F32 R24, R152, gdesc[UR4].tnspB, RZ, !UPT, gsb0 ;  /* 0x43e0000498187df0 */ /* 0x000fe6000c0008ff */
[----:B------:R-:W-:Y:S02]  /*b670*/  WARPGROUP.DEPBAR.LE gsb0, 0x0 ;  /* 0x00008000000079c5 */ /* 0x000fe40000010000 */
[----:B------:R-:W-:-:S15]  /*b680*/  WARPGROUP.ARRIVE ;  /* 0x00000000000079c5 */ /* 0x000fde0000000000 */
[----:B------:R-:W-:-:S08]  /*b690*/  NOP ;  /* 0x0000000000007918 */ /* 0x000fd00000000000 */
[----:B------:R-:W-:Y:S03]  /*b6a0*/  HGMMA.64x256x16.F32 R24, R156, gdesc[UR8].tnspB, R24, gsb0 ;  /* 0x43e000089c187df0 */ /* 0x000fe60008000818 */
        /* <DEDUP_REMOVED lines=19> */
.L_x_696:
[----:B------:R-:W-:Y:S01]  /*b7e0*/  VIADD R15, R171, 0xfffffffe ;  /* 0xfffffffeab0f7836 */ /* 0x000fe20000000000 */
[----:B01----:R-:W-:Y:S01]  /*b7f0*/  IADD3 R12, R12, 0x28c60, RZ ;  /* 0x00028c600c0c7810 */ /* 0x003fe20007ffe0ff */
[----:B------:R-:W-:Y:S03]  /*b800*/  BSSY B0, `(.L_x_697) ;  /* 0x00001ee000007945 */ /* 0x000fe60003800000 */
[----:B------:R-:W-:Y:S02]  /*b810*/  ISETP.GE.AND P1, PT, R15, R196, PT ;  /* 0x000000c40f00720c */ /* 0x000fe40003f26270 */
[----:B------:R-:W-:-:S04]  /*b820*/  PRMT R12, R190, 0x654, R12 ;  /* 0x00000654be0c7816 */ /* 0x000fc8000000000c */
[----:B------:R0:W-:Y:S07]  /*b830*/  SYNCS.ARRIVE.TRANS64.RED.A1T0 RZ, [R12+URZ], RZ ;  /* 0x000000ff0cff79a7 */ /* 0x0001ee000810043f */
[----:B------:R-:W-:Y:S05]  /*b840*/  @!P1 BRA `(.L_x_698) ;  /* 0x0000001c00a49947 */ /* 0x000fea0003800000 */
[----:B------:R-:W-:Y:S02]  /*b850*/  IMAD.MOV.U32 R13, RZ, RZ, R170 ;  /* 0x000000ffff0d7224 */ /* 0x000fe400078e00aa */
[----:B------:R-:W-:Y:S02]  /*b860*/  IMAD.MOV.U32 R218, RZ, RZ, R169 ;  /* 0x000000ffffda7224 */ /* 0x000fe400078e00a9 */
[----:B------:R-:W-:-:S07]  /*b870*/  IMAD.MOV.U32 R217, RZ, RZ, R19 ;  /* 0x000000ffffd97224 */ /* 0x000fce00078e0013 */
.L_x_711:
[----:B------:R-:W-:Y:S02]  /*b880*/  VIADD R19, R217, 0x1 ;  /* 0x00000001d9137836 */ /* 0x000fe40000000000 */
[----:B0-----:R-:W-:Y:S02]  /*b890*/  IMAD.MOV.U32 R12, RZ, RZ, R15 ;  /* 0x000000ffff0c7224 */ /* 0x001fe400078e000f */
[----:B------:R-:W-:Y:S01]  /*b8a0*/  VIADD R15, R15, 0xffffffff ;  /* 0xffffffff0f0f7836 */ /* 0x000fe20000000000 */
[C---:B------:R-:W-:Y:S02]  /*b8b0*/  ISETP.NE.AND P2, PT, R19.reuse, 0x2, PT ;  /* 0x000000021300780c */ /* 0x040fe40003f45270 */
[----:B------:R-:W-:Y:S02]  /*b8c0*/  ISETP.GT.AND P1, PT, R12, R196, PT ;  /* 0x000000c40c00720c */ /* 0x000fe40003f24270 */
[----:B------:R-:W-:Y:S02]  /*b8d0*/  SEL R12, RZ, 0x1, P2 ;  /* 0x00000001ff0c7807 */ /* 0x000fe40001000000 */
[----:B------:R-:W-:-:S02]  /*b8e0*/  SEL R19, R19, RZ, P2 ;  /* 0x000000ff13137207 */ /* 0x000fc40001000000 */
[----:B------:R-:W-:Y:S01]  /*b8f0*/  LOP3.LUT R185, R185, R12, RZ, 0x3c, !PT ;  /* 0x0000000cb9b97212 */ /* 0x000fe200078e3cff */
[----:B-1----:R-:W-:Y:S06]  /*b900*/  @!P0 BRA `(.L_x_699) ;  /* 0x0000000000048947 */ /* 0x002fec0003800000 */
[----:B------:R-:W-:Y:S01]  /*b910*/  BPT.TRAP 0x1 ;  /* 0x000000040000795c */ /* 0x000fe20000300000 */
.L_x_699:
[----:B------:R-:W-:Y:S01]  /*b920*/  IMAD R14, R19, 0x8, R2 ;  /* 0x00000008130e7824 */ /* 0x000fe200078e0202 */
[----:B------:R-:W-:-:S04]  /*b930*/  SHF.L.U32 R12, R185, 0x1f, RZ ;  /* 0x0000001fb90c7819 */ /* 0x000fc800000006ff */
[----:B------:R0:W1:Y:S01]  /*b940*/  SYNCS.PHASECHK.TRANS64.TRYWAIT P2, [R14+URZ+0x28c30], R12 ;  /* 0x028c300c0e0075a7 */ /* 0x000062000804017f */
[----:B------:R-:W-:Y:S05]  /*b950*/  @!P0 BRA `(.L_x_700) ;  /* 0x0000000000048947 */ /* 0x000fea0003800000 */
[----:B------:R-:W-:Y:S01]  /*b960*/  BPT.TRAP 0x1 ;  /* 0x000000040000795c */ /* 0x000fe20000300000 */
.L_x_700:
[----:B------:R-:W-:Y:S01]  /*b970*/  VIADD R20, R2, 0x20400 ;  /* 0x0002040002147836 */ /* 0x000fe20000000000 */
[----:B------:R-:W-:Y:S01]  /*b980*/  BSSY B1, `(.L_x_701) ;  /* 0x0000009000017945 */ /* 0x000fe20003800000 */
[----:B--2---:R-:W-:Y:S02]  /*b990*/  IMAD R154, R19, 0x200, R0 ;  /* 0x00000200139a7824 */ /* 0x004fe400078e0200 */
[----:B------:R-:W-:Y:S01]  /*b9a0*/  IMAD.MOV.U32 R155, RZ, RZ, 0x40000040 ;  /* 0x40000040ff9b7424 */ /* 0x000fe200078e00ff */
[----:B------:R-:W-:-:S04]  /*b9b0*/  SHF.R.U32.HI R20, RZ, 0x4, R20 ;  /* 0x00000004ff147819 */ /* 0x000fc80000011614 */
[----:B------:R-:W-:-:S04]  /*b9c0*/  LOP3.LUT R20, R20, 0x3fff, RZ, 0xc0, !PT ;  /* 0x00003fff14147812 */ /* 0x000fc800078ec0ff */
[----:B------:R-:W-:Y:S01]  /*b9d0*/  LOP3.LUT R20, R20, 0x10000, RZ, 0xfc, !PT ;  /* 0x0001000014147812 */ /* 0x000fe200078efcff */
[----:B-1----:R-:W-:Y:S06]  /*b9e0*/  @P2 BRA `(.L_x_702) ;  /* 0x0000000000082947 */ /* 0x002fec0003800000 */
[----:B------:R-:W1:Y:S02]  /*b9f0*/  SYNCS.PHASECHK.TRANS64.TRYWAIT P2, [R14+URZ+0x28c30], R12 ;  /* 0x028c300c0e0075a7 */ /* 0x000e64000804017f */
[----:B-1----:R-:W-:Y:S05]  /*ba00*/  @!P2 BRA `(.L_x_703) ;  /* 0x000000f800cca947 */ /* 0x002fea0003800000 */
.L_x_702:
[----:B------:R-:W-:Y:S05]  /*ba10*/  BSYNC B1 ;  /* 0x0000000000017941 */ /* 0x000fea0003800000 */
.L_x_701:
[----:B------:R-:W-:Y:S01]  /*ba20*/  IMAD.MOV.U32 R21, RZ, RZ, 0x40000040 ;  /* 0x40000040ff157424 */ /* 0x000fe200078e00ff */
[----:B------:R-:W-:Y:S01]  /*ba30*/  R2UR UR4, R20 ;  /* 0x00000000140472ca */ /* 0x000fe200000e0000 */
[C---:B------:R-:W-:Y:S01]  /*ba40*/  VIADD R152, R154.reuse, 0x2 ;  /* 0x000000029a987836 */ /* 0x040fe20000000000 */
[C---:B------:R-:W-:Y:S01]  /*ba50*/  R2UR UR6, R154.reuse ;  /* 0x000000009a0672ca */ /* 0x040fe200000e0000 */
[C---:B------:R-:W-:Y:S01]  /*ba60*/  VIADD R20, R154.reuse, 0x4 ;  /* 0x000000049a147836 */ /* 0x040fe20000000000 */
[----:B------:R-:W-:Y:S01]  /*ba70*/  R2UR UR7, R155 ;  /* 0x000000009b0772ca */ /* 0x000fe200000e0000 */
[----:B------:R-:W-:Y:S01]  /*ba80*/  VIADD R154, R154, 0x6 ;  /* 0x000000069a9a7836 */ /* 0x000fe20000000000 */
[----:B------:R-:W-:Y:S01]  /*ba90*/  R2UR UR5, R21 ;  /* 0x00000000150572ca */ /* 0x000fe200000e0000 */
[----:B------:R-:W-:Y:S01]  /*baa0*/  IMAD.MOV.U32 R153, RZ, RZ, 0x40000040 ;  /* 0x40000040ff997424 */ /* 0x000fe200078e00ff */
[----:B------:R-:W-:Y:S01]  /*bab0*/  R2UR UR10, R152 ;  /* 0x00000000980a72ca */ /* 0x000fe200000e0000 */
[----:B------:R-:W-:Y:S01]  /*bac0*/  IMAD.MOV.U32 R155, RZ, RZ, 0x40000040 ;  /* 0x40000040ff9b7424 */ /* 0x000fe200078e00ff */
[----:B------:R-:W-:-:S02]  /*bad0*/  R2UR UR18, R154 ;  /* 0x000000009a1272ca */ /* 0x000fc400000e0000 */
[----:B------:R-:W-:Y:S02]  /*bae0*/  R2UR UR11, R153 ;  /* 0x00000000990b72ca */ /* 0x000fe400000e0000 */
[----:B------:R-:W-:Y:S02]  /*baf0*/  R2UR UR19, R155 ;  /* 0x000000009b1372ca */ /* 0x000fe400000e0000 */
[----:B------:R-:W-:Y:S01]  /*bb00*/  WARPGROUP.ARRIVE ;  /* 0x00000000000079c5 */ /* 0x000fe20000000000 */
[----:B------:R-:W-:Y:S02]  /*bb10*/  R2UR UR8, R8 ;  /* 0x00000000080872ca */ /* 0x000fe400000e0000 */
[----:B------:R-:W-:Y:S02]  /*bb20*/  R2UR UR9, R9 ;  /* 0x00000000090972ca */ /* 0x000fe400000e0000 */
[----:B------:R-:W-:Y:S01]  /*bb30*/  R2UR UR14, R20 ;  /* 0x00000000140e72ca */ /* 0x000fe200000e0000 */
[----:B------:R-:W-:Y:S01]  /*bb40*/  HGMMA.64x64x16.F32 R152, gdesc[UR4], RZ, !UPT, gsb0 ;  /* 0x00e00000049879f0 */ /* 0x000fe2000c0008ff */
[----:B------:R-:W-:-:S02]  /*bb50*/  R2UR UR15, R21 ;  /* 0x00000000150f72ca */ /* 0x000fc400000e0000 */
[----:B------:R-:W-:Y:S02]  /*bb60*/  R2UR UR12, R6 ;  /* 0x00000000060c72ca */ /* 0x000fe400000e0000 */
[----:B------:R-:W-:Y:S02]  /*bb70*/  R2UR UR13, R7 ;  /* 0x00000000070d72ca */ /* 0x000fe400000e0000 */
[----:B------:R-:W-:Y:S02]  /*bb80*/  R2UR UR16, R4 ;  /* 0x00000000041072ca */ /* 0x000fe400000e0000 */
[----:B------:R-:W-:Y:S01]  /*bb90*/  R2UR UR17, R5 ;  /* 0x00000000051172ca */ /* 0x000fe200000e0000 */
        /* <DEDUP_REMOVED lines=12> */
.L_x_704:
        /* <DEDUP_REMOVED lines=16> */
[----:B------:R-:W-:Y:S01]  /*bd60*/  FMUL.FTZ R180, R180, UR40 ;  /* 0x00000028b4b47c20 */ /* 0x000fe20008410000 */
[----:B------:R-:W-:Y:S01]  /*bd70*/  FMUL.FTZ R181, R181, UR40 ;  /* 0x00000028b5b57c20 */ /* 0x000fe20008410000 */
[----:B------:R-:W-:Y:S01]  /*bd80*/  FMUL.FTZ R154, R154, UR40 ;  /* 0x000000289a9a7c20 */ /* 0x000fe20008410000 */
[----:B------:R-:W-:Y:S01]  /*bd90*/  FMUL.FTZ R155, R155, UR40 ;  /* 0x000000289b9b7c20 */ /* 0x000fe20008410000 */
[----:B------:R-:W-:Y:S01]  /*bda0*/  FMUL.FTZ R158, R158, UR40 ;  /* 0x000000289e9e7c20 */ /* 0x000fe20008410000 */
[----:B------:R-:W-:Y:S01]  /*bdb0*/  FMUL.FTZ R159, R159, UR40 ;  /* 0x000000289f9f7c20 */ /* 0x000fe20008410000 */
[----:B------:R-:W4:Y:S01]  /*bdc0*/  MUFU.TANH R152, R152 ;  /* 0x0000009800987308 */ /* 0x000f220000002400 */
[----:B--2---:R-:W-:Y:S01]  /*bdd0*/  FMNMX.FTZ R168, R20, R218, !PT ;  /* 0x000000da14a87209 */ /* 0x004fe20007810000 */
[----:B------:R-:W-:Y:S01]  /*bde0*/  FMUL.FTZ R162, R162, UR40 ;  /* 0x00000028a2a27c20 */ /* 0x000fe20008410000 */
[----:B------:R-:W-:Y:S01]  /*bdf0*/  FMUL.FTZ R163, R163, UR40 ;  /* 0x00000028a3a37c20 */ /* 0x000fe20008410000 */
[----:B------:R-:W-:Y:S01]  /*be00*/  FMUL.FTZ R166, R166, UR40 ;  /* 0x00000028a6a67c20 */ /* 0x000fe20008410000 */
[----:B------:R-:W-:Y:S01]  /*be10*/  FMUL.FTZ R167, R167, UR40 ;  /* 0x00000028a7a77c20 */ /* 0x000fe20008410000 */
[----:B------:R-:W-:Y:S01]  /*be20*/  FMUL.FTZ R171, R171, UR40 ;  /* 0x00000028abab7c20 */ /* 0x000fe20008410000 */
[----:B------:R-:W-:Y:S01]  /*be30*/  FMUL.FTZ R174, R174, UR40 ;  /* 0x00000028aeae7c20 */ /* 0x000fe20008410000 */
[----:B------:R-:W2:Y:S01]  /*be40*/  MUFU.TANH R153, R153 ;  /* 0x0000009900997308 */ /* 0x000ea20000002400 */
[----:B---3--:R-:W-:Y:S01]  /*be50*/  FMNMX.FTZ R168, R21, R168, !PT ;  /* 0x000000a815a87209 */ /* 0x008fe20007810000 */
[----:B------:R-:W-:Y:S01]  /*be60*/  FMUL.FTZ R175, R175, UR40 ;  /* 0x00000028afaf7c20 */ /* 0x000fe20008410000 */
[----:B------:R-:W-:Y:S01]  /*be70*/  FMUL.FTZ R178, R178, UR40 ;  /* 0x00000028b2b27c20 */ /* 0x000fe20008410000 */
[----:B------:R-:W-:Y:S01]  /*be80*/  FMUL.FTZ R179, R179, UR40 ;  /* 0x00000028b3b37c20 */ /* 0x000fe20008410000 */
[----:B------:R-:W-:Y:S01]  /*be90*/  FMUL.FTZ R182, R182, UR40 ;  /* 0x00000028b6b67c20 */ /* 0x000fe20008410000 */
[----:B------:R-:W-:Y:S01]  /*bea0*/  FMUL.FTZ R183, R183, UR40 ;  /* 0x00000028b7b77c20 */ /* 0x000fe20008410000 */
[----:B------:R-:W-:Y:S01]  /*beb0*/  ISETP.NE.AND P2, PT, R197, RZ, PT ;  /* 0x000000ffc500720c */ /* 0x000fe20003f45270 */
[----:B------:R-:W3:Y:S01]  /*bec0*/  MUFU.TANH R156, R156 ;  /* 0x0000009c009c7308 */ /* 0x000ee20000002400 */
[----:B----4-:R-:W-:-:S07]  /*bed0*/  FMNMX.FTZ R168, R152, R168, !PT ;  /* 0x000000a898a87209 */ /* 0x010fce0007810000 */
[----:B------:R-:W4:Y:S01]  /*bee0*/  MUFU.TANH R157, R157 ;  /* 0x0000009d009d7308 */ /* 0x000f220000002400 */
[----:B--2---:R-:W-:-:S03]  /*bef0*/  FMNMX.FTZ R168, R153, R168, !PT ;  /* 0x000000a899a87209 */ /* 0x004fc60007810000 */
[----:B------:R-:W-:-:S04]  /*bf00*/  @!P2 LEA R217, R217, R195, 0x6 ;  /* 0x000000c3d9d9a211 */ /* 0x000fc800078e30ff */
[----:B------:R-:W2:Y:S01]  /*bf10*/  MUFU.TANH R160, R160 ;  /* 0x000000a000a07308 */ /* 0x000ea20000002400 */
[----:B---3--:R-:W-:Y:S01]  /*bf20*/  FMNMX.FTZ R168, R156, R168, !PT ;  /* 0x000000a89ca87209 */ /* 0x008fe20007810000 */
[----:B------:R-:W-:-:S06]  /*bf30*/  @!P2 IMAD R217, R217, 0x4, R2 ;  /* 0x00000004d9d9a824 */ /* 0x000fcc00078e0202 */
[----:B------:R-:W3:Y:S01]  /*bf40*/  MUFU.TANH R161, R161 ;  /* 0x000000a100a17308 */ /* 0x000ee20000002400 */
[----:B----4-:R-:W-:-:S07]  /*bf50*/  FMNMX.FTZ R168, R157, R168, !PT ;  /* 0x000000a89da87209 */ /* 0x010fce0007810000 */
[----:B------:R-:W4:Y:S01]  /*bf60*/  MUFU.TANH R164, R164 ;  /* 0x000000a400a47308 */ /* 0x000f220000002400 */
[----:B--2---:R-:W-:-:S07]  /*bf70*/  FMNMX.FTZ R168, R160, R168, !PT ;  /* 0x000000a8a0a87209 */ /* 0x004fce0007810000 */
[----:B------:R-:W2:Y:S01]  /*bf80*/  MUFU.TANH R165, R165 ;  /* 0x000000a500a57308 */ /* 0x000ea20000002400 */
[----:B---3--:R-:W-:-:S07]  /*bf90*/  FMNMX.FTZ R168, R161, R168, !PT ;  /* 0x000000a8a1a87209 */ /* 0x008fce0007810000 */
        /* <DEDUP_REMOVED lines=15> */
[----:B--2---:R-:W-:-:S05]  /*c090*/  FMNMX.FTZ R169, R181, R168, !PT ;  /* 0x000000a8b5a97209 */ /* 0x004fca0007810000 */
[----:B------:R-:W2:Y:S02]  /*c0a0*/  SHFL.BFLY PT, R168, R169, 0x2, 0x1f ;  /* 0x0c401f00a9a87f89 */ /* 0x000ea400000e0000 */
[----:B------:R-:W5:Y:S08]  /*c0b0*/  MUFU.TANH R158, R158 ;  /* 0x0000009e009e7308 */ /* 0x000f700000002400 */
[----:B------:R-:W0:Y:S08]  /*c0c0*/  MUFU.TANH R159, R159 ;  /* 0x0000009f009f7308 */ /* 0x000e300000002400 */
[----:B------:R-:W1:Y:S01]  /*c0d0*/  MUFU.TANH R162, R162 ;  /* 0x000000a200a27308 */ /* 0x000e620000002400 */
[----:B--2---:R-:W-:-:S07]  /*c0e0*/  FMNMX.FTZ R169, R169, R168, !PT ;  /* 0x000000a8a9a97209 */ /* 0x004fce0007810000 */
[----:B------:R-:W2:Y:S01]  /*c0f0*/  MUFU.TANH R163, R163 ;  /* 0x000000a300a37308 */ /* 0x000ea20000002400 */
[----:B------:R-:W3:Y:S07]  /*c100*/  SHFL.BFLY PT, R168, R169, 0x1, 0x1f ;  /* 0x0c201f00a9a87f89 */ /* 0x000eee00000e0000 */
[----:B------:R-:W2:Y:S08]  /*c110*/  MUFU.TANH R166, R166 ;  /* 0x000000a600a67308 */ /* 0x000eb00000002400 */
[----:B------:R-:W2:Y:S08]  /*c120*/  MUFU.TANH R167, R167 ;  /* 0x000000a700a77308 */ /* 0x000eb00000002400 */
[----:B------:R-:W-:Y:S01]  /*c130*/  MUFU.TANH R171, R171 ;  /* 0x000000ab00ab7308 */ /* 0x000fe20000002400 */
[----:B---3--:R-:W-:Y:S01]  /*c140*/  FMNMX.FTZ R169, R169, R168, !PT ;  /* 0x000000a8a9a97209 */ /* 0x008fe20007810000 */
[----:B------:R-:W-:-:S04]  /*c150*/  IMAD.U32 R168, RZ, RZ, UR38 ;  /* 0x00000026ffa87e24 */ /* 0x000fc8000f8e00ff */
[C---:B------:R-:W-:Y:S01]  /*c160*/  FADD.FTZ R222, -R169.reuse, R218 ;  /* 0x000000daa9de7221 */ /* 0x040fe20000010100 */
[-C--:B------:R-:W-:Y:S01]  /*c170*/  FMUL.FTZ R218, R169, R168.reuse ;  /* 0x000000a8a9da7220 */ /* 0x080fe20000410000 */
[----:B------:R-:W-:Y:S02]  /*c180*/  MUFU.TANH R174, R174 ;  /* 0x000000ae00ae7308 */ /* 0x000fe40000002400 */
[-C--:B------:R-:W-:Y:S01]  /*c190*/  FMUL.FTZ R222, R222, R168.reuse ;  /* 0x000000a8dede7220 */ /* 0x080fe20000410000 */
        /* <DEDUP_REMOVED lines=15> */
[----:B------:R-:W-:Y:S01]  /*c290*/  FFMA.FTZ R181, R181, R168, -R218 ;  /* 0x000000a8b5b57223 */ /* 0x000fe200000108da */
[----:B------:R-:W-:Y:S01]  /*c2a0*/  FMUL.FTZ R218, R170, UR40 ;  /* 0x00000028aada7c20 */ /* 0x000fe20008410000 */
[----:B------:R-:W-:Y:S01]  /*c2b0*/  VIADD R170, R14, 0x28c40 ;  /* 0x00028c400eaa7836 */ /* 0x000fe20000000000 */
[----:B------:R-:W-:Y:S04]  /*c2c0*/  MUFU.TANH R175, R175 ;  /* 0x000000af00af7308 */ /* 0x000fe80000002400 */
[----:B------:R-:W-:-:S04]  /*c2d0*/  PRMT R170, R190, 0x654, R170 ;  /* 0x00000654beaa7816 */ /* 0x000fc800000000aa */
[----:B------:R3:W-:Y:S01]  /*c2e0*/  SYNCS.ARRIVE.TRANS64.RED.A1T0 RZ, [R170+URZ], RZ ;  /* 0x000000ffaaff79a7 */ /* 0x0007e2000810043f */
[----:B------:R-:W2:Y:S01]  /*c2f0*/  MUFU.TANH R218, R218 ;  /* 0x000000da00da7308 */ /* 0x000ea20000002400 */
[----:B---3--:R-:W-:-:S07]  /*c300*/  FMNMX.FTZ R170, R154, R13, !PT ;  /* 0x0000000d9aaa7209 */ /* 0x008fce0007810000 */
[----:B------:R-:W3:Y:S01]  /*c310*/  MUFU.TANH R178, R178 ;  /* 0x000000b200b27308 */ /* 0x000ee20000002400 */
[----:B----4-:R-:W-:-:S04]  /*c320*/  FMNMX.FTZ R170, R155, R170, !PT ;  /* 0x000000aa9baa7209 */ /* 0x010fc80007810000 */
[----:B-----5:R-:W-:-:S03]  /*c330*/  FMNMX.FTZ R170, R158, R170, !PT ;  /* 0x000000aa9eaa7209 */ /* 0x020fc60007810000 */
[----:B------:R-:W4:Y:S01]  /*c340*/  MUFU.TANH R179, R179 ;  /* 0x000000b300b37308 */ /* 0x000f220000002400 */
[----:B0-----:R-:W-:-:S04]  /*c350*/  FMNMX.FTZ R170, R159, R170, !PT ;  /* 0x000000aa9faa7209 */ /* 0x001fc80007810000 */
[----:B-1----:R-:W-:-:S03]  /*c360*/  FMNMX.FTZ R170, R162, R170, !PT ;  /* 0x000000aaa2aa7209 */ /* 0x002fc60007810000 */
[----:B------:R-:W0:Y:S01]  /*c370*/  MUFU.TANH R182, R182 ;  /* 0x000000b600b67308 */ /* 0x000e220000002400 */
[----:B--2---:R-:W-:-:S04]  /*c380*/  FMNMX.FTZ R170, R163, R170, !PT ;  /* 0x000000aaa3aa7209 */ /* 0x004fc80007810000 */
[----:B------:R-:W-:-:S03]  /*c390*/  FMNMX.FTZ R170, R166, R170, !PT ;  /* 0x000000aaa6aa7209 */ /* 0x000fc60007810000 */
[----:B------:R-:W-:Y:S01]  /*c3a0*/  MUFU.TANH R183, R183 ;  /* 0x000000b700b77308 */ /* 0x000fe20000002400 */
[----:B------:R-:W-:-:S04]  /*c3b0*/  FMNMX.FTZ R170, R167, R170, !PT ;  /* 0x000000aaa7aa7209 */ /* 0x000fc80007810000 */
[----:B------:R-:W-:-:S03]  /*c3c0*/  FMNMX.FTZ R170, R218, R170, !PT ;  /* 0x000000aadaaa7209 */ /* 0x000fc60007810000 */
[----:B------:R-:W-:Y:S01]  /*c3d0*/  MUFU.EX2 R152, R219 ;  /* 0x000000db00987308 */ /* 0x000fe20000000800 */
[----:B------:R-:W-:-:S04]  /*c3e0*/  FMNMX.FTZ R170, R171, R170, !PT ;  /* 0x000000aaabaa7209 */ /* 0x000fc80007810000 */
[----:B------:R-:W-:-:S03]  /*c3f0*/  FMNMX.FTZ R170, R174, R170, !PT ;  /* 0x000000aaaeaa7209 */ /* 0x000fc60007810000 */
[----:B------:R-:W1:Y:S01]  /*c400*/  MUFU.EX2 R20, R222 ;  /* 0x000000de00147308 */ /* 0x000e620000000800 */
[----:B------:R-:W-:-:S04]  /*c410*/  FMNMX.FTZ R170, R175, R170, !PT ;  /* 0x000000aaafaa7209 */ /* 0x000fc80007810000 */
[----:B---3--:R-:W-:-:S03]  /*c420*/  FMNMX.FTZ R170, R178, R170, !PT ;  /* 0x000000aab2aa7209 */ /* 0x008fc60007810000 */
[----:B------:R-:W2:Y:S01]  /*c430*/  MUFU.EX2 R220, R220 ;  /* 0x000000dc00dc7308 */ /* 0x000ea20000000800 */
[----:B----4-:R-:W-:-:S04]  /*c440*/  FMNMX.FTZ R170, R179, R170, !PT ;  /* 0x000000aab3aa7209 */ /* 0x010fc80007810000 */
[----:B0-----:R-:W-:-:S03]  /*c450*/  FMNMX.FTZ R170, R182, R170, !PT ;  /* 0x000000aab6aa7209 */ /* 0x001fc60007810000 */
[----:B------:R-:W0:Y:S01]  /*c460*/  MUFU.EX2 R21, R21 ;  /* 0x0000001500157308 */ /* 0x000e220000000800 */
[----:B-1----:R-:W-:Y:S01]  /*c470*/  @!P2 STS [R217+0x28800], R20 ;  /* 0x02880014d900a388 */ /* 0x002fe20000000800 */
[----:B------:R-:W-:Y:S01]  /*c480*/  FFMA.FTZ R3, R20, R3, R152 ;  /* 0x0000000314037223 */ /* 0x000fe20000010098 */
[----:B------:R-:W-:Y:S01]  /*c490*/  FMNMX.FTZ R170, R183, R170, !PT ;  /* 0x000000aab7aa7209 */ /* 0x000fe20007810000 */
[-C--:B------:R-:W-:Y:S01]  /*c4a0*/  FMUL.FTZ R24, R24, R20.reuse ;  /* 0x0000001418187220 */ /* 0x080fe20000410000 */
[-C--:B------:R-:W-:Y:S01]  /*c4b0*/  FMUL.FTZ R25, R25, R20.reuse ;  /* 0x0000001419197220 */ /* 0x080fe20000410000 */
[-C--:B------:R-:W-:Y:S01]  /*c4c0*/  FMUL.FTZ R28, R28, R20.reuse ;  /* 0x000000141c1c7220 */ /* 0x080fe20000410000 */
[----:B------:R-:W-:Y:S01]  /*c4d0*/  FMUL.FTZ R29, R29, R20 ;  /* 0x000000141d1d7220 */ /* 0x000fe20000410000 */
[----:B------:R-:W1:Y:S01]  /*c4e0*/  SHFL.BFLY PT, R219, R170, 0x2, 0x1f ;  /* 0x0c401f00aadb7f89 */ /* 0x000e6200000e0000 */
[----:B------:R-:W3:Y:S01]  /*c4f0*/  MUFU.EX2 R153, R153 ;  /* 0x0000009900997308 */ /* 0x000ee20000000800 */
[C---:B--2---:R-:W-:Y:S01]  /*c500*/  FADD.FTZ R3, R220.reuse, R3 ;  /* 0x00000003dc037221 */ /* 0x044fe20000010000 */
[----:B------:R-:W-:Y:S01]  /*c510*/  F2FP.F16.F32.PACK_AB R152, R220, R152 ;  /* 0x00000098dc98723e */ /* 0x000fe200000000ff */
[-C--:B------:R-:W-:Y:S01]  /*c520*/  FMUL.FTZ R32, R32, R20.reuse ;  /* 0x0000001420207220 */ /* 0x080fe20000410000 */
[-C--:B------:R-:W-:Y:S01]  /*c530*/  FMUL.FTZ R33, R33, R20.reuse ;  /* 0x0000001421217220 */ /* 0x080fe20000410000 */
[-C--:B------:R-:W-:Y:S01]  /*c540*/  FMUL.FTZ R36, R36, R20.reuse ;  /* 0x0000001424247220 */ /* 0x080fe20000410000 */
[-C--:B------:R-:W-:Y:S01]  /*c550*/  FMUL.FTZ R37, R37, R20.reuse ;  /* 0x0000001425257220 */ /* 0x080fe20000410000 */
[-C--:B------:R-:W-:Y:S01]  /*c560*/  FMUL.FTZ R40, R40, R20.reuse ;  /* 0x0000001428287220 */ /* 0x080fe20000410000 */
[----:B------:R-:W2:Y:S01]  /*c570*/  MUFU.EX2 R156, R156 ;  /* 0x0000009c009c7308 */ /* 0x000ea20000000800 */
[----:B0-----:R-:W-:Y:S01]  /*c580*/  FADD.FTZ R3, R21, R3 ;  /* 0x0000000315037221 */ /* 0x001fe20000010000 */
[-C--:B------:R-:W-:Y:S01]  /*c590*/  FMUL.FTZ R41, R41, R20.reuse ;  /* 0x0000001429297220 */ /* 0x080fe20000410000 */
[-C--:B------:R-:W-:Y:S01]  /*c5a0*/  FMUL.FTZ R44, R44, R20.reuse ;  /* 0x000000142c2c7220 */ /* 0x080fe20000410000 */
[-C--:B------:R-:W-:Y:S01]  /*c5b0*/  FMUL.FTZ R45, R45, R20.reuse ;  /* 0x000000142d2d7220 */ /* 0x080fe20000410000 */
[-C--:B------:R-:W-:Y:S01]  /*c5c0*/  FMUL.FTZ R48, R48, R20.reuse ;  /* 0x0000001430307220 */ /* 0x080fe20000410000 */
[-C--:B------:R-:W-:Y:S01]  /*c5d0*/  FMUL.FTZ R49, R49, R20.reuse ;  /* 0x0000001431317220 */ /* 0x080fe20000410000 */
[-C--:B------:R-:W-:Y:S01]  /*c5e0*/  FMUL.FTZ R52, R52, R20.reuse ;  /* 0x0000001434347220 */ /* 0x080fe20000410000 */
[----:B------:R-:W0:Y:S01]  /*c5f0*/  MUFU.EX2 R157, R157 ;  /* 0x0000009d009d7308 */ /* 0x000e220000000800 */
[----:B---3--:R-:W-:Y:S01]  /*c600*/  FADD.FTZ R3, R153, R3 ;  /* 0x0000000399037221 */ /* 0x008fe20000010000 */
[-C--:B------:R-:W-:Y:S01]  /*c610*/  FMUL.FTZ R53, R53, R20.reuse ;  /* 0x0000001435357220 */ /* 0x080fe20000410000 */
[-C--:B------:R-:W-:Y:S01]  /*c620*/  FMUL.FTZ R56, R56, R20.reuse ;  /* 0x0000001438387220 */ /* 0x080fe20000410000 */
[-C--:B------:R-:W-:Y:S01]  /*c630*/  FMUL.FTZ R57, R57, R20.reuse ;  /* 0x0000001439397220 */ /* 0x080fe20000410000 */
[-C--:B------:R-:W-:Y:S01]  /*c640*/  FMUL.FTZ R60, R60, R20.reuse ;  /* 0x000000143c3c7220 */ /* 0x080fe20000410000 */
[-C--:B------:R-:W-:Y:S01]  /*c650*/  FMUL.FTZ R61, R61, R20.reuse ;  /* 0x000000143d3d7220 */ /* 0x080fe20000410000 */
[----:B-1----:R-:W-:Y:S01]  /*c660*/  FMNMX.FTZ R170, R170, R219, !PT ;  /* 0x000000dbaaaa7209 */ /* 0x002fe20007810000 */
[----:B------:R-:W1:Y:S01]  /*c670*/  MUFU.EX2 R160, R160 ;  /* 0x000000a000a07308 */ /* 0x000e620000000800 */
[----:B--2---:R-:W-:Y:S01]  /*c680*/  FADD.FTZ R3, R156, R3 ;  /* 0x000000039c037221 */ /* 0x004fe20000010000 */
[-C--:B------:R-:W-:Y:S01]  /*c690*/  FMUL.FTZ R64, R64, R20.reuse ;  /* 0x0000001440407220 */ /* 0x080fe20000410000 */
[-C--:B------:R-:W-:Y:S01]  /*c6a0*/  FMUL.FTZ R65, R65, R20.reuse ;  /* 0x0000001441417220 */ /* 0x080fe20000410000 */
[----:B------:R-:W2:Y:S01]  /*c6b0*/  SHFL.BFLY PT, R219, R170, 0x1, 0x1f ;  /* 0x0c201f00aadb7f89 */ /* 0x000ea200000e0000 */
[-C--:B------:R-:W-:Y:S01]  /*c6c0*/  FMUL.FTZ R68, R68, R20.reuse ;  /* 0x0000001444447220 */ /* 0x080fe20000410000 */
[-C--:B------:R-:W-:Y:S01]  /*c6d0*/  FMUL.FTZ R69, R69, R20.reuse ;  /* 0x0000001445457220 */ /* 0x080fe20000410000 */
[----:B------:R-:W-:Y:S01]  /*c6e0*/  FMUL.FTZ R72, R72, R20 ;  /* 0x0000001448487220 */ /* 0x000fe20000410000 */
[----:B------:R-:W3:Y:S01]  /*c6f0*/  MUFU.EX2 R161, R161 ;  /* 0x000000a100a17308 */ /* 0x000ee20000000800 */
[C---:B0-----:R-:W-:Y:S01]  /*c700*/  FADD.FTZ R3, R157.reuse, R3 ;  /* 0x000000039d037221 */ /* 0x041fe20000010000 */
[----:B------:R-:W-:Y:S01]  /*c710*/  F2FP.F16.F32.PACK_AB R156, R157, R156 ;  /* 0x0000009c9d9c723e */ /* 0x000fe200000000ff */
[-C--:B------:R-:W-:Y:S01]  /*c720*/  FMUL.FTZ R73, R73, R20.reuse ;  /* 0x0000001449497220 */ /* 0x080fe20000410000 */
[-C--:B------:R-:W-:Y:S01]  /*c730*/  FMUL.FTZ R76, R76, R20.reuse ;  /* 0x000000144c4c7220 */ /* 0x080fe20000410000 */
[-C--:B------:R-:W-:Y:S01]  /*c740*/  FMUL.FTZ R77, R77, R20.reuse ;  /* 0x000000144d4d7220 */ /* 0x080fe20000410000 */
[-C--:B------:R-:W-:Y:S01]  /*c750*/  FMUL.FTZ R80, R80, R20.reuse ;  /* 0x0000001450507220 */ /* 0x080fe20000410000 */
[-C--:B------:R-:W-:Y:S01]  /*c760*/  FMUL.FTZ R81, R81, R20.reuse ;  /* 0x0000001451517220 */ /* 0x080fe20000410000 */
[----:B------:R-:W0:Y:S01]  /*c770*/  MUFU.EX2 R164, R164 ;  /* 0x000000a400a47308 */ /* 0x000e220000000800 */
        /* <DEDUP_REMOVED lines=8> */
[----:B---3--:R-:W-:Y:S01]  /*c800*/  FADD.FTZ R3, R161, R3 ;  /* 0x00000003a1037221 */ /* 0x008fe20000010000 */
[-C--:B------:R-:W-:Y:S01]  /*c810*/  FMUL.FTZ R96, R96, R20.reuse ;  /* 0x0000001460607220 */ /* 0x080fe20000410000 */
[-C--:B------:R-:W-:Y:S01]  /*c820*/  FMUL.FTZ R97, R97, R20.reuse ;  /* 0x0000001461617220 */ /* 0x080fe20000410000 */
[----:B--2---:R-:W-:Y:S01]  /*c830*/  FMNMX.FTZ R170, R170, R219, !PT ;  /* 0x000000dbaaaa7209 */ /* 0x004fe20007810000 */
[-C--:B------:R-:W-:Y:S01]  /*c840*/  FMUL.FTZ R100, R100, R20.reuse ;  /* 0x0000001464647220 */ /* 0x080fe20000410000 */
[-C--:B------:R-:W-:Y:S01]  /*c850*/  FMUL.FTZ R101, R101, R20.reuse ;  /* 0x0000001465657220 */ /* 0x080fe20000410000 */
[-C--:B------:R-:W-:Y:S01]  /*c860*/  FMUL.FTZ R104, R104, R20.reuse ;  /* 0x0000001468687220 */ /* 0x080fe20000410000 */
[----:B------:R-:W2:Y:S01]  /*c870*/  MUFU.EX2 R172, R172 ;  /* 0x000000ac00ac7308 */ /* 0x000ea20000000800 */
[----:B------:R-:W-:Y:S01]  /*c880*/  FADD.FTZ R13, -R170, R13 ;  /* 0x0000000daa0d7221 */ /* 0x000fe20000010100 */
[----:B0-----:R-:W-:Y:S01]  /*c890*/  FADD.FTZ R3, R164, R3 ;  /* 0x00000003a4037221 */ /* 0x001fe20000010000 */
[-C--:B------:R-:W-:Y:S01]  /*c8a0*/  FMUL.FTZ R105, R105, R20.reuse ;  /* 0x0000001469697220 */ /* 0x080fe20000410000 */
[----:B------:R-:W-:Y:S01]  /*c8b0*/  FMUL.FTZ R108, R108, R20 ;  /* 0x000000146c6c7220 */ /* 0x000fe20000410000 */
[----:B------:R-:W-:Y:S01]  /*c8c0*/  FMUL.FTZ R13, R13, R168 ;  /* 0x000000a80d0d7220 */ /* 0x000fe20000410000 */
        /* <DEDUP_REMOVED lines=11> */
[----:B--2---:R-:W-:Y:S01]  /*c980*/  FADD.FTZ R3, R172, R3 ;  /* 0x00000003ac037221 */ /* 0x004fe20000010000 */
[-C--:B------:R-:W-:Y:S01]  /*c990*/  FMUL.FTZ R125, R125, R20.reuse ;  /* 0x000000147d7d7220 */ /* 0x080fe20000410000 */
        /* <DEDUP_REMOVED lines=14> */
[----:B-1----:R1:W-:Y:S01]  /*ca80*/  @!P2 STS [R217+0x28820], R13 ;  /* 0x0288200dd900a388 */ /* 0x0023e20000000800 */
[----:B------:R-:W-:Y:S01]  /*ca90*/  FMUL.FTZ R149, R149, R20 ;  /* 0x0000001495957220 */ /* 0x000fe20000410000 */
[-C--:B------:R-:W-:Y:S01]  /*caa0*/  FMUL.FTZ R26, R26, R13.reuse ;  /* 0x0000000d1a1a7220 */ /* 0x080fe20000410000 */
[-C--:B------:R-:W-:Y:S01]  /*cab0*/  FMUL.FTZ R27, R27, R13.reuse ;  /* 0x0000000d1b1b7220 */ /* 0x080fe20000410000 */
[-C--:B------:R-:W-:Y:S01]  /*cac0*/  FMUL.FTZ R30, R30, R13.reuse ;  /* 0x0000000d1e1e7220 */ /* 0x080fe20000410000 */
[-C--:B------:R-:W-:Y:S01]  /*cad0*/  FMUL.FTZ R31, R31, R13.reuse ;  /* 0x0000000d1f1f7220 */ /* 0x080fe20000410000 */
[-C--:B------:R-:W-:Y:S01]  /*cae0*/  FMUL.FTZ R34, R34, R13.reuse ;  /* 0x0000000d22227220 */ /* 0x080fe20000410000 */
[----:B------:R-:W3:Y:S01]  /*caf0*/  MUFU.EX2 R180, R180 ;  /* 0x000000b400b47308 */ /* 0x000ee20000000800 */
[----:B--2---:R-:W-:Y:S01]  /*cb00*/  FADD.FTZ R3, R176, R3 ;  /* 0x00000003b0037221 */ /* 0x004fe20000010000 */
[-C--:B------:R-:W-:Y:S01]  /*cb10*/  FMUL.FTZ R35, R35, R13.reuse ;  /* 0x0000000d23237220 */ /* 0x080fe20000410000 */
[-C--:B-1----:R-:W-:Y:S01]  /*cb20*/  FMUL.FTZ R217, R170, R168.reuse ;  /* 0x000000a8aad97220 */ /* 0x082fe20000410000 */
[-C--:B------:R-:W-:Y:S01]  /*cb30*/  FMUL.FTZ R38, R38, R13.reuse ;  /* 0x0000000d26267220 */ /* 0x080fe20000410000 */
[-C--:B------:R-:W-:Y:S01]  /*cb40*/  FMUL.FTZ R39, R39, R13.reuse ;  /* 0x0000000d27277220 */ /* 0x080fe20000410000 */
[-C--:B------:R-:W-:Y:S01]  /*cb50*/  FMUL.FTZ R42, R42, R13.reuse ;  /* 0x0000000d2a2a7220 */ /* 0x080fe20000410000 */
[-CC-:B------:R-:W-:Y:S01]  /*cb60*/  FFMA.FTZ R154, R154, R168.reuse, -R217.reuse ;  /* 0x000000a89a9a7223 */ /* 0x180fe200000108d9 */
[-CC-:B------:R-:W-:Y:S01]  /*cb70*/  FFMA.FTZ R155, R155, R168.reuse, -R217.reuse ;  /* 0x000000a89b9b7223 */ /* 0x180fe200000108d9 */
[-CC-:B------:R-:W-:Y:S01]  /*cb80*/  FFMA.FTZ R219, R166, R168.reuse, -R217.reuse ;  /* 0x000000a8a6db7223 */ /* 0x180fe200000108d9 */
[-CC-:B------:R-:W-:Y:S01]  /*cb90*/  FFMA.FTZ R158, R158, R168.reuse, -R217.reuse ;  /* 0x000000a89e9e7223 */ /* 0x180fe200000108d9 */
[----:B------:R-:W1:Y:S01]  /*cba0*/  MUFU.EX2 R166, R181 ;  /* 0x000000b500a67308 */ /* 0x000e620000000800 */
[-CC-:B------:R-:W-:Y:S01]  /*cbb0*/  FFMA.FTZ R159, R159, R168.reuse, -R217.reuse ;  /* 0x000000a89f9f7223 */ /* 0x180fe200000108d9 */
[-CC-:B------:R-:W-:Y:S01]  /*cbc0*/  FFMA.FTZ R162, R162, R168.reuse, -R217.reuse ;  /* 0x000000a8a2a27223 */ /* 0x180fe200000108d9 */
[-CC-:B------:R-:W-:Y:S01]  /*cbd0*/  FFMA.FTZ R163, R163, R168.reuse, -R217.reuse ;  /* 0x000000a8a3a37223 */ /* 0x180fe200000108d9 */
[-CC-:B------:R-:W-:Y:S01]  /*cbe0*/  FFMA.FTZ R167, R167, R168.reuse, -R217.reuse ;  /* 0x000000a8a7a77223 */ /* 0x180fe200000108d9 */
[-CC-:B------:R-:W-:Y:S01]  /*cbf0*/  FFMA.FTZ R218, R218, R168.reuse, -R217.reuse ;  /* 0x000000a8dada7223 */ /* 0x180fe200000108d9 */
[-CC-:B------:R-:W-:Y:S01]  /*cc00*/  FFMA.FTZ R171, R171, R168.reuse, -R217.reuse ;  /* 0x000000a8abab7223 */ /* 0x180fe200000108d9 */
[-CC-:B------:R-:W-:Y:S01]  /*cc10*/  FFMA.FTZ R174, R174, R168.reuse, -R217.reuse ;  /* 0x000000a8aeae7223 */ /* 0x180fe200000108d9 */
[----:B------:R2:W4:Y:S01]  /*cc20*/  MUFU.EX2 R181, R154 ;  /* 0x0000009a00b57308 */ /* 0x0005220000000800 */
[-CC-:B------:R-:W-:Y:S01]  /*cc30*/  FFMA.FTZ R175, R175, R168.reuse, -R217.reuse ;  /* 0x000000a8afaf7223 */ /* 0x180fe200000108d9 */
[-CC-:B------:R-:W-:Y:S01]  /*cc40*/  FFMA.FTZ R178, R178, R168.reuse, -R217.reuse ;  /* 0x000000a8b2b27223 */ /* 0x180fe200000108d9 */
[-CC-:B------:R-:W-:Y:S01]  /*cc50*/  FFMA.FTZ R179, R179, R168.reuse, -R217.reuse ;  /* 0x000000a8b3b37223 */ /* 0x180fe200000108d9 */
[-CC-:B------:R-:W-:Y:S01]  /*cc60*/  FFMA.FTZ R183, R183, R168.reuse, -R217.reuse ;  /* 0x000000a8b7b77223 */ /* 0x180fe200000108d9 */
[----:B------:R-:W-:Y:S01]  /*cc70*/  FFMA.FTZ R182, R182, R168, -R217 ;  /* 0x000000a8b6b67223 */ /* 0x000fe200000108d9 */
[----:B0-----:R-:W-:Y:S01]  /*cc80*/  FADD.FTZ R3, R177, R3 ;  /* 0x00000003b1037221 */ /* 0x001fe20000010000 */
[----:B------:R-:W-:Y:S01]  /*cc90*/  FMUL.FTZ R43, R43, R13 ;  /* 0x0000000d2b2b7220 */ /* 0x000fe20000410000 */
[----:B------:R-:W0:Y:S01]  /*cca0*/  MUFU.EX2 R155, R155 ;  /* 0x0000009b009b7308 */ /* 0x000e220000000800 */
[----:B--2---:R-:W-:Y:S01]  /*ccb0*/  F2FP.F16.F32.PACK_AB R154, R153, R21 ;  /* 0x00000015999a723e */ /* 0x004fe200000000ff */
[----:B---3--:R-:W-:Y:S01]  /*ccc0*/  FADD.FTZ R3, R180, R3 ;  /* 0x00000003b4037221 */ /* 0x008fe20000010000 */
[-C--:B------:R-:W-:Y:S01]  /*ccd0*/  FMUL.FTZ R46, R46, R13.reuse ;  /* 0x0000000d2e2e7220 */ /* 0x080fe20000410000 */
[-C--:B------:R-:W-:Y:S01]  /*cce0*/  FMUL.FTZ R47, R47, R13.reuse ;  /* 0x0000000d2f2f7220 */ /* 0x080fe20000410000 */
[-C--:B------:R-:W-:Y:S01]  /*ccf0*/  FMUL.FTZ R50, R50, R13.reuse ;  /* 0x0000000d32327220 */ /* 0x080fe20000410000 */
[C---:B-1----:R-:W-:Y:S01]  /*cd00*/  FADD.FTZ R3, R166.reuse, R3 ;  /* 0x00000003a6037221 */ /* 0x042fe20000010000 */
[----:B------:R-:W-:Y:S01]  /*cd10*/  F2FP.F16.F32.PACK_AB R166, R166, R180 ;  /* 0x000000b4a6a6723e */ /* 0x000fe200000000ff */
[----:B------:R-:W1:Y:S01]  /*cd20*/  MUFU.EX2 R158, R158 ;  /* 0x0000009e009e7308 */ /* 0x000e620000000800 */
[----:B----4-:R-:W-:Y:S01]  /*cd30*/  FFMA.FTZ R10, R13, R10, R181 ;  /* 0x0000000a0d0a7223 */ /* 0x010fe200000100b5 */
[-C--:B------:R-:W-:Y:S01]  /*cd40*/  FMUL.FTZ R51, R51, R13.reuse ;  /* 0x0000000d33337220 */ /* 0x080fe20000410000 */
[-C--:B------:R-:W-:Y:S01]  /*cd50*/  FMUL.FTZ R54, R54, R13.reuse ;  /* 0x0000000d36367220 */ /* 0x080fe20000410000 */
[-C--:B------:R-:W-:Y:S01]  /*cd60*/  FMUL.FTZ R55, R55, R13.reuse ;  /* 0x0000000d37377220 */ /* 0x080fe20000410000 */
[-C--:B------:R-:W-:Y:S01]  /*cd70*/  FMUL.FTZ R58, R58, R13.reuse ;  /* 0x0000000d3a3a7220 */ /* 0x080fe20000410000 */
[-C--:B------:R-:W-:Y:S01]  /*cd80*/  FMUL.FTZ R59, R59, R13.reuse ;  /* 0x0000000d3b3b7220 */ /* 0x080fe20000410000 */
[----:B------:R-:W-:Y:S01]  /*cd90*/  FMUL.FTZ R62, R62, R13 ;  /* 0x0000000d3e3e7220 */ /* 0x000fe20000410000 */
[----:B------:R-:W2:Y:S01]  /*cda0*/  MUFU.EX2 R159, R159 ;  /* 0x0000009f009f7308 */ /* 0x000ea20000000800 */
        /* <DEDUP_REMOVED lines=18> */
[----:B------:R-:W-:Y:S01]  /*ced0*/  BAR.SYNC.DEFER_BLOCKING 0xf, 0x100 ;  /* 0x03c4000000007b1d */ /* 0x000fe20000010000 */
[----:B------:R-:W-:Y:S01]  /*cee0*/  F2FP.F16.F32.PACK_AB R158, R161, R160 ;  /* 0x000000a0a19e723e */ /* 0x000fe200000000ff */
[-C--:B------:R-:W-:Y:S01]  /*cef0*/  FMUL.FTZ R86, R86, R13.reuse ;  /* 0x0000000d56567220 */ /* 0x080fe20000410000 */
[----:B------:R-:W-:Y:S01]  /*cf00*/  F2FP.F16.F32.PACK_AB R160, R165, R164 ;  /* 0x000000a4a5a0723e */ /* 0x000fe200000000ff */
[-C--:B------:R-:W-:Y:S01]  /*cf10*/  FMUL.FTZ R87, R87, R13.reuse ;  /* 0x0000000d57577220 */ /* 0x080fe20000410000 */
[----:B------:R-:W-:Y:S01]  /*cf20*/  F2FP.F16.F32.PACK_AB R164, R177, R176 ;  /* 0x000000b0b1a4723e */ /* 0x000fe200000000ff */
        /* <DEDUP_REMOVED lines=9> */
[C---:B-1----:R-:W-:Y:S01]  /*cfc0*/  FADD.FTZ R10, R163.reuse, R10 ;  /* 0x0000000aa30a7221 */ /* 0x042fe20000010000 */
[----:B------:R-:W-:Y:S01]  /*cfd0*/  F2FP.F16.F32.PACK_AB R157, R163, R162 ;  /* 0x000000a2a39d723e */ /* 0x000fe200000000ff */
[-C--:B------:R-:W-:Y:S01]  /*cfe0*/  FMUL.FTZ R102, R102, R13.reuse ;  /* 0x0000000d66667220 */ /* 0x080fe20000410000 */
[----:B------:R-:W-:Y:S01]  /*cff0*/  F2FP.F16.F32.PACK_AB R162, R173, R172 ;  /* 0x000000acada2723e */ /* 0x000fe200000000ff */
[-C--:B------:R-:W-:Y:S01]  /*d000*/  FMUL.FTZ R103, R103, R13.reuse ;  /* 0x0000000d67677220 */ /* 0x080fe20000410000 */
[-C--:B------:R-:W-:Y:S01]  /*d010*/  FMUL.FTZ R106, R106, R13.reuse ;  /* 0x0000000d6a6a7220 */ /* 0x080fe20000410000 */
[-C--:B------:R-:W-:Y:S01]  /*d020*/  FMUL.FTZ R107, R107, R13.reuse ;  /* 0x0000000d6b6b7220 */ /* 0x080fe20000410000 */
[----:B------:R-:W1:Y:S01]  /*d030*/  MUFU.EX2 R218, R218 ;  /* 0x000000da00da7308 */ /* 0x000e620000000800 */
[----:B--2---:R-:W-:Y:S01]  /*d040*/  FADD.FTZ R10, R219, R10 ;  /* 0x0000000adb0a7221 */ /* 0x004fe20000010000 */
[----:B------:R2:W-:Y:S01]  /*d050*/  STSM.16.M88.4 [R199+0x26800], R152 ;  /* 0x02680098c7007844 */ /* 0x0005e20000000200 */
        /* <DEDUP_REMOVED lines=12> */
[----:B------:R2:W-:Y:S01]  /*d120*/  STSM.16.M88.4 [R200], R156 ;  /* 0x0000009cc8007844 */ /* 0x0005e20000000200 */
        /* <DEDUP_REMOVED lines=11> */
[-C--:B------:R-:W-:Y:S01]  /*d1e0*/  FMUL.FTZ R139, R139, R13.reuse ;  /* 0x0000000d8b8b7220 */ /* 0x080fe20000410000 */
[-C--:B------:R-:W-:Y:S01]  /*d1f0*/  FMUL.FTZ R142, R142, R13.reuse ;  /* 0x0000000d8e8e7220 */ /* 0x080fe20000410000 */
[-C--:B------:R-:W-:Y:S01]  /*d200*/  FMUL.FTZ R143, R143, R13.reuse ;  /* 0x0000000d8f8f7220 */ /* 0x080fe20000410000 */
[-C--:B------:R-:W-:Y:S01]  /*d210*/  FMUL.FTZ R146, R146, R13.reuse ;  /* 0x0000000d92927220 */ /* 0x080fe20000410000 */
[-C--:B------:R-:W-:Y:S01]  /*d220*/  FMUL.FTZ R147, R147, R13.reuse ;  /* 0x0000000d93937220 */ /* 0x080fe20000410000 */
[----:B------:R-:W3:Y:S01]  /*d230*/  MUFU.EX2 R178, R178 ;  /* 0x000000b200b27308 */ /* 0x000ee20000000800 */
[----:B0-----:R-:W-:Y:S01]  /*d240*/  FADD.FTZ R10, R174, R10 ;  /* 0x0000000aae0a7221 */ /* 0x001fe20000010000 */
[-C--:B------:R-:W-:Y:S01]  /*d250*/  FMUL.FTZ R150, R150, R13.reuse ;  /* 0x0000000d96967220 */ /* 0x080fe20000410000 */
[----:B------:R-:W-:-:S05]  /*d260*/  FMUL.FTZ R151, R151, R13 ;  /* 0x0000000d97977220 */ /* 0x000fca0000410000 */
[----:B------:R-:W0:Y:S01]  /*d270*/  MUFU.EX2 R179, R179 ;  /* 0x000000b300b37308 */ /* 0x000e220000000800 */
[C---:B-1----:R-:W-:Y:S01]  /*d280*/  FADD.FTZ R10, R175.reuse, R10 ;  /* 0x0000000aaf0a7221 */ /* 0x042fe20000010000 */
[----:B------:R-:W-:-:S05]  /*d290*/  F2FP.F16.F32.PACK_AB R163, R175, R174 ;  /* 0x000000aeafa3723e */ /* 0x000fca00000000ff */
[----:B------:R2:W-:Y:S01]  /*d2a0*/  STSM.16.M88.4 [R202], R160 ;  /* 0x000000a0ca007844 */ /* 0x0005e20000000200 */
[----:B------:R-:W1:Y:S01]  /*d2b0*/  MUFU.EX2 R167, R182 ;  /* 0x000000b600a77308 */ /* 0x000e620000000800 */
[----:B---3--:R-:W-:-:S07]  /*d2c0*/  FADD.FTZ R10, R178, R10 ;  /* 0x0000000ab20a7221 */ /* 0x008fce0000010000 */
[----:B------:R-:W3:Y:S01]  /*d2d0*/  MUFU.EX2 R183, R183 ;  /* 0x000000b700b77308 */ /* 0x000ee20000000800 */
[C---:B0-----:R-:W-:Y:S01]  /*d2e0*/  FADD.FTZ R10, R179.reuse, R10 ;  /* 0x0000000ab30a7221 */ /* 0x041fe20000010000 */
[----:B------:R-:W-:-:S03]  /*d2f0*/  F2FP.F16.F32.PACK_AB R165, R179, R178 ;  /* 0x000000b2b3a5723e */ /* 0x000fc600000000ff */
[----:B-1----:R-:W-:Y:S01]  /*d300*/  FADD.FTZ R10, R167, R10 ;  /* 0x0000000aa70a7221 */ /* 0x002fe20000010000 */
[----:B---3--:R-:W-:-:S03]  /*d310*/  F2FP.F16.F32.PACK_AB R167, R183, R167 ;  /* 0x000000a7b7a7723e */ /* 0x008fc600000000ff */
[----:B------:R-:W-:Y:S02]  /*d320*/  FADD.FTZ R10, R183, R10 ;  /* 0x0000000ab70a7221 */ /* 0x000fe40000010000 */
[----:B------:R2:W-:Y:S01]  /*d330*/  STSM.16.M88.4 [R201], R164 ;  /* 0x000000a4c9007844 */ /* 0x0005e20000000200 */
[----:B------:R-:W-:Y:S05]  /*d340*/  @!P0 BRA `(.L_x_705) ;  /* 0x0000000000048947 */ /* 0x000fea0003800000 */
[----:B------:R-:W-:Y:S01]  /*d350*/  BPT.TRAP 0x1 ;  /* 0x000000040000795c */ /* 0x000fe20000300000 */
.L_x_705:
[----:B------:R0:W1:Y:S01]  /*d360*/  SYNCS.PHASECHK.TRANS64.TRYWAIT P2, [R14+URZ+0x28c50], R12 ;  /* 0x028c500c0e0075a7 */ /* 0x000062000804017f */
[----:B------:R-:W-:Y:S05]  /*d370*/  @!P0 BRA `(.L_x_706) ;  /* 0x0000000000048947 */ /* 0x000fea0003800000 */
[----:B------:R-:W-:Y:S01]  /*d380*/  BPT.TRAP 0x1 ;  /* 0x000000040000795c */ /* 0x000fe20000300000 */
.L_x_706:
[----:B------:R-:W-:Y:S04]  /*d390*/  BSSY B1, `(.L_x_707) ;  /* 0x0000004000017945 */ /* 0x000fe80003800000 */
[----:B-1----:R-:W-:Y:S05]  /*d3a0*/  @P2 BRA `(.L_x_708) ;  /* 0x0000000000082947 */ /* 0x002fea0003800000 */
[----:B------:R-:W1:Y:S02]  /*d3b0*/  SYNCS.PHASECHK.TRANS64.TRYWAIT P2, [R14+URZ+0x28c50], R12 ;  /* 0x028c500c0e0075a7 */ /* 0x000e64000804017f */
[----:B-1----:R-:W-:Y:S05]  /*d3c0*/  @!P2 BRA `(.L_x_709) ;  /* 0x000000e00070a947 */ /* 0x002fea0003800000 */
.L_x_708:
[----:B------:R-:W-:Y:S05]  /*d3d0*/  BSYNC B1 ;  /* 0x0000000000017941 */ /* 0x000fea0003800000 */
.L_x_707:
[----:B01----:R-:W-:Y:S01]  /*d3e0*/  IMAD R12, R19, 0x1000, R11 ;  /* 0x00001000130c7824 */ /* 0x003fe200078e020b */
[----:B------:R-:W-:Y:S01]  /*d3f0*/  WARPGROUP.ARRIVE ;  /* 0x00000000000079c5 */ /* 0x000fe20000000000 */
[----:B------:R-:W-:Y:S02]  /*d400*/  IMAD.MOV.U32 R13, RZ, RZ, 0x40000040 ;  /* 0x40000040ff0d7424 */ /* 0x000fe400078e00ff */
[C---:B------:R-:W-:Y:S01]  /*d410*/  VIADD R20, R12.reuse, 0x80 ;  /* 0x000000800c147836 */ /* 0x040fe20000000000 */
[----:B------:R-:W-:Y:S01]  /*d420*/  R2UR UR6, R12 ;  /* 0x000000000c0672ca */ /* 0x000fe200000e0000 */
[----:B------:R-:W-:Y:S01]  /*d430*/  IMAD.MOV.U32 R21, RZ, RZ, 0x40000040 ;  /* 0x40000040ff157424 */ /* 0x000fe200078e00ff */
[----:B------:R-:W-:Y:S01]  /*d440*/  R2UR UR7, R13 ;  /* 0x000000000d0772ca */ /* 0x000fe200000e0000 */
[----:B------:R-:W-:-:S12]  /*d450*/  IMAD.MOV.U32 R13, RZ, RZ, 0x40000040 ;  /* 0x40000040ff0d7424 */ /* 0x000fd800078e00ff */
[----:B------:R-:W-:Y:S01]  /*d460*/  HGMMA.64x256x16.F32 R24, R152, gdesc[UR4].tnspB, R24, gsb0 ;  /* 0x43e0000498187df0 */ /* 0x000fe20008000818 */
[----:B------:R-:W-:Y:S01]  /*d470*/  R2UR UR6, R20 ;  /* 0x00000000140672ca */ /* 0x000fe200000e0000 */
[C---:B------:R-:W-:Y:S01]  /*d480*/  VIADD R20, R12.reuse, 0x100 ;  /* 0x000001000c147836 */ /* 0x040fe20000000000 */
[----:B------:R-:W-:Y:S01]  /*d490*/  R2UR UR7, R21 ;  /* 0x00000000150772ca */ /* 0x000fe200000e0000 */
[----:B------:R-:W-:Y:S02]  /*d4a0*/  IMAD.MOV.U32 R21, RZ, RZ, 0x40000040 ;  /* 0x40000040ff157424 */ /* 0x000fe400078e00ff */
[----:B------:R-:W-:Y:S01]  /*d4b0*/  VIADD R12, R12, 0x180 ;  /* 0x000001800c0c7836 */ /* 0x000fe20000000000 */
[----:B------:R-:W-:Y:S02]  /*d4c0*/  WARPGROUP.DEPBAR.LE gsb0, 0x0 ;  /* 0x00008000000079c5 */ /* 0x000fe40000010000 */
[----:B------:R-:W-:-:S15]  /*d4d0*/  WARPGROUP.ARRIVE ;  /* 0x00000000000079c5 */ /* 0x000fde0000000000 */
[----:B------:R-:W-:-:S04]  /*d4e0*/  NOP ;  /* 0x0000000000007918 */ /* 0x000fc80000000000 */
[----:B------:R-:W-:Y:S01]  /*d4f0*/  HGMMA.64x256x16.F32 R24, R156, gdesc[UR4].tnspB, R24, gsb0 ;  /* 0x43e000049c187df0 */ /* 0x000fe20008000818 */
[----:B------:R-:W-:Y:S02]  /*d500*/  R2UR UR6, R20 ;  /* 0x00000000140672ca */ /* 0x000fe400000e0000 */
[----:B------:R-:W-:Y:S01]  /*d510*/  R2UR UR7, R21 ;  /* 0x00000000150772ca */ /* 0x000fe200000e0000 */
[----:B------:R-:W-:Y:S02]  /*d520*/  WARPGROUP.DEPBAR.LE gsb0, 0x0 ;  /* 0x00008000000079c5 */ /* 0x000fe40000010000 */
[----:B------:R-:W-:-:S15]  /*d530*/  WARPGROUP.ARRIVE ;  /* 0x00000000000079c5 */ /* 0x000fde0000000000 */
[----:B------:R-:W-:-:S07]  /*d540*/  NOP ;  /* 0x0000000000007918 */ /* 0x000fce0000000000 */
[----:B------:R-:W-:Y:S01]  /*d550*/  HGMMA.64x256x16.F32 R24, R160, gdesc[UR4].tnspB, R24, gsb0 ;  /* 0x43e00004a0187df0 */ /* 0x000fe20008000818 */
[----:B------:R-:W-:Y:S02]  /*d560*/  R2UR UR6, R12 ;  /* 0x000000000c0672ca */ /* 0x000fe400000e0000 */
[----:B------:R-:W-:Y:S01]  /*d570*/  R2UR UR7, R13 ;  /* 0x000000000d0772ca */ /* 0x000fe200000e0000 */
        /* <DEDUP_REMOVED lines=13> */
[----:B------:R-:W-:Y:S05]  /*d650*/  @!P0 BRA `(.L_x_710) ;  /* 0x0000000000048947 */ /* 0x000fea0003800000 */
[----:B------:R-:W-:Y:S01]  /*d660*/  BPT.TRAP 0x1 ;  /* 0x000000040000795c */ /* 0x000fe20000300000 */
.L_x_710:
[----:B------:R-:W-:Y:S02]  /*d670*/  VIADD R14, R14, 0x28c60 ;  /* 0x00028c600e0e7836 */ /* 0x000fe40000000000 */
[----:B------:R-:W-:Y:S02]  /*d680*/  IMAD.MOV.U32 R13, RZ, RZ, R170 ;  /* 0x000000ffff0d7224 */ /* 0x000fe400078e00aa */
[----:B------:R-:W-:Y:S01]  /*d690*/  IMAD.MOV.U32 R218, RZ, RZ, R169 ;  /* 0x000000ffffda7224 */ /* 0x000fe200078e00a9 */
[----:B------:R-:W-:Y:S01]  /*d6a0*/  PRMT R14, R190, 0x654, R14 ;  /* 0x00000654be0e7816 */ /* 0x000fe2000000000e */
[----:B------:R-:W-:-:S03]  /*d6b0*/  IMAD.MOV.U32 R217, RZ, RZ, R19 ;  /* 0x000000ffffd97224 */ /* 0x000fc600078e0013 */
[----:B------:R1:W-:Y:S01]  /*d6c0*/  SYNCS.ARRIVE.TRANS64.RED.A1T0 RZ, [R14+URZ], RZ ;  /* 0x000000ff0eff79a7 */ /* 0x0003e2000810043f */
[----:B------:R-:W-:Y:S05]  /*d6d0*/  @P1 BRA `(.L_x_711) ;  /* 0xffffffe000681947 */ /* 0x000fea000383ffff */
.L_x_698:
[----:B------:R-:W-:Y:S05]  /*d6e0*/  BSYNC B0 ;  /* 0x0000000000007941 */ /* 0x000fea0003800000 */
.L_x_697:
[----:B0-----:R-:W3:Y:S01]  /*d6f0*/  LDL.LU R12, [R1+0x3c] ;  /* 0x00003c00010c7983 */ /* 0x001ee20000300800 */
[----:B------:R-:W-:Y:S02]  /*d700*/  IMAD.MOV.U32 R21, RZ, RZ, -0x800000 ;  /* 0xff800000ff157424 */ /* 0x000fe400078e00ff */
[----:B------:R-:W-:Y:S01]  /*d710*/  IMAD.MOV.U32 R20, RZ, RZ, -0x800000 ;  /* 0xff800000ff147424 */ /* 0x000fe200078e00ff */
[----:B------:R-:W0:Y:S02]  /*d720*/  SHFL.BFLY PT, R0, R3, 0x2, 0x1f ;  /* 0x0c401f0003007f89 */ /* 0x000e2400000e0000 */
[----:B0-----:R-:W-:-:S05]  /*d730*/  FADD.FTZ R0, R0, R3 ;  /* 0x0000000300007221 */ /* 0x001fca0000010000 */
[----:B------:R-:W0:Y:S02]  /*d740*/  SHFL.BFLY PT, R3, R0, 0x1, 0x1f ;  /* 0x0c201f0000037f89 */ /* 0x000e2400000e0000 */
[----:B0-----:R-:W-:Y:S01]  /*d750*/  FADD.FTZ R0, R0, R3 ;  /* 0x0000000300007221 */ /* 0x001fe20000010000 */
[----:B------:R-:W-:Y:S01]  /*d760*/  IMAD.MOV.U32 R3, RZ, RZ, RZ ;  /* 0x000000ffff037224 */ /* 0x000fe200078e00ff */
[----:B------:R-:W-:Y:S08]  /*d770*/  BAR.ARV 0x8, 0x100 ;  /* 0x0204000000007b1d */ /* 0x000ff00000002000 */
[----:B------:R-:W-:Y:S01]  /*d780*/  BAR.SYNC.DEFER_BLOCKING 0xf, 0x100 ;  /* 0x03c4000000007b1d */ /* 0x000fe20000010000 */
[----:B------:R-:W-:-:S13]  /*d790*/  FSETP.NE.FTZ.AND P0, PT, R0, RZ, PT ;  /* 0x000000ff0000720b */ /* 0x000fda0003f15000 */
[----:B------:R-:W0:Y:S01]  /*d7a0*/  @P0 MUFU.RCP R3, R0 ;  /* 0x0000000000030308 */ /* 0x000e220000001000 */
[----:B------:R-:W-:-:S07]  /*d7b0*/  @P0 FMUL.FTZ R4, R168, 0.69314718246459960938 ;  /* 0x3f317218a8040820 */ /* 0x000fce0000410000 */
[----:B------:R-:W4:Y:S01]  /*d7c0*/  @P0 MUFU.LG2 R0, R0 ;  /* 0x0000000000000308 */ /* 0x000f220000000c00 */
        /* <DEDUP_REMOVED lines=8> */
[----:B----4-:R-:W-:Y:S01]  /*d850*/  @P0 FMUL.FTZ R0, R0, 0.69314718246459960938 ;  /* 0x3f31721800000820 */ /* 0x010fe20000410000 */
[-C--:B------:R-:W-:Y:S01]  /*d860*/  FMUL.FTZ R40, R40, R3.reuse ;  /* 0x0000000328287220 */ /* 0x080fe20000410000 */
[-C--:B------:R-:W-:Y:S01]  /*d870*/  FMUL.FTZ R41, R41, R3.reuse ;  /* 0x0000000329297220 */ /* 0x080fe20000410000 */
[----:B------:R-:W-:Y:S01]  /*d880*/  FMUL.FTZ R44, R44, R3 ;  /* 0x000000032c2c7220 */ /* 0x000fe20000410000 */
[----:B------:R-:W-:Y:S01]  /*d890*/  @P0 FFMA.FTZ R21, R4, R169, R0 ;  /* 0x000000a904150223 */ /* 0x000fe20000010000 */
[-C--:B------:R-:W-:Y:S01]  /*d8a0*/  FMUL.FTZ R45, R45, R3.reuse ;  /* 0x000000032d2d7220 */ /* 0x080fe20000410000 */
[----:B------:R-:W0:Y:S01]  /*d8b0*/  SHFL.BFLY PT, R0, R10, 0x2, 0x1f ;  /* 0x0c401f000a007f89 */ /* 0x000e2200000e0000 */
        /* <DEDUP_REMOVED lines=23> */
[----:B0-----:R-:W-:Y:S01]  /*da30*/  FADD.FTZ R0, R0, R10 ;  /* 0x0000000a00007221 */ /* 0x001fe20000010000 */
[-C--:B------:R-:W-:Y:S01]  /*da40*/  FMUL.FTZ R93, R93, R3.reuse ;  /* 0x000000035d5d7220 */ /* 0x080fe20000410000 */
[-C--:B------:R-:W-:Y:S01]  /*da50*/  FMUL.FTZ R96, R96, R3.reuse ;  /* 0x0000000360607220 */ /* 0x080fe20000410000 */
[-C--:B------:R-:W-:Y:S01]  /*da60*/  FMUL.FTZ R97, R97, R3.reuse ;  /* 0x0000000361617220 */ /* 0x080fe20000410000 */
        /* <DEDUP_REMOVED lines=25> */
[----:B0-----:R-:W-:Y:S01]  /*dc00*/  FADD.FTZ R4, R0, R4 ;  /* 0x0000000400047221 */ /* 0x001fe20000010000 */
[----:B------:R-:W-:-:S02]  /*dc10*/  IMAD.MOV.U32 R0, RZ, RZ, RZ ;  /* 0x000000ffff007224 */ /* 0x000fc400078e00ff */
[-C--:B------:R-:W-:Y:S01]  /*dc20*/  FMUL.FTZ R148, R148, R3.reuse ;  /* 0x0000000394947220 */ /* 0x080fe20000410000 */
[----:B------:R-:W-:Y:S01]  /*dc30*/  FMUL.FTZ R149, R149, R3 ;  /* 0x0000000395957220 */ /* 0x000fe20000410000 */
        /* <DEDUP_REMOVED lines=17> */
[----:B------:R-:W-:Y:S01]  /*dd50*/  ISETP.NE.AND P0, PT, R197, RZ, PT ;  /* 0x000000ffc500720c */ /* 0x000fe20003f05270 */
        /* <DEDUP_REMOVED lines=12> */
[C---:B------:R-:W-:Y:S01]  /*de20*/  @!P0 IMAD R4, R19.reuse, 0x40, R195 ;  /* 0x0000004013048824 */ /* 0x040fe200078e02c3 */
[----:B------:R-:W-:Y:S01]  /*de30*/  IADD3 R19, R19, 0x1, RZ ;  /* 0x0000000113137810 */ /* 0x000fe20007ffe0ff */
[-C--:B------:R-:W-:Y:S01]  /*de40*/  FMUL.FTZ R71, R71, R0.reuse ;  /* 0x0000000047477220 */ /* 0x080fe20000410000 */
[-C--:B------:R-:W-:Y:S01]  /*de50*/  FMUL.FTZ R74, R74, R0.reuse ;  /* 0x000000004a4a7220 */ /* 0x080fe20000410000 */
[----:B------:R-:W-:Y:S01]  /*de60*/  @!P0 IMAD R4, R4, 0x4, R2 ;  /* 0x0000000404048824 */ /* 0x000fe200078e0202 */
[----:B------:R-:W-:Y:S01]  /*de70*/  ISETP.NE.AND P1, PT, R19, 0x2, PT ;  /* 0x000000021300780c */ /* 0x000fe20003f25270 */
[-C--:B------:R-:W-:Y:S01]  /*de80*/  FMUL.FTZ R75, R75, R0.reuse ;  /* 0x000000004b4b7220 */ /* 0x080fe20000410000 */
[-C--:B------:R-:W-:Y:S01]  /*de90*/  FMUL.FTZ R78, R78, R0.reuse ;  /* 0x000000004e4e7220 */ /* 0x080fe20000410000 */
[-C--:B------:R-:W-:Y:S01]  /*dea0*/  FMUL.FTZ R79, R79, R0.reuse ;  /* 0x000000004f4f7220 */ /* 0x080fe20000410000 */
[----:B------:R-:W-:Y:S01]  /*deb0*/  @!P0 STS [R4+0x28800], R3 ;  /* 0x0288000304008388 */ /* 0x000fe20000000800 */
[-C--:B------:R-:W-:Y:S01]  /*dec0*/  FMUL.FTZ R82, R82, R0.reuse ;  /* 0x0000000052527220 */ /* 0x080fe20000410000 */
[-C--:B------:R-:W-:Y:S01]  /*ded0*/  FMUL.FTZ R83, R83, R0.reuse ;  /* 0x0000000053537220 */ /* 0x080fe20000410000 */
[-C--:B------:R-:W-:Y:S01]  /*dee0*/  FMUL.FTZ R86, R86, R0.reuse ;  /* 0x0000000056567220 */ /* 0x080fe20000410000 */
[----:B------:R0:W-:Y:S01]  /*def0*/  @!P0 STS [R4+0x28820], R0 ;  /* 0x0288200004008388 */ /* 0x0001e20000000800 */
        /* <DEDUP_REMOVED lines=33> */
[----:B0-----:R-:W-:Y:S01]  /*e110*/  SEL R0, RZ, 0x1, P1 ;  /* 0x00000001ff007807 */ /* 0x001fe20000800000 */
[----:B------:R-:W-:Y:S06]  /*e120*/  BAR.ARV 0xe, 0x100 ;  /* 0x0384000000007b1d */ /* 0x000fec0000002000 */
[----:B------:R-:W-:-:S02]  /*e130*/  PLOP3.LUT P0, PT, PT, PT, PT, 0x8, 0x0 ;  /* 0x000000000000781c */ /* 0x000fc40003f0e170 */
[----:B------:R-:W-:Y:S02]  /*e140*/  LOP3.LUT R185, R185, R0, RZ, 0x3c, !PT ;  /* 0x00000000b9b97212 */ /* 0x000fe400078e3cff */
[----:B------:R-:W-:Y:S01]  /*e150*/  SEL R19, R19, RZ, P1 ;  /* 0x000000ff13137207 */ /* 0x000fe20000800000 */
[----:B---3--:R-:W-:-:S05]  /*e160*/  VIADD R12, R12, 0x1 ;  /* 0x000000010c0c7836 */ /* 0x008fca0000000000 */
[----:B------:R0:W-:Y:S03]  /*e170*/  STL [R1+0x3c], R12 ;  /* 0x00003c0c01007387 */ /* 0x0001e60000100800 */
.L_x_640:
[----:B------:R-:W-:Y:S05]  /*e180*/  BSYNC B7 ;  /* 0x0000000000077941 */ /* 0x000fea0003800000 */
.L_x_636:
[----:B------:R-:W3:Y:S08]  /*e190*/  S2UR UR4, SR_CgaCtaId ;  /* 0x00000000000479c3 */ /* 0x000ef00000008800 */
[----:B------:R-:W-:Y:S01]  /*e1a0*/  BAR.SYNC.DEFER_BLOCKING 0x5, 0x180 ;  /* 0x0146000000007b1d */ /* 0x000fe20000010000 */
[----:B------:R-:W-:-:S05]  /*e1b0*/  MOV R2, 0x400 ;  /* 0x0000040000027802 */ /* 0x000fca0000000f00 */
[----:B------:R-:W-:Y:S01]  /*e1c0*/  BSSY B0, `(.L_x_712) ;  /* 0x0000505000007945 */ /* 0x000fe20003800000 */
[----:B---3--:R-:W-:-:S05]  /*e1d0*/  IMAD.U32 R190, RZ, RZ, UR4 ;  /* 0x00000004ffbe7e24 */ /* 0x008fca000f8e00ff */
[----:B------:R-:W-:-:S05]  /*e1e0*/  LEA R2, R190, R2, 0x18 ;  /* 0x00000002be027211 */ /* 0x000fca00078ec0ff */
[----:B--2--5:R2:W3:Y:S01]  /*e1f0*/  LDS.128 R152, [R2+0x28cd0] ;  /* 0x028cd00002987984 */ /* 0x0244e20000000c00 */
[----:B------:R-:W-:Y:S06]  /*e200*/  BAR.ARV 0x4, 0x180 ;  /* 0x0106000000007b1d */ /* 0x000fec0000002000 */
[----:B------:R-:W-:Y:S05]  /*e210*/  @P0 BRA `(.L_x_713) ;  /* 0x0000003c00e40947 */ /* 0x000fea0003800000 */
[----:B------:R-:W4:Y:S01]  /*e220*/  LDL R3, [R1+0x5c] ;  /* 0x00005c0001037983 */ /* 0x000f220000100800 */
[----:B------:R-:W0:Y:S01]  /*e230*/  S2R R0, SR_SWINHI ;  /* 0x0000000000007919 */ /* 0x000e220000002f00 */
[----:B------:R-:W-:Y:S01]  /*e240*/  F2FP.F16.F32.PACK_AB R6, R29, R28 ;  /* 0x0000001c1d06723e */ /* 0x000fe200000000ff */
[----:B------:R-:W-:Y:S01]  /*e250*/  ULDC.64 UR6, c[0x0][0xc00] ;  /* 0x0003000000067ab9 */ /* 0x000fe20000000a00 */
[----:B------:R-:W-:Y:S01]  /*e260*/  F2FP.F16.F32.PACK_AB R7, R31, R30 ;  /* 0x0000001e1f07723e */ /* 0x000fe200000000ff */
[----:B------:R-:W2:Y:S01]  /*e270*/  LDL.LU R156, [R1+0x20] ;  /* 0x00002000019c7983 */ /* 0x000ea20000300800 */
[----:B------:R-:W-:Y:S01]  /*e280*/  F2FP.F16.F32.PACK_AB R8, R33, R32 ;  /* 0x000000202108723e */ /* 0x000fe200000000ff */
[----:B------:R-:W-:Y:S01]  /*e290*/  ULDC.64 UR4, c[0x0][0xc08] ;  /* 0x0003020000047ab9 */ /* 0x000fe20000000a00 */
[----:B------:R-:W-:Y:S01]  /*e2a0*/  F2FP.F16.F32.PACK_AB R9, R35, R34 ;  /* 0x000000222309723e */ /* 0x000fe200000000ff */
[----:B---3--:R-:W3:Y:S01]  /*e2b0*/  LDL.LU R152, [R1+0x24] ;  /* 0x0000240001987983 */ /* 0x008ee20000300800 */
[----:B-1----:R-:W-:-:S02]  /*e2c0*/  MOV R14, R2 ;  /* 0x00000002000e7202 */ /* 0x002fc40000000f00 */
[----:B0-----:R-:W-:Y:S02]  /*e2d0*/  MOV R15, R0 ;  /* 0x00000000000f7202 */ /* 0x001fe40000000f00 */
[----:B------:R-:W-:Y:S02]  /*e2e0*/  F2FP.F16.F32.PACK_AB R10, R37, R36 ;  /* 0x00000024250a723e */ /* 0x000fe400000000ff */
[----:B------:R-:W-:Y:S01]  /*e2f0*/  F2FP.F16.F32.PACK_AB R11, R39, R38 ;  /* 0x00000026270b723e */ /* 0x000fe200000000ff */
[----:B------:R-:W-:Y:S01]  /*e300*/  BAR.SYNC.DEFER_BLOCKING 0x1, 0x100 ;  /* 0x0044000000007b1d */ /* 0x000fe20000010000 */
[----:B----4-:R-:W-:-:S03]  /*e310*/  IMAD.WIDE R12, R3, 0x2, R14 ;  /* 0x00000002030c7825 */ /* 0x010fc600078e020e */
[----:B------:R-:W-:Y:S01]  /*e320*/  LOP3.LUT R0, R12, 0x380, RZ, 0xc0, !PT ;  /* 0x000003800c007812 */ /* 0x000fe200078ec0ff */
[----:B------:R-:W-:-:S03]  /*e330*/  IMAD.MOV.U32 R5, RZ, RZ, R13 ;  /* 0x000000ffff057224 */ /* 0x000fc600078e000d */
[----:B------:R-:W-:-:S04]  /*e340*/  SHF.R.U64 R0, R0, 0x3, RZ ;  /* 0x0000000300007819 */ /* 0x000fc800000012ff */
[----:B------:R-:W-:-:S04]  /*e350*/  LOP3.LUT R4, R0, R12, RZ, 0x3c, !PT ;  /* 0x0000000c00047212 */ /* 0x000fc800078e3cff */
[----:B------:R-:W-:Y:S02]  /*e360*/  MOV R0, R4 ;  /* 0x0000000400007202 */ /* 0x000fe40000000f00 */
[----:B------:R-:W-:Y:S02]  /*e370*/  F2FP.F16.F32.PACK_AB R4, R25, R24 ;  /* 0x000000181904723e */ /* 0x000fe400000000ff */
[----:B------:R-:W-:-:S05]  /*e380*/  F2FP.F16.F32.PACK_AB R5, R27, R26 ;  /* 0x0000001a1b05723e */ /* 0x000fca00000000ff */
[----:B------:R0:W-:Y:S02]  /*e390*/  STSM.16.M88.4 [R0], R4 ;  /* 0x0000000400007844 */ /* 0x0001e40000000200 */
[----:B0-----:R-:W-:-:S04]  /*e3a0*/  IADD3 R4, P0, R12, 0x20, RZ ;  /* 0x000000200c047810 */ /* 0x001fc80007f1e0ff */
[----:B------:R-:W-:Y:S01]  /*e3b0*/  LOP3.LUT R0, R4, 0x380, RZ, 0xc0, !PT ;  /* 0x0000038004007812 */ /* 0x000fe200078ec0ff */
[----:B------:R-:W-:-:S03]  /*e3c0*/  IMAD.X R5, RZ, RZ, R13, P0 ;  /* 0x000000ffff057224 */ /* 0x000fc600000e060d */
[----:B------:R-:W-:-:S04]  /*e3d0*/  SHF.R.U64 R0, R0, 0x3, RZ ;  /* 0x0000000300007819 */ /* 0x000fc800000012ff */
[----:B------:R-:W-:-:S04]  /*e3e0*/  LOP3.LUT R4, R0, R4, RZ, 0x3c, !PT ;  /* 0x0000000400047212 */ /* 0x000fc800078e3cff */
[----:B------:R-:W-:-:S05]  /*e3f0*/  MOV R4, R4 ;  /* 0x0000000400047202 */ /* 0x000fca0000000f00 */
[----:B------:R0:W-:Y:S02]  /*e400*/  STSM.16.M88.4 [R4], R8 ;  /* 0x0000000804007844 */ /* 0x0001e40000000200 */
[----:B0-----:R-:W-:-:S04]  /*e410*/  IADD3 R4, P0, R12, 0x40, RZ ;  /* 0x000000400c047810 */ /* 0x001fc80007f1e0ff */
[----:B------:R-:W-:Y:S01]  /*e420*/  LOP3.LUT R0, R4, 0x380, RZ, 0xc0, !PT ;  /* 0x0000038004007812 */ /* 0x000fe200078ec0ff */
[----:B------:R-:W-:-:S03]  /*e430*/  IMAD.X R5, RZ, RZ, R13, P0 ;  /* 0x000000ffff057224 */ /* 0x000fc600000e060d */
[----:B------:R-:W-:-:S04]  /*e440*/  SHF.R.U64 R0, R0, 0x3, RZ ;  /* 0x0000000300007819 */ /* 0x000fc800000012ff */
[----:B------:R-:W-:Y:S02]  /*e450*/  LOP3.LUT R4, R0, R4, RZ, 0x3c, !PT ;  /* 0x0000000400047212 */ /* 0x000fe400078e3cff */
[----:B------:R-:W-:Y:S02]  /*e460*/  F2FP.F16.F32.PACK_AB R6, R45, R44 ;  /* 0x0000002c2d06723e */ /* 0x000fe400000000ff */
[----:B------:R-:W-:Y:S02]  /*e470*/  MOV R0, R4 ;  /* 0x0000000400007202 */ /* 0x000fe40000000f00 */
[----:B------:R-:W-:Y:S02]  /*e480*/  F2FP.F16.F32.PACK_AB R4, R41, R40 ;  /* 0x000000282904723e */ /* 0x000fe400000000ff */
[----:B------:R-:W-:Y:S02]  /*e490*/  F2FP.F16.F32.PACK_AB R5, R43, R42 ;  /* 0x0000002a2b05723e */ /* 0x000fe400000000ff */
[----:B------:R-:W-:-:S05]  /*e4a0*/  F2FP.F16.F32.PACK_AB R7, R47, R46 ;  /* 0x0000002e2f07723e */ /* 0x000fca00000000ff */
        /* <DEDUP_REMOVED lines=131> */
[----:B------:R-:W-:-:S02]  /*ece0*/  F2FP.F16.F32.PACK_AB R7, R143, R142 ;  /* 0x0000008e8f07723e */ /* 0x000fc400000000ff */
[----:B------:R-:W-:-:S03]  /*ecf0*/  IADD3 R0, P0, R12, 0x6060, RZ ;  /* 0x000060600c007810 */ /* 0x000fc60007f1e0ff */
[----:B------:R0:W-:Y:S02]  /*ed00*/  STSM.16.M88.4 [R3], R4 ;  /* 0x0000000403007844 */ /* 0x0001e40000000200 */
[----:B------:R-:W-:Y:S01]  /*ed10*/  IMAD.X R13, RZ, RZ, R13, P0 ;  /* 0x000000ffff0d7224 */ /* 0x000fe200000e060d */
[----:B------:R-:W-:Y:S02]  /*ed20*/  F2FP.F16.F32.PACK_AB R8, R145, R144 ;  /* 0x000000909108723e */ /* 0x000fe400000000ff */
[----:B0-----:R-:W-:-:S04]  /*ed30*/  LOP3.LUT R3, R0, 0x380, RZ, 0xc0, !PT ;  /* 0x0000038000037812 */ /* 0x001fc800078ec0ff */
[----:B------:R-:W-:-:S04]  /*ed40*/  SHF.R.U64 R3, R3, 0x3, RZ ;  /* 0x0000000303037819 */ /* 0x000fc800000012ff */
[----:B------:R-:W-:Y:S02]  /*ed50*/  LOP3.LUT R12, R3, R0, RZ, 0x3c, !PT ;  /* 0x00000000030c7212 */ /* 0x000fe400078e3cff */
[----:B--2---:R-:W-:Y:S02]  /*ed60*/  IADD3 R6, P0, R156, UR6, RZ ;  /* 0x000000069c067c10 */ /* 0x004fe4000ff1e0ff */
[----:B------:R-:W-:Y:S02]  /*ed70*/  MOV R12, R12 ;  /* 0x0000000c000c7202 */ /* 0x000fe40000000f00 */
[----:B------:R-:W-:Y:S02]  /*ed80*/  F2FP.F16.F32.PACK_AB R9, R147, R146 ;  /* 0x000000929309723e */ /* 0x000fe400000000ff */
[----:B------:R-:W-:Y:S02]  /*ed90*/  F2FP.F16.F32.PACK_AB R10, R149, R148 ;  /* 0x00000094950a723e */ /* 0x000fe400000000ff */
[----:B------:R-:W-:-:S02]  /*eda0*/  F2FP.F16.F32.PACK_AB R11, R151, R150 ;  /* 0x00000096970b723e */ /* 0x000fc400000000ff */
[----:B---3--:R-:W-:Y:S02]  /*edb0*/  IADD3.X R7, R152, UR7, RZ, P0, !PT ;  /* 0x0000000798077c10 */ /* 0x008fe400087fe4ff */
[----:B------:R-:W-:Y:S01]  /*edc0*/  ISETP.NE.U32.AND P0, PT, RZ, UR4, PT ;  /* 0x00000004ff007c0c */ /* 0x000fe2000bf05070 */
[----:B------:R0:W-:Y:S01]  /*edd0*/  STSM.16.M88.4 [R12], R8 ;  /* 0x000000080c007844 */ /* 0x0001e20000000200 */
[----:B------:R-:W-:Y:S02]  /*ede0*/  BAR.SYNC.DEFER_BLOCKING 0x1, 0x100 ;  /* 0x0044000000007b1d */ /* 0x000fe40000010000 */
[----:B------:R-:W-:Y:S02]  /*edf0*/  ISETP.NE.AND.EX P0, PT, RZ, UR5, PT, P0 ;  /* 0x00000005ff007c0c */ /* 0x000fe4000bf05300 */
[----:B------:R-:W-:-:S04]  /*ee00*/  ISETP.NE.U32.AND P1, PT, RZ, UR6, PT ;  /* 0x00000006ff007c0c */ /* 0x000fc8000bf25070 */
[----:B------:R-:W-:Y:S01]  /*ee10*/  ISETP.NE.AND.EX P1, PT, RZ, UR7, PT, P1 ;  /* 0x00000007ff007c0c */ /* 0x000fe2000bf25310 */
[----:B------:R-:W-:-:S06]  /*ee20*/  IMAD.MOV.U32 R4, RZ, RZ, RZ ;  /* 0x000000ffff047224 */ /* 0x000fcc00078e00ff */
[----:B0-----:R-:W-:Y:S01]  /*ee30*/  @P0 IADD3 R8, P2, R156, UR4, RZ ;  /* 0x000000049c080c10 */ /* 0x001fe2000ff5e0ff */
[----:B------:R-:W-:Y:S02]  /*ee40*/  ULDC UR4, c[0x0][0xa88] ;  /* 0x0002a20000047ab9 */ /* 0x000fe40000000800 */
[----:B------:R-:W-:Y:S02]  /*ee50*/  MOV R3, UR4 ;  /* 0x0000000400037c02 */ /* 0x000fe40008000f00 */
[----:B------:R-:W-:Y:S01]  /*ee60*/  @P0 IADD3.X R9, R152, UR5, RZ, P2, !PT ;  /* 0x0000000598090c10 */ /* 0x000fe200097fe4ff */
[----:B------:R0:W5:Y:S04]  /*ee70*/  @P1 LDG.E R4, desc[UR42][R6.64] ;  /* 0x0000002a06041981 */ /* 0x000168000c1e1900 */
[----:B------:R0:W5:Y:S01]  /*ee80*/  @P0 LDG.E R3, desc[UR42][R8.64] ;  /* 0x0000002a08030981 */ /* 0x000162000c1e1900 */
[----:B------:R-:W-:Y:S05]  /*ee90*/  @P0 BRA `(.L_x_714) ;  /* 0x0000000000100947 */ /* 0x000fea0003800000 */
[----:B------:R-:W-:Y:S05]  /*eea0*/  @!P1 BRA `(.L_x_714) ;  /* 0x00000000000c9947 */ /* 0x000fea0003800000 */
[----:B-----5:R-:W2:Y:S04]  /*eeb0*/  LDG.E R3, desc[UR42][R6.64] ;  /* 0x0000002a06037981 */ /* 0x020ea8000c1e1900 */
[----:B0-----:R-:W2:Y:S02]  /*eec0*/  LDG.E R6, desc[UR42][R6.64+0x4] ;  /* 0x0000042a06067981 */ /* 0x001ea4000c1e1900 */
[----:B--2---:R-:W-:-:S07]  /*eed0*/  IMAD.IADD R3, R6, 0x1, -R3 ;  /* 0x0000000106037824 */ /* 0x004fce00078e0a03 */
.L_x_714:
[----:B------:R-:W2:Y:S01]  /*eee0*/  LDL R0, [R1+0x44] ;  /* 0x0000440001007983 */ /* 0x000ea20000100800 */
[----:B------:R-:W-:-:S03]  /*eef0*/  ULDC UR4, c[0x0][0xad4] ;  /* 0x0002b50000047ab9 */ /* 0x000fc60000000800 */
[----:B------:R-:W3:Y:S04]  /*ef00*/  LDL.LU R5, [R1+0x1c] ;  /* 0x00001c0001057983 */ /* 0x000ee80000300800 */
[----:B------:R1:W5:Y:S04]  /*ef10*/  LDL R159, [R1+0x18] ;  /* 0x00001800019f7983 */ /* 0x0003680000100800 */
[----:B------:R1:W5:Y:S04]  /*ef20*/  LDL R158, [R1+0x28] ;  /* 0x00002800019e7983 */ /* 0x0003680000100800 */
[----:B--2---:R-:W2:Y:S01]  /*ef30*/  SHFL.IDX PT, R0, R0, RZ, 0x1f ;  /* 0x00001fff00007589 */ /* 0x004ea200000e0000 */
[----:B---3--:R-:W-:-:S02]  /*ef40*/  ISETP.NE.AND P1, PT, R5, RZ, PT ;  /* 0x000000ff0500720c */ /* 0x008fc40003f25270 */
[----:B--2---:R-:W-:Y:S02]  /*ef50*/  ISETP.NE.AND P0, PT, R0, RZ, PT ;  /* 0x000000ff0000720c */ /* 0x004fe40003f05270 */
[----:B------:R-:W-:Y:S02]  /*ef60*/  SEL R0, R5, UR4, P1 ;  /* 0x0000000405007c07 */ /* 0x000fe40008800000 */
[----:B-----5:R-:W-:-:S09]  /*ef70*/  SHF.R.S32.HI R5, RZ, 0x1f, R4 ;  /* 0x0000001fff057819 */ /* 0x020fd20000011404 */
[----:B-1----:R-:W-:Y:S05]  /*ef80*/  @P0 BRA `(.L_x_715) ;  /* 0x0000000400040947 */ /* 0x002fea0003800000 */
[----:B0-----:R-:W2:Y:S01]  /*ef90*/  LDL.LU R9, [R1+0x40] ;  /* 0x0000400001097983 */ /* 0x001ea20000300800 */
[----:B------:R-:W-:Y:S01]  /*efa0*/  IMAD.MOV.U32 R12, RZ, RZ, 0x9b8 ;  /* 0x000009b8ff0c7424 */ /* 0x000fe200078e00ff */
[----:B------:R-:W-:Y:S01]  /*efb0*/  ISETP.GT.AND P1, PT, R0, 0x1, PT ;  /* 0x000000010000780c */ /* 0x000fe20003f24270 */
[----:B------:R-:W0:Y:S01]  /*efc0*/  LDC R157, c[0x0][0xbe8] ;  /* 0x0002fa00ff9d7b82 */ /* 0x000e220000000800 */
[----:B------:R-:W3:Y:S04]  /*efd0*/  LDL R162, [R1+0x50] ;  /* 0x0000500001a27983 */ /* 0x000ee80000100800 */
[----:B------:R-:W4:Y:S01]  /*efe0*/  LDL R156, [R1+0x38] ;  /* 0x00003800019c7983 */ /* 0x000f220000100800 */
[----:B------:R-:W-:Y:S02]  /*eff0*/  SEL R12, R12, 0x978, P1 ;  /* 0x000009780c0c7807 */ /* 0x000fe40000800000 */
[----:B------:R-:W-:Y:S01]  /*f000*/  ISETP.NE.U32.AND P0, PT, RZ, UR6, PT ;  /* 0x00000006ff007c0c */ /* 0x000fe2000bf05070 */
[----:B------:R-:W5:Y:S01]  /*f010*/  LDL R161, [R1+0x58] ;  /* 0x0000580001a17983 */ /* 0x000f620000100800 */
[----:B------:R-:W1:Y:S02]  /*f020*/  LDC.64 R6, c[0x0][R12+0x220] ;  /* 0x000088000c067b82 */ /* 0x000e640000000a00 */
[----:B------:R-:W-:Y:S01]  /*f030*/  ISETP.NE.AND.EX P0, PT, RZ, UR7, PT, P0 ;  /* 0x00000007ff007c0c */ /* 0x000fe2000bf05300 */
[----:B------:R-:W5:Y:S03]  /*f040*/  LDL R160, [R1+0x48] ;  /* 0x0000480001a07983 */ /* 0x000f660000100800 */
[----:B------:R-:W-:-:S02]  /*f050*/  SEL R8, R159, RZ, !P0 ;  /* 0x000000ff9f087207 */ /* 0x000fc40004000000 */
[----:B------:R-:W2:Y:S01]  /*f060*/  LDC.64 R10, c[0x0][R12+0x218] ;  /* 0x000086000c0a7b82 */ /* 0x000ea20000000a00 */
[----:B0-----:R-:W-:Y:S02]  /*f070*/  ISETP.NE.AND P2, PT, R157, 0x1, PT ;  /* 0x000000019d00780c */ /* 0x001fe40003f45270 */
[----:B-1----:R-:W-:Y:S01]  /*f080*/  IMAD R7, R7, R8, RZ ;  /* 0x0000000807077224 */ /* 0x002fe200078e02ff */
[----:B--2---:R-:W-:-:S05]  /*f090*/  SEL R13, R9, RZ, !P0 ;  /* 0x000000ff090d7207 */ /* 0x004fca0004000000 */
[C---:B------:R-:W-:Y:S02]  /*f0a0*/  IMAD R13, R6.reuse, R13, R7 ;  /* 0x0000000d060d7224 */ /* 0x040fe400078e0207 */
[----:B------:R-:W-:-:S04]  /*f0b0*/  IMAD.WIDE.U32 R6, R6, R8, RZ ;  /* 0x0000000806067225 */ /* 0x000fc800078e00ff */
[----:B------:R-:W-:-:S04]  /*f0c0*/  IMAD.WIDE.U32 R8, R10, R184, RZ ;  /* 0x000000b80a087225 */ /* 0x000fc800078e00ff */
[----:B------:R-:W-:Y:S02]  /*f0d0*/  IMAD.IADD R13, R7, 0x1, R13 ;  /* 0x00000001070d7824 */ /* 0x000fe400078e020d */
[----:B------:R-:W0:Y:S01]  /*f0e0*/  @P2 LDC R7, c[0x0][0xbec] ;  /* 0x0002fb00ff072b82 */ /* 0x000e220000000800 */
[----:B------:R-:W-:-:S07]  /*f0f0*/  IADD3 R152, P0, P3, R6, R8, R4 ;  /* 0x0000000806987210 */ /* 0x000fce0007b1e004 */
[----:B------:R-:W1:Y:S01]  /*f100*/  @P2 LDC R6, c[0x0][0xbf0] ;  /* 0x0002fc00ff062b82 */ /* 0x000e620000000800 */
[----:B------:R-:W-:-:S04]  /*f110*/  IMAD R10, R11, R184, RZ ;  /* 0x000000b80b0a7224 */ /* 0x000fc800078e02ff */
[----:B------:R-:W-:Y:S02]  /*f120*/  IMAD.IADD R8, R9, 0x1, R10 ;  /* 0x0000000109087824 */ /* 0x000fe400078e020a */
[----:B---3--:R-:W-:-:S04]  /*f130*/  IMAD R10, R158, 0x40, R162 ;  /* 0x000000409e0a7824 */ /* 0x008fc800078e02a2 */
[----:B------:R-:W-:Y:S02]  /*f140*/  IMAD.MOV.U32 R11, RZ, RZ, R10 ;  /* 0x000000ffff0b7224 */ /* 0x000fe400078e000a */
[----:B0-----:R-:W-:-:S05]  /*f150*/  @P2 IMAD.HI.U32 R7, R10, R7, RZ ;  /* 0x000000070a072227 */ /* 0x001fca00078e00ff */
[----:B-1----:R-:W-:Y:S02]  /*f160*/  @P2 SHF.R.U32.HI R11, RZ, R6, R7 ;  /* 0x00000006ff0b2219 */ /* 0x002fe40000011607 */
[----:B------:R-:W0:Y:S01]  /*f170*/  LDC.64 R6, c[0x0][R12+0x228] ;  /* 0x00008a000c067b82 */ /* 0x000e220000000a00 */
[----:B----4-:R-:W-:Y:S02]  /*f180*/  SEL R156, R156, RZ, P1 ;  /* 0x000000ff9c9c7207 */ /* 0x010fe40000800000 */
[----:B------:R-:W-:-:S03]  /*f190*/  IADD3.X R13, R13, R8, R5, P0, P3 ;  /* 0x000000080d0d7210 */ /* 0x000fc600007e6405 */
[----:B0-----:R-:W-:-:S04]  /*f1a0*/  IMAD.WIDE.U32 R8, R6, R156, RZ ;  /* 0x0000009c06087225 */ /* 0x001fc800078e00ff */
[----:B------:R-:W-:Y:S01]  /*f1b0*/  IMAD R7, R7, R156, RZ ;  /* 0x0000009c07077224 */ /* 0x000fe200078e02ff */
[----:B------:R-:W-:-:S03]  /*f1c0*/  IADD3 R6, P0, P2, R11, R152, R8 ;  /* 0x000000980b067210 */ /* 0x000fc60007a1e008 */
[----:B------:R-:W-:Y:S02]  /*f1d0*/  IMAD.IADD R7, R9, 0x1, R7 ;  /* 0x0000000109077824 */ /* 0x000fe400078e0207 */
[----:B------:R0:W1:Y:S02]  /*f1e0*/  LDC.64 R8, c[0x0][R12+0x210] ;  /* 0x000084000c087b82 */ /* 0x0000640000000a00 */
[----:B0-----:R-:W-:-:S04]  /*f1f0*/  IMAD.MOV R12, RZ, RZ, -R11 ;  /* 0x000000ffff0c7224 */ /* 0x001fc800078e0a0b */
[----:B------:R-:W-:Y:S01]  /*f200*/  IMAD R12, R157, R12, R10 ;  /* 0x0000000c9d0c7224 */ /* 0x000fe200078e020a */
[----:B------:R-:W-:-:S04]  /*f210*/  SHF.R.S32.HI R11, RZ, 0x1f, R11 ;  /* 0x0000001fff0b7819 */ /* 0x000fc8000001140b */
[----:B------:R-:W-:Y:S02]  /*f220*/  SHF.R.S32.HI R10, RZ, 0x1f, R12 ;  /* 0x0000001fff0a7819 */ /* 0x000fe4000001140c */
[----:B------:R-:W-:Y:S01]  /*f230*/  IADD3.X R7, R11, R13, R7, P0, P2 ;  /* 0x0000000d0b077210 */ /* 0x000fe200007e4407 */
[----:B-1----:R-:W-:-:S04]  /*f240*/  IMAD R9, R9, R12, RZ ;  /* 0x0000000c09097224 */ /* 0x002fc800078e02ff */
[C---:B------:R-:W-:Y:S02]  /*f250*/  IMAD R9, R8.reuse, R10, R9 ;  /* 0x0000000a08097224 */ /* 0x040fe400078e0209 */
[----:B------:R-:W0:Y:S01]  /*f260*/  LDC.64 R10, c[0x0][0xba8] ;  /* 0x0002ea00ff0a7b82 */ /* 0x000e220000000a00 */
[----:B------:R-:W-:-:S07]  /*f270*/  IMAD.WIDE.U32 R6, R8, R12, R6 ;  /* 0x0000000c08067225 */ /* 0x000fce00078e0006 */
[----:B0-----:R-:W0:Y:S08]  /*f280*/  @!P1 LDC R10, c[0x0][0xb50] ;  /* 0x0002d400ff0a9b82 */ /* 0x001e300000000800 */
[----:B------:R-:W1:Y:S01]  /*f290*/  @!P1 LDC R11, c[0x0][0xb54] ;  /* 0x0002d500ff0b9b82 */ /* 0x000e620000000800 */
[----:B------:R-:W-:Y:S01]  /*f2a0*/  IMAD.IADD R9, R7, 0x1, R9 ;  /* 0x0000000107097824 */ /* 0x000fe200078e0209 */
[----:B0-----:R-:W-:-:S04]  /*f2b0*/  LEA R10, P0, R6, R10, 0x2 ;  /* 0x0000000a060a7211 */ /* 0x001fc800078010ff */
[----:B-1----:R-:W-:Y:S01]  /*f2c0*/  LEA.HI.X R9, R6, R11, R9, 0x2, P0 ;  /* 0x0000000b06097211 */ /* 0x002fe200000f1409 */
[----:B-----5:R-:W-:Y:S01]  /*f2d0*/  IMAD.MOV R6, RZ, RZ, -R161 ;  /* 0x000000ffff067224 */ /* 0x020fe200078e0aa1 */
[----:B------:R-:W-:Y:S01]  /*f2e0*/  SHFL.IDX PT, R8, R10, 0x1, 0x1c1f ;  /* 0x003c1f000a087f89 */ /* 0x000fe200000e0000 */
[----:B------:R-:W-:-:S03]  /*f2f0*/  IMAD R11, R158, 0x40, R195 ;  /* 0x000000409e0b7824 */ /* 0x000fc600078e02c3 */
[----:B------:R-:W-:Y:S01]  /*f300*/  ISETP.NE.AND P0, PT, R160, R6, PT ;  /* 0x00000006a000720c */ /* 0x000fe20003f05270 */
[----:B------:R-:W-:Y:S04]  /*f310*/  SHFL.IDX PT, R7, R9, RZ, 0x1c1f ;  /* 0x001c1fff09077589 */ /* 0x000fe800000e0000 */
[----:B------:R0:W1:Y:S04]  /*f320*/  SHFL.IDX PT, R6, R10, RZ, 0x1c1f ;  /* 0x001c1fff0a067589 */ /* 0x00006800000e0000 */
[----:B------:R-:W2:Y:S01]  /*f330*/  SHFL.IDX PT, R9, R9, 0x1, 0x1c1f ;  /* 0x003c1f0009097f89 */ /* 0x000ea200000e0000 */
[----:B0-----:R-:W-:-:S05]  /*f340*/  IMAD R10, R3, R157, RZ ;  /* 0x0000009d030a7224 */ /* 0x001fca00078e02ff */
[C---:B------:R-:W-:Y:S01]  /*f350*/  ISETP.GE.OR P1, PT, R11.reuse, R10, P0 ;  /* 0x0000000a0b00720c */ /* 0x040fe20000726670 */
[----:B------:R-:W-:-:S05]  /*f360*/  VIADD R11, R11, 0x8 ;  /* 0x000000080b0b7836 */ /* 0x000fca0000000000 */
[----:B------:R-:W-:-:S07]  /*f370*/  ISETP.GE.OR P0, PT, R11, R10, P0 ;  /* 0x0000000a0b00720c */ /* 0x000fce0000706670 */
[----:B-1----:R1:W-:Y:S06]  /*f380*/  @!P1 ST.E desc[UR42][R6.64], R21 ;  /* 0x0000001506009985 */ /* 0x0023ec000c10192a */
[----:B--2---:R1:W-:Y:S02]  /*f390*/  @!P0 ST.E desc[UR42][R8.64], R20 ;  /* 0x0000001408008985 */ /* 0x0043e4000c10192a */
.L_x_715:
[----:B------:R-:W-:Y:S02]  /*f3a0*/  ISETP.GT.AND P1, PT, R0, 0x1, PT ;  /* 0x000000010000780c */ /* 0x000fe40003f24270 */
[----:B------:R-:W-:-:S04]  /*f3b0*/  ISETP.NE.U32.AND P0, PT, RZ, UR6, PT ;  /* 0x00000006ff007c0c */ /* 0x000fc8000bf05070 */
[----:B------:R-:W-:-:S04]  /*f3c0*/  ISETP.NE.AND.EX P0, PT, RZ, UR7, PT, P0 ;  /* 0x00000007ff007c0c */ /* 0x000fc8000bf05300 */
[----:B------:R-:W-:-:S03]  /*f3d0*/  SEL R0, R159, RZ, !P0 ;  /* 0x000000ff9f007207 */ /* 0x000fc60004000000 */
[----:B------:R-:W-:Y:S06]  /*f3e0*/  @P1 BRA `(.L_x_716) ;  /* 0x0000001000601947 */ /* 0x000fec0003800000 */
[----:B-1----:R-:W1:Y:S01]  /*f3f0*/  S2R R20, SR_TID.X ;  /* 0x0000000000147919 */ /* 0x002e620000002100 */
[----:B------:R-:W2:Y:S01]  /*f400*/  LDC R80, c[0x0][0xbe8] ;  /* 0x0002fa00ff507b82 */ /* 0x000ea20000000800 */
[----:B------:R-:W-:Y:S01]  /*f410*/  ULDC.64 UR4, c[0x0][0xaa0] ;  /* 0x0002a80000047ab9 */ /* 0x000fe20000000a00 */
[----:B-1----:R-:W-:-:S05]  /*f420*/  VIADD R20, R20, 0xffffff80 ;  /* 0xffffff8014147836 */ /* 0x002fca0000000000 */
[----:B0-----:R-:W-:-:S04]  /*f430*/  SHF.R.S32.HI R7, RZ, 0x1f, R20 ;  /* 0x0000001fff077819 */ /* 0x001fc80000011414 */
[----:B------:R-:W-:-:S04]  /*f440*/  LEA.HI R7, R7, R20, RZ, 0x3 ;  /* 0x0000001407077211 */ /* 0x000fc800078f18ff */
[----:B------:R-:W-:-:S05]  /*f450*/  SHF.R.S32.HI R6, RZ, 0x3, R7 ;  /* 0x00000003ff067819 */ /* 0x000fca0000011407 */
[----:B------:R-:W-:-:S04]  /*f460*/  IMAD R9, R6, 0x40, R192 ;  /* 0x0000004006097824 */ /* 0x000fc800078e02c0 */
[----:B------:R-:W-:-:S03]  /*f470*/  IMAD.WIDE R14, R9, 0x2, R14 ;  /* 0x00000002090e7825 */ /* 0x000fc600078e020e */
[C---:B------:R-:W-:Y:S01]  /*f480*/  IADD3 R37, P0, R14.reuse, 0x5000, RZ ;  /* 0x000050000e257810 */ /* 0x040fe20007f1e0ff */
[----:B------:R-:W-:Y:S01]  /*f490*/  IMAD R5, R5, UR4, RZ ;  /* 0x0000000405057c24 */ /* 0x000fe2000f8e02ff */
[----:B------:R-:W-:Y:S02]  /*f4a0*/  IADD3 R13, P3, R14, 0x1000, RZ ;  /* 0x000010000e0d7810 */ /* 0x000fe40007f7e0ff */
[----:B------:R-:W-:Y:S01]  /*f4b0*/  LOP3.LUT R36, R37, 0x380, RZ, 0xc0, !PT ;  /* 0x0000038025247812 */ /* 0x000fe200078ec0ff */
[----:B------:R-:W-:Y:S01]  /*f4c0*/  IMAD R21, R4, UR5, R5 ;  /* 0x0000000504157c24 */ /* 0x000fe2000f8e0205 */
[----:B------:R-:W-:Y:S02]  /*f4d0*/  LOP3.LUT R12, R13, 0x380, RZ, 0xc0, !PT ;  /* 0x000003800d0c7812 */ /* 0x000fe400078ec0ff */
[----:B------:R-:W-:Y:S01]  /*f4e0*/  SHF.R.U64 R36, R36, 0x3, RZ ;  /* 0x0000000324247819 */ /* 0x000fe200000012ff */
[----:B------:R-:W-:Y:S01]  /*f4f0*/  IMAD.WIDE.U32 R4, R4, UR4, RZ ;  /* 0x0000000404047c25 */ /* 0x000fe2000f8e00ff */
[----:B------:R-:W-:Y:S01]  /*f500*/  LOP3.LUT R7, R7, 0xfffffff8, RZ, 0xc0, !PT ;  /* 0xfffffff807077812 */ /* 0x000fe200078ec0ff */
[----:B------:R-:W-:Y:S01]  /*f510*/  ULDC.64 UR4, c[0x0][0xae8] ;  /* 0x0002ba0000047ab9 */ /* 0x000fe20000000a00 */
[----:B------:R-:W-:Y:S01]  /*f520*/  LOP3.LUT R36, R36, R37, RZ, 0x3c, !PT ;  /* 0x0000002524247212 */ /* 0x000fe200078e3cff */
[----:B------:R-:W-:Y:S01]  /*f530*/  IMAD.X R37, RZ, RZ, R15, P0 ;  /* 0x000000ffff257224 */ /* 0x000fe200000e060f */
[----:B------:R-:W-:-:S02]  /*f540*/  IADD3 R65, P0, R14, 0xc000, RZ ;  /* 0x0000c0000e417810 */ /* 0x000fc40007f1e0ff */
[----:B------:R-:W-:Y:S02]  /*f550*/  SHF.R.U64 R12, R12, 0x3, RZ ;  /* 0x000000030c0c7819 */ /* 0x000fe400000012ff */
[----:B------:R-:W-:Y:S01]  /*f560*/  LOP3.LUT R64, R65, 0x380, RZ, 0xc0, !PT ;  /* 0x0000038041407812 */ /* 0x000fe200078ec0ff */
[----:B------:R-:W-:Y:S01]  /*f570*/  IMAD.IADD R5, R5, 0x1, R21 ;  /* 0x0000000105057824 */ /* 0x000fe200078e0215 */
[----:B------:R-:W-:Y:S01]  /*f580*/  LOP3.LUT R12, R12, R13, RZ, 0x3c, !PT ;  /* 0x0000000d0c0c7212 */ /* 0x000fe200078e3cff */
[----:B------:R-:W-:Y:S01]  /*f590*/  IMAD.IADD R7, R20, 0x1, -R7 ;  /* 0x0000000114077824 */ /* 0x000fe200078e0a07 */
[----:B------:R-:W-:Y:S01]  /*f5a0*/  SHF.R.U64 R64, R64, 0x3, RZ ;  /* 0x0000000340407819 */ /* 0x000fe200000012ff */
[--C-:B------:R-:W-:Y:S01]  /*f5b0*/  IMAD.X R13, RZ, RZ, R15.reuse, P3 ;  /* 0x000000ffff0d7224 */ /* 0x100fe200018e060f */
[----:B------:R-:W-:Y:S01]  /*f5c0*/  IADD3 R25, P4, R14, 0x2000, RZ ;  /* 0x000020000e197810 */ /* 0x000fe20007f9e0ff */
[----:B------:R-:W5:Y:S01]  /*f5d0*/  LD.E.128 R36, desc[UR42][R36.64] ;  /* 0x0000002a24247980 */ /* 0x000f62000c101d00 */
[----:B------:R-:W-:Y:S01]  /*f5e0*/  LOP3.LUT R64, R64, R65, RZ, 0x3c, !PT ;  /* 0x0000004140407212 */ /* 0x000fe200078e3cff */
[----:B------:R-:W-:Y:S01]  /*f5f0*/  IMAD.X R65, RZ, RZ, R15, P0 ;  /* 0x000000ffff417224 */ /* 0x000fe200000e060f */
[----:B--2---:R-:W-:Y:S01]  /*f600*/  ISETP.NE.AND P0, PT, R80, 0x1, PT ;  /* 0x000000015000780c */ /* 0x004fe20003f05270 */
[----:B------:R-:W-:Y:S01]  /*f610*/  IMAD.WIDE.U32 R4, R184, UR4, R4 ;  /* 0x00000004b8047c25 */ /* 0x000fe2000f8e0004 */
[----:B------:R-:W-:-:S02]  /*f620*/  IADD3 R29, P5, R14, 0x3000, RZ ;  /* 0x000030000e1d7810 */ /* 0x000fc40007fbe0ff */
[C---:B------:R-:W-:Y:S01]  /*f630*/  IADD3 R33, P6, R14.reuse, 0x4000, RZ ;  /* 0x000040000e217810 */ /* 0x040fe20007fde0ff */
[----:B------:R-:W-:Y:S01]  /*f640*/  IMAD R7, R7, 0x20, R6 ;  /* 0x0000002007077824 */ /* 0x000fe200078e0206 */
[C---:B------:R-:W-:Y:S01]  /*f650*/  IADD3 R41, P1, R14.reuse, 0x6000, RZ ;  /* 0x000060000e297810 */ /* 0x040fe20007f3e0ff */
[----:B------:R-:W5:Y:S01]  /*f660*/  LD.E.128 R64, desc[UR42][R64.64] ;  /* 0x0000002a40407980 */ /* 0x000f62000c101d00 */
[C---:B------:R-:W-:Y:S02]  /*f670*/  IADD3 R45, P2, R14.reuse, 0x7000, RZ ;  /* 0x000070000e2d7810 */ /* 0x040fe40007f5e0ff */
[----:B------:R-:W-:Y:S02]  /*f680*/  IADD3 R49, P3, R14, 0x8000, RZ ;  /* 0x000080000e317810 */ /* 0x000fe40007f7e0ff */
[----:B------:R-:W-:Y:S01]  /*f690*/  SHF.R.S32.HI R20, RZ, 0x1f, R0 ;  /* 0x0000001fff147819 */ /* 0x000fe20000011400 */
[----:B------:R-:W0:Y:S01]  /*f6a0*/  @P0 LDC R82, c[0x0][0xbec] ;  /* 0x0002fb00ff520b82 */ /* 0x000e220000000800 */
[----:B------:R-:W-:-:S02]  /*f6b0*/  LOP3.LUT R24, R25, 0x380, RZ, 0xc0, !PT ;  /* 0x0000038019187812 */ /* 0x000fc400078ec0ff */
[----:B------:R-:W-:-:S05]  /*f6c0*/  LOP3.LUT R9, R14, 0x380, RZ, 0xc0, !PT ;  /* 0x000003800e097812 */ /* 0x000fca00078ec0ff */
[----:B------:R-:W1:Y:S01]  /*f6d0*/  @P0 LDC R21, c[0x0][0xbf0] ;  /* 0x0002fc00ff150b82 */ /* 0x000e620000000800 */
[----:B------:R-:W-:Y:S01]  /*f6e0*/  LOP3.LUT R28, R29, 0x380, RZ, 0xc0, !PT ;  /* 0x000003801d1c7812 */ /* 0x000fe200078ec0ff */
[----:B------:R-:W-:Y:S01]  /*f6f0*/  IMAD R5, R184, UR5, R5 ;  /* 0x00000005b8057c24 */ /* 0x000fe2000f8e0205 */
[----:B------:R-:W-:Y:S01]  /*f700*/  LOP3.LUT R32, R33, 0x380, RZ, 0xc0, !PT ;  /* 0x0000038021207812 */ /* 0x000fe200078ec0ff */
[----:B------:R-:W-:Y:S01]  /*f710*/  IMAD R7, R158, 0x40, R7 ;  /* 0x000000409e077824 */ /* 0x000fe200078e0207 */
[----:B------:R-:W-:Y:S01]  /*f720*/  LOP3.LUT R40, R41, 0x380, RZ, 0xc0, !PT ;  /* 0x0000038029287812 */ /* 0x000fe200078ec0ff */
[----:B------:R-:W-:Y:S01]  /*f730*/  ULDC.64 UR4, c[0x0][0xaf0] ;  /* 0x0002bc0000047ab9 */ /* 0x000fe20000000a00 */
[----:B------:R-:W-:Y:S02]  /*f740*/  LOP3.LUT R44, R45, 0x380, RZ, 0xc0, !PT ;  /* 0x000003802d2c7812 */ /* 0x000fe400078ec0ff */
[----:B------:R-:W-:Y:S01]  /*f750*/  LOP3.LUT R48, R49, 0x380, RZ, 0xc0, !PT ;  /* 0x0000038031307812 */ /* 0x000fe200078ec0ff */
[----:B------:R-:W-:Y:S01]  /*f760*/  IMAD R81, R20, UR4, RZ ;  /* 0x0000000414517c24 */ /* 0x000fe2000f8e02ff */
[----:B------:R-:W-:-:S02]  /*f770*/  SHF.R.U64 R24, R24, 0x3, RZ ;  /* 0x0000000318187819 */ /* 0x000fc400000012ff */
[----:B------:R-:W-:Y:S02]  /*f780*/  SHF.R.U64 R28, R28, 0x3, RZ ;  /* 0x000000031c1c7819 */ /* 0x000fe400000012ff */
[----:B------:R-:W-:Y:S01]  /*f790*/  SHF.R.U64 R32, R32, 0x3, RZ ;  /* 0x0000000320207819 */ /* 0x000fe200000012ff */
[----:B0-----:R-:W-:Y:S01]  /*f7a0*/  @P0 IMAD.HI.U32 R82, R7, R82, RZ ;  /* 0x0000005207520227 */ /* 0x001fe200078e00ff */
[----:B------:R-:W-:Y:S01]  /*f7b0*/  SHF.R.U64 R40, R40, 0x3, RZ ;  /* 0x0000000328287819 */ /* 0x000fe200000012ff */
[----:B------:R-:W0:Y:S01]  /*f7c0*/  LDC R20, c[0x0][0xac8] ;  /* 0x0002b200ff147b82 */ /* 0x000e220000000800 */
[----:B------:R-:W-:Y:S02]  /*f7d0*/  SHF.R.U64 R44, R44, 0x3, RZ ;  /* 0x000000032c2c7819 */ /* 0x000fe400000012ff */
[----:B------:R-:W-:Y:S01]  /*f7e0*/  SHF.R.U64 R48, R48, 0x3, RZ ;  /* 0x0000000330307819 */ /* 0x000fe200000012ff */
[----:B------:R-:W-:Y:S01]  /*f7f0*/  IMAD R83, R0, UR5, R81 ;  /* 0x0000000500537c24 */ /* 0x000fe2000f8e0251 */
[----:B------:R-:W-:Y:S01]  /*f800*/  LOP3.LUT R24, R24, R25, RZ, 0x3c, !PT ;  /* 0x0000001918187212 */ /* 0x000fe200078e3cff */
[----:B------:R-:W-:Y:S01]  /*f810*/  IMAD.MOV.U32 R81, RZ, RZ, R7 ;  /* 0x000000ffff517224 */ /* 0x000fe200078e0007 */
[----:B------:R-:W-:Y:S01]  /*f820*/  LOP3.LUT R28, R28, R29, RZ, 0x3c, !PT ;  /* 0x0000001d1c1c7212 */ /* 0x000fe200078e3cff */
[--C-:B------:R-:W-:Y:S01]  /*f830*/  IMAD.X R25, RZ, RZ, R15.reuse, P4 ;  /* 0x000000ffff197224 */ /* 0x100fe200020e060f */
        /* <DEDUP_REMOVED lines=8> */
[----:B------:R-:W-:Y:S01]  /*f8c0*/  IADD3.X R41, RZ, R15, RZ, P1, !PT ;  /* 0x0000000fff297210 */ /* 0x000fe20000ffe4ff */
[----:B------:R-:W-:Y:S01]  /*f8d0*/  IMAD.WIDE.U32 R4, R0, UR4, R4 ;  /* 0x0000000400047c25 */ /* 0x000fe2000f8e0004 */
[----:B-1----:R-:W-:Y:S01]  /*f8e0*/  @P0 SHF.R.U32.HI R81, RZ, R21, R82 ;  /* 0x00000015ff510219 */ /* 0x002fe20000011652 */
[----:B------:R-:W-:Y:S01]  /*f8f0*/  ULDC.64 UR4, c[0x0][0xae0] ;  /* 0x0002b80000047ab9 */ /* 0x000fe20000000a00 */
[C---:B------:R-:W-:Y:S01]  /*f900*/  IADD3 R53, P4, R14.reuse, 0x9000, RZ ;  /* 0x000090000e357810 */ /* 0x040fe20007f9e0ff */
[----:B------:R-:W5:Y:S01]  /*f910*/  LD.E.128 R24, desc[UR42][R24.64] ;  /* 0x0000002a18187980 */ /* 0x000f62000c101d00 */
[----:B------:R-:W-:-:S02]  /*f920*/  IADD3 R57, P5, R14, 0xa000, RZ ;  /* 0x0000a0000e397810 */ /* 0x000fc40007fbe0ff */
[C---:B------:R-:W-:Y:S01]  /*f930*/  IADD3 R61, P6, R14.reuse, 0xb000, RZ ;  /* 0x0000b0000e3d7810 */ /* 0x040fe20007fde0ff */
[----:B------:R-:W5:Y:S01]  /*f940*/  LD.E.128 R28, desc[UR42][R28.64] ;  /* 0x0000002a1c1c7980 */ /* 0x000f62000c101d00 */
[C---:B------:R-:W-:Y:S02]  /*f950*/  IADD3 R69, P1, R14.reuse, 0xd000, RZ ;  /* 0x0000d0000e457810 */ /* 0x040fe40007f3e0ff */
[C---:B------:R-:W-:Y:S01]  /*f960*/  IADD3 R73, P2, R14.reuse, 0xe000, RZ ;  /* 0x0000e0000e497810 */ /* 0x040fe20007f5e0ff */
[----:B------:R-:W5:Y:S01]  /*f970*/  LD.E.128 R32, desc[UR42][R32.64] ;  /* 0x0000002a20207980 */ /* 0x000f62000c101d00 */
[----:B------:R-:W-:Y:S02]  /*f980*/  IADD3 R11, P3, R14, 0xf000, RZ ;  /* 0x0000f0000e0b7810 */ /* 0x000fe40007f7e0ff */
[----:B------:R-:W-:Y:S01]  /*f990*/  SHF.R.S32.HI R0, RZ, 0x1f, R81 ;  /* 0x0000001fff007819 */ /* 0x000fe20000011451 */
[----:B------:R-:W5:Y:S01]  /*f9a0*/  LD.E.128 R40, desc[UR42][R40.64] ;  /* 0x0000002a28287980 */ /* 0x000f62000c101d00 */
[----:B------:R-:W-:Y:S01]  /*f9b0*/  LOP3.LUT R52, R53, 0x380, RZ, 0xc0, !PT ;  /* 0x0000038035347812 */ /* 0x000fe200078ec0ff */
[----:B------:R-:W-:Y:S01]  /*f9c0*/  IMAD.X R77, RZ, RZ, R15, P3 ;  /* 0x000000ffff4d7224 */ /* 0x000fe200018e060f */
[----:B------:R-:W-:Y:S01]  /*f9d0*/  LOP3.LUT R56, R57, 0x380, RZ, 0xc0, !PT ;  /* 0x0000038039387812 */ /* 0x000fe200078ec0ff */
[----:B------:R-:W5:Y:S01]  /*f9e0*/  LD.E.128 R44, desc[UR42][R44.64] ;  /* 0x0000002a2c2c7980 */ /* 0x000f62000c101d00 */
[----:B------:R-:W-:-:S02]  /*f9f0*/  LOP3.LUT R60, R61, 0x380, RZ, 0xc0, !PT ;  /* 0x000003803d3c7812 */ /* 0x000fc400078ec0ff */
[----:B------:R-:W-:Y:S01]  /*fa00*/  LOP3.LUT R68, R69, 0x380, RZ, 0xc0, !PT ;  /* 0x0000038045447812 */ /* 0x000fe200078ec0ff */
[----:B------:R-:W5:Y:S01]  /*fa10*/  LD.E.128 R48, desc[UR42][R48.64] ;  /* 0x0000002a30307980 */ /* 0x000f62000c101d00 */
[----:B------:R-:W-:Y:S02]  /*fa20*/  LOP3.LUT R72, R73, 0x380, RZ, 0xc0, !PT ;  /* 0x0000038049487812 */ /* 0x000fe400078ec0ff */
[----:B------:R-:W-:Y:S01]  /*fa30*/  LOP3.LUT R10, R11, 0x380, RZ, 0xc0, !PT ;  /* 0x000003800b0a7812 */ /* 0x000fe200078ec0ff */
[----:B------:R-:W-:Y:S01]  /*fa40*/  IMAD R0, R0, UR4, RZ ;  /* 0x0000000400007c24 */ /* 0x000fe2000f8e02ff */
[----:B------:R-:W-:Y:S02]  /*fa50*/  SHF.R.U64 R52, R52, 0x3, RZ ;  /* 0x0000000334347819 */ /* 0x000fe400000012ff */
[----:B------:R-:W-:Y:S02]  /*fa60*/  SHF.R.U64 R56, R56, 0x3, RZ ;  /* 0x0000000338387819 */ /* 0x000fe400000012ff */
[----:B------:R-:W-:-:S02]  /*fa70*/  SHF.R.U64 R60, R60, 0x3, RZ ;  /* 0x000000033c3c7819 */ /* 0x000fc400000012ff */
[----:B------:R-:W-:Y:S02]  /*fa80*/  SHF.R.U64 R68, R68, 0x3, RZ ;  /* 0x0000000344447819 */ /* 0x000fe400000012ff */
[----:B------:R-:W-:Y:S02]  /*fa90*/  SHF.R.U64 R72, R72, 0x3, RZ ;  /* 0x0000000348487819 */ /* 0x000fe400000012ff */
[----:B------:R-:W-:Y:S02]  /*faa0*/  SHF.R.U64 R9, R9, 0x3, RZ ;  /* 0x0000000309097819 */ /* 0x000fe400000012ff */
[----:B------:R-:W-:Y:S01]  /*fab0*/  SHF.R.U64 R10, R10, 0x3, RZ ;  /* 0x000000030a0a7819 */ /* 0x000fe200000012ff */
[----:B------:R-:W-:Y:S01]  /*fac0*/  IMAD R21, R81, UR5, R0 ;  /* 0x0000000551157c24 */ /* 0x000fe2000f8e0200 */
        /* <DEDUP_REMOVED lines=12> */
[----:B------:R-:W-:Y:S01]  /*fb90*/  LOP3.LUT R76, R10, R11, RZ, 0x3c, !PT ;  /* 0x0000000b0a4c7212 */ /* 0x000fe200078e3cff */
[----:B------:R-:W-:Y:S01]  /*fba0*/  IMAD.MOV R0, RZ, RZ, -R81 ;  /* 0x000000ffff007224 */ /* 0x000fe200078e0a51 */
[----:B------:R-:W5:Y:S01]  /*fbb0*/  LD.E.128 R12, desc[UR42][R12.64] ;  /* 0x0000002a0c0c7980 */ /* 0x000f62000c101d00 */
[----:B------:R-:W-:-:S02]  /*fbc0*/  IMAD.IADD R5, R5, 0x1, R83 ;  /* 0x0000000105057824 */ /* 0x000fc400078e0253 */
[----:B------:R-:W-:Y:S01]  /*fbd0*/  IMAD R7, R80, R0, R7 ;  /* 0x0000000050077224 */ /* 0x000fe200078e0207 */
[----:B------:R-:W5:Y:S04]  /*fbe0*/  LD.E.128 R8, desc[UR42][R8.64] ;  /* 0x0000002a08087980 */ /* 0x000f68000c101d00 */
[----:B------:R-:W5:Y:S01]  /*fbf0*/  LD.E.128 R52, desc[UR42][R52.64] ;  /* 0x0000002a34347980 */ /* 0x000f62000c101d00 */
[----:B------:R-:W-:-:S03]  /*fc00*/  SHF.R.S32.HI R0, RZ, 0x1f, R7 ;  /* 0x0000001fff007819 */ /* 0x000fc60000011407 */
[----:B------:R-:W5:Y:S04]  /*fc10*/  LD.E.128 R56, desc[UR42][R56.64] ;  /* 0x0000002a38387980 */ /* 0x000f68000c101d00 */
[----:B------:R-:W5:Y:S04]  /*fc20*/  LD.E.128 R60, desc[UR42][R60.64] ;  /* 0x0000002a3c3c7980 */ /* 0x000f68000c101d00 */
[----:B------:R-:W5:Y:S04]  /*fc30*/  LD.E.128 R68, desc[UR42][R68.64] ;  /* 0x0000002a44447980 */ /* 0x000f68000c101d00 */
[----:B------:R-:W5:Y:S04]  /*fc40*/  LD.E.128 R72, desc[UR42][R72.64] ;  /* 0x0000002a48487980 */ /* 0x000f68000c101d00 */
[----:B------:R-:W5:Y:S01]  /*fc50*/  LD.E.128 R76, desc[UR42][R76.64] ;  /* 0x0000002a4c4c7980 */ /* 0x000f62000c101d00 */
[----:B------:R-:W-:Y:S01]  /*fc60*/  IMAD.WIDE.U32 R4, R81, UR4, R4 ;  /* 0x0000000451047c25 */ /* 0x000fe2000f8e0004 */
[----:B------:R-:W-:Y:S01]  /*fc70*/  ULDC.64 UR4, c[0x0][0xad8] ;  /* 0x0002b60000047ab9 */ /* 0x000fe20000000a00 */
[----:B------:R-:W-:Y:S01]  /*fc80*/  @!PT LDS RZ, [RZ] ;  /* 0x00000000fffff984 */ /* 0x000fe20000000800 */
[----:B------:R-:W-:Y:S01]  /*fc90*/  @!PT LDS RZ, [RZ] ;  /* 0x00000000fffff984 */ /* 0x000fe20000000800 */
[----:B------:R-:W-:Y:S01]  /*fca0*/  @!PT LDS RZ, [RZ] ;  /* 0x00000000fffff984 */ /* 0x000fe20000000800 */
[----:B------:R-:W-:Y:S01]  /*fcb0*/  @!PT LDS RZ, [RZ] ;  /* 0x00000000fffff984 */ /* 0x000fe20000000800 */
[----:B------:R1:W-:Y:S06]  /*fcc0*/  MEMBAR.ALL.CTA ;  /* 0x0000000000007992 */ /* 0x0003ec0000008000 */
[----:B-1----:R-:W1:Y:S01]  /*fcd0*/  FENCE.VIEW.ASYNC.S ;  /* 0x00000000000073c6 */ /* 0x002e620000000000 */
[----:B------:R-:W-:-:S02]  /*fce0*/  IMAD.IADD R5, R5, 0x1, R21 ;  /* 0x0000000105057824 */ /* 0x000fc400078e0215 */
[----:B------:R-:W-:Y:S02]  /*fcf0*/  IMAD R0, R0, UR4, RZ ;  /* 0x0000000400007c24 */ /* 0x000fe4000f8e02ff */
[----:B------:R-:W-:-:S04]  /*fd00*/  IMAD.WIDE.U32 R4, R7, UR4, R4 ;  /* 0x0000000407047c25 */ /* 0x000fc8000f8e0004 */
[----:B------:R-:W-:Y:S01]  /*fd10*/  IMAD R81, R7, UR5, R0 ;  /* 0x0000000507517c24 */ /* 0x000fe2000f8e0200 */
[----:B------:R-:W-:Y:S01]  /*fd20*/  ULDC.64 UR4, c[0x0][0xa80] ;  /* 0x0002a00000047ab9 */ /* 0x000fe20000000a00 */
[----:B------:R-:W-:Y:S01]  /*fd30*/  VIADD R0, R2, 0x28c20 ;  /* 0x00028c2002007836 */ /* 0x000fe20000000000 */
[----:B------:R-:W-:Y:S01]  /*fd40*/  LEA R21, P0, R4, UR4, 0x1 ;  /* 0x0000000404157c11 */ /* 0x000fe2000f8008ff */
[----:B------:R-:W-:Y:S02]  /*fd50*/  IMAD.IADD R81, R5, 0x1, R81 ;  /* 0x0000000105517824 */ /* 0x000fe400078e0251 */
[----:B------:R-:W-:Y:S01]  /*fd60*/  VIADD R160, R192, 0x40 ;  /* 0x00000040c0a07836 */ /* 0x000fe20000000000 */
[----:B------:R-:W-:Y:S02]  /*fd70*/  PRMT R0, RZ, 0x654, R0 ;  /* 0x00000654ff007816 */ /* 0x000fe40000000000 */
[----:B------:R-:W-:Y:S02]  /*fd80*/  LEA.HI.X R81, R4, UR5, R81, 0x1, P0 ;  /* 0x0000000504517c11 */ /* 0x000fe400080f0c51 */
[-C--:B0-----:R-:W-:Y:S01]  /*fd90*/  ISETP.GE.AND P0, PT, R160, R20.reuse, PT ;  /* 0x00000014a000720c */ /* 0x081fe20003f06270 */
[C---:B------:R-:W-:Y:S01]  /*fda0*/  VIADD R159, R192.reuse, 0x80 ;  /* 0x00000080c09f7836 */ /* 0x040fe20000000000 */
[----:B-1----:R0:W-:Y:S01]  /*fdb0*/  SYNCS.ARRIVE.TRANS64.RED.A1T0 RZ, [R0+URZ], RZ ;  /* 0x000000ff00ff79a7 */ /* 0x0021e2000810043f */
[----:B------:R-:W-:Y:S01]  /*fdc0*/  ISETP.GE.AND P1, PT, R192, R20, PT ;  /* 0x00000014c000720c */ /* 0x000fe20003f26270 */
[----:B------:R-:W-:Y:S01]  /*fdd0*/  IMAD R80, R3, R80, RZ ;  /* 0x0000005003507224 */ /* 0x000fe200078e02ff */
[----:B0-----:R-:W-:-:S02]  /*fde0*/  SEL R0, RZ, 0xffffffff, P0 ;  /* 0xffffffffff007807 */ /* 0x001fc40000000000 */
[----:B------:R-:W-:-:S03]  /*fdf0*/  ISETP.GE.AND P0, PT, R159, R20, PT ;  /* 0x000000149f00720c */ /* 0x000fc60003f06270 */
[----:B------:R-:W-:Y:S01]  /*fe00*/  IMAD.SHL.U32 R3, R0, 0x2, RZ ;  /* 0x0000000200037824 */ /* 0x000fe200078e00ff */
[----:B------:R-:W-:Y:S02]  /*fe10*/  SEL R0, RZ, 0x1, P1 ;  /* 0x00000001ff007807 */ /* 0x000fe40000800000 */
[----:B------:R-:W-:Y:S02]  /*fe20*/  LEA R82, R158, R6, 0x6 ;  /* 0x000000069e527211 */ /* 0x000fe400078e30ff */
[----:B------:R-:W-:Y:S02]  /*fe30*/  LOP3.LUT R0, R3, 0x2, R0, 0xe2, !PT ;  /* 0x0000000203007812 */ /* 0x000fe400078ee200 */
[----:B------:R-:W-:Y:S01]  /*fe40*/  SEL R3, RZ, 0xffffffff, P0 ;  /* 0xffffffffff037807 */ /* 0x000fe20000000000 */
[----:B------:R-:W-:-:S04]  /*fe50*/  VIADD R158, R192, 0xc0 ;  /* 0x000000c0c09e7836 */ /* 0x000fc80000000000 */
[----:B------:R-:W-:Y:S01]  /*fe60*/  IMAD.SHL.U32 R3, R3, 0x4, RZ ;  /* 0x0000000403037824 */ /* 0x000fe200078e00ff */
[----:B------:R-:W-:Y:S01]  /*fe70*/  ISETP.GE.AND P0, PT, R158, R20, PT ;  /* 0x000000149e00720c */ /* 0x000fe20003f06270 */
[----:B------:R-:W-:-:S03]  /*fe80*/  VIADD R157, R192, 0x100 ;  /* 0x00000100c09d7836 */ /* 0x000fc60000000000 */
[----:B------:R-:W-:Y:S02]  /*fe90*/  LOP3.LUT R0, R3, 0x4, R0, 0xe2, !PT ;  /* 0x0000000403007812 */ /* 0x000fe400078ee200 */
[----:B------:R-:W-:Y:S02]  /*fea0*/  SEL R3, RZ, 0xffffffff, P0 ;  /* 0xffffffffff037807 */ /* 0x000fe40000000000 */
[----:B------:R-:W-:-:S03]  /*feb0*/  ISETP.GE.AND P0, PT, R157, R20, PT ;  /* 0x000000149d00720c */ /* 0x000fc60003f06270 */
[----:B------:R-:W-:Y:S02]  /*fec0*/  IMAD.SHL.U32 R3, R3, 0x8, RZ ;  /* 0x0000000803037824 */ /* 0x000fe400078e00ff */
        /* <DEDUP_REMOVED lines=8> */
[----:B------:R-:W-:Y:S01]  /*ff50*/  ISETP.GE.AND P1, PT, R82, R80, PT ;  /* 0x000000505200720c */ /* 0x000fe20003f26270 */
[----:B------:R-:W-:Y:S02]  /*ff60*/  VIADD R83, R192, 0x1c0 ;  /* 0x000001c0c0537836 */ /* 0x000fe40000000000 */
[----:B------:R-:W-:Y:S01]  /*ff70*/  IMAD.SHL.U32 R3, R3, 0x20, RZ ;  /* 0x0000002003037824 */ /* 0x000fe200078e00ff */
[----:B------:R-:W-:-:S04]  /*ff80*/  ISETP.GE.AND P0, PT, R152, R20, PT ;  /* 0x000000149800720c */ /* 0x000fc80003f06270 */
[----:B------:R-:W-:Y:S02]  /*ff90*/  LOP3.LUT R0, R3, 0x20, R0, 0xe2, !PT ;  /* 0x0000002003007812 */ /* 0x000fe400078ee200 */
[----:B------:R-:W-:Y:S02]  /*ffa0*/  SEL R3, RZ, 0x40, P0 ;  /* 0x00000040ff037807 */ /* 0x000fe40000000000 */
[----:B------:R-:W-:Y:S01]  /*ffb0*/  ISETP.GE.AND P0, PT, R83, R20, PT ;  /* 0x000000145300720c */ /* 0x000fe20003f06270 */
[----:B------:R-:W-:Y:S01]  /*ffc0*/  VIADD R84, R192, 0x1c0 ;  /* 0x000001c0c0547836 */ /* 0x000fe20000000000 */
[----:B------:R-:W-:Y:S01]  /*ffd0*/  LOP3.LUT R3, R0, R3, RZ, 0xfc, !PT ;  /* 0x0000000300037212 */ /* 0x000fe200078efcff */
[C---:B------:R-:W-:Y:S01]  /*ffe0*/  VIADD R85, R192.reuse, 0x180 ;  /* 0x00000180c0557836 */ /* 0x040fe20000000000 */
[----:B------:R-:W-:Y:S01]  /*fff0*/  SEL R0, RZ, 0x80, P0 ;  /* 0x00000080ff007807 */ /* 0x000fe20000000000 */
[C---:B------:R-:W-:Y:S01]  /*10000*/  VIADD R86, R192.reuse, 0x140 ;  /* 0x00000140c0567836 */ /* 0x040fe20000000000 */
[C---:B------:R-:W-:Y:S01]  /*10010*/  IADD3 R90, R192.reuse, 0x40, RZ ;  /* 0x00000040c05a7810 */ /* 0x040fe20007ffe0ff */
[----:B------:R-:W-:-:S02]  /*10020*/  VIADD R87, R192, 0x100 ;  /* 0x00000100c0577836 */ /* 0x000fc40000000000 */
[C---:B------:R-:W-:Y:S02]  /*10030*/  VIADD R88, R192.reuse, 0xc0 ;  /* 0x000000c0c0587836 */ /* 0x040fe40000000000 */
[----:B------:R-:W-:Y:S01]  /*10040*/  VIADD R89, R192, 0x80 ;  /* 0x00000080c0597836 */ /* 0x000fe20000000000 */
[----:B------:R0:W1:Y:S01]  /*10050*/  SHFL.IDX PT, R4, R21, RZ, 0x181f ;  /* 0x00181fff15047589 */ /* 0x00006200000e0000 */
[----:B------:R-:W-:Y:S03]  /*10060*/  BSSY B1, `(.L_x_717) ;  /* 0x000002a000017945 */ /* 0x000fe60003800000 */
[----:B------:R0:W2:Y:S01]  /*10070*/  SHFL.IDX PT, R5, R81, RZ, 0x181f ;  /* 0x00181fff51057589 */ /* 0x0000a200000e0000 */
[----:B------:R-:W-:Y:S02]  /*10080*/  LOP3.LUT R0, R3, R0, RZ, 0xfc, !PT ;  /* 0x0000000003007212 */ /* 0x000fe400078efcff */
[----:B------:R-:W-:-:S02]  /*10090*/  SHF.R.S32.HI R84, RZ, 0x1f, R84 ;  /* 0x0000001fff547819 */ /* 0x000fc40000011454 */
[----:B------:R-:W-:Y:S02]  /*100a0*/  SHF.R.S32.HI R85, RZ, 0x1f, R85 ;  /* 0x0000001fff557819 */ /* 0x000fe40000011455 */
[----:B------:R-:W-:Y:S02]  /*100b0*/  SHF.R.S32.HI R86, RZ, 0x1f, R86 ;  /* 0x0000001fff567819 */ /* 0x000fe40000011456 */
[----:B------:R-:W-:Y:S02]  /*100c0*/  SHF.R.S32.HI R87, RZ, 0x1f, R87 ;  /* 0x0000001fff577819 */ /* 0x000fe40000011457 */
[----:B------:R-:W-:Y:S02]  /*100d0*/  SHF.R.S32.HI R88, RZ, 0x1f, R88 ;  /* 0x0000001fff587819 */ /* 0x000fe40000011458 */
[----:B------:R-:W-:Y:S02]  /*100e0*/  SHF.R.S32.HI R89, RZ, 0x1f, R89 ;  /* 0x0000001fff597819 */ /* 0x000fe40000011459 */
[----:B------:R-:W-:Y:S01]  /*100f0*/  SHF.R.S32.HI R90, RZ, 0x1f, R90 ;  /* 0x0000001fff5a7819 */ /* 0x000fe2000001145a */
[----:B0-----:R-:W-:Y:S06]  /*10100*/  @P1 BRA `(.L_x_718) ;  /* 0x00000000007c1947 */ /* 0x001fec0003800000 */
[-C--:B------:R-:W-:Y:S02]  /*10110*/  ISETP.GE.AND P0, PT, R192, R20.reuse, PT ;  /* 0x00000014c000720c */ /* 0x080fe40003f06270 */
[-C--:B------:R-:W-:Y:S02]  /*10120*/  ISETP.GE.AND P5, PT, R159, R20.reuse, PT ;  /* 0x000000149f00720c */ /* 0x080fe40003fa6270 */
[-C--:B------:R-:W-:Y:S02]  /*10130*/  ISETP.GE.AND P3, PT, R158, R20.reuse, PT ;  /* 0x000000149e00720c */ /* 0x080fe40003f66270 */
[----:B------:R-:W-:-:S07]  /*10140*/  ISETP.GE.AND P2, PT, R157, R20, PT ;  /* 0x000000149d00720c */ /* 0x000fce0003f46270 */
[----:B-12---:R-:W-:-:S05]  /*10150*/  @!P0 IMAD.WIDE R6, R192, 0x2, R4 ;  /* 0x00000002c0068825 */ /* 0x006fca00078e0204 */
[----:B-----5:R0:W-:Y:S01]  /*10160*/  @!P0 ST.E.128 desc[UR42][R6.64], R8 ;  /* 0x0000000806008985 */ /* 0x0201e2000c101d2a */
[----:B------:R-:W-:-:S13]  /*10170*/  ISETP.GE.AND P0, PT, R160, R20, PT ;  /* 0x00000014a000720c */ /* 0x000fda0003f06270 */
[-C--:B0-----:R-:W-:Y:S02]  /*10180*/  @!P0 LEA R6, P1, R160, R4.reuse, 0x1 ;  /* 0x00000004a0068211 */ /* 0x081fe400078208ff */
[----:B------:R-:W-:Y:S02]  /*10190*/  @!P3 LEA R8, P6, R158, R4, 0x1 ;  /* 0x000000049e08b211 */ /* 0x000fe400078c08ff */
[-C--:B------:R-:W-:Y:S02]  /*101a0*/  @!P0 LEA.HI.X R7, R160, R5.reuse, R90, 0x1, P1 ;  /* 0x00000005a0078211 */ /* 0x080fe400008f0c5a */
[----:B------:R-:W-:Y:S02]  /*101b0*/  ISETP.GE.AND P1, PT, R156, R20, PT ;  /* 0x000000149c00720c */ /* 0x000fe40003f26270 */
[----:B------:R-:W-:Y:S01]  /*101c0*/  @!P3 LEA.HI.X R9, R158, R5, R88, 0x1, P6 ;  /* 0x000000059e09b211 */ /* 0x000fe200030f0c58 */
[----:B------:R0:W-:Y:S01]  /*101d0*/  @!P0 ST.E.128 desc[UR42][R6.64], R24 ;  /* 0x0000001806008985 */ /* 0x0001e2000c101d2a */
[----:B------:R-:W-:-:S09]  /*101e0*/  LOP3.LUT P0, RZ, R3, 0x40, RZ, 0xc0, !PT ;  /* 0x0000004003ff7812 */ /* 0x000fd2000780c0ff */
[----:B------:R-:W-:-:S04]  /*101f0*/  @!P1 LEA R10, P6, R156, R4, 0x1 ;  /* 0x000000049c0a9211 */ /* 0x000fc800078c08ff */
[----:B------:R-:W-:Y:S02]  /*10200*/  @!P1 LEA.HI.X R11, R156, R5, R86, 0x1, P6 ;  /* 0x000000059c0b9211 */ /* 0x000fe400030f0c56 */
[----:B0-----:R-:W-:-:S04]  /*10210*/  @!P5 LEA R6, P4, R159, R4, 0x1 ;  /* 0x000000049f06d211 */ /* 0x001fc800078808ff */
[----:B------:R-:W-:Y:S02]  /*10220*/  @!P5 LEA.HI.X R7, R159, R5, R89, 0x1, P4 ;  /* 0x000000059f07d211 */ /* 0x000fe400020f0c59 */
[----:B------:R-:W-:-:S03]  /*10230*/  LOP3.LUT P4, RZ, R0, 0x80, RZ, 0xc0, !PT ;  /* 0x0000008000ff7812 */ /* 0x000fc6000788c0ff */
[----:B------:R0:W-:Y:S04]  /*10240*/  @!P5 ST.E.128 desc[UR42][R6.64], R32 ;  /* 0x000000200600d985 */ /* 0x0001e8000c101d2a */
[----:B------:R1:W-:Y:S01]  /*10250*/  @!P3 ST.E.128 desc[UR42][R8.64], R40 ;  /* 0x000000280800b985 */ /* 0x0003e2000c101d2a */
[CC--:B0-----:R-:W-:Y:S02]  /*10260*/  @!P2 LEA R6, P5, R157.reuse, R4.reuse, 0x1 ;  /* 0x000000049d06a211 */ /* 0x0c1fe400078a08ff */
[-C--:B-1----:R-:W-:Y:S02]  /*10270*/  @P0 LEA R8, P3, R152, R4.reuse, 0x1 ;  /* 0x0000000498080211 */ /* 0x082fe400078608ff */
[----:B------:R-:W-:Y:S02]  /*10280*/  @!P2 LEA.HI.X R7, R157, R5, R87, 0x1, P5 ;  /* 0x000000059d07a211 */ /* 0x000fe400028f0c57 */
[----:B------:R-:W-:-:S02]  /*10290*/  @P4 LEA R4, P5, R83, R4, 0x1 ;  /* 0x0000000453044211 */ /* 0x000fc400078a08ff */
[-C--:B------:R-:W-:Y:S01]  /*102a0*/  @P0 LEA.HI.X R9, R152, R5.reuse, R85, 0x1, P3 ;  /* 0x0000000598090211 */ /* 0x080fe200018f0c55 */
[----:B------:R0:W-:Y:S01]  /*102b0*/  @!P2 ST.E.128 desc[UR42][R6.64], R48 ;  /* 0x000000300600a985 */ /* 0x0001e2000c101d2a */
[----:B------:R-:W-:-:S03]  /*102c0*/  @P4 LEA.HI.X R5, R83, R5, R84, 0x1, P5 ;  /* 0x0000000553054211 */ /* 0x000fc600028f0c54 */
[----:B------:R0:W-:Y:S04]  /*102d0*/  @!P1 ST.E.128 desc[UR42][R10.64], R56 ;  /* 0x000000380a009985 */ /* 0x0001e8000c101d2a */
[----:B------:R0:W-:Y:S04]  /*102e0*/  @P0 ST.E.128 desc[UR42][R8.64], R64 ;  /* 0x0000004008000985 */ /* 0x0001e8000c101d2a */
[----:B------:R0:W-:Y:S02]  /*102f0*/  @P4 ST.E.128 desc[UR42][R4.64], R72 ;  /* 0x0000004804004985 */ /* 0x0001e4000c101d2a */
.L_x_718:
[----:B------:R-:W-:Y:S05]  /*10300*/  BSYNC B1 ;  /* 0x0000000000017941 */ /* 0x000fea0003800000 */
.L_x_717:
[----:B0-----:R-:W-:Y:S01]  /*10310*/  VIADD R7, R82, 0x20 ;  /* 0x0000002052077836 */ /* 0x001fe20000000000 */
[----:B--2---:R0:W2:Y:S04]  /*10320*/  SHFL.IDX PT, R5, R81, 0x1, 0x181f ;  /* 0x00381f0051057f89 */ /* 0x0040a800000e0000 */
[----:B------:R-:W-:Y:S01]  /*10330*/  ISETP.GE.AND P0, PT, R7, R80, PT ;  /* 0x000000500700720c */ /* 0x000fe20003f06270 */
[----:B-1----:R0:W1:-:S12]  /*10340*/  SHFL.IDX PT, R4, R21, 0x1, 0x181f ;  /* 0x00381f0015047f89 */ /* 0x00205800000e0000 */
[----:B0-----:R-:W-:Y:S05]  /*10350*/  @P0 BRA `(.L_x_719) ;  /* 0x0000002c00ac0947 */ /* 0x001fea0003800000 */
[-C--:B------:R-:W-:Y:S02]  /*10360*/  ISETP.GE.AND P6, PT, R192, R20.reuse, PT ;  /* 0x00000014c000720c */ /* 0x080fe40003fc6270 */
[-C--:B------:R-:W-:Y:S02]  /*10370*/  ISETP.GE.AND P5, PT, R160, R20.reuse, PT ;  /* 0x00000014a000720c */ /* 0x080fe40003fa6270 */
[-C--:B------:R-:W-:Y:S02]  /*10380*/  ISETP.GE.AND P3, PT, R159, R20.reuse, PT ;  /* 0x000000149f00720c */ /* 0x080fe40003f66270 */
[-C--:B------:R-:W-:Y:S02]  /*10390*/  ISETP.GE.AND P2, PT, R158, R20.reuse, PT ;  /* 0x000000149e00720c */ /* 0x080fe40003f46270 */
[-C--:B------:R-:W-:Y:S02]  /*103a0*/  ISETP.GE.AND P1, PT, R157, R20.reuse, PT ;  /* 0x000000149d00720c */ /* 0x080fe40003f26270 */
[----:B------:R-:W-:-:S03]  /*103b0*/  ISETP.GE.AND P0, PT, R156, R20, PT ;  /* 0x000000149c00720c */ /* 0x000fc60003f06270 */
[----:B-12---:R-:W-:Y:S02]  /*103c0*/  @!P6 IMAD.WIDE R6, R192, 0x2, R4 ;  /* 0x00000002c006e825 */ /* 0x006fe400078e0204 */
[----:B-----5:R-:W-:-:S03]  /*103d0*/  @!P5 LEA R8, P4, R160, R4, 0x1 ;  /* 0x00000004a008d211 */ /* 0x020fc600078808ff */
[----:B------:R0:W-:Y:S01]  /*103e0*/  @!P6 ST.E.128 desc[UR42][R6.64], R12 ;  /* 0x0000000c0600e985 */ /* 0x0001e2000c101d2a */
[----:B------:R-:W-:Y:S02]  /*103f0*/  @!P5 LEA.HI.X R9, R160, R5, R90, 0x1, P4 ;  /* 0x00000005a009d211 */ /* 0x000fe400020f0c5a */
[----:B------:R-:W-:-:S03]  /*10400*/  LOP3.LUT P4, RZ, R3, 0x40, RZ, 0xc0, !PT ;  /* 0x0000004003ff7812 */ /* 0x000fc6000788c0ff */
[----:B------:R1:W-:Y:S01]  /*10410*/  @!P5 ST.E.128 desc[UR42][R8.64], R28 ;  /* 0x0000001c0800d985 */ /* 0x0003e2000c101d2a */
[----:B0-----:R-:W-:-:S04]  /*10420*/  @!P3 LEA R6, P6, R159, R4, 0x1 ;  /* 0x000000049f06b211 */ /* 0x001fc800078c08ff */
[----:B------:R-:W-:Y:S02]  /*10430*/  @!P3 LEA.HI.X R7, R159, R5, R89, 0x1, P6 ;  /* 0x000000059f07b211 */ /* 0x000fe400030f0c59 */
[----:B-1----:R-:W-:-:S03]  /*10440*/  @!P2 LEA R8, P5, R158, R4, 0x1 ;  /* 0x000000049e08a211 */ /* 0x002fc600078a08ff */
[----:B------:R0:W-:Y:S01]  /*10450*/  @!P3 ST.E.128 desc[UR42][R6.64], R36 ;  /* 0x000000240600b985 */ /* 0x0001e2000c101d2a */
[-C--:B------:R-:W-:Y:S02]  /*10460*/  @!P0 LEA R10, P3, R156, R4.reuse, 0x1 ;  /* 0x000000049c0a8211 */ /* 0x080fe400078608ff */
[-C--:B------:R-:W-:Y:S02]  /*10470*/  @!P2 LEA.HI.X R9, R158, R5.reuse, R88, 0x1, P5 ;  /* 0x000000059e09a211 */ /* 0x080fe400028f0c58 */
[-C--:B------:R-:W-:Y:S02]  /*10480*/  @P4 LEA R12, P5, R152, R4.reuse, 0x1 ;  /* 0x00000004980c4211 */ /* 0x080fe400078a08ff */
[-C--:B------:R-:W-:Y:S01]  /*10490*/  @!P0 LEA.HI.X R11, R156, R5.reuse, R86, 0x1, P3 ;  /* 0x000000059c0b8211 */ /* 0x080fe200018f0c56 */
[----:B------:R3:W-:Y:S01]  /*104a0*/  @!P2 ST.E.128 desc[UR42][R8.64], R44 ;  /* 0x0000002c0800a985 */ /* 0x0007e2000c101d2a */
[----:B------:R-:W-:Y:S02]  /*104b0*/  @P4 LEA.HI.X R13, R152, R5, R85, 0x1, P5 ;  /* 0x00000005980d4211 */ /* 0x000fe400028f0c55 */
[----:B0-----:R-:W-:-:S04]  /*104c0*/  @!P1 LEA R6, P6, R157, R4, 0x1 ;  /* 0x000000049d069211 */ /* 0x001fc800078c08ff */
[----:B------:R-:W-:-:S05]  /*104d0*/  @!P1 LEA.HI.X R7, R157, R5, R87, 0x1, P6 ;  /* 0x000000059d079211 */ /* 0x000fca00030f0c57 */
[----:B------:R3:W-:Y:S04]  /*104e0*/  @!P1 ST.E.128 desc[UR42][R6.64], R52 ;  /* 0x0000003406009985 */ /* 0x0007e8000c101d2a */
[----:B------:R3:W-:Y:S01]  /*104f0*/  @!P0 ST.E.128 desc[UR42][R10.64], R60 ;  /* 0x0000003c0a008985 */ /* 0x0007e2000c101d2a */
[----:B------:R-:W-:-:S03]  /*10500*/  LOP3.LUT P0, RZ, R0, 0x80, RZ, 0xc0, !PT ;  /* 0x0000008000ff7812 */ /* 0x000fc6000780c0ff */
[----:B------:R3:W-:Y:S10]  /*10510*/  @P4 ST.E.128 desc[UR42][R12.64], R68 ;  /* 0x000000440c004985 */ /* 0x0007f4000c101d2a */
[----:B------:R-:W-:Y:S05]  /*10520*/  @!P0 BRA `(.L_x_719) ;  /* 0x0000002c00388947 */ /* 0x000fea0003800000 */
[----:B------:R-:W-:-:S04]  /*10530*/  LEA R4, P0, R83, R4, 0x1 ;  /* 0x0000000453047211 */ /* 0x000fc800078008ff */
[----:B------:R-:W-:-:S05]  /*10540*/  LEA.HI.X R5, R83, R5, R84, 0x1, P0 ;  /* 0x0000000553057211 */ /* 0x000fca00000f0c54 */
[----:B------:R0:W-:Y:S01]  /*10550*/  ST.E.128 desc[UR42][R4.64], R76 ;  /* 0x0000004c04007985 */ /* 0x0001e2000c101d2a */
[----:B------:R-:W-:Y:S05]  /*10560*/  BRA `(.L_x_719) ;  /* 0x0000002c00287947 */ /* 0x000fea0003800000 */
.L_x_716:
[----:B01----:R-:W2:Y:S01]  /*10570*/  LDL.LU R8, [R1+0x38] ;  /* 0x0000380001087983 */ /* 0x003ea20000300800 */
[----:B------:R-:W-:Y:S01]  /*10580*/  ULDC.64 UR4, c[0x0][0xb08] ;  /* 0x0002c20000047ab9 */ /* 0x000fe20000000a00 */
[----:B------:R-:W0:Y:S02]  /*10590*/  LDC R9, c[0x0][0xbe8] ;  /* 0x0002fa00ff097b82 */ /* 0x000e240000000800 */
[----:B------:R-:W3:Y:S04]  /*105a0*/  LDL R7, [R1+0x50] ;  /* 0x0000500001077983 */ /* 0x000ee80000100800 */
[----:B------:R-:W3:Y:S01]  /*105b0*/  LDL.LU R10, [R1+0x28] ;  /* 0x00002800010a7983 */ /* 0x000ee20000300800 */
[----:B------:R-:W-:Y:S01]  /*105c0*/  IMAD R6, R5, UR4, RZ ;  /* 0x0000000405067c24 */ /* 0x000fe2000f8e02ff */
[C---:B------:R-:W-:Y:S01]  /*105d0*/  IADD3 R162, R197.reuse, 0xd8, RZ ;  /* 0x000000d8c5a27810 */ /* 0x040fe20007ffe0ff */
[C---:B------:R-:W-:Y:S01]  /*105e0*/  VIADD R21, R197.reuse, 0xf8 ;  /* 0x000000f8c5157836 */ /* 0x040fe20000000000 */
[----:B------:R-:W-:Y:S01]  /*105f0*/  IADD3 R182, R197, 0x88, RZ ;  /* 0x00000088c5b67810 */ /* 0x000fe20007ffe0ff */
[C---:B------:R-:W-:Y:S01]  /*10600*/  IMAD R6, R4.reuse, UR5, R6 ;  /* 0x0000000504067c24 */ /* 0x040fe2000f8e0206 */
[----:B------:R-:W-:Y:S01]  /*10610*/  BSSY B1, `(.L_x_720) ;  /* 0x000010c000017945 */ /* 0x000fe20003800000 */
[----:B------:R-:W-:Y:S01]  /*10620*/  IMAD.WIDE.U32 R4, R4, UR4, RZ ;  /* 0x0000000404047c25 */ /* 0x000fe2000f8e00ff */
[----:B------:R-:W-:Y:S01]  /*10630*/  ULDC.64 UR4, c[0x0][0xb38] ;  /* 0x0002ce0000047ab9 */ /* 0x000fe20000000a00 */
[----:B------:R-:W-:-:S02]  /*10640*/  SHF.R.S32.HI R21, RZ, 0x1f, R21 ;  /* 0x0000001fff157819 */ /* 0x000fc40000011415 */
[----:B------:R-:W-:Y:S01]  /*10650*/  IMAD.IADD R5, R5, 0x1, R6 ;  /* 0x0000000105057824 */ /* 0x000fe200078e0206 */
[----:B------:R-:W-:Y:S01]  /*10660*/  SHF.R.S32.HI R6, RZ, 0x1f, R0 ;  /* 0x0000001fff067819 */ /* 0x000fe20000011400 */
[----:B------:R-:W-:Y:S01]  /*10670*/  VIADD R156, R197, 0xf0 ;  /* 0x000000f0c59c7836 */ /* 0x000fe20000000000 */
[----:B------:R-:W-:Y:S01]  /*10680*/  SHF.R.S32.HI R162, RZ, 0x1f, R162 ;  /* 0x0000001fffa27819 */ /* 0x000fe200000114a2 */
[C---:B------:R-:W-:Y:S01]  /*10690*/  IMAD.WIDE.U32 R4, R184.reuse, UR4, R4 ;  /* 0x00000004b8047c25 */ /* 0x040fe2000f8e0004 */
[----:B------:R-:W-:Y:S02]  /*106a0*/  SHF.R.S32.HI R182, RZ, 0x1f, R182 ;  /* 0x0000001fffb67819 */ /* 0x000fe400000114b6 */
[----:B0-----:R-:W-:Y:S01]  /*106b0*/  ISETP.NE.AND P0, PT, R9, 0x1, PT ;  /* 0x000000010900780c */ /* 0x001fe20003f05270 */
[----:B------:R-:W-:Y:S01]  /*106c0*/  IMAD R5, R184, UR5, R5 ;  /* 0x00000005b8057c24 */ /* 0x000fe2000f8e0205 */
[----:B------:R-:W-:Y:S01]  /*106d0*/  ULDC.64 UR4, c[0x0][0xb40] ;  /* 0x0002d00000047ab9 */ /* 0x000fe20000000a00 */
[----:B------:R-:W-:Y:S01]  /*106e0*/  IMAD R3, R3, R9, RZ ;  /* 0x0000000903037224 */ /* 0x000fe200078e02ff */
[----:B------:R-:W-:Y:S01]  /*106f0*/  SHF.R.S32.HI R156, RZ, 0x1f, R156 ;  /* 0x0000001fff9c7819 */ /* 0x000fe2000001149c */
[----:B------:R-:W-:-:S02]  /*10700*/  IMAD R6, R6, UR4, RZ ;  /* 0x0000000406067c24 */ /* 0x000fc4000f8e02ff */
[----:B------:R-:W-:-:S04]  /*10710*/  IMAD.WIDE.U32 R4, R0, UR4, R4 ;  /* 0x0000000400047c25 */ /* 0x000fc8000f8e0004 */
[----:B------:R-:W-:Y:S01]  /*10720*/  IMAD R6, R0, UR5, R6 ;  /* 0x0000000500067c24 */ /* 0x000fe2000f8e0206 */
[----:B------:R-:W-:Y:S01]  /*10730*/  ULDC.64 UR4, c[0x0][0xb48] ;  /* 0x0002d20000047ab9 */ /* 0x000fe20000000a00 */
[----:B------:R-:W0:Y:S01]  /*10740*/  @P0 LDC R0, c[0x0][0xbf0] ;  /* 0x0002fc00ff000b82 */ /* 0x000e220000000800 */
[----:B------:R-:W-:Y:S02]  /*10750*/  VIADD R158, R197, 0xe8 ;  /* 0x000000e8c59e7836 */ /* 0x000fe40000000000 */
[----:B------:R-:W-:Y:S02]  /*10760*/  IMAD.IADD R5, R5, 0x1, R6 ;  /* 0x0000000105057824 */ /* 0x000fe400078e0206 */
[C---:B------:R-:W-:Y:S01]  /*10770*/  VIADD R160, R197.reuse, 0xe0 ;  /* 0x000000e0c5a07836 */ /* 0x040fe20000000000 */
[----:B------:R-:W-:Y:S01]  /*10780*/  SHF.R.S32.HI R158, RZ, 0x1f, R158 ;  /* 0x0000001fff9e7819 */ /* 0x000fe2000001149e */
[C---:B------:R-:W-:Y:S02]  /*10790*/  VIADD R164, R197.reuse, 0xd0 ;  /* 0x000000d0c5a47836 */ /* 0x040fe40000000000 */
        /* <DEDUP_REMOVED lines=28> */
[----:B------:R-:W-:-:S02]  /*10960*/  VIADD R157, R197, 0xe8 ;  /* 0x000000e8c59d7836 */ /* 0x000fc40000000000 */
[C---:B------:R-:W-:Y:S02]  /*10970*/  VIADD R159, R197.reuse, 0xe0 ;  /* 0x000000e0c59f7836 */ /* 0x040fe40000000000 */
[C---:B------:R-:W-:Y:S02]  /*10980*/  VIADD R161, R197.reuse, 0xd8 ;  /* 0x000000d8c5a17836 */ /* 0x040fe40000000000 */
[C---:B------:R-:W-:Y:S02]  /*10990*/  VIADD R163, R197.reuse, 0xd0 ;  /* 0x000000d0c5a37836 */ /* 0x040fe40000000000 */
[C---:B------:R-:W-:Y:S02]  /*109a0*/  VIADD R165, R197.reuse, 0xc8 ;  /* 0x000000c8c5a57836 */ /* 0x040fe40000000000 */
[C---:B------:R-:W-:Y:S02]  /*109b0*/  VIADD R167, R197.reuse, 0xc0 ;  /* 0x000000c0c5a77836 */ /* 0x040fe40000000000 */
        /* <DEDUP_REMOVED lines=10> */
[----:B------:R-:W-:Y:S02]  /*10a60*/  VIADD R220, R197, 0x68 ;  /* 0x00000068c5dc7836 */ /* 0x000fe40000000000 */
[----:B--2---:R-:W-:-:S04]  /*10a70*/  IMAD.WIDE.U32 R4, R8, UR4, R4 ;  /* 0x0000000408047c25 */ /* 0x004fc8000f8e0004 */
[----:B------:R-:W-:Y:S01]  /*10a80*/  IMAD R5, R8, UR5, R5 ;  /* 0x0000000508057c24 */ /* 0x000fe2000f8e0205 */
[----:B------:R-:W-:Y:S01]  /*10a90*/  ULDC.64 UR4, c[0x0][0xb30] ;  /* 0x0002cc0000047ab9 */ /* 0x000fe20000000a00 */
[----:B------:R-:W1:Y:S01]  /*10aa0*/  @P0 LDC R8, c[0x0][0xbec] ;  /* 0x0002fb00ff080b82 */ /* 0x000e620000000800 */
[----:B---3--:R-:W-:-:S04]  /*10ab0*/  IMAD R7, R10, 0x40, R7 ;  /* 0x000000400a077824 */ /* 0x008fc800078e0207 */
[----:B------:R-:W-:Y:S02]  /*10ac0*/  IMAD.MOV.U32 R6, RZ, RZ, R7 ;  /* 0x000000ffff067224 */ /* 0x000fe400078e0007 */
[----:B-1----:R-:W-:-:S05]  /*10ad0*/  @P0 IMAD.HI.U32 R8, R7, R8, RZ ;  /* 0x0000000807080227 */ /* 0x002fca00078e00ff */
[----:B0-----:R-:W-:-:S05]  /*10ae0*/  @P0 SHF.R.U32.HI R6, RZ, R0, R8 ;  /* 0x00000000ff060219 */ /* 0x001fca0000011608 */
[----:B------:R-:W-:Y:S02]  /*10af0*/  IMAD.MOV R0, RZ, RZ, -R6 ;  /* 0x000000ffff007224 */ /* 0x000fe400078e0a06 */
[----:B------:R-:W-:-:S04]  /*10b00*/  IMAD.WIDE.U32 R4, R6, UR4, R4 ;  /* 0x0000000406047c25 */ /* 0x000fc8000f8e0004 */
[----:B------:R-:W-:Y:S01]  /*10b10*/  IMAD R0, R9, R0, R7 ;  /* 0x0000000009007224 */ /* 0x000fe200078e0207 */
[----:B------:R-:W-:Y:S01]  /*10b20*/  SHF.R.S32.HI R7, RZ, 0x1f, R6 ;  /* 0x0000001fff077819 */ /* 0x000fe20000011406 */
[----:B------:R-:W-:-:S04]  /*10b30*/  IMAD R9, R10, 0x40, R195 ;  /* 0x000000400a097824 */ /* 0x000fc800078e02c3 */
        /* <DEDUP_REMOVED lines=10> */
[----:B------:R-:W-:-:S04]  /*10be0*/  IMAD.IADD R6, R5, 0x1, R6 ;  /* 0x0000000105067824 */ /* 0x000fc800078e0206 */
[----:B------:R0:W1:Y:S01]  /*10bf0*/  SHFL.IDX PT, R13, R0, RZ, 0x1c1f ;  /* 0x001c1fff000d7589 */ /* 0x00006200000e0000 */
[----:B------:R-:W-:Y:S01]  /*10c00*/  LEA.HI.X R8, R4, UR5, R6, 0x2, P0 ;  /* 0x0000000504087c11 */ /* 0x000fe200080f1406 */
[----:B------:R-:W-:Y:S01]  /*10c10*/  VIADD R4, R2, 0x28c20 ;  /* 0x00028c2002047836 */ /* 0x000fe20000000000 */
[----:B------:R-:W-:-:S03]  /*10c20*/  ISETP.GE.AND P0, PT, R9, R3, PT ;  /* 0x000000030900720c */ /* 0x000fc60003f06270 */
[----:B------:R0:W2:Y:S01]  /*10c30*/  SHFL.IDX PT, R12, R8, RZ, 0x1c1f ;  /* 0x001c1fff080c7589 */ /* 0x0000a200000e0000 */
[----:B------:R-:W-:-:S04]  /*10c40*/  PRMT R4, RZ, 0x654, R4 ;  /* 0x00000654ff047816 */ /* 0x000fc80000000004 */
[----:B------:R0:W-:Y:S05]  /*10c50*/  SYNCS.ARRIVE.TRANS64.RED.A1T0 RZ, [R4+URZ], RZ ;  /* 0x000000ff04ff79a7 */ /* 0x0001ea000810043f */
[----:B------:R-:W-:Y:S05]  /*10c60*/  @P0 BRA `(.L_x_721) ;  /* 0x0000000800980947 */ /* 0x000fea0003800000 */
[----:B------:R-:W-:Y:S01]  /*10c70*/  ULDC UR4, c[0x0][0xac8] ;  /* 0x0002b20000047ab9 */ /* 0x000fe20000000800 */
[----:B------:R-:W-:Y:S01]  /*10c80*/  SHF.R.S32.HI R6, RZ, 0x1f, R197 ;  /* 0x0000001fff067819 */ /* 0x000fe200000114c5 */
[C---:B------:R-:W-:Y:S01]  /*10c90*/  VIADD R7, R197.reuse, 0x8 ;  /* 0x00000008c5077836 */ /* 0x040fe20000000000 */
[C---:B------:R-:W-:Y:S01]  /*10ca0*/  ISETP.GE.AND P0, PT, R197.reuse, UR4, PT ;  /* 0x00000004c5007c0c */ /* 0x040fe2000bf06270 */
[C---:B------:R-:W-:Y:S01]  /*10cb0*/  VIADD R11, R197.reuse, 0x8 ;  /* 0x00000008c50b7836 */ /* 0x040fe20000000000 */
[----:B------:R-:W-:Y:S01]  /*10cc0*/  ISETP.GE.AND P4, PT, R220, UR4, PT ;  /* 0x00000004dc007c0c */ /* 0x000fe2000bf86270 */
[----:B------:R-:W-:-:S03]  /*10cd0*/  VIADD R10, R197, 0x18 ;  /* 0x00000018c50a7836 */ /* 0x000fc60000000000 */
[----:B------:R-:W-:-:S07]  /*10ce0*/  SHF.R.S32.HI R11, RZ, 0x1f, R11 ;  /* 0x0000001fff0b7819 */ /* 0x000fce000001140b */
[----:B01----:R-:W-:-:S04]  /*10cf0*/  @!P0 LEA R4, P1, R197, R13, 0x2 ;  /* 0x0000000dc5048211 */ /* 0x003fc800078210ff */
[C---:B--2---:R-:W-:Y:S01]  /*10d00*/  @!P0 LEA.HI.X R5, R197.reuse, R12, R6, 0x2, P1 ;  /* 0x0000000cc5058211 */ /* 0x044fe200008f1406 */
[----:B------:R-:W-:-:S04]  /*10d10*/  VIADD R6, R197, 0x10 ;  /* 0x00000010c5067836 */ /* 0x000fc80000000000 */
[----:B------:R0:W-:Y:S01]  /*10d20*/  @!P0 ST.E.64 desc[UR42][R4.64], R24 ;  /* 0x0000001804008985 */ /* 0x0001e2000c101b2a */
[----:B------:R-:W-:-:S13]  /*10d30*/  ISETP.GE.AND P0, PT, R7, UR4, PT ;  /* 0x0000000407007c0c */ /* 0x000fda000bf06270 */
[----:B0-----:R-:W-:-:S04]  /*10d40*/  @!P0 LEA R4, P1, R7, R13, 0x2 ;  /* 0x0000000d07048211 */ /* 0x001fc800078210ff */
[----:B------:R-:W-:Y:S01]  /*10d50*/  @!P0 LEA.HI.X R5, R7, R12, R11, 0x2, P1 ;  /* 0x0000000c07058211 */ /* 0x000fe200008f140b */
[C---:B------:R-:W-:Y:S01]  /*10d60*/  VIADD R11, R197.reuse, 0x10 ;  /* 0x00000010c50b7836 */ /* 0x040fe20000000000 */
[----:B------:R-:W-:Y:S01]  /*10d70*/  ISETP.GE.AND P1, PT, R10, UR4, PT ;  /* 0x000000040a007c0c */ /* 0x000fe2000bf26270 */
[----:B------:R-:W-:Y:S02]  /*10d80*/  VIADD R7, R197, 0x20 ;  /* 0x00000020c5077836 */ /* 0x000fe40000000000 */
[----:B------:R0:W-:Y:S01]  /*10d90*/  @!P0 ST.E.64 desc[UR42][R4.64], R28 ;  /* 0x0000001c04008985 */ /* 0x0001e2000c101b2a */
[----:B------:R-:W-:Y:S02]  /*10da0*/  ISETP.GE.AND P0, PT, R6, UR4, PT ;  /* 0x0000000406007c0c */ /* 0x000fe4000bf06270 */
[----:B------:R-:W-:-:S11]  /*10db0*/  SHF.R.S32.HI R11, RZ, 0x1f, R11 ;  /* 0x0000001fff0b7819 */ /* 0x000fd6000001140b */
[----:B0-----:R-:W-:-:S04]  /*10dc0*/  @!P0 LEA R4, P2, R6, R13, 0x2 ;  /* 0x0000000d06048211 */ /* 0x001fc800078410ff */
[----:B------:R-:W-:Y:S01]  /*10dd0*/  @!P0 LEA.HI.X R5, R6, R12, R11, 0x2, P2 ;  /* 0x0000000c06058211 */ /* 0x000fe200010f140b */
[C---:B------:R-:W-:Y:S02]  /*10de0*/  VIADD R11, R197.reuse, 0x18 ;  /* 0x00000018c50b7836 */ /* 0x040fe40000000000 */
[----:B------:R-:W-:Y:S02]  /*10df0*/  VIADD R6, R197, 0x28 ;  /* 0x00000028c5067836 */ /* 0x000fe40000000000 */
[----:B------:R0:W-:Y:S01]  /*10e00*/  @!P0 ST.E.64 desc[UR42][R4.64], R32 ;  /* 0x0000002004008985 */ /* 0x0001e2000c101b2a */
[----:B------:R-:W-:Y:S02]  /*10e10*/  SHF.R.S32.HI R11, RZ, 0x1f, R11 ;  /* 0x0000001fff0b7819 */ /* 0x000fe4000001140b */
[----:B------:R-:W-:Y:S02]  /*10e20*/  ISETP.GE.AND P0, PT, R7, UR4, PT ;  /* 0x0000000407007c0c */ /* 0x000fe4000bf06270 */
[----:B0-----:R-:W-:-:S04]  /*10e30*/  @!P1 LEA R4, P2, R10, R13, 0x2 ;  /* 0x0000000d0a049211 */ /* 0x001fc800078410ff */
[----:B------:R-:W-:Y:S01]  /*10e40*/  @!P1 LEA.HI.X R5, R10, R12, R11, 0x2, P2 ;  /* 0x0000000c0a059211 */ /* 0x000fe200010f140b */
[C---:B------:R-:W-:Y:S02]  /*10e50*/  VIADD R11, R197.reuse, 0x20 ;  /* 0x00000020c50b7836 */ /* 0x040fe40000000000 */
[----:B------:R-:W-:Y:S02]  /*10e60*/  VIADD R10, R197, 0x30 ;  /* 0x00000030c50a7836 */ /* 0x000fe40000000000 */
[----:B------:R0:W-:Y:S01]  /*10e70*/  @!P1 ST.E.64 desc[UR42][R4.64], R36 ;  /* 0x0000002404009985 */ /* 0x0001e2000c101b2a */
[----:B------:R-:W-:Y:S02]  /*10e80*/  ISETP.GE.AND P1, PT, R6, UR4, PT ;  /* 0x0000000406007c0c */ /* 0x000fe4000bf26270 */
[----:B------:R-:W-:Y:S02]  /*10e90*/  SHF.R.S32.HI R11, RZ, 0x1f, R11 ;  /* 0x0000001fff0b7819 */ /* 0x000fe4000001140b */
[----:B0-----:R-:W-:-:S04]  /*10ea0*/  @!P0 LEA R4, P2, R7, R13, 0x2 ;  /* 0x0000000d07048211 */ /* 0x001fc800078410ff */
[----:B------:R-:W-:Y:S01]  /*10eb0*/  @!P0 LEA.HI.X R5, R7, R12, R11, 0x2, P2 ;  /* 0x0000000c07058211 */ /* 0x000fe200010f140b */
[C---:B------:R-:W-:Y:S01]  /*10ec0*/  VIADD R11, R197.reuse, 0x28 ;  /* 0x00000028c50b7836 */ /* 0x040fe20000000000 */
[----:B------:R-:W-:-:S03]  /*10ed0*/  IADD3 R7, R197, 0x38, RZ ;  /* 0x00000038c5077810 */ /* 0x000fc60007ffe0ff */
        /* <DEDUP_REMOVED lines=38> */
[----:B------:R-:W-:-:S02]  /*11140*/  ISETP.GE.AND P3, PT, R10, UR4, PT ;  /* 0x000000040a007c0c */ /* 0x000fc4000bf66270 */
[----:B0-----:R-:W-:-:S04]  /*11150*/  @!P0 LEA R4, P2, R7, R13, 0x2 ;  /* 0x0000000d07048211 */ /* 0x001fc800078410ff */
[----:B------:R-:W-:Y:S01]  /*11160*/  @!P0 LEA.HI.X R5, R7, R12, R11, 0x2, P2 ;  /* 0x0000000c07058211 */ /* 0x000fe200010f140b */
[----:B------:R-:W-:Y:S01]  /*11170*/  VIADD R7, R197, 0x58 ;  /* 0x00000058c5077836 */ /* 0x000fe20000000000 */
[----:B------:R-:W-:Y:S01]  /*11180*/  ISETP.GE.AND P2, PT, R183, UR4, PT ;  /* 0x00000004b7007c0c */ /* 0x000fe2000bf46270 */
[----:B------:R-:W-:Y:S02]  /*11190*/  VIADD R11, R197, 0x60 ;  /* 0x00000060c50b7836 */ /* 0x000fe40000000000 */
[----:B------:R0:W-:Y:S01]  /*111a0*/  @!P0 ST.E.64 desc[UR42][R4.64], R64 ;  /* 0x0000004004008985 */ /* 0x0001e2000c101b2a */
[----:B------:R-:W-:Y:S02]  /*111b0*/  SHF.R.S32.HI R7, RZ, 0x1f, R7 ;  /* 0x0000001fff077819 */ /* 0x000fe40000011407 */
[----:B------:R-:W-:Y:S02]  /*111c0*/  SHF.R.S32.HI R11, RZ, 0x1f, R11 ;  /* 0x0000001fff0b7819 */ /* 0x000fe4000001140b */
[----:B0-----:R-:W-:-:S04]  /*111d0*/  @!P1 LEA R4, P0, R6, R13, 0x2 ;  /* 0x0000000d06049211 */ /* 0x001fc800078010ff */
[-C--:B------:R-:W-:Y:S02]  /*111e0*/  @!P1 LEA.HI.X R5, R6, R12.reuse, R7, 0x2, P0 ;  /* 0x0000000c06059211 */ /* 0x080fe400000f1407 */
[----:B------:R-:W-:Y:S02]  /*111f0*/  ISETP.GE.AND P0, PT, R218, UR4, PT ;  /* 0x00000004da007c0c */ /* 0x000fe4000bf06270 */
[-C--:B------:R-:W-:Y:S01]  /*11200*/  @!P4 LEA R6, P6, R220, R13.reuse, 0x2 ;  /* 0x0000000ddc06c211 */ /* 0x080fe200078c10ff */
[----:B------:R0:W-:Y:S01]  /*11210*/  @!P1 ST.E.64 desc[UR42][R4.64], R68 ;  /* 0x0000004404009985 */ /* 0x0001e2000c101b2a */
[----:B------:R-:W-:Y:S02]  /*11220*/  ISETP.GE.AND P1, PT, R196, UR4, PT ;  /* 0x00000004c4007c0c */ /* 0x000fe4000bf26270 */
[----:B------:R-:W-:Y:S02]  /*11230*/  @!P4 LEA.HI.X R7, R220, R12, R222, 0x2, P6 ;  /* 0x0000000cdc07c211 */ /* 0x000fe400030f14de */
[----:B0-----:R-:W-:-:S04]  /*11240*/  @!P3 LEA R4, P5, R10, R13, 0x2 ;  /* 0x0000000d0a04b211 */ /* 0x001fc800078a10ff */
[----:B------:R-:W-:Y:S02]  /*11250*/  @!P3 LEA.HI.X R5, R10, R12, R11, 0x2, P5 ;  /* 0x0000000c0a05b211 */ /* 0x000fe400028f140b */
[----:B------:R-:W-:-:S03]  /*11260*/  @!P2 LEA R10, P6, R183, R13, 0x2 ;  /* 0x0000000db70aa211 */ /* 0x000fc600078c10ff */
[----:B------:R0:W-:Y:S01]  /*11270*/  @!P3 ST.E.64 desc[UR42][R4.64], R72 ;  /* 0x000000480400b985 */ /* 0x0001e2000c101b2a */
[----:B------:R-:W-:Y:S02]  /*11280*/  ISETP.GE.AND P3, PT, R181, UR4, PT ;  /* 0x00000004b5007c0c */ /* 0x000fe4000bf66270 */
[-C--:B------:R-:W-:Y:S01]  /*11290*/  @!P2 LEA.HI.X R11, R183, R12.reuse, R184, 0x2, P6 ;  /* 0x0000000cb70ba211 */ /* 0x080fe200030f14b8 */
[----:B------:R1:W-:Y:S01]  /*112a0*/  @!P4 ST.E.64 desc[UR42][R6.64], R76 ;  /* 0x0000004c0600c985 */ /* 0x0003e2000c101b2a */
[-C--:B0-----:R-:W-:Y:S02]  /*112b0*/  @!P0 LEA R4, P4, R218, R13.reuse, 0x2 ;  /* 0x0000000dda048211 */ /* 0x081fe400078810ff */
[----:B-1----:R-:W-:Y:S02]  /*112c0*/  @!P1 LEA R6, P5, R196, R13, 0x2 ;  /* 0x0000000dc4069211 */ /* 0x002fe400078a10ff */
[----:B------:R-:W-:Y:S02]  /*112d0*/  @!P0 LEA.HI.X R5, R218, R12, R219, 0x2, P4 ;  /* 0x0000000cda058211 */ /* 0x000fe400020f14db */
[----:B------:R-:W-:-:S02]  /*112e0*/  ISETP.GE.AND P4, PT, R179, UR4, PT ;  /* 0x00000004b3007c0c */ /* 0x000fc4000bf86270 */
[----:B------:R-:W-:Y:S01]  /*112f0*/  @!P1 LEA.HI.X R7, R196, R12, R217, 0x2, P5 ;  /* 0x0000000cc4079211 */ /* 0x000fe200028f14d9 */
[----:B------:R0:W-:Y:S01]  /*11300*/  @!P0 ST.E.64 desc[UR42][R4.64], R80 ;  /* 0x0000005004008985 */ /* 0x0001e2000c101b2a */
[----:B------:R-:W-:Y:S02]  /*11310*/  ISETP.GE.AND P5, PT, R177, UR4, PT ;  /* 0x00000004b1007c0c */ /* 0x000fe4000bfa6270 */
[----:B------:R-:W-:Y:S01]  /*11320*/  ISETP.GE.AND P0, PT, R175, UR4, PT ;  /* 0x00000004af007c0c */ /* 0x000fe2000bf06270 */
[----:B------:R1:W-:Y:S01]  /*11330*/  @!P1 ST.E.64 desc[UR42][R6.64], R84 ;  /* 0x0000005406009985 */ /* 0x0003e2000c101b2a */
[----:B------:R-:W-:-:S03]  /*11340*/  ISETP.GE.AND P1, PT, R173, UR4, PT ;  /* 0x00000004ad007c0c */ /* 0x000fc6000bf26270 */
[----:B------:R2:W-:Y:S01]  /*11350*/  @!P2 ST.E.64 desc[UR42][R10.64], R88 ;  /* 0x000000580a00a985 */ /* 0x0005e2000c101b2a */
[-C--:B0-----:R-:W-:Y:S02]  /*11360*/  @!P3 LEA R4, P6, R181, R13.reuse, 0x2 ;  /* 0x0000000db504b211 */ /* 0x081fe400078c10ff */
[-C--:B-1----:R-:W-:Y:S02]  /*11370*/  @!P4 LEA R6, P2, R179, R13.reuse, 0x2 ;  /* 0x0000000db306c211 */ /* 0x082fe400078410ff */
[-C--:B------:R-:W-:Y:S02]  /*11380*/  @!P3 LEA.HI.X R5, R181, R12.reuse, R182, 0x2, P6 ;  /* 0x0000000cb505b211 */ /* 0x080fe400030f14b6 */
[----:B--2---:R-:W-:Y:S02]  /*11390*/  @!P5 LEA R10, P6, R177, R13, 0x2 ;  /* 0x0000000db10ad211 */ /* 0x004fe400078c10ff */
[----:B------:R-:W-:Y:S01]  /*113a0*/  @!P4 LEA.HI.X R7, R179, R12, R180, 0x2, P2 ;  /* 0x0000000cb307c211 */ /* 0x000fe200010f14b4 */
[----:B------:R0:W-:Y:S01]  /*113b0*/  @!P3 ST.E.64 desc[UR42][R4.64], R92 ;  /* 0x0000005c0400b985 */ /* 0x0001e2000c101b2a */
[----:B------:R-:W-:-:S02]  /*113c0*/  ISETP.GE.AND P2, PT, R171, UR4, PT ;  /* 0x00000004ab007c0c */ /* 0x000fc4000bf46270 */
[----:B------:R-:W-:Y:S01]  /*113d0*/  @!P5 LEA.HI.X R11, R177, R12, R178, 0x2, P6 ;  /* 0x0000000cb10bd211 */ /* 0x000fe200030f14b2 */
[----:B------:R1:W-:Y:S01]  /*113e0*/  @!P4 ST.E.64 desc[UR42][R6.64], R96 ;  /* 0x000000600600c985 */ /* 0x0003e2000c101b2a */
[----:B------:R-:W-:-:S03]  /*113f0*/  ISETP.GE.AND P4, PT, R167, UR4, PT ;  /* 0x00000004a7007c0c */ /* 0x000fc6000bf86270 */
[----:B------:R2:W-:Y:S01]  /*11400*/  @!P5 ST.E.64 desc[UR42][R10.64], R100 ;  /* 0x000000640a00d985 */ /* 0x0005e2000c101b2a */
[----:B------:R-:W-:Y:S02]  /*11410*/  ISETP.GE.AND P5, PT, R169, UR4, PT ;  /* 0x00000004a9007c0c */ /* 0x000fe4000bfa6270 */
[-C--:B0-----:R-:W-:Y:S02]  /*11420*/  @!P0 LEA R4, P6, R175, R13.reuse, 0x2 ;  /* 0x0000000daf048211 */ /* 0x081fe400078c10ff */
[-C--:B-1----:R-:W-:Y:S02]  /*11430*/  @!P1 LEA R6, P3, R173, R13.reuse, 0x2 ;  /* 0x0000000dad069211 */ /* 0x082fe400078610ff */
[-C--:B------:R-:W-:Y:S02]  /*11440*/  @!P0 LEA.HI.X R5, R175, R12.reuse, R176, 0x2, P6 ;  /* 0x0000000caf058211 */ /* 0x080fe400030f14b0 */
[----:B------:R-:W-:Y:S02]  /*11450*/  @!P1 LEA.HI.X R7, R173, R12, R174, 0x2, P3 ;  /* 0x0000000cad079211 */ /* 0x000fe400018f14ae */
[----:B--2---:R-:W-:Y:S01]  /*11460*/  @!P2 LEA R10, P6, R171, R13, 0x2 ;  /* 0x0000000dab0aa211 */ /* 0x004fe200078c10ff */
[----:B------:R0:W-:Y:S01]  /*11470*/  @!P0 ST.E.64 desc[UR42][R4.64], R104 ;  /* 0x0000006804008985 */ /* 0x0001e2000c101b2a */
[----:B------:R-:W-:-:S02]  /*11480*/  ISETP.GE.AND P3, PT, R165, UR4, PT ;  /* 0x00000004a5007c0c */ /* 0x000fc4000bf66270 */
[----:B------:R-:W-:Y:S01]  /*11490*/  @!P2 LEA.HI.X R11, R171, R12, R172, 0x2, P6 ;  /* 0x0000000cab0ba211 */ /* 0x000fe200030f14ac */
[----:B------:R1:W-:Y:S01]  /*114a0*/  @!P1 ST.E.64 desc[UR42][R6.64], R108 ;  /* 0x0000006c06009985 */ /* 0x0003e2000c101b2a */
[----:B------:R-:W-:-:S03]  /*114b0*/  ISETP.GE.AND P0, PT, R163, UR4, PT ;  /* 0x00000004a3007c0c */ /* 0x000fc6000bf06270 */
[----:B------:R2:W-:Y:S01]  /*114c0*/  @!P2 ST.E.64 desc[UR42][R10.64], R112 ;  /* 0x000000700a00a985 */ /* 0x0005e2000c101b2a */
[-C--:B0-----:R-:W-:Y:S02]  /*114d0*/  @!P5 LEA R4, P1, R169, R13.reuse, 0x2 ;  /* 0x0000000da904d211 */ /* 0x081fe400078210ff */
[-C--:B-1----:R-:W-:Y:S02]  /*114e0*/  @!P4 LEA R6, P2, R167, R13.reuse, 0x2 ;  /* 0x0000000da706c211 */ /* 0x082fe400078410ff */
[-C--:B------:R-:W-:Y:S02]  /*114f0*/  @!P5 LEA.HI.X R5, R169, R12.reuse, R170, 0x2, P1 ;  /* 0x0000000ca905d211 */ /* 0x080fe400008f14aa */
[----:B--2---:R-:W-:Y:S02]  /*11500*/  @!P3 LEA R10, P6, R165, R13, 0x2 ;  /* 0x0000000da50ab211 */ /* 0x004fe400078c10ff */
[----:B------:R-:W-:Y:S01]  /*11510*/  ISETP.GE.AND P1, PT, R161, UR4, PT ;  /* 0x00000004a1007c0c */ /* 0x000fe2000bf26270 */
[----:B------:R0:W-:Y:S01]  /*11520*/  @!P5 ST.E.64 desc[UR42][R4.64], R116 ;  /* 0x000000740400d985 */ /* 0x0001e2000c101b2a */
[----:B------:R-:W-:-:S02]  /*11530*/  @!P4 LEA.HI.X R7, R167, R12, R168, 0x2, P2 ;  /* 0x0000000ca707c211 */ /* 0x000fc400010f14a8 */
[----:B------:R-:W-:Y:S02]  /*11540*/  @!P3 LEA.HI.X R11, R165, R12, R166, 0x2, P6 ;  /* 0x0000000ca50bb211 */ /* 0x000fe400030f14a6 */
[----:B------:R-:W-:Y:S01]  /*11550*/  ISETP.GE.AND P2, PT, R152, UR4, PT ;  /* 0x0000000498007c0c */ /* 0x000fe2000bf46270 */
[----:B------:R1:W-:Y:S01]  /*11560*/  @!P4 ST.E.64 desc[UR42][R6.64], R120 ;  /* 0x000000780600c985 */ /* 0x0003e2000c101b2a */
[----:B------:R-:W-:-:S03]  /*11570*/  ISETP.GE.AND P4, PT, R159, UR4, PT ;  /* 0x000000049f007c0c */ /* 0x000fc6000bf86270 */
[----:B------:R2:W-:Y:S01]  /*11580*/  @!P3 ST.E.64 desc[UR42][R10.64], R124 ;  /* 0x0000007c0a00b985 */ /* 0x0005e2000c101b2a */
[----:B------:R-:W-:Y:S02]  /*11590*/  ISETP.GE.AND P3, PT, R157, UR4, PT ;  /* 0x000000049d007c0c */ /* 0x000fe4000bf66270 */
[----:B0-----:R-:W-:-:S04]  /*115a0*/  @!P0 LEA R4, P5, R163, R13, 0x2 ;  /* 0x0000000da3048211 */ /* 0x001fc800078a10ff */
[-C--:B------:R-:W-:Y:S02]  /*115b0*/  @!P0 LEA.HI.X R5, R163, R12.reuse, R164, 0x2, P5 ;  /* 0x0000000ca3058211 */ /* 0x080fe400028f14a4 */
[----:B------:R-:W-:Y:S02]  /*115c0*/  ISETP.GE.AND P5, PT, R20, UR4, PT ;  /* 0x0000000414007c0c */ /* 0x000fe4000bfa6270 */
[CC--:B-1----:R-:W-:Y:S01]  /*115d0*/  @!P1 LEA R6, P6, R161.reuse, R13.reuse, 0x2 ;  /* 0x0000000da1069211 */ /* 0x0c2fe200078c10ff */
[----:B------:R0:W-:Y:S03]  /*115e0*/  @!P0 ST.E.64 desc[UR42][R4.64], R128 ;  /* 0x0000008004008985 */ /* 0x0001e6000c101b2a */
[----:B------:R-:W-:Y:S02]  /*115f0*/  @!P1 LEA.HI.X R7, R161, R12, R162, 0x2, P6 ;  /* 0x0000000ca1079211 */ /* 0x000fe400030f14a2 */
[----:B--2---:R-:W-:-:S03]  /*11600*/  @!P3 LEA R10, P6, R157, R13, 0x2 ;  /* 0x0000000d9d0ab211 */ /* 0x004fc600078c10ff */
[----:B------:R1:W-:Y:S01]  /*11610*/  @!P1 ST.E.64 desc[UR42][R6.64], R132 ;  /* 0x0000008406009985 */ /* 0x0003e2000c101b2a */
[----:B------:R-:W-:Y:S02]  /*11620*/  @!P3 LEA.HI.X R11, R157, R12, R158, 0x2, P6 ;  /* 0x0000000c9d0bb211 */ /* 0x000fe400030f149e */
[----:B0-----:R-:W-:-:S04]  /*11630*/  @!P4 LEA R4, P0, R159, R13, 0x2 ;  /* 0x0000000d9f04c211 */ /* 0x001fc800078010ff */
[-C--:B------:R-:W-:Y:S02]  /*11640*/  @!P4 LEA.HI.X R5, R159, R12.reuse, R160, 0x2, P0 ;  /* 0x0000000c9f05c211 */ /* 0x080fe400000f14a0 */
[-C--:B------:R-:W-:Y:S02]  /*11650*/  @!P5 LEA R14, P0, R20, R13.reuse, 0x2 ;  /* 0x0000000d140ed211 */ /* 0x080fe400078010ff */
[----:B-1----:R-:W-:Y:S01]  /*11660*/  @!P2 LEA R6, P1, R152, R13, 0x2 ;  /* 0x0000000d9806a211 */ /* 0x002fe200078210ff */
[----:B------:R3:W-:Y:S01]  /*11670*/  @!P4 ST.E.64 desc[UR42][R4.64], R136 ;  /* 0x000000880400c985 */ /* 0x0007e2000c101b2a */
[-C--:B------:R-:W-:Y:S02]  /*11680*/  @!P5 LEA.HI.X R15, R20, R12.reuse, R21, 0x2, P0 ;  /* 0x0000000c140fd211 */ /* 0x080fe400000f1415 */
[----:B------:R-:W-:Y:S01]  /*11690*/  @!P2 LEA.HI.X R7, R152, R12, R156, 0x2, P1 ;  /* 0x0000000c9807a211 */ /* 0x000fe200008f149c */
[----:B------:R3:W-:Y:S04]  /*116a0*/  @!P3 ST.E.64 desc[UR42][R10.64], R140 ;  /* 0x0000008c0a00b985 */ /* 0x0007e8000c101b2a */
[----:B------:R3:W-:Y:S04]  /*116b0*/  @!P2 ST.E.64 desc[UR42][R6.64], R144 ;  /* 0x000000900600a985 */ /* 0x0007e8000c101b2a */
[----:B------:R3:W-:Y:S02]  /*116c0*/  @!P5 ST.E.64 desc[UR42][R14.64], R148 ;  /* 0x000000940e00d985 */ /* 0x0007e4000c101b2a */
.L_x_721:
[----:B------:R-:W-:Y:S05]  /*116d0*/  BSYNC B1 ;  /* 0x0000000000017941 */ /* 0x000fea0003800000 */
.L_x_720:
[----:B0--3--:R-:W-:Y:S01]  /*116e0*/  VIADD R4, R9, 0x8 ;  /* 0x0000000809047836 */ /* 0x009fe20000000000 */
[----:B------:R4:W0:Y:S04]  /*116f0*/  SHFL.IDX PT, R10, R8, 0x1, 0x1c1f ;  /* 0x003c1f00080a7f89 */ /* 0x00082800000e0000 */
[----:B------:R-:W-:Y:S01]  /*11700*/  ISETP.GE.AND P0, PT, R4, R3, PT ;  /* 0x000000030400720c */ /* 0x000fe20003f06270 */
[----:B------:R-:W3:-:S12]  /*11710*/  SHFL.IDX PT, R0, R0, 0x1, 0x1c1f ;  /* 0x003c1f0000007f89 */ /* 0x000ed800000e0000 */
[----:B----4-:R-:W-:Y:S05]  /*11720*/  @P0 BRA `(.L_x_719) ;  /* 0x0000001800b80947 */ /* 0x010fea0003800000 */
[----:B------:R-:W-:Y:S01]  /*11730*/  ULDC UR4, c[0x0][0xac8] ;  /* 0x0002b20000047ab9 */ /* 0x000fe20000000800 */
[C---:B------:R-:W-:Y:S01]  /*11740*/  VIADD R15, R197.reuse, 0x8 ;  /* 0x00000008c50f7836 */ /* 0x040fe20000000000 */
[C---:B------:R-:W-:Y:S01]  /*11750*/  ISETP.GE.AND P4, PT, R197.reuse, UR4, PT ;  /* 0x00000004c5007c0c */ /* 0x040fe2000bf86270 */
[C---:B------:R-:W-:Y:S01]  /*11760*/  VIADD R24, R197.reuse, 0x10 ;  /* 0x00000010c5187836 */ /* 0x040fe20000000000 */
[----:B------:R-:W-:Y:S01]  /*11770*/  SHF.R.S32.HI R6, RZ, 0x1f, R197 ;  /* 0x0000001fff067819 */ /* 0x000fe200000114c5 */
[----:B------:R-:W-:Y:S01]  /*11780*/  VIADD R25, R197, 0x8 ;  /* 0x00000008c5197836 */ /* 0x000fe20000000000 */
[----:B------:R-:W-:Y:S01]  /*11790*/  ISETP.GE.AND P2, PT, R15, UR4, PT ;  /* 0x000000040f007c0c */ /* 0x000fe2000bf46270 */
[C---:B------:R-:W-:Y:S01]  /*117a0*/  VIADD R14, R197.reuse, 0x18 ;  /* 0x00000018c50e7836 */ /* 0x040fe20000000000 */
[----:B------:R-:W-:Y:S01]  /*117b0*/  ISETP.GE.AND P1, PT, R24, UR4, PT ;  /* 0x0000000418007c0c */ /* 0x000fe2000bf26270 */
[C---:B--2---:R-:W-:Y:S01]  /*117c0*/  VIADD R12, R197.reuse, 0x20 ;  /* 0x00000020c50c7836 */ /* 0x044fe20000000000 */
[----:B------:R-:W-:Y:S01]  /*117d0*/  SHF.R.S32.HI R25, RZ, 0x1f, R25 ;  /* 0x0000001fff197819 */ /* 0x000fe20000011419 */
[----:B-1----:R-:W-:Y:S01]  /*117e0*/  VIADD R13, R197, 0x28 ;  /* 0x00000028c50d7836 */ /* 0x002fe20000000000 */
[----:B------:R-:W-:-:S02]  /*117f0*/  ISETP.GE.AND P0, PT, R14, UR4, PT ;  /* 0x000000040e007c0c */ /* 0x000fc4000bf06270 */
[C---:B------:R-:W-:Y:S02]  /*11800*/  IADD3 R11, R197.reuse, 0x30, RZ ;  /* 0x00000030c50b7810 */ /* 0x040fe40007ffe0ff */
[----:B---3--:R-:W-:-:S04]  /*11810*/  @!P4 LEA R4, P3, R197, R0, 0x2 ;  /* 0x00000000c504c211 */ /* 0x008fc800078610ff */
[----:B0-----:R-:W-:Y:S02]  /*11820*/  @!P4 LEA.HI.X R5, R197, R10, R6, 0x2, P3 ;  /* 0x0000000ac505c211 */ /* 0x001fe400018f1406 */
[----:B------:R-:W-:Y:S02]  /*11830*/  ISETP.GE.AND P3, PT, R12, UR4, PT ;  /* 0x000000040c007c0c */ /* 0x000fe4000bf66270 */
[-C--:B------:R-:W-:Y:S01]  /*11840*/  @!P1 LEA R6, P5, R24, R0.reuse, 0x2 ;  /* 0x0000000018069211 */ /* 0x080fe200078a10ff */
[----:B------:R0:W-:Y:S01]  /*11850*/  @!P4 ST.E.64 desc[UR42][R4.64], R26 ;  /* 0x0000001a0400c985 */ /* 0x0001e2000c101b2a */
[----:B------:R-:W-:Y:S02]  /*11860*/  ISETP.GE.AND P4, PT, R13, UR4, PT ;  /* 0x000000040d007c0c */ /* 0x000fe4000bf86270 */
[----:B0-----:R-:W-:-:S04]  /*11870*/  @!P2 LEA R4, P6, R15, R0, 0x2 ;  /* 0x000000000f04a211 */ /* 0x001fc800078c10ff */
[----:B------:R-:W-:Y:S01]  /*11880*/  @!P2 LEA.HI.X R5, R15, R10, R25, 0x2, P6 ;  /* 0x0000000a0f05a211 */ /* 0x000fe200030f1419 */
[C---:B------:R-:W-:Y:S01]  /*11890*/  VIADD R25, R197.reuse, 0x10 ;  /* 0x00000010c5197836 */ /* 0x040fe20000000000 */
[----:B------:R-:W-:Y:S01]  /*118a0*/  @!P0 LEA R8, P6, R14, R0, 0x2 ;  /* 0x000000000e088211 */ /* 0x000fe200078c10ff */
[C---:B------:R-:W-:Y:S02]  /*118b0*/  VIADD R15, R197.reuse, 0x18 ;  /* 0x00000018c50f7836 */ /* 0x040fe40000000000 */
[----:B------:R0:W-:Y:S01]  /*118c0*/  @!P2 ST.E.64 desc[UR42][R4.64], R30 ;  /* 0x0000001e0400a985 */ /* 0x0001e2000c101b2a */
[----:B------:R-:W-:Y:S02]  /*118d0*/  SHF.R.S32.HI R25, RZ, 0x1f, R25 ;  /* 0x0000001fff197819 */ /* 0x000fe40000011419 */
[----:B------:R-:W-:Y:S02]  /*118e0*/  SHF.R.S32.HI R15, RZ, 0x1f, R15 ;  /* 0x0000001fff0f7819 */ /* 0x000fe4000001140f */
[-C--:B------:R-:W-:Y:S01]  /*118f0*/  @!P1 LEA.HI.X R7, R24, R10.reuse, R25, 0x2, P5 ;  /* 0x0000000a18079211 */ /* 0x080fe200028f1419 */
[C---:B------:R-:W-:Y:S01]  /*11900*/  VIADD R25, R197.reuse, 0x20 ;  /* 0x00000020c5197836 */ /* 0x040fe20000000000 */
[----:B------:R-:W-:Y:S01]  /*11910*/  @!P0 LEA.HI.X R9, R14, R10, R15, 0x2, P6 ;  /* 0x0000000a0e098211 */ /* 0x000fe200030f140f */
[----:B------:R-:W-:Y:S01]  /*11920*/  VIADD R15, R197, 0x38 ;  /* 0x00000038c50f7836 */ /* 0x000fe20000000000 */
[----:B------:R-:W-:Y:S01]  /*11930*/  ISETP.GE.AND P5, PT, R11, UR4, PT ;  /* 0x000000040b007c0c */ /* 0x000fe2000bfa6270 */
[----:B------:R1:W-:Y:S01]  /*11940*/  @!P1 ST.E.64 desc[UR42][R6.64], R34 ;  /* 0x0000002206009985 */ /* 0x0003e2000c101b2a */
[----:B------:R-:W-:Y:S01]  /*11950*/  SHF.R.S32.HI R25, RZ, 0x1f, R25 ;  /* 0x0000001fff197819 */ /* 0x000fe20000011419 */
[----:B------:R-:W-:Y:S01]  /*11960*/  VIADD R14, R197, 0x48 ;  /* 0x00000048c50e7836 */ /* 0x000fe20000000000 */
[C---:B0-----:R-:W-:Y:S01]  /*11970*/  @!P3 LEA R4, P1, R12.reuse, R0, 0x2 ;  /* 0x000000000c04b211 */ /* 0x041fe200078210ff */
[----:B------:R0:W-:Y:S01]  /*11980*/  @!P0 ST.E.64 desc[UR42][R8.64], R38 ;  /* 0x0000002608008985 */ /* 0x0001e2000c101b2a */
[----:B------:R-:W-:Y:S01]  /*11990*/  ISETP.GE.AND P0, PT, R15, UR4, PT ;  /* 0x000000040f007c0c */ /* 0x000fe2000bf06270 */
[C---:B------:R-:W-:Y:S01]  /*119a0*/  VIADD R24, R197.reuse, 0x40 ;  /* 0x00000040c5187836 */ /* 0x040fe20000000000 */
[----:B------:R-:W-:Y:S01]  /*119b0*/  @!P3 LEA.HI.X R5, R12, R10, R25, 0x2, P1 ;  /* 0x0000000a0c05b211 */ /* 0x000fe200008f1419 */
[----:B------:R-:W-:-:S02]  /*119c0*/  VIADD R25, R197, 0x28 ;  /* 0x00000028c5197836 */ /* 0x000fc40000000000 */
[----:B------:R-:W-:Y:S01]  /*119d0*/  VIADD R12, R197, 0x30 ;  /* 0x00000030c50c7836 */ /* 0x000fe20000000000 */
[----:B------:R-:W-:Y:S01]  /*119e0*/  ISETP.GE.AND P1, PT, R24, UR4, PT ;  /* 0x0000000418007c0c */ /* 0x000fe2000bf26270 */
[----:B------:R2:W-:Y:S01]  /*119f0*/  @!P3 ST.E.64 desc[UR42][R4.64], R42 ;  /* 0x0000002a0400b985 */ /* 0x0005e2000c101b2a */
[C---:B-1----:R-:W-:Y:S02]  /*11a00*/  @!P4 LEA R6, P2, R13.reuse, R0, 0x2 ;  /* 0x000000000d06c211 */ /* 0x042fe400078410ff */
[----:B------:R-:W-:Y:S02]  /*11a10*/  SHF.R.S32.HI R25, RZ, 0x1f, R25 ;  /* 0x0000001fff197819 */ /* 0x000fe40000011419 */
[----:B------:R-:W-:Y:S02]  /*11a20*/  SHF.R.S32.HI R12, RZ, 0x1f, R12 ;  /* 0x0000001fff0c7819 */ /* 0x000fe4000001140c */
[----:B------:R-:W-:Y:S01]  /*11a30*/  @!P4 LEA.HI.X R7, R13, R10, R25, 0x2, P2 ;  /* 0x0000000a0d07c211 */ /* 0x000fe200010f1419 */
[----:B------:R-:W-:Y:S01]  /*11a40*/  VIADD R25, R197, 0x38 ;  /* 0x00000038c5197836 */ /* 0x000fe20000000000 */
[----:B0-----:R-:W-:Y:S01]  /*11a50*/  @!P5 LEA R8, P6, R11, R0, 0x2 ;  /* 0x000000000b08d211 */ /* 0x001fe200078c10ff */
[----:B------:R-:W-:Y:S01]  /*11a60*/  VIADD R13, R197, 0x58 ;  /* 0x00000058c50d7836 */ /* 0x000fe20000000000 */
[----:B------:R-:W-:Y:S01]  /*11a70*/  ISETP.GE.AND P2, PT, R14, UR4, PT ;  /* 0x000000040e007c0c */ /* 0x000fe2000bf46270 */
[----:B------:R0:W-:Y:S01]  /*11a80*/  @!P4 ST.E.64 desc[UR42][R6.64], R46 ;  /* 0x0000002e0600c985 */ /* 0x0001e2000c101b2a */
[----:B------:R-:W-:Y:S01]  /*11a90*/  @!P5 LEA.HI.X R9, R11, R10, R12, 0x2, P6 ;  /* 0x0000000a0b09d211 */ /* 0x000fe200030f140c */
[----:B------:R-:W-:Y:S01]  /*11aa0*/  VIADD R12, R197, 0x50 ;  /* 0x00000050c50c7836 */ /* 0x000fe20000000000 */
[----:B--2---:R-:W-:Y:S01]  /*11ab0*/  @!P0 LEA R4, P6, R15, R0, 0x2 ;  /* 0x000000000f048211 */ /* 0x004fe200078c10ff */
[----:B------:R-:W-:Y:S01]  /*11ac0*/  VIADD R11, R197, 0x60 ;  /* 0x00000060c50b7836 */ /* 0x000fe20000000000 */
[----:B------:R-:W-:Y:S01]  /*11ad0*/  SHF.R.S32.HI R25, RZ, 0x1f, R25 ;  /* 0x0000001fff197819 */ /* 0x000fe20000011419 */
[----:B------:R1:W-:Y:S01]  /*11ae0*/  @!P5 ST.E.64 desc[UR42][R8.64], R50 ;  /* 0x000000320800d985 */ /* 0x0003e2000c101b2a */
[----:B------:R-:W-:-:S02]  /*11af0*/  ISETP.GE.AND P3, PT, R12, UR4, PT ;  /* 0x000000040c007c0c */ /* 0x000fc4000bf66270 */
[----:B------:R-:W-:Y:S01]  /*11b00*/  @!P0 LEA.HI.X R5, R15, R10, R25, 0x2, P6 ;  /* 0x0000000a0f058211 */ /* 0x000fe200030f1419 */
[----:B------:R-:W-:Y:S01]  /*11b10*/  VIADD R15, R197, 0x48 ;  /* 0x00000048c50f7836 */ /* 0x000fe20000000000 */
[----:B------:R-:W-:Y:S01]  /*11b20*/  ISETP.GE.AND P4, PT, R13, UR4, PT ;  /* 0x000000040d007c0c */ /* 0x000fe2000bf86270 */
[----:B------:R-:W-:Y:S01]  /*11b30*/  VIADD R25, R197, 0x40 ;  /* 0x00000040c5197836 */ /* 0x000fe20000000000 */
[-C--:B0-----:R-:W-:Y:S01]  /*11b40*/  @!P1 LEA R6, P5, R24, R0.reuse, 0x2 ;  /* 0x0000000018069211 */ /* 0x081fe200078a10ff */
[----:B------:R0:W-:Y:S01]  /*11b50*/  @!P0 ST.E.64 desc[UR42][R4.64], R54 ;  /* 0x0000003604008985 */ /* 0x0001e2000c101b2a */
[----:B------:R-:W-:Y:S02]  /*11b60*/  SHF.R.S32.HI R15, RZ, 0x1f, R15 ;  /* 0x0000001fff0f7819 */ /* 0x000fe4000001140f */
[----:B------:R-:W-:Y:S02]  /*11b70*/  SHF.R.S32.HI R25, RZ, 0x1f, R25 ;  /* 0x0000001fff197819 */ /* 0x000fe40000011419 */
[----:B-1----:R-:W-:-:S02]  /*11b80*/  @!P2 LEA R8, P6, R14, R0, 0x2 ;  /* 0x000000000e08a211 */ /* 0x002fc400078c10ff */
[-C--:B------:R-:W-:Y:S02]  /*11b90*/  @!P1 LEA.HI.X R7, R24, R10.reuse, R25, 0x2, P5 ;  /* 0x0000000a18079211 */ /* 0x080fe400028f1419 */
[----:B------:R-:W-:Y:S01]  /*11ba0*/  @!P2 LEA.HI.X R9, R14, R10, R15, 0x2, P6 ;  /* 0x0000000a0e09a211 */ /* 0x000fe200030f140f */
[----:B------:R-:W-:Y:S01]  /*11bb0*/  VIADD R14, R197, 0x50 ;  /* 0x00000050c50e7836 */ /* 0x000fe20000000000 */
[----:B------:R-:W-:Y:S01]  /*11bc0*/  ISETP.GE.AND P5, PT, R11, UR4, PT ;  /* 0x000000040b007c0c */ /* 0x000fe2000bfa6270 */
[----:B------:R1:W-:Y:S01]  /*11bd0*/  @!P1 ST.E.64 desc[UR42][R6.64], R58 ;  /* 0x0000003a06009985 */ /* 0x0003e2000c101b2a */
[----:B------:R-:W-:Y:S02]  /*11be0*/  ISETP.GE.AND P0, PT, R220, UR4, PT ;  /* 0x00000004dc007c0c */ /* 0x000fe4000bf06270 */
[----:B0-----:R-:W-:Y:S01]  /*11bf0*/  @!P3 LEA R4, P6, R12, R0, 0x2 ;  /* 0x000000000c04b211 */ /* 0x001fe200078c10ff */
[----:B------:R0:W-:Y:S01]  /*11c00*/  @!P2 ST.E.64 desc[UR42][R8.64], R62 ;  /* 0x0000003e0800a985 */ /* 0x0001e2000c101b2a */
[----:B------:R-:W-:-:S02]  /*11c10*/  SHF.R.S32.HI R14, RZ, 0x1f, R14 ;  /* 0x0000001fff0e7819 */ /* 0x000fc4000001140e */
[----:B------:R-:W-:Y:S02]  /*11c20*/  ISETP.GE.AND P1, PT, R218, UR4, PT ;  /* 0x00000004da007c0c */ /* 0x000fe4000bf26270 */
[----:B------:R-:W-:Y:S01]  /*11c30*/  @!P3 LEA.HI.X R5, R12, R10, R14, 0x2, P6 ;  /* 0x0000000a0c05b211 */ /* 0x000fe200030f140e */
[C---:B------:R-:W-:Y:S02]  /*11c40*/  VIADD R14, R197.reuse, 0x58 ;  /* 0x00000058c50e7836 */ /* 0x040fe40000000000 */
[----:B------:R-:W-:Y:S01]  /*11c50*/  VIADD R12, R197, 0x60 ;  /* 0x00000060c50c7836 */ /* 0x000fe20000000000 */
[----:B-1----:R-:W-:Y:S01]  /*11c60*/  @!P4 LEA R6, P2, R13, R0, 0x2 ;  /* 0x000000000d06c211 */ /* 0x002fe200078410ff */
[----:B------:R1:W-:Y:S01]  /*11c70*/  @!P3 ST.E.64 desc[UR42][R4.64], R66 ;  /* 0x000000420400b985 */ /* 0x0003e2000c101b2a */
[----:B------:R-:W-:Y:S02]  /*11c80*/  SHF.R.S32.HI R14, RZ, 0x1f, R14 ;  /* 0x0000001fff0e7819 */ /* 0x000fe4000001140e */
[----:B------:R-:W-:-:S02]  /*11c90*/  SHF.R.S32.HI R12, RZ, 0x1f, R12 ;  /* 0x0000001fff0c7819 */ /* 0x000fc4000001140c */
[----:B------:R-:W-:Y:S02]  /*11ca0*/  @!P4 LEA.HI.X R7, R13, R10, R14, 0x2, P2 ;  /* 0x0000000a0d07c211 */ /* 0x000fe400010f140e */
[----:B------:R-:W-:Y:S02]  /*11cb0*/  ISETP.GE.AND P2, PT, R196, UR4, PT ;  /* 0x00000004c4007c0c */ /* 0x000fe4000bf46270 */
[C---:B0-----:R-:W-:Y:S01]  /*11cc0*/  @!P5 LEA R8, P6, R11.reuse, R0, 0x2 ;  /* 0x000000000b08d211 */ /* 0x041fe200078c10ff */
[----:B------:R0:W-:Y:S03]  /*11cd0*/  @!P4 ST.E.64 desc[UR42][R6.64], R70 ;  /* 0x000000460600c985 */ /* 0x0001e6000c101b2a */
[----:B------:R-:W-:Y:S02]  /*11ce0*/  @!P5 LEA.HI.X R9, R11, R10, R12, 0x2, P6 ;  /* 0x0000000a0b09d211 */ /* 0x000fe400030f140c */
[----:B-1----:R-:W-:-:S03]  /*11cf0*/  @!P0 LEA R4, P4, R220, R0, 0x2 ;  /* 0x00000000dc048211 */ /* 0x002fc600078810ff */
[----:B------:R1:W-:Y:S01]  /*11d00*/  @!P5 ST.E.64 desc[UR42][R8.64], R74 ;  /* 0x0000004a0800d985 */ /* 0x0003e2000c101b2a */
[----:B------:R-:W-:Y:S02]  /*11d10*/  @!P0 LEA.HI.X R5, R220, R10, R222, 0x2, P4 ;  /* 0x0000000adc058211 */ /* 0x000fe400020f14de */
[----:B------:R-:W-:Y:S02]  /*11d20*/  ISETP.GE.AND P4, PT, R181, UR4, PT ;  /* 0x00000004b5007c0c */ /* 0x000fe4000bf86270 */
[----:B------:R-:W-:Y:S01]  /*11d30*/  ISETP.GE.AND P5, PT, R183, UR4, PT ;  /* 0x00000004b7007c0c */ /* 0x000fe2000bfa6270 */
[----:B------:R2:W-:Y:S01]  /*11d40*/  @!P0 ST.E.64 desc[UR42][R4.64], R78 ;  /* 0x0000004e04008985 */ /* 0x0005e2000c101b2a */
[----:B0-----:R-:W-:-:S04]  /*11d50*/  @!P1 LEA R6, P3, R218, R0, 0x2 ;  /* 0x00000000da069211 */ /* 0x001fc800078610ff */
[----:B------:R-:W-:Y:S02]  /*11d60*/  @!P1 LEA.HI.X R7, R218, R10, R219, 0x2, P3 ;  /* 0x0000000ada079211 */ /* 0x000fe400018f14db */
[----:B------:R-:W-:Y:S02]  /*11d70*/  ISETP.GE.AND P3, PT, R179, UR4, PT ;  /* 0x00000004b3007c0c */ /* 0x000fe4000bf66270 */
[C---:B-1----:R-:W-:Y:S01]  /*11d80*/  @!P2 LEA R8, P6, R196.reuse, R0, 0x2 ;  /* 0x00000000c408a211 */ /* 0x042fe200078c10ff */
[----:B------:R0:W-:Y:S01]  /*11d90*/  @!P1 ST.E.64 desc[UR42][R6.64], R82 ;  /* 0x0000005206009985 */ /* 0x0001e2000c101b2a */
[----:B------:R-:W-:Y:S02]  /*11da0*/  ISETP.GE.AND P1, PT, R175, UR4, PT ;  /* 0x00000004af007c0c */ /* 0x000fe4000bf26270 */
[----:B------:R-:W-:Y:S02]  /*11db0*/  @!P2 LEA.HI.X R9, R196, R10, R217, 0x2, P6 ;  /* 0x0000000ac409a211 */ /* 0x000fe400030f14d9 */
[----:B--2---:R-:W-:-:S03]  /*11dc0*/  @!P5 LEA R4, P6, R183, R0, 0x2 ;  /* 0x00000000b704d211 */ /* 0x004fc600078c10ff */
[----:B------:R1:W-:Y:S01]  /*11dd0*/  @!P2 ST.E.64 desc[UR42][R8.64], R86 ;  /* 0x000000560800a985 */ /* 0x0003e2000c101b2a */
[----:B------:R-:W-:Y:S02]  /*11de0*/  ISETP.GE.AND P2, PT, R177, UR4, PT ;  /* 0x00000004b1007c0c */ /* 0x000fe4000bf46270 */
[----:B------:R-:W-:Y:S02]  /*11df0*/  @!P5 LEA.HI.X R5, R183, R10, R184, 0x2, P6 ;  /* 0x0000000ab705d211 */ /* 0x000fe400030f14b8 */
[----:B0-----:R-:W-:-:S03]  /*11e00*/  @!P4 LEA R6, P0, R181, R0, 0x2 ;  /* 0x00000000b506c211 */ /* 0x001fc600078010ff */
[----:B------:R0:W-:Y:S01]  /*11e10*/  @!P5 ST.E.64 desc[UR42][R4.64], R90 ;  /* 0x0000005a0400d985 */ /* 0x0001e2000c101b2a */
[----:B------:R-:W-:Y:S02]  /*11e20*/  ISETP.GE.AND P5, PT, R171, UR4, PT ;  /* 0x00000004ab007c0c */ /* 0x000fe4000bfa6270 */
[----:B------:R-:W-:Y:S02]  /*11e30*/  @!P4 LEA.HI.X R7, R181, R10, R182, 0x2, P0 ;  /* 0x0000000ab507c211 */ /* 0x000fe400000f14b6 */
[----:B------:R-:W-:Y:S02]  /*11e40*/  ISETP.GE.AND P0, PT, R173, UR4, PT ;  /* 0x00000004ad007c0c */ /* 0x000fe4000bf06270 */
[----:B-1----:R-:W-:Y:S01]  /*11e50*/  @!P3 LEA R8, P6, R179, R0, 0x2 ;  /* 0x00000000b308b211 */ /* 0x002fe200078c10ff */
[----:B------:R1:W-:Y:S01]  /*11e60*/  @!P4 ST.E.64 desc[UR42][R6.64], R94 ;  /* 0x0000005e0600c985 */ /* 0x0003e2000c101b2a */
[----:B------:R-:W-:Y:S02]  /*11e70*/  ISETP.GE.AND P4, PT, R169, UR4, PT ;  /* 0x00000004a9007c0c */ /* 0x000fe4000bf86270 */
[----:B------:R-:W-:-:S02]  /*11e80*/  @!P3 LEA.HI.X R9, R179, R10, R180, 0x2, P6 ;  /* 0x0000000ab309b211 */ /* 0x000fc400030f14b4 */
[----:B0-----:R-:W-:-:S03]  /*11e90*/  @!P2 LEA R4, P6, R177, R0, 0x2 ;  /* 0x00000000b104a211 */ /* 0x001fc600078c10ff */
[----:B------:R0:W-:Y:S01]  /*11ea0*/  @!P3 ST.E.64 desc[UR42][R8.64], R98 ;  /* 0x000000620800b985 */ /* 0x0001e2000c101b2a */
[----:B------:R-:W-:Y:S02]  /*11eb0*/  @!P2 LEA.HI.X R5, R177, R10, R178, 0x2, P6 ;  /* 0x0000000ab105a211 */ /* 0x000fe400030f14b2 */
[----:B-1----:R-:W-:-:S03]  /*11ec0*/  @!P1 LEA R6, P3, R175, R0, 0x2 ;  /* 0x00000000af069211 */ /* 0x002fc600078610ff */
[----:B------:R1:W-:Y:S01]  /*11ed0*/  @!P2 ST.E.64 desc[UR42][R4.64], R102 ;  /* 0x000000660400a985 */ /* 0x0003e2000c101b2a */
[----:B------:R-:W-:Y:S02]  /*11ee0*/  @!P1 LEA.HI.X R7, R175, R10, R176, 0x2, P3 ;  /* 0x0000000aaf079211 */ /* 0x000fe400018f14b0 */
[----:B------:R-:W-:Y:S02]  /*11ef0*/  ISETP.GE.AND P3, PT, R167, UR4, PT ;  /* 0x00000004a7007c0c */ /* 0x000fe4000bf66270 */
[C---:B0-----:R-:W-:Y:S01]  /*11f00*/  @!P0 LEA R8, P6, R173.reuse, R0, 0x2 ;  /* 0x00000000ad088211 */ /* 0x041fe200078c10ff */
[----:B------:R0:W-:Y:S03]  /*11f10*/  @!P1 ST.E.64 desc[UR42][R6.64], R106 ;  /* 0x0000006a06009985 */ /* 0x0001e6000c101b2a */
[----:B------:R-:W-:Y:S02]  /*11f20*/  @!P0 LEA.HI.X R9, R173, R10, R174, 0x2, P6 ;  /* 0x0000000aad098211 */ /* 0x000fe400030f14ae */
[----:B-1----:R-:W-:-:S03]  /*11f30*/  @!P5 LEA R4, P1, R171, R0, 0x2 ;  /* 0x00000000ab04d211 */ /* 0x002fc600078210ff */
[----:B------:R1:W-:Y:S01]  /*11f40*/  @!P0 ST.E.64 desc[UR42][R8.64], R110 ;  /* 0x0000006e08008985 */ /* 0x0003e2000c101b2a */
[----:B------:R-:W-:Y:S02]  /*11f50*/  ISETP.GE.AND P0, PT, R165, UR4, PT ;  /* 0x00000004a5007c0c */ /* 0x000fe4000bf06270 */
[----:B------:R-:W-:Y:S02]  /*11f60*/  @!P5 LEA.HI.X R5, R171, R10, R172, 0x2, P1 ;  /* 0x0000000aab05d211 */ /* 0x000fe400008f14ac */
[----:B------:R-:W-:Y:S02]  /*11f70*/  ISETP.GE.AND P1, PT, R163, UR4, PT ;  /* 0x00000004a3007c0c */ /* 0x000fe4000bf26270 */
[C---:B0-----:R-:W-:Y:S01]  /*11f80*/  @!P4 LEA R6, P2, R169.reuse, R0, 0x2 ;  /* 0x00000000a906c211 */ /* 0x041fe200078410ff */
[----:B------:R0:W-:Y:S03]  /*11f90*/  @!P5 ST.E.64 desc[UR42][R4.64], R114 ;  /* 0x000000720400d985 */ /* 0x0001e6000c101b2a */
[----:B------:R-:W-:-:S02]  /*11fa0*/  @!P4 LEA.HI.X R7, R169, R10, R170, 0x2, P2 ;  /* 0x0000000aa907c211 */ /* 0x000fc400010f14aa */
[----:B------:R-:W-:Y:S02]  /*11fb0*/  ISETP.GE.AND P2, PT, R157, UR4, PT ;  /* 0x000000049d007c0c */ /* 0x000fe4000bf46270 */
[----:B-1----:R-:W-:Y:S01]  /*11fc0*/  @!P3 LEA R8, P6, R167, R0, 0x2 ;  /* 0x00000000a708b211 */ /* 0x002fe200078c10ff */
[----:B------:R1:W-:Y:S01]  /*11fd0*/  @!P4 ST.E.64 desc[UR42][R6.64], R118 ;  /* 0x000000760600c985 */ /* 0x0003e2000c101b2a */
[----:B------:R-:W-:Y:S02]  /*11fe0*/  ISETP.GE.AND P4, PT, R161, UR4, PT ;  /* 0x00000004a1007c0c */ /* 0x000fe4000bf86270 */
[----:B------:R-:W-:Y:S02]  /*11ff0*/  @!P3 LEA.HI.X R9, R167, R10, R168, 0x2, P6 ;  /* 0x0000000aa709b211 */ /* 0x000fe400030f14a8 */
[----:B0-----:R-:W-:-:S03]  /*12000*/  @!P1 LEA R4, P6, R163, R0, 0x2 ;  /* 0x00000000a3049211 */ /* 0x001fc600078c10ff */
[----:B------:R0:W-:Y:S01]  /*12010*/  @!P3 ST.E.64 desc[UR42][R8.64], R122 ;  /* 0x0000007a0800b985 */ /* 0x0001e2000c101b2a */
[----:B------:R-:W-:Y:S02]  /*12020*/  ISETP.GE.AND P3, PT, R159, UR4, PT ;  /* 0x000000049f007c0c */ /* 0x000fe4000bf66270 */
[----:B------:R-:W-:Y:S02]  /*12030*/  @!P1 LEA.HI.X R5, R163, R10, R164, 0x2, P6 ;  /* 0x0000000aa3059211 */ /* 0x000fe400030f14a4 */
[----:B-1----:R-:W-:-:S04]  /*12040*/  @!P0 LEA R6, P5, R165, R0, 0x2 ;  /* 0x00000000a5068211 */ /* 0x002fc800078a10ff */
[----:B------:R-:W-:Y:S02]  /*12050*/  @!P0 LEA.HI.X R7, R165, R10, R166, 0x2, P5 ;  /* 0x0000000aa5078211 */ /* 0x000fe400028f14a6 */
[----:B------:R-:W-:-:S03]  /*12060*/  ISETP.GE.AND P5, PT, R152, UR4, PT ;  /* 0x0000000498007c0c */ /* 0x000fc6000bfa6270 */
[----:B------:R1:W-:Y:S04]  /*12070*/  @!P0 ST.E.64 desc[UR42][R6.64], R126 ;  /* 0x0000007e06008985 */ /* 0x0003e8000c101b2a */
[----:B------:R2:W-:Y:S01]  /*12080*/  @!P1 ST.E.64 desc[UR42][R4.64], R130 ;  /* 0x0000008204009985 */ /* 0x0005e2000c101b2a */
[----:B0-----:R-:W-:-:S04]  /*12090*/  @!P2 LEA R8, P1, R157, R0, 0x2 ;  /* 0x000000009d08a211 */ /* 0x001fc800078210ff */
[----:B------:R-:W-:Y:S02]  /*120a0*/  @!P2 LEA.HI.X R9, R157, R10, R158, 0x2, P1 ;  /* 0x0000000a9d09a211 */ /* 0x000fe400008f149e */
[-C--:B-1----:R-:W-:Y:S02]  /*120b0*/  @!P4 LEA R6, P0, R161, R0.reuse, 0x2 ;  /* 0x00000000a106c211 */ /* 0x082fe400078010ff */
[----:B--2---:R-:W-:Y:S02]  /*120c0*/  @!P3 LEA R4, P6, R159, R0, 0x2 ;  /* 0x000000009f04b211 */ /* 0x004fe400078c10ff */
[----:B------:R-:W-:Y:S02]  /*120d0*/  @!P4 LEA.HI.X R7, R161, R10, R162, 0x2, P0 ;  /* 0x0000000aa107c211 */ /* 0x000fe400000f14a2 */
[C---:B------:R-:W-:Y:S02]  /*120e0*/  @!P5 LEA R12, P0, R152.reuse, R0, 0x2 ;  /* 0x00000000980cd211 */ /* 0x040fe400078010ff */
[-C--:B------:R-:W-:Y:S01]  /*120f0*/  @!P3 LEA.HI.X R5, R159, R10.reuse, R160, 0x2, P6 ;  /* 0x0000000a9f05b211 */ /* 0x080fe200030f14a0 */
[----:B------:R4:W-:Y:S01]  /*12100*/  @!P4 ST.E.64 desc[UR42][R6.64], R134 ;  /* 0x000000860600c985 */ /* 0x0009e2000c101b2a */
[----:B------:R-:W-:-:S02]  /*12110*/  @!P5 LEA.HI.X R13, R152, R10, R156, 0x2, P0 ;  /* 0x0000000a980dd211 */ /* 0x000fc400000f149c */
[----:B------:R-:W-:Y:S01]  /*12120*/  ISETP.GE.AND P0, PT, R20, UR4, PT ;  /* 0x0000000414007c0c */ /* 0x000fe2000bf06270 */
[----:B------:R4:W-:Y:S04]  /*12130*/  @!P3 ST.E.64 desc[UR42][R4.64], R138 ;  /* 0x0000008a0400b985 */ /* 0x0009e8000c101b2a */
[----:B------:R4:W-:Y:S04]  /*12140*/  @!P2 ST.E.64 desc[UR42][R8.64], R142 ;  /* 0x0000008e0800a985 */ /* 0x0009e8000c101b2a */
[----:B------:R4:W-:Y:S04]  /*12150*/  @!P5 ST.E.64 desc[UR42][R12.64], R146 ;  /* 0x000000920c00d985 */ /* 0x0009e8000c101b2a */
[----:B------:R-:W-:Y:S05]  /*12160*/  @P0 BRA `(.L_x_719) ;  /* 0x0000001000280947 */ /* 0x000fea0003800000 */
[----:B----4-:R-:W-:-:S04]  /*12170*/  LEA R4, P0, R20, R0, 0x2 ;  /* 0x0000000014047211 */ /* 0x010fc800078010ff */
[----:B------:R-:W-:-:S05]  /*12180*/  LEA.HI.X R5, R20, R10, R21, 0x2, P0 ;  /* 0x0000000a14057211 */ /* 0x000fca00000f1415 */
[----:B------:R0:W-:Y:S01]  /*12190*/  ST.E.64 desc[UR42][R4.64], R150 ;  /* 0x0000009604007985 */ /* 0x0001e2000c101b2a */
[----:B------:R-:W-:Y:S05]  /*121a0*/  BRA `(.L_x_719) ;  /* 0x0000001000187947 */ /* 0x000fea0003800000 */
.L_x_713:
[----:B------:R-:W4:Y:S01]  /*121b0*/  LDL.LU R6, [R1+0x20] ;  /* 0x0000200001067983 */ /* 0x000f220000300800 */
[----:B------:R-:W-:Y:S01]  /*121c0*/  ULDC.64 UR6, c[0x0][0xc08] ;  /* 0x0003020000067ab9 */ /* 0x000fe20000000a00 */
[----:B------:R-:W-:Y:S02]  /*121d0*/  ULDC.64 UR4, c[0x0][0xc00] ;  /* 0x0003000000047ab9 */ /* 0x000fe40000000a00 */
[----:B------:R-:W2:Y:S04]  /*121e0*/  LDL.LU R0, [R1+0x24] ;  /* 0x0000240001007983 */ /* 0x000ea80000300800 */
[----:B01----:R-:W3:Y:S01]  /*121f0*/  LDL R10, [R1+0x1c] ;  /* 0x00001c00010a7983 */ /* 0x003ee20000100800 */
[----:B------:R-:W-:Y:S01]  /*12200*/  ISETP.NE.U32.AND P1, PT, RZ, UR6, PT ;  /* 0x00000006ff007c0c */ /* 0x000fe2000bf25070 */
[----:B------:R-:W-:Y:S01]  /*12210*/  IMAD.MOV.U32 R3, RZ, RZ, RZ ;  /* 0x000000ffff037224 */ /* 0x000fe200078e00ff */
[----:B------:R-:W-:-:S02]  /*12220*/  ISETP.NE.U32.AND P0, PT, RZ, UR4, PT ;  /* 0x00000004ff007c0c */ /* 0x000fc4000bf05070 */
[----:B------:R-:W-:Y:S02]  /*12230*/  ISETP.NE.AND.EX P1, PT, RZ, UR7, PT, P1 ;  /* 0x00000007ff007c0c */ /* 0x000fe4000bf25310 */
[----:B------:R-:W-:Y:S01]  /*12240*/  ISETP.NE.AND.EX P0, PT, RZ, UR5, PT, P0 ;  /* 0x00000005ff007c0c */ /* 0x000fe2000bf05300 */
[----:B------:R-:W0:Y:S01]  /*12250*/  S2R R8, SR_TID.X ;  /* 0x0000000000087919 */ /* 0x000e220000002100 */
[----:B----4-:R-:W-:-:S04]  /*12260*/  IADD3 R4, P2, R6, UR4, RZ ;  /* 0x0000000406047c10 */ /* 0x010fc8000ff5e0ff */
[----:B--2---:R-:W-:-:S05]  /*12270*/  IADD3.X R5, R0, UR5, RZ, P2, !PT ;  /* 0x0000000500057c10 */ /* 0x004fca00097fe4ff */
[----:B------:R-:W-:Y:S01]  /*12280*/  @P1 IADD3 R6, P2, R6, UR6, RZ ;  /* 0x0000000606061c10 */ /* 0x000fe2000ff5e0ff */
[----:B------:R-:W-:Y:S01]  /*12290*/  ULDC UR4, c[0x0][0xa88] ;  /* 0x0002a20000047ab9 */ /* 0x000fe20000000800 */
[----:B------:R1:W5:Y:S02]  /*122a0*/  @P0 LDG.E R3, desc[UR42][R4.64] ;  /* 0x0000002a04030981 */ /* 0x000364000c1e1900 */
[----:B------:R-:W-:Y:S01]  /*122b0*/  @P1 IADD3.X R7, R0, UR7, RZ, P2, !PT ;  /* 0x0000000700071c10 */ /* 0x000fe200097fe4ff */
[----:B------:R-:W-:-:S06]  /*122c0*/  IMAD.U32 R0, RZ, RZ, UR4 ;  /* 0x00000004ff007e24 */ /* 0x000fcc000f8e00ff */
[----:B------:R1:W5:Y:S01]  /*122d0*/  @P1 LDG.E R0, desc[UR42][R6.64] ;  /* 0x0000002a06001981 */ /* 0x000362000c1e1900 */
[----:B---3--:R-:W-:Y:S02]  /*122e0*/  ISETP.NE.AND P2, PT, R10, RZ, PT ;  /* 0x000000ff0a00720c */ /* 0x008fe40003f45270 */
[----:B0-----:R-:W-:-:S04]  /*122f0*/  IADD3 R9, R8, -0x80, RZ ;  /* 0xffffff8008097810 */ /* 0x001fc80007ffe0ff */
[----:B------:R-:W-:-:S07]  /*12300*/  ISETP.GT.AND P3, PT, R9, 0x3f, PT ;  /* 0x0000003f0900780c */ /* 0x000fce0003f64270 */
[----:B------:R-:W0:Y:S02]  /*12310*/  @!P2 LDC R10, c[0x0][0xad4] ;  /* 0x0002b500ff0aab82 */ /* 0x000e240000000800 */
[----:B0-----:R1:W-:Y:S01]  /*12320*/  @!P2 STL [R1+0x1c], R10 ;  /* 0x00001c0a0100a387 */ /* 0x0013e20000100800 */
[----:B------:R-:W-:Y:S01]  /*12330*/  ISETP.GT.AND P2, PT, R10, 0x1, PT ;  /* 0x000000010a00780c */ /* 0x000fe20003f44270 */
[----:B------:R-:W-:-:S12]  /*12340*/  @P1 BRA `(.L_x_722) ;  /* 0x0000000000101947 */ /* 0x000fd80003800000 */
[----:B------:R-:W-:Y:S05]  /*12350*/  @!P0 BRA `(.L_x_722) ;  /* 0x00000000000c8947 */ /* 0x000fea0003800000 */
[----:B-1----:R-:W2:Y:S04]  /*12360*/  LDG.E R7, desc[UR42][R4.64] ;  /* 0x0000002a04077981 */ /* 0x002ea8000c1e1900 */
[----:B-----5:R-:W2:Y:S02]  /*12370*/  LDG.E R0, desc[UR42][R4.64+0x4] ;  /* 0x0000042a04007981 */ /* 0x020ea4000c1e1900 */
[----:B--2---:R-:W-:-:S07]  /*12380*/  IMAD.IADD R0, R0, 0x1, -R7 ;  /* 0x0000000100007824 */ /* 0x004fce00078e0a07 */
.L_x_722:
[----:B-1----:R-:W2:Y:S04]  /*12390*/  LDL.LU R5, [R1+0x18] ;  /* 0x0000180001057983 */ /* 0x002ea80000300800 */
[----:B------:R-:W3:Y:S01]  /*123a0*/  LDL.LU R4, [R1+0x40] ;  /* 0x0000400001047983 */ /* 0x000ee20000300800 */
[----:B------:R-:W-:Y:S01]  /*123b0*/  BSSY B1, `(.L_x_723) ;  /* 0x0000038000017945 */ /* 0x000fe20003800000 */
[----:B-----5:R-:W-:Y:S02]  /*123c0*/  SHF.R.S32.HI R26, RZ, 0x1f, R3 ;  /* 0x0000001fff1a7819 */ /* 0x020fe40000011403 */
[----:B--2---:R-:W-:Y:S02]  /*123d0*/  SEL R21, R5, RZ, !P0 ;  /* 0x000000ff05157207 */ /* 0x004fe40004000000 */
[----:B---3--:R-:W-:Y:S01]  /*123e0*/  SEL R28, R4, RZ, !P0 ;  /* 0x000000ff041c7207 */ /* 0x008fe20004000000 */
[----:B------:R-:W-:Y:S06]  /*123f0*/  @P3 BRA `(.L_x_724) ;  /* 0x0000000000cc3947 */ /* 0x000fec0003800000 */
[----:B------:R-:W2:Y:S01]  /*12400*/  LDL R4, [R1+0x28] ;  /* 0x0000280001047983 */ /* 0x000ea20000100800 */
[----:B------:R-:W0:Y:S02]  /*12410*/  LDC R31, c[0x0][0xbe8] ;  /* 0x0002fa00ff1f7b82 */ /* 0x000e240000000800 */
[----:B0-----:R-:W-:Y:S02]  /*12420*/  IMAD R5, R0, R31, RZ ;  /* 0x0000001f00057224 */ /* 0x001fe400078e02ff */
[----:B--2---:R-:W-:-:S04]  /*12430*/  IMAD R4, R4, 0x40, R8 ;  /* 0x0000004004047824 */ /* 0x004fc800078e0208 */
[----:B------:R-:W-:-:S05]  /*12440*/  VIADD R30, R4, 0xffffff80 ;  /* 0xffffff80041e7836 */ /* 0x000fca0000000000 */
[----:B------:R-:W-:-:S13]  /*12450*/  ISETP.GE.AND P0, PT, R30, R5, PT ;  /* 0x000000051e00720c */ /* 0x000fda0003f06270 */
[----:B------:R-:W-:Y:S05]  /*12460*/  @P0 BRA `(.L_x_724) ;  /* 0x0000000000b00947 */ /* 0x000fea0003800000 */
[----:B------:R-:W2:Y:S01]  /*12470*/  LDL.LU R32, [R1+0x38] ;  /* 0x0000380001207983 */ /* 0x000ea20000300800 */
[----:B------:R-:W-:Y:S01]  /*12480*/  IMAD.MOV.U32 R24, RZ, RZ, 0x9b8 ;  /* 0x000009b8ff187424 */ /* 0x000fe200078e00ff */
[----:B------:R-:W-:Y:S01]  /*12490*/  ISETP.GT.AND P0, PT, R10, 0x1, PT ;  /* 0x000000010a00780c */ /* 0x000fe20003f04270 */
[----:B------:R-:W-:Y:S01]  /*124a0*/  IMAD.MOV.U32 R25, RZ, RZ, R30 ;  /* 0x000000ffff197224 */ /* 0x000fe200078e001e */
[----:B------:R-:W-:Y:S01]  /*124b0*/  ISETP.NE.AND P1, PT, R31, 0x1, PT ;  /* 0x000000011f00780c */ /* 0x000fe20003f25270 */
[----:B------:R-:W0:Y:S01]  /*124c0*/  LDC.64 R10, c[0x0][0xba8] ;  /* 0x0002ea00ff0a7b82 */ /* 0x000e220000000a00 */
[----:B------:R-:W-:-:S07]  /*124d0*/  SEL R24, R24, 0x978, P0 ;  /* 0x0000097818187807 */ /* 0x000fce0000000000 */
[----:B------:R-:W1:Y:S08]  /*124e0*/  LDC.64 R4, c[0x0][R24+0x220] ;  /* 0x0000880018047b82 */ /* 0x000e700000000a00 */
[----:B------:R-:W3:Y:S08]  /*124f0*/  LDC.64 R12, c[0x0][R24+0x218] ;  /* 0x00008600180c7b82 */ /* 0x000ef00000000a00 */
[----:B------:R-:W4:Y:S08]  /*12500*/  LDC.64 R6, c[0x0][R24+0x228] ;  /* 0x00008a0018067b82 */ /* 0x000f300000000a00 */
[----:B------:R-:W5:Y:S08]  /*12510*/  @P1 LDC R15, c[0x0][0xbec] ;  /* 0x0002fb00ff0f1b82 */ /* 0x000f700000000800 */
[----:B------:R-:W4:Y:S08]  /*12520*/  LDC.64 R8, c[0x0][R24+0x210] ;  /* 0x0000840018087b82 */ /* 0x000f300000000a00 */
[----:B------:R-:W4:Y:S01]  /*12530*/  @P1 LDC R29, c[0x0][0xbf0] ;  /* 0x0002fc00ff1d1b82 */ /* 0x000f220000000800 */
[----:B-----5:R-:W-:-:S07]  /*12540*/  @P1 IMAD.HI.U32 R20, R30, R15, RZ ;  /* 0x0000000f1e141227 */ /* 0x020fce00078e00ff */
[----:B0-----:R-:W0:Y:S01]  /*12550*/  @!P0 LDC R10, c[0x0][0xb50] ;  /* 0x0002d400ff0a8b82 */ /* 0x001e220000000800 */
[-C--:B-1----:R-:W-:Y:S02]  /*12560*/  IMAD R5, R5, R21.reuse, RZ ;  /* 0x0000001505057224 */ /* 0x082fe400078e02ff */
[----:B------:R-:W-:-:S05]  /*12570*/  IMAD.WIDE.U32 R14, R4, R21, RZ ;  /* 0x00000015040e7225 */ /* 0x000fca00078e00ff */
[----:B------:R-:W1:Y:S01]  /*12580*/  @!P0 LDC R11, c[0x0][0xb54] ;  /* 0x0002d500ff0b8b82 */ /* 0x000e620000000800 */
[-C--:B---3--:R-:W-:Y:S02]  /*12590*/  IMAD R27, R13, R184.reuse, RZ ;  /* 0x000000b80d1b7224 */ /* 0x088fe400078e02ff */
[----:B------:R-:W-:Y:S01]  /*125a0*/  IMAD.WIDE.U32 R12, R12, R184, RZ ;  /* 0x000000b80c0c7225 */ /* 0x000fe200078e00ff */
[----:B----4-:R-:W-:-:S03]  /*125b0*/  @P1 SHF.R.U32.HI R25, RZ, R29, R20 ;  /* 0x0000001dff191219 */ /* 0x010fc60000011614 */
[----:B------:R-:W-:Y:S01]  /*125c0*/  IMAD R29, R4, R28, R5 ;  /* 0x0000001c041d7224 */ /* 0x000fe200078e0205 */
[----:B------:R-:W-:Y:S01]  /*125d0*/  IADD3 R12, P1, P3, R14, R12, R3 ;  /* 0x0000000c0e0c7210 */ /* 0x000fe20007b3e003 */
[----:B------:R-:W-:Y:S02]  /*125e0*/  IMAD.IADD R27, R13, 0x1, R27 ;  /* 0x000000010d1b7824 */ /* 0x000fe400078e021b */
[----:B------:R-:W-:Y:S02]  /*125f0*/  IMAD.MOV R4, RZ, RZ, -R25 ;  /* 0x000000ffff047224 */ /* 0x000fe400078e0a19 */
[----:B------:R-:W-:Y:S01]  /*12600*/  IMAD.IADD R29, R15, 0x1, R29 ;  /* 0x000000010f1d7824 */ /* 0x000fe200078e021d */
[----:B--2---:R-:W-:-:S05]  /*12610*/  SEL R5, R32, RZ, P0 ;  /* 0x000000ff20057207 */ /* 0x004fca0000000000 */
[-C--:B------:R-:W-:Y:S02]  /*12620*/  IMAD R13, R7, R5.reuse, RZ ;  /* 0x00000005070d7224 */ /* 0x080fe400078e02ff */
[----:B------:R-:W-:-:S04]  /*12630*/  IMAD.WIDE.U32 R6, R6, R5, RZ ;  /* 0x0000000506067225 */ /* 0x000fc800078e00ff */
[----:B------:R-:W-:Y:S01]  /*12640*/  IMAD R5, R31, R4, R30 ;  /* 0x000000041f057224 */ /* 0x000fe200078e021e */
[----:B------:R-:W-:Y:S01]  /*12650*/  IADD3.X R4, R29, R27, R26, P1, P3 ;  /* 0x0000001b1d047210 */ /* 0x000fe20000fe641a */
[----:B------:R-:W-:Y:S01]  /*12660*/  IMAD.IADD R13, R7, 0x1, R13 ;  /* 0x00000001070d7824 */ /* 0x000fe200078e020d */
[----:B------:R-:W-:Y:S02]  /*12670*/  IADD3 R6, P0, P1, R25, R12, R6 ;  /* 0x0000000c19067210 */ /* 0x000fe4000791e006 */
[----:B------:R-:W-:-:S04]  /*12680*/  SHF.R.S32.HI R25, RZ, 0x1f, R25 ;  /* 0x0000001fff197819 */ /* 0x000fc80000011419 */
[----:B------:R-:W-:Y:S01]  /*12690*/  IADD3.X R7, R25, R4, R13, P0, P1 ;  /* 0x0000000419077210 */ /* 0x000fe200007e240d */
[-C--:B------:R-:W-:Y:S01]  /*126a0*/  IMAD R4, R9, R5.reuse, RZ ;  /* 0x0000000509047224 */ /* 0x080fe200078e02ff */
[----:B------:R-:W-:Y:S01]  /*126b0*/  SHF.R.S32.HI R13, RZ, 0x1f, R5 ;  /* 0x0000001fff0d7819 */ /* 0x000fe20000011405 */
[----:B------:R-:W-:-:S04]  /*126c0*/  IMAD.WIDE.U32 R6, R8, R5, R6 ;  /* 0x0000000508067225 */ /* 0x000fc800078e0006 */
[----:B------:R-:W-:Y:S01]  /*126d0*/  IMAD R13, R8, R13, R4 ;  /* 0x0000000d080d7224 */ /* 0x000fe200078e0204 */
[----:B0-----:R-:W-:Y:S01]  /*126e0*/  LEA R10, P0, R6, R10, 0x2 ;  /* 0x0000000a060a7211 */ /* 0x001fe200078010ff */
[----:B------:R-:W-:Y:S02]  /*126f0*/  IMAD.MOV.U32 R5, RZ, RZ, -0x800000 ;  /* 0xff800000ff057424 */ /* 0x000fe400078e00ff */
[----:B------:R-:W-:-:S05]  /*12700*/  IMAD.IADD R4, R7, 0x1, R13 ;  /* 0x0000000107047824 */ /* 0x000fca00078e020d */
[----:B-1----:R-:W-:-:S05]  /*12710*/  LEA.HI.X R11, R6, R11, R4, 0x2, P0 ;  /* 0x0000000b060b7211 */ /* 0x002fca00000f1404 */
[----:B------:R0:W-:Y:S02]  /*12720*/  STG.E desc[UR42][R10.64], R5 ;  /* 0x000000050a007986 */ /* 0x0001e4000c10192a */
.L_x_724:
[----:B------:R-:W-:Y:S05]  /*12730*/  BSYNC B1 ;  /* 0x0000000000017941 */ /* 0x000fea0003800000 */
.L_x_723:
[----:B------:R-:W-:Y:S05]  /*12740*/  @P2 BRA `(.L_x_719) ;  /* 0x0000000800b02947 */ /* 0x000fea0003800000 */
[----:B------:R-:W2:Y:S01]  /*12750*/  LDL.LU R8, [R1+0x28] ;  /* 0x0000280001087983 */ /* 0x000ea20000300800 */
[----:B0-----:R-:W0:Y:S01]  /*12760*/  LDC R11, c[0x0][0xbe8] ;  /* 0x0002fa00ff0b7b82 */ /* 0x001e220000000800 */
[----:B------:R-:W-:Y:S01]  /*12770*/  ULDC.64 UR4, c[0x0][0xaa0] ;  /* 0x0002a80000047ab9 */ /* 0x000fe20000000a00 */
[----:B------:R-:W-:Y:S01]  /*12780*/  VIADD R38, R192, 0x40 ;  /* 0x00000040c0267836 */ /* 0x000fe20000000000 */
[----:B------:R-:W1:Y:S01]  /*12790*/  S2R R6, SR_TID.X ;  /* 0x0000000000067919 */ /* 0x000e620000002100 */
        /* <DEDUP_REMOVED lines=8> */
[----:B------:R-:W3:Y:S01]  /*12820*/  LDC R3, c[0x0][0xac8] ;  /* 0x0002b200ff037b82 */ /* 0x000ee20000000800 */
[----:B------:R-:W-:Y:S01]  /*12830*/  SHF.R.S32.HI R37, RZ, 0x1f, R37 ;  /* 0x0000001fff257819 */ /* 0x000fe20000011425 */
[----:B------:R-:W-:-:S02]  /*12840*/  IMAD.IADD R5, R5, 0x1, R7 ;  /* 0x0000000105057824 */ /* 0x000fc400078e0207 */
[----:B------:R-:W-:Y:S02]  /*12850*/  VIADD R32, R192, 0x100 ;  /* 0x00000100c0207836 */ /* 0x000fe40000000000 */
[----:B------:R-:W-:-:S04]  /*12860*/  IMAD.WIDE.U32 R4, R184, UR4, R4 ;  /* 0x00000004b8047c25 */ /* 0x000fc8000f8e0004 */
[----:B------:R-:W-:Y:S01]  /*12870*/  IMAD R5, R184, UR5, R5 ;  /* 0x00000005b8057c24 */ /* 0x000fe2000f8e0205 */
[----:B------:R-:W-:Y:S01]  /*12880*/  ULDC.64 UR4, c[0x0][0xaf0] ;  /* 0x0002bc0000047ab9 */ /* 0x000fe20000000a00 */
[----:B0-----:R-:W-:Y:S01]  /*12890*/  ISETP.NE.AND P0, PT, R11, 0x1, PT ;  /* 0x000000010b00780c */ /* 0x001fe20003f05270 */
[----:B------:R-:W-:Y:S02]  /*128a0*/  VIADD R30, R192, 0x140 ;  /* 0x00000140c01e7836 */ /* 0x000fe40000000000 */
[----:B------:R-:W-:-:S04]  /*128b0*/  IMAD.WIDE.U32 R4, R21, UR4, R4 ;  /* 0x0000000415047c25 */ /* 0x000fc8000f8e0004 */
[C---:B------:R-:W-:Y:S02]  /*128c0*/  VIADD R27, R192.reuse, 0x180 ;  /* 0x00000180c01b7836 */ /* 0x040fe40000000000 */
[----:B------:R-:W-:Y:S02]  /*128d0*/  VIADD R24, R192, 0x1c0 ;  /* 0x000001c0c0187836 */ /* 0x000fe40000000000 */
[----:B-1----:R-:W-:Y:S01]  /*128e0*/  VIADD R6, R6, 0xffffff80 ;  /* 0xffffff8006067836 */ /* 0x002fe20000000000 */
[-C--:B---3--:R-:W-:Y:S01]  /*128f0*/  ISETP.GE.AND P1, PT, R38, R3.reuse, PT ;  /* 0x000000032600720c */ /* 0x088fe20003f26270 */
[----:B------:R-:W0:Y:S01]  /*12900*/  @P0 LDC R13, c[0x0][0xbec] ;  /* 0x0002fb00ff0d0b82 */ /* 0x000e220000000800 */
[CC--:B------:R-:W-:Y:S01]  /*12910*/  ISETP.GE.AND P2, PT, R192.reuse, R3.reuse, PT ;  /* 0x00000003c000720c */ /* 0x0c0fe20003f46270 */
[C---:B------:R-:W-:Y:S01]  /*12920*/  VIADD R25, R192.reuse, 0x1c0 ;  /* 0x000001c0c0197836 */ /* 0x040fe20000000000 */
[----:B------:R-:W-:Y:S01]  /*12930*/  SHF.R.S32.HI R9, RZ, 0x1f, R6 ;  /* 0x0000001fff097819 */ /* 0x000fe20000011406 */
[C---:B------:R-:W-:Y:S01]  /*12940*/  VIADD R29, R192.reuse, 0x180 ;  /* 0x00000180c01d7836 */ /* 0x040fe20000000000 */
[----:B------:R-:W-:Y:S01]  /*12950*/  SEL R10, RZ, 0xffffffff, P1 ;  /* 0xffffffffff0a7807 */ /* 0x000fe20000800000 */
[----:B------:R-:W-:Y:S01]  /*12960*/  VIADD R31, R192, 0x140 ;  /* 0x00000140c01f7836 */ /* 0x000fe20000000000 */
[----:B------:R-:W-:Y:S01]  /*12970*/  LEA.HI R9, R9, R6, RZ, 0x3 ;  /* 0x0000000609097211 */ /* 0x000fe200078f18ff */
[----:B------:R-:W1:Y:S01]  /*12980*/  @P0 LDC R15, c[0x0][0xbf0] ;  /* 0x0002fc00ff0f0b82 */ /* 0x000e620000000800 */
[----:B------:R-:W-:Y:S01]  /*12990*/  ISETP.GE.AND P1, PT, R36, R3, PT ;  /* 0x000000032400720c */ /* 0x000fe20003f26270 */
[----:B------:R-:W-:Y:S01]  /*129a0*/  IMAD.SHL.U32 R10, R10, 0x2, RZ ;  /* 0x000000020a0a7824 */ /* 0x000fe200078e00ff */
[----:B------:R-:W-:Y:S01]  /*129b0*/  LOP3.LUT R7, R9, 0xfffffff8, RZ, 0xc0, !PT ;  /* 0xfffffff809077812 */ /* 0x000fe200078ec0ff */
[C---:B------:R-:W-:Y:S01]  /*129c0*/  VIADD R33, R192.reuse, 0x100 ;  /* 0x00000100c0217836 */ /* 0x040fe20000000000 */
[----:B------:R-:W-:Y:S01]  /*129d0*/  SHF.R.S32.HI R9, RZ, 0x3, R9 ;  /* 0x00000003ff097819 */ /* 0x000fe20000011409 */
[----:B------:R-:W-:Y:S01]  /*129e0*/  VIADD R35, R192, 0xc0 ;  /* 0x000000c0c0237836 */ /* 0x000fe20000000000 */
[----:B------:R-:W-:Y:S01]  /*129f0*/  SHF.R.S32.HI R25, RZ, 0x1f, R25 ;  /* 0x0000001fff197819 */ /* 0x000fe20000011419 */
[----:B------:R-:W-:Y:S01]  /*12a00*/  IMAD.IADD R6, R6, 0x1, -R7 ;  /* 0x0000000106067824 */ /* 0x000fe200078e0a07 */
[----:B------:R-:W-:Y:S01]  /*12a10*/  SHF.R.S32.HI R29, RZ, 0x1f, R29 ;  /* 0x0000001fff1d7819 */ /* 0x000fe2000001141d */
[----:B------:R-:W-:Y:S01]  /*12a20*/  VIADD R39, R192, 0x40 ;  /* 0x00000040c0277836 */ /* 0x000fe20000000000 */
[----:B------:R-:W-:Y:S01]  /*12a30*/  SHF.R.S32.HI R31, RZ, 0x1f, R31 ;  /* 0x0000001fff1f7819 */ /* 0x000fe2000001141f */
[----:B------:R-:W-:Y:S01]  /*12a40*/  IMAD R7, R6, 0x20, R9 ;  /* 0x0000002006077824 */ /* 0x000fe200078e0209 */
[----:B------:R-:W-:Y:S01]  /*12a50*/  SHF.R.S32.HI R33, RZ, 0x1f, R33 ;  /* 0x0000001fff217819 */ /* 0x000fe20000011421 */
[----:B------:R-:W-:Y:S01]  /*12a60*/  IMAD R6, R28, UR4, RZ ;  /* 0x000000041c067c24 */ /* 0x000fe2000f8e02ff */
[----:B------:R-:W-:-:S02]  /*12a70*/  SHF.R.S32.HI R35, RZ, 0x1f, R35 ;  /* 0x0000001fff237819 */ /* 0x000fc40000011423 */
[----:B------:R-:W-:Y:S01]  /*12a80*/  SHF.R.S32.HI R39, RZ, 0x1f, R39 ;  /* 0x0000001fff277819 */ /* 0x000fe20000011427 */
[C---:B--2---:R-:W-:Y:S02]  /*12a90*/  IMAD R20, R8.reuse, 0x40, R9 ;  /* 0x0000004008147824 */ /* 0x044fe400078e0209 */
[----:B------:R-:W-:Y:S02]  /*12aa0*/  IMAD R8, R8, 0x40, R7 ;  /* 0x0000004008087824 */ /* 0x000fe400078e0207 */
[----:B------:R-:W-:Y:S01]  /*12ab0*/  IMAD R9, R21, UR5, R6 ;  /* 0x0000000515097c24 */ /* 0x000fe2000f8e0206 */
[----:B------:R-:W-:Y:S01]  /*12ac0*/  ULDC.64 UR4, c[0x0][0xae0] ;  /* 0x0002b80000047ab9 */ /* 0x000fe20000000a00 */
[----:B0-----:R-:W-:-:S04]  /*12ad0*/  @P0 IMAD.HI.U32 R6, R8, R13, RZ ;  /* 0x0000000d08060227 */ /* 0x001fc800078e00ff */
[----:B------:R-:W-:Y:S01]  /*12ae0*/  IMAD.MOV.U32 R7, RZ, RZ, R8 ;  /* 0x000000ffff077224 */ /* 0x000fe200078e0008 */
[----:B-1----:R-:W-:Y:S01]  /*12af0*/  @P0 SHF.R.U32.HI R7, RZ, R15, R6 ;  /* 0x0000000fff070219 */ /* 0x002fe20000011606 */
[----:B------:R-:W-:Y:S01]  /*12b00*/  IMAD.IADD R5, R5, 0x1, R9 ;  /* 0x0000000105057824 */ /* 0x000fe200078e0209 */
[----:B------:R-:W-:Y:S01]  /*12b10*/  SEL R9, RZ, 0x1, P2 ;  /* 0x00000001ff097807 */ /* 0x000fe20001000000 */
[----:B------:R-:W-:Y:S01]  /*12b20*/  IMAD R21, R0, R11, RZ ;  /* 0x0000000b00157224 */ /* 0x000fe200078e02ff */
[----:B------:R-:W-:Y:S01]  /*12b30*/  ISETP.GE.AND P0, PT, R34, R3, PT ;  /* 0x000000032200720c */ /* 0x000fe20003f06270 */
[----:B------:R-:W-:Y:S01]  /*12b40*/  IMAD.WIDE.U32 R4, R7, UR4, R4 ;  /* 0x0000000407047c25 */ /* 0x000fe2000f8e0004 */
[----:B------:R-:W-:Y:S02]  /*12b50*/  LOP3.LUT R6, R10, 0x2, R9, 0xe2, !PT ;  /* 0x000000020a067812 */ /* 0x000fe400078ee209 */
[----:B------:R-:W-:Y:S01]  /*12b60*/  SEL R10, RZ, 0xffffffff, P1 ;  /* 0xffffffffff0a7807 */ /* 0x000fe20000800000 */
[--C-:B------:R-:W-:Y:S01]  /*12b70*/  IMAD.MOV R9, RZ, RZ, -R7.reuse ;  /* 0x000000ffff097224 */ /* 0x100fe200078e0a07 */
[----:B------:R-:W-:-:S02]  /*12b80*/  SHF.R.S32.HI R0, RZ, 0x1f, R7 ;  /* 0x0000001fff007819 */ /* 0x000fc40000011407 */
[----:B------:R-:W-:Y:S01]  /*12b90*/  ISETP.GE.AND P1, PT, R32, R3, PT ;  /* 0x000000032000720c */ /* 0x000fe20003f26270 */
[----:B------:R-:W-:Y:S01]  /*12ba0*/  IMAD R9, R11, R9, R8 ;  /* 0x000000090b097224 */ /* 0x000fe200078e0208 */
[----:B------:R-:W-:Y:S01]  /*12bb0*/  SEL R8, RZ, 0xffffffff, P0 ;  /* 0xffffffffff087807 */ /* 0x000fe20000000000 */
[----:B------:R-:W-:Y:S01]  /*12bc0*/  IMAD.SHL.U32 R13, R10, 0x4, RZ ;  /* 0x000000040a0d7824 */ /* 0x000fe200078e00ff */
[-C--:B------:R-:W-:Y:S01]  /*12bd0*/  ISETP.GE.AND P0, PT, R30, R3.reuse, PT ;  /* 0x000000031e00720c */ /* 0x080fe20003f06270 */
[----:B------:R-:W-:Y:S01]  /*12be0*/  IMAD R0, R0, UR4, RZ ;  /* 0x0000000400007c24 */ /* 0x000fe2000f8e02ff */
[-C--:B------:R-:W-:Y:S01]  /*12bf0*/  ISETP.GE.AND P2, PT, R24, R3.reuse, PT ;  /* 0x000000031800720c */ /* 0x080fe20003f46270 */
[----:B------:R-:W-:Y:S01]  /*12c00*/  IMAD.SHL.U32 R11, R8, 0x8, RZ ;  /* 0x00000008080b7824 */ /* 0x000fe200078e00ff */
[----:B------:R-:W-:Y:S01]  /*12c10*/  LOP3.LUT R6, R13, 0x4, R6, 0xe2, !PT ;  /* 0x000000040d067812 */ /* 0x000fe200078ee206 */
[----:B------:R-:W-:Y:S01]  /*12c20*/  IMAD R7, R7, UR5, R0 ;  /* 0x0000000507077c24 */ /* 0x000fe2000f8e0200 */
[----:B------:R-:W-:Y:S01]  /*12c30*/  SEL R8, RZ, 0xffffffff, P1 ;  /* 0xffffffffff087807 */ /* 0x000fe20000800000 */
[----:B------:R-:W-:Y:S01]  /*12c40*/  ULDC.64 UR4, c[0x0][0xad8] ;  /* 0x0002b60000047ab9 */ /* 0x000fe20000000a00 */
[----:B------:R-:W-:Y:S01]  /*12c50*/  SHF.R.S32.HI R0, RZ, 0x1f, R9 ;  /* 0x0000001fff007819 */ /* 0x000fe20000011409 */
[----:B------:R-:W-:Y:S01]  /*12c60*/  IMAD.IADD R5, R5, 0x1, R7 ;  /* 0x0000000105057824 */ /* 0x000fe200078e0207 */
[----:B------:R-:W-:Y:S01]  /*12c70*/  LOP3.LUT R6, R11, 0x8, R6, 0xe2, !PT ;  /* 0x000000080b067812 */ /* 0x000fe200078ee206 */
[----:B------:R-:W-:Y:S01]  /*12c80*/  IMAD.SHL.U32 R11, R8, 0x10, RZ ;  /* 0x00000010080b7824 */ /* 0x000fe200078e00ff */
[----:B------:R-:W-:Y:S01]  /*12c90*/  SEL R7, RZ, 0xffffffff, P0 ;  /* 0xffffffffff077807 */ /* 0x000fe20000000000 */
[----:B------:R-:W-:Y:S01]  /*12ca0*/  IMAD R0, R0, UR4, RZ ;  /* 0x0000000400007c24 */ /* 0x000fe2000f8e02ff */
[----:B------:R-:W-:Y:S01]  /*12cb0*/  ISETP.GE.AND P0, PT, R27, R3, PT ;  /* 0x000000031b00720c */ /* 0x000fe20003f06270 */
[----:B------:R-:W-:Y:S01]  /*12cc0*/  IMAD.WIDE.U32 R4, R9, UR4, R4 ;  /* 0x0000000409047c25 */ /* 0x000fe2000f8e0004 */
[----:B------:R-:W-:-:S03]  /*12cd0*/  LOP3.LUT R6, R11, 0x10, R6, 0xe2, !PT ;  /* 0x000000100b067812 */ /* 0x000fc600078ee206 */
[----:B------:R-:W-:Y:S02]  /*12ce0*/  IMAD.SHL.U32 R11, R7, 0x20, RZ ;  /* 0x00000020070b7824 */ /* 0x000fe400078e00ff */
[----:B------:R-:W-:Y:S01]  /*12cf0*/  IMAD R7, R9, UR5, R0 ;  /* 0x0000000509077c24 */ /* 0x000fe2000f8e0200 */
[----:B------:R-:W-:Y:S01]  /*12d00*/  SEL R9, RZ, 0x40, P0 ;  /* 0x00000040ff097807 */ /* 0x000fe20000000000 */
[----:B------:R-:W-:Y:S01]  /*12d10*/  ULDC.64 UR4, c[0x0][0xa80] ;  /* 0x0002a00000047ab9 */ /* 0x000fe20000000a00 */
[----:B------:R-:W-:Y:S01]  /*12d20*/  ISETP.GE.AND P0, PT, R20, R21, PT ;  /* 0x000000151400720c */ /* 0x000fe20003f06270 */
[----:B------:R-:W-:Y:S01]  /*12d30*/  IMAD.IADD R5, R5, 0x1, R7 ;  /* 0x0000000105057824 */ /* 0x000fe200078e0207 */
[C---:B------:R-:W-:Y:S02]  /*12d40*/  LEA R12, P1, R4.reuse, UR4, 0x1 ;  /* 0x00000004040c7c11 */ /* 0x040fe4000f8208ff */
[----:B------:R-:W-:Y:S02]  /*12d50*/  LOP3.LUT R6, R11, 0x20, R6, 0xe2, !PT ;  /* 0x000000200b067812 */ /* 0x000fe400078ee206 */
[----:B------:R-:W-:Y:S01]  /*12d60*/  LEA.HI.X R13, R4, UR5, R5, 0x1, P1 ;  /* 0x00000005040d7c11 */ /* 0x000fe200088f0c05 */
[----:B------:R0:W1:Y:S01]  /*12d70*/  SHFL.IDX PT, R10, R12, RZ, 0x181f ;  /* 0x00181fff0c0a7589 */ /* 0x00006200000e0000 */
[----:B------:R-:W-:-:S02]  /*12d80*/  LOP3.LUT R14, R6, R9, RZ, 0xfc, !PT ;  /* 0x00000009060e7212 */ /* 0x000fc400078efcff */
[----:B------:R-:W-:Y:S01]  /*12d90*/  SEL R7, RZ, 0x80, P2 ;  /* 0x00000080ff077807 */ /* 0x000fe20001000000 */
[----:B------:R0:W2:Y:S03]  /*12da0*/  SHFL.IDX PT, R11, R13, RZ, 0x181f ;  /* 0x00181fff0d0b7589 */ /* 0x0000a600000e0000 */
[----:B------:R-:W-:Y:S01]  /*12db0*/  LOP3.LUT R15, R14, R7, RZ, 0xfc, !PT ;  /* 0x000000070e0f7212 */ /* 0x000fe200078efcff */
[----:B------:R-:W-:Y:S06]  /*12dc0*/  @P0 BRA `(.L_x_726) ;  /* 0x00000000007c0947 */ /* 0x000fec0003800000 */
[-C--:B------:R-:W-:Y:S02]  /*12dd0*/  ISETP.GE.AND P2, PT, R38, R3.reuse, PT ;  /* 0x000000032600720c */ /* 0x080fe40003f46270 */
[-C--:B------:R-:W-:Y:S02]  /*12de0*/  ISETP.GE.AND P1, PT, R192, R3.reuse, PT ;  /* 0x00000003c000720c */ /* 0x080fe40003f26270 */
[-C--:B------:R-:W-:Y:S02]  /*12df0*/  ISETP.GE.AND P5, PT, R36, R3.reuse, PT ;  /* 0x000000032400720c */ /* 0x080fe40003fa6270 */
[----:B------:R-:W-:-:S07]  /*12e00*/  ISETP.GE.AND P3, PT, R34, R3, PT ;  /* 0x000000032200720c */ /* 0x000fce0003f66270 */
[----:B-1----:R-:W-:Y:S02]  /*12e10*/  @!P2 LEA R4, P0, R38, R10, 0x1 ;  /* 0x0000000a2604a211 */ /* 0x002fe400078008ff */
[----:B--2---:R-:W-:Y:S02]  /*12e20*/  @!P1 IMAD.WIDE R6, R192, 0x2, R10 ;  /* 0x00000002c0069825 */ /* 0x004fe400078e020a */
[----:B------:R-:W-:Y:S02]  /*12e30*/  @!P2 LEA.HI.X R5, R38, R11, R39, 0x1, P0 ;  /* 0x0000000b2605a211 */ /* 0x000fe400000f0c27 */
[----:B------:R-:W-:Y:S01]  /*12e40*/  LOP3.LUT P0, RZ, R14, 0x40, RZ, 0xc0, !PT ;  /* 0x000000400eff7812 */ /* 0x000fe2000780c0ff */
[----:B------:R1:W-:Y:S01]  /*12e50*/  @!P1 ST.E.128 desc[UR42][R6.64], RZ ;  /* 0x000000ff06009985 */ /* 0x0003e2000c101d2a */
[----:B------:R-:W-:-:S03]  /*12e60*/  ISETP.GE.AND P1, PT, R30, R3, PT ;  /* 0x000000031e00720c */ /* 0x000fc60003f26270 */
[----:B------:R2:W-:Y:S01]  /*12e70*/  @!P2 ST.E.128 desc[UR42][R4.64], RZ ;  /* 0x000000ff0400a985 */ /* 0x0005e2000c101d2a */
[----:B------:R-:W-:Y:S02]  /*12e80*/  ISETP.GE.AND P2, PT, R32, R3, PT ;  /* 0x000000032000720c */ /* 0x000fe40003f46270 */
[----:B-1----:R-:W-:-:S04]  /*12e90*/  @!P5 LEA R6, P4, R36, R10, 0x1 ;  /* 0x0000000a2406d211 */ /* 0x002fc800078808ff */
[-C--:B------:R-:W-:Y:S02]  /*12ea0*/  @!P5 LEA.HI.X R7, R36, R11.reuse, R37, 0x1, P4 ;  /* 0x0000000b2407d211 */ /* 0x080fe400020f0c25 */
[----:B------:R-:W-:Y:S02]  /*12eb0*/  LOP3.LUT P4, RZ, R15, 0x80, RZ, 0xc0, !PT ;  /* 0x000000800fff7812 */ /* 0x000fe4000788c0ff */
[-C--:B--2---:R-:W-:Y:S01]  /*12ec0*/  @!P3 LEA R4, P6, R34, R10.reuse, 0x1 ;  /* 0x0000000a2204b211 */ /* 0x084fe200078c08ff */
[----:B------:R1:W-:Y:S02]  /*12ed0*/  @!P5 ST.E.128 desc[UR42][R6.64], RZ ;  /* 0x000000ff0600d985 */ /* 0x0003e4000c101d2a */
[----:B------:R-:W-:Y:S02]  /*12ee0*/  @!P2 LEA R8, P5, R32, R10, 0x1 ;  /* 0x0000000a2008a211 */ /* 0x000fe400078a08ff */
[-C--:B------:R-:W-:Y:S02]  /*12ef0*/  @!P3 LEA.HI.X R5, R34, R11.reuse, R35, 0x1, P6 ;  /* 0x0000000b2205b211 */ /* 0x080fe400030f0c23 */
[----:B------:R-:W-:-:S03]  /*12f00*/  @!P2 LEA.HI.X R9, R32, R11, R33, 0x1, P5 ;  /* 0x0000000b2009a211 */ /* 0x000fc600028f0c21 */
[----:B------:R2:W-:Y:S01]  /*12f10*/  @!P3 ST.E.128 desc[UR42][R4.64], RZ ;  /* 0x000000ff0400b985 */ /* 0x0005e2000c101d2a */
[----:B-1----:R-:W-:-:S03]  /*12f20*/  @!P1 LEA R6, P6, R30, R10, 0x1 ;  /* 0x0000000a1e069211 */ /* 0x002fc600078c08ff */
[----:B------:R3:W-:Y:S01]  /*12f30*/  @!P2 ST.E.128 desc[UR42][R8.64], RZ ;  /* 0x000000ff0800a985 */ /* 0x0007e2000c101d2a */
[----:B------:R-:W-:Y:S02]  /*12f40*/  @!P1 LEA.HI.X R7, R30, R11, R31, 0x1, P6 ;  /* 0x0000000b1e079211 */ /* 0x000fe400030f0c1f */
[----:B--2---:R-:W-:-:S03]  /*12f50*/  @P0 LEA R4, P3, R27, R10, 0x1 ;  /* 0x0000000a1b040211 */ /* 0x004fc600078608ff */
[----:B------:R3:W-:Y:S01]  /*12f60*/  @!P1 ST.E.128 desc[UR42][R6.64], RZ ;  /* 0x000000ff06009985 */ /* 0x0007e2000c101d2a */
[C---:B------:R-:W-:Y:S02]  /*12f70*/  @P4 LEA R10, P5, R24.reuse, R10, 0x1 ;  /* 0x0000000a180a4211 */ /* 0x040fe400078a08ff */
[-C--:B------:R-:W-:Y:S02]  /*12f80*/  @P0 LEA.HI.X R5, R27, R11.reuse, R29, 0x1, P3 ;  /* 0x0000000b1b050211 */ /* 0x080fe400018f0c1d */
[----:B------:R-:W-:-:S03]  /*12f90*/  @P4 LEA.HI.X R11, R24, R11, R25, 0x1, P5 ;  /* 0x0000000b180b4211 */ /* 0x000fc600028f0c19 */
[----:B------:R3:W-:Y:S04]  /*12fa0*/  @P0 ST.E.128 desc[UR42][R4.64], RZ ;  /* 0x000000ff04000985 */ /* 0x0007e8000c101d2a */
[----:B------:R3:W-:Y:S02]  /*12fb0*/  @P4 ST.E.128 desc[UR42][R10.64], RZ ;  /* 0x000000ff0a004985 */ /* 0x0007e4000c101d2a */
.L_x_726:
[----:B------:R-:W-:Y:S05]  /*12fc0*/  BSYNC B1 ;  /* 0x0000000000017941 */ /* 0x000fea0003800000 */
.L_x_725:
[----:B------:R-:W-:Y:S01]  /*12fd0*/  VIADD R0, R20, 0x20 ;  /* 0x0000002014007836 */ /* 0x000fe20000000000 */
[----:B--23--:R2:W3:Y:S04]  /*12fe0*/  SHFL.IDX PT, R11, R13, 0x1, 0x181f ;  /* 0x00381f000d0b7f89 */ /* 0x00c4e800000e0000 */
[----:B------:R-:W-:Y:S01]  /*12ff0*/  ISETP.GE.AND P0, PT, R0, R21, PT ;  /* 0x000000150000720c */ /* 0x000fe20003f06270 */
[----:B-1----:R2:W1:-:S12]  /*13000*/  SHFL.IDX PT, R10, R12, 0x1, 0x181f ;  /* 0x00381f000c0a7f89 */ /* 0x00245800000e0000 */
[----:B--2---:R-:W-:Y:S05]  /*13010*/  @P0 BRA `(.L_x_719) ;  /* 0x00000000007c0947 */ /* 0x004fea0003800000 */
[-C--:B------:R-:W-:Y:S02]  /*13020*/  ISETP.GE.AND P6, PT, R192, R3.reuse, PT ;  /* 0x00000003c000720c */ /* 0x080fe40003fc6270 */
[-C--:B------:R-:W-:Y:S02]  /*13030*/  ISETP.GE.AND P5, PT, R38, R3.reuse, PT ;  /* 0x000000032600720c */ /* 0x080fe40003fa6270 */
[-C--:B------:R-:W-:Y:S02]  /*13040*/  ISETP.GE.AND P4, PT, R36, R3.reuse, PT ;  /* 0x000000032400720c */ /* 0x080fe40003f86270 */
[-C--:B------:R-:W-:Y:S02]  /*13050*/  ISETP.GE.AND P3, PT, R34, R3.reuse, PT ;  /* 0x000000032200720c */ /* 0x080fe40003f66270 */
[-C--:B------:R-:W-:Y:S02]  /*13060*/  ISETP.GE.AND P2, PT, R32, R3.reuse, PT ;  /* 0x000000032000720c */ /* 0x080fe40003f46270 */
[----:B------:R-:W-:-:S03]  /*13070*/  ISETP.GE.AND P1, PT, R30, R3, PT ;  /* 0x000000031e00720c */ /* 0x000fc60003f26270 */
[----:B-1-3--:R-:W-:Y:S02]  /*13080*/  @!P6 IMAD.WIDE R6, R192, 0x2, R10 ;  /* 0x00000002c006e825 */ /* 0x00afe400078e020a */
[----:B------:R-:W-:-:S03]  /*13090*/  @!P5 LEA R4, P0, R38, R10, 0x1 ;  /* 0x0000000a2604d211 */ /* 0x000fc600078008ff */
[----:B------:R1:W-:Y:S01]  /*130a0*/  @!P6 ST.E.128 desc[UR42][R6.64], RZ ;  /* 0x000000ff0600e985 */ /* 0x0003e2000c101d2a */
[----:B------:R-:W-:Y:S02]  /*130b0*/  @!P5 LEA.HI.X R5, R38, R11, R39, 0x1, P0 ;  /* 0x0000000b2605d211 */ /* 0x000fe400000f0c27 */
[----:B------:R-:W-:-:S03]  /*130c0*/  LOP3.LUT P0, RZ, R14, 0x40, RZ, 0xc0, !PT ;  /* 0x000000400eff7812 */ /* 0x000fc6000780c0ff */
[----:B------:R2:W-:Y:S01]  /*130d0*/  @!P5 ST.E.128 desc[UR42][R4.64], RZ ;  /* 0x000000ff0400d985 */ /* 0x0005e2000c101d2a */
[----:B-1----:R-:W-:-:S04]  /*130e0*/  @!P4 LEA R6, P6, R36, R10, 0x1 ;  /* 0x0000000a2406c211 */ /* 0x002fc800078c08ff */
[-C--:B------:R-:W-:Y:S02]  /*130f0*/  @!P4 LEA.HI.X R7, R36, R11.reuse, R37, 0x1, P6 ;  /* 0x0000000b2407c211 */ /* 0x080fe400030f0c25 */
[----:B------:R-:W-:Y:S02]  /*13100*/  LOP3.LUT P6, RZ, R15, 0x80, RZ, 0xc0, !PT ;  /* 0x000000800fff7812 */ /* 0x000fe400078cc0ff */
[-C--:B--2---:R-:W-:Y:S01]  /*13110*/  @!P3 LEA R4, P5, R34, R10.reuse, 0x1 ;  /* 0x0000000a2204b211 */ /* 0x084fe200078a08ff */
[----:B------:R1:W-:Y:S01]  /*13120*/  @!P4 ST.E.128 desc[UR42][R6.64], RZ ;  /* 0x000000ff0600c985 */ /* 0x0003e2000c101d2a */
        /* <DEDUP_REMOVED lines=14> */
.L_x_719:
[----:B------:R-:W-:Y:S05]  /*13210*/  BSYNC B0 ;  /* 0x0000000000007941 */ /* 0x000fea0003800000 */
.L_x_712:
[----:B------:R-:W-:Y:S02]  /*13220*/  ULDC UR4, c[0x0][0xc3c] ;  /* 0x00030f0000047ab9 */ /* 0x000fe40000000800 */
[----:B------:R-:W-:-:S13]  /*13230*/  ISETP.GE.AND P0, PT, R155, UR4, PT ;  /* 0x000000049b007c0c */ /* 0x000fda000bf06270 */
[----:B------:R-:W-:Y:S05]  /*13240*/  @!P0 BRA `(.L_x_727) ;  /* 0xfffffee400ac8947 */ /* 0x000fea000383ffff */
[----:B------:R-:W-:Y:S05]  /*13250*/  BRA `(.L_x_590) ;  /* 0x0000007800347947 */ /* 0x000fea0003800000 */
.L_x_588:
        /* <DEDUP_REMOVED lines=16> */
.L_x_728:
        /* <DEDUP_REMOVED lines=43> */
.L_x_732:
[----:B------:R-:W0:Y:S01]  /*13610*/  LDC R2, c[0x0][0xc3c] ;  /* 0x00030f00ff027b82 */ /* 0x000e220000000800 */
[----:B------:R-:W-:Y:S01]  /*13620*/  UIADD3 UR4, UR4, 0x1f, URZ ;  /* 0x0000001f04047890 */ /* 0x000fe2000fffe03f */
[----:B------:R-:W-:Y:S02]  /*13630*/  ULDC UR7, c[0x0][0xc3c] ;  /* 0x00030f0000077ab9 */ /* 0x000fe40000000800 */
[----:B------:R-:W-:-:S03]  /*13640*/  IMAD.U32 R27, RZ, RZ, UR7 ;  /* 0x00000007ff1b7e24 */ /* 0x000fc6000f8e00ff */
        /* <DEDUP_REMOVED lines=26> */
[----:B0-----:R-:W-:-:S04]  /*137f0*/  SEL R2, R2, RZ, P5 ;  /* 0x000000ff02027207 */ /* 0x001fc80002800000 */
[----:B------:R-:W-:-:S05]  /*13800*/  IADD3 R5, R3, R2, RZ ;  /* 0x0000000203057210 */ /* 0x000fca0007ffe0ff */
[----:B------:R-:W0:Y:S02]  /*13810*/  SHFL.IDX PT, R2, R5, 0x1f, 0x1f ;  /* 0x03e01f0005027f89 */ /* 0x000e2400000e0000 */
[----:B0-----:R-:W-:-:S04]  /*13820*/  IMAD R3, R2, UR5, RZ ;  /* 0x0000000502037c24 */ /* 0x001fc8000f8e02ff */
[----:B------:R-:W-:-:S05]  /*13830*/  IMAD.IADD R8, R3, 0x1, R8 ;  /* 0x0000000103087824 */ /* 0x000fca00078e0208 */
[----:B------:R-:W-:-:S13]  /*13840*/  ISETP.GT.AND P6, PT, R8, UR6, PT ;  /* 0x0000000608007c0c */ /* 0x000fda000bfc4270 */
[----:B------:R-:W-:Y:S05]  /*13850*/  @!P6 BRA `(.L_x_732) ;  /* 0xfffffffc006ce947 */ /* 0x000fea000383ffff */
.L_x_730:
        /* <DEDUP_REMOVED lines=18> */
.L_x_733:
[----:B-1----:R-:W-:Y:S01]  /*13980*/  IMAD R24, R24, UR5, R11 ;  /* 0x0000000518187c24 */ /* 0x002fe2000f8e020b */
[----:B0-----:R-:W-:Y:S01]  /*13990*/  IABS R5, R9 ;  /* 0x0000000900057213 */ /* 0x001fe20000000000 */
[----:B------:R-:W-:Y:S01]  /*139a0*/  IMAD.MOV.U32 R11, RZ, RZ, R12 ;  /* 0x000000ffff0b7224 */ /* 0x000fe200078e000c */
[----:B------:R-:W-:Y:S01]  /*139b0*/  IABS R12, R6 ;  /* 0x00000006000c7213 */ /* 0x000fe20000000000 */
[----:B------:R-:W-:Y:S01]  /*139c0*/  IMAD.MOV.U32 R2, RZ, RZ, RZ ;  /* 0x000000ffff027224 */ /* 0x000fe200078e00ff */
[----:B------:R-:W-:Y:S01]  /*139d0*/  IADD3 R25, -R24, UR6, RZ ;  /* 0x0000000618197c10 */ /* 0x000fe2000fffe1ff */
[----:B------:R-:W-:Y:S01]  /*139e0*/  IMAD R11, R11, R4, RZ ;  /* 0x000000040b0b7224 */ /* 0x000fe200078e02ff */
[----:B------:R-:W0:Y:S01]  /*139f0*/  I2F.RP R8, R5 ;  /* 0x0000000500087306 */ /* 0x000e220000209400 */
[----:B------:R-:W-:Y:S01]  /*13a00*/  IMAD.MOV R12, RZ, RZ, -R12 ;  /* 0x000000ffff0c7224 */ /* 0x000fe200078e0a0c */
[----:B------:R-:W-:Y:S01]  /*13a10*/  IABS R10, R25 ;  /* 0x00000019000a7213 */ /* 0x000fe20000000000 */
[----:B------:R-:W-:-:S04]  /*13a20*/  IMAD.HI.U32 R2, R3, R11, R2 ;  /* 0x0000000b03027227 */ /* 0x000fc800078e0002 */
[----:B------:R-:W-:Y:S02]  /*13a30*/  IMAD.MOV.U32 R3, RZ, RZ, R10 ;  /* 0x000000ffff037224 */ /* 0x000fe400078e000a */
[----:B------:R-:W-:Y:S02]  /*13a40*/  IMAD.MOV.U32 R10, RZ, RZ, R12 ;  /* 0x000000ffff0a7224 */ /* 0x000fe400078e000c */
[----:B------:R-:W-:-:S04]  /*13a50*/  IMAD.HI.U32 R2, R2, R3, RZ ;  /* 0x0000000302027227 */ /* 0x000fc800078e00ff */
[----:B------:R-:W-:Y:S01]  /*13a60*/  IMAD R3, R2, R10, R3 ;  /* 0x0000000a02037224 */ /* 0x000fe200078e0203 */
[----:B0-----:R-:W0:Y:S01]  /*13a70*/  MUFU.RCP R8, R8 ;  /* 0x0000000800087308 */ /* 0x001e220000001000 */
[----:B------:R-:W-:-:S03]  /*13a80*/  VIADD R27, R27, UR4 ;  /* 0x000000041b1b7c36 */ /* 0x000fc60008000000 */
[----:B------:R-:W-:-:S13]  /*13a90*/  ISETP.GT.U32.AND P1, PT, R4, R3, PT ;  /* 0x000000030400720c */ /* 0x000fda0003f24070 */
[----:B------:R-:W-:Y:S02]  /*13aa0*/  @!P1 IMAD.IADD R3, R3, 0x1, -R4 ;  /* 0x0000000103039824 */ /* 0x000fe400078e0a04 */
[----:B0-----:R-:W-:Y:S02]  /*13ab0*/  VIADD R10, R8, 0xffffffe ;  /* 0x0ffffffe080a7836 */ /* 0x001fe40000000000 */
[----:B------:R-:W-:Y:S01]  /*13ac0*/  @!P1 VIADD R2, R2, 0x1 ;  /* 0x0000000102029836 */ /* 0x000fe20000000000 */
[----:B------:R-:W-:Y:S02]  /*13ad0*/  ISETP.GE.U32.AND P0, PT, R3, R4, PT ;  /* 0x000000040300720c */ /* 0x000fe40003f06070 */
[----:B------:R0:W1:Y:S01]  /*13ae0*/  F2I.FTZ.U32.TRUNC.NTZ R3, R10 ;  /* 0x0000000a00037305 */ /* 0x000062000021f000 */
[----:B------:R-:W-:Y:S02]  /*13af0*/  LOP3.LUT R4, R25, R6, RZ, 0x3c, !PT ;  /* 0x0000000619047212 */ /* 0x000fe400078e3cff */
[----:B------:R-:W-:-:S02]  /*13b00*/  ISETP.NE.AND P1, PT, R6, RZ, PT ;  /* 0x000000ff0600720c */ /* 0x000fc40003f25270 */
[----:B------:R-:W-:Y:S02]  /*13b10*/  ISETP.GE.AND P2, PT, R4, RZ, PT ;  /* 0x000000ff0400720c */ /* 0x000fe40003f46270 */
[----:B0-----:R-:W-:-:S04]  /*13b20*/  IABS R10, R9 ;  /* 0x00000009000a7213 */ /* 0x001fc80000000000 */
[----:B------:R-:W-:Y:S02]  /*13b30*/  @P0 VIADD R2, R2, 0x1 ;  /* 0x0000000102020836 */ /* 0x000fe40000000000 */
[----:B------:R-:W-:Y:S02]  /*13b40*/  IMAD.MOV R10, RZ, RZ, -R10 ;  /* 0x000000ffff0a7224 */ /* 0x000fe400078e0a0a */
[----:B------:R-:W-:Y:S02]  /*13b50*/  IMAD.MOV.U32 R8, RZ, RZ, R2 ;  /* 0x000000ffff087224 */ /* 0x000fe400078e0002 */
[----:B-1----:R-:W-:Y:S02]  /*13b60*/  IMAD.MOV R2, RZ, RZ, -R3 ;  /* 0x000000ffff027224 */ /* 0x002fe400078e0a03 */
[----:B------:R-:W-:Y:S01]  /*13b70*/  @!P2 IMAD.MOV R8, RZ, RZ, -R8 ;  /* 0x000000ffff08a224 */ /* 0x000fe200078e0a08 */
[----:B------:R-:W-:Y:S01]  /*13b80*/  @!P1 LOP3.LUT R8, RZ, R6, RZ, 0x33, !PT ;  /* 0x00000006ff089212 */ /* 0x000fe200078e33ff */
[----:B------:R-:W-:Y:S01]  /*13b90*/  IMAD R11, R2, R5, RZ ;  /* 0x00000005020b7224 */ /* 0x000fe200078e02ff */
[----:B------:R-:W-:-:S02]  /*13ba0*/  MOV R2, RZ ;  /* 0x000000ff00027202 */ /* 0x000fc40000000f00 */
[-C--:B------:R-:W-:Y:S01]  /*13bb0*/  IABS R4, R8.reuse ;  /* 0x0000000800047213 */ /* 0x080fe20000000000 */
[----:B------:R-:W-:Y:S02]  /*13bc0*/  IMAD R6, R6, R8, RZ ;  /* 0x0000000806067224 */ /* 0x000fe400078e02ff */
[----:B------:R-:W-:-:S04]  /*13bd0*/  IMAD.HI.U32 R2, R3, R11, R2 ;  /* 0x0000000b03027227 */ /* 0x000fc800078e0002 */
[----:B------:R-:W-:Y:S02]  /*13be0*/  IMAD.MOV.U32 R3, RZ, RZ, R4 ;  /* 0x000000ffff037224 */ /* 0x000fe400078e0004 */
[----:B------:R-:W-:Y:S02]  /*13bf0*/  IMAD.MOV.U32 R4, RZ, RZ, R10 ;  /* 0x000000ffff047224 */ /* 0x000fe400078e000a */
[----:B------:R-:W-:-:S04]  /*13c00*/  IMAD.HI.U32 R2, R2, R3, RZ ;  /* 0x0000000302027227 */ /* 0x000fc800078e00ff */
[----:B------:R-:W-:Y:S01]  /*13c10*/  IMAD R4, R2, R4, R3 ;  /* 0x0000000402047224 */ /* 0x000fe200078e0203 */
[----:B------:R-:W-:Y:S01]  /*13c20*/  LOP3.LUT R3, R8, R9, RZ, 0x3c, !PT ;  /* 0x0000000908037212 */ /* 0x000fe200078e3cff */
[----:B------:R-:W-:-:S03]  /*13c30*/  IMAD.IADD R25, R25, 0x1, -R6 ;  /* 0x0000000119197824 */ /* 0x000fc600078e0a06 */
[----:B------:R-:W-:Y:S02]  /*13c40*/  ISETP.GT.U32.AND P1, PT, R5, R4, PT ;  /* 0x000000040500720c */ /* 0x000fe40003f24070 */
[----:B------:R-:W-:-:S11]  /*13c50*/  ISETP.GE.AND P2, PT, R3, RZ, PT ;  /* 0x000000ff0300720c */ /* 0x000fd60003f46270 */
[----:B------:R-:W-:Y:S02]  /*13c60*/  @!P1 IMAD.IADD R4, R4, 0x1, -R5 ;  /* 0x0000000104049824 */ /* 0x000fe400078e0a05 */
[----:B------:R-:W-:Y:S01]  /*13c70*/  @!P1 VIADD R2, R2, 0x1 ;  /* 0x0000000102029836 */ /* 0x000fe20000000000 */
[----:B------:R-:W-:Y:S02]  /*13c80*/  ISETP.NE.AND P1, PT, R9, RZ, PT ;  /* 0x000000ff0900720c */ /* 0x000fe40003f25270 */
[----:B------:R-:W-:-:S13]  /*13c90*/  ISETP.GE.U32.AND P0, PT, R4, R5, PT ;  /* 0x000000050400720c */ /* 0x000fda0003f06070 */
[----:B------:R-:W-:-:S04]  /*13ca0*/  @P0 VIADD R2, R2, 0x1 ;  /* 0x0000000102020836 */ /* 0x000fc80000000000 */
[----:B------:R-:W-:Y:S01]  /*13cb0*/  @!P2 IMAD.MOV R2, RZ, RZ, -R2 ;  /* 0x000000ffff02a224 */ /* 0x000fe200078e0a02 */
[----:B------:R-:W-:-:S05]  /*13cc0*/  @!P1 LOP3.LUT R2, RZ, R9, RZ, 0x33, !PT ;  /* 0x00000009ff029212 */ /* 0x000fca00078e33ff */
[----:B------:R-:W-:-:S04]  /*13cd0*/  IMAD.MOV R26, RZ, RZ, -R2 ;  /* 0x000000ffff1a7224 */ /* 0x000fc800078e0a02 */
[C---:B------:R-:W-:Y:S02]  /*13ce0*/  IMAD R26, R9.reuse, R26, R8 ;  /* 0x0000001a091a7224 */ /* 0x040fe400078e0208 */
[----:B------:R-:W-:-:S04]  /*13cf0*/  IMAD R9, R9, 0x1000000, R2 ;  /* 0x0100000009097824 */ /* 0x000fc800078e0202 */
[----:B------:R-:W-:Y:S01]  /*13d00*/  IMAD R26, R26, 0x10000, R9 ;  /* 0x000100001a1a7824 */ /* 0x000fe200078e0209 */
[----:B------:R-:W-:Y:S06]  /*13d10*/  BRA `(.L_x_734) ;  /* 0x00000000000c7947 */ /* 0x000fec0003800000 */
.L_x_731:
[----:B------:R-:W-:Y:S02]  /*13d20*/  IMAD.MOV.U32 R25, RZ, RZ, RZ ;  /* 0x000000ffff197224 */ /* 0x000fe400078e00ff */
[----:B------:R-:W-:Y:S02]  /*13d30*/  IMAD.U32 R24, RZ, RZ, UR6 ;  /* 0x00000006ff187e24 */ /* 0x000fe4000f8e00ff */
[----:B------:R-:W-:-:S07]  /*13d40*/  IMAD.MOV.U32 R26, RZ, RZ, RZ ;  /* 0x000000ffff1a7224 */ /* 0x000fce00078e00ff */
.L_x_734:
[----:B------:R-:W-:-:S13]  /*13d50*/  ISETP.NE.AND P0, PT, R7, RZ, PT ;  /* 0x000000ff0700720c */ /* 0x000fda0003f05270 */
[----:B------:R-:W0:Y:S01]  /*13d60*/  @!P0 S2R R3, SR_CgaCtaId ;  /* 0x0000000000038919 */ /* 0x000e220000008800 */
[----:B------:R-:W-:-:S04]  /*13d70*/  @!P0 MOV R2, 0x400 ;  /* 0x0000040000028802 */ /* 0x000fc80000000f00 */
[----:B0-----:R-:W-:-:S05]  /*13d80*/  @!P0 LEA R2, R3, R2, 0x18 ;  /* 0x0000000203028211 */ /* 0x001fca00078ec0ff */
[----:B------:R1:W-:Y:S01]  /*13d90*/  @!P0 STS.128 [R2+0x28cd0], R24 ;  /* 0x028cd01802008388 */ /* 0x0003e20000000c00 */
[----:B------:R-:W-:Y:S06]  /*13da0*/  BAR.ARV 0x5, 0x180 ;  /* 0x0146000000007b1d */ /* 0x000fec0000002000 */
.L_x_729:
        /* <DEDUP_REMOVED lines=8> */
[----:B------:R-:W-:Y:S01]  /*13e30*/  LOP3.LUT R5, R0, 0x7f, RZ, 0xc0, !PT ;  /* 0x0000007f00057812 */ /* 0x000fe200078ec0ff */
[----:B------:R-:W-:Y:S01]  /*13e40*/  UMOV UR4, 0x400 ;  /* 0x0000040000047882 */ /* 0x000fe20000000000 */
[----:B------:R1:W-:Y:S01]  /*13e50*/  STL [R1+0x20], RZ ;  /* 0x000020ff01007387 */ /* 0x0003e20000100800 */
[----:B------:R-:W-:Y:S01]  /*13e60*/  BSSY B8, `(.L_x_735) ;  /* 0x0000695000087945 */ /* 0x000fe20003800000 */
[C---:B------:R-:W-:Y:S01]  /*13e70*/  LOP3.LUT R3, R2.reuse, 0x1f8, RZ, 0xc0, !PT ;  /* 0x000001f802037812 */ /* 0x040fe200078ec0ff */
[----:B------:R-:W-:Y:S01]  /*13e80*/  IMAD.SHL.U32 R35, R5, 0x8, RZ ;  /* 0x0000000805237824 */ /* 0x000fe200078e00ff */
[----:B------:R-:W-:Y:S01]  /*13e90*/  LOP3.LUT R2, R2, 0x38, RZ, 0xc0, !PT ;  /* 0x0000003802027812 */ /* 0x000fe200078ec0ff */
[----:B------:R-:W-:Y:S01]  /*13ea0*/  IMAD.MOV.U32 R19, RZ, RZ, RZ ;  /* 0x000000ffff137224 */ /* 0x000fe200078e00ff */
[----:B------:R-:W-:Y:S01]  /*13eb0*/  LOP3.LUT R4, R3, 0x38, R0, 0x78, !PT ;  /* 0x0000003803047812 */ /* 0x000fe200078e7800 */
[----:B------:R-:W-:Y:S01]  /*13ec0*/  IMAD.SHL.U32 R0, R0, 0x10, RZ ;  /* 0x0000001000007824 */ /* 0x000fe200078e00ff */
[----:B------:R-:W-:Y:S01]  /*13ed0*/  SHF.R.U32.HI R3, RZ, 0x3, R5 ;  /* 0x00000003ff037819 */ /* 0x000fe20000011605 */
[----:B------:R-:W-:Y:S01]  /*13ee0*/  IMAD.MOV.U32 R22, RZ, RZ, RZ ;  /* 0x000000ffff167224 */ /* 0x000fe200078e00ff */
[----:B------:R-:W-:Y:S01]  /*13ef0*/  LOP3.LUT R35, R4, 0x200, R35, 0xf8, !PT ;  /* 0x0000020004237812 */ /* 0x000fe200078ef823 */
[----:B------:R-:W-:Y:S01]  /*13f00*/  IMAD.MOV.U32 R28, RZ, RZ, 0x1 ;  /* 0x00000001ff1c7424 */ /* 0x000fe200078e00ff */
[----:B------:R-:W-:Y:S01]  /*13f10*/  LOP3.LUT R0, R3, 0x70, R0, 0xf8, !PT ;  /* 0x0000007003007812 */ /* 0x000fe200078ef800 */
[----:B------:R-:W-:Y:S01]  /*13f20*/  ULDC.64 UR40, c[0x0][0x198] ;  /* 0x0000660000287ab9 */ /* 0x000fe20000000a00 */
[C---:B------:R-:W-:Y:S01]  /*13f30*/  LOP3.LUT R0, R2.reuse, 0xc0, RZ, 0xfc, !PT ;  /* 0x000000c002007812 */ /* 0x040fe200078efcff */
[----:B------:R-:W-:Y:S01]  /*13f40*/  ULOP3.LUT UR38, UR36, 0x2, URZ, 0xfc, !UPT ;  /* 0x0000000224267892 */ /* 0x000fe2000f8efc3f */
[C---:B------:R-:W-:Y:S01]  /*13f50*/  LOP3.LUT R0, R2.reuse, 0x140, RZ, 0xfc, !PT ;  /* 0x0000014002007812 */ /* 0x040fe200078efcff */
[----:B------:R-:W-:Y:S01]  /*13f60*/  ULDC UR37, c[0x0][0xc] ;  /* 0x0000030000257ab9 */ /* 0x000fe20000000800 */
[C---:B------:R-:W-:Y:S01]  /*13f70*/  LOP3.LUT R3, R2.reuse, 0x40, RZ, 0xfc, !PT ;  /* 0x0000004002037812 */ /* 0x040fe200078efcff */
[----:B0-----:R-:W-:Y:S01]  /*13f80*/  ULEA UR4, UR5, UR4, 0x18 ;  /* 0x0000000405047291 */ /* 0x001fe2000f8ec03f */
[----:B------:R-:W-:-:S02]  /*13f90*/  LOP3.LUT R3, R2, 0x100, RZ, 0xfc, !PT ;  /* 0x0000010002037812 */ /* 0x000fc400078efcff */
[C---:B------:R-:W-:Y:S02]  /*13fa0*/  LOP3.LUT R4, R2.reuse, 0x80, RZ, 0xfc, !PT ;  /* 0x0000008002047812 */ /* 0x040fe400078efcff */
[C---:B------:R-:W-:Y:S01]  /*13fb0*/  LOP3.LUT R3, R2.reuse, 0x180, RZ, 0xfc, !PT ;  /* 0x0000018002037812 */ /* 0x040fe200078efcff */
[----:B------:R-:W-:Y:S01]  /*13fc0*/  IMAD.U32 R17, RZ, RZ, UR4 ;  /* 0x00000004ff117e24 */ /* 0x000fe2000f8e00ff */
[----:B------:R-:W-:Y:S02]  /*13fd0*/  MOV R29, 0x1 ;  /* 0x00000001001d7802 */ /* 0x000fe40000000f00 */
[----:B------:R-:W-:Y:S01]  /*13fe0*/  LOP3.LUT R2, R2, 0x1c0, RZ, 0xfc, !PT ;  /* 0x000001c002027812 */ /* 0x000fe200078efcff */
[----:B------:R-:W-:-:S05]  /*13ff0*/  IMAD R0, R35, 0x2, R17 ;  /* 0x0000000223007824 */ /* 0x000fca00078e0211 */
[----:B------:R1:W-:Y:S02]  /*14000*/  STL [R1+0x30], R0 ;  /* 0x0000300001007387 */ /* 0x0003e40000100800 */
.L_x_844:
[----:B0-----:R-:W0:Y:S02]  /*14010*/  LDC.64 R2, c[0x0][0xc88] ;  /* 0x00032200ff027b82 */ /* 0x001e240000000a00 */
[----:B0-----:R-:W-:-:S05]  /*14020*/  IMAD.WIDE R2, R27, 0x4, R2 ;  /* 0x000000041b027825 */ /* 0x001fca00078e0202 */
[----:B-1----:R-:W1:Y:S01]  /*14030*/  LDG.E R31, desc[UR42][R2.64] ;  /* 0x0000002a021f7981 */ /* 0x002e62000c1e1900 */
[----:B------:R-:W-:Y:S05]  /*14040*/  YIELD ;  /* 0x0000000000007946 */ /* 0x000fea0003800000 */
[----:B------:R-:W-:Y:S01]  /*14050*/  ULDC.64 UR4, c[0x0][0xa28] ;  /* 0x00028a0000047ab9 */ /* 0x000fe20000000a00 */
[----:B------:R-:W-:Y:S01]  /*14060*/  IMAD.MOV.U32 R33, RZ, RZ, RZ ;  /* 0x000000ffff217224 */ /* 0x000fe200078e00ff */
[----:B------:R-:W-:Y:S01]  /*14070*/  ISETP.NE.U32.AND P0, PT, RZ, UR4, PT ;  /* 0x00000004ff007c0c */ /* 0x000fe2000bf05070 */
[----:B--23--:R-:W-:Y:S01]  /*14080*/  IMAD.MOV.U32 R6, RZ, RZ, RZ ;  /* 0x000000ffff067224 */ /* 0x00cfe200078e00ff */
[----:B------:R-:W-:Y:S01]  /*14090*/  ULDC.64 UR8, c[0x0][0xa18] ;  /* 0x0002860000087ab9 */ /* 0x000fe20000000a00 */
[----:B------:R-:W-:Y:S01]  /*140a0*/  ULDC.64 UR6, c[0x0][0xa10] ;  /* 0x0002840000067ab9 */ /* 0x000fe20000000a00 */
[----:B------:R-:W-:-:S02]  /*140b0*/  ISETP.NE.AND.EX P0, PT, RZ, UR5, PT, P0 ;  /* 0x00000005ff007c0c */ /* 0x000fc4000bf05300 */
        /* <DEDUP_REMOVED lines=9> */
[----:B------:R-:W-:Y:S01]  /*14150*/  ISETP.NE.U32.AND P1, PT, RZ, UR8, PT ;  /* 0x00000008ff007c0c */ /* 0x000fe2000bf25070 */
[----:B0-----:R-:W-:Y:S01]  /*14160*/  IMAD.MOV.U32 R0, RZ, RZ, RZ ;  /* 0x000000ffff007224 */ /* 0x001fe200078e00ff */
[----:B------:R-:W-:Y:S02]  /*14170*/  ISETP.NE.AND.EX P0, PT, RZ, UR5, PT, P0 ;  /* 0x00000005ff007c0c */ /* 0x000fe4000bf05300 */
[----:B------:R-:W-:Y:S02]  /*14180*/  ISETP.NE.AND.EX P1, PT, RZ, UR9, PT, P1 ;  /* 0x00000009ff007c0c */ /* 0x000fe4000bf25310 */
[----:B------:R-:W-:Y:S02]  /*14190*/  ISETP.NE.U32.AND P2, PT, RZ, UR6, PT ;  /* 0x00000006ff007c0c */ /* 0x000fe4000bf45070 */
[----:B-1----:R-:W-:-:S02]  /*141a0*/  IADD3 R2, P3, R23, UR4, RZ ;  /* 0x0000000417027c10 */ /* 0x002fc4000ff7e0ff */
[----:B------:R-:W-:Y:S02]  /*141b0*/  ISETP.NE.AND.EX P2, PT, RZ, UR7, PT, P2 ;  /* 0x00000007ff007c0c */ /* 0x000fe4000bf45320 */
[----:B------:R-:W-:Y:S02]  /*141c0*/  IADD3.X R3, R30, UR5, RZ, P3, !PT ;  /* 0x000000051e037c10 */ /* 0x000fe40009ffe4ff */
[----:B------:R-:W-:-:S03]  /*141d0*/  IADD3 R4, P4, R23, UR6, RZ ;  /* 0x0000000617047c10 */ /* 0x000fc6000ff9e0ff */
[----:B------:R-:W2:Y:S01]  /*141e0*/  @P0 LDG.E R6, desc[UR42][R2.64] ;  /* 0x0000002a02060981 */ /* 0x000ea2000c1e1900 */
[----:B------:R-:W-:Y:S01]  /*141f0*/  ULDC UR4, c[0x0][0x288] ;  /* 0x0000a20000047ab9 */ /* 0x000fe20000000800 */
[----:B------:R-:W-:Y:S01]  /*14200*/  IADD3.X R5, R30, UR7, RZ, P4, !PT ;  /* 0x000000071e057c10 */ /* 0x000fe2000a7fe4ff */
[----:B------:R-:W-:Y:S01]  /*14210*/  IMAD.U32 R8, RZ, RZ, UR4 ;  /* 0x00000004ff087e24 */ /* 0x000fe2000f8e00ff */
[----:B------:R-:W-:-:S03]  /*14220*/  ULDC.64 UR4, c[0x0][0x418] ;  /* 0x0001060000047ab9 */ /* 0x000fc60000000a00 */
[----:B------:R-:W5:Y:S04]  /*14230*/  @P2 LDG.E R0, desc[UR42][R4.64] ;  /* 0x0000002a04002981 */ /* 0x000f68000c1e1900 */
[----:B--2---:R0:W-:Y:S02]  /*14240*/  STL [R1+0x4], R6 ;  /* 0x0000040601007387 */ /* 0x0041e40000100800 */
[----:B0-----:R-:W-:-:S04]  /*14250*/  @P1 IADD3 R6, P3, R23, UR8, RZ ;  /* 0x0000000817061c10 */ /* 0x001fc8000ff7e0ff */
[----:B------:R-:W-:-:S05]  /*14260*/  @P1 IADD3.X R7, R30, UR9, RZ, P3, !PT ;  /* 0x000000091e071c10 */ /* 0x000fca0009ffe4ff */
[----:B------:R0:W2:Y:S01]  /*14270*/  @P1 LDG.E R8, desc[UR42][R6.64] ;  /* 0x0000002a06081981 */ /* 0x0000a2000c1e1900 */
[----:B------:R-:W-:-:S03]  /*14280*/  UISETP.NE.U32.AND UP0, UPT, UR4, URZ, UPT ;  /* 0x0000003f0400728c */ /* 0x000fc6000bf05070 */
[----:B------:R-:W-:Y:S01]  /*14290*/  ULDC UR4, c[0x0][0x424] ;  /* 0x0001090000047ab9 */ /* 0x000fe20000000800 */
[----:B------:R-:W-:-:S03]  /*142a0*/  UISETP.NE.AND.EX UP0, UPT, UR5, URZ, UPT, UP0 ;  /* 0x0000003f0500728c */ /* 0x000fc6000bf05300 */
[----:B------:R-:W-:Y:S01]  /*142b0*/  ULDC UR5, c[0x0][0x2f0] ;  /* 0x0000bc0000057ab9 */ /* 0x000fe20000000800 */
[----:B------:R-:W-:-:S04]  /*142c0*/  USEL UR4, UR4, 0x1, UP0 ;  /* 0x0000000104047887 */ /* 0x000fc80008000000 */
[----:B------:R-:W-:-:S03]  /*142d0*/  UIMAD UR4, UR4, UR5, URZ ;  /* 0x00000005040472a4 */ /* 0x000fc6000f8e023f */
[----:B------:R-:W-:Y:S02]  /*142e0*/  ULDC UR5, c[0x0][0x348] ;  /* 0x0000d20000057ab9 */ /* 0x000fe40000000800 */
[----:B0-----:R-:W-:Y:S01]  /*142f0*/  IMAD.U32 R6, RZ, RZ, UR5 ;  /* 0x00000005ff067e24 */ /* 0x001fe2000f8e00ff */
[----:B--2---:R0:W-:Y:S02]  /*14300*/  STL [R1+0x14], R8 ;  /* 0x0000140801007387 */ /* 0x0041e40000100800 */
[----:B0-----:R-:W-:Y:S01]  /*14310*/  IMAD.U32 R8, RZ, RZ, UR4 ;  /* 0x00000004ff087e24 */ /* 0x001fe2000f8e00ff */
[----:B------:R-:W-:Y:S06]  /*14320*/  @P1 BRA `(.L_x_736) ;  /* 0x0000000000141947 */ /* 0x000fec0003800000 */
[----:B------:R-:W-:Y:S05]  /*14330*/  @!P0 BRA `(.L_x_736) ;  /* 0x0000000000108947 */ /* 0x000fea0003800000 */
[----:B------:R-:W2:Y:S04]  /*14340*/  LDG.E R7, desc[UR42][R2.64] ;  /* 0x0000002a02077981 */ /* 0x000ea8000c1e1900 */
[----:B------:R-:W2:Y:S02]  /*14350*/  LDG.E R2, desc[UR42][R2.64+0x4] ;  /* 0x0000042a02027981 */ /* 0x000ea4000c1e1900 */
[----:B--2---:R-:W-:-:S05]  /*14360*/  IMAD.IADD R2, R2, 0x1, -R7 ;  /* 0x0000000102027824 */ /* 0x004fca00078e0a07 */
[----:B------:R0:W-:Y:S02]  /*14370*/  STL [R1+0x14], R2 ;  /* 0x0000140201007387 */ /* 0x0001e40000100800 */
.L_x_736:
[----:B------:R-:W-:Y:S01]  /*14380*/  ULDC.64 UR4, c[0x0][0xa20] ;  /* 0x0002880000047ab9 */ /* 0x000fe20000000a00 */
[C---:B------:R-:W-:Y:S02]  /*14390*/  LOP3.LUT R7, R26.reuse, 0xff000000, RZ, 0xc0, !PT ;  /* 0xff0000001a077812 */ /* 0x040fe400078ec0ff */
[----:B------:R-:W-:Y:S02]  /*143a0*/  ISETP.NE.U32.AND P0, PT, RZ, UR4, PT ;  /* 0x00000004ff007c0c */ /* 0x000fe4000bf05070 */
[----:B------:R-:W-:Y:S02]  /*143b0*/  SHF.R.U32.HI R7, RZ, 0x8, R7 ;  /* 0x00000008ff077819 */ /* 0x000fe40000011607 */
[----:B------:R-:W-:Y:S02]  /*143c0*/  ISETP.NE.AND.EX P0, PT, RZ, UR5, PT, P0 ;  /* 0x00000005ff007c0c */ /* 0x000fe4000bf05300 */
[C---:B0-----:R-:W-:Y:S02]  /*143d0*/  LOP3.LUT R2, R26.reuse, 0xff0000, RZ, 0xc0, !PT ;  /* 0x00ff00001a027812 */ /* 0x041fe400078ec0ff */
[----:B------:R-:W-:Y:S01]  /*143e0*/  LOP3.LUT R16, R26, 0xffff, RZ, 0xc0, !PT ;  /* 0x0000ffff1a107812 */ /* 0x000fe200078ec0ff */
[----:B------:R-:W-:Y:S01]  /*143f0*/  IMAD.MOV.U32 R26, RZ, RZ, R31 ;  /* 0x000000ffff1a7224 */ /* 0x000fe200078e001f */
[----:B------:R-:W-:-:S07]  /*14400*/  LEA.HI R7, R2, R7, RZ, 0x10 ;  /* 0x0000000702077211 */ /* 0x000fce00078f80ff */
[----:B------:R-:W-:Y:S05]  /*14410*/  @!P0 BRA `(.L_x_737) ;  /* 0x0000000000108947 */ /* 0x000fea0003800000 */
[----:B------:R-:W-:-:S04]  /*14420*/  IADD3 R2, P0, R23, UR4, RZ ;  /* 0x0000000417027c10 */ /* 0x000fc8000ff1e0ff */
[----:B------:R-:W-:-:S05]  /*14430*/  IADD3.X R3, R30, UR5, RZ, P0, !PT ;  /* 0x000000051e037c10 */ /* 0x000fca00087fe4ff */
[----:B------:R0:W5:Y:S01]  /*14440*/  LDG.E R8, desc[UR42][R2.64] ;  /* 0x0000002a02087981 */ /* 0x000162000c1e1900 */
[----:B------:R-:W-:Y:S05]  /*14450*/  BRA `(.L_x_738) ;  /* 0x0000000000247947 */ /* 0x000fea0003800000 */
.L_x_737:
[----:B------:R-:W-:Y:S02]  /*14460*/  ULDC.64 UR4, c[0x0][0xa08] ;  /* 0x0002820000047ab9 */ /* 0x000fe40000000a00 */
[----:B------:R-:W-:-:S04]  /*14470*/  ISETP.NE.U32.AND P0, PT, RZ, UR4, PT ;  /* 0x00000004ff007c0c */ /* 0x000fc8000bf05070 */
[----:B------:R-:W-:-:S13]  /*14480*/  ISETP.NE.AND.EX P0, PT, RZ, UR5, PT, P0 ;  /* 0x00000005ff007c0c */ /* 0x000fda000bf05300 */
[----:B------:R-:W-:Y:S05]  /*14490*/  @!P0 BRA `(.L_x_738) ;  /* 0x0000000000148947 */ /* 0x000fea0003800000 */
[----:B------:R-:W0:Y:S02]  /*144a0*/  LDC.64 R2, c[0x0][0xa08] ;  /* 0x00028200ff027b82 */ /* 0x000e240000000a00 */
[----:B0-----:R-:W-:-:S05]  /*144b0*/  IMAD.WIDE R2, R26, 0x4, R2 ;  /* 0x000000041a027825 */ /* 0x001fca00078e0202 */
[----:B------:R-:W2:Y:S04]  /*144c0*/  LDG.E R8, desc[UR42][R2.64] ;  /* 0x0000002a02087981 */ /* 0x000ea8000c1e1900 */
[----:B------:R-:W2:Y:S02]  /*144d0*/  LDG.E R2, desc[UR42][R2.64+0x4] ;  /* 0x0000042a02027981 */ /* 0x000ea4000c1e1900 */
[----:B--2---:R-:W-:-:S07]  /*144e0*/  IMAD.IADD R8, R2, 0x1, -R8 ;  /* 0x0000000102087824 */ /* 0x004fce00078e0a08 */
.L_x_738:
[----:B0-----:R-:W2:Y:S04]  /*144f0*/  @P2 LDG.E R2, desc[UR42][R4.64] ;  /* 0x0000002a04022981 */ /* 0x001ea8000c1e1900 */
[----:B------:R0:W2:Y:S01]  /*14500*/  @P2 LDG.E R4, desc[UR42][R4.64+0x4] ;  /* 0x0000042a04042981 */ /* 0x0000a2000c1e1900 */
[----:B-----5:R-:W-:Y:S01]  /*14510*/  IMAD.IADD R8, R8, 0x1, -R33 ;  /* 0x0000000108087824 */ /* 0x020fe200078e0a21 */
[----:B------:R-:W-:Y:S01]  /*14520*/  BSSY B0, `(.L_x_739) ;  /* 0x000002a000007945 */ /* 0x000fe20003800000 */
[----:B------:R-:W-:Y:S02]  /*14530*/  LOP3.LUT R32, R7, 0xff, RZ, 0xc0, !PT ;  /* 0x000000ff07207812 */ /* 0x000fe400078ec0ff */
[----:B0-----:R-:W-:Y:S01]  /*14540*/  SHF.R.U32.HI R5, RZ, 0x10, R7 ;  /* 0x00000010ff057819 */ /* 0x001fe20000011607 */
[----:B--2---:R-:W-:-:S04]  /*14550*/  @P2 IMAD.IADD R6, R4, 0x1, -R2 ;  /* 0x0000000104062824 */ /* 0x004fc800078e0a02 */
[----:B------:R-:W-:-:S04]  /*14560*/  IMAD.IADD R3, R8, 0x1, R6 ;  /* 0x0000000108037824 */ /* 0x000fc800078e0206 */
[C---:B------:R-:W-:Y:S01]  /*14570*/  VIADD R4, R3.reuse, 0x3f ;  /* 0x0000003f03047836 */ /* 0x040fe20000000000 */
[----:B------:R-:W-:Y:S01]  /*14580*/  ISETP.GE.AND P1, PT, R3, 0x1, PT ;  /* 0x000000010300780c */ /* 0x000fe20003f26270 */
[----:B------:R0:W-:Y:S03]  /*14590*/  STL [R1], R3 ;  /* 0x0000000301007387 */ /* 0x0001e60000100800 */
[----:B------:R-:W-:-:S04]  /*145a0*/  SHF.R.S32.HI R2, RZ, 0x1f, R4 ;  /* 0x0000001fff027819 */ /* 0x000fc80000011404 */
[----:B------:R-:W-:Y:S02]  /*145b0*/  LEA.HI R4, R2, R4, RZ, 0x6 ;  /* 0x0000000402047211 */ /* 0x000fe400078f30ff */
[----:B0-----:R-:W-:Y:S02]  /*145c0*/  MOV R3, RZ ;  /* 0x000000ff00037202 */ /* 0x001fe40000000f00 */
[----:B------:R-:W-:Y:S01]  /*145d0*/  SHF.R.S32.HI R4, RZ, 0x6, R4 ;  /* 0x00000006ff047819 */ /* 0x000fe20000011404 */
[----:B------:R-:W-:Y:S06]  /*145e0*/  @!P1 BRA `(.L_x_740) ;  /* 0x0000000000749947 */ /* 0x000fec0003800000 */
[----:B------:R-:W-:Y:S01]  /*145f0*/  ISETP.NE.AND P0, PT, R5, RZ, PT ;  /* 0x000000ff0500720c */ /* 0x000fe20003f05270 */
[----:B------:R-:W-:-:S03]  /*14600*/  ULDC UR4, c[0x0][0x9f0] ;  /* 0x00027c0000047ab9 */ /* 0x000fc60000000800 */
[----:B------:R-:W-:-:S04]  /*14610*/  SEL R7, R5, UR4, P0 ;  /* 0x0000000405077c07 */ /* 0x000fc80008000000 */
[----:B------:R-:W-:Y:S02]  /*14620*/  IABS R10, R7 ;  /* 0x00000007000a7213 */ /* 0x000fe40000000000 */
        /* <DEDUP_REMOVED lines=25> */
.L_x_740:
[----:B------:R-:W-:Y:S05]  /*147c0*/  BSYNC B0 ;  /* 0x0000000000007941 */ /* 0x000fea0003800000 */
.L_x_739:
[-C--:B------:R-:W-:Y:S01]  /*147d0*/  IMAD R2, R32, R3.reuse, RZ ;  /* 0x0000000320027224 */ /* 0x080fe200078e02ff */
[----:B------:R-:W-:Y:S04]  /*147e0*/  BSSY B0, `(.L_x_741) ;  /* 0x00001a8000007945 */ /* 0x000fe80003800000 */
[C---:B------:R-:W-:Y:S01]  /*147f0*/  VIADDMNMX R3, R2.reuse, R3, R4, PT ;  /* 0x0000000302037246 */ /* 0x040fe20003800104 */
[----:B------:R-:W-:-:S04]  /*14800*/  IMAD R2, R2, 0x40, -R8 ;  /* 0x0000004002027824 */ /* 0x000fc800078e0a08 */
[----:B------:R-:W-:Y:S01]  /*14810*/  IMAD R3, R3, 0x40, -R8 ;  /* 0x0000004003037824 */ /* 0x000fe200078e0a08 */
[----:B------:R-:W-:-:S04]  /*14820*/  VIMNMX R7, RZ, R2, !PT ;  /* 0x00000002ff077248 */ /* 0x000fc80007fe0100 */
[----:B------:R-:W-:-:S04]  /*14830*/  VIMNMX R3, R3, R6, PT ;  /* 0x0000000603037248 */ /* 0x000fc80003fe0100 */
[----:B------:R-:W-:Y:S02]  /*14840*/  ISETP.GT.AND P0, PT, R3, R7, PT ;  /* 0x000000070300720c */ /* 0x000fe40003f04270 */
[----:B------:R-:W-:-:S11]  /*14850*/  SHF.R.U32.HI R7, RZ, 0x6, R7 ;  /* 0x00000006ff077819 */ /* 0x000fd60000011607 */
[----:B------:R-:W-:-:S05]  /*14860*/  @P0 VIADD R2, R3, 0x3f ;  /* 0x0000003f03020836 */ /* 0x000fca0000000000 */
[----:B------:R-:W-:-:S04]  /*14870*/  @P0 SHF.R.S32.HI R3, RZ, 0x1f, R2 ;  /* 0x0000001fff030819 */ /* 0x000fc80000011402 */
[----:B------:R-:W-:Y:S01]  /*14880*/  @P0 LEA.HI R3, R3, R2, RZ, 0x6 ;  /* 0x0000000203030211 */ /* 0x000fe200078f30ff */
[----:B------:R-:W-:-:S03]  /*14890*/  IMAD.MOV.U32 R2, RZ, RZ, R7 ;  /* 0x000000ffff027224 */ /* 0x000fc600078e0007 */
[----:B------:R-:W-:Y:S02]  /*148a0*/  @P0 SHF.R.S32.HI R2, RZ, 0x6, R3 ;  /* 0x00000006ff020819 */ /* 0x000fe40000011403 */
[----:B------:R-:W-:Y:S02]  /*148b0*/  PLOP3.LUT P0, PT, PT, PT, PT, 0x80, 0x0 ;  /* 0x000000000000781c */ /* 0x000fe40003f0f070 */
[----:B------:R-:W-:-:S13]  /*148c0*/  ISETP.GT.AND P3, PT, R2, R7, PT ;  /* 0x000000070200720c */ /* 0x000fda0003f64270 */
[----:B------:R-:W-:Y:S05]  /*148d0*/  @!P3 BRA `(.L_x_742) ;  /* 0x000000180060b947 */ /* 0x000fea0003800000 */
[----:B------:R-:W-:Y:S01]  /*148e0*/  UMOV UR4, 0xffffffff ;  /* 0xffffffff00047882 */ /* 0x000fe20000000000 */
[----:B------:R-:W-:Y:S02]  /*148f0*/  SEL R6, R26, RZ, !P2 ;  /* 0x000000ff1a067207 */ /* 0x000fe40005000000 */
[----:B------:R-:W-:Y:S05]  /*14900*/  BRA.DIV UR4, `(.L_x_743) ;  /* 0x0000006e04347947 */ /* 0x000fea000b800000 */
[----:B------:R-:W0:Y:S02]  /*14910*/  S2R R3, SR_TID.X ;  /* 0x0000000000037919 */ /* 0x000e240000002100 */
[----:B0-----:R-:W-:-:S04]  /*14920*/  SHF.R.U32.HI R3, RZ, 0x5, R3 ;  /* 0x00000005ff037819 */ /* 0x001fc80000011603 */
[----:B------:R-:W-:-:S05]  /*14930*/  LOP3.LUT R3, R3, 0x3, RZ, 0xc0, !PT ;  /* 0x0000000303037812 */ /* 0x000fca00078ec0ff */
[----:B------:R0:W1:Y:S02]  /*14940*/  SHFL.IDX PT, R14, R3, RZ, 0x1f ;  /* 0x00001fff030e7589 */ /* 0x00006400000e0000 */
.L_x_889:
[----:B-1----:R-:W-:Y:S02]  /*14950*/  ISETP.NE.AND P0, PT, R14, RZ, PT ;  /* 0x000000ff0e00720c */ /* 0x002fe40003f05270 */
[----:B------:R-:W-:-:S11]  /*14960*/  PLOP3.LUT P6, PT, PT, PT, PT, 0x8, 0x0 ;  /* 0x000000000000781c */ /* 0x000fd60003fce170 */
[----:B------:R-:W-:Y:S05]  /*14970*/  @P0 BRA `(.L_x_744) ;  /* 0x00000000000c0947 */ /* 0x000fea0003800000 */
[----:B------:R-:W-:-:S03]  /*14980*/  UMOV UR4, 0xffffffff ;  /* 0xffffffff00047882 */ /* 0x000fc60000000000 */
[----:B------:R-:W-:Y:S05]  /*14990*/  BRA.DIV UR4, `(.L_x_745) ;  /* 0x0000006e04447947 */ /* 0x000fea000b800000 */
[----:B------:R-:W-:-:S13]  /*149a0*/  ELECT P6, URZ, PT ;  /* 0x00000000003f782f */ /* 0x000fda00038c0000 */
.L_x_744:
[----:B0-----:R-:W2:Y:S01]  /*149b0*/  LDL R3, [R1+0x20] ;  /* 0x0000200001037983 */ /* 0x001ea20000100800 */
[----:B------:R-:W-:Y:S01]  /*149c0*/  BSSY B1, `(.L_x_746) ;  /* 0x0000008000017945 */ /* 0x000fe20003800000 */
[----:B--2---:R-:W-:-:S05]  /*149d0*/  VIADD R3, R3, 0x1 ;  /* 0x0000000103037836 */ /* 0x004fca0000000000 */
[----:B------:R-:W-:-:S04]  /*149e0*/  LEA.HI R8, R3, R3, RZ, 0x1 ;  /* 0x0000000303087211 */ /* 0x000fc800078f08ff */
[----:B------:R-:W-:-:S05]  /*149f0*/  LOP3.LUT R8, R8, 0xfffffffe, RZ, 0xc0, !PT ;  /* 0xfffffffe08087812 */ /* 0x000fca00078ec0ff */
[----:B------:R-:W-:-:S05]  /*14a00*/  IMAD.IADD R3, R3, 0x1, -R8 ;  /* 0x0000000103037824 */ /* 0x000fca00078e0a08 */
[----:B------:R-:W-:-:S04]  /*14a10*/  SHF.L.U32 R3, R3, 0x1f, RZ ;  /* 0x0000001f03037819 */ /* 0x000fc800000006ff */
[----:B------:R-:W0:Y:S02]  /*14a20*/  SYNCS.PHASECHK.TRANS64.TRYWAIT P0, [R17+URZ+0x28c20], R3 ;  /* 0x028c2003110075a7 */ /* 0x000e24000800017f */
[----:B0-----:R-:W-:Y:S05]  /*14a30*/  @!P0 BRA `(.L_x_747) ;  /* 0x0000006c003c8947 */ /* 0x001fea0003800000 */
.L_x_892:
[----:B------:R-:W-:Y:S05]  /*14a40*/  BSYNC B1 ;  /* 0x0000000000017941 */ /* 0x000fea0003800000 */
.L_x_746:
[----:B------:R-:W-:Y:S04]  /*14a50*/  BSSY B1, `(.L_x_748) ;  /* 0x00000b7000017945 */ /* 0x000fe80003800000 */
[----:B------:R-:W-:Y:S05]  /*14a60*/  @!P6 BRA `(.L_x_749) ;  /* 0x0000000800d4e947 */ /* 0x000fea0003800000 */
[----:B0-----:R-:W-:Y:S01]  /*14a70*/  IMAD R3, R19, 0x8, R17 ;  /* 0x0000000813037824 */ /* 0x001fe200078e0211 */
[----:B------:R-:W-:Y:S01]  /*14a80*/  SHF.L.U32 R8, R29, 0x1f, RZ ;  /* 0x0000001f1d087819 */ /* 0x000fe200000006ff */
[----:B------:R-:W0:Y:S01]  /*14a90*/  S2R R9, SR_TID.X ;  /* 0x0000000000097919 */ /* 0x000e220000002100 */
[----:B------:R-:W-:Y:S02]  /*14aa0*/  BSSY B2, `(.L_x_750) ;  /* 0x0000005000027945 */ /* 0x000fe40003800000 */
[----:B------:R-:W1:Y:S01]  /*14ab0*/  SYNCS.PHASECHK.TRANS64.TRYWAIT P0, [R3+URZ+0x28ca0], R8 ;  /* 0x028ca008030075a7 */ /* 0x000e62000800017f */
[----:B0-----:R-:W-:-:S04]  /*14ac0*/  LOP3.LUT R9, R9, 0x7f, RZ, 0xc0, !PT ;  /* 0x0000007f09097812 */ /* 0x001fc800078ec0ff */
[----:B------:R-:W-:Y:S01]  /*14ad0*/  ISETP.NE.AND P2, PT, R9, RZ, PT ;  /* 0x000000ff0900720c */ /* 0x000fe20003f45270 */
[----:B-1----:R-:W-:-:S12]  /*14ae0*/  @!P0 BRA `(.L_x_751) ;  /* 0x0000006c00248947 */ /* 0x002fd80003800000 */
.L_x_893:
[----:B------:R-:W-:Y:S05]  /*14af0*/  BSYNC B2 ;  /* 0x0000000000027941 */ /* 0x000fea0003800000 */
.L_x_750:
[----:B------:R-:W-:Y:S04]  /*14b00*/  BSSY B2, `(.L_x_752) ;  /* 0x0000009000027945 */ /* 0x000fe80003800000 */
[----:B------:R-:W-:Y:S05]  /*14b10*/  @P2 BRA `(.L_x_753) ;  /* 0x00000000001c2947 */ /* 0x000fea0003800000 */
[----:B------:R-:W1:Y:S01]  /*14b20*/  S2R R10, SR_TID.X ;  /* 0x00000000000a7919 */ /* 0x000e620000002100 */
[----:B------:R-:W-:-:S04]  /*14b30*/  IMAD.MOV.U32 R9, RZ, RZ, 0x2000 ;  /* 0x00002000ff097424 */ /* 0x000fc800078e00ff */
[----:B------:R2:W-:Y:S01]  /*14b40*/  SYNCS.ARRIVE.TRANS64 RZ, [R3+URZ+0x28c90], R9 ;  /* 0x028c900903ff79a7 */ /* 0x0005e2000800003f */
[----:B-1----:R-:W-:-:S04]  /*14b50*/  LOP3.LUT R10, R10, 0x1f, RZ, 0xc0, !PT ;  /* 0x0000001f0a0a7812 */ /* 0x002fc800078ec0ff */
[----:B------:R-:W-:-:S13]  /*14b60*/  ISETP.NE.AND P0, PT, R10, RZ, PT ;  /* 0x000000ff0a00720c */ /* 0x000fda0003f05270 */
[----:B--2---:R-:W-:Y:S05]  /*14b70*/  @!P0 BRA `(.L_x_753) ;  /* 0x0000000000048947 */ /* 0x004fea0003800000 */
[----:B------:R-:W-:Y:S01]  /*14b80*/  BPT.TRAP 0x1 ;  /* 0x000000040000795c */ /* 0x000fe20000300000 */
.L_x_753:
[----:B------:R-:W-:Y:S05]  /*14b90*/  BSYNC B2 ;  /* 0x0000000000027941 */ /* 0x000fea0003800000 */
.L_x_752:
[----:B------:R-:W-:Y:S01]  /*14ba0*/  IMAD.MOV.U32 R14, RZ, RZ, RZ ;  /* 0x000000ffff0e7224 */ /* 0x000fe200078e00ff */
[----:B------:R-:W-:Y:S01]  /*14bb0*/  LEA R10, R19, R17, 0xd ;  /* 0x00000011130a7211 */ /* 0x000fe200078e68ff */
[----:B------:R-:W-:Y:S01]  /*14bc0*/  IMAD R9, R2, 0x40, R0 ;  /* 0x0000004002097824 */ /* 0x000fe200078e0200 */
[----:B------:R-:W-:Y:S01]  /*14bd0*/  UIADD3 UR4, UP0, UR40, 0x570, URZ ;  /* 0x0000057028047890 */ /* 0x000fe2000ff1e03f */
[----:B------:R-:W-:Y:S01]  /*14be0*/  PLOP3.LUT P0, PT, PT, PT, PT, 0x80, 0x0 ;  /* 0x000000000000781c */ /* 0x000fe20003f0f070 */
[----:B------:R-:W-:Y:S01]  /*14bf0*/  VIADD R11, R3, 0x28c90 ;  /* 0x00028c90030b7836 */ /* 0x000fe20000000000 */
[----:B------:R-:W-:Y:S01]  /*14c00*/  R2UR UR10, R14 ;  /* 0x000000000e0a72ca */ /* 0x000fe200000e0000 */
[----:B------:R-:W-:Y:S01]  /*14c10*/  VIADD R9, R9, 0xffffffc0 ;  /* 0xffffffc009097836 */ /* 0x000fe20000000000 */
[----:B------:R-:W-:Y:S01]  /*14c20*/  UIADD3.X UR5, URZ, UR41, URZ, UP0, !UPT ;  /* 0x000000293f057290 */ /* 0x000fe200087fe43f */
[----:B------:R-:W-:Y:S01]  /*14c30*/  VIADD R10, R10, 0x22400 ;  /* 0x000224000a0a7836 */ /* 0x000fe20000000000 */
[----:B------:R-:W-:Y:S01]  /*14c40*/  UMOV UR6, 0x0 ;  /* 0x0000000000067882 */ /* 0x000fe20000000000 */
[----:B------:R-:W-:-:S10]  /*14c50*/  UMOV UR7, 0x12f00000 ;  /* 0x12f0000000077882 */ /* 0x000fd40000000000 */
.L_x_754:
[----:B------:R-:W-:-:S13]  /*14c60*/  @P0 ELECT P3, URZ, PT ;  /* 0x00000000003f082f */ /* 0x000fda0003860000 */
[----:B------:R-:W-:Y:S02]  /*14c70*/  @P3 R2UR UR13, R6 ;  /* 0x00000000060d32ca */ /* 0x000fe400000e0000 */
[----:B------:R-:W-:Y:S02]  /*14c80*/  @P3 R2UR UR12, R16 ;  /* 0x00000000100c32ca */ /* 0x000fe400000e0000 */
[----:B------:R-:W-:Y:S02]  /*14c90*/  @P3 R2UR UR11, R9 ;  /* 0x00000000090b32ca */ /* 0x000fe400000e0000 */
[----:B------:R-:W-:Y:S02]  /*14ca0*/  @P3 R2UR UR9, R11 ;  /* 0x000000000b0932ca */ /* 0x000fe400000e0000 */
[----:B------:R-:W-:Y:S02]  /*14cb0*/  @P3 R2UR UR8, R10 ;  /* 0x000000000a0832ca */ /* 0x000fe400000e0000 */
[----:B------:R-:W-:-:S02]  /*14cc0*/  @P3 PLOP3.LUT P0, PT, P3, PT, PT, 0x8, 0x0 ;  /* 0x000000000000381c */ /* 0x000fc40001f0e170 */
[----:B------:R-:W-:-:S09]  /*14cd0*/  PLOP3.LUT P3, PT, PT, PT, PT, 0x8, 0x0 ;  /* 0x000000000000781c */ /* 0x000fd20003f6e170 */
[----:B------:R1:W-:Y:S02]  /*14ce0*/  UTMALDG.4D [UR8], [UR4], desc[UR6] ;  /* 0x00000608040075b4 */ /* 0x0003e40008019000 */
[----:B-1----:R-:W-:Y:S05]  /*14cf0*/  @P0 BRA.U.ANY `(.L_x_754) ;  /* 0xfffffffd00d80947 */ /* 0x002fea000393ffff */
[----:B------:R-:W1:Y:S01]  /*14d00*/  SYNCS.PHASECHK.TRANS64.TRYWAIT P0, [R3+URZ+0x28cc0], R8 ;  /* 0x028cc008030075a7 */ /* 0x000e62000800017f */
[----:B------:R-:W-:Y:S04]  /*14d10*/  BSSY B2, `(.L_x_755) ;  /* 0x0000002000027945 */ /* 0x000fe80003800000 */
[----:B-1----:R-:W-:Y:S05]  /*14d20*/  @!P0 BRA `(.L_x_756) ;  /* 0x0000006800a88947 */ /* 0x002fea0003800000 */
.L_x_894:
[----:B------:R-:W-:Y:S05]  /*14d30*/  BSYNC B2 ;  /* 0x0000000000027941 */ /* 0x000fea0003800000 */
.L_x_755:
[----:B------:R-:W-:Y:S01]  /*14d40*/  BSSY B2, `(.L_x_757) ;  /* 0x000000b000027945 */ /* 0x000fe20003800000 */
[----:B------:R-:W-:Y:S02]  /*14d50*/  IMAD.MOV.U32 R12, RZ, RZ, 0x0 ;  /* 0x00000000ff0c7424 */ /* 0x000fe400078e00ff */
[----:B------:R-:W-:Y:S01]  /*14d60*/  IMAD.MOV.U32 R13, RZ, RZ, 0x12f00000 ;  /* 0x12f00000ff0d7424 */ /* 0x000fe200078e00ff */
[----:B------:R-:W-:Y:S06]  /*14d70*/  @P2 BRA `(.L_x_758) ;  /* 0x00000000001c2947 */ /* 0x000fec0003800000 */
[----:B------:R-:W2:Y:S01]  /*14d80*/  S2R R10, SR_TID.X ;  /* 0x00000000000a7919 */ /* 0x000ea20000002100 */
[----:B01----:R-:W-:-:S04]  /*14d90*/  IMAD.MOV.U32 R8, RZ, RZ, 0x10000 ;  /* 0x00010000ff087424 */ /* 0x003fc800078e00ff */
[----:B------:R3:W-:Y:S01]  /*14da0*/  SYNCS.ARRIVE.TRANS64 RZ, [R3+URZ+0x28cb0], R8 ;  /* 0x028cb00803ff79a7 */ /* 0x0007e2000800003f */
[----:B--2---:R-:W-:-:S04]  /*14db0*/  LOP3.LUT R10, R10, 0x1f, RZ, 0xc0, !PT ;  /* 0x0000001f0a0a7812 */ /* 0x004fc800078ec0ff */
[----:B------:R-:W-:-:S13]  /*14dc0*/  ISETP.NE.AND P0, PT, R10, RZ, PT ;  /* 0x000000ff0a00720c */ /* 0x000fda0003f05270 */
[----:B---3--:R-:W-:Y:S05]  /*14dd0*/  @!P0 BRA `(.L_x_758) ;  /* 0x0000000000048947 */ /* 0x008fea0003800000 */
[----:B------:R-:W-:Y:S01]  /*14de0*/  BPT.TRAP 0x1 ;  /* 0x000000040000795c */ /* 0x000fe20000300000 */
.L_x_758:
[----:B------:R-:W-:Y:S05]  /*14df0*/  BSYNC B2 ;  /* 0x0000000000027941 */ /* 0x000fea0003800000 */
.L_x_757:
[----:B------:R-:W-:Y:S01]  /*14e00*/  R2UR UR10, R14 ;  /* 0x000000000e0a72ca */ /* 0x000fe200000e0000 */
[----:B01----:R-:W-:Y:S01]  /*14e10*/  IMAD R8, R19, 0x10000, R17 ;  /* 0x0001000013087824 */ /* 0x003fe200078e0211 */
[----:B------:R-:W-:Y:S01]  /*14e20*/  R2UR UR6, R12 ;  /* 0x000000000c0672ca */ /* 0x000fe200000e0000 */
[----:B------:R-:W-:Y:S01]  /*14e30*/  UIADD3 UR4, UP0, UR40, 0x670, URZ ;  /* 0x0000067028047890 */ /* 0x000fe2000ff1e03f */
[----:B------:R-:W-:Y:S01]  /*14e40*/  R2UR UR7, R13 ;  /* 0x000000000d0772ca */ /* 0x000fe200000e0000 */
[----:B------:R-:W-:Y:S01]  /*14e50*/  VIADD R3, R3, 0x28cb0 ;  /* 0x00028cb003037836 */ /* 0x000fe20000000000 */
[----:B------:R-:W-:Y:S01]  /*14e60*/  PLOP3.LUT P0, PT, PT, PT, PT, 0x80, 0x0 ;  /* 0x000000000000781c */ /* 0x000fe20003f0f070 */
[----:B------:R-:W-:Y:S01]  /*14e70*/  VIADD R10, R8, 0x400 ;  /* 0x00000400080a7836 */ /* 0x000fe20000000000 */
[----:B------:R-:W-:-:S12]  /*14e80*/  UIADD3.X UR5, URZ, UR41, URZ, UP0, !UPT ;  /* 0x000000293f057290 */ /* 0x000fd800087fe43f */
.L_x_759:
        /* <DEDUP_REMOVED lines=9> */
[----:B0-----:R-:W-:Y:S05]  /*14f20*/  @P0 BRA.U.ANY `(.L_x_759) ;  /* 0xfffffffd00d80947 */ /* 0x001fea000393ffff */
[----:B------:R-:W-:Y:S01]  /*14f30*/  R2UR UR6, R12 ;  /* 0x000000000c0672ca */ /* 0x000fe200000e0000 */
[----:B------:R-:W-:Y:S01]  /*14f40*/  VIADD R10, R8, 0x2400 ;  /* 0x00002400080a7836 */ /* 0x000fe20000000000 */
[----:B------:R-:W-:Y:S01]  /*14f50*/  R2UR UR7, R13 ;  /* 0x000000000d0772ca */ /* 0x000fe200000e0000 */
[----:B------:R-:W-:Y:S01]  /*14f60*/  UMOV UR10, 0x40 ;  /* 0x00000040000a7882 */ /* 0x000fe20000000000 */
[----:B------:R-:W-:-:S13]  /*14f70*/  PLOP3.LUT P0, PT, PT, PT, PT, 0x80, 0x0 ;  /* 0x000000000000781c */ /* 0x000fda0003f0f070 */
.L_x_760:
        /* <DEDUP_REMOVED lines=15> */
.L_x_761:
        /* <DEDUP_REMOVED lines=15> */
.L_x_762:
        /* <DEDUP_REMOVED lines=15> */
.L_x_763:
        /* <DEDUP_REMOVED lines=15> */
.L_x_764:
        /* <DEDUP_REMOVED lines=15> */
.L_x_765:
        /* <DEDUP_REMOVED lines=15> */
.L_x_766:
        /* <DEDUP_REMOVED lines=10> */
.L_x_749:
[----:B------:R-:W-:Y:S05]  /*155c0*/  BSYNC B1 ;  /* 0x0000000000017941 */ /* 0x000fea0003800000 */
.L_x_748:
[----:B------:R-:W-:Y:S01]  /*155d0*/  VIADD R11, R2, 0xfffffffe ;  /* 0xfffffffe020b7836 */ /* 0x000fe20000000000 */
[----:B------:R-:W-:Y:S01]  /*155e0*/  PLOP3.LUT P0, PT, PT, PT, PT, 0x8, 0x0 ;  /* 0x000000000000781c */ /* 0x000fe20003f0e170 */
[----:B------:R-:W-:-:S03]  /*155f0*/  VIADD R19, R19, 0x1 ;  /* 0x0000000113137836 */ /* 0x000fc60000000000 */
[----:B------:R-:W-:Y:S02]  /*15600*/  ISETP.GE.AND P3, PT, R11, R7, PT ;  /* 0x000000070b00720c */ /* 0x000fe40003f66270 */
[----:B------:R-:W-:-:S04]  /*15610*/  ISETP.NE.AND P2, PT, R19, 0x2, PT ;  /* 0x000000021300780c */ /* 0x000fc80003f45270 */
[----:B------:R-:W-:Y:S02]  /*15620*/  SEL R2, RZ, 0x1, P2 ;  /* 0x00000001ff027807 */ /* 0x000fe40001000000 */
[----:B------:R-:W-:Y:S02]  /*15630*/  SEL R19, R19, RZ, P2 ;  /* 0x000000ff13137207 */ /* 0x000fe40001000000 */
[----:B------:R-:W-:-:S03]  /*15640*/  LOP3.LUT R29, R29, R2, RZ, 0x3c, !PT ;  /* 0x000000021d1d7212 */ /* 0x000fc600078e3cff */
[----:B------:R-:W-:Y:S05]  /*15650*/  @!P3 BRA `(.L_x_742) ;  /* 0x0000000c0000b947 */ /* 0x000fea0003800000 */
.L_x_786:
[----:B------:R-:W-:Y:S05]  /*15660*/  YIELD ;  /* 0x0000000000007946 */ /* 0x000fea0003800000 */
[----:B------:R-:W-:Y:S04]  /*15670*/  BSSY B1, `(.L_x_767) ;  /* 0x00000b6000017945 */ /* 0x000fe80003800000 */
[----:B------:R-:W-:Y:S05]  /*15680*/  @!P6 BRA `(.L_x_768) ;  /* 0x0000000800d0e947 */ /* 0x000fea0003800000 */
[----:B------:R-:W-:Y:S01]  /*15690*/  IMAD R8, R19, 0x8, R17 ;  /* 0x0000000813087824 */ /* 0x000fe200078e0211 */
[----:B------:R-:W-:Y:S01]  /*156a0*/  SHF.L.U32 R2, R29, 0x1f, RZ ;  /* 0x0000001f1d027819 */ /* 0x000fe200000006ff */
[----:B0-----:R-:W0:Y:S01]  /*156b0*/  S2R R3, SR_TID.X ;  /* 0x0000000000037919 */ /* 0x001e220000002100 */
[----:B------:R-:W-:Y:S02]  /*156c0*/  BSSY B2, `(.L_x_769) ;  /* 0x0000005000027945 */ /* 0x000fe40003800000 */
[----:B------:R-:W1:Y:S01]  /*156d0*/  SYNCS.PHASECHK.TRANS64.TRYWAIT P2, [R8+URZ+0x28ca0], R2 ;  /* 0x028ca002080075a7 */ /* 0x000e62000804017f */
[----:B0-----:R-:W-:-:S04]  /*156e0*/  LOP3.LUT R3, R3, 0x7f, RZ, 0xc0, !PT ;  /* 0x0000007f03037812 */ /* 0x001fc800078ec0ff */
[----:B------:R-:W-:Y:S01]  /*156f0*/  ISETP.NE.AND P3, PT, R3, RZ, PT ;  /* 0x000000ff0300720c */ /* 0x000fe20003f65270 */
[----:B-1----:R-:W-:-:S12]  /*15700*/  @!P2 BRA `(.L_x_770) ;  /* 0x000000600044a947 */ /* 0x002fd80003800000 */
.L_x_895:
[----:B------:R-:W-:Y:S05]  /*15710*/  BSYNC B2 ;  /* 0x0000000000027941 */ /* 0x000fea0003800000 */
.L_x_769:
[----:B------:R-:W-:Y:S04]  /*15720*/  BSSY B2, `(.L_x_771) ;  /* 0x0000009000027945 */ /* 0x000fe80003800000 */
[----:B------:R-:W-:Y:S05]  /*15730*/  @P3 BRA `(.L_x_772) ;  /* 0x00000000001c3947 */ /* 0x000fea0003800000 */
[----:B------:R-:W1:Y:S01]  /*15740*/  S2R R9, SR_TID.X ;  /* 0x0000000000097919 */ /* 0x000e620000002100 */
[----:B------:R-:W-:-:S04]  /*15750*/  MOV R3, 0x2000 ;  /* 0x0000200000037802 */ /* 0x000fc80000000f00 */
[----:B------:R2:W-:Y:S01]  /*15760*/  SYNCS.ARRIVE.TRANS64 RZ, [R8+URZ+0x28c90], R3 ;  /* 0x028c900308ff79a7 */ /* 0x0005e2000800003f */
[----:B-1----:R-:W-:-:S04]  /*15770*/  LOP3.LUT R9, R9, 0x1f, RZ, 0xc0, !PT ;  /* 0x0000001f09097812 */ /* 0x002fc800078ec0ff */
[----:B------:R-:W-:-:S13]  /*15780*/  ISETP.NE.AND P2, PT, R9, RZ, PT ;  /* 0x000000ff0900720c */ /* 0x000fda0003f45270 */
[----:B--2---:R-:W-:Y:S05]  /*15790*/  @!P2 BRA `(.L_x_772) ;  /* 0x000000000004a947 */ /* 0x004fea0003800000 */
[----:B------:R-:W-:Y:S01]  /*157a0*/  BPT.TRAP 0x1 ;  /* 0x000000040000795c */ /* 0x000fe20000300000 */
.L_x_772:
[----:B------:R-:W-:Y:S05]  /*157b0*/  BSYNC B2 ;  /* 0x0000000000027941 */ /* 0x000fea0003800000 */
.L_x_771:
[----:B------:R-:W-:Y:S01]  /*157c0*/  IMAD.MOV.U32 R12, RZ, RZ, RZ ;  /* 0x000000ffff0c7224 */ /* 0x000fe200078e00ff */
[----:B------:R-:W-:Y:S01]  /*157d0*/  UIADD3 UR4, UP0, UR40, 0x570, URZ ;  /* 0x0000057028047890 */ /* 0x000fe2000ff1e03f */
[----:B------:R-:W-:Y:S01]  /*157e0*/  IMAD R3, R19, 0x2000, R17 ;  /* 0x0000200013037824 */ /* 0x000fe200078e0211 */
[----:B------:R-:W-:Y:S01]  /*157f0*/  PLOP3.LUT P2, PT, PT, PT, PT, 0x80, 0x0 ;  /* 0x000000000000781c */ /* 0x000fe20003f4f070 */
[----:B------:R-:W-:Y:S01]  /*15800*/  IMAD R10, R11, 0x40, R0 ;  /* 0x000000400b0a7824 */ /* 0x000fe200078e0200 */
[----:B------:R-:W-:Y:S01]  /*15810*/  R2UR UR10, R12 ;  /* 0x000000000c0a72ca */ /* 0x000fe200000e0000 */
[----:B------:R-:W-:Y:S01]  /*15820*/  VIADD R3, R3, 0x22400 ;  /* 0x0002240003037836 */ /* 0x000fe20000000000 */
[----:B------:R-:W-:Y:S01]  /*15830*/  UIADD3.X UR5, URZ, UR41, URZ, UP0, !UPT ;  /* 0x000000293f057290 */ /* 0x000fe200087fe43f */
[----:B------:R-:W-:Y:S01]  /*15840*/  VIADD R9, R8, 0x28c90 ;  /* 0x00028c9008097836 */ /* 0x000fe20000000000 */
[----:B------:R-:W-:Y:S01]  /*15850*/  UMOV UR6, 0x0 ;  /* 0x0000000000067882 */ /* 0x000fe20000000000 */
[----:B------:R-:W-:-:S10]  /*15860*/  UMOV UR7, 0x12f00000 ;  /* 0x12f0000000077882 */ /* 0x000fd40000000000 */
.L_x_773:
        /* <DEDUP_REMOVED lines=13> */
.L_x_896:
[----:B------:R-:W-:Y:S05]  /*15940*/  BSYNC B2 ;  /* 0x0000000000027941 */ /* 0x000fea0003800000 */
.L_x_774:
[----:B------:R-:W-:Y:S01]  /*15950*/  BSSY B2, `(.L_x_776) ;  /* 0x000000b000027945 */ /* 0x000fe20003800000 */
[----:B01----:R-:W-:Y:S02]  /*15960*/  IMAD.MOV.U32 R2, RZ, RZ, 0x0 ;  /* 0x00000000ff027424 */ /* 0x003fe400078e00ff */
[----:B------:R-:W-:Y:S01]  /*15970*/  IMAD.MOV.U32 R3, RZ, RZ, 0x12f00000 ;  /* 0x12f00000ff037424 */ /* 0x000fe200078e00ff */
[----:B------:R-:W-:Y:S06]  /*15980*/  @P3 BRA `(.L_x_777) ;  /* 0x00000000001c3947 */ /* 0x000fec0003800000 */
[----:B------:R-:W0:Y:S01]  /*15990*/  S2R R13, SR_TID.X ;  /* 0x00000000000d7919 */ /* 0x000e220000002100 */
[----:B------:R-:W-:-:S04]  /*159a0*/  IMAD.MOV.U32 R9, RZ, RZ, 0x10000 ;  /* 0x00010000ff097424 */ /* 0x000fc800078e00ff */
[----:B------:R1:W-:Y:S01]  /*159b0*/  SYNCS.ARRIVE.TRANS64 RZ, [R8+URZ+0x28cb0], R9 ;  /* 0x028cb00908ff79a7 */ /* 0x0003e2000800003f */
[----:B0-----:R-:W-:-:S04]  /*159c0*/  LOP3.LUT R13, R13, 0x1f, RZ, 0xc0, !PT ;  /* 0x0000001f0d0d7812 */ /* 0x001fc800078ec0ff */
[----:B------:R-:W-:-:S13]  /*159d0*/  ISETP.NE.AND P2, PT, R13, RZ, PT ;  /* 0x000000ff0d00720c */ /* 0x000fda0003f45270 */
[----:B-1----:R-:W-:Y:S05]  /*159e0*/  @!P2 BRA `(.L_x_777) ;  /* 0x000000000004a947 */ /* 0x002fea0003800000 */
[----:B------:R-:W-:Y:S01]  /*159f0*/  BPT.TRAP 0x1 ;  /* 0x000000040000795c */ /* 0x000fe20000300000 */
.L_x_777:
[----:B------:R-:W-:Y:S05]  /*15a00*/  BSYNC B2 ;  /* 0x0000000000027941 */ /* 0x000fea0003800000 */
.L_x_776:
[----:B------:R-:W-:Y:S01]  /*15a10*/  R2UR UR6, R2 ;  /* 0x00000000020672ca */ /* 0x000fe200000e0000 */
[----:B------:R-:W-:Y:S01]  /*15a20*/  IMAD R9, R19, 0x10000, R17 ;  /* 0x0001000013097824 */ /* 0x000fe200078e0211 */
[----:B------:R-:W-:Y:S01]  /*15a30*/  R2UR UR7, R3 ;  /* 0x00000000030772ca */ /* 0x000fe200000e0000 */
[----:B------:R-:W-:Y:S01]  /*15a40*/  UIADD3 UR4, UP0, UR40, 0x670, URZ ;  /* 0x0000067028047890 */ /* 0x000fe2000ff1e03f */
[----:B------:R-:W-:Y:S01]  /*15a50*/  R2UR UR10, R12 ;  /* 0x000000000c0a72ca */ /* 0x000fe200000e0000 */
[----:B------:R-:W-:Y:S01]  /*15a60*/  VIADD R8, R8, 0x28cb0 ;  /* 0x00028cb008087836 */ /* 0x000fe20000000000 */
[----:B------:R-:W-:Y:S01]  /*15a70*/  PLOP3.LUT P2, PT, PT, PT, PT, 0x80, 0x0 ;  /* 0x000000000000781c */ /* 0x000fe20003f4f070 */
[----:B------:R-:W-:Y:S01]  /*15a80*/  VIADD R12, R9, 0x400 ;  /* 0x00000400090c7836 */ /* 0x000fe20000000000 */
[----:B------:R-:W-:-:S12]  /*15a90*/  UIADD3.X UR5, URZ, UR41, URZ, UP0, !UPT ;  /* 0x000000293f057290 */ /* 0x000fd800087fe43f */
.L_x_778:
        /* <DEDUP_REMOVED lines=15> */
.L_x_779:
        /* <DEDUP_REMOVED lines=15> */
.L_x_780:
        /* <DEDUP_REMOVED lines=15> */
.L_x_781:
        /* <DEDUP_REMOVED lines=15> */
.L_x_782:
        /* <DEDUP_REMOVED lines=15> */
.L_x_783:
        /* <DEDUP_REMOVED lines=15> */
.L_x_784:
        /* <DEDUP_REMOVED lines=15> */
.L_x_785:
        /* <DEDUP_REMOVED lines=10> */
.L_x_768:
[----:B------:R-:W-:Y:S05]  /*161d0*/  BSYNC B1 ;  /* 0x0000000000017941 */ /* 0x000fea0003800000 */
.L_x_767:
[----:B------:R-:W-:Y:S01]  /*161e0*/  ISETP.GT.AND P3, PT, R11, R7, PT ;  /* 0x000000070b00720c */ /* 0x000fe20003f64270 */
[----:B------:R-:W-:Y:S01]  /*161f0*/  VIADD R19, R19, 0x1 ;  /* 0x0000000113137836 */ /* 0x000fe20000000000 */
[----:B------:R-:W-:-:S04]  /*16200*/  IADD3 R11, R11, -0x1, RZ ;  /* 0xffffffff0b0b7810 */ /* 0x000fc80007ffe0ff */
[----:B------:R-:W-:-:S04]  /*16210*/  ISETP.NE.AND P2, PT, R19, 0x2, PT ;  /* 0x000000021300780c */ /* 0x000fc80003f45270 */
[----:B------:R-:W-:Y:S02]  /*16220*/  SEL R2, RZ, 0x1, P2 ;  /* 0x00000001ff027807 */ /* 0x000fe40001000000 */
[----:B------:R-:W-:Y:S02]  /*16230*/  SEL R19, R19, RZ, P2 ;  /* 0x000000ff13137207 */ /* 0x000fe40001000000 */
[----:B------:R-:W-:Y:S01]  /*16240*/  LOP3.LUT R29, R29, R2, RZ, 0x3c, !PT ;  /* 0x000000021d1d7212 */ /* 0x000fe200078e3cff */
[----:B------:R-:W-:Y:S06]  /*16250*/  @P3 BRA `(.L_x_786) ;  /* 0xfffffff400003947 */ /* 0x000fec000383ffff */
.L_x_742:
[----:B------:R-:W-:Y:S05]  /*16260*/  BSYNC B0 ;  /* 0x0000000000007941 */ /* 0x000fea0003800000 */
.L_x_741:
[----:B------:R-:W-:Y:S05]  /*16270*/  @!P0 WARPSYNC.ALL ;  /* 0x0000000000008948 */ /* 0x000fea0003800000 */
[----:B------:R-:W-:Y:S01]  /*16280*/  @!P0 BAR.SYNC.DEFER_BLOCKING 0xc, 0x180 ;  /* 0x0306000000008b1d */ /* 0x000fe20000010000 */
[----:B------:R-:W-:-:S05]  /*16290*/  IMAD.MOV.U32 R0, RZ, RZ, RZ ;  /* 0x000000ffff007224 */ /* 0x000fca00078e00ff */
[----:B------:R-:W-:Y:S04]  /*162a0*/  BSSY B0, `(.L_x_787) ;  /* 0x000001e000007945 */ /* 0x000fe80003800000 */
[----:B------:R-:W-:Y:S05]  /*162b0*/  @!P1 BRA `(.L_x_788) ;  /* 0x0000000000709947 */ /* 0x000fea0003800000 */
[----:B------:R-:W-:-:S13]  /*162c0*/  ISETP.NE.AND P0, PT, R5, RZ, PT ;  /* 0x000000ff0500720c */ /* 0x000fda0003f05270 */
[----:B------:R-:W1:Y:S02]  /*162d0*/  @!P0 LDC R5, c[0x0][0x9f0] ;  /* 0x00027c00ff058b82 */ /* 0x000e640000000800 */
[-C--:B-1----:R-:W-:Y:S02]  /*162e0*/  IABS R0, R5.reuse ;  /* 0x0000000500007213 */ /* 0x082fe40000000000 */
[----:B------:R-:W-:Y:S02]  /*162f0*/  IABS R7, R5 ;  /* 0x0000000500077213 */ /* 0x000fe40000000000 */
[----:B------:R-:W1:Y:S03]  /*16300*/  I2F.RP R2, R0 ;  /* 0x0000000000027306 */ /* 0x000e660000209400 */
[----:B------:R-:W-:-:S05]  /*16310*/  IMAD.MOV R7, RZ, RZ, -R7 ;  /* 0x000000ffff077224 */ /* 0x000fca00078e0a07 */
[----:B-1----:R-:W1:Y:S02]  /*16320*/  MUFU.RCP R2, R2 ;  /* 0x0000000200027308 */ /* 0x002e640000001000 */
[----:B-1----:R-:W-:-:S06]  /*16330*/  VIADD R2, R2, 0xffffffe ;  /* 0x0ffffffe02027836 */ /* 0x002fcc0000000000 */
[----:B0-----:R-:W0:Y:S02]  /*16340*/  F2I.FTZ.U32.TRUNC.NTZ R3, R2 ;  /* 0x0000000200037305 */ /* 0x001e24000021f000 */
[----:B0-----:R-:W-:-:S04]  /*16350*/  IMAD.MOV R2, RZ, RZ, -R3 ;  /* 0x000000ffff027224 */ /* 0x001fc800078e0a03 */
[----:B------:R-:W-:Y:S02]  /*16360*/  IMAD R6, R2, R0, RZ ;  /* 0x0000000002067224 */ /* 0x000fe400078e02ff */
[----:B------:R-:W-:-:S04]  /*16370*/  IMAD.MOV.U32 R2, RZ, RZ, RZ ;  /* 0x000000ffff027224 */ /* 0x000fc800078e00ff */
[----:B------:R-:W-:Y:S01]  /*16380*/  IMAD.HI.U32 R6, R3, R6, R2 ;  /* 0x0000000603067227 */ /* 0x000fe200078e0002 */
[----:B------:R-:W-:-:S04]  /*16390*/  IADD3 R3, R4, -0x1, R5 ;  /* 0xffffffff04037810 */ /* 0x000fc80007ffe005 */
[----:B------:R-:W-:Y:S02]  /*163a0*/  IABS R2, R3 ;  /* 0x0000000300027213 */ /* 0x000fe40000000000 */
[----:B------:R-:W-:-:S03]  /*163b0*/  LOP3.LUT R3, R3, R5, RZ, 0x3c, !PT ;  /* 0x0000000503037212 */ /* 0x000fc600078e3cff */
[----:B------:R-:W-:Y:S01]  /*163c0*/  IMAD.HI.U32 R6, R6, R2, RZ ;  /* 0x0000000206067227 */ /* 0x000fe200078e00ff */
[----:B------:R-:W-:-:S03]  /*163d0*/  ISETP.GE.AND P2, PT, R3, RZ, PT ;  /* 0x000000ff0300720c */ /* 0x000fc60003f46270 */
        /* <DEDUP_REMOVED lines=10> */
.L_x_788:
[----:B------:R-:W-:Y:S05]  /*16480*/  BSYNC B0 ;  /* 0x0000000000007941 */ /* 0x000fea0003800000 */
.L_x_787:
[-C--:B------:R-:W-:Y:S01]  /*16490*/  IMAD R32, R32, R0.reuse, RZ ;  /* 0x0000000020207224 */ /* 0x080fe200078e02ff */
[----:B------:R-:W-:Y:S04]  /*164a0*/  BSSY B7, `(.L_x_789) ;  /* 0x000036e000077945 */ /* 0x000fe80003800000 */
[----:B------:R-:W-:-:S04]  /*164b0*/  VIADDMNMX R2, R32, R0, R4, PT ;  /* 0x0000000020027246 */ /* 0x000fc80003800104 */
[----:B------:R-:W-:Y:S01]  /*164c0*/  ISETP.GT.AND P0, PT, R2, R32, PT ;  /* 0x000000200200720c */ /* 0x000fe20003f04270 */
[----:B------:R1:W-:-:S12]  /*164d0*/  STL [R1+0x18], R2 ;  /* 0x0000180201007387 */ /* 0x0003d80000100800 */
[----:B-1----:R-:W-:Y:S05]  /*164e0*/  @P0 BRA `(.L_x_790) ;  /* 0x0000000000440947 */ /* 0x002fea0003800000 */
[----:B------:R-:W1:Y:S02]  /*164f0*/  S2R R2, SR_TID.X ;  /* 0x0000000000027919 */ /* 0x000e640000002100 */
[----:B-1----:R-:W-:-:S04]  /*16500*/  LOP3.LUT R2, R2, 0x7f, RZ, 0xc0, !PT ;  /* 0x0000007f02027812 */ /* 0x002fc800078ec0ff */
[----:B------:R-:W-:-:S13]  /*16510*/  ISETP.NE.AND P0, PT, R2, RZ, PT ;  /* 0x000000ff0200720c */ /* 0x000fda0003f05270 */
[----:B------:R-:W-:Y:S05]  /*16520*/  @P0 BRA `(.L_x_791) ;  /* 0x0000003400940947 */ /* 0x000fea0003800000 */
[----:B------:R-:W1:Y:S01]  /*16530*/  S2R R5, SR_LANEID ;  /* 0x0000000000057919 */ /* 0x000e620000000000 */
[----:B------:R-:W-:Y:S01]  /*16540*/  VOTEU.ANY UR4, UPT, PT ;  /* 0x0000000000047886 */ /* 0x000fe200038e0100 */
[----:B0-----:R-:W0:Y:S01]  /*16550*/  LDC.64 R2, c[0x0][0xc60] ;  /* 0x00031800ff027b82 */ /* 0x001e220000000a00 */
[----:B------:R-:W1:Y:S02]  /*16560*/  FLO.U32 R0, UR4 ;  /* 0x0000000400007d00 */ /* 0x000e6400080e0000 */
[----:B-1----:R-:W-:-:S06]  /*16570*/  ISETP.EQ.U32.AND P0, PT, R0, R5, PT ;  /* 0x000000050000720c */ /* 0x002fcc0003f02070 */
[----:B------:R-:W0:Y:S07]  /*16580*/  POPC R5, UR4 ;  /* 0x0000000400057d09 */ /* 0x000e2e0008000000 */
[----:B0-----:R-:W2:Y:S01]  /*16590*/  @P0 ATOMG.E.ADD.STRONG.GPU PT, R3, desc[UR42][R2.64], R5 ;  /* 0x00000005020309a8 */ /* 0x001ea200081ee1ea */
[----:B------:R-:W0:Y:S02]  /*165a0*/  S2R R4, SR_LTMASK ;  /* 0x0000000000047919 */ /* 0x000e240000003900 */
[----:B0-----:R-:W-:-:S04]  /*165b0*/  LOP3.LUT R4, R4, UR4, RZ, 0xc0, !PT ;  /* 0x0000000404047c12 */ /* 0x001fc8000f8ec0ff */
[----:B------:R-:W0:Y:S01]  /*165c0*/  POPC R7, R4 ;  /* 0x0000000400077309 */ /* 0x000e220000000000 */
[----:B--2---:R-:W0:Y:S02]  /*165d0*/  SHFL.IDX PT, R0, R3, R0, 0x1f ;  /* 0x00001f0003007589 */ /* 0x004e2400000e0000 */
[----:B0-----:R-:W-:Y:S01]  /*165e0*/  IADD3 R24, R0, UR37, R7 ;  /* 0x0000002500187c10 */ /* 0x001fe2000fffe007 */
[----:B------:R-:W-:Y:S06]  /*165f0*/  BRA `(.L_x_791) ;  /* 0x0000003400607947 */ /* 0x000fec0003800000 */
.L_x_790:
        /* <DEDUP_REMOVED lines=8> */
[----:B------:R-:W-:Y:S01]  /*16680*/  IMAD.U32 R4, RZ, RZ, UR6 ;  /* 0x00000006ff047e24 */ /* 0x000fe2000f8e00ff */
[----:B------:R-:W-:Y:S01]  /*16690*/  MOV R13, RZ ;  /* 0x000000ff000d7202 */ /* 0x000fe20000000f00 */
[----:B0-----:R-:W0:Y:S01]  /*166a0*/  LDC.64 R2, c[0x4][R2] ;  /* 0x0100000002027b82 */ /* 0x001e220000000a00 */
[----:B------:R-:W-:Y:S02]  /*166b0*/  IMAD.U32 R5, RZ, RZ, UR7 ;  /* 0x00000007ff057e24 */ /* 0x000fe4000f8e00ff */
[----:B------:R-:W-:Y:S02]  /*166c0*/  IMAD.U32 R6, RZ, RZ, UR8 ;  /* 0x00000008ff067e24 */ /* 0x000fe4000f8e00ff */
[----:B------:R-:W-:-:S02]  /*166d0*/  IMAD.U32 R7, RZ, RZ, UR9 ;  /* 0x00000009ff077e24 */ /* 0x000fc4000f8e00ff */
[----:B------:R-:W-:Y:S02]  /*166e0*/  IMAD.U32 R10, RZ, RZ, UR4 ;  /* 0x00000004ff0a7e24 */ /* 0x000fe4000f8e00ff */
[----:B------:R-:W-:Y:S02]  /*166f0*/  IMAD.U32 R11, RZ, RZ, UR5 ;  /* 0x00000005ff0b7e24 */ /* 0x000fe4000f8e00ff */
[----:B------:R-:W-:Y:S02]  /*16700*/  IMAD.MOV.U32 R8, RZ, RZ, 0x70 ;  /* 0x00000070ff087424 */ /* 0x000fe400078e00ff */
[----:B------:R-:W-:-:S07]  /*16710*/  IMAD.MOV.U32 R12, RZ, RZ, 0x1 ;  /* 0x00000001ff0c7424 */ /* 0x000fce00078e00ff */
[----:B------:R-:W-:-:S07]  /*16720*/  LEPC R20, `(.L_x_793) ;  /* 0x000000001014794e */ /* 0x000fce0000000000 */
[----:B0-----:R-:W-:Y:S05]  /*16730*/  CALL.ABS.NOINC R2 ;  /* 0x0000000002007343 */ /* 0x001fea0003c00000 */
.L_x_793:
[----:B------:R-:W-:Y:S05]  /*16740*/  BSYNC B6 ;  /* 0x0000000000067941 */ /* 0x000fea0003800000 */
.L_x_792:
        /* <DEDUP_REMOVED lines=8> */
[----:B0-----:R0:W1:Y:S01]  /*167d0*/  LDC.64 R2, c[0x4][R34] ;  /* 0x0100000022027b82 */ /* 0x0010620000000a00 */
        /* <DEDUP_REMOVED lines=11> */
.L_x_796:
        /* <DEDUP_REMOVED lines=15> */
.L_x_795:
[----:B------:R-:W-:Y:S05]  /*16980*/  BSYNC B6 ;  /* 0x0000000000067941 */ /* 0x000fea0003800000 */
.L_x_794:
[----:B------:R-:W2:Y:S01]  /*16990*/  LDL R34, [R1+0x18] ;  /* 0x0000180001227983 */ /* 0x000ea20000100800 */
[----:B------:R-:W-:Y:S01]  /*169a0*/  ULDC.64 UR4, c[0x0][0x9f8] ;  /* 0x00027e0000047ab9 */ /* 0x000fe20000000a00 */
[----:B------:R-:W1:Y:S02]  /*169b0*/  LDC R8, c[0x0][0x430] ;  /* 0x00010c00ff087b82 */ /* 0x000e640000000800 */
[----:B------:R-:W3:Y:S01]  /*169c0*/  LDL R20, [R1] ;  /* 0x0000000001147983 */ /* 0x000ee20000100800 */
[----:B------:R-:W-:Y:S01]  /*169d0*/  ISETP.NE.U32.AND P0, PT, RZ, UR4, PT ;  /* 0x00000004ff007c0c */ /* 0x000fe2000bf05070 */
[----:B------:R-:W4:Y:S03]  /*169e0*/  S2R R21, SR_TID.X ;  /* 0x0000000000157919 */ /* 0x000f260000002100 */
[----:B------:R-:W-:-:S13]  /*169f0*/  ISETP.NE.AND.EX P0, PT, RZ, UR5, PT, P0 ;  /* 0x00000005ff007c0c */ /* 0x000fda000bf05300 */
[----:B------:R-:W-:Y:S01]  /*16a00*/  @P0 IADD3 R2, P1, R23, UR4, RZ ;  /* 0x0000000417020c10 */ /* 0x000fe2000ff3e0ff */
[----:B------:R-:W-:-:S03]  /*16a10*/  ULDC UR4, c[0x0][0x320] ;  /* 0x0000c80000047ab9 */ /* 0x000fc60000000800 */
[----:B0-----:R-:W-:-:S05]  /*16a20*/  @P0 IADD3.X R3, R30, UR5, RZ, P1, !PT ;  /* 0x000000051e030c10 */ /* 0x001fca0008ffe4ff */
[----:B------:R0:W3:Y:S01]  /*16a30*/  @P0 LDG.E R26, desc[UR42][R2.64] ;  /* 0x0000002a021a0981 */ /* 0x0000e2000c1e1900 */
[----:B----4-:R-:W-:-:S04]  /*16a40*/  LOP3.LUT R21, R21, 0x7f, RZ, 0xc0, !PT ;  /* 0x0000007f15157812 */ /* 0x010fc800078ec0ff */
[----:B------:R-:W-:Y:S02]  /*16a50*/  SHF.R.U32.HI R0, RZ, 0x3, R21 ;  /* 0x00000003ff007819 */ /* 0x000fe40000011615 */
[----:B------:R-:W4:Y:S01]  /*16a60*/  S2R R21, SR_TID.X ;  /* 0x0000000000157919 */ /* 0x000f220000002100 */
[----:B-1----:R-:W-:Y:S01]  /*16a70*/  ISETP.NE.AND P1, PT, R8, 0x1, PT ;  /* 0x000000010800780c */ /* 0x002fe20003f25270 */
[----:B------:R-:W1:Y:S01]  /*16a80*/  S2R R9, SR_TID.X ;  /* 0x0000000000097919 */ /* 0x000e620000002100 */
[----:B------:R-:W1:Y:S11]  /*16a90*/  S2R R6, SR_TID.X ;  /* 0x0000000000067919 */ /* 0x000e760000002100 */
[----:B0-----:R-:W0:Y:S08]  /*16aa0*/  @P1 LDC R3, c[0x0][0x434] ;  /* 0x00010d00ff031b82 */ /* 0x001e300000000800 */
[----:B------:R-:W0:Y:S01]  /*16ab0*/  @P1 LDC R2, c[0x0][0x438] ;  /* 0x00010e00ff021b82 */ /* 0x000e220000000800 */
[----:B----4-:R-:W-:-:S04]  /*16ac0*/  SHF.L.U32 R21, R21, 0x4, RZ ;  /* 0x0000000415157819 */ /* 0x010fc800000006ff */
[----:B------:R-:W-:Y:S01]  /*16ad0*/  LOP3.LUT R21, R0, 0x70, R21, 0xf8, !PT ;  /* 0x0000007000157812 */ /* 0x000fe200078ef815 */
[----:B-1----:R-:W-:Y:S02]  /*16ae0*/  IMAD.SHL.U32 R9, R9, 0x8, RZ ;  /* 0x0000000809097824 */ /* 0x002fe400078e00ff */
[----:B------:R-:W-:-:S03]  /*16af0*/  IMAD.SHL.U32 R6, R6, 0x8, RZ ;  /* 0x0000000806067824 */ /* 0x000fc600078e00ff */
[----:B------:R-:W-:Y:S02]  /*16b00*/  LOP3.LUT R9, R9, 0x38, RZ, 0xc0, !PT ;  /* 0x0000003809097812 */ /* 0x000fe400078ec0ff */
[----:B------:R-:W-:Y:S02]  /*16b10*/  LOP3.LUT R6, R6, 0x38, RZ, 0xc0, !PT ;  /* 0x0000003806067812 */ /* 0x000fe400078ec0ff */
[C---:B------:R-:W-:Y:S02]  /*16b20*/  ISETP.GE.AND P3, PT, R9.reuse, UR4, PT ;  /* 0x0000000409007c0c */ /* 0x040fe4000bf66270 */
[----:B------:R-:W-:Y:S02]  /*16b30*/  LOP3.LUT R18, R18, 0xffffffbf, RZ, 0xc0, !PT ;  /* 0xffffffbf12127812 */ /* 0x000fe400078ec0ff */
[----:B------:R-:W-:Y:S01]  /*16b40*/  LOP3.LUT R6, R6, 0x80, RZ, 0xfc, !PT ;  /* 0x0000008006067812 */ /* 0x000fe200078efcff */
[----:B------:R-:W1:Y:S01]  /*16b50*/  S2R R10, SR_TID.X ;  /* 0x00000000000a7919 */ /* 0x000e620000002100 */
[----:B------:R-:W-:Y:S01]  /*16b60*/  IMAD.MOV.U32 R36, RZ, RZ, RZ ;  /* 0x000000ffff247224 */ /* 0x000fe200078e00ff */
[----:B------:R-:W-:Y:S01]  /*16b70*/  LOP3.LUT R11, R9, 0x1c0, RZ, 0xfc, !PT ;  /* 0x000001c0090b7812 */ /* 0x000fe200078efcff */
[----:B-1----:R-:W-:-:S05]  /*16b80*/  IMAD.SHL.U32 R10, R10, 0x8, RZ ;  /* 0x000000080a0a7824 */ /* 0x002fca00078e00ff */
[----:B------:R-:W-:-:S04]  /*16b90*/  LOP3.LUT R10, R10, 0x38, RZ, 0xc0, !PT ;  /* 0x000000380a0a7812 */ /* 0x000fc800078ec0ff */
[----:B------:R-:W-:Y:S02]  /*16ba0*/  LOP3.LUT R10, R10, 0x180, RZ, 0xfc, !PT ;  /* 0x000001800a0a7812 */ /* 0x000fe400078efcff */
[----:B--2---:R-:W-:Y:S02]  /*16bb0*/  LEA R23, R34, 0xffffffc0, 0x6 ;  /* 0xffffffc022177811 */ /* 0x004fe400078e30ff */
[----:B------:R-:W1:Y:S03]  /*16bc0*/  S2R R34, SR_TID.X ;  /* 0x0000000000227919 */ /* 0x000e660000002100 */
[----:B------:R-:W-:Y:S02]  /*16bd0*/  IMAD.IADD R37, R21, 0x1, R23 ;  /* 0x0000000115257824 */ /* 0x000fe400078e0217 */
[----:B-1----:R-:W-:-:S05]  /*16be0*/  IMAD.SHL.U32 R34, R34, 0x8, RZ ;  /* 0x0000000822227824 */ /* 0x002fca00078e00ff */
[----:B------:R-:W-:-:S04]  /*16bf0*/  LOP3.LUT R34, R34, 0x38, RZ, 0xc0, !PT ;  /* 0x0000003822227812 */ /* 0x000fc800078ec0ff */
[----:B------:R-:W-:-:S04]  /*16c00*/  LOP3.LUT R34, R34, 0x40, RZ, 0xfc, !PT ;  /* 0x0000004022227812 */ /* 0x000fc800078efcff */
[----:B------:R-:W-:Y:S02]  /*16c10*/  ISETP.GE.AND P2, PT, R34, UR4, PT ;  /* 0x0000000422007c0c */ /* 0x000fe4000bf46270 */
[----:B------:R-:W1:Y:S01]  /*16c20*/  S2R R34, SR_TID.X ;  /* 0x0000000000227919 */ /* 0x000e620000002100 */
[----:B---3--:R-:W-:-:S04]  /*16c30*/  ISETP.GE.AND P0, PT, R37, R20, PT ;  /* 0x000000142500720c */ /* 0x008fc80003f06270 */
[----:B------:R-:W-:Y:S01]  /*16c40*/  ISETP.GT.U32.OR P0, PT, R21, 0x3f, P0 ;  /* 0x0000003f1500780c */ /* 0x000fe20000704470 */
[----:B------:R-:W-:Y:S01]  /*16c50*/  IMAD.IADD R37, R37, 0x1, R33 ;  /* 0x0000000125257824 */ /* 0x000fe200078e0221 */
[----:B------:R-:W-:-:S03]  /*16c60*/  SEL R7, RZ, 0xffffffff, P2 ;  /* 0xffffffffff077807 */ /* 0x000fc60001000000 */
[----:B0-----:R-:W-:-:S08]  /*16c70*/  @P1 IMAD.HI.U32 R3, R37, R3, RZ ;  /* 0x0000000325031227 */ /* 0x001fd000078e00ff */
[----:B------:R-:W0:Y:S01]  /*16c80*/  @!P0 LDC.64 R4, c[0x0][0x428] ;  /* 0x00010a00ff048b82 */ /* 0x000e220000000a00 */
[----:B------:R-:W-:Y:S01]  /*16c90*/  IMAD.MOV.U32 R0, RZ, RZ, R37 ;  /* 0x000000ffff007224 */ /* 0x000fe200078e0025 */
[----:B------:R-:W-:Y:S01]  /*16ca0*/  @P1 SHF.R.U32.HI R0, RZ, R2, R3 ;  /* 0x00000002ff001219 */ /* 0x000fe20000011603 */
[----:B------:R-:W-:Y:S02]  /*16cb0*/  IMAD.SHL.U32 R7, R7, 0x2, RZ ;  /* 0x0000000207077824 */ /* 0x000fe400078e00ff */
[----:B-1----:R-:W-:-:S05]  /*16cc0*/  IMAD.SHL.U32 R34, R34, 0x8, RZ ;  /* 0x0000000822227824 */ /* 0x002fca00078e00ff */
[----:B------:R-:W-:-:S04]  /*16cd0*/  LOP3.LUT R34, R34, 0x38, RZ, 0xc0, !PT ;  /* 0x0000003822227812 */ /* 0x000fc800078ec0ff */
[----:B------:R-:W-:Y:S02]  /*16ce0*/  LOP3.LUT R34, R34, 0xc0, RZ, 0xfc, !PT ;  /* 0x000000c022227812 */ /* 0x000fe400078efcff */
[----:B------:R-:W-:Y:S02]  /*16cf0*/  @P2 LOP3.LUT R18, R18, 0x40, RZ, 0xfc, !PT ;  /* 0x0000004012122812 */ /* 0x000fe400078efcff */
[----:B------:R-:W-:Y:S02]  /*16d00*/  SEL R2, RZ, 0x1, P3 ;  /* 0x00000001ff027807 */ /* 0x000fe40001800000 */
[----:B------:R-:W-:Y:S02]  /*16d10*/  ISETP.GE.AND P2, PT, R6, UR4, PT ;  /* 0x0000000406007c0c */ /* 0x000fe4000bf46270 */
[----:B------:R-:W-:Y:S02]  /*16d20*/  ISETP.GE.AND P1, PT, R34, UR4, PT ;  /* 0x0000000422007c0c */ /* 0x000fe4000bf26270 */
[----:B------:R-:W-:-:S02]  /*16d30*/  LOP3.LUT R7, R7, 0x2, R2, 0xe2, !PT ;  /* 0x0000000207077812 */ /* 0x000fc400078ee202 */
[----:B------:R-:W-:Y:S02]  /*16d40*/  SEL R2, RZ, 0x4, P2 ;  /* 0x00000004ff027807 */ /* 0x000fe40001000000 */
[----:B------:R-:W-:Y:S02]  /*16d50*/  SEL R3, RZ, 0x8, P1 ;  /* 0x00000008ff037807 */ /* 0x000fe40000800000 */
[----:B------:R-:W-:Y:S02]  /*16d60*/  SHF.R.S32.HI R34, RZ, 0x1f, R26 ;  /* 0x0000001fff227819 */ /* 0x000fe4000001141a */
[----:B------:R-:W-:Y:S01]  /*16d70*/  LOP3.LUT R7, R3, R7, R2, 0xfe, !PT ;  /* 0x0000000703077212 */ /* 0x000fe200078efe02 */
[--C-:B------:R-:W-:Y:S01]  /*16d80*/  @!P0 IMAD.MOV.U32 R2, RZ, RZ, R0.reuse ;  /* 0x000000ffff028224 */ /* 0x100fe200078e0000 */
[----:B------:R-:W-:Y:S01]  /*16d90*/  @!P0 SHF.R.S32.HI R3, RZ, 0x1f, R0 ;  /* 0x0000001fff038819 */ /* 0x000fe20000011400 */
[----:B0-----:R-:W-:-:S04]  /*16da0*/  @!P0 IMAD R6, R34, R4, RZ ;  /* 0x0000000422068224 */ /* 0x001fc800078e02ff */
[C---:B------:R-:W-:Y:S02]  /*16db0*/  @!P0 IMAD R6, R26.reuse, R5, R6 ;  /* 0x000000051a068224 */ /* 0x040fe400078e0206 */
[----:B------:R-:W-:Y:S02]  /*16dc0*/  @!P0 IMAD.WIDE.U32 R2, R26, R4, R2 ;  /* 0x000000041a028225 */ /* 0x000fe400078e0002 */
[----:B------:R-:W0:Y:S01]  /*16dd0*/  @!P0 LDC.64 R4, c[0x0][0x418] ;  /* 0x00010600ff048b82 */ /* 0x000e220000000a00 */
[----:B------:R-:W-:-:S04]  /*16de0*/  LOP3.LUT R18, R18, 0xffffff7f, RZ, 0xc0, !PT ;  /* 0xffffff7f12127812 */ /* 0x000fc800078ec0ff */
[----:B------:R-:W-:-:S04]  /*16df0*/  @P3 LOP3.LUT R18, R18, 0x80, RZ, 0xfc, !PT ;  /* 0x0000008012123812 */ /* 0x000fc800078efcff */
[----:B------:R-:W-:-:S04]  /*16e00*/  LOP3.LUT R18, R18, 0xffffffdf, RZ, 0xc0, !PT ;  /* 0xffffffdf12127812 */ /* 0x000fc800078ec0ff */
[----:B------:R-:W-:-:S04]  /*16e10*/  @P2 LOP3.LUT R18, R18, 0x20, RZ, 0xfc, !PT ;  /* 0x0000002012122812 */ /* 0x000fc800078efcff */
[----:B------:R-:W-:Y:S01]  /*16e20*/  LOP3.LUT R18, R18, 0xffffffef, RZ, 0xc0, !PT ;  /* 0xffffffef12127812 */ /* 0x000fe200078ec0ff */
[----:B------:R-:W-:-:S03]  /*16e30*/  @!P0 IMAD.IADD R6, R3, 0x1, R6 ;  /* 0x0000000103068824 */ /* 0x000fc600078e0206 */
[----:B------:R-:W-:Y:S02]  /*16e40*/  @P1 LOP3.LUT R18, R18, 0x10, RZ, 0xfc, !PT ;  /* 0x0000001012121812 */ /* 0x000fe400078efcff */
[----:B0-----:R-:W-:-:S04]  /*16e50*/  @!P0 LEA R4, P1, R2, R4, 0x2 ;  /* 0x0000000402048211 */ /* 0x001fc800078210ff */
[----:B------:R-:W-:-:S05]  /*16e60*/  @!P0 LEA.HI.X R5, R2, R5, R6, 0x2, P1 ;  /* 0x0000000502058211 */ /* 0x000fca00008f1406 */
[----:B------:R0:W5:Y:S01]  /*16e70*/  @!P0 LDG.E R36, desc[UR42][R4.64] ;  /* 0x0000002a04248981 */ /* 0x000162000c1e1900 */
[----:B------:R-:W-:Y:S02]  /*16e80*/  ISETP.GE.AND P0, PT, R10, UR4, PT ;  /* 0x000000040a007c0c */ /* 0x000fe4000bf06270 */
[C---:B------:R-:W-:Y:S02]  /*16e90*/  LOP3.LUT R10, R9.reuse, 0x100, RZ, 0xfc, !PT ;  /* 0x00000100090a7812 */ /* 0x040fe400078efcff */
[----:B------:R-:W-:Y:S02]  /*16ea0*/  LOP3.LUT R9, R9, 0x140, RZ, 0xfc, !PT ;  /* 0x0000014009097812 */ /* 0x000fe400078efcff */
[----:B------:R-:W-:Y:S02]  /*16eb0*/  ISETP.GE.AND P3, PT, R10, UR4, PT ;  /* 0x000000040a007c0c */ /* 0x000fe4000bf66270 */
[----:B------:R-:W-:Y:S02]  /*16ec0*/  ISETP.GE.AND P2, PT, R9, UR4, PT ;  /* 0x0000000409007c0c */ /* 0x000fe4000bf46270 */
[----:B0-----:R-:W-:-:S02]  /*16ed0*/  SEL R4, RZ, 0x10, P3 ;  /* 0x00000010ff047807 */ /* 0x001fc40001800000 */
[----:B------:R-:W-:Y:S02]  /*16ee0*/  SEL R5, RZ, 0x20, P2 ;  /* 0x00000020ff057807 */ /* 0x000fe40001000000 */
[----:B------:R-:W-:Y:S02]  /*16ef0*/  SEL R3, RZ, 0x40, P0 ;  /* 0x00000040ff037807 */ /* 0x000fe40000000000 */
[----:B------:R-:W-:-:S04]  /*16f00*/  LOP3.LUT R4, R5, R7, R4, 0xfe, !PT ;  /* 0x0000000705047212 */ /* 0x000fc800078efe04 */
[----:B------:R-:W-:-:S05]  /*16f10*/  LOP3.LUT R3, R4, R3, RZ, 0xfc, !PT ;  /* 0x0000000304037212 */ /* 0x000fca00078efcff */
[----:B------:R0:W-:Y:S01]  /*16f20*/  STL [R1+0x2c], R3 ;  /* 0x00002c0301007387 */ /* 0x0001e20000100800 */
[----:B------:R-:W-:Y:S02]  /*16f30*/  LOP3.LUT R18, R18, 0xfffffff7, RZ, 0xc0, !PT ;  /* 0xfffffff712127812 */ /* 0x000fe400078ec0ff */
[----:B------:R-:W-:Y:S02]  /*16f40*/  ISETP.GE.AND P0, PT, R11, UR4, PT ;  /* 0x000000040b007c0c */ /* 0x000fe4000bf06270 */
[----:B------:R-:W-:Y:S01]  /*16f50*/  @P3 LOP3.LUT R18, R18, 0x8, RZ, 0xfc, !PT ;  /* 0x0000000812123812 */ /* 0x000fe200078efcff */
[----:B------:R-:W-:Y:S01]  /*16f60*/  UMOV UR4, 0xffffffff ;  /* 0xffffffff00047882 */ /* 0x000fe20000000000 */
[----:B------:R-:W-:Y:S02]  /*16f70*/  IMAD.MOV R0, RZ, RZ, -R0 ;  /* 0x000000ffff007224 */ /* 0x000fe400078e0a00 */
[----:B------:R-:W-:Y:S01]  /*16f80*/  LOP3.LUT R18, R18, 0xfffffffb, RZ, 0xc0, !PT ;  /* 0xfffffffb12127812 */ /* 0x000fe200078ec0ff */
[----:B------:R-:W-:Y:S01]  /*16f90*/  IMAD.U32 R6, RZ, RZ, UR38 ;  /* 0x00000026ff067e24 */ /* 0x000fe2000f8e00ff */
[----:B------:R-:W-:Y:S01]  /*16fa0*/  SEL R2, RZ, 0x80, P0 ;  /* 0x00000080ff027807 */ /* 0x000fe20000000000 */
[----:B------:R-:W-:Y:S01]  /*16fb0*/  IMAD R37, R8, R0, R37 ;  /* 0x0000000008257224 */ /* 0x000fe200078e0225 */
[----:B------:R-:W-:Y:S01]  /*16fc0*/  @P2 LOP3.LUT R18, R18, 0x4, RZ, 0xfc, !PT ;  /* 0x0000000412122812 */ /* 0x000fe200078efcff */
[----:B0-----:R-:W-:Y:S06]  /*16fd0*/  BRA.DIV UR4, `(.L_x_797) ;  /* 0x0000004a04387947 */ /* 0x001fec000b800000 */
.L_x_899:
[----:B------:R-:W-:Y:S02]  /*16fe0*/  LOP3.LUT R0, R3, R2, RZ, 0xfc, !PT ;  /* 0x0000000203007212 */ /* 0x000fe400078efcff */
[----:B------:R-:W-:Y:S02]  /*16ff0*/  ISETP.NE.AND P0, PT, R6, 0x3, PT ;  /* 0x000000030600780c */ /* 0x000fe40003f05270 */
[----:B------:R-:W-:Y:S01]  /*17000*/  ISETP.GT.U32.AND P1, PT, R21, 0x3f, PT ;  /* 0x0000003f1500780c */ /* 0x000fe20003f24070 */
[----:B------:R0:W-:Y:S01]  /*17010*/  STL [R1+0x8], R0 ;  /* 0x0000080001007387 */ /* 0x0001e20000100800 */
[----:B------:R-:W-:-:S09]  /*17020*/  LOP3.LUT R18, R18, 0xfffffbff, RZ, 0xc0, !PT ;  /* 0xfffffbff12127812 */ /* 0x000fd200078ec0ff */
[----:B------:R-:W-:-:S04]  /*17030*/  @P0 LOP3.LUT R18, R18, 0x400, RZ, 0xfc, !PT ;  /* 0x0000040012120812 */ /* 0x000fc800078efcff */
[----:B------:R-:W-:-:S04]  /*17040*/  LOP3.LUT R18, R18, 0xfffffffe, RZ, 0xc0, !PT ;  /* 0xfffffffe12127812 */ /* 0x000fc800078ec0ff */
[----:B------:R-:W-:Y:S01]  /*17050*/  @P1 LOP3.LUT R18, R18, 0x1, RZ, 0xfc, !PT ;  /* 0x0000000112121812 */ /* 0x000fe200078efcff */
[----:B0-----:R-:W-:Y:S06]  /*17060*/  @!P0 BRA `(.L_x_798) ;  /* 0x0000000000048947 */ /* 0x001fec0003800000 */
[----:B------:R-:W-:Y:S01]  /*17070*/  BPT.TRAP 0x1 ;  /* 0x000000040000795c */ /* 0x000fe20000300000 */
.L_x_798:
[----:B------:R-:W0:Y:S01]  /*17080*/  S2R R0, SR_TID.X ;  /* 0x0000000000007919 */ /* 0x000e220000002100 */
[----:B------:R-:W-:Y:S01]  /*17090*/  IMAD R30, R22, 0x8, R17 ;  /* 0x00000008161e7824 */ /* 0x000fe200078e0211 */
[----:B------:R-:W-:Y:S01]  /*170a0*/  BSSY B0, `(.L_x_799) ;  /* 0x0000007000007945 */ /* 0x000fe20003800000 */
[----:B0-----:R-:W-:-:S04]  /*170b0*/  LOP3.LUT R0, R0, 0x7f, RZ, 0xc0, !PT ;  /* 0x0000007f00007812 */ /* 0x001fc800078ec0ff */
[----:B------:R-:W-:-:S04]  /*170c0*/  SHF.R.U32.HI R0, RZ, 0x3, R0 ;  /* 0x00000003ff007819 */ /* 0x000fc80000011600 */
[----:B------:R-:W-:Y:S02]  /*170d0*/  IADD3 R23, -R0, R20, -R23 ;  /* 0x0000001400177210 */ /* 0x000fe40007ffe917 */
[----:B------:R-:W-:-:S04]  /*170e0*/  SHF.L.U32 R0, R28, 0x1f, RZ ;  /* 0x0000001f1c007819 */ /* 0x000fc800000006ff */
[----:B------:R-:W0:Y:S02]  /*170f0*/  SYNCS.PHASECHK.TRANS64.TRYWAIT P0, [R30+URZ+0x28c40], R0 ;  /* 0x028c40001e0075a7 */ /* 0x000e24000800017f */
[----:B0-----:R-:W-:Y:S05]  /*17100*/  @!P0 BRA `(.L_x_800) ;  /* 0x0000004800208947 */ /* 0x001fea0003800000 */
.L_x_900:
[----:B------:R-:W-:Y:S05]  /*17110*/  BSYNC B0 ;  /* 0x0000000000007941 */ /* 0x000fea0003800000 */
.L_x_799:
        /* <DEDUP_REMOVED lines=34> */
[----:B0-----:R-:W-:-:S04]  /*17340*/  @P0 LEA R3, P1, R7, R3, 0x1 ;  /* 0x0000000307030211 */ /* 0x001fc800078208ff */
[----:B-1----:R-:W-:-:S04]  /*17350*/  @P0 IADD3.X R2, RZ, R2, RZ, P1, !PT ;  /* 0x00000002ff020210 */ /* 0x002fc80000ffe4ff */
        /* <DEDUP_REMOVED lines=27> */
.L_x_910:
        /* <DEDUP_REMOVED lines=10> */
.L_x_802:
        /* <DEDUP_REMOVED lines=11> */
.L_x_803:
[----:B------:R1:W5:Y:S01]  /*17660*/  LDL.LU R0, [R1+0x10] ;  /* 0x0000100001007983 */ /* 0x0003620000300800 */
[----:B------:R1:W-:Y:S03]  /*17670*/  SYNCS.ARRIVE.TRANS64.A1T0 RZ, [R30+URZ+0x28c30], RZ ;  /* 0x028c30ff1eff79a7 */ /* 0x0003e6000810003f */
[----:B0-----:R1:W5:Y:S04]  /*17680*/  LDL.LU R4, [R1+0x4] ;  /* 0x0000040001047983 */ /* 0x0013680000300800 */
[----:B------:R1:W5:Y:S02]  /*17690*/  LDL R3, [R1+0x8] ;  /* 0x0000080001037983 */ /* 0x0003640000100800 */
[----:B------:R-:W-:Y:S05]  /*176a0*/  WARPSYNC.ALL ;  /* 0x0000000000007948 */ /* 0x000fea0003800000 */
[----:B------:R-:W-:Y:S01]  /*176b0*/  ULDC.64 UR4, c[0x0][0xa00] ;  /* 0x0002800000047ab9 */ /* 0x000fe20000000a00 */
[----:B------:R-:W-:Y:S01]  /*176c0*/  BSSY B6, `(.L_x_804) ;  /* 0x0000025000067945 */ /* 0x000fe20003800000 */
[----:B------:R-:W-:Y:S01]  /*176d0*/  BAR.SYNC.DEFER_BLOCKING 0x8, 0x100 ;  /* 0x0204000000007b1d */ /* 0x000fe20000010000 */
[----:B------:R-:W-:-:S04]  /*176e0*/  ISETP.NE.U32.AND P0, PT, RZ, UR4, PT ;  /* 0x00000004ff007c0c */ /* 0x000fc8000bf05070 */
[----:B------:R-:W-:Y:S01]  /*176f0*/  ISETP.NE.AND.EX P0, PT, RZ, UR5, PT, P0 ;  /* 0x00000005ff007c0c */ /* 0x000fe2000bf05300 */
[----:B------:R-:W-:-:S03]  /*17700*/  ULDC.64 UR4, c[0x0][0x298] ;  /* 0x0000a60000047ab9 */ /* 0x000fc60000000a00 */
[----:B------:R-:W-:-:S05]  /*17710*/  SEL R5, R31, RZ, !P0 ;  /* 0x000000ff1f057207 */ /* 0x000fca0004000000 */
[----:B------:R0:W-:Y:S01]  /*17720*/  STL [R1+0x1c], R5 ;  /* 0x00001c0501007387 */ /* 0x0001e20000100800 */
[----:B-----5:R-:W-:Y:S02]  /*17730*/  SEL R2, R0, RZ, !P0 ;  /* 0x000000ff00027207 */ /* 0x020fe40004000000 */
[----:B------:R-:W-:-:S03]  /*17740*/  SHF.R.S32.HI R0, RZ, 0x1f, R4 ;  /* 0x0000001fff007819 */ /* 0x000fc60000011404 */
[----:B------:R2:W-:Y:S01]  /*17750*/  STL [R1+0x34], R2 ;  /* 0x0000340201007387 */ /* 0x0005e20000100800 */
[----:B------:R-:W-:Y:S01]  /*17760*/  PRMT R31, R3, 0x8880, RZ ;  /* 0x00008880031f7816 */ /* 0x000fe200000000ff */
[----:B------:R-:W-:-:S03]  /*17770*/  IMAD R0, R0, UR4, RZ ;  /* 0x0000000400007c24 */ /* 0x000fc6000f8e02ff */
[----:B------:R-:W-:Y:S01]  /*17780*/  PRMT R31, R31, 0x7710, RZ ;  /* 0x000077101f1f7816 */ /* 0x000fe200000000ff */
[C---:B------:R-:W-:Y:S02]  /*17790*/  IMAD R0, R4.reuse, UR5, R0 ;  /* 0x0000000504007c24 */ /* 0x040fe4000f8e0200 */
[----:B0-----:R-:W-:-:S04]  /*177a0*/  IMAD.WIDE.U32 R4, R4, UR4, RZ ;  /* 0x0000000404047c25 */ /* 0x001fc8000f8e00ff */
[----:B------:R-:W-:Y:S01]  /*177b0*/  IMAD.IADD R0, R5, 0x1, R0 ;  /* 0x0000000105007824 */ /* 0x000fe200078e0200 */
[----:B------:R0:W-:Y:S01]  /*177c0*/  STL.64 [R1], R4 ;  /* 0x0000000401007387 */ /* 0x0001e20000100a00 */
[----:B--2---:R-:W-:-:S03]  /*177d0*/  VIADD R2, R17, 0x20400 ;  /* 0x0002040011027836 */ /* 0x004fc60000000000 */
[----:B------:R0:W-:Y:S02]  /*177e0*/  STL [R1+0x10], R0 ;  /* 0x0000100001007387 */ /* 0x0001e40000100800 */
[----:B------:R-:W-:-:S13]  /*177f0*/  LOP3.LUT P0, RZ, R2, 0x3ff, RZ, 0xc0, !PT ;  /* 0x000003ff02ff7812 */ /* 0x000fda000780c0ff */
[----:B0-----:R-:W-:Y:S05]  /*17800*/  @!P0 BRA `(.L_x_805) ;  /* 0x0000000000408947 */ /* 0x001fea0003800000 */
        /* <DEDUP_REMOVED lines=16> */
.L_x_805:
[----:B------:R-:W-:Y:S05]  /*17910*/  BSYNC B6 ;  /* 0x0000000000067941 */ /* 0x000fea0003800000 */
.L_x_804:
[----:B------:R-:W2:Y:S01]  /*17920*/  LDL.LU R0, [R1+0x10] ;  /* 0x0000100001007983 */ /* 0x000ea20000300800 */
[----:B------:R-:W-:Y:S01]  /*17930*/  ULDC.64 UR4, c[0x0][0x2d8] ;  /* 0x0000b60000047ab9 */ /* 0x000fe20000000a00 */
[----:B------:R-:W0:Y:S02]  /*17940*/  LDC R7, c[0x0][0x448] ;  /* 0x00011200ff077b82 */ /* 0x000e240000000800 */
[----:B------:R-:W2:Y:S04]  /*17950*/  LDL.LU.64 R2, [R1] ;  /* 0x0000000001027983 */ /* 0x000ea80000300a00 */
[----:B------:R-:W3:Y:S04]  /*17960*/  LDL.LU R20, [R1+0x34] ;  /* 0x0000340001147983 */ /* 0x000ee80000300800 */
[----:B------:R-:W4:Y:S04]  /*17970*/  LDL.LU R21, [R1+0x1c] ;  /* 0x00001c0001157983 */ /* 0x000f280000300800 */
[----:B------:R0:W5:Y:S02]  /*17980*/  LDL R8, [R1+0x30] ;  /* 0x0000300001087983 */ /* 0x0001640000100800 */
[----:B0-----:R-:W-:-:S13]  /*17990*/  ISETP.NE.AND P0, PT, R7, 0x1, PT ;  /* 0x000000010700780c */ /* 0x001fda0003f05270 */
[----:B------:R-:W0:Y:S08]  /*179a0*/  @P0 LDC R5, c[0x0][0x44c] ;  /* 0x00011300ff050b82 */ /* 0x000e300000000800 */
[----:B------:R-:W1:Y:S01]  /*179b0*/  @P0 LDC R6, c[0x0][0x450] ;  /* 0x00011400ff060b82 */ /* 0x000e620000000800 */
[----:B--2---:R-:W-:-:S03]  /*179c0*/  MOV R3, R0 ;  /* 0x0000000000037202 */ /* 0x004fc60000000f00 */
[----:B------:R-:W-:-:S04]  /*179d0*/  IMAD.WIDE.U32 R2, R16, UR4, R2 ;  /* 0x0000000410027c25 */ /* 0x000fc8000f8e0002 */
[----:B------:R-:W-:Y:S01]  /*179e0*/  IMAD R3, R16, UR5, R3 ;  /* 0x0000000510037c24 */ /* 0x000fe2000f8e0203 */
[----:B------:R-:W-:Y:S02]  /*179f0*/  ULDC.64 UR4, c[0x0][0x2e0] ;  /* 0x0000b80000047ab9 */ /* 0x000fe40000000a00 */
[----:B---3--:R-:W-:Y:S02]  /*17a00*/  IMAD R0, R20, UR4, RZ ;  /* 0x0000000414007c24 */ /* 0x008fe4000f8e02ff */
[----:B------:R-:W2:Y:S01]  /*17a10*/  S2R R20, SR_TID.X ;  /* 0x0000000000147919 */ /* 0x000ea20000002100 */
[----:B----4-:R-:W-:-:S04]  /*17a20*/  IMAD.WIDE.U32 R2, R21, UR4, R2 ;  /* 0x0000000415027c25 */ /* 0x010fc8000f8e0002 */
[----:B------:R-:W-:Y:S01]  /*17a30*/  IMAD R0, R21, UR5, R0 ;  /* 0x0000000515007c24 */ /* 0x000fe2000f8e0200 */
[----:B------:R-:W3:Y:S01]  /*17a40*/  S2R R9, SR_TID.X ;  /* 0x0000000000097919 */ /* 0x000ee20000002100 */
[----:B------:R-:W-:Y:S02]  /*17a50*/  ULDC.64 UR4, c[0x0][0x2d0] ;  /* 0x0000b40000047ab9 */ /* 0x000fe40000000a00 */
[----:B------:R-:W-:Y:S01]  /*17a60*/  IMAD.IADD R3, R3, 0x1, R0 ;  /* 0x0000000103037824 */ /* 0x000fe200078e0200 */
[----:B--2---:R-:W-:-:S04]  /*17a70*/  LOP3.LUT R20, R20, 0x7f, RZ, 0xc0, !PT ;  /* 0x0000007f14147812 */ /* 0x004fc800078ec0ff */
[----:B------:R-:W-:Y:S02]  /*17a80*/  SHF.R.U32.HI R21, RZ, 0x3, R20 ;  /* 0x00000003ff157819 */ /* 0x000fe40000011614 */
[----:B------:R-:W2:Y:S02]  /*17a90*/  S2R R20, SR_TID.X ;  /* 0x0000000000147919 */ /* 0x000ea40000002100 */
[----:B--2---:R-:W-:-:S05]  /*17aa0*/  IMAD.SHL.U32 R20, R20, 0x10, RZ ;  /* 0x0000001014147824 */ /* 0x004fca00078e00ff */
[----:B------:R-:W-:-:S05]  /*17ab0*/  LOP3.LUT R20, R21, 0x70, R20, 0xf8, !PT ;  /* 0x0000007015147812 */ /* 0x000fca00078ef814 */
[----:B------:R-:W-:Y:S02]  /*17ac0*/  IMAD R0, R25, 0x40, R20 ;  /* 0x0000004019007824 */ /* 0x000fe400078e0214 */
[----:B------:R2:W5:Y:S02]  /*17ad0*/  LDL R20, [R1+0x14] ;  /* 0x0000140001147983 */ /* 0x0005640000100800 */
[----:B0-----:R-:W-:-:S04]  /*17ae0*/  @P0 IMAD.HI.U32 R5, R0, R5, RZ ;  /* 0x0000000500050227 */ /* 0x001fc800078e00ff */
[----:B------:R-:W-:Y:S01]  /*17af0*/  IMAD.MOV.U32 R4, RZ, RZ, R0 ;  /* 0x000000ffff047224 */ /* 0x000fe200078e0000 */
[----:B-1----:R-:W-:Y:S01]  /*17b00*/  @P0 SHF.R.U32.HI R4, RZ, R6, R5 ;  /* 0x00000006ff040219 */ /* 0x002fe20000011605 */
[----:B------:R-:W0:Y:S04]  /*17b10*/  S2R R21, SR_TID.X ;  /* 0x0000000000157919 */ /* 0x000e280000002100 */
        /* <DEDUP_REMOVED lines=12> */
[----:B------:R-:W-:Y:S01]  /*17be0*/  ULDC.64 UR4, c[0x0][0x280] ;  /* 0x0000a00000047ab9 */ /* 0x000fe20000000a00 */
[----:B---3--:R-:W-:Y:S01]  /*17bf0*/  IMAD.SHL.U32 R9, R9, 0x8, RZ ;  /* 0x0000000809097824 */ /* 0x008fe200078e00ff */
[C---:B------:R-:W-:Y:S01]  /*17c00*/  LEA R0, P0, R2.reuse, UR4, 0x1 ;  /* 0x0000000402007c11 */ /* 0x040fe2000f8008ff */
[----:B------:R-:W-:Y:S01]  /*17c10*/  IMAD.IADD R3, R3, 0x1, R4 ;  /* 0x0000000103037824 */ /* 0x000fe200078e0204 */
[----:B------:R-:W-:Y:S02]  /*17c20*/  ULDC UR4, c[0x0][0x2b8] ;  /* 0x0000ae0000047ab9 */ /* 0x000fe40000000800 */
[----:B------:R-:W-:Y:S02]  /*17c30*/  LOP3.LUT R9, R9, 0x38, RZ, 0xc0, !PT ;  /* 0x0000003809097812 */ /* 0x000fe400078ec0ff */
[----:B------:R-:W-:Y:S01]  /*17c40*/  LEA.HI.X R2, R2, UR5, R3, 0x1, P0 ;  /* 0x0000000502027c11 */ /* 0x000fe200080f0c03 */
[----:B------:R-:W-:Y:S01]  /*17c50*/  UMOV UR5, 0xffffffff ;  /* 0xffffffff00057882 */ /* 0x000fe20000000000 */
[----:B0-----:R-:W-:-:S02]  /*17c60*/  LOP3.LUT R21, R21, 0x7f, RZ, 0xc0, !PT ;  /* 0x0000007f15157812 */ /* 0x001fc400078ec0ff */
[----:B------:R-:W-:Y:S02]  /*17c70*/  ISETP.GE.AND P1, PT, R9, UR4, PT ;  /* 0x0000000409007c0c */ /* 0x000fe4000bf26270 */
[----:B------:R-:W-:Y:S01]  /*17c80*/  SHF.R.U32.HI R10, RZ, 0x3, R21 ;  /* 0x00000003ff0a7819 */ /* 0x000fe20000011615 */
[----:B--2---:R-:W-:Y:S10]  /*17c90*/  BRA.DIV UR5, `(.L_x_806) ;  /* 0x0000004205a07947 */ /* 0x004ff4000b800000 */
        /* <DEDUP_REMOVED lines=26> */
[----:B------:R-:W1:Y:S08]  /*17e40*/  SHFL.IDX PT, R4, R2, 0x2, 0x181f ;  /* 0x00581f0002047f89 */ /* 0x000e7000000e0000 */
[----:B0-----:R-:W-:-:S05]  /*17e50*/  @!P0 LEA R5, P2, R9, R5, 0x1 ;  /* 0x0000000509058211 */ /* 0x001fca00078408ff */
[----:B-1----:R-:W-:-:S05]  /*17e60*/  @!P0 IMAD.X R4, RZ, RZ, R4, P2 ;  /* 0x000000ffff048224 */ /* 0x002fca00010e0604 */
[----:B------:R-:W-:-:S04]  /*17e70*/  @!P0 LOP3.LUT R5, R5, R4, RZ, 0x3c, !PT ;  /* 0x0000000405058212 */ /* 0x000fc800078e3cff */
[----:B------:R-:W-:-:S04]  /*17e80*/  @!P0 LOP3.LUT R4, R5, R4, RZ, 0x3c, !PT ;  /* 0x0000000405048212 */ /* 0x000fc800078e3cff */
[----:B------:R-:W-:-:S05]  /*17e90*/  @!P0 LOP3.LUT R5, R5, R4, RZ, 0x3c, !PT ;  /* 0x0000000405058212 */ /* 0x000fca00078e3cff */
[----:B------:R0:W-:Y:S04]  /*17ea0*/  @!P0 LDGSTS.E.BYPASS.LTC128B.128 [R8+0x21400], desc[UR42][R4.64], !P1 ;  /* 0x2140000004088fae */ /* 0x0001e8000c901d6a */
[----:B0-----:R0:W1:Y:S02]  /*17eb0*/  SHFL.IDX PT, R4, R2, 0x3, 0x181f ;  /* 0x00781f0002047f89 */ /* 0x00106400000e0000 */
.L_x_919:
[----:B------:R-:W-:-:S05]  /*17ec0*/  VIADD R25, R25, 0x30 ;  /* 0x0000003019197836 */ /* 0x000fca0000000000 */
[----:B------:R-:W-:-:S13]  /*17ed0*/  ISETP.GE.AND P0, PT, R25, R3, PT ;  /* 0x000000031900720c */ /* 0x000fda0003f06270 */
[----:B0-----:R-:W-:-:S05]  /*17ee0*/  @!P0 LEA R2, P2, R9, R0, 0x1 ;  /* 0x0000000009028211 */ /* 0x001fca00078408ff */
[----:B-1----:R-:W-:-:S05]  /*17ef0*/  @!P0 IMAD.X R3, RZ, RZ, R4, P2 ;  /* 0x000000ffff038224 */ /* 0x002fca00010e0604 */
[----:B------:R-:W-:Y:S01]  /*17f00*/  @!PT LDS RZ, [RZ] ;  /* 0x00000000fffff984 */ /* 0x000fe20000000800 */
[----:B------:R-:W-:Y:S01]  /*17f10*/  @!PT LDS RZ, [RZ] ;  /* 0x00000000fffff984 */ /* 0x000fe20000000800 */
[----:B------:R-:W-:Y:S01]  /*17f20*/  @!PT LDS RZ, [RZ] ;  /* 0x00000000fffff984 */ /* 0x000fe20000000800 */
[----:B------:R0:W-:Y:S01]  /*17f30*/  @!P0 LDGSTS.E.BYPASS.LTC128B.128 [R8+0x21c00], desc[UR42][R2.64], !P1 ;  /* 0x21c0000002088fae */ /* 0x0001e2000c901d6a */
[----:B------:R-:W-:Y:S01]  /*17f40*/  PLOP3.LUT P0, PT, PT, PT, PT, 0x80, 0x0 ;  /* 0x000000000000781c */ /* 0x000fe20003f0f070 */
[----:B------:R-:W-:-:S12]  /*17f50*/  NOP ;  /* 0x0000000000007918 */ /* 0x000fd80000000000 */
.L_x_807:
        /* <DEDUP_REMOVED lines=18> */
.L_x_920:
[----:B------:R-:W-:Y:S05]  /*18080*/  BSYNC B0 ;  /* 0x0000000000007941 */ /* 0x000fea0003800000 */
.L_x_808:
[----:B------:R-:W-:-:S05]  /*18090*/  IMAD.U32 R2, RZ, RZ, UR38 ;  /* 0x00000026ff027e24 */ /* 0x000fca000f8e00ff */
[----:B------:R-:W-:-:S13]  /*180a0*/  ISETP.NE.AND P0, PT, R2, 0x3, PT ;  /* 0x000000030200780c */ /* 0x000fda0003f05270 */
[----:B------:R-:W-:Y:S05]  /*180b0*/  @!P0 BRA `(.L_x_810) ;  /* 0x0000000000048947 */ /* 0x000fea0003800000 */
[----:B------:R-:W-:Y:S01]  /*180c0*/  BPT.TRAP 0x1 ;  /* 0x000000040000795c */ /* 0x000fe20000300000 */
.L_x_810:
[----:B0-----:R-:W-:Y:S01]  /*180d0*/  SHF.L.U32 R0, R28, 0x1f, RZ ;  /* 0x0000001f1c007819 */ /* 0x001fe200000006ff */
[----:B------:R-:W-:Y:S03]  /*180e0*/  BSSY B0, `(.L_x_811) ;  /* 0x0000003000007945 */ /* 0x000fe60003800000 */
[----:B------:R-:W0:Y:S02]  /*180f0*/  SYNCS.PHASECHK.TRANS64.TRYWAIT P0, [R30+URZ+0x28c60], R0 ;  /* 0x028c60001e0075a7 */ /* 0x000e24000800017f */
[----:B0-----:R-:W-:Y:S05]  /*18100*/  @!P0 BRA `(.L_x_812) ;  /* 0x0000004000dc8947 */ /* 0x001fea0003800000 */
.L_x_921:
[----:B------:R-:W-:Y:S05]  /*18110*/  BSYNC B0 ;  /* 0x0000000000007941 */ /* 0x000fea0003800000 */
.L_x_811:
[----:B------:R-:W0:Y:S01]  /*18120*/  LDL.LU R2, [R1+0x24] ;  /* 0x0000240001027983 */ /* 0x000e220000300800 */
[----:B------:R-:W-:Y:S01]  /*18130*/  ULDC.64 UR4, c[0x0][0x328] ;  /* 0x0000ca0000047ab9 */ /* 0x000fe20000000a00 */
[----:B------:R-:W-:Y:S02]  /*18140*/  ULDC.64 UR6, c[0x0][0x318] ;  /* 0x0000c60000067ab9 */ /* 0x000fe40000000a00 */
[----:B------:R-:W2:Y:S01]  /*18150*/  LDL.LU R4, [R1+0x28] ;  /* 0x0000280001047983 */ /* 0x000ea20000300800 */
[----:B0-----:R-:W-:Y:S02]  /*18160*/  IMAD R0, R2, UR4, RZ ;  /* 0x0000000402007c24 */ /* 0x001fe4000f8e02ff */
[----:B------:R-:W-:-:S04]  /*18170*/  IMAD.WIDE.U32 R2, R37, UR4, RZ ;  /* 0x0000000425027c25 */ /* 0x000fc8000f8e00ff */
[----:B------:R-:W-:Y:S01]  /*18180*/  IMAD R0, R37, UR5, R0 ;  /* 0x0000000525007c24 */ /* 0x000fe2000f8e0200 */
[----:B------:R-:W-:-:S04]  /*18190*/  ULDC.64 UR4, c[0x0][0x338] ;  /* 0x0000ce0000047ab9 */ /* 0x000fc80000000a00 */
[----:B------:R-:W-:Y:S01]  /*181a0*/  IADD3 R3, R3, R0, RZ ;  /* 0x0000000003037210 */ /* 0x000fe20007ffe0ff */
[----:B--2---:R-:W-:Y:S02]  /*181b0*/  IMAD R0, R4, UR4, RZ ;  /* 0x0000000404007c24 */ /* 0x004fe4000f8e02ff */
[----:B------:R-:W-:Y:S02]  /*181c0*/  IMAD R4, R22, 0x8000, R35 ;  /* 0x0000800016047824 */ /* 0x000fe400078e0223 */
        /* <DEDUP_REMOVED lines=10> */
[----:B------:R-:W2:Y:S01]  /*18270*/  LDL R3, [R1+0x8] ;  /* 0x0000080001037983 */ /* 0x000ea20000100800 */
        /* <DEDUP_REMOVED lines=87> */
.L_x_931:
[C---:B------:R-:W-:Y:S02]  /*187f0*/  LOP3.LUT P6, RZ, R18.reuse, 0x100, RZ, 0xc0, !PT ;  /* 0x0000010012ff7812 */ /* 0x040fe400078cc0ff */
[----:B------:R-:W-:Y:S02]  /*18800*/  LOP3.LUT R18, R18, 0xfffff7ff, RZ, 0xc0, !PT ;  /* 0xfffff7ff12127812 */ /* 0x000fe400078ec0ff */
[C---:B------:R-:W-:Y:S02]  /*18810*/  ISETP.LT.OR P6, PT, R23.reuse, 0x31, P6 ;  /* 0x000000311700780c */ /* 0x040fe400037c1670 */
[----:B------:R-:W-:-:S11]  /*18820*/  ISETP.LT.OR P5, PT, R23, 0x31, !P5 ;  /* 0x000000311700780c */ /* 0x000fd60006fa1670 */
[----:B------:R-:W-:Y:S02]  /*18830*/  @P6 LOP3.LUT R18, R18, 0x800, RZ, 0xfc, !PT ;  /* 0x0000080012126812 */ /* 0x000fe400078efcff */
[C---:B------:R-:W-:Y:S02]  /*18840*/  ISETP.LT.OR P6, PT, R23.reuse, 0x31, !P4 ;  /* 0x000000311700780c */ /* 0x040fe400067c1670 */
[----:B------:R-:W-:Y:S02]  /*18850*/  LOP3.LUT R18, R18, 0xffffdfff, RZ, 0xc0, !PT ;  /* 0xffffdfff12127812 */ /* 0x000fe400078ec0ff */
[C---:B------:R-:W-:Y:S02]  /*18860*/  ISETP.LT.OR P4, PT, R23.reuse, 0x31, !P2 ;  /* 0x000000311700780c */ /* 0x040fe40005781670 */
        /* <DEDUP_REMOVED lines=26> */
.L_x_814:
        /* <DEDUP_REMOVED lines=11> */
.L_x_815:
[----:B------:R-:W2:Y:S01]  /*18ac0*/  LDL.LU R2, [R1+0x18] ;  /* 0x0000180001027983 */ /* 0x000ea20000300800 */
[----:B------:R1:W-:Y:S01]  /*18ad0*/  SYNCS.ARRIVE.TRANS64.A1T0 RZ, [R30+URZ+0x28c50], RZ ;  /* 0x028c50ff1eff79a7 */ /* 0x0003e2000810003f */
[----:B------:R-:W-:Y:S01]  /*18ae0*/  BSSY B0, `(.L_x_816) ;  /* 0x00000f2000007945 */ /* 0x000fe20003800000 */
[----:B--2---:R-:W-:-:S05]  /*18af0*/  VIADD R7, R2, 0xfffffffe ;  /* 0xfffffffe02077836 */ /* 0x004fca0000000000 */
[----:B------:R-:W-:-:S13]  /*18b00*/  ISETP.GE.AND P0, PT, R7, R32, PT ;  /* 0x000000200700720c */ /* 0x000fda0003f06270 */
[----:B-1----:R-:W-:Y:S05]  /*18b10*/  @!P0 BRA `(.L_x_817) ;  /* 0x0000000c00b88947 */ /* 0x002fea0003800000 */
[----:B------:R-:W2:Y:S04]  /*18b20*/  LDL.LU R3, [R1+0x2c] ;  /* 0x00002c0001037983 */ /* 0x000ea80000300800 */
[----:B------:R-:W3:Y:S01]  /*18b30*/  LDL.LU R2, [R1+0x8] ;  /* 0x0000080001027983 */ /* 0x000ee20000300800 */
[----:B--2---:R-:W-:Y:S02]  /*18b40*/  LOP3.LUT R31, R3, 0x40, RZ, 0xc0, !PT ;  /* 0x00000040031f7812 */ /* 0x004fe400078ec0ff */
[----:B---3--:R-:W-:Y:S02]  /*18b50*/  LOP3.LUT R30, R2, 0x80, RZ, 0xc0, !PT ;  /* 0x00000080021e7812 */ /* 0x008fe400078ec0ff */
[----:B------:R-:W-:Y:S02]  /*18b60*/  SHF.R.U32.HI R31, RZ, 0x2, R31 ;  /* 0x00000002ff1f7819 */ /* 0x000fe4000001161f */
[----:B------:R-:W-:-:S07]  /*18b70*/  SHF.R.U32.HI R30, RZ, 0x3, R30 ;  /* 0x00000003ff1e7819 */ /* 0x000fce000001161e */
.L_x_830:
[----:B-1----:R-:W1:Y:S01]  /*18b80*/  S2R R2, SR_TID.X ;  /* 0x0000000000027919 */ /* 0x002e620000002100 */
[----:B0-----:R-:W0:Y:S01]  /*18b90*/  LDC R5, c[0x0][0x430] ;  /* 0x00010c00ff057b82 */ /* 0x001e220000000800 */
[----:B------:R-:W-:Y:S01]  /*18ba0*/  IMAD R4, R7, 0x40, R33 ;  /* 0x0000004007047824 */ /* 0x000fe200078e0221 */
[----:B--2---:R-:W2:Y:S01]  /*18bb0*/  S2R R8, SR_TID.X ;  /* 0x0000000000087919 */ /* 0x004ea20000002100 */
[----:B------:R-:W-:Y:S02]  /*18bc0*/  IMAD.U32 R10, RZ, RZ, UR38 ;  /* 0x00000026ff0a7e24 */ /* 0x000fe4000f8e00ff */
[----:B------:R-:W-:Y:S01]  /*18bd0*/  VIADD R22, R22, 0x1 ;  /* 0x0000000116167836 */ /* 0x000fe20000000000 */
[----:B0-----:R-:W-:Y:S02]  /*18be0*/  ISETP.NE.AND P0, PT, R5, 0x1, PT ;  /* 0x000000010500780c */ /* 0x001fe40003f05270 */
[----:B-1----:R-:W-:Y:S01]  /*18bf0*/  LOP3.LUT R2, R2, 0x7f, RZ, 0xc0, !PT ;  /* 0x0000007f02027812 */ /* 0x002fe200078ec0ff */
[----:B--2---:R-:W-:-:S03]  /*18c00*/  IMAD.SHL.U32 R8, R8, 0x10, RZ ;  /* 0x0000001008087824 */ /* 0x004fc600078e00ff */
[----:B------:R-:W-:-:S07]  /*18c10*/  SHF.R.U32.HI R2, RZ, 0x3, R2 ;  /* 0x00000003ff027819 */ /* 0x000fce0000011602 */
[----:B---3--:R-:W0:Y:S01]  /*18c20*/  @P0 LDC R6, c[0x0][0x434] ;  /* 0x00010d00ff060b82 */ /* 0x008e220000000800 */
[----:B------:R-:W-:-:S04]  /*18c30*/  LOP3.LUT R8, R2, 0x70, R8, 0xf8, !PT ;  /* 0x0000007002087812 */ /* 0x000fc800078ef808 */
[----:B------:R-:W-:-:S03]  /*18c40*/  ISETP.GT.U32.AND P1, PT, R8, 0x3f, PT ;  /* 0x0000003f0800780c */ /* 0x000fc60003f24070 */
[----:B------:R-:W1:Y:S01]  /*18c50*/  @P0 LDC R3, c[0x0][0x438] ;  /* 0x00010e00ff030b82 */ /* 0x000e620000000800 */
[----:B------:R-:W-:-:S04]  /*18c60*/  IMAD.IADD R4, R8, 0x1, R4 ;  /* 0x0000000108047824 */ /* 0x000fc800078e0204 */
[----:B------:R-:W-:-:S05]  /*18c70*/  IMAD.MOV.U32 R2, RZ, RZ, R4 ;  /* 0x000000ffff027224 */ /* 0x000fca00078e0004 */
[----:B------:R-:W2:Y:S01]  /*18c80*/  @!P1 LDC.64 R8, c[0x0][0x428] ;  /* 0x00010a00ff089b82 */ /* 0x000ea20000000a00 */
[----:B0-----:R-:W-:-:S05]  /*18c90*/  @P0 IMAD.HI.U32 R6, R4, R6, RZ ;  /* 0x0000000604060227 */ /* 0x001fca00078e00ff */
[----:B-1----:R-:W-:-:S05]  /*18ca0*/  @P0 SHF.R.U32.HI R2, RZ, R3, R6 ;  /* 0x00000003ff020219 */ /* 0x002fca0000011606 */
[----:B------:R-:W-:-:S04]  /*18cb0*/  IMAD.MOV R3, RZ, RZ, -R2 ;  /* 0x000000ffff037224 */ /* 0x000fc800078e0a02 */
[----:B------:R-:W-:Y:S01]  /*18cc0*/  IMAD R5, R5, R3, R4 ;  /* 0x0000000305057224 */ /* 0x000fe200078e0204 */
[--C-:B------:R-:W-:Y:S01]  /*18cd0*/  @!P1 SHF.R.S32.HI R3, RZ, 0x1f, R2.reuse ;  /* 0x0000001fff039819 */ /* 0x100fe20000011402 */
[-C--:B--2---:R-:W-:Y:S02]  /*18ce0*/  @!P1 IMAD R4, R34, R8.reuse, RZ ;  /* 0x0000000822049224 */ /* 0x084fe400078e02ff */
[----:B------:R-:W-:-:S04]  /*18cf0*/  @!P1 IMAD.WIDE.U32 R2, R26, R8, R2 ;  /* 0x000000081a029225 */ /* 0x000fc800078e0002 */
[----:B------:R-:W-:Y:S02]  /*18d00*/  @!P1 IMAD R4, R26, R9, R4 ;  /* 0x000000091a049224 */ /* 0x000fe400078e0204 */
[----:B------:R-:W0:Y:S02]  /*18d10*/  @!P1 LDC.64 R8, c[0x0][0x418] ;  /* 0x00010600ff089b82 */ /* 0x000e240000000a00 */
[----:B------:R-:W-:Y:S01]  /*18d20*/  @!P1 IMAD.IADD R3, R4, 0x1, R3 ;  /* 0x0000000104039824 */ /* 0x000fe200078e0203 */
[----:B------:R-:W-:Y:S02]  /*18d30*/  MOV R4, RZ ;  /* 0x000000ff00047202 */ /* 0x000fe40000000f00 */
[----:B0-----:R-:W-:-:S04]  /*18d40*/  @!P1 LEA R8, P0, R2, R8, 0x2 ;  /* 0x0000000802089211 */ /* 0x001fc800078010ff */
[----:B------:R-:W-:Y:S02]  /*18d50*/  @!P1 LEA.HI.X R9, R2, R9, R3, 0x2, P0 ;  /* 0x0000000902099211 */ /* 0x000fe400000f1403 */
[----:B------:R-:W-:-:S03]  /*18d60*/  ISETP.NE.AND P0, PT, R22, 0x2, PT ;  /* 0x000000021600780c */ /* 0x000fc60003f05270 */
[----:B------:R0:W5:Y:S01]  /*18d70*/  @!P1 LDG.E R4, desc[UR42][R8.64] ;  /* 0x0000002a08049981 */ /* 0x000162000c1e1900 */
[----:B------:R-:W-:Y:S01]  /*18d80*/  ISETP.NE.AND P1, PT, R10, 0x3, PT ;  /* 0x000000030a00780c */ /* 0x000fe20003f25270 */
[----:B------:R-:W-:Y:S01]  /*18d90*/  IMAD.MOV.U32 R3, RZ, RZ, R7 ;  /* 0x000000ffff037224 */ /* 0x000fe200078e0007 */
[----:B------:R-:W-:Y:S01]  /*18da0*/  SEL R2, RZ, 0x1, P0 ;  /* 0x00000001ff027807 */ /* 0x000fe20000000000 */
[----:B------:R-:W-:Y:S05]  /*18db0*/  YIELD ;  /* 0x0000000000007946 */ /* 0x000fea0003800000 */
[----:B------:R-:W-:Y:S01]  /*18dc0*/  SEL R22, R22, RZ, P0 ;  /* 0x000000ff16167207 */ /* 0x000fe20000000000 */
[----:B------:R-:W-:Y:S01]  /*18dd0*/  VIADD R7, R7, 0xffffffff ;  /* 0xffffffff07077836 */ /* 0x000fe20000000000 */
[----:B------:R-:W-:-:S02]  /*18de0*/  LOP3.LUT R28, R28, R2, RZ, 0x3c, !PT ;  /* 0x000000021c1c7212 */ /* 0x000fc400078e3cff */
[----:B------:R-:W-:Y:S01]  /*18df0*/  ISETP.GT.AND P3, PT, R3, R32, PT ;  /* 0x000000200300720c */ /* 0x000fe20003f64270 */
[----:B0-----:R-:W-:-:S12]  /*18e00*/  @!P1 BRA `(.L_x_818) ;  /* 0x0000000000049947 */ /* 0x001fd80003800000 */
[----:B------:R-:W-:Y:S01]  /*18e10*/  BPT.TRAP 0x1 ;  /* 0x000000040000795c */ /* 0x000fe20000300000 */
.L_x_818:
[----:B------:R-:W-:Y:S01]  /*18e20*/  IMAD R6, R22, 0x8, R17 ;  /* 0x0000000816067824 */ /* 0x000fe200078e0211 */
[----:B------:R-:W-:Y:S01]  /*18e30*/  SHF.L.U32 R20, R28, 0x1f, RZ ;  /* 0x0000001f1c147819 */ /* 0x000fe200000006ff */
[----:B------:R-:W-:Y:S01]  /*18e40*/  BSSY B1, `(.L_x_819) ;  /* 0x0000004000017945 */ /* 0x000fe20003800000 */
[----:B------:R-:W-:Y:S02]  /*18e50*/  SHF.R.S32.HI R9, RZ, 0x1f, R5 ;  /* 0x0000001fff097819 */ /* 0x000fe40000011405 */
[----:B------:R-:W0:Y:S02]  /*18e60*/  SYNCS.PHASECHK.TRANS64.TRYWAIT P0, [R6+URZ+0x28c40], R20 ;  /* 0x028c4014060075a7 */ /* 0x000e24000800017f */
[----:B0-----:R-:W-:Y:S05]  /*18e70*/  @!P0 BRA `(.L_x_820) ;  /* 0x0000003c00c08947 */ /* 0x001fea0003800000 */
.L_x_932:
[----:B------:R-:W-:Y:S05]  /*18e80*/  BSYNC B1 ;  /* 0x0000000000017941 */ /* 0x000fea0003800000 */
.L_x_819:
        /* <DEDUP_REMOVED lines=40> */
.L_x_942:
        /* <DEDUP_REMOVED lines=8> */
.L_x_822:
        /* <DEDUP_REMOVED lines=11> */
.L_x_823:
[----:B------:R2:W-:Y:S01]  /*19240*/  SYNCS.ARRIVE.TRANS64.A1T0 RZ, [R6+URZ+0x28c30], RZ ;  /* 0x028c30ff06ff79a7 */ /* 0x0005e2000810003f */
[----:B------:R-:W-:Y:S05]  /*19250*/  @!P2 BRA `(.L_x_824) ;  /* 0x000000000004a947 */ /* 0x000fea0003800000 */
[----:B------:R-:W-:Y:S01]  /*19260*/  BPT.TRAP 0x1 ;  /* 0x000000040000795c */ /* 0x000fe20000300000 */
.L_x_824:
[----:B------:R-:W3:Y:S01]  /*19270*/  SYNCS.PHASECHK.TRANS64.TRYWAIT P0, [R6+URZ+0x28c60], R20 ;  /* 0x028c6014060075a7 */ /* 0x000ee2000800017f */
[----:B------:R-:W-:Y:S04]  /*19280*/  BSSY B1, `(.L_x_825) ;  /* 0x0000002000017945 */ /* 0x000fe80003800000 */
[----:B---3--:R-:W-:Y:S05]  /*19290*/  @!P0 BRA `(.L_x_826) ;  /* 0x0000003c00e88947 */ /* 0x008fea0003800000 */
.L_x_943:
[----:B------:R-:W-:Y:S05]  /*192a0*/  BSYNC B1 ;  /* 0x0000000000017941 */ /* 0x000fea0003800000 */
.L_x_825:
        /* <DEDUP_REMOVED lines=8> */
[----:B-1----:R-:W-:Y:S02]  /*19330*/  IMAD R21, R22, 0x7000, R8 ;  /* 0x0000700016157824 */ /* 0x002fe400078e0208 */
        /* <DEDUP_REMOVED lines=12> */
[----:B------:R-:W1:Y:S01]  /*19400*/  SHFL.IDX PT, R2, R9, RZ, 0x181f ;  /* 0x00181fff09027589 */ /* 0x000e6200000e0000 */
[C---:B------:R-:W-:Y:S01]  /*19410*/  LOP3.LUT P1, RZ, R18.reuse, 0x80, RZ, 0xc0, !PT ;  /* 0x0000008012ff7812 */ /* 0x040fe2000782c0ff */
[----:B------:R-:W-:Y:S01]  /*19420*/  IMAD R21, R21, 0x2, R17 ;  /* 0x0000000215157824 */ /* 0x000fe200078e0211 */
[C---:B------:R-:W-:Y:S01]  /*19430*/  LOP3.LUT P2, RZ, R18.reuse, 0x40, RZ, 0xc0, !PT ;  /* 0x0000004012ff7812 */ /* 0x040fe2000784c0ff */
[----:B------:R-:W4:Y:S01]  /*19440*/  SHFL.IDX PT, R3, R10, RZ, 0x181f ;  /* 0x00181fff0a037589 */ /* 0x000f2200000e0000 */
[----:B------:R-:W-:-:S03]  /*19450*/  LOP3.LUT R18, R18, 0xffffdfff, RZ, 0xc0, !PT ;  /* 0xffffdfff12127812 */ /* 0x000fc600078ec0ff */
[----:B------:R-:W5:Y:S01]  /*19460*/  SHFL.IDX PT, R14, R9, 0x1, 0x181f ;  /* 0x00381f00090e7f89 */ /* 0x000f6200000e0000 */
[----:B------:R-:W-:-:S03]  /*19470*/  @P3 LOP3.LUT R18, R18, 0x2000, RZ, 0xfc, !PT ;  /* 0x0000200012123812 */ /* 0x000fc600078efcff */
[----:B------:R-:W0:Y:S01]  /*19480*/  SHFL.IDX PT, R5, R10, 0x1, 0x181f ;  /* 0x00381f000a057f89 */ /* 0x000e2200000e0000 */
[C---:B------:R-:W-:Y:S02]  /*19490*/  LOP3.LUT P3, RZ, R18.reuse, 0x20, RZ, 0xc0, !PT ;  /* 0x0000002012ff7812 */ /* 0x040fe4000786c0ff */
[C---:B------:R-:W-:Y:S01]  /*194a0*/  LOP3.LUT P6, RZ, R18.reuse, 0x10, RZ, 0xc0, !PT ;  /* 0x0000001012ff7812 */ /* 0x040fe200078cc0ff */
[----:B------:R-:W-:Y:S01]  /*194b0*/  SHFL.IDX PT, R8, R10, 0x2, 0x181f ;  /* 0x00581f000a087f89 */ /* 0x000fe200000e0000 */
[----:B------:R-:W-:-:S03]  /*194c0*/  LOP3.LUT R18, R18, 0xffff7fff, RZ, 0xc0, !PT ;  /* 0xffff7fff12127812 */ /* 0x000fc600078ec0ff */
[----:B------:R-:W-:Y:S01]  /*194d0*/  SHFL.IDX PT, R10, R10, 0x3, 0x181f ;  /* 0x00781f000a0a7f89 */ /* 0x000fe200000e0000 */
[----:B-1----:R-:W-:-:S05]  /*194e0*/  IADD3 R2, P0, R2, R0, RZ ;  /* 0x0000000002027210 */ /* 0x002fca0007f1e0ff */
[----:B------:R-:W-:Y:S01]  /*194f0*/  @P3 LOP3.LUT R18, R18, 0x8000, RZ, 0xfc, !PT ;  /* 0x0000800012123812 */ /* 0x000fe200078efcff */
[----:B----4-:R-:W-:Y:S01]  /*19500*/  IMAD.X R3, RZ, RZ, R3, P0 ;  /* 0x000000ffff037224 */ /* 0x010fe200000e0603 */
[----:B------:R-:W-:-:S04]  /*19510*/  ISETP.NE.U32.AND P0, PT, R31, RZ, PT ;  /* 0x000000ff1f00720c */ /* 0x000fc80003f05070 */
[----:B------:R-:W-:Y:S01]  /*19520*/  LDGSTS.E.BYPASS.LTC128B.128 [R21+0x400], desc[UR42][R2.64], !P1 ;  /* 0x0040000002157fae */ /* 0x000fe2000c901d6a */
[----:B------:R-:W-:-:S03]  /*19530*/  ISETP.NE.U32.AND P1, PT, R30, RZ, PT ;  /* 0x000000ff1e00720c */ /* 0x000fc60003f25070 */
[----:B------:R-:W-:Y:S01]  /*19540*/  LDGSTS.E.BYPASS.LTC128B.128 [R21+0x2400], desc[UR42][R2.64+0x80], !P2 ;  /* 0x0240008002157fae */ /* 0x000fe2000d101d6a */
[----:B-----5:R-:W-:-:S03]  /*19550*/  IADD3 R4, P2, R14, R0, RZ ;  /* 0x000000000e047210 */ /* 0x020fc60007f5e0ff */
[----:B------:R-:W-:Y:S01]  /*19560*/  LDGSTS.E.BYPASS.LTC128B.128 [R21+0x4400], desc[UR42][R2.64+0x100], !P3 ;  /* 0x0440010002157fae */ /* 0x000fe2000d901d6a */
[C---:B------:R-:W-:Y:S01]  /*19570*/  LOP3.LUT P3, RZ, R18.reuse, 0x80, RZ, 0xc0, !PT ;  /* 0x0000008012ff7812 */ /* 0x040fe2000786c0ff */
[----:B0-----:R-:W-:Y:S01]  /*19580*/  IMAD.X R5, RZ, RZ, R5, P2 ;  /* 0x000000ffff057224 */ /* 0x001fe200010e0605 */
        /* <DEDUP_REMOVED lines=33> */
.L_x_953:
[----:B------:R-:W-:Y:S02]  /*197a0*/  LOP3.LUT R18, R18, 0xffffbfff, RZ, 0xc0, !PT ;  /* 0xffffbfff12127812 */ /* 0x000fe400078ec0ff */
[----:B-1----:R-:W-:Y:S02]  /*197b0*/  IADD3 R2, P2, R14, R0, RZ ;  /* 0x000000000e027210 */ /* 0x002fe40007f5e0ff */
[----:B------:R-:W-:Y:S02]  /*197c0*/  @P1 LOP3.LUT R18, R18, 0x4000, RZ, 0xfc, !PT ;  /* 0x0000400012121812 */ /* 0x000fe400078efcff */
[----:B------:R-:W-:Y:S02]  /*197d0*/  IADD3.X R3, RZ, R10, RZ, P2, !PT ;  /* 0x0000000aff037210 */ /* 0x000fe400017fe4ff */
        /* <DEDUP_REMOVED lines=21> */
.L_x_828:
        /* <DEDUP_REMOVED lines=11> */
.L_x_829:
[----:B------:R1:W-:Y:S01]  /*199e0*/  SYNCS.ARRIVE.TRANS64.A1T0 RZ, [R6+URZ+0x28c50], RZ ;  /* 0x028c50ff06ff79a7 */ /* 0x0003e2000810003f */
[----:B------:R-:W-:Y:S05]  /*199f0*/  @P3 BRA `(.L_x_830) ;  /* 0xfffffff000603947 */ /* 0x000fea000383ffff */
.L_x_817:
[----:B------:R-:W-:Y:S05]  /*19a00*/  BSYNC B0 ;  /* 0x0000000000007941 */ /* 0x000fea0003800000 */
.L_x_816:
        /* <DEDUP_REMOVED lines=9> */
[----:B0-----:R-:W0:Y:S01]  /*19aa0*/  S2R R5, SR_LANEID ;  /* 0x0000000000057919 */ /* 0x001e220000000000 */
[----:B------:R-:W-:Y:S01]  /*19ab0*/  VOTEU.ANY UR4, UPT, PT ;  /* 0x0000000000047886 */ /* 0x000fe200038e0100 */
[----:B------:R-:W4:Y:S01]  /*19ac0*/  LDC.64 R2, c[0x0][0xc60] ;  /* 0x00031800ff027b82 */ /* 0x000f220000000a00 */
[----:B------:R-:W0:Y:S02]  /*19ad0*/  FLO.U32 R0, UR4 ;  /* 0x0000000400007d00 */ /* 0x000e2400080e0000 */
[----:B0-----:R-:W-:-:S06]  /*19ae0*/  ISETP.EQ.U32.AND P1, PT, R0, R5, PT ;  /* 0x000000050000720c */ /* 0x001fcc0003f22070 */
[----:B------:R-:W4:Y:S07]  /*19af0*/  POPC R5, UR4 ;  /* 0x0000000400057d09 */ /* 0x000f2e0008000000 */
[----:B----4-:R-:W4:Y:S01]  /*19b00*/  @P1 ATOMG.E.ADD.STRONG.GPU PT, R3, desc[UR42][R2.64], R5 ;  /* 0x00000005020319a8 */ /* 0x010f2200081ee1ea */
[----:B------:R-:W0:Y:S02]  /*19b10*/  S2R R4, SR_LTMASK ;  /* 0x0000000000047919 */ /* 0x000e240000003900 */
[----:B0-----:R-:W-:-:S04]  /*19b20*/  LOP3.LUT R4, R4, UR4, RZ, 0xc0, !PT ;  /* 0x0000000404047c12 */ /* 0x001fc8000f8ec0ff */
[----:B------:R-:W0:Y:S01]  /*19b30*/  POPC R7, R4 ;  /* 0x0000000400077309 */ /* 0x000e220000000000 */
[----:B----4-:R-:W0:Y:S02]  /*19b40*/  SHFL.IDX PT, R0, R3, R0, 0x1f ;  /* 0x00001f0003007589 */ /* 0x010e2400000e0000 */
[----:B0-----:R-:W-:-:S07]  /*19b50*/  IADD3 R24, R0, UR37, R7 ;  /* 0x0000002500187c10 */ /* 0x001fce000fffe007 */
.L_x_832:
[----:B------:R-:W-:Y:S05]  /*19b60*/  BSYNC B0 ;  /* 0x0000000000007941 */ /* 0x000fea0003800000 */
.L_x_831:
[----:B------:R-:W-:-:S07]  /*19b70*/  SEL R22, R22, RZ, P0 ;  /* 0x000000ff16167207 */ /* 0x000fce0000000000 */
.L_x_791:
[----:B------:R-:W-:Y:S05]  /*19b80*/  BSYNC B7 ;  /* 0x0000000000077941 */ /* 0x000fea0003800000 */
.L_x_789:
[----:B------:R-:W-:-:S13]  /*19b90*/  LOP3.LUT P0, RZ, R18, 0x1000, RZ, 0xc0, !PT ;  /* 0x0000100012ff7812 */ /* 0x000fda000780c0ff */
[----:B------:R-:W-:Y:S05]  /*19ba0*/  @!P0 BRA `(.L_x_833) ;  /* 0x0000000000248947 */ /* 0x000fea0003800000 */
[----:B------:R-:W-:Y:S05]  /*19bb0*/  WARPSYNC.ALL ;  /* 0x0000000000007948 */ /* 0x000fea0003800000 */
[----:B------:R-:W4:Y:S08]  /*19bc0*/  S2UR UR5, SR_CgaCtaId ;  /* 0x00000000000579c3 */ /* 0x000f300000008800 */
[----:B------:R-:W-:Y:S06]  /*19bd0*/  BAR.SYNC.DEFER_BLOCKING 0x5, 0x180 ;  /* 0x0146000000007b1d */ /* 0x000fec0000010000 */
[----:B------:R-:W-:-:S02]  /*19be0*/  UMOV UR4, 0x400 ;  /* 0x0000040000047882 */ /* 0x000fc40000000000 */
[----:B----4-:R-:W-:-:S06]  /*19bf0*/  ULEA UR4, UR5, UR4, 0x18 ;  /* 0x0000000405047291 */ /* 0x010fcc000f8ec03f */
[----:B0-----:R-:W-:-:S05]  /*19c00*/  IMAD.U32 R17, RZ, RZ, UR4 ;  /* 0x00000004ff117e24 */ /* 0x001fca000f8e00ff */
[----:B------:R0:W4:Y:S01]  /*19c10*/  LDS.128 R24, [R17+0x28cd0] ;  /* 0x028cd00011187984 */ /* 0x0001220000000c00 */
[----:B------:R-:W-:Y:S06]  /*19c20*/  BAR.ARV 0x4, 0x180 ;  /* 0x0106000000007b1d */ /* 0x000fec0000002000 */
[----:B------:R-:W-:Y:S05]  /*19c30*/  BRA `(.L_x_834) ;  /* 0x0000000800d07947 */ /* 0x000fea0003800000 */
.L_x_833:
        /* <DEDUP_REMOVED lines=8> */
[----:B0-----:R-:W0:Y:S08]  /*19cc0*/  @!P1 LDC.64 R2, c[0x0][0xc80] ;  /* 0x00032000ff029b82 */ /* 0x001e300000000a00 */
[----:B------:R-:W4:Y:S01]  /*19cd0*/  @!P1 LDC.64 R4, c[0x0][0xc78] ;  /* 0x00031e00ff049b82 */ /* 0x000f220000000a00 */
[----:B0-----:R-:W-:-:S05]  /*19ce0*/  @!P1 IMAD.WIDE R2, R7, 0x4, R2 ;  /* 0x0000000407029825 */ /* 0x001fca00078e0202 */
[----:B------:R4:W5:Y:S02]  /*19cf0*/  @!P1 LDG.E R8, desc[UR42][R2.64] ;  /* 0x0000002a02089981 */ /* 0x000964000c1e1900 */
[----:B----4-:R-:W-:-:S05]  /*19d00*/  @!P1 IMAD.WIDE R2, R7, 0x4, R4 ;  /* 0x0000000407029825 */ /* 0x010fca00078e0204 */
[----:B------:R-:W4:Y:S01]  /*19d10*/  @!P1 LDG.E R5, desc[UR42][R2.64] ;  /* 0x0000002a02059981 */ /* 0x000f22000c1e1900 */
[----:B------:R-:W-:Y:S01]  /*19d20*/  IMAD.MOV.U32 R7, RZ, RZ, RZ ;  /* 0x000000ffff077224 */ /* 0x000fe200078e00ff */
[C---:B------:R-:W-:Y:S01]  /*19d30*/  ISETP.GE.U32.AND P2, PT, R9.reuse, 0x2, PT ;  /* 0x000000020900780c */ /* 0x040fe20003f46070 */
[----:B------:R-:W-:Y:S01]  /*19d40*/  IMAD.MOV.U32 R4, RZ, RZ, RZ ;  /* 0x000000ffff047224 */ /* 0x000fe200078e00ff */
[C---:B------:R-:W-:Y:S01]  /*19d50*/  ISETP.GE.U32.AND P3, PT, R9.reuse, 0x4, PT ;  /* 0x000000040900780c */ /* 0x040fe20003f66070 */
[----:B------:R-:W-:Y:S01]  /*19d60*/  SHFL.IDX PT, R0, R24, RZ, 0x1f ;  /* 0x00001fff18007589 */ /* 0x000fe200000e0000 */
[C---:B------:R-:W-:Y:S02]  /*19d70*/  ISETP.GE.U32.AND P4, PT, R9.reuse, 0x8, PT ;  /* 0x000000080900780c */ /* 0x040fe40003f86070 */
[----:B------:R-:W-:Y:S01]  /*19d80*/  ISETP.GE.U32.AND P5, PT, R9, 0x10, PT ;  /* 0x000000100900780c */ /* 0x000fe20003fa6070 */
[----:B-123--:R0:W-:Y:S02]  /*19d90*/  SHFL.IDX PT, R6, R24, 0x1, 0x1f ;  /* 0x00201f0018067f89 */ /* 0x00e1e400000e0000 */
[----:B0-----:R-:W-:-:S02]  /*19da0*/  IMAD.MOV.U32 R24, RZ, RZ, RZ ;  /* 0x000000ffff187224 */ /* 0x001fc400078e00ff */
[----:B-----5:R-:W-:Y:S02]  /*19db0*/  @!P1 IMAD.MOV.U32 R7, RZ, RZ, R8 ;  /* 0x000000ffff079224 */ /* 0x020fe400078e0008 */
[----:B----4-:R-:W-:Y:S01]  /*19dc0*/  @!P1 IMAD.MOV.U32 R4, RZ, RZ, R5 ;  /* 0x000000ffff049224 */ /* 0x010fe200078e0005 */
        /* <DEDUP_REMOVED lines=17> */
[----:B------:R0:W1:Y:S02]  /*19ee0*/  SHFL.IDX PT, R14, R3, 0x1f, 0x1f ;  /* 0x03e01f00030e7f89 */ /* 0x00006400000e0000 */
.L_x_963:
[----:B------:R-:W-:Y:S02]  /*19ef0*/  ULDC UR4, c[0x0][0xc38] ;  /* 0x00030e0000047ab9 */ /* 0x000fe40000000800 */
[----:B------:R-:W-:-:S04]  /*19f00*/  IMAD.U32 R2, RZ, RZ, UR4 ;  /* 0x00000004ff027e24 */ /* 0x000fc8000f8e00ff */
[----:B-1----:R-:W-:-:S04]  /*19f10*/  IMAD R5, R14, R2, RZ ;  /* 0x000000020e057224 */ /* 0x002fc800078e02ff */
[----:B------:R-:W-:-:S05]  /*19f20*/  IMAD.IADD R6, R6, 0x1, R5 ;  /* 0x0000000106067824 */ /* 0x000fca00078e0205 */
[----:B------:R-:W-:-:S13]  /*19f30*/  ISETP.GT.AND P6, PT, R6, R0, PT ;  /* 0x000000000600720c */ /* 0x000fda0003fc4270 */
[----:B------:R-:W-:Y:S05]  /*19f40*/  @P6 BRA `(.L_x_836) ;  /* 0x0000000000a46947 */ /* 0x000fea0003800000 */
.L_x_839:
[----:B------:R-:W1:Y:S01]  /*19f50*/  LDC R2, c[0x0][0xc3c] ;  /* 0x00030f00ff027b82 */ /* 0x000e620000000800 */
[----:B------:R-:W-:-:S05]  /*19f60*/  VIADD R27, R27, 0x1f ;  /* 0x0000001f1b1b7836 */ /* 0x000fca0000000000 */
[----:B-1----:R-:W-:-:S13]  /*19f70*/  ISETP.GE.AND P6, PT, R27, R2, PT ;  /* 0x000000021b00720c */ /* 0x002fda0003fc6270 */
[----:B------:R-:W-:Y:S05]  /*19f80*/  @P6 BRA `(.L_x_837) ;  /* 0x0000000400b86947 */ /* 0x000fea0003800000 */
[----:B0-----:R-:W0:Y:S01]  /*19f90*/  S2R R3, SR_TID.X ;  /* 0x0000000000037919 */ /* 0x001e220000002100 */
[----:B------:R-:W-:Y:S01]  /*19fa0*/  IMAD.MOV.U32 R7, RZ, RZ, RZ ;  /* 0x000000ffff077224 */ /* 0x000fe200078e00ff */
[----:B0-----:R-:W-:-:S05]  /*19fb0*/  LOP3.LUT R3, R3, 0x1f, RZ, 0xc0, !PT ;  /* 0x0000001f03037812 */ /* 0x001fca00078ec0ff */
[----:B------:R-:W-:-:S05]  /*19fc0*/  IMAD.IADD R9, R27, 0x1, R3 ;  /* 0x000000011b097824 */ /* 0x000fca00078e0203 */
[----:B------:R-:W-:-:S13]  /*19fd0*/  ISETP.GE.OR P6, PT, R9, R2, !P0 ;  /* 0x000000020900720c */ /* 0x000fda00047c6670 */
[----:B------:R-:W0:Y:S08]  /*19fe0*/  @!P6 LDC.64 R2, c[0x0][0xc80] ;  /* 0x00032000ff02eb82 */ /* 0x000e300000000a00 */
[----:B------:R-:W1:Y:S01]  /*19ff0*/  @!P6 LDC.64 R4, c[0x0][0xc78] ;  /* 0x00031e00ff04eb82 */ /* 0x000e620000000a00 */
[----:B0-----:R-:W-:-:S05]  /*1a000*/  @!P6 IMAD.WIDE R2, R9, 0x4, R2 ;  /* 0x000000040902e825 */ /* 0x001fca00078e0202 */
[----:B------:R1:W2:Y:S02]  /*1a010*/  @!P6 LDG.E R7, desc[UR42][R2.64] ;  /* 0x0000002a0207e981 */ /* 0x0002a4000c1e1900 */
[----:B-1----:R-:W-:Y:S01]  /*1a020*/  @!P6 IMAD.WIDE R2, R9, 0x4, R4 ;  /* 0x000000040902e825 */ /* 0x002fe200078e0204 */
[----:B------:R-:W-:-:S06]  /*1a030*/  MOV R4, RZ ;  /* 0x000000ff00047202 */ /* 0x000fcc0000000f00 */
[----:B------:R-:W2:Y:S01]  /*1a040*/  @!P6 LDG.E R4, desc[UR42][R2.64] ;  /* 0x0000002a0204e981 */ /* 0x000ea2000c1e1900 */
[----:B------:R-:W-:Y:S01]  /*1a050*/  UMOV UR4, 0xffffffff ;  /* 0xffffffff00047882 */ /* 0x000fe20000000000 */
[----:B--2---:R-:W-:Y:S02]  /*1a060*/  IMAD R13, R4, R7, RZ ;  /* 0x00000007040d7224 */ /* 0x004fe400078e02ff */
        /* <DEDUP_REMOVED lines=17> */
.L_x_971:
[----:B------:R-:W-:Y:S02]  /*1a180*/  ULDC UR4, c[0x0][0xc38] ;  /* 0x00030e0000047ab9 */ /* 0x000fe40000000800 */
[----:B------:R-:W-:-:S04]  /*1a190*/  IMAD.U32 R2, RZ, RZ, UR4 ;  /* 0x00000004ff027e24 */ /* 0x000fc8000f8e00ff */
[----:B-1----:R-:W-:-:S04]  /*1a1a0*/  IMAD R5, R14, R2, RZ ;  /* 0x000000020e057224 */ /* 0x002fc800078e02ff */
[----:B------:R-:W-:-:S05]  /*1a1b0*/  IMAD.IADD R6, R5, 0x1, R6 ;  /* 0x0000000105067824 */ /* 0x000fca00078e0206 */
[----:B------:R-:W-:-:S13]  /*1a1c0*/  ISETP.GT.AND P6, PT, R6, R0, PT ;  /* 0x000000000600720c */ /* 0x000fda0003fc4270 */
[----:B------:R-:W-:Y:S05]  /*1a1d0*/  @!P6 BRA `(.L_x_839) ;  /* 0xfffffffc005ce947 */ /* 0x000fea000383ffff */
.L_x_836:
[----:B------:R-:W-:Y:S01]  /*1a1e0*/  IMAD.IADD R6, R6, 0x1, -R5 ;  /* 0x0000000106067824 */ /* 0x000fe200078e0a05 */
[----:B------:R-:W-:-:S03]  /*1a1f0*/  UMOV UR4, 0xffffffff ;  /* 0xffffffff00047882 */ /* 0x000fc60000000000 */
[----:B------:R-:W-:-:S05]  /*1a200*/  IMAD R5, R3, R2, R6 ;  /* 0x0000000203057224 */ /* 0x000fca00078e0206 */
[----:B------:R-:W-:Y:S01]  /*1a210*/  ISETP.GT.AND P6, PT, R5, R0, PT ;  /* 0x000000000500720c */ /* 0x000fe20003fc4270 */
[----:B------:R-:W-:-:S12]  /*1a220*/  BRA.DIV UR4, `(.L_x_840) ;  /* 0x0000003e04e87947 */ /* 0x000fd8000b800000 */
[----:B------:R-:W-:-:S04]  /*1a230*/  VOTE.ANY R8, PT, !P6 ;  /* 0x0000000000087806 */ /* 0x000fc800070e0100 */
[----:B------:R-:W1:Y:S02]  /*1a240*/  POPC R5, R8 ;  /* 0x0000000800057309 */ /* 0x000e640000000000 */
[----:B-1----:R1:W2:Y:S04]  /*1a250*/  SHFL.IDX PT, R7, R7, R5, 0x1f ;  /* 0x00001f0507077589 */ /* 0x0022a800000e0000 */
[----:B------:R1:W3:Y:S02]  /*1a260*/  SHFL.IDX PT, R4, R4, R5, 0x1f ;  /* 0x00001f0504047589 */ /* 0x0002e400000e0000 */
.L_x_976:
[----:B------:R-:W-:-:S13]  /*1a270*/  ISETP.NE.AND P0, PT, R8, RZ, PT ;  /* 0x000000ff0800720c */ /* 0x000fda0003f05270 */
[----:B------:R-:W-:Y:S05]  /*1a280*/  @!P0 BRA `(.L_x_841) ;  /* 0x0000000000108947 */ /* 0x000fea0003800000 */
[----:B------:R-:W-:Y:S01]  /*1a290*/  UMOV UR4, 0xffffffff ;  /* 0xffffffff00047882 */ /* 0x000fe20000000000 */
[----:B------:R-:W-:Y:S02]  /*1a2a0*/  VIADD R12, R5, 0xffffffff ;  /* 0xffffffff050c7836 */ /* 0x000fe40000000000 */
[----:B------:R-:W-:Y:S05]  /*1a2b0*/  BRA.DIV UR4, `(.L_x_842) ;  /* 0x0000004204207947 */ /* 0x000fea000b800000 */
[----:B------:R4:W0:Y:S02]  /*1a2c0*/  SHFL.IDX PT, R24, R3, R12, 0x1f ;  /* 0x00001f0c03187589 */ /* 0x00082400000e0000 */
.L_x_841:
[----:B--2---:R-:W-:Y:S01]  /*1a2d0*/  IABS R8, R7 ;  /* 0x0000000700087213 */ /* 0x004fe20000000000 */
[----:B0-----:R-:W-:Y:S01]  /*1a2e0*/  IMAD R24, R24, R2, R6 ;  /* 0x0000000218187224 */ /* 0x001fe200078e0206 */
[----:B---3--:R-:W-:Y:S01]  /*1a2f0*/  IABS R6, R4 ;  /* 0x0000000400067213 */ /* 0x008fe20000000000 */
[----:B------:R-:W-:Y:S01]  /*1a300*/  IMAD.MOV.U32 R2, RZ, RZ, RZ ;  /* 0x000000ffff027224 */ /* 0x000fe200078e00ff */
[----:B------:R-:W0:Y:S01]  /*1a310*/  I2F.RP R9, R8 ;  /* 0x0000000800097306 */ /* 0x000e220000209400 */
[----:B------:R-:W-:Y:S02]  /*1a320*/  IMAD.IADD R0, R0, 0x1, -R24 ;  /* 0x0000000100007824 */ /* 0x000fe400078e0a18 */
[----:B------:R-:W-:-:S05]  /*1a330*/  IMAD.IADD R27, R5, 0x1, R27 ;  /* 0x00000001051b7824 */ /* 0x000fca00078e021b */
[----:B------:R-:W2:Y:S08]  /*1a340*/  I2F.RP R10, R6 ;  /* 0x00000006000a7306 */ /* 0x000eb00000209400 */
[----:B0-----:R-:W4:Y:S08]  /*1a350*/  MUFU.RCP R9, R9 ;  /* 0x0000000900097308 */ /* 0x001f300000001000 */
[----:B--2---:R-:W-:Y:S01]  /*1a360*/  MUFU.RCP R10, R10 ;  /* 0x0000000a000a7308 */ /* 0x004fe20000001000 */
[----:B----4-:R-:W-:-:S07]  /*1a370*/  VIADD R3, R9, 0xffffffe ;  /* 0x0ffffffe09037836 */ /* 0x010fce0000000000 */
        /* <DEDUP_REMOVED lines=8> */
[----:B------:R-:W-:Y:S02]  /*1a400*/  IMAD R11, R9, R12, R11 ;  /* 0x0000000c090b7224 */ /* 0x000fe400078e020b */
[----:B------:R-:W-:Y:S02]  /*1a410*/  VIADD R12, R10, 0xffffffe ;  /* 0x0ffffffe0a0c7836 */ /* 0x000fe40000000000 */
[----:B------:R-:W-:Y:S01]  /*1a420*/  IMAD.MOV.U32 R2, RZ, RZ, RZ ;  /* 0x000000ffff027224 */ /* 0x000fe200078e00ff */
[----:B------:R-:W-:Y:S01]  /*1a430*/  ISETP.GT.U32.AND P1, PT, R8, R11, PT ;  /* 0x0000000b0800720c */ /* 0x000fe20003f24070 */
[----:B------:R-:W0:-:S12]  /*1a440*/  F2I.FTZ.U32.TRUNC.NTZ R3, R12 ;  /* 0x0000000c00037305 */ /* 0x000e18000021f000 */
[----:B------:R-:W-:Y:S02]  /*1a450*/  @!P1 IMAD.IADD R11, R11, 0x1, -R8 ;  /* 0x000000010b0b9824 */ /* 0x000fe400078e0a08 */
[----:B------:R-:W-:Y:S01]  /*1a460*/  @!P1 VIADD R9, R9, 0x1 ;  /* 0x0000000109099836 */ /* 0x000fe20000000000 */
[----:B------:R-:W-:Y:S02]  /*1a470*/  ISETP.NE.AND P1, PT, R7, RZ, PT ;  /* 0x000000ff0700720c */ /* 0x000fe40003f25270 */
[----:B------:R-:W-:Y:S01]  /*1a480*/  ISETP.GE.U32.AND P0, PT, R11, R8, PT ;  /* 0x000000080b00720c */ /* 0x000fe20003f06070 */
[----:B0-----:R-:W-:Y:S01]  /*1a490*/  IMAD.MOV R11, RZ, RZ, -R3 ;  /* 0x000000ffff0b7224 */ /* 0x001fe200078e0a03 */
[----:B------:R-:W-:-:S03]  /*1a4a0*/  IABS R8, R4 ;  /* 0x0000000400087213 */ /* 0x000fc60000000000 */
[----:B------:R-:W-:Y:S02]  /*1a4b0*/  IMAD R11, R11, R6, RZ ;  /* 0x000000060b0b7224 */ /* 0x000fe400078e02ff */
[----:B------:R-:W-:Y:S02]  /*1a4c0*/  IMAD.MOV R8, RZ, RZ, -R8 ;  /* 0x000000ffff087224 */ /* 0x000fe400078e0a08 */
[----:B------:R-:W-:Y:S01]  /*1a4d0*/  IMAD.HI.U32 R2, R3, R11, R2 ;  /* 0x0000000b03027227 */ /* 0x000fe200078e0002 */
[----:B------:R-:W-:-:S03]  /*1a4e0*/  LOP3.LUT R3, R0, R7, RZ, 0x3c, !PT ;  /* 0x0000000700037212 */ /* 0x000fc600078e3cff */
[----:B------:R-:W-:Y:S02]  /*1a4f0*/  @P0 IADD3 R9, R9, 0x1, RZ ;  /* 0x0000000109090810 */ /* 0x000fe40007ffe0ff */
[----:B------:R-:W-:-:S13]  /*1a500*/  ISETP.GE.AND P2, PT, R3, RZ, PT ;  /* 0x000000ff0300720c */ /* 0x000fda0003f46270 */
        /* <DEDUP_REMOVED lines=17> */
[--C-:B------:R-:W-:Y:S02]  /*1a620*/  IMAD.MOV R3, RZ, RZ, -R2.reuse ;  /* 0x000000ffff037224 */ /* 0x100fe400078e0a02 */
[C---:B------:R-:W-:Y:S02]  /*1a630*/  IMAD R2, R4.reuse, 0x1000000, R2 ;  /* 0x0100000004027824 */ /* 0x040fe400078e0202 */
[----:B------:R-:W-:-:S04]  /*1a640*/  IMAD R9, R4, R3, R9 ;  /* 0x0000000304097224 */ /* 0x000fc800078e0209 */
[----:B------:R-:W-:Y:S01]  /*1a650*/  IMAD R26, R9, 0x10000, R2 ;  /* 0x00010000091a7824 */ /* 0x000fe200078e0202 */
[----:B------:R-:W-:Y:S06]  /*1a660*/  BRA `(.L_x_843) ;  /* 0x00000000001c7947 */ /* 0x000fec0003800000 */
.L_x_837:
[----:B------:R-:W-:Y:S01]  /*1a670*/  UMOV UR4, URZ ;  /* 0x0000003f00047c82 */ /* 0x000fe20008000000 */
[----:B------:R-:W-:Y:S01]  /*1a680*/  UMOV UR5, URZ ;  /* 0x0000003f00057c82 */ /* 0x000fe20008000000 */
[----:B------:R-:W-:Y:S01]  /*1a690*/  ULDC UR6, c[0x0][0xc3c] ;  /* 0x00030f0000067ab9 */ /* 0x000fe20000000800 */
[----:B------:R-:W-:Y:S02]  /*1a6a0*/  IMAD.MOV.U32 R24, RZ, RZ, R0 ;  /* 0x000000ffff187224 */ /* 0x000fe400078e0000 */
[----:B------:R-:W-:Y:S02]  /*1a6b0*/  IMAD.U32 R25, RZ, RZ, UR4 ;  /* 0x00000004ff197e24 */ /* 0x000fe4000f8e00ff */
[----:B------:R-:W-:Y:S02]  /*1a6c0*/  IMAD.U32 R26, RZ, RZ, UR5 ;  /* 0x00000005ff1a7e24 */ /* 0x000fe4000f8e00ff */
[----:B------:R-:W-:-:S07]  /*1a6d0*/  IMAD.U32 R27, RZ, RZ, UR6 ;  /* 0x00000006ff1b7e24 */ /* 0x000fce000f8e00ff */
.L_x_843:
[----:B------:R-:W2:Y:S01]  /*1a6e0*/  S2R R0, SR_TID.X ;  /* 0x0000000000007919 */ /* 0x000ea20000002100 */
[----:B------:R-:W-:Y:S05]  /*1a6f0*/  WARPSYNC.ALL ;  /* 0x0000000000007948 */ /* 0x000fea0003800000 */
[----:B------:R-:W-:Y:S01]  /*1a700*/  BAR.SYNC.DEFER_BLOCKING 0x4, 0x180 ;  /* 0x0106000000007b1d */ /* 0x000fe20000010000 */
[----:B--2---:R-:W-:-:S04]  /*1a710*/  LOP3.LUT R0, R0, 0x1f, RZ, 0xc0, !PT ;  /* 0x0000001f00007812 */ /* 0x004fc800078ec0ff */
[----:B------:R-:W-:-:S13]  /*1a720*/  ISETP.NE.AND P0, PT, R0, RZ, PT ;  /* 0x000000ff0000720c */ /* 0x000fda0003f05270 */
[----:B0-----:R-:W0:Y:S01]  /*1a730*/  @!P0 S2R R3, SR_CgaCtaId ;  /* 0x0000000000038919 */ /* 0x001e220000008800 */
[----:B------:R-:W-:-:S04]  /*1a740*/  @!P0 MOV R0, 0x400 ;  /* 0x0000040000008802 */ /* 0x000fc80000000f00 */
[----:B0-----:R-:W-:-:S05]  /*1a750*/  @!P0 LEA R17, R3, R0, 0x18 ;  /* 0x0000000003118211 */ /* 0x001fca00078ec0ff */
[----:B------:R0:W-:Y:S01]  /*1a760*/  @!P0 STS.128 [R17+0x28cd0], R24 ;  /* 0x028cd01811008388 */ /* 0x0001e20000000c00 */
[----:B------:R-:W-:Y:S06]  /*1a770*/  BAR.ARV 0x5, 0x180 ;  /* 0x0146000000007b1d */ /* 0x000fec0000002000 */
.L_x_834:
[----:B------:R-:W-:Y:S02]  /*1a780*/  ULDC UR4, c[0x0][0xc3c] ;  /* 0x00030f0000047ab9 */ /* 0x000fe40000000800 */
[----:B----4-:R-:W-:-:S13]  /*1a790*/  ISETP.GE.AND P0, PT, R27, UR4, PT ;  /* 0x000000041b007c0c */ /* 0x010fda000bf06270 */
[----:B------:R-:W-:Y:S05]  /*1a7a0*/  @!P0 BRA `(.L_x_844) ;  /* 0xffffff9800188947 */ /* 0x000fea000383ffff */
[----:B------:R-:W-:Y:S05]  /*1a7b0*/  BSYNC B8 ;  /* 0x0000000000087941 */ /* 0x000fea0003800000 */
.L_x_735:
[----:B------:R-:W4:Y:S01]  /*1a7c0*/  LDL.LU R0, [R1+0x20] ;  /* 0x0000200001007983 */ /* 0x000f220000300800 */
[----:B------:R-:W-:Y:S01]  /*1a7d0*/  BSSY B0, `(.L_x_845) ;  /* 0x000000b000007945 */ /* 0x000fe20003800000 */
[----:B-1----:R-:W1:Y:S01]  /*1a7e0*/  S2R R5, SR_CgaCtaId ;  /* 0x0000000000057919 */ /* 0x002e620000008800 */
[----:B----4-:R-:W-:-:S05]  /*1a7f0*/  VIADD R0, R0, 0x1 ;  /* 0x0000000100007836 */ /* 0x010fca0000000000 */
[----:B------:R-:W-:-:S04]  /*1a800*/  LEA.HI R2, R0, R0, RZ, 0x1 ;  /* 0x0000000000027211 */ /* 0x000fc800078f08ff */
[----:B------:R-:W-:Y:S02]  /*1a810*/  LOP3.LUT R3, R2, 0xfffffffe, RZ, 0xc0, !PT ;  /* 0xfffffffe02037812 */ /* 0x000fe400078ec0ff */
[----:B------:R-:W-:-:S03]  /*1a820*/  MOV R2, 0x400 ;  /* 0x0000040000027802 */ /* 0x000fc60000000f00 */
[----:B------:R-:W-:Y:S01]  /*1a830*/  IMAD.IADD R0, R0, 0x1, -R3 ;  /* 0x0000000100007824 */ /* 0x000fe200078e0a03 */
[----:B-1----:R-:W-:-:S04]  /*1a840*/  LEA R7, R5, R2, 0x18 ;  /* 0x0000000205077211 */ /* 0x002fc800078ec0ff */
[----:B------:R-:W-:-:S04]  /*1a850*/  SHF.L.U32 R0, R0, 0x1f, RZ ;  /* 0x0000001f00007819 */ /* 0x000fc800000006ff */
[----:B------:R-:W1:Y:S02]  /*1a860*/  SYNCS.PHASECHK.TRANS64.TRYWAIT P0, [R7+URZ+0x28c20], R0 ;  /* 0x028c2000070075a7 */ /* 0x000e64000800017f */
[----:B-1----:R-:W-:Y:S05]  /*1a870*/  @!P0 BRA `(.L_x_846) ;  /* 0x0000003800d88947 */ /* 0x002fea0003800000 */
.L_x_979:
[----:B------:R-:W-:Y:S05]  /*1a880*/  BSYNC B0 ;  /* 0x0000000000007941 */ /* 0x000fea0003800000 */
.L_x_845:
[----:B------:R-:W-:-:S03]  /*1a890*/  UMOV UR4, 0xffffffff ;  /* 0xffffffff00047882 */ /* 0x000fc60000000000 */
[----:B------:R-:W-:Y:S05]  /*1a8a0*/  BRA.DIV UR4, `(.L_x_847) ;  /* 0x0000003a04e07947 */ /* 0x000fea000b800000 */
[----:B-1----:R-:W1:Y:S02]  /*1a8b0*/  S2R R0, SR_TID.X ;  /* 0x0000000000007919 */ /* 0x002e640000002100 */
[----:B-1----:R-:W-:-:S04]  /*1a8c0*/  SHF.R.U32.HI R0, RZ, 0x5, R0 ;  /* 0x00000005ff007819 */ /* 0x002fc80000011600 */
[----:B------:R-:W-:-:S05]  /*1a8d0*/  LOP3.LUT R0, R0, 0x3, RZ, 0xc0, !PT ;  /* 0x0000000300007812 */ /* 0x000fca00078ec0ff */
[----:B------:R1:W4:Y:S02]  /*1a8e0*/  SHFL.IDX PT, R14, R0, RZ, 0x1f ;  /* 0x00001fff000e7589 */ /* 0x00032400000e0000 */
.L_x_982:
[----:B----4-:R-:W-:-:S13]  /*1a8f0*/  ISETP.NE.AND P0, PT, R14, RZ, PT ;  /* 0x000000ff0e00720c */ /* 0x010fda0003f05270 */
[----:B------:R-:W-:Y:S05]  /*1a900*/  @P0 BRA `(.L_x_590) ;  /* 0x0000000000880947 */ /* 0x000fea0003800000 */
[----:B------:R-:W-:-:S03]  /*1a910*/  UMOV UR4, 0xffffffff ;  /* 0xffffffff00047882 */ /* 0x000fc60000000000 */
[----:B------:R-:W-:Y:S05]  /*1a920*/  BRA.DIV UR4, `(.L_x_848) ;  /* 0x0000003a04f47947 */ /* 0x000fea000b800000 */
[----:B------:R-:W-:-:S13]  /*1a930*/  ELECT P6, URZ, PT ;  /* 0x00000000003f782f */ /* 0x000fda00038c0000 */
.L_x_985:
[----:B------:R-:W-:Y:S05]  /*1a940*/  @!P6 BRA `(.L_x_590) ;  /* 0x000000000078e947 */ /* 0x000fea0003800000 */
[----:B------:R-:W-:-:S06]  /*1a950*/  ULOP3.LUT UR4, UR36, 0x2, URZ, 0xfc, !UPT ;  /* 0x0000000224047892 */ /* 0x000fcc000f8efc3f */
[----:B-1----:R-:W-:-:S05]  /*1a960*/  IMAD.U32 R0, RZ, RZ, UR4 ;  /* 0x00000004ff007e24 */ /* 0x002fca000f8e00ff */
[----:B------:R-:W-:-:S13]  /*1a970*/  ISETP.NE.AND P0, PT, R0, 0x3, PT ;  /* 0x000000030000780c */ /* 0x000fda0003f05270 */
[----:B------:R-:W-:Y:S05]  /*1a980*/  @!P0 BRA `(.L_x_849) ;  /* 0x0000000000048947 */ /* 0x000fea0003800000 */
[----:B------:R-:W-:Y:S01]  /*1a990*/  BPT.TRAP 0x1 ;  /* 0x000000040000795c */ /* 0x000fe20000300000 */
.L_x_849:
[----:B------:R-:W-:Y:S01]  /*1a9a0*/  IMAD R5, R22, 0x8, R7 ;  /* 0x0000000816057824 */ /* 0x000fe200078e0207 */
[----:B------:R-:W-:Y:S02]  /*1a9b0*/  SHF.L.U32 R0, R28, 0x1f, RZ ;  /* 0x0000001f1c007819 */ /* 0x000fe400000006ff */
[----:B------:R-:W-:Y:S02]  /*1a9c0*/  IADD3 R22, R22, 0x1, RZ ;  /* 0x0000000116167810 */ /* 0x000fe40007ffe0ff */
[----:B------:R-:W1:Y:S02]  /*1a9d0*/  SYNCS.PHASECHK.TRANS64.TRYWAIT P1, [R5+URZ+0x28c40], R0 ;  /* 0x028c4000050075a7 */ /* 0x000e64000802017f */
[----:B------:R-:W-:-:S04]  /*1a9e0*/  ISETP.NE.AND P2, PT, R22, 0x2, PT ;  /* 0x000000021600780c */ /* 0x000fc80003f45270 */
[----:B------:R-:W-:Y:S01]  /*1a9f0*/  SEL R3, RZ, 0x1, P2 ;  /* 0x00000001ff037807 */ /* 0x000fe20001000000 */
[----:B-1----:R-:W-:Y:S08]  /*1aa00*/  @!P1 BRA `(.L_x_850) ;  /* 0x0000003800dc9947 */ /* 0x002ff00003800000 */
.L_x_986:
[----:B------:R-:W-:Y:S02]  /*1aa10*/  SEL R22, R22, RZ, P2 ;  /* 0x000000ff16167207 */ /* 0x000fe40001000000 */
[----:B------:R-:W-:Y:S01]  /*1aa20*/  LOP3.LUT R2, R28, R3, RZ, 0x3c, !PT ;  /* 0x000000031c027212 */ /* 0x000fe200078e3cff */
[----:B------:R-:W-:Y:S06]  /*1aa30*/  @!P0 BRA `(.L_x_851) ;  /* 0x0000000000048947 */ /* 0x000fec0003800000 */
[----:B------:R-:W-:Y:S01]  /*1aa40*/  BPT.TRAP 0x1 ;  /* 0x000000040000795c */ /* 0x000fe20000300000 */
.L_x_851:
[----:B------:R-:W-:Y:S01]  /*1aa50*/  IMAD R3, R22, 0x8, R7 ;  /* 0x0000000816037824 */ /* 0x000fe200078e0207 */
[----:B------:R-:W-:-:S04]  /*1aa60*/  SHF.L.U32 R2, R2, 0x1f, RZ ;  /* 0x0000001f02027819 */ /* 0x000fc800000006ff */
[----:B------:R-:W4:Y:S02]  /*1aa70*/  SYNCS.PHASECHK.TRANS64.TRYWAIT P1, [R3+URZ+0x28c40], R2 ;  /* 0x028c4002030075a7 */ /* 0x000f24000802017f */
[----:B----4-:R-:W-:Y:S05]  /*1aa80*/  @!P1 BRA `(.L_x_852) ;  /* 0x0000003800d09947 */ /* 0x010fea0003800000 */
.L_x_987:
[----:B------:R-:W-:Y:S05]  /*1aa90*/  @!P0 BRA `(.L_x_853) ;  /* 0x0000000000048947 */ /* 0x000fea0003800000 */
[----:B------:R-:W-:Y:S01]  /*1aaa0*/  BPT.TRAP 0x1 ;  /* 0x000000040000795c */ /* 0x000fe20000300000 */
.L_x_853:
[----:B------:R-:W5:Y:S02]  /*1aab0*/  SYNCS.PHASECHK.TRANS64.TRYWAIT P1, [R5+URZ+0x28c60], R0 ;  /* 0x028c6000050075a7 */ /* 0x000f64000802017f */
[----:B-----5:R-:W-:Y:S05]  /*1aac0*/  @!P1 BRA `(.L_x_854) ;  /* 0x0000003800d49947 */ /* 0x020fea0003800000 */
.L_x_988:
[----:B------:R-:W-:Y:S05]  /*1aad0*/  @!P0 BRA `(.L_x_855) ;  /* 0x0000000000048947 */ /* 0x000fea0003800000 */
[----:B------:R-:W-:Y:S01]  /*1aae0*/  BPT.TRAP 0x1 ;  /* 0x000000040000795c */ /* 0x000fe20000300000 */
.L_x_855:
[----:B------:R0:W0:Y:S02]  /*1aaf0*/  SYNCS.PHASECHK.TRANS64.TRYWAIT P0, [R3+URZ+0x28c60], R2 ;  /* 0x028c6002030075a7 */ /* 0x000024000800017f */
[----:B0-----:R-:W-:Y:S05]  /*1ab00*/  @!P0 NANOSLEEP.SYNCS 0x989680 ;  /* 0x009896800000895d */ /* 0x001fea0003900000 */
[----:B------:R-:W0:Y:S02]  /*1ab10*/  @!P0 SYNCS.PHASECHK.TRANS64 P0, [R3+URZ+0x28c60], R2 ;  /* 0x028c6002030085a7 */ /* 0x000e24000800007f */
[----:B0-----:R-:W-:Y:S05]  /*1ab20*/  @!P0 BRA `(.L_x_855) ;  /* 0xfffffffc00f08947 */ /* 0x001fea000383ffff */
.L_x_590:
[----:B------:R-:W-:Y:S05]  /*1ab30*/  BSYNC B9 ;  /* 0x0000000000097941 */ /* 0x000fea0003800000 */
.L_x_587:
[----:B------:R-:W-:Y:S05]  /*1ab40*/  EXIT ;  /* 0x000000000000794d */ /* 0x000fea0003800000 */
.L_x_608:
[----:B0-----:R0:W1:Y:S02]  /*1ab50*/  SYNCS.PHASECHK.TRANS64.TRYWAIT P4, [R58+URZ+0x28c90], R65 ;  /* 0x028c90413a0075a7 */ /* 0x001064000808017f */
[----:B-1----:R-:W-:Y:S05]  /*1ab60*/  @!P4 NANOSLEEP.SYNCS 0x989680 ;  /* 0x009896800000c95d */ /* 0x002fea0003900000 */
[----:B------:R-:W1:Y:S02]  /*1ab70*/  @!P4 SYNCS.PHASECHK.TRANS64 P4, [R58+URZ+0x28c90], R65 ;  /* 0x028c90413a00c5a7 */ /* 0x000e64000808007f */
[----:B-1----:R-:W-:Y:S05]  /*1ab80*/  @!P4 BRA `(.L_x_608) ;  /* 0xfffffffc00f0c947 */ /* 0x002fea000383ffff */
[----:B------:R-:W-:Y:S05]  /*1ab90*/  BRA `(.L_x_856) ;  /* 0xfffffe8400407947 */ /* 0x000fea000383ffff */
.L_x_609:
[----:B------:R-:W-:Y:S01]  /*1aba0*/  BSSY B1, `(.L_x_857) ;  /* 0x0000007000017945 */ /* 0x000fe20003800000 */
[----:B------:R-:W-:Y:S02]  /*1abb0*/  IMAD.MOV.U32 R12, RZ, RZ, RZ ;  /* 0x000000ffff0c7224 */ /* 0x000fe400078e00ff */
[----:B------:R-:W-:Y:S02]  /*1abc0*/  IMAD.MOV.U32 R11, RZ, RZ, 0x1c1f ;  /* 0x00001c1fff0b7424 */ /* 0x000fe400078e00ff */
[----:B------:R-:W-:-:S07]  /*1abd0*/  IMAD.MOV.U32 R15, RZ, RZ, -0x1 ;  /* 0xffffffffff0f7424 */ /* 0x000fce00078e00ff */
[----:B0-----:R-:W-:Y:S05]  /*1abe0*/  WARPSYNC.COLLECTIVE R15, `(.L_x_858) ;  /* 0x000000000f087348 */ /* 0x001fea0003c00000 */
[----:B------:R1:W2:Y:S02]  /*1abf0*/  SHFL.IDX P6, R14, R13, R12, R11 ;  /* 0x0000000c0d0e7389 */ /* 0x0002a400000c000b */
[----:B012---:R-:W-:Y:S01]  /*1ac00*/  ENDCOLLECTIVE ;  /* 0x000000000000791b */ /* 0x007fe20003800000 */
.L_x_858:
[----:B------:R-:W-:Y:S05]  /*1ac10*/  BSYNC B1 ;  /* 0x0000000000017941 */ /* 0x000fea0003800000 */
.L_x_857:
[----:B------:R-:W-:Y:S02]  /*1ac20*/  IMAD.MOV.U32 R13, RZ, RZ, R67 ;  /* 0x000000ffff0d7224 */ /* 0x000fe400078e0043 */
[----:B------:R-:W-:Y:S02]  /*1ac30*/  IMAD.MOV.U32 R12, RZ, RZ, RZ ;  /* 0x000000ffff0c7224 */ /* 0x000fe400078e00ff */
[----:B------:R-:W-:Y:S02]  /*1ac40*/  IMAD.MOV.U32 R11, RZ, RZ, 0x1c1f ;  /* 0x00001c1fff0b7424 */ /* 0x000fe400078e00ff */
[----:B------:R-:W-:Y:S02]  /*1ac50*/  IMAD.MOV.U32 R15, RZ, RZ, -0x1 ;  /* 0xffffffffff0f7424 */ /* 0x000fe400078e00ff */
[----:B------:R-:W-:-:S07]  /*1ac60*/  IMAD.MOV.U32 R69, RZ, RZ, R14 ;  /* 0x000000ffff457224 */ /* 0x000fce00078e000e */
[----:B------:R-:W-:Y:S05]  /*1ac70*/  WARPSYNC.COLLECTIVE R15, `(.L_x_859) ;  /* 0x000000000f087348 */ /* 0x000fea0003c00000 */
[----:B------:R0:W1:Y:S02]  /*1ac80*/  SHFL.IDX P6, R14, R13, R12, R11 ;  /* 0x0000000c0d0e7389 */ /* 0x00006400000c000b */
[----:B01----:R-:W-:Y:S01]  /*1ac90*/  ENDCOLLECTIVE ;  /* 0x000000000000791b */ /* 0x003fe20003800000 */
.L_x_859:
[----:B------:R-:W-:Y:S05]  /*1aca0*/  BRA `(.L_x_860) ;  /* 0xfffffe8400107947 */ /* 0x000fea000383ffff */
.L_x_619:
[----:B0-----:R0:W1:Y:S02]  /*1acb0*/  SYNCS.PHASECHK.TRANS64.TRYWAIT P4, [R58+URZ+0x28c90], R65 ;  /* 0x028c90413a0075a7 */ /* 0x001064000808017f */
[----:B-1----:R-:W-:Y:S05]  /*1acc0*/  @!P4 NANOSLEEP.SYNCS 0x989680 ;  /* 0x009896800000c95d */ /* 0x002fea0003900000 */
[----:B------:R-:W1:Y:S02]  /*1acd0*/  @!P4 SYNCS.PHASECHK.TRANS64 P4, [R58+URZ+0x28c90], R65 ;  /* 0x028c90413a00c5a7 */ /* 0x000e64000808007f */
[----:B-1----:R-:W-:Y:S05]  /*1ace0*/  @!P4 BRA `(.L_x_619) ;  /* 0xfffffffc00f0c947 */ /* 0x002fea000383ffff */
[----:B------:R-:W-:Y:S05]  /*1acf0*/  BRA `(.L_x_861) ;  /* 0xfffffe8c00787947 */ /* 0x000fea000383ffff */
.L_x_620:
[----:B------:R-:W-:Y:S01]  /*1ad00*/  BSSY B1, `(.L_x_862) ;  /* 0x0000007000017945 */ /* 0x000fe20003800000 */
[----:B------:R-:W-:Y:S02]  /*1ad10*/  IMAD.MOV.U32 R12, RZ, RZ, RZ ;  /* 0x000000ffff0c7224 */ /* 0x000fe400078e00ff */
[----:B------:R-:W-:Y:S02]  /*1ad20*/  IMAD.MOV.U32 R11, RZ, RZ, 0x1c1f ;  /* 0x00001c1fff0b7424 */ /* 0x000fe400078e00ff */
[----:B------:R-:W-:-:S07]  /*1ad30*/  IMAD.MOV.U32 R15, RZ, RZ, -0x1 ;  /* 0xffffffffff0f7424 */ /* 0x000fce00078e00ff */
[----:B0-----:R-:W-:Y:S05]  /*1ad40*/  WARPSYNC.COLLECTIVE R15, `(.L_x_863) ;  /* 0x000000000f087348 */ /* 0x001fea0003c00000 */
[----:B------:R1:W2:Y:S02]  /*1ad50*/  SHFL.IDX P6, R14, R13, R12, R11 ;  /* 0x0000000c0d0e7389 */ /* 0x0002a400000c000b */
[----:B012---:R-:W-:Y:S01]  /*1ad60*/  ENDCOLLECTIVE ;  /* 0x000000000000791b */ /* 0x007fe20003800000 */
.L_x_863:
[----:B------:R-:W-:Y:S05]  /*1ad70*/  BSYNC B1 ;  /* 0x0000000000017941 */ /* 0x000fea0003800000 */
.L_x_862:
        /* <DEDUP_REMOVED lines=8> */
.L_x_864:
[----:B------:R-:W-:Y:S01]  /*1ae00*/  IMAD.MOV.U32 R67, RZ, RZ, R14 ;  /* 0x000000ffff437224 */ /* 0x000fe200078e000e */
[----:B------:R-:W-:Y:S06]  /*1ae10*/  BRA `(.L_x_865) ;  /* 0xfffffe8c00447947 */ /* 0x000fec000383ffff */
.L_x_625:
[----:B-1----:R1:W2:Y:S02]  /*1ae20*/  SYNCS.PHASECHK.TRANS64.TRYWAIT P2, [R58+URZ+0x28c90], R65 ;  /* 0x028c90413a0075a7 */ /* 0x0022a4000804017f */
[----:B--2---:R-:W-:Y:S05]  /*1ae30*/  @!P2 NANOSLEEP.SYNCS 0x989680 ;  /* 0x009896800000a95d */ /* 0x004fea0003900000 */
[----:B------:R-:W2:Y:S02]  /*1ae40*/  @!P2 SYNCS.PHASECHK.TRANS64 P2, [R58+URZ+0x28c90], R65 ;  /* 0x028c90413a00a5a7 */ /* 0x000ea4000804007f */
[----:B--2---:R-:W-:Y:S05]  /*1ae50*/  @!P2 BRA `(.L_x_625) ;  /* 0xfffffffc00f0a947 */ /* 0x004fea000383ffff */
[----:B------:R-:W-:Y:S05]  /*1ae60*/  BRA `(.L_x_866) ;  /* 0xfffffe94003c7947 */ /* 0x000fea000383ffff */
.L_x_626:
[----:B------:R-:W-:Y:S01]  /*1ae70*/  BSSY B1, `(.L_x_867) ;  /* 0x0000007000017945 */ /* 0x000fe20003800000 */
[----:B------:R-:W-:Y:S01]  /*1ae80*/  IMAD.MOV.U32 R12, RZ, RZ, RZ ;  /* 0x000000ffff0c7224 */ /* 0x000fe200078e00ff */
[----:B------:R-:W-:Y:S01]  /*1ae90*/  MOV R11, 0x1c1f ;  /* 0x00001c1f000b7802 */ /* 0x000fe20000000f00 */
[----:B------:R-:W-:-:S07]  /*1aea0*/  IMAD.MOV.U32 R15, RZ, RZ, -0x1 ;  /* 0xffffffffff0f7424 */ /* 0x000fce00078e00ff */
[----:B-1----:R-:W-:Y:S05]  /*1aeb0*/  WARPSYNC.COLLECTIVE R15, `(.L_x_868) ;  /* 0x000000000f087348 */ /* 0x002fea0003c00000 */
[----:B------:R0:W2:Y:S02]  /*1aec0*/  SHFL.IDX P6, R14, R13, R12, R11 ;  /* 0x0000000c0d0e7389 */ /* 0x0000a400000c000b */
[----:B012---:R-:W-:Y:S01]  /*1aed0*/  ENDCOLLECTIVE ;  /* 0x000000000000791b */ /* 0x007fe20003800000 */
.L_x_868:
[----:B------:R-:W-:Y:S05]  /*1aee0*/  BSYNC B1 ;  /* 0x0000000000017941 */ /* 0x000fea0003800000 */
.L_x_867:
        /* <DEDUP_REMOVED lines=8> */
.L_x_869:
[----:B------:R-:W-:Y:S05]  /*1af70*/  BRA `(.L_x_870) ;  /* 0xfffffe94005c7947 */ /* 0x000fea000383ffff */
.L_x_630:
[----:B-1----:R1:W2:Y:S02]  /*1af80*/  SYNCS.PHASECHK.TRANS64.TRYWAIT P3, [R58+URZ+0x28cb0], R65 ;  /* 0x028cb0413a0075a7 */ /* 0x0022a4000806017f */
[----:B--2---:R-:W-:Y:S05]  /*1af90*/  @!P3 NANOSLEEP.SYNCS 0x989680 ;  /* 0x009896800000b95d */ /* 0x004fea0003900000 */
[----:B------:R-:W2:Y:S02]  /*1afa0*/  @!P3 SYNCS.PHASECHK.TRANS64 P3, [R58+URZ+0x28cb0], R65 ;  /* 0x028cb0413a00b5a7 */ /* 0x000ea4000806007f */
[----:B--2---:R-:W-:Y:S05]  /*1afb0*/  @!P3 BRA `(.L_x_630) ;  /* 0xfffffffc00f0b947 */ /* 0x004fea000383ffff */
[----:B------:R-:W-:Y:S05]  /*1afc0*/  BRA `(.L_x_871) ;  /* 0xfffffe9400e87947 */ /* 0x000fea000383ffff */
.L_x_643:
[----:B0-----:R0:W1:Y:S02]  /*1afd0*/  SYNCS.PHASECHK.TRANS64.TRYWAIT P1, [R10+URZ+0x28c50], R7 ;  /* 0x028c50070a0075a7 */ /* 0x001064000802017f */
[----:B-1----:R-:W-:Y:S05]  /*1afe0*/  @!P1 NANOSLEEP.SYNCS 0x989680 ;  /* 0x009896800000995d */ /* 0x002fea0003900000 */
[----:B------:R-:W1:Y:S02]  /*1aff0*/  @!P1 SYNCS.PHASECHK.TRANS64 P1, [R10+URZ+0x28c50], R7 ;  /* 0x028c50070a0095a7 */ /* 0x000e64000802007f */
[----:B-1----:R-:W-:Y:S05]  /*1b000*/  @!P1 BRA `(.L_x_643) ;  /* 0xfffffffc00f09947 */ /* 0x002fea000383ffff */
[----:B------:R-:W-:Y:S05]  /*1b010*/  BRA `(.L_x_872) ;  /* 0xfffffea800507947 */ /* 0x000fea000383ffff */
.L_x_651:
[----:B-1----:R1:W2:Y:S02]  /*1b020*/  SYNCS.PHASECHK.TRANS64.TRYWAIT P1, [R10+URZ+0x28c50], R11 ;  /* 0x028c500b0a0075a7 */ /* 0x0022a4000802017f */
[----:B--2---:R-:W-:Y:S05]  /*1b030*/  @!P1 NANOSLEEP.SYNCS 0x989680 ;  /* 0x009896800000995d */ /* 0x004fea0003900000 */
[----:B------:R-:W2:Y:S02]  /*1b040*/  @!P1 SYNCS.PHASECHK.TRANS64 P1, [R10+URZ+0x28c50], R11 ;  /* 0x028c500b0a0095a7 */ /* 0x000ea4000802007f */
[----:B--2---:R-:W-:Y:S05]  /*1b050*/  @!P1 BRA `(.L_x_651) ;  /* 0xfffffffc00f09947 */ /* 0x004fea000383ffff */
[----:B------:R-:W-:Y:S05]  /*1b060*/  BRA `(.L_x_650) ;  /* 0xfffffeb400707947 */ /* 0x000fea000383ffff */
.L_x_667:
        /* <DEDUP_REMOVED lines=8> */
.L_x_874:
[----:B------:R-:W-:Y:S05]  /*1b0f0*/  BSYNC B1 ;  /* 0x0000000000017941 */ /* 0x000fea0003800000 */
.L_x_873:
        /* <DEDUP_REMOVED lines=8> */
.L_x_875:
[----:B------:R-:W-:Y:S02]  /*1b180*/  IMAD.MOV.U32 R13, RZ, RZ, R24 ;  /* 0x000000ffff0d7224 */ /* 0x000fe400078e0018 */
[----:B------:R-:W-:-:S07]  /*1b190*/  IMAD.MOV.U32 R3, RZ, RZ, R14 ;  /* 0x000000ffff037224 */ /* 0x000fce00078e000e */
[----:B------:R-:W-:Y:S05]  /*1b1a0*/  WARPSYNC.COLLECTIVE R15, `(.L_x_876) ;  /* 0x000000000f087348 */ /* 0x000fea0003c00000 */
[----:B------:R0:W1:Y:S02]  /*1b1b0*/  SHFL.IDX P6, R14, R13, R12, R11 ;  /* 0x0000000c0d0e7389 */ /* 0x00006400000c000b */
[----:B01----:R-:W-:Y:S01]  /*1b1c0*/  ENDCOLLECTIVE ;  /* 0x000000000000791b */ /* 0x003fe20003800000 */
.L_x_876:
[----:B------:R-:W-:Y:S02]  /*1b1d0*/  IMAD.MOV.U32 R13, RZ, RZ, R27 ;  /* 0x000000ffff0d7224 */ /* 0x000fe400078e001b */
[----:B------:R-:W-:-:S07]  /*1b1e0*/  IMAD.MOV.U32 R24, RZ, RZ, R14 ;  /* 0x000000ffff187224 */ /* 0x000fce00078e000e */
[----:B------:R-:W-:Y:S05]  /*1b1f0*/  WARPSYNC.COLLECTIVE R15, `(.L_x_877) ;  /* 0x000000000f087348 */ /* 0x000fea0003c00000 */
[----:B------:R0:W1:Y:S02]  /*1b200*/  SHFL.IDX P6, R14, R13, R12, R11 ;  /* 0x0000000c0d0e7389 */ /* 0x00006400000c000b */
[----:B01----:R-:W-:Y:S01]  /*1b210*/  ENDCOLLECTIVE ;  /* 0x000000000000791b */ /* 0x003fe20003800000 */
.L_x_877:
[----:B------:R-:W-:Y:S01]  /*1b220*/  MOV R21, R14 ;  /* 0x0000000e00157202 */ /* 0x000fe20000000f00 */
[----:B------:R-:W-:Y:S06]  /*1b230*/  BRA `(.L_x_878) ;  /* 0xfffffecc002c7947 */ /* 0x000fec000383ffff */
.L_x_671:
[----:B0-----:R0:W1:Y:S02]  /*1b240*/  SYNCS.PHASECHK.TRANS64.TRYWAIT P0, [R2+URZ+0x28c00], R13 ;  /* 0x028c000d020075a7 */ /* 0x001064000800017f */
[----:B-1----:R-:W-:Y:S05]  /*1b250*/  @!P0 NANOSLEEP.SYNCS 0x989680 ;  /* 0x009896800000895d */ /* 0x002fea0003900000 */
[----:B------:R-:W1:Y:S02]  /*1b260*/  @!P0 SYNCS.PHASECHK.TRANS64 P0, [R2+URZ+0x28c00], R13 ;  /* 0x028c000d020085a7 */ /* 0x000e64000800007f */
[----:B-1----:R-:W-:Y:S05]  /*1b270*/  @!P0 BRA `(.L_x_671) ;  /* 0xfffffffc00f08947 */ /* 0x002fea000383ffff */
[----:B------:R-:W-:Y:S05]  /*1b280*/  BRA `(.L_x_879) ;  /* 0xfffffed000547947 */ /* 0x000fea000383ffff */
.L_x_679:
        /* <DEDUP_REMOVED lines=8> */
.L_x_881:
[----:B------:R-:W-:Y:S05]  /*1b310*/  BSYNC B1 ;  /* 0x0000000000017941 */ /* 0x000fea0003800000 */
.L_x_880:
        /* <DEDUP_REMOVED lines=8> */
.L_x_882:
[----:B------:R-:W-:Y:S02]  /*1b3a0*/  IMAD.MOV.U32 R13, RZ, RZ, R24 ;  /* 0x000000ffff0d7224 */ /* 0x000fe400078e0018 */
[----:B------:R-:W-:-:S07]  /*1b3b0*/  IMAD.MOV.U32 R3, RZ, RZ, R14 ;  /* 0x000000ffff037224 */ /* 0x000fce00078e000e */
[----:B------:R-:W-:Y:S05]  /*1b3c0*/  WARPSYNC.COLLECTIVE R15, `(.L_x_883) ;  /* 0x000000000f087348 */ /* 0x000fea0003c00000 */
[----:B------:R0:W1:Y:S02]  /*1b3d0*/  SHFL.IDX P6, R14, R13, R12, R11 ;  /* 0x0000000c0d0e7389 */ /* 0x00006400000c000b */
[----:B01----:R-:W-:Y:S01]  /*1b3e0*/  ENDCOLLECTIVE ;  /* 0x000000000000791b */ /* 0x003fe20003800000 */
.L_x_883:
[----:B------:R-:W-:Y:S02]  /*1b3f0*/  IMAD.MOV.U32 R13, RZ, RZ, R27 ;  /* 0x000000ffff0d7224 */ /* 0x000fe400078e001b */
[----:B------:R-:W-:-:S07]  /*1b400*/  IMAD.MOV.U32 R20, RZ, RZ, R14 ;  /* 0x000000ffff147224 */ /* 0x000fce00078e000e */
[----:B------:R-:W-:Y:S05]  /*1b410*/  WARPSYNC.COLLECTIVE R15, `(.L_x_884) ;  /* 0x000000000f087348 */ /* 0x000fea0003c00000 */
[----:B------:R0:W1:Y:S02]  /*1b420*/  SHFL.IDX P6, R14, R13, R12, R11 ;  /* 0x0000000c0d0e7389 */ /* 0x00006400000c000b */
[----:B01----:R-:W-:Y:S01]  /*1b430*/  ENDCOLLECTIVE ;  /* 0x000000000000791b */ /* 0x003fe20003800000 */
.L_x_884:
[----:B------:R-:W-:Y:S05]  /*1b440*/  BRA `(.L_x_885) ;  /* 0xfffffed800b87947 */ /* 0x000fea000383ffff */
.L_x_683:
[----:B0-----:R0:W1:Y:S02]  /*1b450*/  SYNCS.PHASECHK.TRANS64.TRYWAIT P1, [R2+URZ+0x28c00], R25 ;  /* 0x028c0019020075a7 */ /* 0x001064000802017f */
[----:B-1----:R-:W-:Y:S05]  /*1b460*/  @!P1 NANOSLEEP.SYNCS 0x989680 ;  /* 0x009896800000995d */ /* 0x002fea0003900000 */
[----:B------:R-:W1:Y:S02]  /*1b470*/  @!P1 SYNCS.PHASECHK.TRANS64 P1, [R2+URZ+0x28c00], R25 ;  /* 0x028c0019020095a7 */ /* 0x000e64000802007f */
[----:B-1----:R-:W-:Y:S05]  /*1b480*/  @!P1 BRA `(.L_x_683) ;  /* 0xfffffffc00f09947 */ /* 0x002fea000383ffff */
[----:B------:R-:W-:Y:S05]  /*1b490*/  BRA `(.L_x_886) ;  /* 0xfffffedc009c7947 */ /* 0x000fea000383ffff */
.L_x_689:
[----:B-1----:R1:W2:Y:S02]  /*1b4a0*/  SYNCS.PHASECHK.TRANS64.TRYWAIT P1, [R12+URZ+0x28c30], R13 ;  /* 0x028c300d0c0075a7 */ /* 0x0022a4000802017f */
[----:B--2---:R-:W-:Y:S05]  /*1b4b0*/  @!P1 NANOSLEEP.SYNCS 0x989680 ;  /* 0x009896800000995d */ /* 0x004fea0003900000 */
[----:B------:R-:W2:Y:S02]  /*1b4c0*/  @!P1 SYNCS.PHASECHK.TRANS64 P1, [R12+URZ+0x28c30], R13 ;  /* 0x028c300d0c0095a7 */ /* 0x000ea4000802007f */
[----:B--2---:R-:W-:Y:S05]  /*1b4d0*/  @!P1 BRA `(.L_x_689) ;  /* 0xfffffffc00f09947 */ /* 0x004fea000383ffff */
[----:B------:R-:W-:Y:S05]  /*1b4e0*/  BRA `(.L_x_688) ;  /* 0xfffffee800c87947 */ /* 0x000fea000383ffff */
.L_x_695:
[----:B-1----:R1:W3:Y:S02]  /*1b4f0*/  SYNCS.PHASECHK.TRANS64.TRYWAIT P1, [R12+URZ+0x28c50], R13 ;  /* 0x028c500d0c0075a7 */ /* 0x0022e4000802017f */
[----:B---3--:R-:W-:Y:S05]  /*1b500*/  @!P1 NANOSLEEP.SYNCS 0x989680 ;  /* 0x009896800000995d */ /* 0x008fea0003900000 */
[----:B------:R-:W3:Y:S02]  /*1b510*/  @!P1 SYNCS.PHASECHK.TRANS64 P1, [R12+URZ+0x28c50], R13 ;  /* 0x028c500d0c0095a7 */ /* 0x000ee4000802007f */
[----:B---3--:R-:W-:Y:S05]  /*1b520*/  @!P1 BRA `(.L_x_695) ;  /* 0xfffffffc00f09947 */ /* 0x008fea000383ffff */
[----:B------:R-:W-:Y:S05]  /*1b530*/  BRA `(.L_x_694) ;  /* 0xffffff0000087947 */ /* 0x000fea000383ffff */
.L_x_703:
[----:B-1----:R1:W2:Y:S02]  /*1b540*/  SYNCS.PHASECHK.TRANS64.TRYWAIT P2, [R14+URZ+0x28c30], R12 ;  /* 0x028c300c0e0075a7 */ /* 0x0022a4000804017f */
[----:B--2---:R-:W-:Y:S05]  /*1b550*/  @!P2 NANOSLEEP.SYNCS 0x989680 ;  /* 0x009896800000a95d */ /* 0x004fea0003900000 */
[----:B------:R-:W2:Y:S02]  /*1b560*/  @!P2 SYNCS.PHASECHK.TRANS64 P2, [R14+URZ+0x28c30], R12 ;  /* 0x028c300c0e00a5a7 */ /* 0x000ea4000804007f */
[----:B--2---:R-:W-:Y:S05]  /*1b570*/  @!P2 BRA `(.L_x_703) ;  /* 0xfffffffc00f0a947 */ /* 0x004fea000383ffff */
[----:B------:R-:W-:Y:S05]  /*1b580*/  BRA `(.L_x_702) ;  /* 0xffffff0400207947 */ /* 0x000fea000383ffff */
.L_x_709:
[----:B-1----:R1:W3:Y:S02]  /*1b590*/  SYNCS.PHASECHK.TRANS64.TRYWAIT P2, [R14+URZ+0x28c50], R12 ;  /* 0x028c500c0e0075a7 */ /* 0x0022e4000804017f */
[----:B---3--:R-:W-:Y:S05]  /*1b5a0*/  @!P2 NANOSLEEP.SYNCS 0x989680 ;  /* 0x009896800000a95d */ /* 0x008fea0003900000 */
[----:B------:R-:W3:Y:S02]  /*1b5b0*/  @!P2 SYNCS.PHASECHK.TRANS64 P2, [R14+URZ+0x28c50], R12 ;  /* 0x028c500c0e00a5a7 */ /* 0x000ee4000804007f */
[----:B---3--:R-:W-:Y:S05]  /*1b5c0*/  @!P2 BRA `(.L_x_709) ;  /* 0xfffffffc00f0a947 */ /* 0x008fea000383ffff */
[----:B------:R-:W-:Y:S05]  /*1b5d0*/  BRA `(.L_x_708) ;  /* 0xffffff1c007c7947 */ /* 0x000fea000383ffff */
.L_x_743:
        /* <DEDUP_REMOVED lines=8> */
[----:B------:R-:W-:Y:S05]  /*1b660*/  WARPSYNC.COLLECTIVE R15, `(.L_x_888) ;  /* 0x000000000f087348 */ /* 0x000fea0003c00000 */
[----:B------:R0:W1:Y:S02]  /*1b670*/  SHFL.IDX P6, R14, R13, R12, R11 ;  /* 0x0000000c0d0e7389 */ /* 0x00006400000c000b */
[----:B01----:R-:W-:Y:S01]  /*1b680*/  ENDCOLLECTIVE ;  /* 0x000000000000791b */ /* 0x003fe20003800000 */
.L_x_888:
[----:B------:R-:W-:Y:S05]  /*1b690*/  BSYNC B1 ;  /* 0x0000000000017941 */ /* 0x000fea0003800000 */
.L_x_887:
[----:B------:R-:W-:Y:S05]  /*1b6a0*/  BRA `(.L_x_889) ;  /* 0xffffff9000a87947 */ /* 0x000fea000383ffff */
.L_x_745:
[----:B------:R-:W-:Y:S01]  /*1b6b0*/  BSSY B1, `(.L_x_890) ;  /* 0x0000006000017945 */ /* 0x000fe20003800000 */
[----:B------:R-:W-:-:S07]  /*1b6c0*/  IMAD.MOV.U32 R15, RZ, RZ, -0x1 ;  /* 0xffffffffff0f7424 */ /* 0x000fce00078e00ff */
[----:B0-----:R-:W-:Y:S05]  /*1b6d0*/  WARPSYNC.COLLECTIVE R15, `(.L_x_891) ;  /* 0x000000000f0c7348 */ /* 0x001fea0003c00000 */
[----:B------:R-:W-:Y:S02]  /*1b6e0*/  ELECT P6, UR62, PT ;  /* 0x00000000003e782f */ /* 0x000fe400038c0000 */
[----:B------:R-:W-:Y:S01]  /*1b6f0*/  MOV R14, UR62 ;  /* 0x0000003e000e7c02 */ /* 0x000fe20008000f00 */
[----:B0-----:R-:W-:Y:S10]  /*1b700*/  ENDCOLLECTIVE ;  /* 0x000000000000791b */ /* 0x001ff40003800000 */
.L_x_891:
[----:B------:R-:W-:Y:S05]  /*1b710*/  BSYNC B1 ;  /* 0x0000000000017941 */ /* 0x000fea0003800000 */
.L_x_890:
[----:B------:R-:W-:Y:S05]  /*1b720*/  BRA `(.L_x_744) ;  /* 0xffffff9000a07947 */ /* 0x000fea000383ffff */
.L_x_747:
[----:B0-----:R0:W1:Y:S02]  /*1b730*/  SYNCS.PHASECHK.TRANS64.TRYWAIT P0, [R17+URZ+0x28c20], R3 ;  /* 0x028c2003110075a7 */ /* 0x001064000800017f */
[----:B-1----:R-:W-:Y:S05]  /*1b740*/  @!P0 NANOSLEEP.SYNCS 0x989680 ;  /* 0x009896800000895d */ /* 0x002fea0003900000 */
[----:B------:R-:W1:Y:S02]  /*1b750*/  @!P0 SYNCS.PHASECHK.TRANS64 P0, [R17+URZ+0x28c20], R3 ;  /* 0x028c2003110085a7 */ /* 0x000e64000800007f */
[----:B-1----:R-:W-:Y:S05]  /*1b760*/  @!P0 BRA `(.L_x_747) ;  /* 0xfffffffc00f08947 */ /* 0x002fea000383ffff */
[----:B------:R-:W-:Y:S05]  /*1b770*/  BRA `(.L_x_892) ;  /* 0xffffff9000b07947 */ /* 0x000fea000383ffff */
.L_x_751:
[----:B0-----:R0:W1:Y:S02]  /*1b780*/  SYNCS.PHASECHK.TRANS64.TRYWAIT P0, [R3+URZ+0x28ca0], R8 ;  /* 0x028ca008030075a7 */ /* 0x001064000800017f */
[----:B-1----:R-:W-:Y:S05]  /*1b790*/  @!P0 NANOSLEEP.SYNCS 0x989680 ;  /* 0x009896800000895d */ /* 0x002fea0003900000 */
[----:B------:R-:W1:Y:S02]  /*1b7a0*/  @!P0 SYNCS.PHASECHK.TRANS64 P0, [R3+URZ+0x28ca0], R8 ;  /* 0x028ca008030085a7 */ /* 0x000e64000800007f */
[----:B-1----:R-:W-:Y:S05]  /*1b7b0*/  @!P0 BRA `(.L_x_751) ;  /* 0xfffffffc00f08947 */ /* 0x002fea000383ffff */
[----:B------:R-:W-:Y:S05]  /*1b7c0*/  BRA `(.L_x_893) ;  /* 0xffffff9000c87947 */ /* 0x000fea000383ffff */
.L_x_756:
[----:B-1----:R1:W2:Y:S02]  /*1b7d0*/  SYNCS.PHASECHK.TRANS64.TRYWAIT P0, [R3+URZ+0x28cc0], R8 ;  /* 0x028cc008030075a7 */ /* 0x0022a4000800017f */
[----:B--2---:R-:W-:Y:S05]  /*1b7e0*/  @!P0 NANOSLEEP.SYNCS 0x989680 ;  /* 0x009896800000895d */ /* 0x004fea0003900000 */
[----:B------:R-:W2:Y:S02]  /*1b7f0*/  @!P0 SYNCS.PHASECHK.TRANS64 P0, [R3+URZ+0x28cc0], R8 ;  /* 0x028cc008030085a7 */ /* 0x000ea4000800007f */
[----:B--2---:R-:W-:Y:S05]  /*1b800*/  @!P0 BRA `(.L_x_756) ;  /* 0xfffffffc00f08947 */ /* 0x004fea000383ffff */
[----:B------:R-:W-:Y:S05]  /*1b810*/  BRA `(.L_x_894) ;  /* 0xffffff9400447947 */ /* 0x000fea000383ffff */
.L_x_770:
[----:B0-----:R0:W1:Y:S02]  /*1b820*/  SYNCS.PHASECHK.TRANS64.TRYWAIT P2, [R8+URZ+0x28ca0], R2 ;  /* 0x028ca002080075a7 */ /* 0x001064000804017f */
[----:B-1----:R-:W-:Y:S05]  /*1b830*/  @!P2 NANOSLEEP.SYNCS 0x989680 ;  /* 0x009896800000a95d */ /* 0x002fea0003900000 */
[----:B------:R-:W1:Y:S02]  /*1b840*/  @!P2 SYNCS.PHASECHK.TRANS64 P2, [R8+URZ+0x28ca0], R2 ;  /* 0x028ca0020800a5a7 */ /* 0x000e64000804007f */
[----:B-1----:R-:W-:Y:S05]  /*1b850*/  @!P2 BRA `(.L_x_770) ;  /* 0xfffffffc00f0a947 */ /* 0x002fea000383ffff */
[----:B------:R-:W-:Y:S05]  /*1b860*/  BRA `(.L_x_895) ;  /* 0xffffff9c00a87947 */ /* 0x000fea000383ffff */
.L_x_775:
[----:B-1----:R1:W2:Y:S02]  /*1b870*/  SYNCS.PHASECHK.TRANS64.TRYWAIT P2, [R8+URZ+0x28cc0], R2 ;  /* 0x028cc002080075a7 */ /* 0x0022a4000804017f */
[----:B--2---:R-:W-:Y:S05]  /*1b880*/  @!P2 NANOSLEEP.SYNCS 0x989680 ;  /* 0x009896800000a95d */ /* 0x004fea0003900000 */
[----:B------:R-:W2:Y:S02]  /*1b890*/  @!P2 SYNCS.PHASECHK.TRANS64 P2, [R8+URZ+0x28cc0], R2 ;  /* 0x028cc0020800a5a7 */ /* 0x000ea4000804007f */
[----:B--2---:R-:W-:Y:S05]  /*1b8a0*/  @!P2 BRA `(.L_x_775) ;  /* 0xfffffffc00f0a947 */ /* 0x004fea000383ffff */
[----:B------:R-:W-:Y:S05]  /*1b8b0*/  BRA `(.L_x_896) ;  /* 0xffffffa000207947 */ /* 0x000fea000383ffff */
.L_x_797:
[----:B------:R-:W0:Y:S01]  /*1b8c0*/  S2R R9, SR_TID.X ;  /* 0x0000000000097919 */ /* 0x000e220000002100 */
[----:B------:R-:W-:Y:S01]  /*1b8d0*/  BSSY B0, `(.L_x_897) ;  /* 0x000000a000007945 */ /* 0x000fe20003800000 */
[----:B------:R-:W-:Y:S01]  /*1b8e0*/  MOV R12, RZ ;  /* 0x000000ff000c7202 */ /* 0x000fe20000000f00 */
        /* <DEDUP_REMOVED lines=8> */
.L_x_898:
[----:B------:R-:W-:Y:S05]  /*1b970*/  BSYNC B0 ;  /* 0x0000000000007941 */ /* 0x000fea0003800000 */
.L_x_897:
[----:B------:R-:W-:Y:S05]  /*1b980*/  BRA `(.L_x_899) ;  /* 0xffffffb400947947 */ /* 0x000fea000383ffff */
.L_x_800:
[----:B0-----:R0:W1:Y:S02]  /*1b990*/  SYNCS.PHASECHK.TRANS64.TRYWAIT P0, [R30+URZ+0x28c40], R0 ;  /* 0x028c40001e0075a7 */ /* 0x001064000800017f */
[----:B-1----:R-:W-:Y:S05]  /*1b9a0*/  @!P0 NANOSLEEP.SYNCS 0x989680 ;  /* 0x009896800000895d */ /* 0x002fea0003900000 */
[----:B------:R-:W1:Y:S02]  /*1b9b0*/  @!P0 SYNCS.PHASECHK.TRANS64 P0, [R30+URZ+0x28c40], R0 ;  /* 0x028c40001e0085a7 */ /* 0x000e64000800007f */
[----:B-1----:R-:W-:Y:S05]  /*1b9c0*/  @!P0 BRA `(.L_x_800) ;  /* 0xfffffffc00f08947 */ /* 0x002fea000383ffff */
[----:B------:R-:W-:Y:S05]  /*1b9d0*/  BRA `(.L_x_900) ;  /* 0xffffffb400cc7947 */ /* 0x000fea000383ffff */
.L_x_801:
        /* <DEDUP_REMOVED lines=8> */
.L_x_902:
[----:B------:R-:W-:Y:S05]  /*1ba60*/  BSYNC B0 ;  /* 0x0000000000007941 */ /* 0x000fea0003800000 */
.L_x_901:
        /* <DEDUP_REMOVED lines=9> */
.L_x_903:
[----:B------:R-:W-:Y:S02]  /*1bb00*/  IMAD.MOV.U32 R13, RZ, RZ, R5 ;  /* 0x000000ffff0d7224 */ /* 0x000fe400078e0005 */
[----:B------:R-:W-:Y:S02]  /*1bb10*/  IMAD.MOV.U32 R12, RZ, RZ, 0x1 ;  /* 0x00000001ff0c7424 */ /* 0x000fe400078e00ff */
[----:B------:R-:W-:-:S07]  /*1bb20*/  IMAD.MOV.U32 R3, RZ, RZ, R14 ;  /* 0x000000ffff037224 */ /* 0x000fce00078e000e */
[----:B------:R-:W-:Y:S05]  /*1bb30*/  WARPSYNC.COLLECTIVE R15, `(.L_x_904) ;  /* 0x000000000f087348 */ /* 0x000fea0003c00000 */
[----:B------:R0:W1:Y:S02]  /*1bb40*/  SHFL.IDX P6, R14, R13, R12, R11 ;  /* 0x0000000c0d0e7389 */ /* 0x00006400000c000b */
[----:B01----:R-:W-:Y:S01]  /*1bb50*/  ENDCOLLECTIVE ;  /* 0x000000000000791b */ /* 0x003fe20003800000 */
.L_x_904:
        /* <DEDUP_REMOVED lines=15> */
.L_x_905:
[----:B------:R-:W-:Y:S02]  /*1bc50*/  @P0 IMAD R6, R4, 0x2, R17 ;  /* 0x0000000204060824 */ /* 0x000fe400078e0211 */
[----:B------:R-:W-:Y:S02]  /*1bc60*/  IMAD.MOV.U32 R13, RZ, RZ, R5 ;  /* 0x000000ffff0d7224 */ /* 0x000fe400078e0005 */
[----:B------:R-:W-:Y:S02]  /*1bc70*/  IMAD.MOV.U32 R12, RZ, RZ, 0x2 ;  /* 0x00000002ff0c7424 */ /* 0x000fe400078e00ff */
[----:B------:R-:W-:-:S07]  /*1bc80*/  IMAD.MOV.U32 R3, RZ, RZ, R14 ;  /* 0x000000ffff037224 */ /* 0x000fce00078e000e */
[----:B------:R-:W-:Y:S05]  /*1bc90*/  WARPSYNC.COLLECTIVE R15, `(.L_x_906) ;  /* 0x000000000f087348 */ /* 0x000fea0003c00000 */
[----:B------:R0:W1:Y:S02]  /*1bca0*/  SHFL.IDX P6, R14, R13, R12, R11 ;  /* 0x0000000c0d0e7389 */ /* 0x00006400000c000b */
[----:B01----:R-:W-:Y:S01]  /*1bcb0*/  ENDCOLLECTIVE ;  /* 0x000000000000791b */ /* 0x003fe20003800000 */
.L_x_906:
[----:B------:R-:W-:-:S04]  /*1bcc0*/  @P0 LEA R3, P1, R7, R3, 0x1 ;  /* 0x0000000307030211 */ /* 0x000fc800078208ff */
[----:B------:R-:W-:-:S04]  /*1bcd0*/  @P0 IADD3.X R2, RZ, R2, RZ, P1, !PT ;  /* 0x00000002ff020210 */ /* 0x000fc80000ffe4ff */
        /* <DEDUP_REMOVED lines=13> */
.L_x_907:
[----:B------:R-:W-:Y:S02]  /*1bdb0*/  @P0 IMAD R6, R4, 0x2, R17 ;  /* 0x0000000204060824 */ /* 0x000fe400078e0211 */
[----:B------:R-:W-:Y:S02]  /*1bdc0*/  IMAD.MOV.U32 R13, RZ, RZ, R5 ;  /* 0x000000ffff0d7224 */ /* 0x000fe400078e0005 */
[----:B------:R-:W-:Y:S02]  /*1bdd0*/  IMAD.MOV.U32 R12, RZ, RZ, 0x3 ;  /* 0x00000003ff0c7424 */ /* 0x000fe400078e00ff */
[----:B------:R-:W-:-:S07]  /*1bde0*/  IMAD.MOV.U32 R3, RZ, RZ, R14 ;  /* 0x000000ffff037224 */ /* 0x000fce00078e000e */
[----:B------:R-:W-:Y:S05]  /*1bdf0*/  WARPSYNC.COLLECTIVE R15, `(.L_x_908) ;  /* 0x000000000f087348 */ /* 0x000fea0003c00000 */
[----:B------:R0:W1:Y:S02]  /*1be00*/  SHFL.IDX P6, R14, R13, R12, R11 ;  /* 0x0000000c0d0e7389 */ /* 0x00006400000c000b */
[----:B01----:R-:W-:Y:S01]  /*1be10*/  ENDCOLLECTIVE ;  /* 0x000000000000791b */ /* 0x003fe20003800000 */
.L_x_908:
        /* <DEDUP_REMOVED lines=10> */
.L_x_909:
[----:B------:R-:W-:Y:S01]  /*1bec0*/  @!PT LDS RZ, [RZ] ;  /* 0x00000000fffff984 */ /* 0x000fe20000000800 */
[----:B------:R-:W-:Y:S01]  /*1bed0*/  @!PT LDS RZ, [RZ] ;  /* 0x00000000fffff984 */ /* 0x000fe20000000800 */
[----:B------:R-:W-:Y:S01]  /*1bee0*/  @!PT LDS RZ, [RZ] ;  /* 0x00000000fffff984 */ /* 0x000fe20000000800 */
[----:B------:R0:W-:Y:S01]  /*1bef0*/  @P0 LDGSTS.E.BYPASS.LTC128B.128 [R6+0x23400], desc[UR42][R2.64], !P2 ;  /* 0x2340000002060fae */ /* 0x0001e2000d101d6a */
[----:B------:R-:W-:Y:S01]  /*1bf00*/  IMAD.MOV.U32 R0, RZ, RZ, R14 ;  /* 0x000000ffff007224 */ /* 0x000fe200078e000e */
[----:B------:R-:W-:Y:S06]  /*1bf10*/  BRA `(.L_x_910) ;  /* 0xffffffb4007c7947 */ /* 0x000fec000383ffff */
.L_x_806:
        /* <DEDUP_REMOVED lines=9> */
.L_x_911:
[C---:B------:R-:W-:Y:S01]  /*1bfb0*/  VIADD R6, R25.reuse, 0x10 ;  /* 0x0000001019067836 */ /* 0x040fe20000000000 */
[----:B------:R-:W-:Y:S01]  /*1bfc0*/  ISETP.GE.AND P0, PT, R25, R3, PT ;  /* 0x000000031900720c */ /* 0x000fe20003f06270 */
[----:B------:R-:W-:Y:S02]  /*1bfd0*/  IMAD.MOV.U32 R13, RZ, RZ, R0 ;  /* 0x000000ffff0d7224 */ /* 0x000fe400078e0000 */
[----:B------:R-:W-:-:S10]  /*1bfe0*/  IMAD.MOV.U32 R4, RZ, RZ, R14 ;  /* 0x000000ffff047224 */ /* 0x000fd400078e000e */
[----:B------:R-:W-:Y:S05]  /*1bff0*/  WARPSYNC.COLLECTIVE R15, `(.L_x_912) ;  /* 0x000000000f087348 */ /* 0x000fea0003c00000 */
[----:B------:R0:W1:Y:S02]  /*1c000*/  SHFL.IDX P6, R14, R13, R12, R11 ;  /* 0x0000000c0d0e7389 */ /* 0x00006400000c000b */
[----:B01----:R-:W-:Y:S01]  /*1c010*/  ENDCOLLECTIVE ;  /* 0x000000000000791b */ /* 0x003fe20003800000 */
.L_x_912:
[----:B------:R-:W-:Y:S02]  /*1c020*/  IMAD.MOV.U32 R13, RZ, RZ, R2 ;  /* 0x000000ffff0d7224 */ /* 0x000fe400078e0002 */
[----:B------:R-:W-:Y:S01]  /*1c030*/  IMAD.MOV.U32 R12, RZ, RZ, 0x1 ;  /* 0x00000001ff0c7424 */ /* 0x000fe200078e00ff */
[----:B------:R-:W-:-:S07]  /*1c040*/  MOV R5, R14 ;  /* 0x0000000e00057202 */ /* 0x000fce0000000f00 */
[----:B------:R-:W-:Y:S05]  /*1c050*/  WARPSYNC.COLLECTIVE R15, `(.L_x_913) ;  /* 0x000000000f087348 */ /* 0x000fea0003c00000 */
[----:B------:R0:W1:Y:S02]  /*1c060*/  SHFL.IDX P6, R14, R13, R12, R11 ;  /* 0x0000000c0d0e7389 */ /* 0x00006400000c000b */
[----:B01----:R-:W-:Y:S01]  /*1c070*/  ENDCOLLECTIVE ;  /* 0x000000000000791b */ /* 0x003fe20003800000 */
.L_x_913:
        /* <DEDUP_REMOVED lines=15> */
.L_x_914:
[----:B------:R-:W-:Y:S02]  /*1c170*/  IMAD.MOV.U32 R13, RZ, RZ, R2 ;  /* 0x000000ffff0d7224 */ /* 0x000fe400078e0002 */
[----:B------:R-:W-:Y:S02]  /*1c180*/  IMAD.MOV.U32 R12, RZ, RZ, 0x2 ;  /* 0x00000002ff0c7424 */ /* 0x000fe400078e00ff */
[----:B------:R-:W-:-:S07]  /*1c190*/  IMAD.MOV.U32 R5, RZ, RZ, R14 ;  /* 0x000000ffff057224 */ /* 0x000fce00078e000e */
[----:B------:R-:W-:Y:S05]  /*1c1a0*/  WARPSYNC.COLLECTIVE R15, `(.L_x_915) ;  /* 0x000000000f087348 */ /* 0x000fea0003c00000 */
[----:B------:R0:W1:Y:S02]  /*1c1b0*/  SHFL.IDX P6, R14, R13, R12, R11 ;  /* 0x0000000c0d0e7389 */ /* 0x00006400000c000b */
[----:B01----:R-:W-:Y:S01]  /*1c1c0*/  ENDCOLLECTIVE ;  /* 0x000000000000791b */ /* 0x003fe20003800000 */
.L_x_915:
        /* <DEDUP_REMOVED lines=16> */
.L_x_916:
[----:B------:R-:W-:Y:S02]  /*1c2d0*/  IMAD.MOV.U32 R13, RZ, RZ, R2 ;  /* 0x000000ffff0d7224 */ /* 0x000fe400078e0002 */
[----:B------:R-:W-:Y:S02]  /*1c2e0*/  IMAD.MOV.U32 R12, RZ, RZ, 0x3 ;  /* 0x00000003ff0c7424 */ /* 0x000fe400078e00ff */
[----:B------:R-:W-:-:S07]  /*1c2f0*/  IMAD.MOV.U32 R5, RZ, RZ, R14 ;  /* 0x000000ffff057224 */ /* 0x000fce00078e000e */
[----:B------:R-:W-:Y:S05]  /*1c300*/  WARPSYNC.COLLECTIVE R15, `(.L_x_917) ;  /* 0x000000000f087348 */ /* 0x000fea0003c00000 */
[----:B------:R0:W1:Y:S02]  /*1c310*/  SHFL.IDX P6, R14, R13, R12, R11 ;  /* 0x0000000c0d0e7389 */ /* 0x00006400000c000b */
[----:B01----:R-:W-:Y:S01]  /*1c320*/  ENDCOLLECTIVE ;  /* 0x000000000000791b */ /* 0x003fe20003800000 */
.L_x_917:
[----:B------:R-:W-:-:S05]  /*1c330*/  @!P0 LEA R5, P2, R9, R5, 0x1 ;  /* 0x0000000509058211 */ /* 0x000fca00078408ff */
[----:B------:R-:W-:-:S05]  /*1c340*/  @!P0 IMAD.X R4, RZ, RZ, R4, P2 ;  /* 0x000000ffff048224 */ /* 0x000fca00010e0604 */
[----:B------:R-:W-:Y:S02]  /*1c350*/  @!P0 LOP3.LUT R5, R5, R4, RZ, 0x3c, !PT ;  /* 0x0000000405058212 */ /* 0x000fe400078e3cff */
[----:B------:R-:W-:Y:S02]  /*1c360*/  MOV R13, R0 ;  /* 0x00000000000d7202 */ /* 0x000fe40000000f00 */
[----:B------:R-:W-:-:S04]  /*1c370*/  @!P0 LOP3.LUT R4, R5, R4, RZ, 0x3c, !PT ;  /* 0x0000000405048212 */ /* 0x000fc800078e3cff */
[----:B------:R-:W-:-:S05]  /*1c380*/  @!P0 LOP3.LUT R5, R5, R4, RZ, 0x3c, !PT ;  /* 0x0000000405058212 */ /* 0x000fca00078e3cff */
[----:B------:R-:W-:Y:S01]  /*1c390*/  @!PT LDS RZ, [RZ] ;  /* 0x00000000fffff984 */ /* 0x000fe20000000800 */
[----:B------:R-:W-:Y:S01]  /*1c3a0*/  @!PT LDS RZ, [RZ] ;  /* 0x00000000fffff984 */ /* 0x000fe20000000800 */
[----:B------:R-:W-:Y:S01]  /*1c3b0*/  @!PT LDS RZ, [RZ] ;  /* 0x00000000fffff984 */ /* 0x000fe20000000800 */
[----:B------:R0:W-:Y:S02]  /*1c3c0*/  @!P0 LDGSTS.E.BYPASS.LTC128B.128 [R8+0x21400], desc[UR42][R4.64], !P1 ;  /* 0x2140000004088fae */ /* 0x0001e4000c901d6a */
[----:B0-----:R-:W-:-:S07]  /*1c3d0*/  IMAD.MOV.U32 R4, RZ, RZ, R14 ;  /* 0x000000ffff047224 */ /* 0x001fce00078e000e */
[----:B------:R-:W-:Y:S05]  /*1c3e0*/  WARPSYNC.COLLECTIVE R15, `(.L_x_918) ;  /* 0x000000000f087348 */ /* 0x000fea0003c00000 */
[----:B------:R0:W1:Y:S02]  /*1c3f0*/  SHFL.IDX P6, R14, R13, R12, R11 ;  /* 0x0000000c0d0e7389 */ /* 0x00006400000c000b */
[----:B01----:R-:W-:Y:S01]  /*1c400*/  ENDCOLLECTIVE ;  /* 0x000000000000791b */ /* 0x003fe20003800000 */
.L_x_918:
[----:B------:R-:W-:Y:S01]  /*1c410*/  IMAD.MOV.U32 R0, RZ, RZ, R14 ;  /* 0x000000ffff007224 */ /* 0x000fe200078e000e */
[----:B------:R-:W-:Y:S06]  /*1c420*/  BRA `(.L_x_919) ;  /* 0xffffffb800a47947 */ /* 0x000fec000383ffff */
.L_x_809:
[----:B0-----:R0:W1:Y:S02]  /*1c430*/  SYNCS.PHASECHK.TRANS64.TRYWAIT P0, [R17+URZ+0x28c20], R0 ;  /* 0x028c2000110075a7 */ /* 0x001064000800017f */
[----:B-1----:R-:W-:Y:S05]  /*1c440*/  @!P0 NANOSLEEP.SYNCS 0x989680 ;  /* 0x009896800000895d */ /* 0x002fea0003900000 */
[----:B------:R-:W1:Y:S02]  /*1c450*/  @!P0 SYNCS.PHASECHK.TRANS64 P0, [R17+URZ+0x28c20], R0 ;  /* 0x028c2000110085a7 */ /* 0x000e64000800007f */
[----:B-1----:R-:W-:Y:S05]  /*1c460*/  @!P0 BRA `(.L_x_809) ;  /* 0xfffffffc00f08947 */ /* 0x002fea000383ffff */
[----:B------:R-:W-:Y:S05]  /*1c470*/  BRA `(.L_x_920) ;  /* 0xffffffbc00007947 */ /* 0x000fea000383ffff */
.L_x_812:
[----:B0-----:R0:W1:Y:S02]  /*1c480*/  SYNCS.PHASECHK.TRANS64.TRYWAIT P0, [R30+URZ+0x28c60], R0 ;  /* 0x028c60001e0075a7 */ /* 0x001064000800017f */
[----:B-1----:R-:W-:Y:S05]  /*1c490*/  @!P0 NANOSLEEP.SYNCS 0x989680 ;  /* 0x009896800000895d */ /* 0x002fea0003900000 */
[----:B------:R-:W1:Y:S02]  /*1c4a0*/  @!P0 SYNCS.PHASECHK.TRANS64 P0, [R30+URZ+0x28c60], R0 ;  /* 0x028c60001e0085a7 */ /* 0x000e64000800007f */
[----:B-1----:R-:W-:Y:S05]  /*1c4b0*/  @!P0 BRA `(.L_x_812) ;  /* 0xfffffffc00f08947 */ /* 0x002fea000383ffff */
[----:B------:R-:W-:Y:S05]  /*1c4c0*/  BRA `(.L_x_921) ;  /* 0xffffffbc00107947 */ /* 0x000fea000383ffff */
.L_x_813:
        /* <DEDUP_REMOVED lines=8> */
.L_x_923:
[----:B------:R-:W-:Y:S05]  /*1c550*/  BSYNC B0 ;  /* 0x0000000000007941 */ /* 0x000fea0003800000 */
.L_x_922:
[----:B------:R0:W5:Y:S01]  /*1c560*/  LDL R8, [R1+0x8] ;  /* 0x0000080001087983 */ /* 0x0001620000100800 */
        /* <DEDUP_REMOVED lines=14> */
.L_x_924:
        /* <DEDUP_REMOVED lines=40> */
.L_x_925:
[----:B------:R-:W-:Y:S02]  /*1c8d0*/  IMAD.MOV.U32 R13, RZ, RZ, R5 ;  /* 0x000000ffff0d7224 */ /* 0x000fe400078e0005 */
[----:B------:R-:W-:-:S07]  /*1c8e0*/  IMAD.MOV.U32 R3, RZ, RZ, R14 ;  /* 0x000000ffff037224 */ /* 0x000fce00078e000e */
[----:B------:R-:W-:Y:S05]  /*1c8f0*/  WARPSYNC.COLLECTIVE R15, `(.L_x_926) ;  /* 0x000000000f087348 */ /* 0x000fea0003c00000 */
[----:B------:R0:W1:Y:S02]  /*1c900*/  SHFL.IDX P6, R14, R13, R12, R11 ;  /* 0x0000000c0d0e7389 */ /* 0x00006400000c000b */
[----:B01----:R-:W-:Y:S01]  /*1c910*/  ENDCOLLECTIVE ;  /* 0x000000000000791b */ /* 0x003fe20003800000 */
.L_x_926:
[----:B------:R-:W-:Y:S02]  /*1c920*/  IMAD.MOV.U32 R13, RZ, RZ, R6 ;  /* 0x000000ffff0d7224 */ /* 0x000fe400078e0006 */
[----:B------:R-:W-:Y:S01]  /*1c930*/  IMAD.MOV.U32 R12, RZ, RZ, 0x2 ;  /* 0x00000002ff0c7424 */ /* 0x000fe200078e00ff */
[----:B------:R-:W-:-:S04]  /*1c940*/  MOV R2, R14 ;  /* 0x0000000e00027202 */ /* 0x000fc80000000f00 */
        /* <DEDUP_REMOVED lines=26> */
.L_x_927:
[----:B------:R-:W-:Y:S02]  /*1caf0*/  IMAD.MOV.U32 R13, RZ, RZ, R5 ;  /* 0x000000ffff0d7224 */ /* 0x000fe400078e0005 */
[----:B------:R-:W-:-:S07]  /*1cb00*/  IMAD.MOV.U32 R7, RZ, RZ, R14 ;  /* 0x000000ffff077224 */ /* 0x000fce00078e000e */
[----:B------:R-:W-:Y:S05]  /*1cb10*/  WARPSYNC.COLLECTIVE R15, `(.L_x_928) ;  /* 0x000000000f087348 */ /* 0x000fea0003c00000 */
[----:B------:R0:W1:Y:S02]  /*1cb20*/  SHFL.IDX P6, R14, R13, R12, R11 ;  /* 0x0000000c0d0e7389 */ /* 0x00006400000c000b */
[----:B01----:R-:W-:Y:S01]  /*1cb30*/  ENDCOLLECTIVE ;  /* 0x000000000000791b */ /* 0x003fe20003800000 */
.L_x_928:
        /* <DEDUP_REMOVED lines=29> */
.L_x_929:
[----:B------:R-:W-:Y:S02]  /*1cd10*/  IMAD.MOV.U32 R13, RZ, RZ, R5 ;  /* 0x000000ffff0d7224 */ /* 0x000fe400078e0005 */
[----:B------:R-:W-:-:S07]  /*1cd20*/  IMAD.MOV.U32 R6, RZ, RZ, R14 ;  /* 0x000000ffff067224 */ /* 0x000fce00078e000e */
[----:B------:R-:W-:Y:S05]  /*1cd30*/  WARPSYNC.COLLECTIVE R15, `(.L_x_930) ;  /* 0x000000000f087348 */ /* 0x000fea0003c00000 */
[----:B------:R0:W1:Y:S02]  /*1cd40*/  SHFL.IDX P6, R14, R13, R12, R11 ;  /* 0x0000000c0d0e7389 */ /* 0x00006400000c000b */
[----:B01----:R-:W-:Y:S01]  /*1cd50*/  ENDCOLLECTIVE ;  /* 0x000000000000791b */ /* 0x003fe20003800000 */
.L_x_930:
[----:B------:R-:W-:Y:S01]  /*1cd60*/  IMAD.MOV.U32 R2, RZ, RZ, R14 ;  /* 0x000000ffff027224 */ /* 0x000fe200078e000e */
[----:B------:R-:W-:Y:S06]  /*1cd70*/  BRA `(.L_x_931) ;  /* 0xffffffb8009c7947 */ /* 0x000fec000383ffff */
.L_x_820:
[----:B0-----:R0:W1:Y:S02]  /*1cd80*/  SYNCS.PHASECHK.TRANS64.TRYWAIT P0, [R6+URZ+0x28c40], R20 ;  /* 0x028c4014060075a7 */ /* 0x001064000800017f */
[----:B-1----:R-:W-:Y:S05]  /*1cd90*/  @!P0 NANOSLEEP.SYNCS 0x989680 ;  /* 0x009896800000895d */ /* 0x002fea0003900000 */
[----:B------:R-:W1:Y:S02]  /*1cda0*/  @!P0 SYNCS.PHASECHK.TRANS64 P0, [R6+URZ+0x28c40], R20 ;  /* 0x028c4014060085a7 */ /* 0x000e64000800007f */
[----:B-1----:R-:W-:Y:S05]  /*1cdb0*/  @!P0 BRA `(.L_x_820) ;  /* 0xfffffffc00f08947 */ /* 0x002fea000383ffff */
[----:B------:R-:W-:Y:S05]  /*1cdc0*/  BRA `(.L_x_932) ;  /* 0xffffffc0002c7947 */ /* 0x000fea000383ffff */
.L_x_821:
        /* <DEDUP_REMOVED lines=8> */
.L_x_934:
[----:B------:R-:W-:Y:S05]  /*1ce50*/  BSYNC B1 ;  /* 0x0000000000017941 */ /* 0x000fea0003800000 */
.L_x_933:
[----:B------:R-:W-:Y:S01]  /*1ce60*/  IMAD.MOV.U32 R13, RZ, RZ, R21 ;  /* 0x000000ffff0d7224 */ /* 0x000fe200078e0015 */
[----:B------:R-:W-:Y:S01]  /*1ce70*/  MOV R11, 0x181f ;  /* 0x0000181f000b7802 */ /* 0x000fe20000000f00 */
[----:B------:R-:W-:Y:S02]  /*1ce80*/  IMAD.MOV.U32 R12, RZ, RZ, RZ ;  /* 0x000000ffff0c7224 */ /* 0x000fe400078e00ff */
[----:B------:R-:W-:Y:S02]  /*1ce90*/  IMAD.MOV.U32 R15, RZ, RZ, -0x1 ;  /* 0xffffffffff0f7424 */ /* 0x000fe400078e00ff */
[----:B------:R-:W-:Y:S02]  /*1cea0*/  IMAD.MOV.U32 R3, RZ, RZ, R14 ;  /* 0x000000ffff037224 */ /* 0x000fe400078e000e */
[----:B------:R-:W-:-:S07]  /*1ceb0*/  IMAD R23, R8, 0x2, R17 ;  /* 0x0000000208177824 */ /* 0x000fce00078e0211 */
[----:B------:R-:W-:Y:S05]  /*1cec0*/  WARPSYNC.COLLECTIVE R15, `(.L_x_935) ;  /* 0x000000000f087348 */ /* 0x000fea0003c00000 */
[----:B------:R0:W1:Y:S02]  /*1ced0*/  SHFL.IDX P6, R14, R13, R12, R11 ;  /* 0x0000000c0d0e7389 */ /* 0x00006400000c000b */
[----:B01----:R-:W-:Y:S01]  /*1cee0*/  ENDCOLLECTIVE ;  /* 0x000000000000791b */ /* 0x003fe20003800000 */
.L_x_935:
[----:B------:R-:W-:Y:S02]  /*1cef0*/  IMAD.MOV.U32 R13, RZ, RZ, R25 ;  /* 0x000000ffff0d7224 */ /* 0x000fe400078e0019 */
[----:B------:R-:W-:Y:S02]  /*1cf00*/  IMAD.MOV.U32 R12, RZ, RZ, 0x1 ;  /* 0x00000001ff0c7424 */ /* 0x000fe400078e00ff */
[----:B------:R-:W-:-:S07]  /*1cf10*/  IMAD.MOV.U32 R2, RZ, RZ, R14 ;  /* 0x000000ffff027224 */ /* 0x000fce00078e000e */
[----:B------:R-:W-:Y:S05]  /*1cf20*/  WARPSYNC.COLLECTIVE R15, `(.L_x_936) ;  /* 0x000000000f087348 */ /* 0x000fea0003c00000 */
[----:B------:R0:W1:Y:S02]  /*1cf30*/  SHFL.IDX P6, R14, R13, R12, R11 ;  /* 0x0000000c0d0e7389 */ /* 0x00006400000c000b */
[----:B01----:R-:W-:Y:S01]  /*1cf40*/  ENDCOLLECTIVE ;  /* 0x000000000000791b */ /* 0x003fe20003800000 */
.L_x_936:
        /* <DEDUP_REMOVED lines=11> */
.L_x_937:
[----:B------:R-:W-:Y:S02]  /*1d000*/  IMAD.MOV.U32 R13, RZ, RZ, R25 ;  /* 0x000000ffff0d7224 */ /* 0x000fe400078e0019 */
[----:B------:R-:W-:Y:S02]  /*1d010*/  IMAD.MOV.U32 R12, RZ, RZ, 0x2 ;  /* 0x00000002ff0c7424 */ /* 0x000fe400078e00ff */
[----:B------:R-:W-:-:S07]  /*1d020*/  IMAD.MOV.U32 R2, RZ, RZ, R14 ;  /* 0x000000ffff027224 */ /* 0x000fce00078e000e */
[----:B------:R-:W-:Y:S05]  /*1d030*/  WARPSYNC.COLLECTIVE R15, `(.L_x_938) ;  /* 0x000000000f087348 */ /* 0x000fea0003c00000 */
[----:B------:R0:W1:Y:S02]  /*1d040*/  SHFL.IDX P6, R14, R13, R12, R11 ;  /* 0x0000000c0d0e7389 */ /* 0x00006400000c000b */
[----:B01----:R-:W-:Y:S01]  /*1d050*/  ENDCOLLECTIVE ;  /* 0x000000000000791b */ /* 0x003fe20003800000 */
.L_x_938:
        /* <DEDUP_REMOVED lines=11> */
.L_x_939:
[----:B------:R-:W-:Y:S02]  /*1d110*/  IMAD.MOV.U32 R13, RZ, RZ, R25 ;  /* 0x000000ffff0d7224 */ /* 0x000fe400078e0019 */
[----:B------:R-:W-:Y:S02]  /*1d120*/  IMAD.MOV.U32 R12, RZ, RZ, 0x3 ;  /* 0x00000003ff0c7424 */ /* 0x000fe400078e00ff */
[----:B------:R-:W-:-:S07]  /*1d130*/  IMAD.MOV.U32 R2, RZ, RZ, R14 ;  /* 0x000000ffff027224 */ /* 0x000fce00078e000e */
[----:B------:R-:W-:Y:S05]  /*1d140*/  WARPSYNC.COLLECTIVE R15, `(.L_x_940) ;  /* 0x000000000f087348 */ /* 0x000fea0003c00000 */
[----:B------:R0:W1:Y:S02]  /*1d150*/  SHFL.IDX P6, R14, R13, R12, R11 ;  /* 0x0000000c0d0e7389 */ /* 0x00006400000c000b */
[----:B01----:R-:W-:Y:S01]  /*1d160*/  ENDCOLLECTIVE ;  /* 0x000000000000791b */ /* 0x003fe20003800000 */
.L_x_940:
[----:B------:R-:W-:-:S05]  /*1d170*/  IADD3 R2, P0, R2, R0, RZ ;  /* 0x0000000002027210 */ /* 0x000fca0007f1e0ff */
[----:B------:R-:W-:-:S05]  /*1d180*/  IMAD.X R3, RZ, RZ, R3, P0 ;  /* 0x000000ffff037224 */ /* 0x000fca00000e0603 */
[----:B------:R-:W-:Y:S01]  /*1d190*/  @!PT LDS RZ, [RZ] ;  /* 0x00000000fffff984 */ /* 0x000fe20000000800 */
[----:B------:R-:W-:Y:S01]  /*1d1a0*/  @!PT LDS RZ, [RZ] ;  /* 0x00000000fffff984 */ /* 0x000fe20000000800 */
[----:B------:R-:W-:Y:S01]  /*1d1b0*/  @!PT LDS RZ, [RZ] ;  /* 0x00000000fffff984 */ /* 0x000fe20000000800 */
[----:B------:R0:W-:Y:S01]  /*1d1c0*/  LDGSTS.E.BYPASS.LTC128B.128 [R23+0x23400], desc[UR42][R2.64], !P1 ;  /* 0x2340000002177fae */ /* 0x0001e2000c901d6a */
[----:B------:R-:W-:Y:S01]  /*1d1d0*/  MOV R13, R21 ;  /* 0x00000015000d7202 */ /* 0x000fe20000000f00 */
[----:B------:R-:W-:-:S07]  /*1d1e0*/  IMAD.MOV.U32 R25, RZ, RZ, R14 ;  /* 0x000000ffff197224 */ /* 0x000fce00078e000e */
[----:B0-----:R-:W-:Y:S05]  /*1d1f0*/  WARPSYNC.COLLECTIVE R15, `(.L_x_941) ;  /* 0x000000000f087348 */ /* 0x001fea0003c00000 */
[----:B------:R1:W2:Y:S02]  /*1d200*/  SHFL.IDX P6, R14, R13, R12, R11 ;  /* 0x0000000c0d0e7389 */ /* 0x0002a400000c000b */
[----:B012---:R-:W-:Y:S01]  /*1d210*/  ENDCOLLECTIVE ;  /* 0x000000000000791b */ /* 0x007fe20003800000 */
.L_x_941:
[----:B------:R-:W-:Y:S01]  /*1d220*/  IMAD.MOV.U32 R2, RZ, RZ, R14 ;  /* 0x000000ffff027224 */ /* 0x000fe200078e000e */
[----:B------:R-:W-:Y:S06]  /*1d230*/  BRA `(.L_x_942) ;  /* 0xffffffbc00b47947 */ /* 0x000fec000383ffff */
.L_x_826:
[----:B---3--:R3:W4:Y:S02]  /*1d240*/  SYNCS.PHASECHK.TRANS64.TRYWAIT P0, [R6+URZ+0x28c60], R20 ;  /* 0x028c6014060075a7 */ /* 0x008724000800017f */
[----:B----4-:R-:W-:Y:S05]  /*1d250*/  @!P0 NANOSLEEP.SYNCS 0x989680 ;  /* 0x009896800000895d */ /* 0x010fea0003900000 */
[----:B------:R-:W4:Y:S02]  /*1d260*/  @!P0 SYNCS.PHASECHK.TRANS64 P0, [R6+URZ+0x28c60], R20 ;  /* 0x028c6014060085a7 */ /* 0x000f24000800007f */
[----:B----4-:R-:W-:Y:S05]  /*1d270*/  @!P0 BRA `(.L_x_826) ;  /* 0xfffffffc00f08947 */ /* 0x010fea000383ffff */
[----:B------:R-:W-:Y:S05]  /*1d280*/  BRA `(.L_x_943) ;  /* 0xffffffc000047947 */ /* 0x000fea000383ffff */
.L_x_827:
[----:B------:R-:W-:Y:S01]  /*1d290*/  BSSY B1, `(.L_x_944) ;  /* 0x0000008000017945 */ /* 0x000fe20003800000 */
[----:B------:R-:W-:Y:S02]  /*1d2a0*/  IMAD.MOV.U32 R13, RZ, RZ, R10 ;  /* 0x000000ffff0d7224 */ /* 0x000fe400078e000a */
[----:B------:R-:W-:Y:S02]  /*1d2b0*/  IMAD.MOV.U32 R12, RZ, RZ, RZ ;  /* 0x000000ffff0c7224 */ /* 0x000fe400078e00ff */
[----:B------:R-:W-:Y:S02]  /*1d2c0*/  IMAD.MOV.U32 R11, RZ, RZ, 0x181f ;  /* 0x0000181fff0b7424 */ /* 0x000fe400078e00ff */
[----:B------:R-:W-:-:S07]  /*1d2d0*/  IMAD.MOV.U32 R15, RZ, RZ, -0x1 ;  /* 0xffffffffff0f7424 */ /* 0x000fce00078e00ff */
[----:B0-23--:R-:W-:Y:S05]  /*1d2e0*/  WARPSYNC.COLLECTIVE R15, `(.L_x_945) ;  /* 0x000000000f087348 */ /* 0x00dfea0003c00000 */
[----:B------:R1:W4:Y:S02]  /*1d2f0*/  SHFL.IDX P6, R14, R13, R12, R11 ;  /* 0x0000000c0d0e7389 */ /* 0x00032400000c000b */
[----:B01234-:R-:W-:Y:S01]  /*1d300*/  ENDCOLLECTIVE ;  /* 0x000000000000791b */ /* 0x01ffe20003800000 */
.L_x_945:
[----:B------:R-:W-:Y:S05]  /*1d310*/  BSYNC B1 ;  /* 0x0000000000017941 */ /* 0x000fea0003800000 */
.L_x_944:
        /* <DEDUP_REMOVED lines=13> */
.L_x_946:
        /* <DEDUP_REMOVED lines=17> */
.L_x_947:
        /* <DEDUP_REMOVED lines=16> */
.L_x_948:
[----:B------:R-:W-:Y:S01]  /*1d600*/  @!PT LDS RZ, [RZ] ;  /* 0x00000000fffff984 */ /* 0x000fe20000000800 */
[----:B------:R-:W-:Y:S01]  /*1d610*/  @!PT LDS RZ, [RZ] ;  /* 0x00000000fffff984 */ /* 0x000fe20000000800 */
[----:B------:R-:W-:Y:S01]  /*1d620*/  @!PT LDS RZ, [RZ] ;  /* 0x00000000fffff984 */ /* 0x000fe20000000800 */
[----:B------:R0:W-:Y:S01]  /*1d630*/  LDGSTS.E.BYPASS.LTC128B.128 [R21+0xe400], desc[UR42][R2.64+0x380], P1 ;  /* 0x0e40038002157fae */ /* 0x0001e20008901d6a */
[----:B------:R-:W-:Y:S01]  /*1d640*/  IMAD.MOV.U32 R13, RZ, RZ, R10 ;  /* 0x000000ffff0d7224 */ /* 0x000fe200078e000a */
[----:B------:R-:W-:Y:S02]  /*1d650*/  MOV R12, 0x2 ;  /* 0x00000002000c7802 */ /* 0x000fe40000000f00 */
        /* <DEDUP_REMOVED lines=13> */
.L_x_949:
        /* <DEDUP_REMOVED lines=14> */
.L_x_950:
        /* <DEDUP_REMOVED lines=16> */
.L_x_951:
        /* <DEDUP_REMOVED lines=14> */
.L_x_952:
[----:B------:R-:W-:Y:S05]  /*1d9f0*/  BRA `(.L_x_953) ;  /* 0xffffffbc00687947 */ /* 0x000fea000383ffff */
.L_x_835:
        /* <DEDUP_REMOVED lines=8> */
.L_x_955:
[----:B------:R-:W-:Y:S05]  /*1da80*/  BSYNC B0 ;  /* 0x0000000000007941 */ /* 0x000fea0003800000 */
.L_x_954:
        /* <DEDUP_REMOVED lines=9> */
.L_x_956:
        /* <DEDUP_REMOVED lines=13> */
[C---:B------:R-:W-:Y:S02]  /*1dbf0*/  ISETP.GE.U32.AND P3, PT, R9.reuse, 0x4, PT ;  /* 0x000000040900780c */ /* 0x040fe40003f66070 */
[C---:B------:R-:W-:Y:S02]  /*1dc00*/  ISETP.GE.U32.AND P4, PT, R9.reuse, 0x8, PT ;  /* 0x000000080900780c */ /* 0x040fe40003f86070 */
[----:B------:R-:W-:Y:S02]  /*1dc10*/  ISETP.GE.U32.AND P5, PT, R9, 0x10, PT ;  /* 0x000000100900780c */ /* 0x000fe40003fa6070 */
[----:B------:R-:W-:-:S02]  /*1dc20*/  MOV R24, RZ ;  /* 0x000000ff00187202 */ /* 0x000fc40000000f00 */
[----:B--2---:R-:W-:Y:S01]  /*1dc30*/  @!P1 MOV R7, R8 ;  /* 0x0000000800079202 */ /* 0x004fe20000000f00 */
[----:B---3--:R-:W-:Y:S01]  /*1dc40*/  @!P1 IMAD.MOV.U32 R4, RZ, RZ, R5 ;  /* 0x000000ffff049224 */ /* 0x008fe200078e0005 */
[----:B------:R-:W-:-:S03]  /*1dc50*/  ISETP.NE.AND P1, PT, R9, RZ, PT ;  /* 0x000000ff0900720c */ /* 0x000fc60003f25270 */
[----:B------:R-:W-:-:S10]  /*1dc60*/  IMAD R13, R4, R7, RZ ;  /* 0x00000007040d7224 */ /* 0x000fd400078e02ff */
[----:B------:R-:W-:Y:S05]  /*1dc70*/  WARPSYNC.COLLECTIVE R15, `(.L_x_957) ;  /* 0x000000000f087348 */ /* 0x000fea0003c00000 */
[----:B------:R0:W1:Y:S02]  /*1dc80*/  SHFL.UP P6, R14, R13, R12, R11 ;  /* 0x0400000c0d0e7389 */ /* 0x00006400000c000b */
[----:B01----:R-:W-:Y:S01]  /*1dc90*/  ENDCOLLECTIVE ;  /* 0x000000000000791b */ /* 0x003fe20003800000 */
.L_x_957:
[----:B------:R-:W-:Y:S01]  /*1dca0*/  IMAD.MOV.U32 R12, RZ, RZ, 0x2 ;  /* 0x00000002ff0c7424 */ /* 0x000fe200078e00ff */
[----:B------:R-:W-:-:S05]  /*1dcb0*/  SEL R14, R14, RZ, P1 ;  /* 0x000000ff0e0e7207 */ /* 0x000fca0000800000 */
[----:B------:R-:W-:-:S04]  /*1dcc0*/  IMAD.IADD R5, R13, 0x1, R14 ;  /* 0x000000010d057824 */ /* 0x000fc800078e020e */
[----:B------:R-:W-:-:S07]  /*1dcd0*/  IMAD.MOV.U32 R13, RZ, RZ, R5 ;  /* 0x000000ffff0d7224 */ /* 0x000fce00078e0005 */
[----:B------:R-:W-:Y:S05]  /*1dce0*/  WARPSYNC.COLLECTIVE R15, `(.L_x_958) ;  /* 0x000000000f087348 */ /* 0x000fea0003c00000 */
[----:B------:R0:W1:Y:S02]  /*1dcf0*/  SHFL.UP P6, R14, R13, R12, R11 ;  /* 0x0400000c0d0e7389 */ /* 0x00006400000c000b */
[----:B01----:R-:W-:Y:S01]  /*1dd00*/  ENDCOLLECTIVE ;  /* 0x000000000000791b */ /* 0x003fe20003800000 */
.L_x_958:
[----:B------:R-:W-:Y:S01]  /*1dd10*/  IMAD.MOV.U32 R12, RZ, RZ, 0x4 ;  /* 0x00000004ff0c7424 */ /* 0x000fe200078e00ff */
[----:B------:R-:W-:-:S05]  /*1dd20*/  SEL R2, R14, RZ, P2 ;  /* 0x000000ff0e027207 */ /* 0x000fca0001000000 */
[----:B------:R-:W-:-:S04]  /*1dd30*/  IMAD.IADD R2, R5, 0x1, R2 ;  /* 0x0000000105027824 */ /* 0x000fc800078e0202 */
[----:B------:R-:W-:-:S07]  /*1dd40*/  IMAD.MOV.U32 R13, RZ, RZ, R2 ;  /* 0x000000ffff0d7224 */ /* 0x000fce00078e0002 */
[----:B------:R-:W-:Y:S05]  /*1dd50*/  WARPSYNC.COLLECTIVE R15, `(.L_x_959) ;  /* 0x000000000f087348 */ /* 0x000fea0003c00000 */
[----:B------:R0:W1:Y:S02]  /*1dd60*/  SHFL.UP P6, R14, R13, R12, R11 ;  /* 0x0400000c0d0e7389 */ /* 0x00006400000c000b */
[----:B01----:R-:W-:Y:S01]  /*1dd70*/  ENDCOLLECTIVE ;  /* 0x000000000000791b */ /* 0x003fe20003800000 */
.L_x_959:
[----:B------:R-:W-:Y:S01]  /*1dd80*/  IMAD.MOV.U32 R12, RZ, RZ, 0x8 ;  /* 0x00000008ff0c7424 */ /* 0x000fe200078e00ff */
[----:B------:R-:W-:-:S05]  /*1dd90*/  SEL R3, R14, RZ, P3 ;  /* 0x000000ff0e037207 */ /* 0x000fca0001800000 */
[----:B------:R-:W-:-:S04]  /*1dda0*/  IMAD.IADD R8, R2, 0x1, R3 ;  /* 0x0000000102087824 */ /* 0x000fc800078e0203 */
[----:B------:R-:W-:-:S07]  /*1ddb0*/  IMAD.MOV.U32 R13, RZ, RZ, R8 ;  /* 0x000000ffff0d7224 */ /* 0x000fce00078e0008 */
[----:B------:R-:W-:Y:S05]  /*1ddc0*/  WARPSYNC.COLLECTIVE R15, `(.L_x_960) ;  /* 0x000000000f087348 */ /* 0x000fea0003c00000 */
[----:B------:R0:W1:Y:S02]  /*1ddd0*/  SHFL.UP P6, R14, R13, R12, R11 ;  /* 0x0400000c0d0e7389 */ /* 0x00006400000c000b */
[----:B01----:R-:W-:Y:S01]  /*1dde0*/  ENDCOLLECTIVE ;  /* 0x000000000000791b */ /* 0x003fe20003800000 */
.L_x_960:
[----:B------:R-:W-:Y:S01]  /*1ddf0*/  IMAD.MOV.U32 R12, RZ, RZ, 0x10 ;  /* 0x00000010ff0c7424 */ /* 0x000fe200078e00ff */
[----:B------:R-:W-:-:S05]  /*1de00*/  SEL R5, R14, RZ, P4 ;  /* 0x000000ff0e057207 */ /* 0x000fca0002000000 */
[----:B------:R-:W-:-:S04]  /*1de10*/  IMAD.IADD R5, R8, 0x1, R5 ;  /* 0x0000000108057824 */ /* 0x000fc800078e0205 */
[----:B------:R-:W-:-:S07]  /*1de20*/  IMAD.MOV.U32 R13, RZ, RZ, R5 ;  /* 0x000000ffff0d7224 */ /* 0x000fce00078e0005 */
[----:B------:R-:W-:Y:S05]  /*1de30*/  WARPSYNC.COLLECTIVE R15, `(.L_x_961) ;  /* 0x000000000f087348 */ /* 0x000fea0003c00000 */
[----:B------:R0:W1:Y:S02]  /*1de40*/  SHFL.UP P6, R14, R13, R12, R11 ;  /* 0x0400000c0d0e7389 */ /* 0x00006400000c000b */
[----:B01----:R-:W-:Y:S01]  /*1de50*/  ENDCOLLECTIVE ;  /* 0x000000000000791b */ /* 0x003fe20003800000 */
.L_x_961:
        /* <DEDUP_REMOVED lines=8> */
.L_x_962:
[----:B------:R-:W-:Y:S05]  /*1dee0*/  BRA `(.L_x_963) ;  /* 0xffffffc000007947 */ /* 0x000fea000383ffff */
.L_x_838:
[----:B------:R-:W-:Y:S01]  /*1def0*/  BSSY B0, `(.L_x_964) ;  /* 0x0000007000007945 */ /* 0x000fe20003800000 */
[----:B------:R-:W-:Y:S02]  /*1df00*/  IMAD.MOV.U32 R12, RZ, RZ, 0x1 ;  /* 0x00000001ff0c7424 */ /* 0x000fe400078e00ff */
[----:B------:R-:W-:Y:S02]  /*1df10*/  IMAD.MOV.U32 R11, RZ, RZ, RZ ;  /* 0x000000ffff0b7224 */ /* 0x000fe400078e00ff */
[----:B------:R-:W-:-:S07]  /*1df20*/  IMAD.MOV.U32 R15, RZ, RZ, -0x1 ;  /* 0xffffffffff0f7424 */ /* 0x000fce00078e00ff */
[----:B------:R-:W-:Y:S05]  /*1df30*/  WARPSYNC.COLLECTIVE R15, `(.L_x_965) ;  /* 0x000000000f087348 */ /* 0x000fea0003c00000 */
[----:B------:R0:W1:Y:S02]  /*1df40*/  SHFL.UP P6, R14, R13, R12, R11 ;  /* 0x0400000c0d0e7389 */ /* 0x00006400000c000b */
[----:B01----:R-:W-:Y:S01]  /*1df50*/  ENDCOLLECTIVE ;  /* 0x000000000000791b */ /* 0x003fe20003800000 */
.L_x_965:
[----:B------:R-:W-:Y:S05]  /*1df60*/  BSYNC B0 ;  /* 0x0000000000007941 */ /* 0x000fea0003800000 */
.L_x_964:
        /* <DEDUP_REMOVED lines=8> */
.L_x_966:
[----:B------:R-:W-:Y:S01]  /*1dff0*/  IMAD.MOV.U32 R12, RZ, RZ, 0x4 ;  /* 0x00000004ff0c7424 */ /* 0x000fe200078e00ff */
[----:B------:R-:W-:-:S05]  /*1e000*/  SEL R2, R14, RZ, P2 ;  /* 0x000000ff0e027207 */ /* 0x000fca0001000000 */
[----:B------:R-:W-:-:S04]  /*1e010*/  IMAD.IADD R2, R13, 0x1, R2 ;  /* 0x000000010d027824 */ /* 0x000fc800078e0202 */
[----:B------:R-:W-:-:S07]  /*1e020*/  IMAD.MOV.U32 R13, RZ, RZ, R2 ;  /* 0x000000ffff0d7224 */ /* 0x000fce00078e0002 */
[----:B------:R-:W-:Y:S05]  /*1e030*/  WARPSYNC.COLLECTIVE R15, `(.L_x_967) ;  /* 0x000000000f087348 */ /* 0x000fea0003c00000 */
[----:B------:R0:W1:Y:S02]  /*1e040*/  SHFL.UP P6, R14, R13, R12, R11 ;  /* 0x0400000c0d0e7389 */ /* 0x00006400000c000b */
[----:B01----:R-:W-:Y:S01]  /*1e050*/  ENDCOLLECTIVE ;  /* 0x000000000000791b */ /* 0x003fe20003800000 */
.L_x_967:
[----:B------:R-:W-:Y:S01]  /*1e060*/  IMAD.MOV.U32 R12, RZ, RZ, 0x8 ;  /* 0x00000008ff0c7424 */ /* 0x000fe200078e00ff */
[----:B------:R-:W-:-:S05]  /*1e070*/  SEL R3, R14, RZ, P3 ;  /* 0x000000ff0e037207 */ /* 0x000fca0001800000 */
[----:B------:R-:W-:-:S04]  /*1e080*/  IMAD.IADD R3, R2, 0x1, R3 ;  /* 0x0000000102037824 */ /* 0x000fc800078e0203 */
[----:B------:R-:W-:-:S07]  /*1e090*/  IMAD.MOV.U32 R13, RZ, RZ, R3 ;  /* 0x000000ffff0d7224 */ /* 0x000fce00078e0003 */
[----:B------:R-:W-:Y:S05]  /*1e0a0*/  WARPSYNC.COLLECTIVE R15, `(.L_x_968) ;  /* 0x000000000f087348 */ /* 0x000fea0003c00000 */
[----:B------:R0:W1:Y:S02]  /*1e0b0*/  SHFL.UP P6, R14, R13, R12, R11 ;  /* 0x0400000c0d0e7389 */ /* 0x00006400000c000b */
[----:B01----:R-:W-:Y:S01]  /*1e0c0*/  ENDCOLLECTIVE ;  /* 0x000000000000791b */ /* 0x003fe20003800000 */
.L_x_968:
[----:B------:R-:W-:Y:S01]  /*1e0d0*/  IMAD.MOV.U32 R12, RZ, RZ, 0x10 ;  /* 0x00000010ff0c7424 */ /* 0x000fe200078e00ff */
[----:B------:R-:W-:-:S05]  /*1e0e0*/  SEL R14, R14, RZ, P4 ;  /* 0x000000ff0e0e7207 */ /* 0x000fca0002000000 */
[----:B------:R-:W-:-:S04]  /*1e0f0*/  IMAD.IADD R5, R3, 0x1, R14 ;  /* 0x0000000103057824 */ /* 0x000fc800078e020e */
[----:B------:R-:W-:-:S07]  /*1e100*/  IMAD.MOV.U32 R13, RZ, RZ, R5 ;  /* 0x000000ffff0d7224 */ /* 0x000fce00078e0005 */
[----:B------:R-:W-:Y:S05]  /*1e110*/  WARPSYNC.COLLECTIVE R15, `(.L_x_969) ;  /* 0x000000000f087348 */ /* 0x000fea0003c00000 */
[----:B------:R0:W1:Y:S02]  /*1e120*/  SHFL.UP P6, R14, R13, R12, R11 ;  /* 0x0400000c0d0e7389 */ /* 0x00006400000c000b */
[----:B01----:R-:W-:Y:S01]  /*1e130*/  ENDCOLLECTIVE ;  /* 0x000000000000791b */ /* 0x003fe20003800000 */
.L_x_969:
[----:B------:R-:W-:Y:S01]  /*1e140*/  IMAD.MOV.U32 R12, RZ, RZ, 0x1f ;  /* 0x0000001fff0c7424 */ /* 0x000fe200078e00ff */
[----:B------:R-:W-:Y:S02]  /*1e150*/  MOV R11, 0x1f ;  /* 0x0000001f000b7802 */ /* 0x000fe40000000f00 */
[----:B------:R-:W-:-:S05]  /*1e160*/  SEL R14, R14, RZ, P5 ;  /* 0x000000ff0e0e7207 */ /* 0x000fca0002800000 */
[----:B------:R-:W-:-:S04]  /*1e170*/  IMAD.IADD R3, R5, 0x1, R14 ;  /* 0x0000000105037824 */ /* 0x000fc800078e020e */
[----:B------:R-:W-:-:S07]  /*1e180*/  IMAD.MOV.U32 R13, RZ, RZ, R3 ;  /* 0x000000ffff0d7224 */ /* 0x000fce00078e0003 */
[----:B------:R-:W-:Y:S05]  /*1e190*/  WARPSYNC.COLLECTIVE R15, `(.L_x_970) ;  /* 0x000000000f087348 */ /* 0x000fea0003c00000 */
[----:B------:R0:W1:Y:S02]  /*1e1a0*/  SHFL.IDX P6, R14, R13, R12, R11 ;  /* 0x0000000c0d0e7389 */ /* 0x00006400000c000b */
[----:B01----:R-:W-:Y:S01]  /*1e1b0*/  ENDCOLLECTIVE ;  /* 0x000000000000791b */ /* 0x003fe20003800000 */
.L_x_970:
[----:B------:R-:W-:Y:S05]  /*1e1c0*/  BRA `(.L_x_971) ;  /* 0xffffffbc00ec7947 */ /* 0x000fea000383ffff */
.L_x_840:
[----:B------:R-:W-:Y:S01]  /*1e1d0*/  BSSY B0, `(.L_x_972) ;  /* 0x0000006000007945 */ /* 0x000fe20003800000 */
[----:B------:R-:W-:Y:S01]  /*1e1e0*/  PLOP3.LUT P6, PT, P6, PT, PT, 0x8, 0x0 ;  /* 0x000000000000781c */ /* 0x000fe200037ce170 */
[----:B------:R-:W-:-:S12]  /*1e1f0*/  IMAD.MOV.U32 R15, RZ, RZ, -0x1 ;  /* 0xffffffffff0f7424 */ /* 0x000fd800078e00ff */
[----:B0-----:R-:W-:Y:S05]  /*1e200*/  WARPSYNC.COLLECTIVE R15, `(.L_x_973) ;  /* 0x000000000f087348 */ /* 0x001fea0003c00000 */
[----:B------:R-:W-:Y:S01]  /*1e210*/  VOTE.ANY R14, PT, P6 ;  /* 0x00000000000e7806 */ /* 0x000fe200030e0100 */
[----:B0-----:R-:W-:Y:S06]  /*1e220*/  ENDCOLLECTIVE ;  /* 0x000000000000791b */ /* 0x001fec0003800000 */
.L_x_973:
[----:B------:R-:W-:Y:S05]  /*1e230*/  BSYNC B0 ;  /* 0x0000000000007941 */ /* 0x000fea0003800000 */
.L_x_972:
        /* <DEDUP_REMOVED lines=9> */
.L_x_974:
[----:B------:R-:W-:Y:S02]  /*1e2d0*/  IMAD.MOV.U32 R13, RZ, RZ, R4 ;  /* 0x000000ffff0d7224 */ /* 0x000fe400078e0004 */
[----:B------:R-:W-:-:S07]  /*1e2e0*/  IMAD.MOV.U32 R7, RZ, RZ, R14 ;  /* 0x000000ffff077224 */ /* 0x000fce00078e000e */
[----:B------:R-:W-:Y:S05]  /*1e2f0*/  WARPSYNC.COLLECTIVE R15, `(.L_x_975) ;  /* 0x000000000f087348 */ /* 0x000fea0003c00000 */
[----:B------:R0:W1:Y:S02]  /*1e300*/  SHFL.IDX P6, R14, R13, R12, R11 ;  /* 0x0000000c0d0e7389 */ /* 0x00006400000c000b */
[----:B01----:R-:W-:Y:S01]  /*1e310*/  ENDCOLLECTIVE ;  /* 0x000000000000791b */ /* 0x003fe20003800000 */
.L_x_975:
[----:B------:R-:W-:Y:S01]  /*1e320*/  IMAD.MOV.U32 R4, RZ, RZ, R14 ;  /* 0x000000ffff047224 */ /* 0x000fe200078e000e */
[----:B------:R-:W-:Y:S06]  /*1e330*/  BRA `(.L_x_976) ;  /* 0xffffffbc00cc7947 */ /* 0x000fec000383ffff */
.L_x_842:
[----:B------:R-:W-:Y:S01]  /*1e340*/  BSSY B0, `(.L_x_977) ;  /* 0x0000007000007945 */ /* 0x000fe20003800000 */
[----:B------:R-:W-:Y:S02]  /*1e350*/  IMAD.MOV.U32 R13, RZ, RZ, R3 ;  /* 0x000000ffff0d7224 */ /* 0x000fe400078e0003 */
[----:B------:R-:W-:Y:S02]  /*1e360*/  IMAD.MOV.U32 R11, RZ, RZ, 0x1f ;  /* 0x0000001fff0b7424 */ /* 0x000fe400078e00ff */
[----:B------:R-:W-:-:S07]  /*1e370*/  IMAD.MOV.U32 R15, RZ, RZ, -0x1 ;  /* 0xffffffffff0f7424 */ /* 0x000fce00078e00ff */
[----:B0123--:R-:W-:Y:S05]  /*1e380*/  WARPSYNC.COLLECTIVE R15, `(.L_x_978) ;  /* 0x000000000f087348 */ /* 0x00ffea0003c00000 */
[----:B------:R4:W0:Y:S02]  /*1e390*/  SHFL.IDX P6, R14, R13, R12, R11 ;  /* 0x0000000c0d0e7389 */ /* 0x00082400000c000b */
[----:B01234-:R-:W-:Y:S01]  /*1e3a0*/  ENDCOLLECTIVE ;  /* 0x000000000000791b */ /* 0x01ffe20003800000 */
.L_x_978:
[----:B------:R-:W-:Y:S05]  /*1e3b0*/  BSYNC B0 ;  /* 0x0000000000007941 */ /* 0x000fea0003800000 */
.L_x_977:
[----:B------:R-:W-:Y:S01]  /*1e3c0*/  IMAD.MOV.U32 R24, RZ, RZ, R14 ;  /* 0x000000ffff187224 */ /* 0x000fe200078e000e */
[----:B------:R-:W-:Y:S06]  /*1e3d0*/  BRA `(.L_x_841) ;  /* 0xffffffbc00bc7947 */ /* 0x000fec000383ffff */
.L_x_846:
[----:B-1----:R1:W4:Y:S02]  /*1e3e0*/  SYNCS.PHASECHK.TRANS64.TRYWAIT P0, [R7+URZ+0x28c20], R0 ;  /* 0x028c2000070075a7 */ /* 0x002324000800017f */
[----:B----4-:R-:W-:Y:S05]  /*1e3f0*/  @!P0 NANOSLEEP.SYNCS 0x989680 ;  /* 0x009896800000895d */ /* 0x010fea0003900000 */
[----:B------:R-:W4:Y:S02]  /*1e400*/  @!P0 SYNCS.PHASECHK.TRANS64 P0, [R7+URZ+0x28c20], R0 ;  /* 0x028c2000070085a7 */ /* 0x000f24000800007f */
[----:B----4-:R-:W-:Y:S05]  /*1e410*/  @!P0 BRA `(.L_x_846) ;  /* 0xfffffffc00f08947 */ /* 0x010fea000383ffff */
[----:B------:R-:W-:Y:S05]  /*1e420*/  BRA `(.L_x_979) ;  /* 0xffffffc400147947 */ /* 0x000fea000383ffff */
.L_x_847:
[----:B------:R-:W4:Y:S01]  /*1e430*/  S2R R2, SR_TID.X ;  /* 0x0000000000027919 */ /* 0x000f220000002100 */
[----:B------:R-:W-:Y:S01]  /*1e440*/  BSSY B0, `(.L_x_980) ;  /* 0x000000a000007945 */ /* 0x000fe20003800000 */
[----:B------:R-:W-:Y:S02]  /*1e450*/  IMAD.MOV.U32 R12, RZ, RZ, RZ ;  /* 0x000000ffff0c7224 */ /* 0x000fe400078e00ff */
[----:B------:R-:W-:Y:S02]  /*1e460*/  IMAD.MOV.U32 R11, RZ, RZ, 0x1f ;  /* 0x0000001fff0b7424 */ /* 0x000fe400078e00ff */
[----:B------:R-:W-:Y:S01]  /*1e470*/  IMAD.MOV.U32 R15, RZ, RZ, -0x1 ;  /* 0xffffffffff0f7424 */ /* 0x000fe200078e00ff */
[----:B----4-:R-:W-:-:S04]  /*1e480*/  SHF.R.U32.HI R2, RZ, 0x5, R2 ;  /* 0x00000005ff027819 */ /* 0x010fc80000011602 */
[----:B------:R-:W-:-:S05]  /*1e490*/  LOP3.LUT R2, R2, 0x3, RZ, 0xc0, !PT ;  /* 0x0000000302027812 */ /* 0x000fca00078ec0ff */
[----:B------:R-:W-:-:S07]  /*1e4a0*/  IMAD.MOV.U32 R13, RZ, RZ, R2 ;  /* 0x000000ffff0d7224 */ /* 0x000fce00078e0002 */
[----:B0123--:R-:W-:Y:S05]  /*1e4b0*/  WARPSYNC.COLLECTIVE R15, `(.L_x_981) ;  /* 0x000000000f087348 */ /* 0x00ffea0003c00000 */
[----:B------:R4:W0:Y:S02]  /*1e4c0*/  SHFL.IDX P6, R14, R13, R12, R11 ;  /* 0x0000000c0d0e7389 */ /* 0x00082400000c000b */
[----:B01234-:R-:W-:Y:S01]  /*1e4d0*/  ENDCOLLECTIVE ;  /* 0x000000000000791b */ /* 0x01ffe20003800000 */
.L_x_981:
[----:B------:R-:W-:Y:S05]  /*1e4e0*/  BSYNC B0 ;  /* 0x0000000000007941 */ /* 0x000fea0003800000 */
.L_x_980:
[----:B------:R-:W-:Y:S05]  /*1e4f0*/  BRA `(.L_x_982) ;  /* 0xffffffc000fc7947 */ /* 0x000fea000383ffff */
.L_x_848:
[----:B------:R-:W-:Y:S01]  /*1e500*/  BSSY B0, `(.L_x_983) ;  /* 0x0000006000007945 */ /* 0x000fe20003800000 */
[----:B------:R-:W-:-:S07]  /*1e510*/  IMAD.MOV.U32 R15, RZ, RZ, -0x1 ;  /* 0xffffffffff0f7424 */ /* 0x000fce00078e00ff */
[----:B0123--:R-:W-:Y:S05]  /*1e520*/  WARPSYNC.COLLECTIVE R15, `(.L_x_984) ;  /* 0x000000000f0c7348 */ /* 0x00ffea0003c00000 */
[----:B------:R-:W-:Y:S02]  /*1e530*/  ELECT P6, UR62, PT ;  /* 0x00000000003e782f */ /* 0x000fe400038c0000 */
[----:B------:R-:W-:Y:S01]  /*1e540*/  MOV R14, UR62 ;  /* 0x0000003e000e7c02 */ /* 0x000fe20008000f00 */
[----:B0123--:R-:W-:Y:S10]  /*1e550*/  ENDCOLLECTIVE ;  /* 0x000000000000791b */ /* 0x00fff40003800000 */
.L_x_984:
[----:B------:R-:W-:Y:S05]  /*1e560*/  BSYNC B0 ;  /* 0x0000000000007941 */ /* 0x000fea0003800000 */
.L_x_983:
[----:B------:R-:W-:Y:S05]  /*1e570*/  BRA `(.L_x_985) ;  /* 0xffffffc000f07947 */ /* 0x000fea000383ffff */
.L_x_850:
[----:B-1----:R1:W4:Y:S02]  /*1e580*/  SYNCS.PHASECHK.TRANS64.TRYWAIT P1, [R5+URZ+0x28c40], R0 ;  /* 0x028c4000050075a7 */ /* 0x002324000802017f */
[----:B----4-:R-:W-:Y:S05]  /*1e590*/  @!P1 NANOSLEEP.SYNCS 0x989680 ;  /* 0x009896800000995d */ /* 0x010fea0003900000 */
[----:B------:R-:W4:Y:S02]  /*1e5a0*/  @!P1 SYNCS.PHASECHK.TRANS64 P1, [R5+URZ+0x28c40], R0 ;  /* 0x028c4000050095a7 */ /* 0x000f24000802007f */
[----:B----4-:R-:W-:Y:S05]  /*1e5b0*/  @!P1 BRA `(.L_x_850) ;  /* 0xfffffffc00f09947 */ /* 0x010fea000383ffff */
[----:B------:R-:W-:Y:S05]  /*1e5c0*/  BRA `(.L_x_986) ;  /* 0xffffffc400107947 */ /* 0x000fea000383ffff */
.L_x_852:
[----:B----4-:R4:W0:Y:S02]  /*1e5d0*/  SYNCS.PHASECHK.TRANS64.TRYWAIT P1, [R3+URZ+0x28c40], R2 ;  /* 0x028c4002030075a7 */ /* 0x010824000802017f */
[----:B0-----:R-:W-:Y:S05]  /*1e5e0*/  @!P1 NANOSLEEP.SYNCS 0x989680 ;  /* 0x009896800000995d */ /* 0x001fea0003900000 */
[----:B------:R-:W0:Y:S02]  /*1e5f0*/  @!P1 SYNCS.PHASECHK.TRANS64 P1, [R3+URZ+0x28c40], R2 ;  /* 0x028c4002030095a7 */ /* 0x000e24000802007f */
[----:B0-----:R-:W-:Y:S05]  /*1e600*/  @!P1 BRA `(.L_x_852) ;  /* 0xfffffffc00f09947 */ /* 0x001fea000383ffff */
[----:B------:R-:W-:Y:S05]  /*1e610*/  BRA `(.L_x_987) ;  /* 0xffffffc4001c7947 */ /* 0x000fea000383ffff */
.L_x_854:
[----:B------:R0:W0:Y:S02]  /*1e620*/  SYNCS.PHASECHK.TRANS64.TRYWAIT P1, [R5+URZ+0x28c60], R0 ;  /* 0x028c6000050075a7 */ /* 0x000024000802017f */
[----:B0-----:R-:W-:Y:S05]  /*1e630*/  @!P1 NANOSLEEP.SYNCS 0x989680 ;  /* 0x009896800000995d */ /* 0x001fea0003900000 */
[----:B------:R-:W0:Y:S02]  /*1e640*/  @!P1 SYNCS.PHASECHK.TRANS64 P1, [R5+URZ+0x28c60], R0 ;  /* 0x028c6000050095a7 */ /* 0x000e24000802007f */
[----:B0-----:R-:W-:Y:S05]  /*1e650*/  @!P1 BRA `(.L_x_854) ;  /* 0xfffffffc00f09947 */ /* 0x001fea000383ffff */
[----:B------:R-:W-:Y:S05]  /*1e660*/  BRA `(.L_x_988) ;  /* 0xffffffc400187947 */ /* 0x000fea000383ffff */
.L_x_989:
        /* <DEDUP_REMOVED lines=9> */
.L_x_5829:


//--------------------- .text._ZN7cutlass13device_kernelIN5flash11enable_sm90INS1_16FlashAttnFwdSm90INS1_25CollectiveMainloopFwdSm90ILi2EN4cute5tupleIJNS5_1CILi1EEES8_S8_EEENS6_IJNS7_ILi64EEESA_SA_EEELi512ENS_6half_tEfNS_4arch4Sm90ELb0ELb0ELb1ELb1ELb1ELb0ELb1ELb0ELb0ELb1ELb1ELb0EEENS1_21CollectiveEpilogueFwdINS6_IJSA_NS7_ILi512EEESA_EEES9_SC_SE_Li256ELb1ELb1ELb1ELb0EEENS1_36VarlenDynamicPersistentTileSchedulerILi64ELi64ELi256ELi128ELb1ELb1ELb1ELb0ELb1ELb1EEEEEEEEEvNT_6ParamsE --------------------------
	.section	.text._ZN7cutlass13device_kernelIN5flash11enable_sm90INS1_16FlashAttnFwdSm90INS1_25CollectiveMainloopFwdSm90ILi2EN4cute5tupleIJNS5_1CILi1EEES8_S8_EEENS6_IJNS7_ILi64EEESA_SA_EEELi512ENS_6half_tEfNS_4arch4Sm90ELb0ELb0ELb1ELb1ELb1ELb0ELb1ELb0ELb0ELb1ELb1ELb0EEENS1_21CollectiveEpilogueFwdINS6_IJSA_NS7_ILi512EEESA_EEES9_SC_SE_Li256ELb1ELb1ELb1ELb0EEENS1_36VarlenDynamicPersistentTileSchedulerILi64ELi64ELi256ELi128ELb1ELb1ELb1ELb0ELb1ELb1EEEEEEEEEvNT_6ParamsE,"ax",@progbits
	.align	128
.text._ZN7cutlass13device_kernelIN5flash11enable_sm90INS1_16FlashAttnFwdSm90INS1_25CollectiveMainloopFwdSm90ILi2EN4cute5tupleIJNS5_1CILi1EEES8_S8_EEENS6_IJNS7_ILi64EEESA_SA_EEELi512ENS_6half_tEfNS_4arch4Sm90ELb0ELb0ELb1ELb1ELb1ELb0ELb1ELb0ELb0ELb1ELb1ELb0EEENS1_21CollectiveEpilogueFwdINS6_IJSA_NS7_ILi512EEESA_EEES9_SC_SE_Li256ELb1ELb1ELb1ELb0EEENS1_36VarlenDynamicPersistentTileSchedulerILi64ELi64ELi256ELi128ELb1ELb1ELb1ELb0ELb1ELb1EEEEEEEEEvNT_6ParamsE:
        .type           _ZN7cutlass13device_kernelIN5flash11enable_sm90INS1_16FlashAttnFwdSm90INS1_25CollectiveMainloopFwdSm90ILi2EN4cute5tupleIJNS5_1CILi1EEES8_S8_EEENS6_IJNS7_ILi64EEESA_SA_EEELi512ENS_6half_tEfNS_4arch4Sm90ELb0ELb0ELb1ELb1ELb1ELb0ELb1ELb0ELb0ELb1ELb1ELb0EEENS1_21CollectiveEpilogueFwdINS6_IJSA_NS7_ILi512EEESA_EEES9_SC_SE_Li256ELb1ELb1ELb1ELb0EEENS1_36VarlenDynamicPersistentTileSchedulerILi64ELi64ELi256ELi128ELb1ELb1ELb1ELb0ELb1ELb1EEEEEEEEEvNT_6ParamsE,@function
        .size           _ZN7cutlass13device_kernelIN5flash11enable_sm90INS1_16FlashAttnFwdSm90INS1_25CollectiveMainloopFwdSm90ILi2EN4cute5tupleIJNS5_1CILi1EEES8_S8_EEENS6_IJNS7_ILi64EEESA_SA_EEELi512ENS_6half_tEfNS_4arch4Sm90ELb0ELb0ELb1ELb1ELb1ELb0ELb1ELb0ELb0ELb1ELb1ELb0EEENS1_21CollectiveEpilogueFwdINS6_IJSA_NS7_ILi512EEESA_EEES9_SC_SE_Li256ELb1ELb1ELb1ELb0EEENS1_36VarlenDynamicPersistentTileSchedulerILi64ELi64ELi256ELi128ELb1ELb1ELb1ELb0ELb1ELb1EEEEEEEEEvNT_6ParamsE,(.L_x_5830 - _ZN7cutlass13device_kernelIN5flash11enable_sm90INS1_16FlashAttnFwdSm90INS1_25CollectiveMainloopFwdSm90ILi2EN4cute5tupleIJNS5_1CILi1EEES8_S8_EEENS6_IJNS7_ILi64EEESA_SA_EEELi512ENS_6half_tEfNS_4arch4Sm90ELb0ELb0ELb1ELb1ELb1ELb0ELb1ELb0ELb0ELb1ELb1ELb0EEENS1_21CollectiveEpilogueFwdINS6_IJSA_NS7_ILi512EEESA_EEES9_SC_SE_Li256ELb1ELb1ELb1ELb0EEENS1_36VarlenDynamicPersistentTileSchedulerILi64ELi64ELi256ELi128ELb1ELb1ELb1ELb0ELb1ELb1EEEEEEEEEvNT_6ParamsE)
        .other          _ZN7cutlass13device_kernelIN5flash11enable_sm90INS1_16FlashAttnFwdSm90INS1_25CollectiveMainloopFwdSm90ILi2EN4cute5tupleIJNS5_1CILi1EEES8_S8_EEENS6_IJNS7_ILi64EEESA_SA_EEELi512ENS_6half_tEfNS_4arch4Sm90ELb0ELb0ELb1ELb1ELb1ELb0ELb1ELb0ELb0ELb1ELb1ELb0EEENS1_21CollectiveEpilogueFwdINS6_IJSA_NS7_ILi512EEESA_EEES9_SC_SE_Li256ELb1ELb1ELb1ELb0EEENS1_36VarlenDynamicPersistentTileSchedulerILi64ELi64ELi256ELi128ELb1ELb1ELb1ELb0ELb1ELb1EEEEEEEEEvNT_6ParamsE,@"STO_CUDA_ENTRY STV_DEFAULT"
_ZN7cutlass13device_kernelIN5flash11enable_sm90INS1_16FlashAttnFwdSm90INS1_25CollectiveMainloopFwdSm90ILi2EN4cute5tupleIJNS5_1CILi1EEES8_S8_EEENS6_IJNS7_ILi64EEESA_SA_EEELi512ENS_6half_tEfNS_4arch4Sm90ELb0ELb0ELb1ELb1ELb1ELb0ELb1ELb0ELb0ELb1ELb1ELb0EEENS1_21CollectiveEpilogueFwdINS6_IJSA_NS7_ILi512EEESA_EEES9_SC_SE_Li256ELb1ELb1ELb1ELb0EEENS1_36VarlenDynamicPersistentTileSchedulerILi64ELi64ELi256ELi128ELb1ELb1ELb1ELb0ELb1ELb1EEEEEEEEEvNT_6ParamsE:
        /* <DEDUP_REMOVED lines=43> */
.L_x_990:
        /* <DEDUP_REMOVED lines=22> */
.L_x_991:
        /* <DEDUP_REMOVED lines=18> */
.L_x_992:
        /* <DEDUP_REMOVED lines=22> */
.L_x_993:
        /* <DEDUP_REMOVED lines=23> */
.L_x_994:
        /* <DEDUP_REMOVED lines=8> */
.L_x_996:
        /* <DEDUP_REMOVED lines=24> */
[----:B------:R-:W-:-:S03]  /*0a00*/  UMOV UR37, URZ ;  /* 0x0000003f00257c82 */ /* 0x000fc60008000000 */
[CC--:B------:R-:W-:Y:S02]  /*0a10*/  LEA.HI R2, R3.reuse, R0.reuse, RZ, 0x4 ;  /* 0x0000000003027211 */ /* 0x0c0fe400078f20ff */
[CC--:B------:R-:W-:Y:S02]  /*0a20*/  LEA.HI R4, R3.reuse, R0.reuse, RZ, 0x5 ;  /* 0x0000000003047211 */ /* 0x0c0fe400078f28ff */
[CC--:B------:R-:W-:Y:S02]  /*0a30*/  LEA.HI R5, R3.reuse, R0.reuse, RZ, 0x7 ;  /* 0x0000000003057211 */ /* 0x0c0fe400078f38ff */
[CC--:B------:R-:W-:Y:S02]  /*0a40*/  LEA.HI R6, R3.reuse, R0.reuse, RZ, 0x3 ;  /* 0x0000000003067211 */ /* 0x0c0fe400078f18ff */
[----:B------:R-:W-:Y:S02]  /*0a50*/  SHF.R.S32.HI R9, RZ, 0x4, R2 ;  /* 0x00000004ff097819 */ /* 0x000fe40000011402 */
[----:B------:R-:W-:-:S02]  /*0a60*/  LEA.HI R3, R3, R0, RZ, 0x2 ;  /* 0x0000000003037211 */ /* 0x000fc400078f10ff */
[C---:B------:R-:W-:Y:S02]  /*0a70*/  LOP3.LUT R7, R2.reuse, 0xfffffff0, RZ, 0xc0, !PT ;  /* 0xfffffff002077812 */ /* 0x040fe400078ec0ff */
[----:B------:R-:W-:Y:S02]  /*0a80*/  LEA.HI R2, R2, R9, RZ, 0x1 ;  /* 0x0000000902027211 */ /* 0x000fe400078f08ff */
[--C-:B------:R-:W-:Y:S01]  /*0a90*/  SHF.R.S32.HI R11, RZ, 0x5, R4.reuse ;  /* 0x00000005ff0b7819 */ /* 0x100fe20000011404 */
[C---:B------:R-:W-:Y:S01]  /*0aa0*/  IMAD.IADD R7, R0.reuse, 0x1, -R7 ;  /* 0x0000000100077824 */ /* 0x040fe200078e0a07 */
[----:B------:R-:W-:Y:S02]  /*0ab0*/  LOP3.LUT R15, R3, 0xfffffffc, RZ, 0xc0, !PT ;  /* 0xfffffffc030f7812 */ /* 0x000fe400078ec0ff */
[----:B------:R-:W-:Y:S02]  /*0ac0*/  SHF.R.S32.HI R4, RZ, 0x1f, R4 ;  /* 0x0000001fff047819 */ /* 0x000fe40000011404 */
[----:B------:R-:W-:Y:S01]  /*0ad0*/  LOP3.LUT R3, R5, 0xffffff80, RZ, 0xc0, !PT ;  /* 0xffffff8005037812 */ /* 0x000fe200078ec0ff */
[----:B------:R-:W-:Y:S01]  /*0ae0*/  IMAD.IADD R15, R0, 0x1, -R15 ;  /* 0x00000001000f7824 */ /* 0x000fe200078e0a0f */
[----:B------:R-:W-:-:S02]  /*0af0*/  LOP3.LUT R2, R2, 0x1ffffffe, RZ, 0xc0, !PT ;  /* 0x1ffffffe02027812 */ /* 0x000fc400078ec0ff */
[----:B------:R-:W-:Y:S01]  /*0b00*/  LOP3.LUT R13, R6, 0xfffffff8, RZ, 0xc0, !PT ;  /* 0xfffffff8060d7812 */ /* 0x000fe200078ec0ff */
[----:B------:R-:W-:Y:S01]  /*0b10*/  IMAD.IADD R3, R0, 0x1, -R3 ;  /* 0x0000000100037824 */ /* 0x000fe200078e0a03 */
[----:B------:R-:W-:Y:S01]  /*0b20*/  LEA.HI R4, R4, R11, RZ, 0x2 ;  /* 0x0000000b04047211 */ /* 0x000fe200078f10ff */
[----:B------:R-:W-:Y:S01]  /*0b30*/  IMAD.IADD R9, R9, 0x1, -R2 ;  /* 0x0000000109097824 */ /* 0x000fe200078e0a02 */
[----:B------:R-:W-:Y:S01]  /*0b40*/  SHF.R.S32.HI R228, RZ, 0x7, R5 ;  /* 0x00000007ffe47819 */ /* 0x000fe20000011405 */
[----:B------:R-:W-:Y:S01]  /*0b50*/  IMAD.IADD R13, R0, 0x1, -R13 ;  /* 0x00000001000d7824 */ /* 0x000fe200078e0a0d */
[----:B------:R-:W-:Y:S01]  /*0b60*/  LOP3.LUT R4, R4, 0x3ffffc, RZ, 0xc0, !PT ;  /* 0x003ffffc04047812 */ /* 0x000fe200078ec0ff */
[----:B------:R-:W-:Y:S01]  /*0b70*/  IMAD.SHL.U32 R9, R9, 0x8, RZ ;  /* 0x0000000809097824 */ /* 0x000fe200078e00ff */
[--C-:B------:R-:W-:Y:S01]  /*0b80*/  SHF.R.S32.HI R2, RZ, 0x1f, R7.reuse ;  /* 0x0000001fff027819 */ /* 0x100fe20000011407 */
[----:B------:R-:W-:Y:S01]  /*0b90*/  IMAD R17, R228, 0x100, R7 ;  /* 0x00000100e4117824 */ /* 0x000fe200078e0207 */
[----:B------:R-:W-:Y:S01]  /*0ba0*/  SHF.R.S32.HI R0, RZ, 0x1f, R3 ;  /* 0x0000001fff007819 */ /* 0x000fe20000011403 */
[----:B------:R-:W-:Y:S01]  /*0bb0*/  IMAD.IADD R8, R11, 0x1, -R4 ;  /* 0x000000010b087824 */ /* 0x000fe200078e0a04 */
[----:B------:R-:W-:Y:S01]  /*0bc0*/  LEA.HI R6, R2, R7, RZ, 0x3 ;  /* 0x0000000702067211 */ /* 0x000fe200078f18ff */
[----:B------:R-:W-:Y:S01]  /*0bd0*/  IMAD.SHL.U32 R16, R13, 0x8, RZ ;  /* 0x000000080d107824 */ /* 0x000fe200078e00ff */
[-C--:B------:R-:W-:Y:S01]  /*0be0*/  LEA.HI R2, R0, R3.reuse, RZ, 0x2 ;  /* 0x0000000300027211 */ /* 0x080fe200078f10ff */
[----:B------:R-:W-:Y:S01]  /*0bf0*/  IMAD R14, R8, 0x10, R17 ;  /* 0x00000010080e7824 */ /* 0x000fe200078e0211 */
[C---:B------:R-:W-:Y:S01]  /*0c00*/  LOP3.LUT R4, R6.reuse, 0xfffffff8, RZ, 0xc0, !PT ;  /* 0xfffffff806047812 */ /* 0x040fe200078ec0ff */
[----:B------:R-:W-:Y:S01]  /*0c10*/  IMAD.SHL.U32 R6, R6, 0x40, RZ ;  /* 0x0000004006067824 */ /* 0x000fe200078e00ff */
[----:B------:R-:W-:Y:S01]  /*0c20*/  LOP3.LUT R8, R2, 0x7ffffffc, RZ, 0xc0, !PT ;  /* 0x7ffffffc02087812 */ /* 0x000fe200078ec0ff */
[----:B------:R-:W-:Y:S01]  /*0c30*/  IMAD.U32 R14, R14, 0x40, R9 ;  /* 0x000000400e0e7824 */ /* 0x000fe200078e0009 */
[----:B------:R-:W-:Y:S01]  /*0c40*/  LEA.HI R5, R5, R228, RZ, 0x1 ;  /* 0x000000e405057211 */ /* 0x000fe200078f08ff */
[----:B------:R-:W-:Y:S01]  /*0c50*/  IMAD.IADD R7, R7, 0x1, -R4 ;  /* 0x0000000107077824 */ /* 0x000fe200078e0a04 */
[----:B------:R-:W-:Y:S01]  /*0c60*/  LEA.HI R4, R0, R3, RZ, 0x5 ;  /* 0x0000000300047211 */ /* 0x000fe200078f28ff */
[----:B------:R-:W-:Y:S01]  /*0c70*/  IMAD.IADD R8, R3, 0x1, -R8 ;  /* 0x0000000103087824 */ /* 0x000fe200078e0a08 */
[--C-:B------:R-:W-:Y:S01]  /*0c80*/  SHF.R.S32.HI R0, RZ, 0x2, R2.reuse ;  /* 0x00000002ff007819 */ /* 0x100fe20000011402 */
[C---:B------:R-:W-:Y:S01]  /*0c90*/  VIADD R194, R16.reuse, 0x40 ;  /* 0x0000004010c27836 */ /* 0x040fe20000000000 */
[----:B------:R-:W-:Y:S01]  /*0ca0*/  SHF.R.S32.HI R3, RZ, 0x1f, R2 ;  /* 0x0000001fff037819 */ /* 0x000fe20000011402 */
[----:B------:R-:W-:Y:S01]  /*0cb0*/  IMAD.SHL.U32 R2, R7, 0x40, RZ ;  /* 0x0000004007027824 */ /* 0x000fe200078e00ff */
[----:B------:R-:W-:Y:S01]  /*0cc0*/  LEA.HI R12, R15, R15, RZ, 0x1 ;  /* 0x0000000f0f0c7211 */ /* 0x000fe200078f08ff */
[----:B------:R-:W-:Y:S01]  /*0cd0*/  STL [R1+0x30], R14 ;  /* 0x0000300e01007387 */ /* 0x000fe20000100800 */
[----:B------:R-:W-:Y:S01]  /*0ce0*/  LEA.HI R3, R3, R0, RZ, 0x3 ;  /* 0x0000000003037211 */ /* 0x000fe200078f18ff */
[----:B------:R-:W-:Y:S01]  /*0cf0*/  VIADD R193, R16, 0x80 ;  /* 0x0000008010c17836 */ /* 0x000fe20000000000 */
[----:B------:R-:W-:Y:S01]  /*0d00*/  LOP3.LUT R2, R2, 0x1c0, RZ, 0xc0, !PT ;  /* 0x000001c002027812 */ /* 0x000fe200078ec0ff */
[C---:B------:R-:W-:Y:S01]  /*0d10*/  VIADD R192, R16.reuse, 0xc0 ;  /* 0x000000c010c07836 */ /* 0x040fe20000000000 */
[----:B------:R-:W-:Y:S01]  /*0d20*/  LOP3.LUT R5, R5, 0xfffffe, RZ, 0xc0, !PT ;  /* 0x00fffffe05057812 */ /* 0x000fe200078ec0ff */
[----:B------:R-:W-:Y:S01]  /*0d30*/  VIADD R191, R16, 0x100 ;  /* 0x0000010010bf7836 */ /* 0x000fe20000000000 */
[----:B------:R-:W-:Y:S01]  /*0d40*/  LOP3.LUT R12, R12, 0x1ffffffe, RZ, 0xc0, !PT ;  /* 0x1ffffffe0c0c7812 */ /* 0x000fe200078ec0ff */
[----:B------:R-:W-:Y:S01]  /*0d50*/  VIADD R190, R16, 0x140 ;  /* 0x0000014010be7836 */ /* 0x000fe20000000000 */
[----:B------:R-:W-:Y:S01]  /*0d60*/  LOP3.LUT R3, R3, 0xfffffff8, RZ, 0xc0, !PT ;  /* 0xfffffff803037812 */ /* 0x000fe200078ec0ff */
[----:B------:R-:W-:Y:S01]  /*0d70*/  IMAD.IADD R5, R228, 0x1, -R5 ;  /* 0x00000001e4057824 */ /* 0x000fe200078e0a05 */
[----:B------:R-:W-:Y:S01]  /*0d80*/  LOP3.LUT R9, R2, 0x8, R9, 0xf8, !PT ;  /* 0x0000000802097812 */ /* 0x000fe200078ef809 */
[----:B------:R-:W-:Y:S01]  /*0d90*/  IMAD.IADD R12, R15, 0x1, -R12 ;  /* 0x000000010f0c7824 */ /* 0x000fe200078e0a0c */
[----:B------:R-:W-:Y:S01]  /*0da0*/  LOP3.LUT R6, R6, 0x7ffffe00, RZ, 0xc0, !PT ;  /* 0x7ffffe0006067812 */ /* 0x000fe200078ec0ff */
[----:B------:R-:W-:Y:S01]  /*0db0*/  IMAD.IADD R3, R0, 0x1, -R3 ;  /* 0x0000000100037824 */ /* 0x000fe200078e0a03 */
[----:B------:R-:W-:Y:S01]  /*0dc0*/  SHF.R.U32.HI R2, RZ, 0x3, R2 ;  /* 0x00000003ff027819 */ /* 0x000fe20000011602 */
[----:B------:R-:W-:Y:S01]  /*0dd0*/  IMAD.SHL.U32 R15, R5, 0x100, RZ ;  /* 0x00000100050f7824 */ /* 0x000fe200078e00ff */
[----:B------:R-:W-:Y:S01]  /*0de0*/  SHF.R.S32.HI R4, RZ, 0x5, R4 ;  /* 0x00000005ff047819 */ /* 0x000fe20000011404 */
[----:B------:R-:W-:Y:S01]  /*0df0*/  IMAD.SHL.U32 R0, R8, 0x2, RZ ;  /* 0x0000000208007824 */ /* 0x000fe200078e00ff */
[----:B------:R-:W-:Y:S01]  /*0e00*/  LOP3.LUT R9, R9, R2, RZ, 0x3c, !PT ;  /* 0x0000000209097212 */ /* 0x000fe200078e3cff */
[----:B------:R-:W-:Y:S01]  /*0e10*/  IMAD R6, R11, 0x400, R6 ;  /* 0x000004000b067824 */ /* 0x000fe200078e0206 */
[----:B------:R-:W-:Y:S01]  /*0e20*/  R2P PR, R7, 0x6 ;  /* 0x0000000607007804 */ /* 0x000fe20000000000 */
[----:B------:R-:W-:Y:S01]  /*0e30*/  IMAD.IADD R19, R0, 0x1, R15 ;  /* 0x0000000100137824 */ /* 0x000fe200078e020f */
[----:B------:R-:W-:Y:S01]  /*0e40*/  STL [R1+0x2c], R15 ;  /* 0x00002c0f01007387 */ /* 0x000fe20000100800 */
[----:B------:R-:W-:-:S02]  /*0e50*/  IMAD R17, R4, 0x10, R3 ;  /* 0x0000001004117824 */ /* 0x000fc400078e0203 */
[----:B------:R-:W-:Y:S01]  /*0e60*/  IMAD.IADD R9, R6, 0x1, R9 ;  /* 0x0000000106097824 */ /* 0x000fe200078e0209 */
[----:B------:R0:W-:Y:S01]  /*0e70*/  STL [R1+0x4], R0 ;  /* 0x0000040001007387 */ /* 0x0001e20000100800 */
[C---:B------:R-:W-:Y:S01]  /*0e80*/  VIADD R227, R19.reuse, 0x8 ;  /* 0x0000000813e37836 */ /* 0x040fe20000000000 */
[----:B------:R-:W-:Y:S01]  /*0e90*/  SEL R186, R186, 0xffffffc0, !P2 ;  /* 0xffffffc0baba7807 */ /* 0x000fe20005000000 */
[----:B------:R-:W-:Y:S01]  /*0ea0*/  VIADD R226, R19, 0x10 ;  /* 0x0000001013e27836 */ /* 0x000fe20000000000 */
[----:B------:R-:W-:Y:S01]  /*0eb0*/  LEA R184, R9, UR41, 0x1 ;  /* 0x0000002909b87c11 */ /* 0x000fe2000f8e08ff */
[C---:B------:R-:W-:Y:S02]  /*0ec0*/  VIADD R224, R19.reuse, 0x20 ;  /* 0x0000002013e07836 */ /* 0x040fe40000000000 */
[C---:B------:R-:W-:Y:S02]  /*0ed0*/  VIADD R223, R19.reuse, 0x28 ;  /* 0x0000002813df7836 */ /* 0x040fe40000000000 */
[----:B------:R-:W-:Y:S01]  /*0ee0*/  IMAD R4, R12, 0x8, R17 ;  /* 0x000000080c047824 */ /* 0x000fe200078e0211 */
[----:B0-----:R-:W-:Y:S01]  /*0ef0*/  SHF.R.S32.HI R0, RZ, 0x1f, R19 ;  /* 0x0000001fff007819 */ /* 0x001fe20000011413 */
[C---:B------:R-:W-:Y:S01]  /*0f00*/  VIADD R225, R19.reuse, 0x18 ;  /* 0x0000001813e17836 */ /* 0x040fe20000000000 */
[----:B------:R-:W-:Y:S01]  /*0f10*/  SHF.R.S32.HI R0, RZ, 0x1f, R226 ;  /* 0x0000001fff007819 */ /* 0x000fe200000114e2 */
[C---:B------:R-:W-:Y:S01]  /*0f20*/  VIADD R221, R19.reuse, 0x38 ;  /* 0x0000003813dd7836 */ /* 0x040fe20000000000 */
[----:B------:R0:W-:Y:S01]  /*0f30*/  STL [R1+0x28], R4 ;  /* 0x0000280401007387 */ /* 0x0001e20000100800 */
[C---:B------:R-:W-:Y:S01]  /*0f40*/  VIADD R220, R19.reuse, 0x40 ;  /* 0x0000004013dc7836 */ /* 0x040fe20000000000 */
[----:B------:R-:W-:Y:S01]  /*0f50*/  SHF.R.S32.HI R0, RZ, 0x1f, R223 ;  /* 0x0000001fff007819 */ /* 0x000fe200000114df */
[----:B------:R-:W-:Y:S01]  /*0f60*/  VIADD R3, R16, 0x180 ;  /* 0x0000018010037836 */ /* 0x000fe20000000000 */
[----:B------:R-:W-:Y:S01]  /*0f70*/  SHF.R.S32.HI R3, RZ, 0x1f, R194 ;  /* 0x0000001fff037819 */ /* 0x000fe200000114c2 */
[C---:B------:R-:W-:Y:S01]  /*0f80*/  VIADD R222, R19.reuse, 0x30 ;  /* 0x0000003013de7836 */ /* 0x040fe20000000000 */
[----:B------:R-:W-:Y:S01]  /*0f90*/  SHF.R.S32.HI R3, RZ, 0x1f, R227 ;  /* 0x0000001fff037819 */ /* 0x000fe200000114e3 */
        /* <DEDUP_REMOVED lines=54> */
[----:B------:R-:W-:Y:S01]  /*1300*/  IMAD.MOV.U32 R6, RZ, RZ, R10 ;  /* 0x000000ffff067224 */ /* 0x000fe200078e000a */
[----:B------:R-:W-:Y:S01]  /*1310*/  SHF.R.S32.HI R0, RZ, 0x1f, R196 ;  /* 0x0000001fff007819 */ /* 0x000fe200000114c4 */
[----:B------:R-:W-:-:S02]  /*1320*/  IMAD.MOV.U32 R2, RZ, RZ, RZ ;  /* 0x000000ffff027224 */ /* 0x000fc400078e00ff */
[----:B------:R-:W-:Y:S02]  /*1330*/  VIADD R229, R16, 0x1c0 ;  /* 0x000001c010e57836 */ /* 0x000fe40000000000 */
[----:B------:R-:W-:-:S07]  /*1340*/  IMAD.IADD R186, R186, 0x1, R185 ;  /* 0x00000001baba7824 */ /* 0x000fce00078e02b9 */
.L_x_1046:
[----:B------:R-:W-:Y:S01]  /*1350*/  ULDC.64 UR6, c[0x0][0xd88] ;  /* 0x0003620000067ab9 */ /* 0x000fe20000000a00 */
[----:B012---:R-:W0:Y:S01]  /*1360*/  LDC.64 R8, c[0x0][0x418] ;  /* 0x00010600ff087b82 */ /* 0x007e220000000a00 */
[----:B------:R-:W-:-:S06]  /*1370*/  UIMAD.WIDE UR6, UR5, 0x4, UR6 ;  /* 0x00000004050678a5 */ /* 0x000fcc000f8e0206 */
[----:B------:R-:W-:Y:S01]  /*1380*/  IMAD.U32 R188, RZ, RZ, UR6 ;  /* 0x00000006ffbc7e24 */ /* 0x000fe2000f8e00ff */
[----:B------:R-:W1:Y:S01]  /*1390*/  LDC R0, c[0x0][0x424] ;  /* 0x00010900ff007b82 */ /* 0x000e620000000800 */
[----:B------:R-:W-:Y:S01]  /*13a0*/  IMAD.U32 R189, RZ, RZ, UR7 ;  /* 0x00000007ffbd7e24 */ /* 0x000fe2000f8e00ff */
[----:B------:R-:W-:-:S04]  /*13b0*/  ULDC.64 UR6, c[0x0][0xb20] ;  /* 0x0002c80000067ab9 */ /* 0x000fc80000000a00 */
[----:B------:R-:W2:Y:S01]  /*13c0*/  LDG.E R188, desc[UR44][R188.64] ;  /* 0x0000002cbcbc7981 */ /* 0x000ea2000c1e1900 */
[----:B------:R-:W-:Y:S01]  /*13d0*/  ISETP.NE.U32.AND P0, PT, RZ, UR6, PT ;  /* 0x00000006ff007c0c */ /* 0x000fe2000bf05070 */
[----:B---3--:R-:W3:Y:S01]  /*13e0*/  LDC R153, c[0x0][0x2f0] ;  /* 0x0000bc00ff997b82 */ /* 0x008ee20000000800 */
[----:B------:R-:W-:Y:S02]  /*13f0*/  IMAD.MOV.U32 R10, RZ, RZ, RZ ;  /* 0x000000ffff0a7224 */ /* 0x000fe400078e00ff */
[----:B------:R-:W-:-:S05]  /*1400*/  ISETP.NE.AND.EX P0, PT, RZ, UR7, PT, P0 ;  /* 0x00000007ff007c0c */ /* 0x000fca000bf05300 */
[----:B----4-:R-:W4:Y:S01]  /*1410*/  LDC R7, c[0x0][0xae8] ;  /* 0x0002ba00ff077b82 */ /* 0x010f220000000800 */
[----:B--2---:R-:W-:-:S07]  /*1420*/  SHF.R.S32.HI R218, RZ, 0x1f, R188 ;  /* 0x0000001fffda7819 */ /* 0x004fce00000114bc */
[----:B------:R-:W-:-:S04]  /*1430*/  @P0 LEA R4, P1, R188, UR6, 0x2 ;  /* 0x00000006bc040c11 */ /* 0x000fc8000f8210ff */
[----:B------:R-:W-:Y:S01]  /*1440*/  @P0 LEA.HI.X R5, R188, UR7, R218, 0x2, P1 ;  /* 0x00000007bc050c11 */ /* 0x000fe200088f14da */
[----:B------:R-:W-:Y:S02]  /*1450*/  ULDC.64 UR6, c[0x0][0xb18] ;  /* 0x0002c60000067ab9 */ /* 0x000fe40000000a00 */
[----:B------:R-:W-:Y:S02]  /*1460*/  ISETP.NE.U32.AND P1, PT, RZ, UR6, PT ;  /* 0x00000006ff007c0c */ /* 0x000fe4000bf25070 */
[----:B-----5:R2:W5:Y:S01]  /*1470*/  @P0 LDG.E R10, desc[UR44][R4.64] ;  /* 0x0000002c040a0981 */ /* 0x020562000c1e1900 */
[----:B0-----:R-:W-:Y:S02]  /*1480*/  ISETP.NE.U32.AND P0, PT, R8, RZ, PT ;  /* 0x000000ff0800720c */ /* 0x001fe40003f05070 */
[----:B------:R-:W-:Y:S02]  /*1490*/  ISETP.NE.AND.EX P1, PT, RZ, UR7, PT, P1 ;  /* 0x00000007ff007c0c */ /* 0x000fe4000bf25310 */
[----:B------:R-:W-:-:S04]  /*14a0*/  ISETP.NE.AND.EX P0, PT, R9, RZ, PT, P0 ;  /* 0x000000ff0900720c */ /* 0x000fc80003f05300 */
[----:B-1----:R-:W-:-:S05]  /*14b0*/  SEL R0, R0, 0x1, P0 ;  /* 0x0000000100007807 */ /* 0x002fca0000000000 */
[----:B---3--:R-:W-:Y:S02]  /*14c0*/  IMAD R153, R0, R153, RZ ;  /* 0x0000009900997224 */ /* 0x008fe400078e02ff */
[----:B------:R-:W-:-:S04]  /*14d0*/  @P1 LEA R8, P0, R188, UR6, 0x2 ;  /* 0x00000006bc081c11 */ /* 0x000fc8000f8010ff */
[----:B------:R-:W-:-:S05]  /*14e0*/  @P1 LEA.HI.X R9, R188, UR7, R218, 0x2, P0 ;  /* 0x00000007bc091c11 */ /* 0x000fca00080f14da */
[----:B------:R2:W5:Y:S01]  /*14f0*/  @P1 LDG.E R153, desc[UR44][R8.64] ;  /* 0x0000002c08991981 */ /* 0x000562000c1e1900 */
[C---:B------:R-:W-:Y:S01]  /*1500*/  LOP3.LUT R0, R6.reuse, 0xff000000, RZ, 0xc0, !PT ;  /* 0xff00000006007812 */ /* 0x040fe200078ec0ff */
[----:B------:R-:W-:Y:S01]  /*1510*/  UMOV UR42, UR4 ;  /* 0x00000004002a7c82 */ /* 0x000fe20008000000 */
[----:B------:R-:W-:Y:S02]  /*1520*/  LOP3.LUT R3, R6, 0xff0000, RZ, 0xc0, !PT ;  /* 0x00ff000006037812 */ /* 0x000fe400078ec0ff */
[----:B------:R-:W-:Y:S01]  /*1530*/  SHF.R.U32.HI R12, RZ, 0x8, R0 ;  /* 0x00000008ff0c7819 */ /* 0x000fe20000011600 */
[----:B----4-:R-:W-:Y:S06]  /*1540*/  @P1 BRA `(.L_x_997) ;  /* 0x0000000000241947 */ /* 0x010fec0003800000 */
[----:B------:R-:W-:Y:S02]  /*1550*/  ULDC.64 UR4, c[0x0][0xb00] ;  /* 0x0002c00000047ab9 */ /* 0x000fe40000000a00 */
[----:B------:R-:W-:-:S04]  /*1560*/  ISETP.NE.U32.AND P0, PT, RZ, UR4, PT ;  /* 0x00000004ff007c0c */ /* 0x000fc8000bf05070 */
[----:B------:R-:W-:-:S13]  /*1570*/  ISETP.NE.AND.EX P0, PT, RZ, UR5, PT, P0 ;  /* 0x00000005ff007c0c */ /* 0x000fda000bf05300 */
[----:B------:R-:W-:Y:S05]  /*1580*/  @!P0 BRA `(.L_x_997) ;  /* 0x0000000000148947 */ /* 0x000fea0003800000 */
[----:B--2---:R-:W0:Y:S02]  /*1590*/  LDC.64 R4, c[0x0][0xb00] ;  /* 0x0002c000ff047b82 */ /* 0x004e240000000a00 */
[----:B0-----:R-:W-:-:S05]  /*15a0*/  IMAD.WIDE R4, R188, 0x4, R4 ;  /* 0x00000004bc047825 */ /* 0x001fca00078e0204 */
[----:B-----5:R-:W2:Y:S04]  /*15b0*/  LDG.E R153, desc[UR44][R4.64] ;  /* 0x0000002c04997981 */ /* 0x020ea8000c1e1900 */
[----:B------:R-:W2:Y:S02]  /*15c0*/  LDG.E R0, desc[UR44][R4.64+0x4] ;  /* 0x0000042c04007981 */ /* 0x000ea4000c1e1900 */
[----:B--2---:R-:W-:-:S07]  /*15d0*/  IMAD.IADD R153, R0, 0x1, -R153 ;  /* 0x0000000100997824 */ /* 0x004fce00078e0a99 */
.L_x_997:
[----:B------:R-:W-:Y:S01]  /*15e0*/  UISETP.NE.AND UP0, UPT, UR38, 0x1, UPT ;  /* 0x000000012600788c */ /* 0x000fe2000bf05270 */
[----:B-----5:R-:W-:Y:S01]  /*15f0*/  IMAD.IADD R153, R153, 0x1, -R10 ;  /* 0x0000000199997824 */ /* 0x020fe200078e0a0a */
[----:B------:R-:W-:Y:S02]  /*1600*/  LEA.HI R3, R3, R12, RZ, 0x10 ;  /* 0x0000000c03037211 */ /* 0x000fe400078f80ff */
[----:B------:R-:W-:Y:S01]  /*1610*/  LOP3.LUT R189, R6, 0xffff, RZ, 0xc0, !PT ;  /* 0x0000ffff06bd7812 */ /* 0x000fe200078ec0ff */
[----:B------:R-:W-:Y:S01]  /*1620*/  VIADD R0, R153, 0x3f ;  /* 0x0000003f99007836 */ /* 0x000fe20000000000 */
[----:B------:R-:W-:Y:S02]  /*1630*/  PLOP3.LUT P1, PT, PT, PT, UP0, 0x80, 0x0 ;  /* 0x000000000000781c */ /* 0x000fe40003f2f008 */
[----:B------:R-:W-:Y:S02]  /*1640*/  SHF.R.U32.HI R22, RZ, 0x10, R3 ;  /* 0x00000010ff167819 */ /* 0x000fe40000011603 */
[----:B--2---:R-:W-:-:S02]  /*1650*/  SHF.R.S32.HI R5, RZ, 0x1f, R0 ;  /* 0x0000001fff057819 */ /* 0x004fc40000011400 */
[C---:B------:R-:W-:Y:S02]  /*1660*/  ISETP.NE.AND P0, PT, R22.reuse, RZ, PT ;  /* 0x000000ff1600720c */ /* 0x040fe40003f05270 */
[----:B------:R-:W-:Y:S02]  /*1670*/  LEA.HI R5, R5, R0, RZ, 0x6 ;  /* 0x0000000005057211 */ /* 0x000fe400078f30ff */
[----:B------:R-:W-:Y:S02]  /*1680*/  LOP3.LUT R195, R3, 0xff, RZ, 0xc0, !PT ;  /* 0x000000ff03c37812 */ /* 0x000fe400078ec0ff */
[----:B------:R-:W-:Y:S02]  /*1690*/  SEL R10, R22, R7, P0 ;  /* 0x00000007160a7207 */ /* 0x000fe40000000000 */
[----:B------:R-:W-:Y:S01]  /*16a0*/  SHF.R.S32.HI R9, RZ, 0x6, R5 ;  /* 0x00000006ff097819 */ /* 0x000fe20000011405 */
[----:B------:R-:W-:Y:S06]  /*16b0*/  @!P1 BRA `(.L_x_998) ;  /* 0x0000001c00789947 */ /* 0x000fec0003800000 */
[----:B------:R-:W-:Y:S01]  /*16c0*/  ISETP.GE.AND P0, PT, R153, 0x1, PT ;  /* 0x000000019900780c */ /* 0x000fe20003f06270 */
[----:B------:R-:W-:-:S12]  /*16d0*/  IMAD.MOV.U32 R3, RZ, RZ, RZ ;  /* 0x000000ffff037224 */ /* 0x000fd800078e00ff */
[----:B------:R-:W-:Y:S05]  /*16e0*/  @!P0 BRA `(.L_x_999) ;  /* 0x0000000000688947 */ /* 0x000fea0003800000 */
[-C--:B------:R-:W-:Y:S02]  /*16f0*/  IABS R6, R10.reuse ;  /* 0x0000000a00067213 */ /* 0x080fe40000000000 */
[----:B------:R-:W-:Y:S02]  /*1700*/  IADD3 R0, R9, -0x1, R10 ;  /* 0xffffffff09007810 */ /* 0x000fe40007ffe00a */
[----:B------:R-:W0:Y:S01]  /*1710*/  I2F.RP R3, R6 ;  /* 0x0000000600037306 */ /* 0x000e220000209400 */
[----:B------:R-:W-:Y:S02]  /*1720*/  IABS R11, R10 ;  /* 0x0000000a000b7213 */ /* 0x000fe40000000000 */
        /* <DEDUP_REMOVED lines=22> */
.L_x_999:
[-C--:B------:R-:W-:Y:S01]  /*1890*/  IMAD R0, R195, R3.reuse, RZ ;  /* 0x00000003c3007224 */ /* 0x080fe200078e02ff */
[----:B------:R-:W-:Y:S01]  /*18a0*/  PLOP3.LUT P0, PT, PT, PT, PT, 0x80, 0x0 ;  /* 0x000000000000781c */ /* 0x000fe20003f0f070 */
[----:B------:R-:W-:Y:S01]  /*18b0*/  IMAD.MOV.U32 R152, RZ, RZ, RZ ;  /* 0x000000ffff987224 */ /* 0x000fe200078e00ff */
[----:B------:R-:W-:Y:S02]  /*18c0*/  CS2R R150, SRZ ;  /* 0x0000000000967805 */ /* 0x000fe4000001ff00 */
[----:B------:R-:W-:Y:S02]  /*18d0*/  CS2R R148, SRZ ;  /* 0x0000000000947805 */ /* 0x000fe4000001ff00 */
[----:B------:R-:W-:Y:S02]  /*18e0*/  VIADDMNMX R3, R0, R3, R9, PT ;  /* 0x0000000300037246 */ /* 0x000fe40003800109 */
[----:B------:R-:W-:Y:S02]  /*18f0*/  CS2R R146, SRZ ;  /* 0x0000000000927805 */ /* 0x000fe4000001ff00 */
[----:B------:R-:W-:-:S02]  /*1900*/  CS2R R144, SRZ ;  /* 0x0000000000907805 */ /* 0x000fc4000001ff00 */
[----:B------:R-:W-:Y:S02]  /*1910*/  CS2R R142, SRZ ;  /* 0x00000000008e7805 */ /* 0x000fe4000001ff00 */
[----:B------:R-:W-:Y:S01]  /*1920*/  R2UR UR21, R3 ;  /* 0x00000000031572ca */ /* 0x000fe200000e0000 */
[----:B------:R-:W-:Y:S01]  /*1930*/  IMAD.MOV.U32 R3, RZ, RZ, RZ ;  /* 0x000000ffff037224 */ /* 0x000fe200078e00ff */
        /* <DEDUP_REMOVED lines=11> */
[----:B------:R-:W-:Y:S02]  /*19f0*/  ISETP.LT.AND P1, PT, R0, UR21, PT ;  /* 0x0000001500007c0c */ /* 0x000fe4000bf21270 */
        /* <DEDUP_REMOVED lines=47> */
[----:B------:R-:W-:Y:S01]  /*1cf0*/  CS2R R24, SRZ ;  /* 0x0000000000187805 */ /* 0x000fe2000001ff00 */
[----:B------:R-:W-:Y:S06]  /*1d00*/  @!P1 BRA `(.L_x_1000) ;  /* 0x0000008000749947 */ /* 0x000fec0003800000 */
[----:B------:R-:W0:Y:S01]  /*1d10*/  SHFL.IDX PT, R3, R228, RZ, 0x1f ;  /* 0x00001fffe4037589 */ /* 0x000e2200000e0000 */
[----:B------:R-:W-:Y:S01]  /*1d20*/  UMOV UR9, 0x40000040 ;  /* 0x4000004000097882 */ /* 0x000fe20000000000 */
[----:B------:R-:W-:Y:S01]  /*1d30*/  UMOV UR11, 0x40000040 ;  /* 0x40000040000b7882 */ /* 0x000fe20000000000 */
[----:B------:R-:W-:Y:S01]  /*1d40*/  UMOV UR13, 0x40000040 ;  /* 0x40000040000d7882 */ /* 0x000fe20000000000 */
[----:B------:R-:W-:Y:S01]  /*1d50*/  BAR.SYNC.DEFER_BLOCKING 0xe, 0x100 ;  /* 0x0384000000007b1d */ /* 0x000fe20000010000 */
[----:B------:R-:W-:-:S05]  /*1d60*/  ISETP.NE.AND P0, PT, RZ, UR38, PT ;  /* 0x00000026ff007c0c */ /* 0x000fca000bf05270 */
[----:B------:R-:W-:Y:S01]  /*1d70*/  UMOV UR15, 0x40000040 ;  /* 0x40000040000f7882 */ /* 0x000fe20000000000 */
[----:B------:R-:W-:Y:S01]  /*1d80*/  UMOV UR17, 0x40000040 ;  /* 0x4000004000117882 */ /* 0x000fe20000000000 */
[----:B------:R-:W-:Y:S01]  /*1d90*/  UMOV UR19, 0x40000040 ;  /* 0x4000004000137882 */ /* 0x000fe20000000000 */
[----:B------:R-:W-:Y:S01]  /*1da0*/  UMOV UR7, 0x40000040 ;  /* 0x4000004000077882 */ /* 0x000fe20000000000 */
[----:B0-----:R-:W-:Y:S01]  /*1db0*/  R2UR UR4, R3 ;  /* 0x00000000030472ca */ /* 0x001fe200000e0000 */
[----:B------:R-:W-:Y:S01]  /*1dc0*/  IMAD.MOV.U32 R3, RZ, RZ, 0x1 ;  /* 0x00000001ff037424 */ /* 0x000fe200078e00ff */
[----:B------:R-:W-:-:S04]  /*1dd0*/  WARPGROUP.ARRIVE ;  /* 0x00000000000079c5 */ /* 0x000fc80000000000 */
[----:B------:R-:W-:-:S04]  /*1de0*/  SEL R3, R3, 0x2, !P0 ;  /* 0x0000000203037807 */ /* 0x000fc80004000000 */
[----:B------:R-:W-:-:S03]  /*1df0*/  LOP3.LUT R3, R3, 0x1, RZ, 0xfc, !PT ;  /* 0x0000000103037812 */ /* 0x000fc600078efcff */
[----:B------:R-:W-:Y:S01]  /*1e00*/  ULEA.HI UR5, UR4, UR4, URZ, 0x1 ;  /* 0x0000000404057291 */ /* 0x000fe2000f8f083f */
[----:B------:R-:W-:-:S03]  /*1e10*/  ISETP.NE.AND P1, PT, R3, 0x3, PT ;  /* 0x000000030300780c */ /* 0x000fc60003f25270 */
[----:B------:R-:W-:-:S04]  /*1e20*/  ULOP3.LUT UR5, UR5, 0x1fffe, URZ, 0xc0, !UPT ;  /* 0x0001fffe05057892 */ /* 0x000fc8000f8ec03f */
[----:B------:R-:W-:Y:S02]  /*1e30*/  UIADD3 UR5, UR4, -UR5, URZ ;  /* 0x8000000504057290 */ /* 0x000fe4000fffe03f */
[----:B------:R-:W-:Y:S02]  /*1e40*/  UIADD3 UR4, UR41, 0x36400, URZ ;  /* 0x0003640029047890 */ /* 0x000fe4000fffe03f */
[----:B------:R-:W-:Y:S02]  /*1e50*/  ULEA UR5, UR5, UR41, 0xf ;  /* 0x0000002905057291 */ /* 0x000fe4000f8e783f */
[----:B------:R-:W-:Y:S02]  /*1e60*/  USHF.R.U32.HI UR4, URZ, 0x4, UR4 ;  /* 0x000000043f047899 */ /* 0x000fe40008011604 */
[----:B------:R-:W-:Y:S02]  /*1e70*/  UIADD3 UR5, UR5, 0x400, URZ ;  /* 0x0000040005057890 */ /* 0x000fe4000fffe03f */
[----:B------:R-:W-:-:S02]  /*1e80*/  ULOP3.LUT UR4, UR4, 0x3fff, URZ, 0xc0, !UPT ;  /* 0x00003fff04047892 */ /* 0x000fc4000f8ec03f */
[----:B------:R-:W-:Y:S02]  /*1e90*/  USHF.R.U32.HI UR5, URZ, 0x4, UR5 ;  /* 0x000000043f057899 */ /* 0x000fe40008011605 */
[----:B------:R-:W-:Y:S02]  /*1ea0*/  ULOP3.LUT UR8, UR4, 0x10000, URZ, 0xfc, !UPT ;  /* 0x0001000004087892 */ /* 0x000fe4000f8efc3f */
[----:B------:R-:W-:Y:S02]  /*1eb0*/  ULOP3.LUT UR5, UR5, 0x3fff, URZ, 0xc0, !UPT ;  /* 0x00003fff05057892 */ /* 0x000fe4000f8ec03f */
[----:B------:R-:W-:Y:S02]  /*1ec0*/  UIADD3 UR12, UR8, 0x2, URZ ;  /* 0x00000002080c7890 */ /* 0x000fe4000fffe03f */
[----:B------:R-:W-:Y:S02]  /*1ed0*/  ULOP3.LUT UR20, UR5, 0x2000000, URZ, 0xfc, !UPT ;  /* 0x0200000005147892 */ /* 0x000fe4000f8efc3f */
[----:B------:R-:W-:-:S02]  /*1ee0*/  UIADD3 UR16, UR8, 0x4, URZ ;  /* 0x0000000408107890 */ /* 0x000fc4000fffe03f */
[----:B------:R-:W-:Y:S02]  /*1ef0*/  ULEA UR10, UR36, UR20, 0xc ;  /* 0x00000014240a7291 */ /* 0x000fe4000f8e603f */
[----:B------:R-:W-:Y:S02]  /*1f00*/  UIADD3 UR4, UR8, 0x6, URZ ;  /* 0x0000000608047890 */ /* 0x000fe4000fffe03f */
[----:B------:R-:W-:Y:S02]  /*1f10*/  UIADD3 UR14, UR10, 0x80, URZ ;  /* 0x000000800a0e7890 */ /* 0x000fe4000fffe03f */
[----:B------:R-:W-:Y:S02]  /*1f20*/  UIADD3 UR18, UR10, 0x100, URZ ;  /* 0x000001000a127890 */ /* 0x000fe4000fffe03f */
[----:B------:R-:W-:Y:S02]  /*1f30*/  UIADD3 UR6, UR10, 0x180, URZ ;  /* 0x000001800a067890 */ /* 0x000fe4000fffe03f */
[----:B------:R-:W-:Y:S01]  /*1f40*/  HGMMA.64x256x16.F32 R24, gdesc[UR8].tnspB, RZ, !UPT, gsb0 ;  /* 0x43e00000081879f0 */ /* 0x000fe2000c0008ff */
[----:B------:R-:W-:-:S02]  /*1f50*/  UMOV UR5, 0x40000040 ;  /* 0x4000004000057882 */ /* 0x000fc40000000000 */
        /* <DEDUP_REMOVED lines=16> */
.L_x_1001:
[----:B------:R-:W-:-:S04]  /*2060*/  ULEA UR6, UR36, UR41, 0x3 ;  /* 0x0000002924067291 */ /* 0x000fc8000f8e183f */
[----:B------:R-:W-:-:S04]  /*2070*/  UIADD3 UR6, UR6, 0x38860, URZ ;  /* 0x0003886006067890 */ /* 0x000fc8000fffe03f */
[----:B------:R-:W-:-:S09]  /*2080*/  UPRMT UR6, UR40, 0x654, UR6 ;  /* 0x0000065428067896 */ /* 0x000fd20008000006 */
[----:B------:R-:W-:Y:S01]  /*2090*/  SYNCS.ARRIVE.TRANS64.RED.A1T0 RZ, [UR6], RZ ;  /* 0x000000ffffff79a7 */ /* 0x000fe20008100406 */
[----:B------:R-:W-:-:S06]  /*20a0*/  UIADD3 UR6, UR21, -0x2, URZ ;  /* 0xfffffffe15067890 */ /* 0x000fcc000fffe03f */
[----:B------:R-:W-:-:S13]  /*20b0*/  ISETP.LE.AND P0, PT, R0, UR6, PT ;  /* 0x0000000600007c0c */ /* 0x000fda000bf03270 */
[----:B------:R-:W-:Y:S05]  /*20c0*/  @!P0 BRA `(.L_x_1002) ;  /* 0x0000000800b48947 */ /* 0x000fea0003800000 */
[----:B------:R-:W-:-:S05]  /*20d0*/  UMOV UR21, UR6 ;  /* 0x0000000600157c82 */ /* 0x000fca0008000000 */
.L_x_1004:
[----:B------:R-:W-:Y:S01]  /*20e0*/  BAR.SYNC.DEFER_BLOCKING 0xe, 0x100 ;  /* 0x0384000000007b1d */ /* 0x000fe20000010000 */
[----:B------:R-:W-:Y:S01]  /*20f0*/  IMAD.U32 R4, RZ, RZ, UR36 ;  /* 0x00000024ff047e24 */ /* 0x000fe2000f8e00ff */
[----:B------:R-:W-:Y:S01]  /*2100*/  UIADD3 UR36, UR36, 0x1, URZ ;  /* 0x0000000124247890 */ /* 0x000fe2000fffe03f */
[----:B------:R-:W-:Y:S01]  /*2110*/  ISETP.LT.AND P0, PT, R0, UR21, PT ;  /* 0x0000001500007c0c */ /* 0x000fe2000bf01270 */
[----:B------:R-:W-:Y:S01]  /*2120*/  UIADD3 UR21, UR21, -0x1, URZ ;  /* 0xffffffff15157890 */ /* 0x000fe2000fffe03f */
        /* <DEDUP_REMOVED lines=10> */
[----:B------:R-:W-:Y:S02]  /*21d0*/  UIADD3 UR18, UR10, 0x100, URZ ;  /* 0x000001000a127890 */ /* 0x000fe4000fffe03f */
[----:B------:R-:W-:Y:S01]  /*21e0*/  UIADD3 UR6, UR10, 0x180, URZ ;  /* 0x000001800a067890 */ /* 0x000fe2000fffe03f */
        /* <DEDUP_REMOVED lines=143> */
[----:B------:R-:W-:Y:S01]  /*2ae0*/  HGMMA.64x256x16.F32 R24, gdesc[UR4].tnspB, R24, gsb0 ;  /* 0x43e00000041879f0 */ /* 0x000fe20008000818 */
[----:B------:R-:W-:-:S06]  /*2af0*/  USEL UR6, URZ, 0x1, UP0 ;  /* 0x000000013f067887 */ /* 0x000fcc0008000000 */
[----:B------:R-:W-:Y:S01]  /*2b00*/  LOP3.LUT R2, R2, UR6, RZ, 0x3c, !PT ;  /* 0x0000000602027c12 */ /* 0x000fe2000f8e3cff */
[----:B------:R-:W-:Y:S02]  /*2b10*/  WARPGROUP.DEPBAR.LE gsb0, 0x0 ;  /* 0x00008000000079c5 */ /* 0x000fe40000010000 */
[----:B------:R-:W-:Y:S06]  /*2b20*/  BAR.ARV 0xf, 0x100 ;  /* 0x03c4000000007b1d */ /* 0x000fec0000002000 */
[----:B------:R-:W-:Y:S05]  /*2b30*/  @!P1 BRA `(.L_x_1003) ;  /* 0x0000000000049947 */ /* 0x000fea0003800000 */
[----:B------:R-:W-:Y:S01]  /*2b40*/  BPT.TRAP 0x1 ;  /* 0x000000040000795c */ /* 0x000fe20000300000 */
.L_x_1003:
[----:B------:R-:W-:-:S04]  /*2b50*/  ULEA UR6, UR36, UR41, 0x3 ;  /* 0x0000002924067291 */ /* 0x000fc8000f8e183f */
[----:B------:R-:W-:-:S04]  /*2b60*/  UIADD3 UR6, UR6, 0x38860, URZ ;  /* 0x0003886006067890 */ /* 0x000fc8000fffe03f */
[----:B------:R-:W-:-:S09]  /*2b70*/  UPRMT UR6, UR40, 0x654, UR6 ;  /* 0x0000065428067896 */ /* 0x000fd20008000006 */
[----:B------:R-:W-:Y:S01]  /*2b80*/  SYNCS.ARRIVE.TRANS64.RED.A1T0 RZ, [UR6], RZ ;  /* 0x000000ffffff79a7 */ /* 0x000fe20008100406 */
[----:B------:R-:W-:Y:S05]  /*2b90*/  @P0 BRA `(.L_x_1004) ;  /* 0xfffffff400500947 */ /* 0x000fea000383ffff */
.L_x_1002:
[----:B------:R-:W-:Y:S01]  /*2ba0*/  BAR.SYNC.DEFER_BLOCKING 0xe, 0x100 ;  /* 0x0384000000007b1d */ /* 0x000fe20000010000 */
[----:B------:R-:W-:Y:S01]  /*2bb0*/  IMAD.U32 R0, RZ, RZ, UR36 ;  /* 0x00000024ff007e24 */ /* 0x000fe2000f8e00ff */
[----:B------:R-:W-:Y:S01]  /*2bc0*/  UIADD3 UR36, UR36, 0x1, URZ ;  /* 0x0000000124247890 */ /* 0x000fe2000fffe03f */
[----:B------:R-:W-:Y:S01]  /*2bd0*/  PLOP3.LUT P0, PT, PT, PT, PT, 0x8, 0x0 ;  /* 0x000000000000781c */ /* 0x000fe20003f0e170 */
[----:B------:R-:W-:Y:S02]  /*2be0*/  IMAD.MOV.U32 R152, RZ, RZ, RZ ;  /* 0x000000ffff987224 */ /* 0x000fe400078e00ff */
        /* <DEDUP_REMOVED lines=136> */
[----:B------:R-:W-:Y:S01]  /*3470*/  IMAD.MOV.U32 R3, RZ, RZ, RZ ;  /* 0x000000ffff037224 */ /* 0x000fe200078e00ff */
[----:B------:R-:W-:Y:S06]  /*3480*/  BAR.ARV 0xf, 0x100 ;  /* 0x03c4000000007b1d */ /* 0x000fec0000002000 */
[----:B------:R-:W-:Y:S05]  /*3490*/  BRA `(.L_x_1000) ;  /* 0x0000006800907947 */ /* 0x000fea0003800000 */
.L_x_998:
[----:B------:R-:W-:Y:S01]  /*34a0*/  ISETP.GE.AND P0, PT, R153, 0x1, PT ;  /* 0x000000019900780c */ /* 0x000fe20003f06270 */
[----:B------:R-:W-:-:S12]  /*34b0*/  IMAD.MOV.U32 R23, RZ, RZ, RZ ;  /* 0x000000ffff177224 */ /* 0x000fd800078e00ff */
[----:B------:R-:W-:Y:S05]  /*34c0*/  @!P0 BRA `(.L_x_1005) ;  /* 0x0000000000688947 */ /* 0x000fea0003800000 */
[-C--:B------:R-:W-:Y:S02]  /*34d0*/  IABS R0, R10.reuse ;  /* 0x0000000a00007213 */ /* 0x080fe40000000000 */
[----:B------:R-:W-:Y:S02]  /*34e0*/  IADD3 R3, R9, -0x1, R10 ;  /* 0xffffffff09037810 */ /* 0x000fe40007ffe00a */
[----:B------:R-:W0:Y:S01]  /*34f0*/  I2F.RP R6, R0 ;  /* 0x0000000000067306 */ /* 0x000e220000209400 */
[----:B------:R-:W-:-:S05]  /*3500*/  IABS R8, R10 ;  /* 0x0000000a00087213 */ /* 0x000fca0000000000 */
[----:B------:R-:W-:Y:S02]  /*3510*/  IMAD.MOV R8, RZ, RZ, -R8 ;  /* 0x000000ffff087224 */ /* 0x000fe400078e0a08 */
[----:B0-----:R-:W0:Y:S02]  /*3520*/  MUFU.RCP R6, R6 ;  /* 0x0000000600067308 */ /* 0x001e240000001000 */
[----:B0-----:R-:W-:Y:S01]  /*3530*/  VIADD R4, R6, 0xffffffe ;  /* 0x0ffffffe06047836 */ /* 0x001fe20000000000 */
[----:B------:R-:W-:Y:S02]  /*3540*/  IABS R6, R3 ;  /* 0x0000000300067213 */ /* 0x000fe40000000000 */
[----:B------:R-:W-:-:S03]  /*3550*/  LOP3.LUT R3, R3, R10, RZ, 0x3c, !PT ;  /* 0x0000000a03037212 */ /* 0x000fc600078e3cff */
[----:B------:R0:W1:Y:S01]  /*3560*/  F2I.FTZ.U32.TRUNC.NTZ R5, R4 ;  /* 0x0000000400057305 */ /* 0x000062000021f000 */
[----:B------:R-:W-:Y:S01]  /*3570*/  ISETP.GE.AND P2, PT, R3, RZ, PT ;  /* 0x000000ff0300720c */ /* 0x000fe20003f46270 */
        /* <DEDUP_REMOVED lines=13> */
[----:B------:R-:W-:Y:S01]  /*3650*/  @!P2 IMAD.MOV R23, RZ, RZ, -R23 ;  /* 0x000000ffff17a224 */ /* 0x000fe200078e0a17 */
[----:B------:R-:W-:-:S07]  /*3660*/  @!P0 LOP3.LUT R23, RZ, R10, RZ, 0x33, !PT ;  /* 0x0000000aff178212 */ /* 0x000fce00078e33ff */
.L_x_1005:
[-C--:B------:R-:W-:Y:S01]  /*3670*/  IMAD R18, R195, R23.reuse, RZ ;  /* 0x00000017c3127224 */ /* 0x080fe200078e02ff */
[----:B------:R-:W-:Y:S01]  /*3680*/  PLOP3.LUT P0, PT, PT, PT, PT, 0x80, 0x0 ;  /* 0x000000000000781c */ /* 0x000fe20003f0f070 */
[----:B------:R-:W-:Y:S01]  /*3690*/  IMAD.MOV.U32 R152, RZ, RZ, RZ ;  /* 0x000000ffff987224 */ /* 0x000fe200078e00ff */
[----:B------:R-:W-:Y:S01]  /*36a0*/  CS2R R150, SRZ ;  /* 0x0000000000967805 */ /* 0x000fe2000001ff00 */
[----:B------:R-:W-:Y:S01]  /*36b0*/  IMAD.MOV.U32 R3, RZ, RZ, RZ ;  /* 0x000000ffff037224 */ /* 0x000fe200078e00ff */
[----:B------:R-:W-:Y:S02]  /*36c0*/  VIADDMNMX R23, R18, R23, R9, PT ;  /* 0x0000001712177246 */ /* 0x000fe40003800109 */
[----:B------:R-:W-:Y:S02]  /*36d0*/  CS2R R148, SRZ ;  /* 0x0000000000947805 */ /* 0x000fe4000001ff00 */
[----:B------:R-:W-:Y:S02]  /*36e0*/  CS2R R146, SRZ ;  /* 0x0000000000927805 */ /* 0x000fe4000001ff00 */
[----:B------:R-:W-:-:S02]  /*36f0*/  CS2R R144, SRZ ;  /* 0x0000000000907805 */ /* 0x000fc4000001ff00 */
[----:B------:R-:W-:Y:S02]  /*3700*/  ISETP.GT.AND P1, PT, R23, R18, PT ;  /* 0x000000121700720c */ /* 0x000fe40003f24270 */
        /* <DEDUP_REMOVED lines=90> */
.L_x_1006:
        /* <DEDUP_REMOVED lines=12> */
.L_x_1135:
[----:B------:R-:W-:Y:S05]  /*3d70*/  @!P0 BRA `(.L_x_1008) ;  /* 0x0000000000048947 */ /* 0x000fea0003800000 */
[----:B------:R-:W-:Y:S01]  /*3d80*/  BPT.TRAP 0x1 ;  /* 0x000000040000795c */ /* 0x000fe20000300000 */
.L_x_1008:
[----:B------:R-:W-:Y:S01]  /*3d90*/  IMAD.U32 R5, RZ, RZ, UR36 ;  /* 0x00000024ff057e24 */ /* 0x000fe2000f8e00ff */
[----:B------:R-:W-:-:S04]  /*3da0*/  SHF.L.U32 R4, R2, 0x1f, RZ ;  /* 0x0000001f02047819 */ /* 0x000fc800000006ff */
[----:B------:R-:W-:-:S04]  /*3db0*/  LEA R5, R5, UR41, 0x3 ;  /* 0x0000002905057c11 */ /* 0x000fc8000f8e18ff */
[----:B------:R1:W2:Y:S01]  /*3dc0*/  SYNCS.PHASECHK.TRANS64.TRYWAIT P1, [R5+URZ+0x38830], R4 ;  /* 0x03883004050075a7 */ /* 0x0002a2000802017f */
[----:B------:R-:W-:Y:S05]  /*3dd0*/  @!P0 BRA `(.L_x_1009) ;  /* 0x0000000000048947 */ /* 0x000fea0003800000 */
[----:B------:R-:W-:Y:S01]  /*3de0*/  BPT.TRAP 0x1 ;  /* 0x000000040000795c */ /* 0x000fe20000300000 */
.L_x_1009:
[----:B--2---:R-:W-:Y:S05]  /*3df0*/  @P1 BRA `(.L_x_1010) ;  /* 0x0000000000081947 */ /* 0x004fea0003800000 */
[----:B------:R-:W2:Y:S02]  /*3e00*/  SYNCS.PHASECHK.TRANS64.TRYWAIT P1, [R5+URZ+0x38830], R4 ;  /* 0x03883004050075a7 */ /* 0x000ea4000802017f */
[----:B--2---:R-:W-:Y:S05]  /*3e10*/  @!P1 BRA `(.L_x_1011) ;  /* 0x0000011000d09947 */ /* 0x004fea0003800000 */
.L_x_1010:
        /* <DEDUP_REMOVED lines=15> */
[----:B------:R-:W-:Y:S01]  /*3f10*/  UMOV UR15, 0x40000040 ;  /* 0x40000040000f7882 */ /* 0x000fe20000000000 */
[----:B------:R-:W-:-:S02]  /*3f20*/  UMOV UR13, 0x40000040 ;  /* 0x40000040000d7882 */ /* 0x000fc40000000000 */
[----:B------:R-:W-:Y:S02]  /*3f30*/  ULEA UR6, UR36, UR6, 0x9 ;  /* 0x0000000624067291 */ /* 0x000fe4000f8e483f */
[----:B------:R-:W-:Y:S02]  /*3f40*/  ULOP3.LUT UR4, UR4, 0x10000, URZ, 0xfc, !UPT ;  /* 0x0001000004047892 */ /* 0x000fe4000f8efc3f */
[----:B------:R-:W-:Y:S02]  /*3f50*/  UIADD3 UR10, UR6, 0x2, URZ ;  /* 0x00000002060a7890 */ /* 0x000fe4000fffe03f */
[----:B------:R-:W-:Y:S02]  /*3f60*/  UIADD3 UR8, UR4, 0x2, URZ ;  /* 0x0000000204087890 */ /* 0x000fe4000fffe03f */
[----:B------:R-:W-:Y:S02]  /*3f70*/  UIADD3 UR14, UR6, 0x4, URZ ;  /* 0x00000004060e7890 */ /* 0x000fe4000fffe03f */
[----:B------:R-:W-:-:S02]  /*3f80*/  UIADD3 UR12, UR4, 0x4, URZ ;  /* 0x00000004040c7890 */ /* 0x000fc4000fffe03f */
[----:B------:R-:W-:Y:S01]  /*3f90*/  HGMMA.64x64x16.F32 R24, gdesc[UR4], RZ, !UPT, gsb0 ;  /* 0x00e00000041879f0 */ /* 0x000fe2000c0008ff */
[----:B------:R-:W-:Y:S02]  /*3fa0*/  UIADD3 UR18, UR6, 0x6, URZ ;  /* 0x0000000606127890 */ /* 0x000fe4000fffe03f */
        /* <DEDUP_REMOVED lines=13> */
[----:B------:R-:W0:Y:S02]  /*4080*/  SYNCS.PHASECHK.TRANS64.TRYWAIT P1, [UR41+0x38810], R3 ;  /* 0x03881003ff0075a7 */ /* 0x000e240008020169 */
[----:B0-----:R-:W-:Y:S05]  /*4090*/  @!P1 BRA `(.L_x_1012) ;  /* 0x0000011000449947 */ /* 0x001fea0003800000 */
.L_x_1136:
[----:B------:R-:W-:Y:S05]  /*40a0*/  @!P0 BRA `(.L_x_1013) ;  /* 0x0000000000048947 */ /* 0x000fea0003800000 */
[----:B------:R-:W-:Y:S01]  /*40b0*/  BPT.TRAP 0x1 ;  /* 0x000000040000795c */ /* 0x000fe20000300000 */
.L_x_1013:
[----:B------:R3:W4:Y:S01]  /*40c0*/  SYNCS.PHASECHK.TRANS64.TRYWAIT P1, [R5+URZ+0x38850], R4 ;  /* 0x03885004050075a7 */ /* 0x000722000802017f */
[----:B------:R-:W-:Y:S05]  /*40d0*/  @!P0 BRA `(.L_x_1014) ;  /* 0x0000000000048947 */ /* 0x000fea0003800000 */
[----:B------:R-:W-:Y:S01]  /*40e0*/  BPT.TRAP 0x1 ;  /* 0x000000040000795c */ /* 0x000fe20000300000 */
.L_x_1014:
[----:B----4-:R-:W-:Y:S05]  /*40f0*/  @P1 BRA `(.L_x_1015) ;  /* 0x0000000000081947 */ /* 0x010fea0003800000 */
[----:B------:R-:W4:Y:S02]  /*4100*/  SYNCS.PHASECHK.TRANS64.TRYWAIT P1, [R5+URZ+0x38850], R4 ;  /* 0x03885004050075a7 */ /* 0x000f24000802017f */
[----:B----4-:R-:W-:Y:S05]  /*4110*/  @!P1 BRA `(.L_x_1016) ;  /* 0x00000110003c9947 */ /* 0x010fea0003800000 */
.L_x_1015:
[----:B------:R-:W-:Y:S01]  /*4120*/  UIADD3 UR4, UR41, 0x400, URZ ;  /* 0x0000040029047890 */ /* 0x000fe2000fffe03f */
[----:B------:R-:W-:Y:S01]  /*4130*/  WARPGROUP.ARRIVE ;  /* 0x00000000000079c5 */ /* 0x000fe20000000000 */
[----:B------:R-:W-:-:S05]  /*4140*/  UIADD3 UR5, UR41, 0x26400, URZ ;  /* 0x0002640029057890 */ /* 0x000fca000fffe03f */
[----:B0-----:R-:W0:Y:S01]  /*4150*/  S2R R3, SR_TID.X ;  /* 0x0000000000037919 */ /* 0x001e220000002100 */
[----:B------:R-:W-:Y:S02]  /*4160*/  USHF.R.U32.HI UR4, URZ, 0x4, UR4 ;  /* 0x000000043f047899 */ /* 0x000fe40008011604 */
[----:B------:R-:W-:Y:S02]  /*4170*/  USHF.R.U32.HI UR5, URZ, 0x4, UR5 ;  /* 0x000000043f057899 */ /* 0x000fe40008011605 */
[----:B------:R-:W-:Y:S02]  /*4180*/  ULOP3.LUT UR4, UR4, 0x3fff, URZ, 0xc0, !UPT ;  /* 0x00003fff04047892 */ /* 0x000fe4000f8ec03f */
[----:B------:R-:W-:Y:S02]  /*4190*/  ULOP3.LUT UR5, UR5, 0x3fff, URZ, 0xc0, !UPT ;  /* 0x00003fff05057892 */ /* 0x000fe4000f8ec03f */
[----:B------:R-:W-:Y:S02]  /*41a0*/  ULOP3.LUT UR4, UR4, 0x10000, URZ, 0xfc, !UPT ;  /* 0x0001000004047892 */ /* 0x000fe4000f8efc3f */
[----:B------:R-:W-:-:S02]  /*41b0*/  ULOP3.LUT UR6, UR5, 0x10000, URZ, 0xfc, !UPT ;  /* 0x0001000005067892 */ /* 0x000fc4000f8efc3f */
[----:B------:R-:W-:Y:S01]  /*41c0*/  ULEA UR5, UR36, UR4, 0xc ;  /* 0x0000000424057291 */ /* 0x000fe2000f8e603f */
[----:B------:R-:W-:Y:S01]  /*41d0*/  UMOV UR21, 0x40000040 ;  /* 0x4000004000157882 */ /* 0x000fe20000000000 */
[----:B------:R-:W-:Y:S01]  /*41e0*/  UMOV UR23, 0x40000040 ;  /* 0x4000004000177882 */ /* 0x000fe20000000000 */
[----:B------:R-:W-:Y:S02]  /*41f0*/  UIADD3 UR14, UR6, 0x800, URZ ;  /* 0x00000800060e7890 */ /* 0x000fe4000fffe03f */
[----:B------:R-:W-:Y:S02]  /*4200*/  UMOV UR20, UR6 ;  /* 0x0000000600147c82 */ /* 0x000fe40008000000 */
[----:B------:R-:W-:Y:S01]  /*4210*/  UMOV UR22, UR5 ;  /* 0x0000000500167c82 */ /* 0x000fe20008000000 */
[----:B------:R-:W-:Y:S01]  /*4220*/  UIADD3 UR15, UR5, 0x800, URZ ;  /* 0x00000800050f7890 */ /* 0x000fe2000fffe03f */
[----:B------:R-:W-:Y:S01]  /*4230*/  HGMMA.64x64x16.F32 R24, gdesc[UR20], R24, gsb0 ;  /* 0x00e00000141879f0 */ /* 0x000fe20008000818 */
[----:B------:R-:W-:-:S02]  /*4240*/  UIADD3 UR20, UR6, 0x2, URZ ;  /* 0x0000000206147890 */ /* 0x000fc4000fffe03f */
[----:B------:R-:W-:Y:S01]  /*4250*/  UIADD3 UR22, UR5, 0x2, URZ ;  /* 0x0000000205167890 */ /* 0x000fe2000fffe03f */
[----:B------:R-:W-:Y:S01]  /*4260*/  UMOV UR21, 0x40000040 ;  /* 0x4000004000157882 */ /* 0x000fe20000000000 */
[----:B------:R-:W-:Y:S01]  /*4270*/  UMOV UR23, 0x40000040 ;  /* 0x4000004000177882 */ /* 0x000fe20000000000 */
[----:B0-----:R-:W-:-:S06]  /*4280*/  SHF.R.U32.HI R3, RZ, 0x7, R3 ;  /* 0x00000007ff037819 */ /* 0x001fcc0000011603 */
[----:B------:R-:W0:Y:S02]  /*4290*/  SHFL.IDX PT, R3, R3, RZ, 0x1f ;  /* 0x00001fff03037589 */ /* 0x000e2400000e0000 */
[----:B0-----:R-:W-:-:S13]  /*42a0*/  R2UR UR7, R3 ;  /* 0x00000000030772ca */ /* 0x001fda00000e0000 */
[----:B------:R-:W-:-:S03]  /*42b0*/  UISETP.GT.AND UP0, UPT, UR7, 0x7f, UPT ;  /* 0x0000007f0700788c */ /* 0x000fc6000bf04270 */
[----:B------:R-:W-:Y:S01]  /*42c0*/  UMOV UR7, 0x4 ;  /* 0x0000000400077882 */ /* 0x000fe20000000000 */
[----:B------:R-:W-:Y:S02]  /*42d0*/  USEL UR11, URZ, 0x2, !UP0 ;  /* 0x000000023f0b7887 */ /* 0x000fe4000c000000 */
[----:B------:R-:W-:Y:S02]  /*42e0*/  USEL UR10, UR7, 0x2, UP0 ;  /* 0x00000002070a7887 */ /* 0x000fe40008000000 */
[----:B------:R-:W-:Y:S01]  /*42f0*/  USEL UR7, UR7, 0x6, !UP0 ;  /* 0x0000000607077887 */ /* 0x000fe2000c000000 */
[----:B------:R-:W-:Y:S02]  /*4300*/  WARPGROUP.DEPBAR.LE gsb0, 0x0 ;  /* 0x00008000000079c5 */ /* 0x000fe40000010000 */
[----:B------:R-:W-:-:S06]  /*4310*/  WARPGROUP.ARRIVE ;  /* 0x00000000000079c5 */ /* 0x000fcc0000000000 */
[----:B------:R-:W-:Y:S01]  /*4320*/  HGMMA.64x64x16.F32 R24, gdesc[UR20], R24, gsb0 ;  /* 0x00e00000141879f0 */ /* 0x000fe20008000818 */
[----:B------:R-:W-:Y:S02]  /*4330*/  UIADD3 UR20, UR6, 0x4, URZ ;  /* 0x0000000406147890 */ /* 0x000fe4000fffe03f */
[----:B------:R-:W-:Y:S01]  /*4340*/  UIADD3 UR22, UR5, 0x4, URZ ;  /* 0x0000000405167890 */ /* 0x000fe2000fffe03f */
[----:B------:R-:W-:Y:S01]  /*4350*/  UMOV UR21, 0x40000040 ;  /* 0x4000004000157882 */ /* 0x000fe20000000000 */
[----:B------:R-:W-:Y:S01]  /*4360*/  UMOV UR23, 0x40000040 ;  /* 0x4000004000177882 */ /* 0x000fe20000000000 */
        /* <DEDUP_REMOVED lines=94> */
[----:B------:R-:W-:Y:S02]  /*4950*/  UIADD3 UR20, UR11, UR14, URZ ;  /* 0x0000000e0b147290 */ /* 0x000fe4000fffe03f */
[----:B------:R-:W-:Y:S01]  /*4960*/  UIADD3 UR22, UR11, UR15, URZ ;  /* 0x0000000f0b167290 */ /* 0x000fe2000fffe03f */
        /* <DEDUP_REMOVED lines=16> */
[----:B------:R-:W-:Y:S01]  /*4a70*/  UMOV UR14, 0x28 ;  /* 0x00000028000e7882 */ /* 0x000fe20000000000 */
[----:B------:R-:W-:Y:S01]  /*4a80*/  UMOV UR15, 0xa00 ;  /* 0x00000a00000f7882 */ /* 0x000fe20000000000 */
[----:B------:R-:W-:Y:S02]  /*4a90*/  USEL UR14, UR14, 0x26, UP0 ;  /* 0x000000260e0e7887 */ /* 0x000fe40008000000 */
[----:B------:R-:W-:-:S02]  /*4aa0*/  USEL UR15, UR15, 0x980, UP0 ;  /* 0x000009800f0f7887 */ /* 0x000fc40008000000 */
[----:B------:R-:W-:Y:S02]  /*4ab0*/  ULOP3.LUT UR14, UR14, 0x6, URZ, 0xc0, !UPT ;  /* 0x000000060e0e7892 */ /* 0x000fe4000f8ec03f */
[----:B------:R-:W-:Y:S01]  /*4ac0*/  ULOP3.LUT UR15, UR15, 0xa00, URZ, 0xc0, !UPT ;  /* 0x00000a000f0f7892 */ /* 0x000fe2000f8ec03f */
[----:B------:R-:W-:Y:S02]  /*4ad0*/  WARPGROUP.DEPBAR.LE gsb0, 0x0 ;  /* 0x00008000000079c5 */ /* 0x000fe40000010000 */
[----:B------:R-:W-:-:S06]  /*4ae0*/  WARPGROUP.ARRIVE ;  /* 0x00000000000079c5 */ /* 0x000fcc0000000000 */
[----:B------:R-:W-:Y:S01]  /*4af0*/  HGMMA.64x64x16.F32 R24, gdesc[UR20], R24, gsb0 ;  /* 0x00e00000141879f0 */ /* 0x000fe20008000818 */
[----:B------:R-:W-:Y:S02]  /*4b00*/  UIADD3 UR20, UR14, UR15, UR6 ;  /* 0x0000000f0e147290 */ /* 0x000fe4000fffe006 */
[----:B------:R-:W-:Y:S01]  /*4b10*/  UIADD3 UR22, UR14, UR15, UR5 ;  /* 0x0000000f0e167290 */ /* 0x000fe2000fffe005 */
[----:B------:R-:W-:Y:S01]  /*4b20*/  UMOV UR21, 0x40000040 ;  /* 0x4000004000157882 */ /* 0x000fe20000000000 */
[----:B------:R-:W-:Y:S01]  /*4b30*/  UMOV UR23, 0x40000040 ;  /* 0x4000004000177882 */ /* 0x000fe20000000000 */
[----:B------:R-:W-:Y:S02]  /*4b40*/  UIADD3 UR14, UR6, 0xa00, URZ ;  /* 0x00000a00060e7890 */ /* 0x000fe4000fffe03f */
[----:B------:R-:W-:Y:S01]  /*4b50*/  UIADD3 UR15, UR5, 0xa00, URZ ;  /* 0x00000a00050f7890 */ /* 0x000fe2000fffe03f */
        /* <DEDUP_REMOVED lines=86> */
[----:B------:R-:W-:Y:S02]  /*50c0*/  UMOV UR10, 0x1000 ;  /* 0x00001000000a7882 */ /* 0x000fe40000000000 */
[----:B------:R-:W-:-:S04]  /*50d0*/  USEL UR10, UR10, 0xf80, UP0 ;  /* 0x00000f800a0a7887 */ /* 0x000fc80008000000 */
[----:B------:R-:W-:Y:S01]  /*50e0*/  ULOP3.LUT UR10, UR10, 0x1e00, URZ, 0xc0, !UPT ;  /* 0x00001e000a0a7892 */ /* 0x000fe2000f8ec03f */
        /* <DEDUP_REMOVED lines=17> */
[----:B------:R-:W-:Y:S02]  /*5200*/  WARPGROUP.DEPBAR.LE gsb0, 0x0 ;  /* 0x00008000000079c5 */ /* 0x000fe40000010000 */
[----:B------:R-:W-:-:S06]  /*5210*/  WARPGROUP.ARRIVE ;  /* 0x00000000000079c5 */ /* 0x000fcc0000000000 */
[----:B------:R-:W-:Y:S03]  /*5220*/  HGMMA.64x64x16.F32 R24, gdesc[UR20], R24, gsb0 ;  /* 0x00e00000141879f0 */ /* 0x000fe60008000818 */
[----:B------:R-:W-:Y:S02]  /*5230*/  WARPGROUP.DEPBAR.LE gsb0, 0x0 ;  /* 0x00008000000079c5 */ /* 0x000fe40000010000 */
[----:B------:R-:W-:Y:S05]  /*5240*/  @!P0 BRA `(.L_x_1017) ;  /* 0x0000000000048947 */ /* 0x000fea0003800000 */
[----:B------:R-:W-:Y:S01]  /*5250*/  BPT.TRAP 0x1 ;  /* 0x000000040000795c */ /* 0x000fe20000300000 */
.L_x_1017:
[----:B------:R-:W5:Y:S01]  /*5260*/  LDL R6, [R1+0x4] ;  /* 0x0000040001067983 */ /* 0x000f620000100800 */
[----:B------:R-:W-:Y:S01]  /*5270*/  ULDC UR5, c[0x0][0xad0] ;  /* 0x0002b40000057ab9 */ /* 0x000fe20000000800 */
[----:B------:R-:W-:Y:S02]  /*5280*/  IMAD R153, R23, -0x40, R153 ;  /* 0xffffffc017997824 */ /* 0x000fe400078e0299 */
        /* <DEDUP_REMOVED lines=36> */
[----:B------:R-:W-:Y:S01]  /*54d0*/  ULDC UR18, c[0x0][0xa80] ;  /* 0x0002a00000127ab9 */ /* 0x000fe20000000800 */
[----:B------:R-:W-:Y:S01]  /*54e0*/  R2UR UR5, R5 ;  /* 0x00000000050572ca */ /* 0x000fe200000e0000 */
[----:B------:R-:W0:Y:S01]  /*54f0*/  MUFU.TANH R32, R32 ;  /* 0x0000002000207308 */ /* 0x000e220000002400 */
[----:B------:R-:W-:Y:S01]  /*5500*/  ULOP3.LUT UR43, UR43, 0x2000000, URZ, 0xfc, !UPT ;  /* 0x020000002b2b7892 */ /* 0x000fe2000f8efc3f */
[----:B------:R-:W-:Y:S01]  /*5510*/  UMOV UR11, 0x40000040 ;  /* 0x40000040000b7882 */ /* 0x000fe20000000000 */
[----:B------:R-:W-:-:S02]  /*5520*/  UMOV UR15, 0x40000040 ;  /* 0x40000040000f7882 */ /* 0x000fc40000000000 */
[----:B------:R-:W-:-:S03]  /*5530*/  ULEA UR10, UR36, UR43, 0xc ;  /* 0x0000002b240a7291 */ /* 0x000fc6000f8e603f */
[----:B------:R-:W0:Y:S01]  /*5540*/  MUFU.TANH R3, R26 ;  /* 0x0000001a00037308 */ /* 0x000e220000002400 */
[----:B------:R-:W-:-:S03]  /*5550*/  UIADD3 UR14, UR10, 0x80, URZ ;  /* 0x000000800a0e7890 */ /* 0x000fc6000fffe03f */
[----:B------:R-:W-:-:S04]  /*5560*/  UIADD3 UR5, UR5, 0x38840, URZ ;  /* 0x0003884005057890 */ /* 0x000fc8000fffe03f */
[----:B------:R-:W0:Y:S01]  /*5570*/  MUFU.TANH R33, R33 ;  /* 0x0000002100217308 */ /* 0x000e220000002400 */
[----:B------:R-:W-:-:S07]  /*5580*/  UPRMT UR5, UR40, 0x654, UR5 ;  /* 0x0000065428057896 */ /* 0x000fce0008000005 */
[----:B-1234-:R-:W1:Y:S02]  /*5590*/  MUFU.TANH R4, R27 ;  /* 0x0000001b00047308 */ /* 0x01ee640000002400 */
[----:B------:R-:W-:Y:S06]  /*55a0*/  SYNCS.ARRIVE.TRANS64.RED.A1T0 RZ, [UR5], RZ ;  /* 0x000000ffffff79a7 */ /* 0x000fec0008100405 */
[----:B------:R-:W2:Y:S08]  /*55b0*/  MUFU.TANH R36, R36 ;  /* 0x0000002400247308 */ /* 0x000eb00000002400 */
[----:B------:R-:W3:Y:S08]  /*55c0*/  MUFU.TANH R8, R30 ;  /* 0x0000001e00087308 */ /* 0x000ef00000002400 */
[----:B------:R-:W4:Y:S08]  /*55d0*/  MUFU.TANH R37, R37 ;  /* 0x0000002500257308 */ /* 0x000f300000002400 */
        /* <DEDUP_REMOVED lines=20> */
[----:B------:R-:W4:Y:S01]  /*5720*/  MUFU.TANH R55, R55 ;  /* 0x0000003700377308 */ /* 0x000f220000002400 */
[----:B-----5:R-:W-:Y:S01]  /*5730*/  IADD3 R153, -R6, 0x40, R153 ;  /* 0x0000004006997810 */ /* 0x020fe20007ffe199 */
[----:B------:R-:W-:Y:S03]  /*5740*/  BAR.SYNC.DEFER_BLOCKING 0xf, 0x100 ;  /* 0x03c4000000007b1d */ /* 0x000fe60000010000 */
[----:B------:R-:W-:-:S02]  /*5750*/  ISETP.GT.AND P5, PT, R153, RZ, PT ;  /* 0x000000ff9900720c */ /* 0x000fc40003fa4270 */
[C---:B------:R-:W-:Y:S02]  /*5760*/  ISETP.GT.AND P4, PT, R153.reuse, 0x1, PT ;  /* 0x000000019900780c */ /* 0x040fe40003f84270 */
[----:B------:R-:W-:Y:S02]  /*5770*/  ISETP.GT.AND P3, PT, R153, 0x8, PT ;  /* 0x000000089900780c */ /* 0x000fe40003f64270 */
[----:B0-----:R-:W-:Y:S02]  /*5780*/  FSEL R24, R24, -INF , P5 ;  /* 0xff80000018187808 */ /* 0x001fe40002800000 */
[----:B------:R-:W-:Y:S02]  /*5790*/  FSEL R25, R25, -INF , P4 ;  /* 0xff80000019197808 */ /* 0x000fe40002000000 */
[----:B------:R-:W-:Y:S02]  /*57a0*/  ISETP.GT.AND P2, PT, R153, 0x9, PT ;  /* 0x000000099900780c */ /* 0x000fe40003f44270 */
[----:B------:R-:W-:-:S02]  /*57b0*/  FSEL R28, R28, -INF , P3 ;  /* 0xff8000001c1c7808 */ /* 0x000fc40001800000 */
[----:B------:R-:W-:Y:S02]  /*57c0*/  FMNMX.FTZ R7, R24, R25, !PT ;  /* 0x0000001918077209 */ /* 0x000fe40007810000 */
[----:B------:R-:W-:Y:S02]  /*57d0*/  ISETP.GT.AND P1, PT, R153, 0x10, PT ;  /* 0x000000109900780c */ /* 0x000fe40003f24270 */
[----:B------:R-:W-:Y:S02]  /*57e0*/  FSEL R29, R29, -INF , P2 ;  /* 0xff8000001d1d7808 */ /* 0x000fe40001000000 */
[----:B------:R-:W-:Y:S02]  /*57f0*/  FMNMX.FTZ R6, R28, R7, !PT ;  /* 0x000000071c067209 */ /* 0x000fe40007810000 */
[----:B------:R-:W-:Y:S02]  /*5800*/  ISETP.GT.AND P6, PT, R153, 0x11, PT ;  /* 0x000000119900780c */ /* 0x000fe40003fc4270 */
[----:B------:R-:W-:-:S02]  /*5810*/  FSEL R32, R32, -INF , P1 ;  /* 0xff80000020207808 */ /* 0x000fc40000800000 */
[----:B------:R-:W-:Y:S02]  /*5820*/  FMNMX.FTZ R7, R29, R6, !PT ;  /* 0x000000061d077209 */ /* 0x000fe40007810000 */
[----:B------:R-:W-:Y:S02]  /*5830*/  FSEL R3, R3, -INF , P5 ;  /* 0xff80000003037808 */ /* 0x000fe40002800000 */
[----:B------:R-:W-:Y:S02]  /*5840*/  ISETP.GT.AND P5, PT, R153, 0x18, PT ;  /* 0x000000189900780c */ /* 0x000fe40003fa4270 */
[----:B------:R-:W-:Y:S02]  /*5850*/  FSEL R33, R33, -INF , P6 ;  /* 0xff80000021217808 */ /* 0x000fe40003000000 */
[----:B------:R-:W-:Y:S02]  /*5860*/  FMNMX.FTZ R6, R32, R7, !PT ;  /* 0x0000000720067209 */ /* 0x000fe40007810000 */
[----:B-1----:R-:W-:-:S02]  /*5870*/  FSEL R4, R4, -INF , P4 ;  /* 0xff80000004047808 */ /* 0x002fc40002000000 */
[----:B------:R-:W-:Y:S02]  /*5880*/  ISETP.GT.AND P4, PT, R153, 0x19, PT ;  /* 0x000000199900780c */ /* 0x000fe40003f84270 */
[----:B--2---:R-:W-:Y:S02]  /*5890*/  FSEL R36, R36, -INF , P5 ;  /* 0xff80000024247808 */ /* 0x004fe40002800000 */
[----:B------:R-:W-:Y:S02]  /*58a0*/  FMNMX.FTZ R7, R33, R6, !PT ;  /* 0x0000000621077209 */ /* 0x000fe40007810000 */
[----:B---3--:R-:W-:Y:S02]  /*58b0*/  FSEL R8, R8, -INF , P3 ;  /* 0xff80000008087808 */ /* 0x008fe40001800000 */
[----:B------:R-:W-:Y:S02]  /*58c0*/  ISETP.GT.AND P3, PT, R153, 0x20, PT ;  /* 0x000000209900780c */ /* 0x000fe40003f64270 */
[----:B----4-:R-:W-:-:S02]  /*58d0*/  FSEL R37, R37, -INF , P4 ;  /* 0xff80000025257808 */ /* 0x010fc40002000000 */
[----:B------:R-:W-:Y:S02]  /*58e0*/  FMNMX.FTZ R6, R36, R7, !PT ;  /* 0x0000000724067209 */ /* 0x000fe40007810000 */
[----:B------:R-:W-:Y:S02]  /*58f0*/  FSEL R9, R9, -INF , P2 ;  /* 0xff80000009097808 */ /* 0x000fe40001000000 */
[----:B------:R-:W-:Y:S02]  /*5900*/  ISETP.GT.AND P2, PT, R153, 0x21, PT ;  /* 0x000000219900780c */ /* 0x000fe40003f44270 */
[----:B------:R-:W-:Y:S02]  /*5910*/  FSEL R40, R40, -INF , P3 ;  /* 0xff80000028287808 */ /* 0x000fe40001800000 */
[----:B------:R-:W-:Y:S02]  /*5920*/  FMNMX.FTZ R7, R37, R6, !PT ;  /* 0x0000000625077209 */ /* 0x000fe40007810000 */
[----:B------:R-:W-:-:S02]  /*5930*/  FSEL R10, R10, -INF , P1 ;  /* 0xff8000000a0a7808 */ /* 0x000fc40000800000 */
[----:B------:R-:W-:Y:S02]  /*5940*/  ISETP.GT.AND P1, PT, R153, 0x28, PT ;  /* 0x000000289900780c */ /* 0x000fe40003f24270 */
[----:B------:R-:W-:Y:S02]  /*5950*/  FSEL R41, R41, -INF , P2 ;  /* 0xff80000029297808 */ /* 0x000fe40001000000 */
[----:B------:R-:W-:Y:S02]  /*5960*/  FMNMX.FTZ R6, R40, R7, !PT ;  /* 0x0000000728067209 */ /* 0x000fe40007810000 */
[----:B------:R-:W-:Y:S02]  /*5970*/  FSEL R11, R11, -INF , P6 ;  /* 0xff8000000b0b7808 */ /* 0x000fe40003000000 */
[----:B------:R-:W-:Y:S02]  /*5980*/  ISETP.GT.AND P6, PT, R153, 0x29, PT ;  /* 0x000000299900780c */ /* 0x000fe40003fc4270 */
[----:B------:R-:W-:-:S02]  /*5990*/  FSEL R44, R44, -INF , P1 ;  /* 0xff8000002c2c7808 */ /* 0x000fc40000800000 */
        /* <DEDUP_REMOVED lines=18> */
[----:B------:R-:W-:Y:S02]  /*5ac0*/  FMNMX.FTZ R6, R52, R7, !PT ;  /* 0x0000000734067209 */ /* 0x000fe40007810000 */
[----:B------:R-:W-:Y:S02]  /*5ad0*/  FSEL R46, R46, -INF , P1 ;  /* 0xff8000002e2e7808 */ /* 0x000fe40000800000 */
[----:B------:R-:W-:Y:S02]  /*5ae0*/  FMNMX.FTZ R14, R53, R6, !PT ;  /* 0x00000006350e7209 */ /* 0x000fe40007810000 */
[----:B------:R-:W-:Y:S02]  /*5af0*/  FSEL R47, R47, -INF , P6 ;  /* 0xff8000002f2f7808 */ /* 0x000fe40003000000 */
[----:B------:R-:W-:Y:S01]  /*5b00*/  FSEL R50, R50, -INF , P5 ;  /* 0xff80000032327808 */ /* 0x000fe20002800000 */
[----:B------:R-:W0:Y:S01]  /*5b10*/  SHFL.BFLY PT, R7, R14, 0x2, 0x1f ;  /* 0x0c401f000e077f89 */ /* 0x000e2200000e0000 */
[----:B------:R-:W-:-:S02]  /*5b20*/  FSEL R51, R51, -INF , P4 ;  /* 0xff80000033337808 */ /* 0x000fc40002000000 */
[----:B------:R-:W-:Y:S02]  /*5b30*/  FSEL R54, R54, -INF , P3 ;  /* 0xff80000036367808 */ /* 0x000fe40001800000 */
[----:B------:R-:W-:Y:S02]  /*5b40*/  FSEL R55, R55, -INF , P2 ;  /* 0xff80000037377808 */ /* 0x000fe40001000000 */
[----:B0-----:R-:W-:Y:S02]  /*5b50*/  FMNMX.FTZ R15, R14, R7, !PT ;  /* 0x000000070e0f7209 */ /* 0x001fe40007810000 */
[----:B------:R-:W-:-:S03]  /*5b60*/  FMNMX.FTZ R7, R3, R4, !PT ;  /* 0x0000000403077209 */ /* 0x000fc60007810000 */
[----:B------:R-:W0:Y:S01]  /*5b70*/  SHFL.BFLY PT, R20, R15, 0x1, 0x1f ;  /* 0x0c201f000f147f89 */ /* 0x000e2200000e0000 */
[----:B------:R-:W-:-:S04]  /*5b80*/  FMNMX.FTZ R6, R8, R7, !PT ;  /* 0x0000000708067209 */ /* 0x000fc80007810000 */
[----:B------:R-:W-:-:S04]  /*5b90*/  FMNMX.FTZ R7, R9, R6, !PT ;  /* 0x0000000609077209 */ /* 0x000fc80007810000 */
[----:B------:R-:W-:-:S04]  /*5ba0*/  FMNMX.FTZ R6, R10, R7, !PT ;  /* 0x000000070a067209 */ /* 0x000fc80007810000 */
[----:B------:R-:W-:-:S04]  /*5bb0*/  FMNMX.FTZ R7, R11, R6, !PT ;  /* 0x000000060b077209 */ /* 0x000fc80007810000 */
[----:B------:R-:W-:-:S04]  /*5bc0*/  FMNMX.FTZ R14, R12, R7, !PT ;  /* 0x000000070c0e7209 */ /* 0x000fc80007810000 */
[----:B------:R-:W-:Y:S02]  /*5bd0*/  FMNMX.FTZ R7, R13, R14, !PT ;  /* 0x0000000e0d077209 */ /* 0x000fe40007810000 */
[----:B0-----:R-:W-:Y:S02]  /*5be0*/  FMNMX.FTZ R6, R15, R20, !PT ;  /* 0x000000140f067209 */ /* 0x001fe40007810000 */
[----:B------:R-:W-:Y:S02]  /*5bf0*/  FMNMX.FTZ R14, R42, R7, !PT ;  /* 0x000000072a0e7209 */ /* 0x000fe40007810000 */
        /* <DEDUP_REMOVED lines=24> */
[----:B------:R-:W1:Y:S01]  /*5d80*/  SHFL.BFLY PT, R7, R14, 0x2, 0x1f ;  /* 0x0c401f000e077f89 */ /* 0x000e6200000e0000 */
[--C-:B------:R-:W-:Y:S01]  /*5d90*/  FFMA.FTZ R48, R48, UR18, -R20.reuse ;  /* 0x0000001230307c23 */ /* 0x100fe20008010814 */
[--C-:B------:R-:W-:Y:S01]  /*5da0*/  FFMA.FTZ R49, R49, UR18, -R20.reuse ;  /* 0x0000001231317c23 */ /* 0x100fe20008010814 */
[--C-:B------:R-:W-:Y:S01]  /*5db0*/  FFMA.FTZ R52, R52, UR18, -R20.reuse ;  /* 0x0000001234347c23 */ /* 0x100fe20008010814 */
[----:B------:R-:W-:Y:S01]  /*5dc0*/  MUFU.EX2 R28, R28 ;  /* 0x0000001c001c7308 */ /* 0x000fe20000000800 */
[----:B------:R-:W-:-:S07]  /*5dd0*/  FFMA.FTZ R20, R53, UR18, -R20 ;  /* 0x0000001235147c23 */ /* 0x000fce0008010814 */
[----:B------:R-:W2:Y:S01]  /*5de0*/  MUFU.EX2 R29, R29 ;  /* 0x0000001d001d7308 */ /* 0x000ea20000000800 */
[----:B0-----:R-:W-:Y:S01]  /*5df0*/  FADD.FTZ R21, R24, R25 ;  /* 0x0000001918157221 */ /* 0x001fe20000010000 */
[----:B------:R-:W-:-:S06]  /*5e00*/  F2FP.F16.F32.PACK_AB R152, R25, R24 ;  /* 0x000000181998723e */ /* 0x000fcc00000000ff */
[----:B------:R-:W-:Y:S01]  /*5e10*/  MUFU.EX2 R32, R32 ;  /* 0x0000002000207308 */ /* 0x000fe20000000800 */
[----:B-1----:R-:W-:-:S07]  /*5e20*/  FMNMX.FTZ R15, R14, R7, !PT ;  /* 0x000000070e0f7209 */ /* 0x002fce0007810000 */
[----:B------:R-:W0:Y:S01]  /*5e30*/  MUFU.EX2 R33, R33 ;  /* 0x0000002100217308 */ /* 0x000e220000000800 */
[----:B------:R-:W1:Y:S01]  /*5e40*/  SHFL.BFLY PT, R14, R15, 0x1, 0x1f ;  /* 0x0c201f000f0e7f89 */ /* 0x000e6200000e0000 */
[----:B--2---:R-:W-:-:S06]  /*5e50*/  F2FP.F16.F32.PACK_AB R154, R29, R28 ;  /* 0x0000001c1d9a723e */ /* 0x004fcc00000000ff */
[----:B------:R-:W-:Y:S08]  /*5e60*/  MUFU.EX2 R36, R36 ;  /* 0x0000002400247308 */ /* 0x000ff00000000800 */
[----:B------:R-:W2:Y:S01]  /*5e70*/  MUFU.EX2 R37, R37 ;  /* 0x0000002500257308 */ /* 0x000ea20000000800 */
[----:B0-----:R-:W-:-:S07]  /*5e80*/  F2FP.F16.F32.PACK_AB R156, R33, R32 ;  /* 0x00000020219c723e */ /* 0x001fce00000000ff */
[----:B------:R-:W-:Y:S01]  /*5e90*/  MUFU.EX2 R40, R40 ;  /* 0x0000002800287308 */ /* 0x000fe20000000800 */
[----:B-1----:R-:W-:-:S04]  /*5ea0*/  FMNMX.FTZ R7, R15, R14, !PT ;  /* 0x0000000e0f077209 */ /* 0x002fc80007810000 */
[C---:B------:R-:W-:Y:S01]  /*5eb0*/  FSETP.NEU.FTZ.AND P1, PT, R7.reuse, -INF , PT ;  /* 0xff8000000700780b */ /* 0x040fe20003f3d000 */
[----:B------:R-:W-:Y:S02]  /*5ec0*/  FMUL.FTZ R14, R7, UR18 ;  /* 0x00000012070e7c20 */ /* 0x000fe40008410000 */
[----:B------:R0:W-:Y:S01]  /*5ed0*/  MUFU.EX2 R15, R20 ;  /* 0x00000014000f7308 */ /* 0x0001e20000000800 */
[----:B--2---:R-:W-:Y:S02]  /*5ee0*/  F2FP.F16.F32.PACK_AB R158, R37, R36 ;  /* 0x00000024259e723e */ /* 0x004fe400000000ff */
        /* <DEDUP_REMOVED lines=10> */
[----:B0-----:R-:W-:Y:S01]  /*5f90*/  FADD.FTZ R20, R28, R21 ;  /* 0x000000151c147221 */ /* 0x001fe20000010000 */
[--C-:B------:R-:W-:Y:S01]  /*5fa0*/  FFMA.FTZ R42, R42, UR18, -R14.reuse ;  /* 0x000000122a2a7c23 */ /* 0x100fe2000801080e */
[--C-:B------:R-:W-:Y:S01]  /*5fb0*/  FFMA.FTZ R43, R43, UR18, -R14.reuse ;  /* 0x000000122b2b7c23 */ /* 0x100fe2000801080e */
[----:B------:R-:W-:Y:S01]  /*5fc0*/  FFMA.FTZ R46, R46, UR18, -R14 ;  /* 0x000000122e2e7c23 */ /* 0x000fe2000801080e */
[----:B------:R-:W-:Y:S01]  /*5fd0*/  FADD.FTZ R21, R29, R20 ;  /* 0x000000141d157221 */ /* 0x000fe20000010000 */
[----:B------:R-:W0:Y:S01]  /*5fe0*/  MUFU.EX2 R4, R4 ;  /* 0x0000000400047308 */ /* 0x000e220000000800 */
[--C-:B------:R-:W-:Y:S01]  /*5ff0*/  FFMA.FTZ R47, R47, UR18, -R14.reuse ;  /* 0x000000122f2f7c23 */ /* 0x100fe2000801080e */
[--C-:B------:R-:W-:Y:S01]  /*6000*/  FFMA.FTZ R50, R50, UR18, -R14.reuse ;  /* 0x0000001232327c23 */ /* 0x100fe2000801080e */
[----:B------:R-:W-:Y:S01]  /*6010*/  FADD.FTZ R20, R32, R21 ;  /* 0x0000001520147221 */ /* 0x000fe20000010000 */
[--C-:B------:R-:W-:Y:S01]  /*6020*/  FFMA.FTZ R51, R51, UR18, -R14.reuse ;  /* 0x0000001233337c23 */ /* 0x100fe2000801080e */
[--C-:B------:R-:W-:Y:S01]  /*6030*/  FFMA.FTZ R54, R54, UR18, -R14.reuse ;  /* 0x0000001236367c23 */ /* 0x100fe2000801080e */
[----:B------:R-:W-:Y:S01]  /*6040*/  FFMA.FTZ R14, R55, UR18, -R14 ;  /* 0x00000012370e7c23 */ /* 0x000fe2000801080e */
[----:B------:R-:W-:Y:S01]  /*6050*/  FADD.FTZ R21, R33, R20 ;  /* 0x0000001421157221 */ /* 0x000fe20000010000 */
[----:B------:R-:W1:Y:S03]  /*6060*/  MUFU.EX2 R8, R8 ;  /* 0x0000000800087308 */ /* 0x000e660000000800 */
[----:B------:R-:W-:-:S05]  /*6070*/  FADD.FTZ R20, R36, R21 ;  /* 0x0000001524147221 */ /* 0x000fca0000010000 */
[----:B------:R-:W2:Y:S01]  /*6080*/  MUFU.EX2 R9, R9 ;  /* 0x0000000900097308 */ /* 0x000ea20000000800 */
[----:B0-----:R-:W-:Y:S01]  /*6090*/  FADD.FTZ R27, R3, R4 ;  /* 0x00000004031b7221 */ /* 0x001fe20000010000 */
[----:B------:R-:W-:Y:S01]  /*60a0*/  F2FP.F16.F32.PACK_AB R153, R4, R3 ;  /* 0x000000030499723e */ /* 0x000fe200000000ff */
[----:B------:R-:W-:-:S05]  /*60b0*/  FADD.FTZ R3, R37, R20 ;  /* 0x0000001425037221 */ /* 0x000fca0000010000 */
[----:B------:R-:W0:Y:S01]  /*60c0*/  MUFU.EX2 R10, R10 ;  /* 0x0000000a000a7308 */ /* 0x000e220000000800 */
[----:B-1----:R-:W-:-:S07]  /*60d0*/  FADD.FTZ R26, R8, R27 ;  /* 0x0000001b081a7221 */ /* 0x002fce0000010000 */
[----:B------:R-:W1:Y:S01]  /*60e0*/  MUFU.EX2 R11, R11 ;  /* 0x0000000b000b7308 */ /* 0x000e620000000800 */
[C---:B--2---:R-:W-:Y:S01]  /*60f0*/  FADD.FTZ R27, R9.reuse, R26 ;  /* 0x0000001a091b7221 */ /* 0x044fe20000010000 */
[----:B------:R-:W-:-:S05]  /*6100*/  F2FP.F16.F32.PACK_AB R155, R9, R8 ;  /* 0x00000008099b723e */ /* 0x000fca00000000ff */
[----:B------:R2:W-:Y:S01]  /*6110*/  STSM.16.M88.4 [R184+0x36400], R152 ;  /* 0x03640098b8007844 */ /* 0x0005e20000000200 */
[----:B------:R-:W3:Y:S01]  /*6120*/  MUFU.EX2 R12, R12 ;  /* 0x0000000c000c7308 */ /* 0x000ee20000000800 */
[----:B0-----:R-:W-:-:S07]  /*6130*/  FADD.FTZ R24, R10, R27 ;  /* 0x0000001b0a187221 */ /* 0x001fce0000010000 */
[----:B------:R-:W0:Y:S01]  /*6140*/  MUFU.EX2 R13, R13 ;  /* 0x0000000d000d7308 */ /* 0x000e220000000800 */
[C---:B-1----:R-:W-:Y:S01]  /*6150*/  FADD.FTZ R25, R11.reuse, R24 ;  /* 0x000000180b197221 */ /* 0x042fe20000010000 */
[----:B------:R-:W-:-:S06]  /*6160*/  F2FP.F16.F32.PACK_AB R157, R11, R10 ;  /* 0x0000000a0b9d723e */ /* 0x000fcc00000000ff */
[----:B------:R-:W1:Y:S01]  /*6170*/  MUFU.EX2 R42, R42 ;  /* 0x0000002a002a7308 */ /* 0x000e620000000800 */
[----:B---3--:R-:W-:-:S07]  /*6180*/  FADD.FTZ R4, R12, R25 ;  /* 0x000000190c047221 */ /* 0x008fce0000010000 */
[----:B------:R-:W3:Y:S01]  /*6190*/  MUFU.EX2 R41, R41 ;  /* 0x0000002900297308 */ /* 0x000ee20000000800 */
[C---:B0-----:R-:W-:Y:S01]  /*61a0*/  FADD.FTZ R9, R13.reuse, R4 ;  /* 0x000000040d097221 */ /* 0x041fe20000010000 */
[----:B------:R-:W-:Y:S01]  /*61b0*/  FADD.FTZ R4, R40, R3 ;  /* 0x0000000328047221 */ /* 0x000fe20000010000 */
[----:B------:R-:W-:-:S05]  /*61c0*/  F2FP.F16.F32.PACK_AB R159, R13, R12 ;  /* 0x0000000c0d9f723e */ /* 0x000fca00000000ff */
[----:B------:R-:W0:Y:S01]  /*61d0*/  MUFU.EX2 R43, R43 ;  /* 0x0000002b002b7308 */ /* 0x000e220000000800 */
[----:B-1----:R-:W-:Y:S01]  /*61e0*/  FADD.FTZ R8, R42, R9 ;  /* 0x000000092a087221 */ /* 0x002fe20000010000 */
[----:B------:R2:W-:Y:S06]  /*61f0*/  STSM.16.M88.4 [R185], R156 ;  /* 0x0000009cb9007844 */ /* 0x0005ec0000000200 */
[----:B------:R-:W1:Y:S01]  /*6200*/  MUFU.EX2 R44, R44 ;  /* 0x0000002c002c7308 */ /* 0x000e620000000800 */
[C---:B---3--:R-:W-:Y:S01]  /*6210*/  FADD.FTZ R3, R41.reuse, R4 ;  /* 0x0000000429037221 */ /* 0x048fe20000010000 */
[----:B------:R-:W-:-:S06]  /*6220*/  F2FP.F16.F32.PACK_AB R160, R41, R40 ;  /* 0x0000002829a0723e */ /* 0x000fcc00000000ff */
[----:B------:R-:W3:Y:S01]  /*6230*/  MUFU.EX2 R46, R46 ;  /* 0x0000002e002e7308 */ /* 0x000ee20000000800 */
[C---:B0-----:R-:W-:Y:S01]  /*6240*/  FADD.FTZ R9, R43.reuse, R8 ;  /* 0x000000082b097221 */ /* 0x041fe20000010000 */
[----:B------:R-:W-:-:S06]  /*6250*/  F2FP.F16.F32.PACK_AB R161, R43, R42 ;  /* 0x0000002a2ba1723e */ /* 0x000fcc00000000ff */
[----:B------:R-:W0:Y:S01]  /*6260*/  MUFU.EX2 R45, R45 ;  /* 0x0000002d002d7308 */ /* 0x000e220000000800 */
[----:B-1----:R-:W-:-:S07]  /*6270*/  FADD.FTZ R4, R44, R3 ;  /* 0x000000032c047221 */ /* 0x002fce0000010000 */
[----:B------:R-:W1:Y:S01]  /*6280*/  MUFU.EX2 R47, R47 ;  /* 0x0000002f002f7308 */ /* 0x000e620000000800 */
[----:B---3--:R-:W-:-:S07]  /*6290*/  FADD.FTZ R8, R46, R9 ;  /* 0x000000092e087221 */ /* 0x008fce0000010000 */
        /* <DEDUP_REMOVED lines=18> */
[----:B0-----:R-:W-:Y:S01]  /*63c0*/  FADD.FTZ R4, R52, R3 ;  /* 0x0000000334047221 */ /* 0x001fe20000010000 */
[----:B------:R-:W-:-:S03]  /*63d0*/  F2FP.F16.F32.PACK_AB R166, R15, R52 ;  /* 0x000000340fa6723e */ /* 0x000fc600000000ff */
[----:B------:R-:W-:Y:S01]  /*63e0*/  FADD.FTZ R3, R15, R4 ;  /* 0x000000040f037221 */ /* 0x000fe20000010000 */
[----:B-1----:R-:W-:-:S04]  /*63f0*/  FADD.FTZ R8, R54, R9 ;  /* 0x0000000936087221 */ /* 0x002fc80000010000 */
[C---:B---3--:R-:W-:Y:S01]  /*6400*/  FADD.FTZ R4, R167.reuse, R8 ;  /* 0x00000008a7047221 */ /* 0x048fe20000010000 */
[----:B------:R-:W-:-:S05]  /*6410*/  F2FP.F16.F32.PACK_AB R167, R167, R54 ;  /* 0x00000036a7a7723e */ /* 0x000fca00000000ff */
[----:B------:R2:W-:Y:S01]  /*6420*/  STSM.16.M88.4 [R186], R164 ;  /* 0x000000a4ba007844 */ /* 0x0005e20000000200 */
[----:B------:R-:W-:-:S06]  /*6430*/  WARPGROUP.ARRIVE ;  /* 0x00000000000079c5 */ /* 0x000fcc0000000000 */
[----:B------:R-:W-:Y:S01]  /*6440*/  HGMMA.64x256x16.F32 R24, R152, gdesc[UR8].tnspB, RZ, !UPT, gsb0 ;  /* 0x43e0000898187df0 */ /* 0x000fe2000c0008ff */
        /* <DEDUP_REMOVED lines=17> */
[----:B------:R0:W-:Y:S06]  /*6560*/  MEMBAR.ALL.CTA ;  /* 0x0000000000007992 */ /* 0x0001ec0000008000 */
[----:B0-----:R-:W0:Y:S02]  /*6570*/  FENCE.VIEW.ASYNC.S ;  /* 0x00000000000073c6 */ /* 0x001e240000000000 */
[----:B0-----:R-:W-:Y:S01]  /*6580*/  NOP ;  /* 0x0000000000007918 */ /* 0x001fe20000000000 */
[----:B------:R-:W-:Y:S06]  /*6590*/  BAR.ARV 0xe, 0x100 ;  /* 0x0384000000007b1d */ /* 0x000fec0000002000 */
[----:B--2---:R-:W-:Y:S05]  /*65a0*/  @!P0 BRA `(.L_x_1018) ;  /* 0x0000000000048947 */ /* 0x004fea0003800000 */
[----:B------:R-:W-:Y:S01]  /*65b0*/  BPT.TRAP 0x1 ;  /* 0x000000040000795c */ /* 0x000fe20000300000 */
.L_x_1018:
[----:B------:R-:W-:Y:S01]  /*65c0*/  R2UR UR5, R5 ;  /* 0x00000000050572ca */ /* 0x000fe200000e0000 */
[----:B------:R-:W-:-:S05]  /*65d0*/  VIADD R5, R23, 0xfffffffe ;  /* 0xfffffffe17057836 */ /* 0x000fca0000000000 */
[----:B------:R-:W-:-:S07]  /*65e0*/  ISETP.GE.AND P1, PT, R5, R18, PT ;  /* 0x000000120500720c */ /* 0x000fce0003f26270 */
[----:B------:R-:W-:-:S04]  /*65f0*/  UIADD3 UR5, UR5, 0x38860, URZ ;  /* 0x0003886005057890 */ /* 0x000fc8000fffe03f */
[----:B------:R-:W-:-:S09]  /*6600*/  UPRMT UR5, UR40, 0x654, UR5 ;  /* 0x0000065428057896 */ /* 0x000fd20008000005 */
[----:B------:R-:W-:Y:S01]  /*6610*/  SYNCS.ARRIVE.TRANS64.RED.A1T0 RZ, [UR5], RZ ;  /* 0x000000ffffff79a7 */ /* 0x000fe20008100405 */
[----:B------:R-:W-:Y:S05]  /*6620*/  @!P1 BRA `(.L_x_1019) ;  /* 0x0000002c00849947 */ /* 0x000fea0003800000 */
[----:B------:R-:W-:Y:S01]  /*6630*/  IMAD.MOV.U32 R8, RZ, RZ, R7 ;  /* 0x000000ffff087224 */ /* 0x000fe200078e0007 */
[----:B------:R-:W-:Y:S01]  /*6640*/  UMOV UR7, UR36 ;  /* 0x0000002400077c82 */ /* 0x000fe20008000000 */
[----:B------:R-:W-:-:S07]  /*6650*/  IMAD.MOV.U32 R9, RZ, RZ, R6 ;  /* 0x000000ffff097224 */ /* 0x000fce00078e0006 */
.L_x_1030:
[----:B------:R-:W-:Y:S01]  /*6660*/  UIADD3 UR36, UR7, 0x1, URZ ;  /* 0x0000000107247890 */ /* 0x000fe2000fffe03f */
[C---:B------:R-:W-:Y:S01]  /*6670*/  ISETP.GT.AND P1, PT, R5.reuse, R18, PT ;  /* 0x000000120500720c */ /* 0x040fe20003f24270 */
[----:B------:R-:W-:Y:S02]  /*6680*/  VIADD R5, R5, 0xffffffff ;  /* 0xffffffff05057836 */ /* 0x000fe40000000000 */
[----:B------:R-:W-:-:S04]  /*6690*/  UISETP.NE.AND UP0, UPT, UR36, 0x2, UPT ;  /* 0x000000022400788c */ /* 0x000fc8000bf05270 */
[----:B------:R-:W-:Y:S02]  /*66a0*/  USEL UR5, URZ, 0x1, UP0 ;  /* 0x000000013f057887 */ /* 0x000fe40008000000 */
[----:B------:R-:W-:-:S04]  /*66b0*/  USEL UR36, UR36, URZ, UP0 ;  /* 0x0000003f24247287 */ /* 0x000fc80008000000 */
[----:B------:R-:W-:Y:S01]  /*66c0*/  LOP3.LUT R2, R2, UR5, RZ, 0x3c, !PT ;  /* 0x0000000502027c12 */ /* 0x000fe2000f8e3cff */
[----:B------:R-:W-:Y:S07]  /*66d0*/  @!P0 BRA `(.L_x_1020) ;  /* 0x0000000000048947 */ /* 0x000fee0003800000 */
[----:B------:R-:W-:Y:S01]  /*66e0*/  BPT.TRAP 0x1 ;  /* 0x000000040000795c */ /* 0x000fe20000300000 */
.L_x_1020:
[----:B------:R-:W-:Y:S01]  /*66f0*/  ULEA UR5, UR36, UR41, 0x3 ;  /* 0x0000002924057291 */ /* 0x000fe2000f8e183f */
[----:B------:R-:W-:-:S08]  /*6700*/  SHF.L.U32 R6, R2, 0x1f, RZ ;  /* 0x0000001f02067819 */ /* 0x000fd000000006ff */
[----:B------:R0:W1:Y:S01]  /*6710*/  SYNCS.PHASECHK.TRANS64.TRYWAIT P2, [UR5+0x38830], R6 ;  /* 0x03883006ff0075a7 */ /* 0x0000620008040145 */
[----:B------:R-:W-:Y:S05]  /*6720*/  @!P0 BRA `(.L_x_1021) ;  /* 0x0000000000048947 */ /* 0x000fea0003800000 */
[----:B------:R-:W-:Y:S01]  /*6730*/  BPT.TRAP 0x1 ;  /* 0x000000040000795c */ /* 0x000fe20000300000 */
.L_x_1021:
[----:B-1----:R-:W-:Y:S05]  /*6740*/  @P2 BRA `(.L_x_1022) ;  /* 0x0000000000082947 */ /* 0x002fea0003800000 */
[----:B------:R-:W1:Y:S02]  /*6750*/  SYNCS.PHASECHK.TRANS64.TRYWAIT P2, [UR5+0x38830], R6 ;  /* 0x03883006ff0075a7 */ /* 0x000e640008040145 */
[----:B-1----:R-:W-:Y:S05]  /*6760*/  @!P2 BRA `(.L_x_1023) ;  /* 0x000000e800bca947 */ /* 0x002fea0003800000 */
.L_x_1022:
        /* <DEDUP_REMOVED lines=28> */
.L_x_1024:
[----:B------:R2:W3:Y:S01]  /*6930*/  SYNCS.PHASECHK.TRANS64.TRYWAIT P2, [UR5+0x38850], R6 ;  /* 0x03885006ff0075a7 */ /* 0x0004e20008040145 */
[----:B------:R-:W-:Y:S05]  /*6940*/  @!P0 BRA `(.L_x_1025) ;  /* 0x0000000000048947 */ /* 0x000fea0003800000 */
[----:B------:R-:W-:Y:S01]  /*6950*/  BPT.TRAP 0x1 ;  /* 0x000000040000795c */ /* 0x000fe20000300000 */
.L_x_1025:
[----:B---3--:R-:W-:Y:S05]  /*6960*/  @P2 BRA `(.L_x_1026) ;  /* 0x0000000000082947 */ /* 0x008fea0003800000 */
[----:B------:R-:W3:Y:S02]  /*6970*/  SYNCS.PHASECHK.TRANS64.TRYWAIT P2, [UR5+0x38850], R6 ;  /* 0x03885006ff0075a7 */ /* 0x000ee40008040145 */
[----:B---3--:R-:W-:Y:S05]  /*6980*/  @!P2 BRA `(.L_x_1027) ;  /* 0x000000e8004ca947 */ /* 0x008fea0003800000 */
.L_x_1026:
[----:B------:R-:W-:Y:S01]  /*6990*/  UIADD3 UR10, UR41, 0x26400, URZ ;  /* 0x00026400290a7890 */ /* 0x000fe2000fffe03f */
[----:B------:R-:W-:Y:S01]  /*69a0*/  WARPGROUP.ARRIVE ;  /* 0x00000000000079c5 */ /* 0x000fe20000000000 */
[----:B------:R-:W-:-:S05]  /*69b0*/  UIADD3 UR15, UR6, 0x2, URZ ;  /* 0x00000002060f7890 */ /* 0x000fca000fffe03f */
[----:B-1----:R-:W1:Y:S01]  /*69c0*/  S2R R7, SR_TID.X ;  /* 0x0000000000077919 */ /* 0x002e620000002100 */
[----:B------:R-:W-:Y:S02]  /*69d0*/  USHF.R.U32.HI UR10, URZ, 0x4, UR10 ;  /* 0x000000043f0a7899 */ /* 0x000fe4000801160a */
[----:B------:R-:W-:Y:S02]  /*69e0*/  UIADD3 UR11, UR6, 0x606, URZ ;  /* 0x00000606060b7890 */ /* 0x000fe4000fffe03f */
[----:B------:R-:W-:Y:S02]  /*69f0*/  ULOP3.LUT UR18, UR10, 0x3fff, URZ, 0xc0, !UPT ;  /* 0x00003fff0a127892 */ /* 0x000fe4000f8ec03f */
[----:B------:R-:W-:Y:S02]  /*6a00*/  UIADD3 UR14, UR6, 0x4, URZ ;  /* 0x00000004060e7890 */ /* 0x000fe4000fffe03f */
[----:B------:R-:W-:Y:S02]  /*6a10*/  ULEA UR10, UR36, UR4, 0xc ;  /* 0x00000004240a7291 */ /* 0x000fe4000f8e603f */
[----:B------:R-:W-:Y:S01]  /*6a20*/  ULOP3.LUT UR6, UR18, 0x10000, URZ, 0xfc, !UPT ;  /* 0x0001000012067892 */ /* 0x000fe2000f8efc3f */
[----:B------:R-:W-:Y:S01]  /*6a30*/  UMOV UR23, 0x40000040 ;  /* 0x4000004000177882 */ /* 0x000fe20000000000 */
[----:B------:R-:W-:Y:S01]  /*6a40*/  UMOV UR21, 0x40000040 ;  /* 0x4000004000157882 */ /* 0x000fe20000000000 */
[----:B------:R-:W-:-:S02]  /*6a50*/  UIADD3 UR18, UR10, 0x800, URZ ;  /* 0x000008000a127890 */ /* 0x000fc4000fffe03f */
[----:B------:R-:W-:Y:S02]  /*6a60*/  UMOV UR22, UR10 ;  /* 0x0000000a00167c82 */ /* 0x000fe40008000000 */
[----:B------:R-:W-:Y:S01]  /*6a70*/  UMOV UR20, UR6 ;  /* 0x0000000600147c82 */ /* 0x000fe20008000000 */
[----:B------:R-:W-:Y:S01]  /*6a80*/  UIADD3 UR19, UR6, 0x800, URZ ;  /* 0x0000080006137890 */ /* 0x000fe2000fffe03f */
[----:B------:R-:W-:Y:S01]  /*6a90*/  HGMMA.64x64x16.F32 R152, gdesc[UR20], R152, gsb0 ;  /* 0x00e00000149879f0 */ /* 0x000fe20008000898 */
[----:B------:R-:W-:Y:S01]  /*6aa0*/  UIADD3 UR22, UR10, 0x2, URZ ;  /* 0x000000020a167890 */ /* 0x000fe2000fffe03f */
[----:B------:R-:W-:Y:S01]  /*6ab0*/  UMOV UR20, UR15 ;  /* 0x0000000f00147c82 */ /* 0x000fe20008000000 */
[----:B------:R-:W-:Y:S01]  /*6ac0*/  UMOV UR21, 0x40000040 ;  /* 0x4000004000157882 */ /* 0x000fe20000000000 */
[----:B------:R-:W-:Y:S01]  /*6ad0*/  UMOV UR23, 0x40000040 ;  /* 0x4000004000177882 */ /* 0x000fe20000000000 */
[----:B-1----:R-:W-:-:S05]  /*6ae0*/  SHF.R.U32.HI R7, RZ, 0x7, R7 ;  /* 0x00000007ff077819 */ /* 0x002fca0000011607 */
[----:B0-2---:R-:W0:Y:S01]  /*6af0*/  SHFL.IDX PT, R6, R7, RZ, 0x1f ;  /* 0x00001fff07067589 */ /* 0x005e2200000e0000 */
[----:B------:R-:W-:Y:S02]  /*6b00*/  WARPGROUP.DEPBAR.LE gsb0, 0x0 ;  /* 0x00008000000079c5 */ /* 0x000fe40000010000 */
[----:B------:R-:W-:-:S06]  /*6b10*/  WARPGROUP.ARRIVE ;  /* 0x00000000000079c5 */ /* 0x000fcc0000000000 */
[----:B------:R-:W-:Y:S01]  /*6b20*/  HGMMA.64x64x16.F32 R152, gdesc[UR20], R152, gsb0 ;  /* 0x00e00000149879f0 */ /* 0x000fe20008000898 */
[----:B------:R-:W-:Y:S01]  /*6b30*/  UIADD3 UR22, UR10, 0x4, URZ ;  /* 0x000000040a167890 */ /* 0x000fe2000fffe03f */
[----:B------:R-:W-:Y:S01]  /*6b40*/  UMOV UR20, UR14 ;  /* 0x0000000e00147c82 */ /* 0x000fe20008000000 */
        /* <DEDUP_REMOVED lines=89> */
[----:B------:R-:W-:Y:S01]  /*70e0*/  UIADD3 UR22, UR10, 0x606, URZ ;  /* 0x000006060a167890 */ /* 0x000fe2000fffe03f */
[----:B------:R-:W-:Y:S01]  /*70f0*/  UMOV UR20, UR11 ;  /* 0x0000000b00147c82 */ /* 0x000fe20008000000 */
[----:B------:R-:W-:Y:S01]  /*7100*/  UMOV UR21, 0x40000040 ;  /* 0x4000004000157882 */ /* 0x000fe20000000000 */
[----:B------:R-:W-:Y:S01]  /*7110*/  UMOV UR23, 0x40000040 ;  /* 0x4000004000177882 */ /* 0x000fe20000000000 */
        /* <DEDUP_REMOVED lines=154> */
.L_x_1028:
[----:B------:R-:W-:Y:S01]  /*7ac0*/  ULDC UR10, c[0x0][0xad0] ;  /* 0x0002b400000a7ab9 */ /* 0x000fe20000000800 */
[----:B------:R-:W-:Y:S01]  /*7ad0*/  ULDC UR18, c[0x0][0xa80] ;  /* 0x0002a00000127ab9 */ /* 0x000fe20000000800 */
        /* <DEDUP_REMOVED lines=27> */
[----:B------:R-:W-:Y:S01]  /*7c90*/  ISETP.NE.AND P2, PT, R19, RZ, PT ;  /* 0x000000ff1300720c */ /* 0x000fe20003f45270 */
[----:B------:R-:W-:Y:S01]  /*7ca0*/  UMOV UR11, 0x40000040 ;  /* 0x40000040000b7882 */ /* 0x000fe20000000000 */
[----:B------:R-:W-:Y:S01]  /*7cb0*/  UMOV UR15, 0x40000040 ;  /* 0x40000040000f7882 */ /* 0x000fe20000000000 */
        /* <DEDUP_REMOVED lines=26> */
[----:B------:R-:W-:Y:S01]  /*7e60*/  MUFU.TANH R155, R155 ;  /* 0x0000009b009b7308 */ /* 0x000fe20000002400 */
[----:B--2---:R-:W-:-:S07]  /*7e70*/  FMNMX.FTZ R6, R161, R6, !PT ;  /* 0x00000006a1067209 */ /* 0x004fce0007810000 */
[----:B------:R-:W-:Y:S01]  /*7e80*/  MUFU.TANH R158, R158 ;  /* 0x0000009e009e7308 */ /* 0x000fe20000002400 */
[----:B0-----:R-:W-:-:S05]  /*7e90*/  FMNMX.FTZ R6, R164, R6, !PT ;  /* 0x00000006a4067209 */ /* 0x001fca0007810000 */
        /* <DEDUP_REMOVED lines=10> */
[C---:B------:R-:W-:Y:S01]  /*7f40*/  FMUL.FTZ R154, R6.reuse, UR18 ;  /* 0x00000012069a7c20 */ /* 0x040fe20008410000 */
[----:B------:R-:W-:Y:S02]  /*7f50*/  FADD.FTZ R165, -R6, R9 ;  /* 0x0000000906a57221 */ /* 0x000fe40000010100 */
[----:B------:R0:W-:Y:S01]  /*7f60*/  MUFU.TANH R9, R162 ;  /* 0x000000a200097308 */ /* 0x0001e20000002400 */
[--C-:B------:R-:W-:Y:S01]  /*7f70*/  FFMA.FTZ R7, R7, UR18, -R154.reuse ;  /* 0x0000001207077c23 */ /* 0x100fe2000801089a */
[--C-:B------:R-:W-:Y:S01]  /*7f80*/  FFMA.FTZ R11, R11, UR18, -R154.reuse ;  /* 0x000000120b0b7c23 */ /* 0x100fe2000801089a */
[--C-:B------:R-:W-:Y:S01]  /*7f90*/  FFMA.FTZ R12, R12, UR18, -R154.reuse ;  /* 0x000000120c0c7c23 */ /* 0x100fe2000801089a */
[--C-:B------:R-:W-:Y:S01]  /*7fa0*/  FFMA.FTZ R13, R13, UR18, -R154.reuse ;  /* 0x000000120d0d7c23 */ /* 0x100fe2000801089a */
[--C-:B------:R-:W-:Y:S01]  /*7fb0*/  FFMA.FTZ R14, R14, UR18, -R154.reuse ;  /* 0x000000120e0e7c23 */ /* 0x100fe2000801089a */
[--C-:B------:R-:W-:Y:S01]  /*7fc0*/  FFMA.FTZ R15, R15, UR18, -R154.reuse ;  /* 0x000000120f0f7c23 */ /* 0x100fe2000801089a */
[--C-:B------:R-:W-:Y:S01]  /*7fd0*/  FFMA.FTZ R20, R20, UR18, -R154.reuse ;  /* 0x0000001214147c23 */ /* 0x100fe2000801089a */
[----:B------:R-:W-:Y:S01]  /*7fe0*/  MUFU.EX2 R7, R7 ;  /* 0x0000000700077308 */ /* 0x000fe20000000800 */
[----:B0-----:R-:W-:Y:S01]  /*7ff0*/  FMUL.FTZ R162, R165, UR18 ;  /* 0x00000012a5a27c20 */ /* 0x001fe20008410000 */
[--C-:B------:R-:W-:Y:S01]  /*8000*/  FFMA.FTZ R165, R10, UR18, -R154.reuse ;  /* 0x000000120aa57c23 */ /* 0x100fe2000801089a */
[--C-:B------:R-:W-:Y:S01]  /*8010*/  FFMA.FTZ R21, R21, UR18, -R154.reuse ;  /* 0x0000001215157c23 */ /* 0x100fe2000801089a */
[--C-:B------:R-:W-:Y:S01]  /*8020*/  FFMA.FTZ R23, R23, UR18, -R154.reuse ;  /* 0x0000001217177c23 */ /* 0x100fe2000801089a */
[--C-:B------:R-:W-:Y:S01]  /*8030*/  FFMA.FTZ R153, R153, UR18, -R154.reuse ;  /* 0x0000001299997c23 */ /* 0x100fe2000801089a */
[--C-:B------:R-:W-:Y:S01]  /*8040*/  FFMA.FTZ R156, R156, UR18, -R154.reuse ;  /* 0x000000129c9c7c23 */ /* 0x100fe2000801089a */
[--C-:B------:R-:W-:Y:S01]  /*8050*/  FFMA.FTZ R157, R157, UR18, -R154.reuse ;  /* 0x000000129d9d7c23 */ /* 0x100fe2000801089a */
[----:B------:R0:W1:Y:S01]  /*8060*/  MUFU.EX2 R10, R162 ;  /* 0x000000a2000a7308 */ /* 0x0000620000000800 */
[--C-:B------:R-:W-:Y:S01]  /*8070*/  FFMA.FTZ R161, R161, UR18, -R154.reuse ;  /* 0x00000012a1a17c23 */ /* 0x100fe2000801089a */
[----:B------:R-:W-:-:S06]  /*8080*/  FFMA.FTZ R164, R164, UR18, -R154 ;  /* 0x00000012a4a47c23 */ /* 0x000fcc000801089a */
[----:B------:R-:W-:Y:S01]  /*8090*/  MUFU.EX2 R168, R12 ;  /* 0x0000000c00a87308 */ /* 0x000fe20000000800 */
[----:B0-----:R-:W-:-:S07]  /*80a0*/  FFMA.FTZ R162, R152, UR18, -R154 ;  /* 0x0000001298a27c23 */ /* 0x001fce000801089a */
[----:B------:R0:W2:Y:S01]  /*80b0*/  MUFU.EX2 R152, R165 ;  /* 0x000000a500987308 */ /* 0x0000a20000000800 */
[----:B-1----:R-:W-:Y:S01]  /*80c0*/  FFMA.FTZ R154, R10, R3, R7 ;  /* 0x000000030a9a7223 */ /* 0x002fe20000010007 */
[----:B------:R-:W-:Y:S01]  /*80d0*/  FMUL.FTZ R3, R167, UR10 ;  /* 0x0000000aa7037c20 */ /* 0x000fe20008410000 */
[----:B------:R-:W-:Y:S01]  /*80e0*/  FMUL.FTZ R167, R174, UR10 ;  /* 0x0000000aaea77c20 */ /* 0x000fe20008410000 */
[-C--:B------:R-:W-:Y:S01]  /*80f0*/  FMUL.FTZ R24, R24, R10.reuse ;  /* 0x0000000a18187220 */ /* 0x080fe20000410000 */
[-C--:B------:R-:W-:Y:S01]  /*8100*/  FMUL.FTZ R25, R25, R10.reuse ;  /* 0x0000000a19197220 */ /* 0x080fe20000410000 */
[-C--:B------:R-:W-:Y:S01]  /*8110*/  FMUL.FTZ R28, R28, R10.reuse ;  /* 0x0000000a1c1c7220 */ /* 0x080fe20000410000 */
[-C--:B------:R-:W-:Y:S01]  /*8120*/  FMUL.FTZ R29, R29, R10.reuse ;  /* 0x0000000a1d1d7220 */ /* 0x080fe20000410000 */
[----:B------:R-:W-:Y:S01]  /*8130*/  MUFU.TANH R3, R3 ;  /* 0x0000000300037308 */ /* 0x000fe20000002400 */
[----:B0-----:R-:W-:Y:S01]  /*8140*/  FMUL.FTZ R165, R166, UR10 ;  /* 0x0000000aa6a57c20 */ /* 0x001fe20008410000 */
[----:B------:R-:W-:Y:S01]  /*8150*/  FMUL.FTZ R166, R171, UR10 ;  /* 0x0000000aaba67c20 */ /* 0x000fe20008410000 */
[----:B------:R-:W-:Y:S01]  /*8160*/  FMUL.FTZ R171, R182, UR10 ;  /* 0x0000000ab6ab7c20 */ /* 0x000fe20008410000 */
[-C--:B------:R-:W-:Y:S01]  /*8170*/  FMUL.FTZ R32, R32, R10.reuse ;  /* 0x0000000a20207220 */ /* 0x080fe20000410000 */
[-C--:B------:R-:W-:Y:S01]  /*8180*/  FMUL.FTZ R33, R33, R10.reuse ;  /* 0x0000000a21217220 */ /* 0x080fe20000410000 */
[-C--:B------:R-:W-:Y:S01]  /*8190*/  FMUL.FTZ R36, R36, R10.reuse ;  /* 0x0000000a24247220 */ /* 0x080fe20000410000 */
[-C--:B------:R-:W-:Y:S01]  /*81a0*/  FMUL.FTZ R37, R37, R10.reuse ;  /* 0x0000000a25257220 */ /* 0x080fe20000410000 */
[----:B------:R-:W-:Y:S01]  /*81b0*/  MUFU.TANH R165, R165 ;  /* 0x000000a500a57308 */ /* 0x000fe20000002400 */
[C---:B--2---:R-:W-:Y:S01]  /*81c0*/  FADD.FTZ R154, R152.reuse, R154 ;  /* 0x0000009a989a7221 */ /* 0x044fe20000010000 */
[----:B------:R-:W-:Y:S01]  /*81d0*/  F2FP.F16.F32.PACK_AB R152, R152, R7 ;  /* 0x000000079898723e */ /* 0x000fe200000000ff */
[-C--:B------:R-:W-:Y:S01]  /*81e0*/  FMUL.FTZ R40, R40, R10.reuse ;  /* 0x0000000a28287220 */ /* 0x080fe20000410000 */
[-C--:B------:R-:W-:Y:S01]  /*81f0*/  FMUL.FTZ R41, R41, R10.reuse ;  /* 0x0000000a29297220 */ /* 0x080fe20000410000 */
[-C--:B------:R-:W-:Y:S01]  /*8200*/  FMUL.FTZ R44, R44, R10.reuse ;  /* 0x0000000a2c2c7220 */ /* 0x080fe20000410000 */
[-C--:B------:R-:W-:Y:S01]  /*8210*/  FMUL.FTZ R45, R45, R10.reuse ;  /* 0x0000000a2d2d7220 */ /* 0x080fe20000410000 */
[-C--:B------:R-:W-:Y:S01]  /*8220*/  FMUL.FTZ R48, R48, R10.reuse ;  /* 0x0000000a30307220 */ /* 0x080fe20000410000 */
[----:B------:R0:W1:Y:S01]  /*8230*/  MUFU.EX2 R7, R11 ;  /* 0x0000000b00077308 */ /* 0x0000620000000800 */
[-C--:B------:R-:W-:Y:S01]  /*8240*/  FMUL.FTZ R49, R49, R10.reuse ;  /* 0x0000000a31317220 */ /* 0x080fe20000410000 */
[-C--:B------:R-:W-:Y:S01]  /*8250*/  FMUL.FTZ R52, R52, R10.reuse ;  /* 0x0000000a34347220 */ /* 0x080fe20000410000 */
[-C--:B------:R-:W-:Y:S01]  /*8260*/  FMUL.FTZ R53, R53, R10.reuse ;  /* 0x0000000a35357220 */ /* 0x080fe20000410000 */
[-C--:B------:R-:W-:Y:S01]  /*8270*/  FMUL.FTZ R56, R56, R10.reuse ;  /* 0x0000000a38387220 */ /* 0x080fe20000410000 */
[-C--:B------:R-:W-:Y:S01]  /*8280*/  FMUL.FTZ R57, R57, R10.reuse ;  /* 0x0000000a39397220 */ /* 0x080fe20000410000 */
[-C--:B------:R-:W-:Y:S01]  /*8290*/  FMUL.FTZ R60, R60, R10.reuse ;  /* 0x0000000a3c3c7220 */ /* 0x080fe20000410000 */
[-C--:B------:R-:W-:Y:S01]  /*82a0*/  FMUL.FTZ R61, R61, R10.reuse ;  /* 0x0000000a3d3d7220 */ /* 0x080fe20000410000 */
[----:B------:R-:W-:Y:S01]  /*82b0*/  MUFU.TANH R166, R166 ;  /* 0x000000a600a67308 */ /* 0x000fe20000002400 */
[----:B0-----:R-:W-:Y:S01]  /*82c0*/  FMUL.FTZ R11, R170, UR10 ;  /* 0x0000000aaa0b7c20 */ /* 0x001fe20008410000 */
[----:B------:R-:W-:Y:S01]  /*82d0*/  FMUL.FTZ R170, R179, UR10 ;  /* 0x0000000ab3aa7c20 */ /* 0x000fe20008410000 */
[-C--:B------:R-:W-:Y:S01]  /*82e0*/  FMUL.FTZ R64, R64, R10.reuse ;  /* 0x0000000a40407220 */ /* 0x080fe20000410000 */
[-C--:B------:R-:W-:Y:S01]  /*82f0*/  FMUL.FTZ R65, R65, R10.reuse ;  /* 0x0000000a41417220 */ /* 0x080fe20000410000 */
[-C--:B------:R-:W-:Y:S01]  /*8300*/  FMUL.FTZ R68, R68, R10.reuse ;  /* 0x0000000a44447220 */ /* 0x080fe20000410000 */
[-C--:B------:R-:W-:Y:S01]  /*8310*/  FMUL.FTZ R69, R69, R10.reuse ;  /* 0x0000000a45457220 */ /* 0x080fe20000410000 */
[-C--:B------:R-:W-:Y:S01]  /*8320*/  FMUL.FTZ R72, R72, R10.reuse ;  /* 0x0000000a48487220 */ /* 0x080fe20000410000 */
[----:B------:R-:W0:Y:S01]  /*8330*/  MUFU.TANH R11, R11 ;  /* 0x0000000b000b7308 */ /* 0x000e220000002400 */
[----:B-1----:R-:W-:Y:S01]  /*8340*/  FADD.FTZ R12, R7, R154 ;  /* 0x0000009a070c7221 */ /* 0x002fe20000010000 */
[----:B------:R-:W-:Y:S01]  /*8350*/  F2FP.F16.F32.PACK_AB R154, R168, R7 ;  /* 0x00000007a89a723e */ /* 0x000fe200000000ff */
[----:B------:R-:W-:Y:S01]  /*8360*/  FMUL.FTZ R73, R73, R10 ;  /* 0x0000000a49497220 */ /* 0x000fe20000410000 */
[----:B------:R-:W-:Y:S01]  /*8370*/  FMNMX.FTZ R7, R160, R8, !PT ;  /* 0x00000008a0077209 */ /* 0x000fe20007810000 */
[----:B------:R-:W-:Y:S01]  /*8380*/  FADD.FTZ R12, R168, R12 ;  /* 0x0000000ca80c7221 */ /* 0x000fe20000010000 */
[----:B------:R-:W-:Y:S01]  /*8390*/  FMUL.FTZ R168, R175, UR10 ;  /* 0x0000000aafa87c20 */ /* 0x000fe20008410000 */
[----:B------:R-:W-:Y:S01]  /*83a0*/  UIADD3 UR10, UR5, 0x38840, URZ ;  /* 0x00038840050a7890 */ /* 0x000fe2000fffe03f */
[----:B------:R-:W-:Y:S01]  /*83b0*/  FMNMX.FTZ R7, R155, R7, !PT ;  /* 0x000000079b077209 */ /* 0x000fe20007810000 */
[----:B------:R-:W1:Y:S01]  /*83c0*/  MUFU.TANH R167, R167 ;  /* 0x000000a700a77308 */ /* 0x000e620000002400 */
[-C--:B------:R-:W-:Y:S01]  /*83d0*/  FMUL.FTZ R76, R76, R10.reuse ;  /* 0x0000000a4c4c7220 */ /* 0x080fe20000410000 */
[----:B------:R-:W-:Y:S01]  /*83e0*/  UPRMT UR10, UR40, 0x654, UR10 ;  /* 0x00000654280a7896 */ /* 0x000fe2000800000a */
[----:B------:R-:W-:Y:S01]  /*83f0*/  FMNMX.FTZ R7, R158, R7, !PT ;  /* 0x000000079e077209 */ /* 0x000fe20007810000 */
[-C--:B------:R-:W-:Y:S01]  /*8400*/  FMUL.FTZ R77, R77, R10.reuse ;  /* 0x0000000a4d4d7220 */ /* 0x080fe20000410000 */
[-C--:B------:R-:W-:Y:S01]  /*8410*/  FMUL.FTZ R80, R80, R10.reuse ;  /* 0x0000000a50507220 */ /* 0x080fe20000410000 */
[-C--:B------:R-:W-:Y:S01]  /*8420*/  FMUL.FTZ R81, R81, R10.reuse ;  /* 0x0000000a51517220 */ /* 0x080fe20000410000 */
[----:B------:R-:W-:Y:S01]  /*8430*/  FMNMX.FTZ R7, R159, R7, !PT ;  /* 0x000000079f077209 */ /* 0x000fe20007810000 */
[----:B------:R-:W2:Y:S01]  /*8440*/  MUFU.TANH R168, R168 ;  /* 0x000000a800a87308 */ /* 0x000ea20000002400 */
[-C--:B------:R-:W-:Y:S01]  /*8450*/  FMUL.FTZ R84, R84, R10.reuse ;  /* 0x0000000a54547220 */ /* 0x080fe20000410000 */
[-C--:B------:R-:W-:Y:S01]  /*8460*/  FMUL.FTZ R85, R85, R10.reuse ;  /* 0x0000000a55557220 */ /* 0x080fe20000410000 */
[----:B------:R-:W-:Y:S01]  /*8470*/  FMNMX.FTZ R7, R9, R7, !PT ;  /* 0x0000000709077209 */ /* 0x000fe20007810000 */
[----:B------:R-:W-:Y:S01]  /*8480*/  SYNCS.ARRIVE.TRANS64.RED.A1T0 RZ, [UR10], RZ ;  /* 0x000000ffffff79a7 */ /* 0x000fe2000810040a */
[-C--:B------:R-:W-:Y:S01]  /*8490*/  FMUL.FTZ R88, R88, R10.reuse ;  /* 0x0000000a58587220 */ /* 0x080fe20000410000 */
[-C--:B------:R-:W-:Y:S01]  /*84a0*/  FMUL.FTZ R89, R89, R10.reuse ;  /* 0x0000000a59597220 */ /* 0x080fe20000410000 */
[----:B------:R-:W-:Y:S01]  /*84b0*/  FMNMX.FTZ R7, R163, R7, !PT ;  /* 0x00000007a3077209 */ /* 0x000fe20007810000 */
[----:B------:R-:W3:Y:S01]  /*84c0*/  MUFU.TANH R170, R170 ;  /* 0x000000aa00aa7308 */ /* 0x000ee20000002400 */
        /* <DEDUP_REMOVED lines=10> */
[----:B0-----:R-:W-:Y:S01]  /*8570*/  FMNMX.FTZ R7, R11, R7, !PT ;  /* 0x000000070b077209 */ /* 0x001fe20007810000 */
[-C--:B------:R-:W-:Y:S01]  /*8580*/  FMUL.FTZ R105, R105, R10.reuse ;  /* 0x0000000a69697220 */ /* 0x080fe20000410000 */
[-C--:B------:R-:W-:Y:S01]  /*8590*/  FMUL.FTZ R108, R108, R10.reuse ;  /* 0x0000000a6c6c7220 */ /* 0x080fe20000410000 */
[-C--:B------:R-:W-:Y:S01]  /*85a0*/  FMUL.FTZ R109, R109, R10.reuse ;  /* 0x0000000a6d6d7220 */ /* 0x080fe20000410000 */
[----:B------:R-:W-:Y:S01]  /*85b0*/  FMNMX.FTZ R7, R166, R7, !PT ;  /* 0x00000007a6077209 */ /* 0x000fe20007810000 */
[----:B------:R-:W-:Y:S01]  /*85c0*/  MUFU.EX2 R13, R13 ;  /* 0x0000000d000d7308 */ /* 0x000fe20000000800 */
[-C--:B------:R-:W-:Y:S01]  /*85d0*/  FMUL.FTZ R112, R112, R10.reuse ;  /* 0x0000000a70707220 */ /* 0x080fe20000410000 */
[-C--:B------:R-:W-:Y:S01]  /*85e0*/  FMUL.FTZ R113, R113, R10.reuse ;  /* 0x0000000a71717220 */ /* 0x080fe20000410000 */
[----:B-1----:R-:W-:Y:S01]  /*85f0*/  FMNMX.FTZ R7, R167, R7, !PT ;  /* 0x00000007a7077209 */ /* 0x002fe20007810000 */
[-C--:B------:R-:W-:Y:S01]  /*8600*/  FMUL.FTZ R116, R116, R10.reuse ;  /* 0x0000000a74747220 */ /* 0x080fe20000410000 */
[-C--:B------:R-:W-:Y:S01]  /*8610*/  FMUL.FTZ R117, R117, R10.reuse ;  /* 0x0000000a75757220 */ /* 0x080fe20000410000 */
[-C--:B------:R-:W-:Y:S01]  /*8620*/  FMUL.FTZ R120, R120, R10.reuse ;  /* 0x0000000a78787220 */ /* 0x080fe20000410000 */
[----:B--2---:R-:W-:Y:S01]  /*8630*/  FMNMX.FTZ R7, R168, R7, !PT ;  /* 0x00000007a8077209 */ /* 0x004fe20007810000 */
[----:B------:R-:W-:Y:S01]  /*8640*/  MUFU.EX2 R14, R14 ;  /* 0x0000000e000e7308 */ /* 0x000fe20000000800 */
[-C--:B------:R-:W-:Y:S01]  /*8650*/  FMUL.FTZ R121, R121, R10.reuse ;  /* 0x0000000a79797220 */ /* 0x080fe20000410000 */
[-C--:B------:R-:W-:Y:S01]  /*8660*/  FMUL.FTZ R124, R124, R10.reuse ;  /* 0x0000000a7c7c7220 */ /* 0x080fe20000410000 */
[----:B------:R-:W-:Y:S01]  /*8670*/  FMNMX.FTZ R7, R169, R7, !PT ;  /* 0x00000007a9077209 */ /* 0x000fe20007810000 */
[-C--:B------:R-:W-:Y:S01]  /*8680*/  FMUL.FTZ R125, R125, R10.reuse ;  /* 0x0000000a7d7d7220 */ /* 0x080fe20000410000 */
[-C--:B------:R-:W-:Y:S01]  /*8690*/  FMUL.FTZ R128, R128, R10.reuse ;  /* 0x0000000a80807220 */ /* 0x080fe20000410000 */
[-C--:B------:R-:W-:Y:S01]  /*86a0*/  FMUL.FTZ R129, R129, R10.reuse ;  /* 0x0000000a81817220 */ /* 0x080fe20000410000 */
[----:B---3--:R-:W-:Y:S01]  /*86b0*/  FMNMX.FTZ R7, R170, R7, !PT ;  /* 0x00000007aa077209 */ /* 0x008fe20007810000 */
[----:B------:R-:W-:Y:S01]  /*86c0*/  MUFU.EX2 R15, R15 ;  /* 0x0000000f000f7308 */ /* 0x000fe20000000800 */
[-C--:B------:R-:W-:Y:S01]  /*86d0*/  FMUL.FTZ R132, R132, R10.reuse ;  /* 0x0000000a84847220 */ /* 0x080fe20000410000 */
[-C--:B------:R-:W-:Y:S01]  /*86e0*/  FMUL.FTZ R133, R133, R10.reuse ;  /* 0x0000000a85857220 */ /* 0x080fe20000410000 */
[----:B----4-:R-:W-:Y:S01]  /*86f0*/  FMNMX.FTZ R7, R171, R7, !PT ;  /* 0x00000007ab077209 */ /* 0x010fe20007810000 */
[-C--:B------:R-:W-:Y:S01]  /*8700*/  FMUL.FTZ R136, R136, R10.reuse ;  /* 0x0000000a88887220 */ /* 0x080fe20000410000 */
[-C--:B------:R-:W-:Y:S01]  /*8710*/  FMUL.FTZ R137, R137, R10.reuse ;  /* 0x0000000a89897220 */ /* 0x080fe20000410000 */
[-C--:B------:R-:W-:Y:S01]  /*8720*/  FMUL.FTZ R140, R140, R10.reuse ;  /* 0x0000000a8c8c7220 */ /* 0x080fe20000410000 */
[----:B------:R-:W-:Y:S01]  /*8730*/  FMNMX.FTZ R7, R172, R7, !PT ;  /* 0x00000007ac077209 */ /* 0x000fe20007810000 */
[----:B------:R-:W-:Y:S01]  /*8740*/  MUFU.EX2 R20, R20 ;  /* 0x0000001400147308 */ /* 0x000fe20000000800 */
[-C--:B------:R-:W-:Y:S01]  /*8750*/  FMUL.FTZ R141, R141, R10.reuse ;  /* 0x0000000a8d8d7220 */ /* 0x080fe20000410000 */
[-C--:B------:R-:W-:Y:S01]  /*8760*/  FMUL.FTZ R144, R144, R10.reuse ;  /* 0x0000000a90907220 */ /* 0x080fe20000410000 */
[-C--:B------:R-:W-:Y:S01]  /*8770*/  FMUL.FTZ R145, R145, R10.reuse ;  /* 0x0000000a91917220 */ /* 0x080fe20000410000 */
[----:B------:R-:W0:Y:S01]  /*8780*/  SHFL.BFLY PT, R173, R7, 0x2, 0x1f ;  /* 0x0c401f0007ad7f89 */ /* 0x000e2200000e0000 */
[-C--:B------:R-:W-:Y:S01]  /*8790*/  FMUL.FTZ R148, R148, R10.reuse ;  /* 0x0000000a94947220 */ /* 0x080fe20000410000 */
[----:B------:R-:W-:Y:S01]  /*87a0*/  FMUL.FTZ R149, R149, R10 ;  /* 0x0000000a95957220 */ /* 0x000fe20000410000 */
[----:B------:R-:W-:Y:S01]  /*87b0*/  ULEA UR10, UR36, UR43, 0xc ;  /* 0x0000002b240a7291 */ /* 0x000fe2000f8e603f */
[----:B------:R-:W-:Y:S03]  /*87c0*/  MUFU.EX2 R21, R21 ;  /* 0x0000001500157308 */ /* 0x000fe60000000800 */
[----:B------:R-:W-:-:S05]  /*87d0*/  UIADD3 UR14, UR10, 0x80, URZ ;  /* 0x000000800a0e7890 */ /* 0x000fca000fffe03f */
[----:B------:R-:W-:Y:S08]  /*87e0*/  MUFU.EX2 R174, R156 ;  /* 0x0000009c00ae7308 */ /* 0x000ff00000000800 */
[----:B------:R-:W-:Y:S01]  /*87f0*/  MUFU.EX2 R23, R23 ;  /* 0x0000001700177308 */ /* 0x000fe20000000800 */
[----:B0-----:R-:W-:-:S07]  /*8800*/  FMNMX.FTZ R7, R7, R173, !PT ;  /* 0x000000ad07077209 */ /* 0x001fce0007810000 */
[----:B------:R-:W-:Y:S01]  /*8810*/  MUFU.EX2 R162, R162 ;  /* 0x000000a200a27308 */ /* 0x000fe20000000800 */
[----:B------:R-:W0:Y:S07]  /*8820*/  SHFL.BFLY PT, R173, R7, 0x1, 0x1f ;  /* 0x0c201f0007ad7f89 */ /* 0x000e2e00000e0000 */
[----:B------:R-:W1:Y:S08]  /*8830*/  MUFU.EX2 R177, R157 ;  /* 0x0000009d00b17308 */ /* 0x000e700000000800 */
[----:B------:R-:W-:Y:S08]  /*8840*/  MUFU.EX2 R161, R161 ;  /* 0x000000a100a17308 */ /* 0x000ff00000000800 */
[----:B------:R1:W-:Y:S01]  /*8850*/  MUFU.EX2 R157, R164 ;  /* 0x000000a4009d7308 */ /* 0x0003e20000000800 */
[----:B0-----:R-:W-:-:S05]  /*8860*/  FMNMX.FTZ R7, R7, R173, !PT ;  /* 0x000000ad07077209 */ /* 0x001fca0007810000 */
[C---:B------:R-:W-:Y:S01]  /*8870*/  FADD.FTZ R173, -R7.reuse, R8 ;  /* 0x0000000807ad7221 */ /* 0x040fe20000010100 */
[----:B------:R-:W-:Y:S01]  /*8880*/  FMUL.FTZ R8, R7, UR18 ;  /* 0x0000001207087c20 */ /* 0x000fe20008410000 */
[----:B-1----:R-:W-:Y:S02]  /*8890*/  F2FP.F16.F32.PACK_AB R164, R177, R174 ;  /* 0x000000aeb1a4723e */ /* 0x002fe400000000ff */
        /* <DEDUP_REMOVED lines=14> */
[----:B------:R-:W1:Y:S01]  /*8980*/  MUFU.EX2 R160, R160 ;  /* 0x000000a000a07308 */ /* 0x000e620000000800 */
[--C-:B------:R-:W-:Y:S01]  /*8990*/  FFMA.FTZ R169, R169, UR18, -R8.reuse ;  /* 0x00000012a9a97c23 */ /* 0x100fe20008010808 */
[--C-:B------:R-:W-:Y:S01]  /*89a0*/  FFMA.FTZ R170, R170, UR18, -R8.reuse ;  /* 0x00000012aaaa7c23 */ /* 0x100fe20008010808 */
[--C-:B------:R-:W-:Y:S01]  /*89b0*/  FFMA.FTZ R171, R171, UR18, -R8.reuse ;  /* 0x00000012abab7c23 */ /* 0x100fe20008010808 */
[----:B------:R-:W-:-:S04]  /*89c0*/  FFMA.FTZ R8, R172, UR18, -R8 ;  /* 0x00000012ac087c23 */ /* 0x000fc80008010808 */
[----:B------:R-:W2:Y:S01]  /*89d0*/  MUFU.EX2 R155, R155 ;  /* 0x0000009b009b7308 */ /* 0x000ea20000000800 */
        /* <DEDUP_REMOVED lines=8> */
[----:B-1----:R-:W-:Y:S01]  /*8a60*/  FFMA.FTZ R156, R173, R4, R160 ;  /* 0x00000004ad9c7223 */ /* 0x002fe200000100a0 */
[-C--:B------:R-:W-:Y:S01]  /*8a70*/  FMUL.FTZ R39, R39, R173.reuse ;  /* 0x000000ad27277220 */ /* 0x080fe20000410000 */
[-C--:B------:R-:W-:Y:S01]  /*8a80*/  FMUL.FTZ R42, R42, R173.reuse ;  /* 0x000000ad2a2a7220 */ /* 0x080fe20000410000 */
[-C--:B------:R-:W-:Y:S01]  /*8a90*/  FMUL.FTZ R43, R43, R173.reuse ;  /* 0x000000ad2b2b7220 */ /* 0x080fe20000410000 */
[-C--:B------:R-:W-:Y:S01]  /*8aa0*/  FMUL.FTZ R46, R46, R173.reuse ;  /* 0x000000ad2e2e7220 */ /* 0x080fe20000410000 */
[-C--:B------:R-:W-:Y:S01]  /*8ab0*/  FMUL.FTZ R47, R47, R173.reuse ;  /* 0x000000ad2f2f7220 */ /* 0x080fe20000410000 */
[-C--:B------:R-:W-:Y:S01]  /*8ac0*/  FMUL.FTZ R50, R50, R173.reuse ;  /* 0x000000ad32327220 */ /* 0x080fe20000410000 */
[----:B------:R1:W3:Y:S01]  /*8ad0*/  MUFU.EX2 R172, R153 ;  /* 0x0000009900ac7308 */ /* 0x0002e20000000800 */
[----:B0-----:R-:W-:Y:S01]  /*8ae0*/  FADD.FTZ R3, R13, R12 ;  /* 0x0000000c0d037221 */ /* 0x001fe20000010000 */
[----:B--2---:R-:W-:Y:S01]  /*8af0*/  FADD.FTZ R156, R155, R156 ;  /* 0x0000009c9b9c7221 */ /* 0x004fe20000010000 */
[-C--:B------:R-:W-:Y:S01]  /*8b00*/  FMUL.FTZ R51, R51, R173.reuse ;  /* 0x000000ad33337220 */ /* 0x080fe20000410000 */
[-C--:B------:R-:W-:Y:S01]  /*8b10*/  FMUL.FTZ R54, R54, R173.reuse ;  /* 0x000000ad36367220 */ /* 0x080fe20000410000 */
[----:B------:R-:W-:Y:S01]  /*8b20*/  FADD.FTZ R3, R14, R3 ;  /* 0x000000030e037221 */ /* 0x000fe20000010000 */
[-C--:B------:R-:W-:Y:S01]  /*8b30*/  FMUL.FTZ R55, R55, R173.reuse ;  /* 0x000000ad37377220 */ /* 0x080fe20000410000 */
[----:B------:R-:W-:Y:S01]  /*8b40*/  FMUL.FTZ R58, R58, R173 ;  /* 0x000000ad3a3a7220 */ /* 0x000fe20000410000 */
[----:B------:R-:W-:Y:S01]  /*8b50*/  MUFU.EX2 R159, R159 ;  /* 0x0000009f009f7308 */ /* 0x000fe20000000800 */
[----:B-1----:R-:W-:Y:S01]  /*8b60*/  F2FP.F16.F32.PACK_AB R153, R155, R160 ;  /* 0x000000a09b99723e */ /* 0x002fe200000000ff */
[----:B------:R-:W-:Y:S01]  /*8b70*/  FADD.FTZ R3, R15, R3 ;  /* 0x000000030f037221 */ /* 0x000fe20000010000 */
[----:B------:R-:W-:Y:S01]  /*8b80*/  F2FP.F16.F32.PACK_AB R160, R23, R21 ;  /* 0x0000001517a0723e */ /* 0x000fe200000000ff */
[-C--:B------:R-:W-:Y:S01]  /*8b90*/  FMUL.FTZ R59, R59, R173.reuse ;  /* 0x000000ad3b3b7220 */ /* 0x080fe20000410000 */
[-C--:B------:R-:W-:Y:S01]  /*8ba0*/  FMUL.FTZ R62, R62, R173.reuse ;  /* 0x000000ad3e3e7220 */ /* 0x080fe20000410000 */
[----:B------:R-:W-:Y:S01]  /*8bb0*/  FADD.FTZ R3, R20, R3 ;  /* 0x0000000314037221 */ /* 0x000fe20000010000 */
[-C--:B------:R-:W-:Y:S01]  /*8bc0*/  FMUL.FTZ R63, R63, R173.reuse ;  /* 0x000000ad3f3f7220 */ /* 0x080fe20000410000 */
[----:B------:R0:W1:Y:S01]  /*8bd0*/  MUFU.EX2 R155, R158 ;  /* 0x0000009e009b7308 */ /* 0x0000620000000800 */
[-C--:B------:R-:W-:Y:S01]  /*8be0*/  FMUL.FTZ R66, R66, R173.reuse ;  /* 0x000000ad42427220 */ /* 0x080fe20000410000 */
[----:B------:R-:W-:Y:S01]  /*8bf0*/  FADD.FTZ R3, R21, R3 ;  /* 0x0000000315037221 */ /* 0x000fe20000010000 */
[-C--:B------:R-:W-:Y:S01]  /*8c00*/  FMUL.FTZ R67, R67, R173.reuse ;  /* 0x000000ad43437220 */ /* 0x080fe20000410000 */
[-C--:B------:R-:W-:Y:S01]  /*8c10*/  FMUL.FTZ R70, R70, R173.reuse ;  /* 0x000000ad46467220 */ /* 0x080fe20000410000 */
[-C--:B------:R-:W-:Y:S01]  /*8c20*/  FMUL.FTZ R71, R71, R173.reuse ;  /* 0x000000ad47477220 */ /* 0x080fe20000410000 */
[----:B------:R-:W-:Y:S01]  /*8c30*/  FADD.FTZ R3, R23, R3 ;  /* 0x0000000317037221 */ /* 0x000fe20000010000 */
[----:B------:R-:W-:Y:S01]  /*8c40*/  FMUL.FTZ R74, R74, R173 ;  /* 0x000000ad4a4a7220 */ /* 0x000fe20000410000 */
[----:B------:R-:W-:Y:S01]  /*8c50*/  MUFU.EX2 R9, R9 ;  /* 0x0000000900097308 */ /* 0x000fe20000000800 */
[----:B0-----:R-:W-:-:S02]  /*8c60*/  IMAD.U32 R158, RZ, RZ, UR7 ;  /* 0x00000007ff9e7e24 */ /* 0x001fc4000f8e00ff */
[----:B------:R-:W-:Y:S01]  /*8c70*/  FADD.FTZ R3, R162, R3 ;  /* 0x00000003a2037221 */ /* 0x000fe20000010000 */
[----:B---3--:R-:W-:Y:S01]  /*8c80*/  F2FP.F16.F32.PACK_AB R162, R172, R162 ;  /* 0x000000a2aca2723e */ /* 0x008fe200000000ff */
[-C--:B------:R-:W-:Y:S01]  /*8c90*/  FMUL.FTZ R75, R75, R173.reuse ;  /* 0x000000ad4b4b7220 */ /* 0x080fe20000410000 */
[----:B------:R-:W-:Y:S02]  /*8ca0*/  @!P2 IMAD R158, R158, 0x40, R17 ;  /* 0x000000409e9ea824 */ /* 0x000fe400078e0211 */
[----:B------:R-:W-:Y:S01]  /*8cb0*/  FADD.FTZ R3, R172, R3 ;  /* 0x00000003ac037221 */ /* 0x000fe20000010000 */
[----:B------:R-:W-:Y:S01]  /*8cc0*/  FMUL.FTZ R78, R78, R173 ;  /* 0x000000ad4e4e7220 */ /* 0x000fe20000410000 */
[----:B------:R-:W-:Y:S01]  /*8cd0*/  MUFU.EX2 R4, R163 ;  /* 0x000000a300047308 */ /* 0x000fe20000000800 */
[----:B-1----:R-:W-:Y:S01]  /*8ce0*/  FADD.FTZ R156, R155, R156 ;  /* 0x0000009c9b9c7221 */ /* 0x002fe20000010000 */
[----:B------:R-:W-:Y:S01]  /*8cf0*/  @!P2 LEA R158, R158, UR41, 0x2 ;  /* 0x000000299e9eac11 */ /* 0x000fe2000f8e10ff */
[----:B------:R-:W-:Y:S01]  /*8d00*/  FADD.FTZ R3, R174, R3 ;  /* 0x00000003ae037221 */ /* 0x000fe20000010000 */
[C---:B------:R-:W-:Y:S01]  /*8d10*/  F2FP.F16.F32.PACK_AB R155, R159.reuse, R155 ;  /* 0x0000009b9f9b723e */ /* 0x040fe200000000ff */
[----:B------:R-:W-:Y:S01]  /*8d20*/  FADD.FTZ R12, R159, R156 ;  /* 0x0000009c9f0c7221 */ /* 0x000fe20000010000 */
[----:B------:R-:W-:Y:S01]  /*8d30*/  F2FP.F16.F32.PACK_AB R156, R14, R13 ;  /* 0x0000000d0e9c723e */ /* 0x000fe200000000ff */
[----:B------:R-:W-:Y:S01]  /*8d40*/  @!P2 STS [R158+0x38400], R10 ;  /* 0x0384000a9e00a388 */ /* 0x000fe20000000800 */
[----:B------:R-:W0:Y:S01]  /*8d50*/  MUFU.EX2 R175, R165 ;  /* 0x000000a500af7308 */ /* 0x000e220000000800 */
[----:B------:R-:W-:Y:S01]  /*8d60*/  FADD.FTZ R3, R177, R3 ;  /* 0x00000003b1037221 */ /* 0x000fe20000010000 */
[-C--:B------:R-:W-:Y:S01]  /*8d70*/  FMUL.FTZ R79, R79, R173.reuse ;  /* 0x000000ad4f4f7220 */ /* 0x080fe20000410000 */
[----:B------:R1:W-:Y:S01]  /*8d80*/  @!P2 STS [R158+0x38420], R173 ;  /* 0x038420ad9e00a388 */ /* 0x0003e20000000800 */
[-C--:B------:R-:W-:Y:S01]  /*8d90*/  FMUL.FTZ R82, R82, R173.reuse ;  /* 0x000000ad52527220 */ /* 0x080fe20000410000 */
[----:B------:R-:W-:Y:S01]  /*8da0*/  FADD.FTZ R3, R161, R3 ;  /* 0x00000003a1037221 */ /* 0x000fe20000010000 */
[-C--:B------:R-:W-:Y:S01]  /*8db0*/  FMUL.FTZ R83, R83, R173.reuse ;  /* 0x000000ad53537220 */ /* 0x080fe20000410000 */
[----:B------:R-:W-:Y:S01]  /*8dc0*/  BAR.SYNC.DEFER_BLOCKING 0xf, 0x100 ;  /* 0x03c4000000007b1d */ /* 0x000fe20000010000 */
[-C--:B------:R-:W-:Y:S01]  /*8dd0*/  FMUL.FTZ R86, R86, R173.reuse ;  /* 0x000000ad56567220 */ /* 0x080fe20000410000 */
[----:B------:R-:W-:Y:S01]  /*8de0*/  FADD.FTZ R3, R157, R3 ;  /* 0x000000039d037221 */ /* 0x000fe20000010000 */
[-C--:B------:R-:W-:Y:S01]  /*8df0*/  FMUL.FTZ R87, R87, R173.reuse ;  /* 0x000000ad57577220 */ /* 0x080fe20000410000 */
[-C--:B------:R-:W-:Y:S01]  /*8e00*/  FMUL.FTZ R90, R90, R173.reuse ;  /* 0x000000ad5a5a7220 */ /* 0x080fe20000410000 */
[----:B------:R-:W-:Y:S01]  /*8e10*/  FMUL.FTZ R91, R91, R173 ;  /* 0x000000ad5b5b7220 */ /* 0x000fe20000410000 */
[----:B------:R-:W-:Y:S01]  /*8e20*/  MUFU.EX2 R11, R11 ;  /* 0x0000000b000b7308 */ /* 0x000fe20000000800 */
[----:B-1----:R-:W-:Y:S01]  /*8e30*/  F2FP.F16.F32.PACK_AB R158, R20, R15 ;  /* 0x0000000f149e723e */ /* 0x002fe200000000ff */
[-C--:B------:R-:W-:Y:S01]  /*8e40*/  FMUL.FTZ R94, R94, R173.reuse ;  /* 0x000000ad5e5e7220 */ /* 0x080fe20000410000 */
[----:B------:R-:W-:Y:S01]  /*8e50*/  FMUL.FTZ R95, R95, R173 ;  /* 0x000000ad5f5f7220 */ /* 0x000fe20000410000 */
[----:B0-----:R-:W-:Y:S01]  /*8e60*/  F2FP.F16.F32.PACK_AB R159, R176, R175 ;  /* 0x000000afb09f723e */ /* 0x001fe200000000ff */
        /* <DEDUP_REMOVED lines=10> */
[----:B------:R-:W-:Y:S01]  /*8f10*/  FMUL.FTZ R115, R115, R173 ;  /* 0x000000ad73737220 */ /* 0x000fe20000410000 */
[----:B------:R-:W-:Y:S01]  /*8f20*/  MUFU.EX2 R13, R167 ;  /* 0x000000a7000d7308 */ /* 0x000fe20000000800 */
[----:B0-----:R-:W-:Y:S01]  /*8f30*/  F2FP.F16.F32.PACK_AB R166, R157, R161 ;  /* 0x000000a19da6723e */ /* 0x001fe200000000ff */
[----:B------:R-:W-:Y:S01]  /*8f40*/  FMUL.FTZ R118, R118, R173 ;  /* 0x000000ad76767220 */ /* 0x000fe20000410000 */
[----:B------:R-:W-:Y:S01]  /*8f50*/  F2FP.F16.F32.PACK_AB R157, R4, R9 ;  /* 0x00000009049d723e */ /* 0x000fe200000000ff */
[-C--:B------:R-:W-:Y:S01]  /*8f60*/  FMUL.FTZ R119, R119, R173.reuse ;  /* 0x000000ad77777220 */ /* 0x080fe20000410000 */
[-C--:B------:R-:W-:Y:S01]  /*8f70*/  FMUL.FTZ R122, R122, R173.reuse ;  /* 0x000000ad7a7a7220 */ /* 0x080fe20000410000 */
[-C--:B------:R-:W-:Y:S01]  /*8f80*/  FMUL.FTZ R123, R123, R173.reuse ;  /* 0x000000ad7b7b7220 */ /* 0x080fe20000410000 */
[----:B------:R-:W-:Y:S01]  /*8f90*/  FMUL.FTZ R126, R126, R173 ;  /* 0x000000ad7e7e7220 */ /* 0x000fe20000410000 */
[----:B------:R-:W0:Y:S01]  /*8fa0*/  MUFU.EX2 R168, R168 ;  /* 0x000000a800a87308 */ /* 0x000e220000000800 */
[----:B-1----:R-:W-:Y:S01]  /*8fb0*/  F2FP.F16.F32.PACK_AB R161, R178, R11 ;  /* 0x0000000bb2a1723e */ /* 0x002fe200000000ff */
        /* <DEDUP_REMOVED lines=13> */
[----:B------:R-:W-:Y:S01]  /*9090*/  FMUL.FTZ R151, R151, R173 ;  /* 0x000000ad97977220 */ /* 0x000fe20000410000 */
[----:B------:R-:W1:Y:S01]  /*90a0*/  MUFU.EX2 R170, R170 ;  /* 0x000000aa00aa7308 */ /* 0x000e620000000800 */
[----:B0-----:R-:W-:Y:S01]  /*90b0*/  F2FP.F16.F32.PACK_AB R163, R168, R13 ;  /* 0x0000000da8a3723e */ /* 0x001fe200000000ff */
[----:B------:R0:W-:Y:S01]  /*90c0*/  STSM.16.M88.4 [R184+0x36400], R152 ;  /* 0x03640098b8007844 */ /* 0x0001e20000000200 */
[----:B------:R-:W-:-:S03]  /*90d0*/  FADD.FTZ R12, R9, R12 ;  /* 0x0000000c090c7221 */ /* 0x000fc60000010000 */
[----:B------:R0:W-:Y:S01]  /*90e0*/  STSM.16.M88.4 [R185], R156 ;  /* 0x0000009cb9007844 */ /* 0x0001e20000000200 */
[----:B------:R-:W-:Y:S01]  /*90f0*/  FADD.FTZ R12, R4, R12 ;  /* 0x0000000c040c7221 */ /* 0x000fe20000010000 */
[----:B------:R-:W-:Y:S02]  /*9100*/  MUFU.EX2 R171, R171 ;  /* 0x000000ab00ab7308 */ /* 0x000fe40000000800 */
[----:B------:R0:W-:Y:S01]  /*9110*/  STSM.16.M88.4 [R187], R160 ;  /* 0x000000a0bb007844 */ /* 0x0001e20000000200 */
[----:B------:R-:W-:-:S04]  /*9120*/  FADD.FTZ R12, R175, R12 ;  /* 0x0000000caf0c7221 */ /* 0x000fc80000010000 */
[----:B------:R-:W-:Y:S01]  /*9130*/  FADD.FTZ R12, R176, R12 ;  /* 0x0000000cb00c7221 */ /* 0x000fe20000010000 */
[----:B------:R-:W2:Y:S01]  /*9140*/  MUFU.EX2 R8, R8 ;  /* 0x0000000800087308 */ /* 0x000ea20000000800 */
[----:B-1----:R-:W-:Y:S02]  /*9150*/  F2FP.F16.F32.PACK_AB R165, R170, R169 ;  /* 0x000000a9aaa5723e */ /* 0x002fe400000000ff */
[----:B------:R-:W-:-:S04]  /*9160*/  FADD.FTZ R12, R11, R12 ;  /* 0x0000000c0b0c7221 */ /* 0x000fc80000010000 */
[----:B------:R-:W-:-:S04]  /*9170*/  FADD.FTZ R12, R178, R12 ;  /* 0x0000000cb20c7221 */ /* 0x000fc80000010000 */
[----:B------:R-:W-:-:S04]  /*9180*/  FADD.FTZ R12, R13, R12 ;  /* 0x0000000c0d0c7221 */ /* 0x000fc80000010000 */
[----:B------:R-:W-:Y:S01]  /*9190*/  FADD.FTZ R12, R168, R12 ;  /* 0x0000000ca80c7221 */ /* 0x000fe20000010000 */
[----:B--2---:R-:W-:-:S03]  /*91a0*/  F2FP.F16.F32.PACK_AB R167, R8, R171 ;  /* 0x000000ab08a7723e */ /* 0x004fc600000000ff */
[----:B------:R-:W-:Y:S02]  /*91b0*/  FADD.FTZ R169, R169, R12 ;  /* 0x0000000ca9a97221 */ /* 0x000fe40000010000 */
[----:B------:R0:W-:Y:S01]  /*91c0*/  STSM.16.M88.4 [R186], R164 ;  /* 0x000000a4ba007844 */ /* 0x0001e20000000200 */
[----:B------:R-:W-:Y:S01]  /*91d0*/  WARPGROUP.ARRIVE ;  /* 0x00000000000079c5 */ /* 0x000fe20000000000 */
[----:B------:R-:W-:-:S04]  /*91e0*/  FADD.FTZ R170, R170, R169 ;  /* 0x000000a9aaaa7221 */ /* 0x000fc80000010000 */
[----:B------:R-:W-:Y:S01]  /*91f0*/  FADD.FTZ R171, R171, R170 ;  /* 0x000000aaabab7221 */ /* 0x000fe20000010000 */
[----:B------:R-:W-:Y:S01]  /*9200*/  HGMMA.64x256x16.F32 R24, R152, gdesc[UR8].tnspB, R24, gsb0 ;  /* 0x43e0000898187df0 */ /* 0x000fe20008000818 */
[----:B------:R-:W-:Y:S02]  /*9210*/  UMOV UR11, 0x40000040 ;  /* 0x40000040000b7882 */ /* 0x000fe40000000000 */
[----:B------:R-:W-:Y:S01]  /*9220*/  FADD.FTZ R4, R8, R171 ;  /* 0x000000ab08047221 */ /* 0x000fe20000010000 */
[----:B------:R-:W-:Y:S02]  /*9230*/  WARPGROUP.DEPBAR.LE gsb0, 0x0 ;  /* 0x00008000000079c5 */ /* 0x000fe40000010000 */
[----:B------:R-:W-:-:S15]  /*9240*/  WARPGROUP.ARRIVE ;  /* 0x00000000000079c5 */ /* 0x000fde0000000000 */
[----:B------:R-:W-:-:S07]  /*9250*/  NOP ;  /* 0x0000000000007918 */ /* 0x000fce0000000000 */
        /* <DEDUP_REMOVED lines=18> */
[----:B-1----:R-:W1:Y:S02]  /*9380*/  FENCE.VIEW.ASYNC.S ;  /* 0x00000000000073c6 */ /* 0x002e640000000000 */
[----:B-1----:R-:W-:Y:S01]  /*9390*/  NOP ;  /* 0x0000000000007918 */ /* 0x002fe20000000000 */
[----:B------:R-:W-:Y:S06]  /*93a0*/  BAR.ARV 0xe, 0x100 ;  /* 0x0384000000007b1d */ /* 0x000fec0000002000 */
[----:B0-----:R-:W-:Y:S05]  /*93b0*/  @!P0 BRA `(.L_x_1029) ;  /* 0x0000000000048947 */ /* 0x001fea0003800000 */
[----:B------:R-:W-:Y:S01]  /*93c0*/  BPT.TRAP 0x1 ;  /* 0x000000040000795c */ /* 0x000fe20000300000 */
.L_x_1029:
[----:B------:R-:W-:Y:S01]  /*93d0*/  UIADD3 UR5, UR5, 0x38860, URZ ;  /* 0x0003886005057890 */ /* 0x000fe2000fffe03f */
[----:B------:R-:W-:Y:S01]  /*93e0*/  IMAD.MOV.U32 R8, RZ, RZ, R7 ;  /* 0x000000ffff087224 */ /* 0x000fe200078e0007 */
[----:B------:R-:W-:Y:S01]  /*93f0*/  UMOV UR7, UR36 ;  /* 0x0000002400077c82 */ /* 0x000fe20008000000 */
[----:B------:R-:W-:Y:S01]  /*9400*/  IMAD.MOV.U32 R9, RZ, RZ, R6 ;  /* 0x000000ffff097224 */ /* 0x000fe200078e0006 */
[----:B------:R-:W-:-:S09]  /*9410*/  UPRMT UR5, UR40, 0x654, UR5 ;  /* 0x0000065428057896 */ /* 0x000fd20008000005 */
[----:B------:R-:W-:Y:S01]  /*9420*/  SYNCS.ARRIVE.TRANS64.RED.A1T0 RZ, [UR5], RZ ;  /* 0x000000ffffff79a7 */ /* 0x000fe20008100405 */
[----:B------:R-:W-:Y:S05]  /*9430*/  @P1 BRA `(.L_x_1030) ;  /* 0xffffffd000881947 */ /* 0x000fea000383ffff */
.L_x_1019:
[----:B------:R-:W0:Y:S01]  /*9440*/  SHFL.BFLY PT, R0, R3, 0x2, 0x1f ;  /* 0x0c401f0003007f89 */ /* 0x000e2200000e0000 */
[----:B------:R-:W-:Y:S01]  /*9450*/  IMAD.MOV.U32 R152, RZ, RZ, -0x800000 ;  /* 0xff800000ff987424 */ /* 0x000fe200078e00ff */
[----:B------:R-:W-:Y:S02]  /*9460*/  UIADD3 UR37, UR37, 0x1, URZ ;  /* 0x0000000125257890 */ /* 0x000fe4000fffe03f */
[----:B------:R-:W1:Y:S01]  /*9470*/  SHFL.BFLY PT, R5, R4, 0x2, 0x1f ;  /* 0x0c401f0004057f89 */ /* 0x000e6200000e0000 */
[----:B------:R-:W-:Y:S08]  /*9480*/  BAR.ARV 0x8, 0x100 ;  /* 0x0204000000007b1d */ /* 0x000ff00000002000 */
[----:B------:R-:W-:Y:S01]  /*9490*/  BAR.SYNC.DEFER_BLOCKING 0xf, 0x100 ;  /* 0x03c4000000007b1d */ /* 0x000fe20000010000 */
[----:B0-----:R-:W-:Y:S01]  /*94a0*/  FADD.FTZ R9, R0, R3 ;  /* 0x0000000300097221 */ /* 0x001fe20000010000 */
[----:B------:R-:W-:-:S02]  /*94b0*/  IMAD.MOV.U32 R3, RZ, RZ, -0x800000 ;  /* 0xff800000ff037424 */ /* 0x000fc400078e00ff */
[----:B-1----:R-:W-:Y:S02]  /*94c0*/  FADD.FTZ R10, R5, R4 ;  /* 0x00000004050a7221 */ /* 0x002fe40000010000 */
[----:B------:R-:W0:Y:S01]  /*94d0*/  SHFL.BFLY PT, R0, R9, 0x1, 0x1f ;  /* 0x0c201f0009007f89 */ /* 0x000e2200000e0000 */
[----:B------:R-:W-:-:S03]  /*94e0*/  IMAD.MOV.U32 R4, RZ, RZ, RZ ;  /* 0x000000ffff047224 */ /* 0x000fc600078e00ff */
[----:B------:R-:W1:Y:S01]  /*94f0*/  SHFL.BFLY PT, R11, R10, 0x1, 0x1f ;  /* 0x0c201f000a0b7f89 */ /* 0x000e6200000e0000 */
[----:B0-----:R-:W-:Y:S01]  /*9500*/  FADD.FTZ R5, R9, R0 ;  /* 0x0000000009057221 */ /* 0x001fe20000010000 */
[----:B------:R-:W-:Y:S02]  /*9510*/  IMAD.U32 R9, RZ, RZ, UR18 ;  /* 0x00000012ff097e24 */ /* 0x000fe4000f8e00ff */
[----:B-1----:R-:W-:Y:S02]  /*9520*/  FADD.FTZ R8, R10, R11 ;  /* 0x0000000b0a087221 */ /* 0x002fe40000010000 */
[----:B------:R-:W-:Y:S01]  /*9530*/  FSETP.NE.FTZ.AND P0, PT, R5, RZ, PT ;  /* 0x000000ff0500720b */ /* 0x000fe20003f15000 */
[----:B------:R-:W-:Y:S02]  /*9540*/  IMAD.U32 R11, RZ, RZ, UR18 ;  /* 0x00000012ff0b7e24 */ /* 0x000fe4000f8e00ff */
[----:B------:R-:W-:-:S10]  /*9550*/  FSETP.NE.FTZ.AND P1, PT, R8, RZ, PT ;  /* 0x000000ff0800720b */ /* 0x000fd40003f35000 */
[----:B------:R-:W0:Y:S01]  /*9560*/  @P0 MUFU.LG2 R12, R5 ;  /* 0x00000005000c0308 */ /* 0x000e220000000c00 */
[----:B------:R-:W-:Y:S02]  /*9570*/  @P0 FMUL.FTZ R11, R11, 0.69314718246459960938 ;  /* 0x3f3172180b0b0820 */ /* 0x000fe40000410000 */
[----:B------:R-:W-:-:S05]  /*9580*/  @P1 FMUL.FTZ R9, R9, 0.69314718246459960938 ;  /* 0x3f31721809091820 */ /* 0x000fca0000410000 */
[----:B------:R-:W1:Y:S08]  /*9590*/  @P1 MUFU.LG2 R0, R8 ;  /* 0x0000000800001308 */ /* 0x000e700000000c00 */
[----:B------:R-:W2:Y:S01]  /*95a0*/  @P0 MUFU.RCP R4, R5 ;  /* 0x0000000500040308 */ /* 0x000ea20000001000 */
[----:B0-----:R-:W-:-:S04]  /*95b0*/  @P0 FMUL.FTZ R12, R12, 0.69314718246459960938 ;  /* 0x3f3172180c0c0820 */ /* 0x001fc80000410000 */
[----:B------:R-:W-:Y:S01]  /*95c0*/  @P0 FFMA.FTZ R3, R11, R6, R12 ;  /* 0x000000060b030223 */ /* 0x000fe2000001000c */
[----:B------:R-:W-:Y:S01]  /*95d0*/  ISETP.NE.AND P0, PT, R19, RZ, PT ;  /* 0x000000ff1300720c */ /* 0x000fe20003f05270 */
[----:B------:R-:W-:Y:S01]  /*95e0*/  IMAD.U32 R6, RZ, RZ, UR36 ;  /* 0x00000024ff067e24 */ /* 0x000fe2000f8e00ff */
[----:B------:R-:W-:Y:S01]  /*95f0*/  UIADD3 UR36, UR36, 0x1, URZ ;  /* 0x0000000124247890 */ /* 0x000fe2000fffe03f */
[----:B-1----:R-:W-:-:S03]  /*9600*/  @P1 FMUL.FTZ R0, R0, 0.69314718246459960938 ;  /* 0x3f31721800001820 */ /* 0x002fc60000410000 */
[----:B------:R-:W-:Y:S01]  /*9610*/  UISETP.NE.AND UP0, UPT, UR36, 0x2, UPT ;  /* 0x000000022400788c */ /* 0x000fe2000bf05270 */
[----:B------:R-:W-:Y:S01]  /*9620*/  @P1 FFMA.FTZ R152, R9, R7, R0 ;  /* 0x0000000709981223 */ /* 0x000fe20000010000 */
[----:B------:R-:W-:Y:S02]  /*9630*/  IMAD.MOV.U32 R0, RZ, RZ, RZ ;  /* 0x000000ffff007224 */ /* 0x000fe400078e00ff */
[----:B------:R-:W-:Y:S01]  /*9640*/  USEL UR4, URZ, 0x1, UP0 ;  /* 0x000000013f047887 */ /* 0x000fe20008000000 */
[-C--:B--2---:R-:W-:Y:S01]  /*9650*/  FMUL.FTZ R24, R24, R4.reuse ;  /* 0x0000000418187220 */ /* 0x084fe20000410000 */
[-C--:B------:R-:W-:Y:S01]  /*9660*/  FMUL.FTZ R25, R25, R4.reuse ;  /* 0x0000000419197220 */ /* 0x080fe20000410000 */
[----:B------:R-:W-:Y:S01]  /*9670*/  @!P0 IMAD R6, R6, 0x40, R17 ;  /* 0x0000004006068824 */ /* 0x000fe200078e0211 */
[----:B------:R-:W0:Y:S01]  /*9680*/  @P1 MUFU.RCP R0, R8 ;  /* 0x0000000800001308 */ /* 0x000e220000001000 */
[-C--:B------:R-:W-:Y:S01]  /*9690*/  FMUL.FTZ R28, R28, R4.reuse ;  /* 0x000000041c1c7220 */ /* 0x080fe20000410000 */
[-C--:B------:R-:W-:Y:S01]  /*96a0*/  FMUL.FTZ R29, R29, R4.reuse ;  /* 0x000000041d1d7220 */ /* 0x080fe20000410000 */
[-C--:B------:R-:W-:Y:S01]  /*96b0*/  FMUL.FTZ R32, R32, R4.reuse ;  /* 0x0000000420207220 */ /* 0x080fe20000410000 */
[----:B------:R-:W-:Y:S01]  /*96c0*/  @!P0 LEA R7, R6, UR41, 0x2 ;  /* 0x0000002906078c11 */ /* 0x000fe2000f8e10ff */
[-C--:B------:R-:W-:Y:S01]  /*96d0*/  FMUL.FTZ R33, R33, R4.reuse ;  /* 0x0000000421217220 */ /* 0x080fe20000410000 */
        /* <DEDUP_REMOVED lines=11> */
[----:B0-----:R1:W-:Y:S01]  /*9790*/  @!P0 STS [R7+0x38420], R0 ;  /* 0x0384200007008388 */ /* 0x0013e20000000800 */
        /* <DEDUP_REMOVED lines=113> */
[----:B------:R-:W-:Y:S01]  /*9eb0*/  LOP3.LUT R2, R2, UR4, RZ, 0x3c, !PT ;  /* 0x0000000402027c12 */ /* 0x000fe2000f8e3cff */
[----:B------:R-:W-:Y:S01]  /*9ec0*/  USEL UR36, UR36, URZ, UP0 ;  /* 0x0000003f24247287 */ /* 0x000fe20008000000 */
[----:B-1----:R-:W-:Y:S11]  /*9ed0*/  BAR.ARV 0xe, 0x100 ;  /* 0x0384000000007b1d */ /* 0x002ff60000002000 */
.L_x_1000:
[----:B------:R-:W0:Y:S08]  /*9ee0*/  S2UR UR40, SR_CgaCtaId ;  /* 0x00000000002879c3 */ /* 0x000e300000008800 */
[----:B------:R-:W-:Y:S06]  /*9ef0*/  BAR.SYNC.DEFER_BLOCKING 0x5, 0x180 ;  /* 0x0146000000007b1d */ /* 0x000fec0000010000 */
[----:B------:R-:W-:Y:S01]  /*9f00*/  UMOV UR41, 0x400 ;  /* 0x0000040000297882 */ /* 0x000fe20000000000 */
[----:B------:R-:W-:Y:S01]  /*9f10*/  BSSY B0, `(.L_x_1031) ;  /* 0x000048a000007945 */ /* 0x000fe20003800000 */
[----:B0-----:R-:W-:-:S09]  /*9f20*/  ULEA UR41, UR40, UR41, 0x18 ;  /* 0x0000002928297291 */ /* 0x001fd2000f8ec03f */
[----:B------:R-:W0:Y:S02]  /*9f30*/  LDS.128 R4, [UR41+0x388d0] ;  /* 0x0388d029ff047984 */ /* 0x000e240008000c00 */
[----:B0-----:R-:W-:Y:S02]  /*9f40*/  R2UR UR4, R5 ;  /* 0x00000000050472ca */ /* 0x001fe400000e0000 */
[----:B------:R-:W-:Y:S01]  /*9f50*/  R2UR UR5, R7 ;  /* 0x00000000070572ca */ /* 0x000fe200000e0000 */
[----:B------:R-:W-:Y:S06]  /*9f60*/  BAR.ARV 0x4, 0x180 ;  /* 0x0106000000007b1d */ /* 0x000fec0000002000 */
[----:B------:R-:W-:Y:S08]  /*9f70*/  @P0 BRA `(.L_x_1032) ;  /* 0x0000003800440947 */ /* 0x000ff00003800000 */
[----:B------:R-:W2:Y:S01]  /*9f80*/  LDL R0, [R1+0x30] ;  /* 0x0000300001007983 */ /* 0x000ea20000100800 */
[----:B------:R-:W0:Y:S01]  /*9f90*/  S2UR UR8, SR_SWINHI ;  /* 0x00000000000879c3 */ /* 0x000e220000002f00 */
[----:B------:R-:W-:Y:S01]  /*9fa0*/  F2FP.F16.F32.PACK_AB R23, R71, R70 ;  /* 0x000000464717723e */ /* 0x000fe200000000ff */
[----:B------:R-:W-:Y:S01]  /*9fb0*/  UMOV UR6, UR41 ;  /* 0x0000002900067c82 */ /* 0x000fe20008000000 */
[----:B0-----:R-:W-:Y:S01]  /*9fc0*/  UMOV UR7, UR8 ;  /* 0x0000000800077c82 */ /* 0x001fe20008000000 */
[----:B------:R-:W-:Y:S02]  /*9fd0*/  IMAD.U32 R4, RZ, RZ, UR6 ;  /* 0x00000006ff047e24 */ /* 0x000fe4000f8e00ff */
[----:B------:R-:W-:Y:S01]  /*9fe0*/  IMAD.U32 R5, RZ, RZ, UR7 ;  /* 0x00000007ff057e24 */ /* 0x000fe2000f8e00ff */
[----:B------:R-:W-:Y:S01]  /*9ff0*/  ULDC.64 UR6, c[0x0][0xd08] ;  /* 0x0003420000067ab9 */ /* 0x000fe20000000a00 */
[----:B------:R-:W-:Y:S01]  /*a000*/  BAR.SYNC.DEFER_BLOCKING 0x1, 0x100 ;  /* 0x0044000000007b1d */ /* 0x000fe20000010000 */
[----:B--2---:R-:W-:-:S03]  /*a010*/  IMAD.WIDE R20, R0, 0x2, R4 ;  /* 0x0000000200147825 */ /* 0x004fc600078e0204 */
[C---:B------:R-:W-:Y:S02]  /*a020*/  IADD3 R9, P6, R20.reuse, 0x6060, RZ ;  /* 0x0000606014097810 */ /* 0x040fe40007fde0ff */
[C---:B------:R-:W-:Y:S02]  /*a030*/  IADD3 R12, P1, R20.reuse, 0x6020, RZ ;  /* 0x00006020140c7810 */ /* 0x040fe40007f3e0ff */
[----:B------:R-:W-:Y:S02]  /*a040*/  LOP3.LUT R8, R9, 0x380, RZ, 0xc0, !PT ;  /* 0x0000038009087812 */ /* 0x000fe400078ec0ff */
[----:B------:R-:W-:Y:S02]  /*a050*/  IADD3 R10, P0, R20, 0x6040, RZ ;  /* 0x00006040140a7810 */ /* 0x000fe40007f1e0ff */
[----:B------:R-:W-:Y:S02]  /*a060*/  SHF.R.U64 R8, R8, 0x3, RZ ;  /* 0x0000000308087819 */ /* 0x000fe400000012ff */
[----:B------:R-:W-:-:S02]  /*a070*/  LOP3.LUT R13, R12, 0x380, RZ, 0xc0, !PT ;  /* 0x000003800c0d7812 */ /* 0x000fc400078ec0ff */
[----:B------:R-:W-:Y:S01]  /*a080*/  LOP3.LUT R8, R8, R9, RZ, 0x3c, !PT ;  /* 0x0000000908087212 */ /* 0x000fe200078e3cff */
[----:B------:R-:W-:Y:S01]  /*a090*/  IMAD.X R9, RZ, RZ, R21, P6 ;  /* 0x000000ffff097224 */ /* 0x000fe200030e0615 */
[----:B------:R-:W-:Y:S02]  /*a0a0*/  LOP3.LUT R11, R10, 0x380, RZ, 0xc0, !PT ;  /* 0x000003800a0b7812 */ /* 0x000fe400078ec0ff */
[----:B------:R-:W-:Y:S02]  /*a0b0*/  LOP3.LUT R0, R20, 0x380, RZ, 0xc0, !PT ;  /* 0x0000038014007812 */ /* 0x000fe400078ec0ff */
[----:B------:R-:W-:Y:S02]  /*a0c0*/  SHF.R.U64 R13, R13, 0x3, RZ ;  /* 0x000000030d0d7819 */ /* 0x000fe400000012ff */
[----:B------:R-:W-:Y:S02]  /*a0d0*/  SHF.R.U64 R11, R11, 0x3, RZ ;  /* 0x000000030b0b7819 */ /* 0x000fe400000012ff */
[----:B------:R-:W-:-:S02]  /*a0e0*/  SHF.R.U64 R0, R0, 0x3, RZ ;  /* 0x0000000300007819 */ /* 0x000fc400000012ff */
[----:B------:R-:W-:Y:S01]  /*a0f0*/  LOP3.LUT R12, R13, R12, RZ, 0x3c, !PT ;  /* 0x0000000c0d0c7212 */ /* 0x000fe200078e3cff */
[--C-:B------:R-:W-:Y:S01]  /*a100*/  IMAD.X R13, RZ, RZ, R21.reuse, P1 ;  /* 0x000000ffff0d7224 */ /* 0x100fe200008e0615 */
[----:B------:R-:W-:Y:S01]  /*a110*/  MOV R165, R8 ;  /* 0x0000000800a57202 */ /* 0x000fe20000000f00 */
[--C-:B------:R-:W-:Y:S01]  /*a120*/  IMAD.MOV.U32 R9, RZ, RZ, R21.reuse ;  /* 0x000000ffff097224 */ /* 0x100fe200078e0015 */
[----:B------:R-:W-:Y:S01]  /*a130*/  LOP3.LUT R10, R11, R10, RZ, 0x3c, !PT ;  /* 0x0000000a0b0a7212 */ /* 0x000fe200078e3cff */
[----:B------:R-:W-:Y:S01]  /*a140*/  IMAD.X R11, RZ, RZ, R21, P0 ;  /* 0x000000ffff0b7224 */ /* 0x000fe200000e0615 */
[----:B------:R-:W-:Y:S02]  /*a150*/  LOP3.LUT R8, R0, R20, RZ, 0x3c, !PT ;  /* 0x0000001400087212 */ /* 0x000fe400078e3cff */
[----:B------:R-:W-:Y:S02]  /*a160*/  IADD3 R162, P0, R20, 0x2060, RZ ;  /* 0x0000206014a27810 */ /* 0x000fe40007f1e0ff */
[----:B------:R-:W-:-:S02]  /*a170*/  MOV R153, R12 ;  /* 0x0000000c00997202 */ /* 0x000fc40000000f00 */
[----:B------:R-:W-:Y:S02]  /*a180*/  MOV R12, R8 ;  /* 0x00000008000c7202 */ /* 0x000fe40000000f00 */
[----:B------:R-:W0:Y:S01]  /*a190*/  LDC R9, c[0x0][0xbd4] ;  /* 0x0002f500ff097b82 */ /* 0x000e220000000800 */
[----:B------:R-:W-:Y:S02]  /*a1a0*/  LOP3.LUT R163, R162, 0x380, RZ, 0xc0, !PT ;  /* 0x00000380a2a37812 */ /* 0x000fe400078ec0ff */
[----:B------:R-:W-:Y:S02]  /*a1b0*/  ISETP.NE.AND P1, PT, R22, RZ, PT ;  /* 0x000000ff1600720c */ /* 0x000fe40003f25270 */
[----:B------:R-:W-:Y:S02]  /*a1c0*/  SHF.R.U64 R163, R163, 0x3, RZ ;  /* 0x00000003a3a37819 */ /* 0x000fe400000012ff */
[C---:B------:R-:W-:Y:S02]  /*a1d0*/  IADD3 R154, P3, R20.reuse, 0x4060, RZ ;  /* 0x00004060149a7810 */ /* 0x040fe40007f7e0ff */
[----:B------:R-:W-:Y:S01]  /*a1e0*/  LOP3.LUT R162, R163, R162, RZ, 0x3c, !PT ;  /* 0x000000a2a3a27212 */ /* 0x000fe200078e3cff */
[----:B------:R-:W-:Y:S01]  /*a1f0*/  IMAD.X R163, RZ, RZ, R21, P0 ;  /* 0x000000ffffa37224 */ /* 0x000fe200000e0615 */
[----:B------:R-:W-:-:S02]  /*a200*/  IADD3 R8, P0, R20, 0x2040, RZ ;  /* 0x0000204014087810 */ /* 0x000fc40007f1e0ff */
[----:B------:R-:W-:Y:S02]  /*a210*/  LOP3.LUT R155, R154, 0x380, RZ, 0xc0, !PT ;  /* 0x000003809a9b7812 */ /* 0x000fe400078ec0ff */
[----:B------:R-:W-:Y:S02]  /*a220*/  LOP3.LUT R0, R8, 0x380, RZ, 0xc0, !PT ;  /* 0x0000038008007812 */ /* 0x000fe400078ec0ff */
[----:B------:R-:W-:Y:S02]  /*a230*/  SHF.R.U64 R155, R155, 0x3, RZ ;  /* 0x000000039b9b7819 */ /* 0x000fe400000012ff */
[----:B------:R-:W-:Y:S02]  /*a240*/  SHF.R.U64 R0, R0, 0x3, RZ ;  /* 0x0000000300007819 */ /* 0x000fe400000012ff */
[----:B------:R-:W-:Y:S01]  /*a250*/  LOP3.LUT R154, R155, R154, RZ, 0x3c, !PT ;  /* 0x0000009a9b9a7212 */ /* 0x000fe200078e3cff */
[----:B------:R-:W-:Y:S01]  /*a260*/  IMAD.X R155, RZ, RZ, R21, P3 ;  /* 0x000000ffff9b7224 */ /* 0x000fe200018e0615 */
[----:B------:R-:W-:-:S02]  /*a270*/  LOP3.LUT R8, R0, R8, RZ, 0x3c, !PT ;  /* 0x0000000800087212 */ /* 0x000fc400078e3cff */
[----:B0-----:R-:W-:Y:S01]  /*a280*/  SEL R0, R22, R9, P1 ;  /* 0x0000000916007207 */ /* 0x001fe20000800000 */
[----:B------:R-:W-:Y:S01]  /*a290*/  IMAD.X R9, RZ, RZ, R21, P0 ;  /* 0x000000ffff097224 */ /* 0x000fe200000e0615 */
[----:B------:R-:W-:Y:S02]  /*a2a0*/  MOV R154, R154 ;  /* 0x0000009a009a7202 */ /* 0x000fe40000000f00 */
[----:B------:R-:W-:Y:S02]  /*a2b0*/  MOV R164, R10 ;  /* 0x0000000a00a47202 */ /* 0x000fe40000000f00 */
[----:B------:R-:W-:Y:S02]  /*a2c0*/  MOV R18, R8 ;  /* 0x0000000800127202 */ /* 0x000fe40000000f00 */
[----:B------:R-:W-:Y:S02]  /*a2d0*/  IADD3 R8, P0, R20, 0x2020, RZ ;  /* 0x0000202014087810 */ /* 0x000fe40007f1e0ff */
[----:B------:R-:W-:-:S02]  /*a2e0*/  F2FP.F16.F32.PACK_AB R10, R29, R28 ;  /* 0x0000001c1d0a723e */ /* 0x000fc400000000ff */
[----:B------:R-:W-:Y:S02]  /*a2f0*/  LOP3.LUT R9, R8, 0x380, RZ, 0xc0, !PT ;  /* 0x0000038008097812 */ /* 0x000fe400078ec0ff */
[----:B------:R-:W-:Y:S02]  /*a300*/  F2FP.F16.F32.PACK_AB R11, R31, R30 ;  /* 0x0000001e1f0b723e */ /* 0x000fe400000000ff */
[----:B------:R-:W-:Y:S02]  /*a310*/  SHF.R.U64 R9, R9, 0x3, RZ ;  /* 0x0000000309097819 */ /* 0x000fe400000012ff */
[----:B------:R-:W-:Y:S02]  /*a320*/  IADD3 R14, P2, R20, 0x6000, RZ ;  /* 0x00006000140e7810 */ /* 0x000fe40007f5e0ff */
[----:B------:R-:W-:Y:S01]  /*a330*/  LOP3.LUT R8, R9, R8, RZ, 0x3c, !PT ;  /* 0x0000000809087212 */ /* 0x000fe200078e3cff */
[----:B------:R-:W-:Y:S01]  /*a340*/  IMAD.X R9, RZ, RZ, R21, P0 ;  /* 0x000000ffff097224 */ /* 0x000fe200000e0615 */
[----:B------:R-:W-:-:S02]  /*a350*/  LOP3.LUT R15, R14, 0x380, RZ, 0xc0, !PT ;  /* 0x000003800e0f7812 */ /* 0x000fc400078ec0ff */
[----:B------:R-:W-:Y:S02]  /*a360*/  F2FP.F16.F32.PACK_AB R13, R35, R34 ;  /* 0x00000022230d723e */ /* 0x000fe400000000ff */
[----:B------:R-:W-:Y:S02]  /*a370*/  MOV R155, R8 ;  /* 0x00000008009b7202 */ /* 0x000fe40000000f00 */
[----:B------:R-:W-:Y:S02]  /*a380*/  F2FP.F16.F32.PACK_AB R8, R25, R24 ;  /* 0x000000181908723e */ /* 0x000fe400000000ff */
[----:B------:R-:W-:Y:S02]  /*a390*/  F2FP.F16.F32.PACK_AB R9, R27, R26 ;  /* 0x0000001a1b09723e */ /* 0x000fe400000000ff */
[----:B------:R-:W-:Y:S02]  /*a3a0*/  SHF.R.U64 R15, R15, 0x3, RZ ;  /* 0x000000030f0f7819 */ /* 0x000fe400000012ff */
[C---:B------:R-:W-:Y:S01]  /*a3b0*/  IADD3 R156, P4, R20.reuse, 0x4040, RZ ;  /* 0x00004040149c7810 */ /* 0x040fe20007f9e0ff */
[----:B------:R0:W-:Y:S01]  /*a3c0*/  STSM.16.M88.4 [R12], R8 ;  /* 0x000000080c007844 */ /* 0x0001e20000000200 */
[----:B------:R-:W-:Y:S01]  /*a3d0*/  LOP3.LUT R14, R15, R14, RZ, 0x3c, !PT ;  /* 0x0000000e0f0e7212 */ /* 0x000fe200078e3cff */
[----:B------:R-:W-:Y:S01]  /*a3e0*/  IMAD.X R15, RZ, RZ, R21, P2 ;  /* 0x000000ffff0f7224 */ /* 0x000fe200010e0615 */
[----:B------:R-:W-:-:S02]  /*a3f0*/  IADD3 R158, P5, R20, 0x4020, RZ ;  /* 0x00004020149e7810 */ /* 0x000fc40007fbe0ff */
[----:B------:R-:W-:Y:S02]  /*a400*/  IADD3 R160, P6, R20, 0x4000, RZ ;  /* 0x0000400014a07810 */ /* 0x000fe40007fde0ff */
[----:B------:R-:W-:Y:S02]  /*a410*/  MOV R7, R14 ;  /* 0x0000000e00077202 */ /* 0x000fe40000000f00 */
[----:B------:R-:W-:Y:S02]  /*a420*/  F2FP.F16.F32.PACK_AB R14, R37, R36 ;  /* 0x00000024250e723e */ /* 0x000fe400000000ff */
[----:B------:R-:W-:Y:S02]  /*a430*/  F2FP.F16.F32.PACK_AB R15, R39, R38 ;  /* 0x00000026270f723e */ /* 0x000fe400000000ff */
[----:B------:R-:W-:Y:S02]  /*a440*/  LOP3.LUT R157, R156, 0x380, RZ, 0xc0, !PT ;  /* 0x000003809c9d7812 */ /* 0x000fe400078ec0ff */
[----:B------:R-:W-:-:S02]  /*a450*/  LOP3.LUT R159, R158, 0x380, RZ, 0xc0, !PT ;  /* 0x000003809e9f7812 */ /* 0x000fc400078ec0ff */
[----:B0-----:R-:W-:Y:S02]  /*a460*/  IADD3 R8, P0, R20, 0x20, RZ ;  /* 0x0000002014087810 */ /* 0x001fe40007f1e0ff */
[----:B------:R-:W-:Y:S02]  /*a470*/  F2FP.F16.F32.PACK_AB R12, R33, R32 ;  /* 0x00000020210c723e */ /* 0x000fe400000000ff */
[----:B------:R-:W-:Y:S02]  /*a480*/  LOP3.LUT R9, R8, 0x380, RZ, 0xc0, !PT ;  /* 0x0000038008097812 */ /* 0x000fe400078ec0ff */
[----:B------:R-:W-:Y:S02]  /*a490*/  F2FP.F16.F32.PACK_AB R10, R45, R44 ;  /* 0x0000002c2d0a723e */ /* 0x000fe400000000ff */
[----:B------:R-:W-:Y:S02]  /*a4a0*/  SHF.R.U64 R9, R9, 0x3, RZ ;  /* 0x0000000309097819 */ /* 0x000fe400000012ff */
[----:B------:R-:W-:-:S02]  /*a4b0*/  F2FP.F16.F32.PACK_AB R11, R47, R46 ;  /* 0x0000002e2f0b723e */ /* 0x000fc400000000ff */
[----:B------:R-:W-:Y:S01]  /*a4c0*/  LOP3.LUT R8, R9, R8, RZ, 0x3c, !PT ;  /* 0x0000000809087212 */ /* 0x000fe200078e3cff */
[--C-:B------:R-:W-:Y:S01]  /*a4d0*/  IMAD.X R9, RZ, RZ, R21.reuse, P0 ;  /* 0x000000ffff097224 */ /* 0x100fe200000e0615 */
[----:B------:R-:W-:Y:S02]  /*a4e0*/  LOP3.LUT R161, R160, 0x380, RZ, 0xc0, !PT ;  /* 0x00000380a0a17812 */ /* 0x000fe400078ec0ff */
[----:B------:R-:W-:Y:S02]  /*a4f0*/  SHF.R.U64 R157, R157, 0x3, RZ ;  /* 0x000000039d9d7819 */ /* 0x000fe400000012ff */
[----:B------:R-:W-:Y:S02]  /*a500*/  MOV R8, R8 ;  /* 0x0000000800087202 */ /* 0x000fe40000000f00 */
[----:B------:R-:W-:Y:S02]  /*a510*/  SHF.R.U64 R159, R159, 0x3, RZ ;  /* 0x000000039f9f7819 */ /* 0x000fe400000012ff */
[----:B------:R-:W-:Y:S01]  /*a520*/  SHF.R.U64 R161, R161, 0x3, RZ ;  /* 0x00000003a1a17819 */ /* 0x000fe200000012ff */
[----:B------:R0:W-:Y:S01]  /*a530*/  STSM.16.M88.4 [R8], R12 ;  /* 0x0000000c08007844 */ /* 0x0001e20000000200 */
[----:B------:R-:W-:Y:S01]  /*a540*/  LOP3.LUT R156, R157, R156, RZ, 0x3c, !PT ;  /* 0x0000009c9d9c7212 */ /* 0x000fe200078e3cff */
[--C-:B------:R-:W-:Y:S01]  /*a550*/  IMAD.X R157, RZ, RZ, R21.reuse, P4 ;  /* 0x000000ffff9d7224 */ /* 0x100fe200020e0615 */
[----:B------:R-:W-:Y:S01]  /*a560*/  LOP3.LUT R158, R159, R158, RZ, 0x3c, !PT ;  /* 0x0000009e9f9e7212 */ /* 0x000fe200078e3cff */
[--C-:B------:R-:W-:Y:S01]  /*a570*/  IMAD.X R159, RZ, RZ, R21.reuse, P5 ;  /* 0x000000ffff9f7224 */ /* 0x100fe200028e0615 */
[----:B------:R-:W-:Y:S01]  /*a580*/  LOP3.LUT R160, R161, R160, RZ, 0x3c, !PT ;  /* 0x000000a0a1a07212 */ /* 0x000fe200078e3cff */
[----:B------:R-:W-:Y:S01]  /*a590*/  IMAD.X R161, RZ, RZ, R21, P6 ;  /* 0x000000ffffa17224 */ /* 0x000fe200030e0615 */
[----:B------:R-:W-:-:S02]  /*a5a0*/  MOV R162, R162 ;  /* 0x000000a200a27202 */ /* 0x000fc40000000f00 */
[----:B------:R-:W-:Y:S02]  /*a5b0*/  MOV R158, R158 ;  /* 0x0000009e009e7202 */ /* 0x000fe40000000f00 */
[----:B------:R-:W-:Y:S02]  /*a5c0*/  MOV R160, R160 ;  /* 0x000000a000a07202 */ /* 0x000fe40000000f00 */
[----:B------:R-:W-:Y:S02]  /*a5d0*/  MOV R156, R156 ;  /* 0x0000009c009c7202 */ /* 0x000fe40000000f00 */
[----:B0-----:R-:W-:Y:S02]  /*a5e0*/  IADD3 R8, P0, R20, 0x40, RZ ;  /* 0x0000004014087810 */ /* 0x001fe40007f1e0ff */
[----:B------:R-:W-:Y:S02]  /*a5f0*/  F2FP.F16.F32.PACK_AB R13, R59, R58 ;  /* 0x0000003a3b0d723e */ /* 0x000fe400000000ff */
[----:B------:R-:W-:-:S02]  /*a600*/  LOP3.LUT R9, R8, 0x380, RZ, 0xc0, !PT ;  /* 0x0000038008097812 */ /* 0x000fc400078ec0ff */
[----:B------:R-:W-:Y:S02]  /*a610*/  F2FP.F16.F32.PACK_AB R14, R61, R60 ;  /* 0x0000003c3d0e723e */ /* 0x000fe400000000ff */
[----:B------:R-:W-:Y:S02]  /*a620*/  SHF.R.U64 R9, R9, 0x3, RZ ;  /* 0x0000000309097819 */ /* 0x000fe400000012ff */
[----:B------:R-:W-:Y:S02]  /*a630*/  F2FP.F16.F32.PACK_AB R15, R63, R62 ;  /* 0x0000003e3f0f723e */ /* 0x000fe400000000ff */
[----:B------:R-:W-:Y:S01]  /*a640*/  LOP3.LUT R8, R9, R8, RZ, 0x3c, !PT ;  /* 0x0000000809087212 */ /* 0x000fe200078e3cff */
[----:B------:R-:W-:-:S05]  /*a650*/  IMAD.X R9, RZ, RZ, R21, P0 ;  /* 0x000000ffff097224 */ /* 0x000fca00000e0615 */
[----:B------:R-:W-:Y:S02]  /*a660*/  MOV R12, R8 ;  /* 0x00000008000c7202 */ /* 0x000fe40000000f00 */
[----:B------:R-:W-:Y:S02]  /*a670*/  F2FP.F16.F32.PACK_AB R8, R41, R40 ;  /* 0x000000282908723e */ /* 0x000fe400000000ff */
[----:B------:R-:W-:-:S05]  /*a680*/  F2FP.F16.F32.PACK_AB R9, R43, R42 ;  /* 0x0000002a2b09723e */ /* 0x000fca00000000ff */
[----:B------:R0:W-:Y:S02]  /*a690*/  STSM.16.M88.4 [R12], R8 ;  /* 0x000000080c007844 */ /* 0x0001e40000000200 */
[C---:B0-----:R-:W-:Y:S02]  /*a6a0*/  IADD3 R8, P0, R20.reuse, 0x2000, RZ ;  /* 0x0000200014087810 */ /* 0x041fe40007f1e0ff */
[----:B------:R-:W-:Y:S02]  /*a6b0*/  IADD3 R10, P1, R20, 0x60, RZ ;  /* 0x00000060140a7810 */ /* 0x000fe40007f3e0ff */
[----:B------:R-:W-:Y:S02]  /*a6c0*/  LOP3.LUT R9, R8, 0x380, RZ, 0xc0, !PT ;  /* 0x0000038008097812 */ /* 0x000fe400078ec0ff */
[----:B------:R-:W-:Y:S02]  /*a6d0*/  F2FP.F16.F32.PACK_AB R11, R55, R54 ;  /* 0x00000036370b723e */ /* 0x000fe400000000ff */
[----:B------:R-:W-:-:S02]  /*a6e0*/  SHF.R.U64 R9, R9, 0x3, RZ ;  /* 0x0000000309097819 */ /* 0x000fc400000012ff */
[----:B------:R-:W-:Y:S02]  /*a6f0*/  F2FP.F16.F32.PACK_AB R12, R57, R56 ;  /* 0x00000038390c723e */ /* 0x000fe400000000ff */
[----:B------:R-:W-:Y:S01]  /*a700*/  LOP3.LUT R8, R9, R8, RZ, 0x3c, !PT ;  /* 0x0000000809087212 */ /* 0x000fe200078e3cff */
[--C-:B------:R-:W-:Y:S01]  /*a710*/  IMAD.X R9, RZ, RZ, R21.reuse, P0 ;  /* 0x000000ffff097224 */ /* 0x100fe200000e0615 */
[----:B------:R-:W-:Y:S01]  /*a720*/  ISETP.NE.U32.AND P0, PT, RZ, UR6, PT ;  /* 0x00000006ff007c0c */ /* 0x000fe2000bf05070 */
[----:B------:R-:W-:-:S03]  /*a730*/  IMAD.X R21, RZ, RZ, R21, P1 ;  /* 0x000000ffff157224 */ /* 0x000fc600008e0615 */
[----:B------:R-:W-:Y:S02]  /*a740*/  MOV R22, R8 ;  /* 0x0000000800167202 */ /* 0x000fe40000000f00 */
[----:B------:R-:W-:Y:S02]  /*a750*/  LOP3.LUT R8, R10, 0x380, RZ, 0xc0, !PT ;  /* 0x000003800a087812 */ /* 0x000fe400078ec0ff */
[----:B------:R-:W-:Y:S02]  /*a760*/  F2FP.F16.F32.PACK_AB R9, R51, R50 ;  /* 0x000000323309723e */ /* 0x000fe400000000ff */
[----:B------:R-:W-:Y:S02]  /*a770*/  SHF.R.U64 R8, R8, 0x3, RZ ;  /* 0x0000000308087819 */ /* 0x000fe400000012ff */
[----:B------:R-:W-:Y:S02]  /*a780*/  ISETP.NE.AND.EX P0, PT, RZ, UR7, PT, P0 ;  /* 0x00000007ff007c0c */ /* 0x000fe4000bf05300 */
[----:B------:R-:W-:-:S02]  /*a790*/  LOP3.LUT R20, R8, R10, RZ, 0x3c, !PT ;  /* 0x0000000a08147212 */ /* 0x000fc400078e3cff */
[----:B------:R-:W-:Y:S02]  /*a7a0*/  F2FP.F16.F32.PACK_AB R8, R49, R48 ;  /* 0x000000303108723e */ /* 0x000fe400000000ff */
[----:B------:R-:W-:Y:S02]  /*a7b0*/  MOV R20, R20 ;  /* 0x0000001400147202 */ /* 0x000fe40000000f00 */
[----:B------:R-:W-:Y:S02]  /*a7c0*/  F2FP.F16.F32.PACK_AB R10, R53, R52 ;  /* 0x00000034350a723e */ /* 0x000fe400000000ff */
[----:B------:R-:W-:-:S03]  /*a7d0*/  F2FP.F16.F32.PACK_AB R21, R67, R66 ;  /* 0x000000424315723e */ /* 0x000fc600000000ff */
[----:B------:R0:W-:Y:S04]  /*a7e0*/  STSM.16.M88.4 [R20], R8 ;  /* 0x0000000814007844 */ /* 0x0001e80000000200 */
[----:B------:R1:W-:Y:S01]  /*a7f0*/  STSM.16.M88.4 [R22], R12 ;  /* 0x0000000c16007844 */ /* 0x0003e20000000200 */
[----:B0-----:R-:W-:Y:S02]  /*a800*/  F2FP.F16.F32.PACK_AB R20, R65, R64 ;  /* 0x000000404114723e */ /* 0x001fe400000000ff */
[----:B------:R-:W-:Y:S02]  /*a810*/  F2FP.F16.F32.PACK_AB R8, R73, R72 ;  /* 0x000000484908723e */ /* 0x000fe400000000ff */
[----:B-1----:R-:W-:Y:S02]  /*a820*/  F2FP.F16.F32.PACK_AB R22, R69, R68 ;  /* 0x000000444516723e */ /* 0x002fe400000000ff */
[----:B------:R-:W-:-:S02]  /*a830*/  F2FP.F16.F32.PACK_AB R9, R75, R74 ;  /* 0x0000004a4b09723e */ /* 0x000fc400000000ff */
[----:B------:R-:W-:Y:S01]  /*a840*/  F2FP.F16.F32.PACK_AB R10, R77, R76 ;  /* 0x0000004c4d0a723e */ /* 0x000fe200000000ff */
[----:B------:R0:W-:Y:S01]  /*a850*/  STSM.16.M88.4 [R155], R20 ;  /* 0x000000149b007844 */ /* 0x0001e20000000200 */
[----:B------:R-:W-:Y:S02]  /*a860*/  F2FP.F16.F32.PACK_AB R11, R79, R78 ;  /* 0x0000004e4f0b723e */ /* 0x000fe400000000ff */
[----:B------:R-:W-:Y:S02]  /*a870*/  F2FP.F16.F32.PACK_AB R12, R81, R80 ;  /* 0x00000050510c723e */ /* 0x000fe400000000ff */
[----:B------:R-:W-:Y:S01]  /*a880*/  F2FP.F16.F32.PACK_AB R13, R83, R82 ;  /* 0x00000052530d723e */ /* 0x000fe200000000ff */
[----:B------:R1:W-:Y:S01]  /*a890*/  STSM.16.M88.4 [R18], R8 ;  /* 0x0000000812007844 */ /* 0x0003e20000000200 */
[----:B------:R-:W-:Y:S02]  /*a8a0*/  F2FP.F16.F32.PACK_AB R14, R85, R84 ;  /* 0x00000054550e723e */ /* 0x000fe400000000ff */
[----:B------:R-:W-:-:S05]  /*a8b0*/  F2FP.F16.F32.PACK_AB R15, R87, R86 ;  /* 0x00000056570f723e */ /* 0x000fca00000000ff */
[----:B------:R2:W-:Y:S01]  /*a8c0*/  STSM.16.M88.4 [R162], R12 ;  /* 0x0000000ca2007844 */ /* 0x0005e20000000200 */
[----:B0-----:R-:W-:Y:S02]  /*a8d0*/  F2FP.F16.F32.PACK_AB R20, R89, R88 ;  /* 0x000000585914723e */ /* 0x001fe400000000ff */
[----:B------:R-:W-:Y:S02]  /*a8e0*/  F2FP.F16.F32.PACK_AB R21, R91, R90 ;  /* 0x0000005a5b15723e */ /* 0x000fe400000000ff */
[----:B------:R-:W-:Y:S02]  /*a8f0*/  F2FP.F16.F32.PACK_AB R22, R93, R92 ;  /* 0x0000005c5d16723e */ /* 0x000fe400000000ff */
[----:B------:R-:W-:Y:S02]  /*a900*/  F2FP.F16.F32.PACK_AB R23, R95, R94 ;  /* 0x0000005e5f17723e */ /* 0x000fe400000000ff */
[----:B-1----:R-:W-:Y:S02]  /*a910*/  F2FP.F16.F32.PACK_AB R8, R97, R96 ;  /* 0x000000606108723e */ /* 0x002fe400000000ff */
[----:B------:R-:W-:Y:S01]  /*a920*/  F2FP.F16.F32.PACK_AB R9, R99, R98 ;  /* 0x000000626309723e */ /* 0x000fe200000000ff */
[----:B------:R0:W-:Y:S01]  /*a930*/  STSM.16.M88.4 [R160], R20 ;  /* 0x00000014a0007844 */ /* 0x0001e20000000200 */
[----:B------:R-:W-:-:S02]  /*a940*/  F2FP.F16.F32.PACK_AB R10, R101, R100 ;  /* 0x00000064650a723e */ /* 0x000fc400000000ff */
[----:B------:R-:W-:Y:S02]  /*a950*/  F2FP.F16.F32.PACK_AB R11, R103, R102 ;  /* 0x00000066670b723e */ /* 0x000fe400000000ff */
[----:B--2---:R-:W-:Y:S02]  /*a960*/  F2FP.F16.F32.PACK_AB R12, R105, R104 ;  /* 0x00000068690c723e */ /* 0x004fe400000000ff */
[----:B------:R-:W-:Y:S01]  /*a970*/  F2FP.F16.F32.PACK_AB R13, R107, R106 ;  /* 0x0000006a6b0d723e */ /* 0x000fe200000000ff */
[----:B------:R1:W-:Y:S01]  /*a980*/  STSM.16.M88.4 [R158], R8 ;  /* 0x000000089e007844 */ /* 0x0003e20000000200 */
[----:B------:R-:W-:Y:S02]  /*a990*/  F2FP.F16.F32.PACK_AB R14, R109, R108 ;  /* 0x0000006c6d0e723e */ /* 0x000fe400000000ff */
[----:B------:R-:W-:Y:S02]  /*a9a0*/  F2FP.F16.F32.PACK_AB R15, R111, R110 ;  /* 0x0000006e6f0f723e */ /* 0x000fe400000000ff */
[----:B0-----:R-:W-:-:S03]  /*a9b0*/  F2FP.F16.F32.PACK_AB R20, R113, R112 ;  /* 0x000000707114723e */ /* 0x001fc600000000ff */
[----:B------:R0:W-:Y:S01]  /*a9c0*/  STSM.16.M88.4 [R156], R12 ;  /* 0x0000000c9c007844 */ /* 0x0001e20000000200 */
        /* <DEDUP_REMOVED lines=8> */
[----:B0-----:R-:W-:Y:S02]  /*aa50*/  F2FP.F16.F32.PACK_AB R12, R129, R128 ;  /* 0x00000080810c723e */ /* 0x001fe400000000ff */
[----:B------:R-:W-:Y:S01]  /*aa60*/  F2FP.F16.F32.PACK_AB R13, R131, R130 ;  /* 0x00000082830d723e */ /* 0x000fe200000000ff */
[----:B------:R0:W-:Y:S01]  /*aa70*/  STSM.16.M88.4 [R7], R8 ;  /* 0x0000000807007844 */ /* 0x0001e20000000200 */
[----:B------:R-:W-:Y:S02]  /*aa80*/  F2FP.F16.F32.PACK_AB R14, R133, R132 ;  /* 0x00000084850e723e */ /* 0x000fe400000000ff */
[----:B------:R-:W-:Y:S02]  /*aa90*/  F2FP.F16.F32.PACK_AB R15, R135, R134 ;  /* 0x00000086870f723e */ /* 0x000fe400000000ff */
[----:B-1----:R-:W-:-:S03]  /*aaa0*/  F2FP.F16.F32.PACK_AB R20, R137, R136 ;  /* 0x000000888914723e */ /* 0x002fc600000000ff */
[----:B------:R1:W-:Y:S01]  /*aab0*/  STSM.16.M88.4 [R153], R12 ;  /* 0x0000000c99007844 */ /* 0x0003e20000000200 */
[----:B------:R-:W-:Y:S02]  /*aac0*/  F2FP.F16.F32.PACK_AB R21, R139, R138 ;  /* 0x0000008a8b15723e */ /* 0x000fe400000000ff */
[----:B------:R-:W-:Y:S02]  /*aad0*/  F2FP.F16.F32.PACK_AB R22, R141, R140 ;  /* 0x0000008c8d16723e */ /* 0x000fe400000000ff */
[----:B------:R-:W-:Y:S02]  /*aae0*/  F2FP.F16.F32.PACK_AB R23, R143, R142 ;  /* 0x0000008e8f17723e */ /* 0x000fe400000000ff */
[----:B0-----:R-:W-:Y:S02]  /*aaf0*/  F2FP.F16.F32.PACK_AB R8, R145, R144 ;  /* 0x000000909108723e */ /* 0x001fe400000000ff */
[----:B------:R-:W-:Y:S01]  /*ab00*/  F2FP.F16.F32.PACK_AB R9, R147, R146 ;  /* 0x000000929309723e */ /* 0x000fe200000000ff */
[----:B------:R-:W-:Y:S01]  /*ab10*/  STSM.16.M88.4 [R164], R20 ;  /* 0x00000014a4007844 */ /* 0x000fe20000000200 */
[----:B------:R-:W-:-:S02]  /*ab20*/  F2FP.F16.F32.PACK_AB R10, R149, R148 ;  /* 0x00000094950a723e */ /* 0x000fc400000000ff */
[----:B------:R-:W-:Y:S01]  /*ab30*/  F2FP.F16.F32.PACK_AB R11, R151, R150 ;  /* 0x00000096970b723e */ /* 0x000fe200000000ff */
[C---:B-1----:R-:W-:Y:S01]  /*ab40*/  IMAD.SHL.U32 R13, R188.reuse, 0x4, RZ ;  /* 0x00000004bc0d7824 */ /* 0x042fe200078e00ff */
[----:B------:R-:W-:-:S03]  /*ab50*/  SHF.L.U64.HI R7, R188, 0x2, R218 ;  /* 0x00000002bc077819 */ /* 0x000fc600000102da */
[----:B------:R0:W-:Y:S02]  /*ab60*/  STSM.16.M88.4 [R165], R8 ;  /* 0x00000008a5007844 */ /* 0x0001e40000000200 */
[----:B0-----:R-:W0:Y:S08]  /*ab70*/  LDC.64 R10, c[0x0][0xd00] ;  /* 0x00034000ff0a7b82 */ /* 0x001e300000000a00 */
[----:B------:R-:W-:Y:S01]  /*ab80*/  BAR.SYNC.DEFER_BLOCKING 0x1, 0x100 ;  /* 0x0044000000007b1d */ /* 0x000fe20000010000 */
[----:B------:R-:W-:-:S04]  /*ab90*/  @P0 IADD3 R8, P2, R13, UR6, RZ ;  /* 0x000000060d080c10 */ /* 0x000fc8000ff5e0ff */
[----:B------:R-:W-:Y:S02]  /*aba0*/  @P0 IADD3.X R9, R7, UR7, RZ, P2, !PT ;  /* 0x0000000707090c10 */ /* 0x000fe400097fe4ff */
[----:B0-----:R-:W-:-:S04]  /*abb0*/  ISETP.NE.U32.AND P1, PT, R10, RZ, PT ;  /* 0x000000ff0a00720c */ /* 0x001fc80003f25070 */
[----:B------:R0:W2:Y:S01]  /*abc0*/  @P0 LDG.E R9, desc[UR44][R8.64] ;  /* 0x0000002c08090981 */ /* 0x0000a2000c1e1900 */
[----:B------:R-:W-:Y:S02]  /*abd0*/  IADD3 R12, P2, R13, R10, RZ ;  /* 0x0000000a0d0c7210 */ /* 0x000fe40007f5e0ff */
[----:B------:R-:W-:-:S03]  /*abe0*/  ISETP.NE.AND.EX P1, PT, R11, RZ, PT, P1 ;  /* 0x000000ff0b00720c */ /* 0x000fc60003f25310 */
[----:B------:R-:W-:Y:S02]  /*abf0*/  IMAD.X R13, R7, 0x1, R11, P2 ;  /* 0x00000001070d7824 */ /* 0x000fe400010e060b */
[----:B0-----:R-:W-:-:S08]  /*ac00*/  IMAD.MOV.U32 R8, RZ, RZ, RZ ;  /* 0x000000ffff087224 */ /* 0x001fd000078e00ff */
[----:B------:R0:W5:Y:S01]  /*ac10*/  @P1 LDG.E R8, desc[UR44][R12.64] ;  /* 0x0000002c0c081981 */ /* 0x000162000c1e1900 */
[----:B------:R-:W-:Y:S01]  /*ac20*/  ULDC UR6, c[0x0][0xb88] ;  /* 0x0002e20000067ab9 */ /* 0x000fe20000000800 */
[----:B--2---:R-:W-:Y:S01]  /*ac30*/  @P0 R2UR UR6, R9 ;  /* 0x00000000090602ca */ /* 0x004fe200000e0000 */
[----:B0-----:R-:W-:-:S14]  /*ac40*/  @P0 BRA `(.L_x_1033) ;  /* 0x0000000000180947 */ /* 0x001fdc0003800000 */
[----:B------:R-:W-:Y:S05]  /*ac50*/  @!P1 BRA `(.L_x_1033) ;  /* 0x0000000000149947 */ /* 0x000fea0003800000 */
[----:B------:R-:W2:Y:S04]  /*ac60*/  LDG.E R7, desc[UR44][R12.64] ;  /* 0x0000002c0c077981 */ /* 0x000ea8000c1e1900 */
[----:B------:R-:W3:Y:S01]  /*ac70*/  LDG.E R9, desc[UR44][R12.64+0x4] ;  /* 0x0000042c0c097981 */ /* 0x000ee2000c1e1900 */
[----:B--2---:R-:W-:Y:S02]  /*ac80*/  R2UR UR7, R7 ;  /* 0x00000000070772ca */ /* 0x004fe400000e0000 */
[----:B---3--:R-:W-:-:S13]  /*ac90*/  R2UR UR6, R9 ;  /* 0x00000000090672ca */ /* 0x008fda00000e0000 */
[----:B------:R-:W-:-:S12]  /*aca0*/  UIADD3 UR6, -UR7, UR6, URZ ;  /* 0x0000000607067290 */ /* 0x000fd8000fffe13f */
.L_x_1033:
[----:B------:R-:W0:Y:S02]  /*acb0*/  SHFL.IDX PT, R7, R228, RZ, 0x1f ;  /* 0x00001fffe4077589 */ /* 0x000e2400000e0000 */
[----:B0-----:R-:W-:Y:S02]  /*acc0*/  ISETP.NE.AND P0, PT, R7, RZ, PT ;  /* 0x000000ff0700720c */ /* 0x001fe40003f05270 */
[----:B-----5:R-:W-:-:S11]  /*acd0*/  SHF.R.S32.HI R7, RZ, 0x1f, R8 ;  /* 0x0000001fff077819 */ /* 0x020fd60000011408 */
[----:B------:R-:W-:Y:S05]  /*ace0*/  @P0 BRA `(.L_x_1034) ;  /* 0x0000000400040947 */ /* 0x000fea0003800000 */
[----:B------:R-:W2:Y:S04]  /*acf0*/  LDL R23, [R1+0x28] ;  /* 0x0000280001177983 */ /* 0x000ea80000100800 */
[----:B------:R-:W3:Y:S04]  /*ad00*/  LDL R155, [R1+0x2c] ;  /* 0x00002c00019b7983 */ /* 0x000ee80000100800 */
[----:B------:R-:W4:Y:S01]  /*ad10*/  LDL R154, [R1+0x4] ;  /* 0x00000400019a7983 */ /* 0x000f220000100800 */
[----:B------:R-:W-:Y:S01]  /*ad20*/  IMAD.MOV.U32 R9, RZ, RZ, 0xab8 ;  /* 0x00000ab8ff097424 */ /* 0x000fe200078e00ff */
[----:B------:R-:W-:Y:S01]  /*ad30*/  ISETP.GT.AND P1, PT, R0, 0x1, PT ;  /* 0x000000010000780c */ /* 0x000fe20003f24270 */
[----:B------:R-:W0:Y:S01]  /*ad40*/  LDC R153, c[0x0][0xce8] ;  /* 0x00033a00ff997b82 */ /* 0x000e220000000800 */
[----:B------:R-:W-:Y:S01]  /*ad50*/  ISETP.NE.U32.AND P0, PT, R10, RZ, PT ;  /* 0x000000ff0a00720c */ /* 0x000fe20003f05070 */
[----:B------:R-:W-:Y:S01]  /*ad60*/  IMAD.U32 R22, RZ, RZ, UR42 ;  /* 0x0000002aff167e24 */ /* 0x000fe2000f8e00ff */
[----:B------:R-:W-:-:S02]  /*ad70*/  SEL R9, R9, 0xa78, P1 ;  /* 0x00000a7809097807 */ /* 0x000fc40000800000 */
[----:B------:R-:W-:-:S03]  /*ad80*/  ISETP.NE.AND.EX P0, PT, R11, RZ, PT, P0 ;  /* 0x000000ff0b00720c */ /* 0x000fc60003f05300 */
[----:B------:R-:W1:Y:S01]  /*ad90*/  LDC.64 R12, c[0x0][R9+0x220] ;  /* 0x00008800090c7b82 */ /* 0x000e620000000a00 */
[----:B------:R-:W-:Y:S02]  /*ada0*/  SEL R20, R188, RZ, !P0 ;  /* 0x000000ffbc147207 */ /* 0x000fe40004000000 */
[----:B------:R-:W-:-:S05]  /*adb0*/  SEL R18, R218, RZ, !P0 ;  /* 0x000000ffda127207 */ /* 0x000fca0004000000 */
[----:B------:R-:W5:Y:S01]  /*adc0*/  LDC.64 R14, c[0x0][R9+0x218] ;  /* 0x00008600090e7b82 */ /* 0x000f620000000a00 */
[----:B0-----:R-:W-:Y:S01]  /*add0*/  ISETP.NE.AND P0, PT, R153, 0x1, PT ;  /* 0x000000019900780c */ /* 0x001fe20003f05270 */
[----:B-1----:R-:W-:-:S04]  /*ade0*/  IMAD R13, R13, R20, RZ ;  /* 0x000000140d0d7224 */ /* 0x002fc800078e02ff */
[C---:B------:R-:W-:Y:S02]  /*adf0*/  IMAD R18, R12.reuse, R18, R13 ;  /* 0x000000120c127224 */ /* 0x040fe400078e020d */
[----:B------:R-:W-:-:S04]  /*ae00*/  IMAD.WIDE.U32 R12, R12, R20, RZ ;  /* 0x000000140c0c7225 */ /* 0x000fc800078e00ff */
[-C--:B-----5:R-:W-:Y:S02]  /*ae10*/  IMAD R20, R15, R189.reuse, RZ ;  /* 0x000000bd0f147224 */ /* 0x0a0fe400078e02ff */
[----:B------:R-:W-:-:S04]  /*ae20*/  IMAD.WIDE.U32 R14, R14, R189, RZ ;  /* 0x000000bd0e0e7225 */ /* 0x000fc800078e00ff */
[----:B------:R-:W-:Y:S01]  /*ae30*/  IMAD.IADD R18, R13, 0x1, R18 ;  /* 0x000000010d127824 */ /* 0x000fe200078e0212 */
[----:B------:R-:W-:Y:S01]  /*ae40*/  IADD3 R21, P2, P3, R12, R14, R8 ;  /* 0x0000000e0c157210 */ /* 0x000fe20007b5e008 */
[----:B------:R-:W0:Y:S01]  /*ae50*/  @P0 LDC R13, c[0x0][0xcec] ;  /* 0x00033b00ff0d0b82 */ /* 0x000e220000000800 */
[----:B------:R-:W-:-:S05]  /*ae60*/  IMAD.IADD R20, R15, 0x1, R20 ;  /* 0x000000010f147824 */ /* 0x000fca00078e0214 */
[----:B------:R-:W-:Y:S02]  /*ae70*/  IADD3.X R18, R18, R20, R7, P2, P3 ;  /* 0x0000001412127210 */ /* 0x000fe400017e6407 */
[----:B------:R-:W1:Y:S01]  /*ae80*/  @P0 LDC R12, c[0x0][0xcf0] ;  /* 0x00033c00ff0c0b82 */ /* 0x000e620000000800 */
[----:B--2---:R-:W-:Y:S01]  /*ae90*/  IMAD R22, R22, 0x40, R23 ;  /* 0x0000004016167824 */ /* 0x004fe200078e0217 */
[----:B------:R-:W-:-:S03]  /*aea0*/  SEL R23, R195, RZ, P1 ;  /* 0x000000ffc3177207 */ /* 0x000fc60000800000 */
[----:B0-----:R-:W-:-:S04]  /*aeb0*/  @P0 IMAD.HI.U32 R13, R22, R13, RZ ;  /* 0x0000000d160d0227 */ /* 0x001fc800078e00ff */
[----:B------:R-:W-:Y:S01]  /*aec0*/  IMAD.MOV.U32 R20, RZ, RZ, R22 ;  /* 0x000000ffff147224 */ /* 0x000fe200078e0016 */
[----:B-1----:R-:W-:Y:S02]  /*aed0*/  @P0 SHF.R.U32.HI R20, RZ, R12, R13 ;  /* 0x0000000cff140219 */ /* 0x002fe4000001160d */
[----:B------:R-:W0:Y:S02]  /*aee0*/  LDC.64 R12, c[0x0][R9+0x228] ;  /* 0x00008a00090c7b82 */ /* 0x000e240000000a00 */
[----:B0-----:R-:W-:-:S04]  /*aef0*/  IMAD.WIDE.U32 R14, R12, R23, RZ ;  /* 0x000000170c0e7225 */ /* 0x001fc800078e00ff */
[----:B------:R-:W-:Y:S01]  /*af00*/  IMAD R12, R13, R23, RZ ;  /* 0x000000170d0c7224 */ /* 0x000fe200078e02ff */
[----:B------:R-:W-:Y:S01]  /*af10*/  IADD3 R14, P0, P2, R20, R21, R14 ;  /* 0x00000015140e7210 */ /* 0x000fe20007a1e00e */
[--C-:B------:R-:W-:Y:S01]  /*af20*/  IMAD.MOV R21, RZ, RZ, -R20.reuse ;  /* 0x000000ffff157224 */ /* 0x100fe200078e0a14 */
[----:B------:R-:W-:Y:S01]  /*af30*/  SHF.R.S32.HI R20, RZ, 0x1f, R20 ;  /* 0x0000001fff147819 */ /* 0x000fe20000011414 */
[----:B------:R-:W-:Y:S02]  /*af40*/  IMAD.IADD R15, R15, 0x1, R12 ;  /* 0x000000010f0f7824 */ /* 0x000fe400078e020c */
[----:B------:R0:W1:Y:S01]  /*af50*/  LDC.64 R12, c[0x0][R9+0x210] ;  /* 0x00008400090c7b82 */ /* 0x0000620000000a00 */
[----:B------:R-:W-:Y:S02]  /*af60*/  IMAD R21, R153, R21, R22 ;  /* 0x0000001599157224 */ /* 0x000fe400078e0216 */
[----:B------:R-:W-:Y:S01]  /*af70*/  IADD3.X R15, R20, R18, R15, P0, P2 ;  /* 0x00000012140f7210 */ /* 0x000fe200007e440f */
[----:B------:R-:W-:-:S02]  /*af80*/  IMAD.U32 R18, RZ, RZ, UR42 ;  /* 0x0000002aff127e24 */ /* 0x000fc4000f8e00ff */
[----:B0-----:R-:W-:Y:S02]  /*af90*/  SHF.R.S32.HI R9, RZ, 0x1f, R21 ;  /* 0x0000001fff097819 */ /* 0x001fe40000011415 */
[----:B------:R-:W-:Y:S02]  /*afa0*/  IMAD R18, R18, 0x40, R17 ;  /* 0x0000004012127824 */ /* 0x000fe400078e0211 */
[-C--:B-1----:R-:W-:Y:S02]  /*afb0*/  IMAD R13, R13, R21.reuse, RZ ;  /* 0x000000150d0d7224 */ /* 0x082fe400078e02ff */
[----:B------:R-:W-:-:S04]  /*afc0*/  IMAD.WIDE.U32 R14, R12, R21, R14 ;  /* 0x000000150c0e7225 */ /* 0x000fc800078e000e */
[----:B------:R-:W-:Y:S02]  /*afd0*/  IMAD R9, R12, R9, R13 ;  /* 0x000000090c097224 */ /* 0x000fe400078e020d */
[----:B------:R-:W0:Y:S02]  /*afe0*/  LDC.64 R12, c[0x0][0xca8] ;  /* 0x00032a00ff0c7b82 */ /* 0x000e240000000a00 */
[----:B------:R-:W-:-:S06]  /*aff0*/  IMAD.IADD R9, R15, 0x1, R9 ;  /* 0x000000010f097824 */ /* 0x000fcc00078e0209 */
[----:B0-----:R-:W0:Y:S08]  /*b000*/  @!P1 LDC R12, c[0x0][0xc50] ;  /* 0x00031400ff0c9b82 */ /* 0x001e300000000800 */
[----:B------:R-:W1:Y:S01]  /*b010*/  @!P1 LDC R13, c[0x0][0xc54] ;  /* 0x00031500ff0d9b82 */ /* 0x000e620000000800 */
[----:B0-----:R-:W-:Y:S01]  /*b020*/  LEA R15, P0, R14, R12, 0x2 ;  /* 0x0000000c0e0f7211 */ /* 0x001fe200078010ff */
[----:B---3--:R-:W-:-:S03]  /*b030*/  IMAD.MOV R12, RZ, RZ, -R155 ;  /* 0x000000ffff0c7224 */ /* 0x008fc600078e0a9b */
[----:B-1----:R-:W-:Y:S02]  /*b040*/  LEA.HI.X R9, R14, R13, R9, 0x2, P0 ;  /* 0x0000000d0e097211 */ /* 0x002fe400000f1409 */
[----:B----4-:R-:W-:Y:S01]  /*b050*/  ISETP.NE.AND P0, PT, R154, R12, PT ;  /* 0x0000000c9a00720c */ /* 0x010fe20003f05270 */
[----:B------:R-:W-:Y:S04]  /*b060*/  SHFL.IDX PT, R14, R15, 0x1, 0x1c1f ;  /* 0x003c1f000f0e7f89 */ /* 0x000fe800000e0000 */
[----:B------:R-:W-:Y:S04]  /*b070*/  SHFL.IDX PT, R12, R15, RZ, 0x1c1f ;  /* 0x001c1fff0f0c7589 */ /* 0x000fe800000e0000 */
[----:B------:R-:W0:Y:S04]  /*b080*/  SHFL.IDX PT, R13, R9, RZ, 0x1c1f ;  /* 0x001c1fff090d7589 */ /* 0x000e2800000e0000 */
[----:B------:R1:W2:Y:S02]  /*b090*/  SHFL.IDX PT, R15, R9, 0x1, 0x1c1f ;  /* 0x003c1f00090f7f89 */ /* 0x0002a400000e0000 */
[----:B-1----:R-:W-:-:S05]  /*b0a0*/  IMAD R9, R153, UR6, RZ ;  /* 0x0000000699097c24 */ /* 0x002fca000f8e02ff */
[C---:B------:R-:W-:Y:S01]  /*b0b0*/  ISETP.GE.OR P1, PT, R18.reuse, R9, P0 ;  /* 0x000000091200720c */ /* 0x040fe20000726670 */
[----:B------:R-:W-:-:S05]  /*b0c0*/  VIADD R18, R18, 0x8 ;  /* 0x0000000812127836 */ /* 0x000fca0000000000 */
[----:B------:R-:W-:-:S07]  /*b0d0*/  ISETP.GE.OR P0, PT, R18, R9, P0 ;  /* 0x000000091200720c */ /* 0x000fce0000706670 */
[----:B0-----:R0:W-:Y:S06]  /*b0e0*/  @!P1 ST.E desc[UR44][R12.64], R3 ;  /* 0x000000030c009985 */ /* 0x0011ec000c10192c */
[----:B--2---:R0:W-:Y:S02]  /*b0f0*/  @!P0 ST.E desc[UR44][R14.64], R152 ;  /* 0x000000980e008985 */ /* 0x0041e4000c10192c */
.L_x_1034:
[----:B------:R-:W-:Y:S02]  /*b100*/  ISETP.GT.AND P1, PT, R0, 0x1, PT ;  /* 0x000000010000780c */ /* 0x000fe40003f24270 */
[----:B------:R-:W-:-:S04]  /*b110*/  ISETP.NE.U32.AND P0, PT, R10, RZ, PT ;  /* 0x000000ff0a00720c */ /* 0x000fc80003f05070 */
[----:B------:R-:W-:-:S04]  /*b120*/  ISETP.NE.AND.EX P0, PT, R11, RZ, PT, P0 ;  /* 0x000000ff0b00720c */ /* 0x000fc80003f05300 */
[----:B------:R-:W-:-:S03]  /*b130*/  SEL R188, R188, RZ, !P0 ;  /* 0x000000ffbcbc7207 */ /* 0x000fc60004000000 */
[----:B------:R-:W-:Y:S06]  /*b140*/  @P1 BRA `(.L_x_1035) ;  /* 0x0000001000481947 */ /* 0x000fec0003800000 */
[----:B------:R-:W1:Y:S01]  /*b150*/  S2R R0, SR_TID.X ;  /* 0x0000000000007919 */ /* 0x000e620000002100 */
[----:B------:R-:W2:Y:S01]  /*b160*/  LDC R18, c[0x0][0xce8] ;  /* 0x00033a00ff127b82 */ /* 0x000ea20000000800 */
[----:B------:R-:W-:Y:S01]  /*b170*/  ULDC.64 UR8, c[0x0][0xba0] ;  /* 0x0002e80000087ab9 */ /* 0x000fe20000000a00 */
[----:B------:R-:W-:Y:S01]  /*b180*/  ULDC UR10, c[0x0][0xbc8] ;  /* 0x0002f200000a7ab9 */ /* 0x000fe20000000800 */
[----:B-1----:R-:W-:-:S05]  /*b190*/  VIADD R0, R0, 0xffffff80 ;  /* 0xffffff8000007836 */ /* 0x002fca0000000000 */
[----:B0-----:R-:W-:-:S04]  /*b1a0*/  SHF.R.S32.HI R3, RZ, 0x1f, R0 ;  /* 0x0000001fff037819 */ /* 0x001fc80000011400 */
[----:B------:R-:W-:-:S04]  /*b1b0*/  LEA.HI R10, R3, R0, RZ, 0x3 ;  /* 0x00000000030a7211 */ /* 0x000fc800078f18ff */
[----:B------:R-:W-:-:S05]  /*b1c0*/  SHF.R.S32.HI R3, RZ, 0x3, R10 ;  /* 0x00000003ff037819 */ /* 0x000fca000001140a */
[----:B------:R-:W-:-:S04]  /*b1d0*/  IMAD R9, R3, 0x40, R16 ;  /* 0x0000004003097824 */ /* 0x000fc800078e0210 */
[----:B------:R-:W-:-:S03]  /*b1e0*/  IMAD.WIDE R4, R9, 0x2, R4 ;  /* 0x0000000209047825 */ /* 0x000fc600078e0204 */
[C---:B------:R-:W-:Y:S02]  /*b1f0*/  IADD3 R21, P3, R4.reuse, 0x1000, RZ ;  /* 0x0000100004157810 */ /* 0x040fe40007f7e0ff */
[----:B------:R-:W-:Y:S02]  /*b200*/  IADD3 R45, P2, R4, 0x7000, RZ ;  /* 0x00007000042d7810 */ /* 0x000fe40007f5e0ff */
[----:B------:R-:W-:Y:S02]  /*b210*/  LOP3.LUT R20, R21, 0x380, RZ, 0xc0, !PT ;  /* 0x0000038015147812 */ /* 0x000fe400078ec0ff */
[----:B------:R-:W-:Y:S02]  /*b220*/  LOP3.LUT R44, R45, 0x380, RZ, 0xc0, !PT ;  /* 0x000003802d2c7812 */ /* 0x000fe400078ec0ff */
[----:B------:R-:W-:Y:S02]  /*b230*/  SHF.R.U64 R20, R20, 0x3, RZ ;  /* 0x0000000314147819 */ /* 0x000fe400000012ff */
[----:B------:R-:W-:-:S02]  /*b240*/  IADD3 R37, P0, R4, 0x5000, RZ ;  /* 0x0000500004257810 */ /* 0x000fc40007f1e0ff */
[----:B------:R-:W-:Y:S02]  /*b250*/  SHF.R.U64 R44, R44, 0x3, RZ ;  /* 0x000000032c2c7819 */ /* 0x000fe400000012ff */
[----:B------:R-:W-:Y:S01]  /*b260*/  LOP3.LUT R20, R20, R21, RZ, 0x3c, !PT ;  /* 0x0000001514147212 */ /* 0x000fe200078e3cff */
[----:B------:R-:W-:Y:S01]  /*b270*/  IMAD.X R21, RZ, RZ, R5, P3 ;  /* 0x000000ffff157224 */ /* 0x000fe200018e0605 */
[C---:B------:R-:W-:Y:S02]  /*b280*/  IADD3 R25, P4, R4.reuse, 0x2000, RZ ;  /* 0x0000200004197810 */ /* 0x040fe40007f9e0ff */
[C---:B------:R-:W-:Y:S02]  /*b290*/  IADD3 R29, P5, R4.reuse, 0x3000, RZ ;  /* 0x00003000041d7810 */ /* 0x040fe40007fbe0ff */
[C---:B------:R-:W-:Y:S01]  /*b2a0*/  IADD3 R33, P6, R4.reuse, 0x4000, RZ ;  /* 0x0000400004217810 */ /* 0x040fe20007fde0ff */
[----:B------:R-:W-:Y:S01]  /*b2b0*/  IMAD R7, R7, UR8, RZ ;  /* 0x0000000807077c24 */ /* 0x000fe2000f8e02ff */
[----:B------:R-:W-:Y:S01]  /*b2c0*/  IADD3 R41, P1, R4, 0x6000, RZ ;  /* 0x0000600004297810 */ /* 0x000fe20007f3e0ff */
[----:B------:R-:W-:Y:S01]  /*b2d0*/  VIADD R152, R16, 0x180 ;  /* 0x0000018010987836 */ /* 0x000fe20000000000 */
[----:B------:R-:W-:Y:S01]  /*b2e0*/  LOP3.LUT R36, R37, 0x380, RZ, 0xc0, !PT ;  /* 0x0000038025247812 */ /* 0x000fe200078ec0ff */
[----:B------:R-:W5:Y:S01]  /*b2f0*/  LD.E.128 R20, desc[UR44][R20.64] ;  /* 0x0000002c14147980 */ /* 0x000f62000c101d00 */
[----:B------:R-:W-:-:S02]  /*b300*/  IADD3 R49, P3, R4, 0x8000, RZ ;  /* 0x0000800004317810 */ /* 0x000fc40007f7e0ff */
[----:B------:R-:W-:Y:S01]  /*b310*/  LOP3.LUT R44, R44, R45, RZ, 0x3c, !PT ;  /* 0x0000002d2c2c7212 */ /* 0x000fe200078e3cff */
[----:B------:R-:W-:Y:S01]  /*b320*/  IMAD.X R45, RZ, RZ, R5, P2 ;  /* 0x000000ffff2d7224 */ /* 0x000fe200010e0605 */
[C---:B------:R-:W-:Y:S02]  /*b330*/  IADD3 R73, P2, R4.reuse, 0xe000, RZ ;  /* 0x0000e00004497810 */ /* 0x040fe40007f5e0ff */
[----:B------:R-:W-:Y:S02]  /*b340*/  LOP3.LUT R24, R25, 0x380, RZ, 0xc0, !PT ;  /* 0x0000038019187812 */ /* 0x000fe400078ec0ff */
[----:B------:R-:W-:Y:S02]  /*b350*/  LOP3.LUT R28, R29, 0x380, RZ, 0xc0, !PT ;  /* 0x000003801d1c7812 */ /* 0x000fe400078ec0ff */
[----:B------:R-:W-:Y:S02]  /*b360*/  LOP3.LUT R32, R33, 0x380, RZ, 0xc0, !PT ;  /* 0x0000038021207812 */ /* 0x000fe400078ec0ff */
[----:B------:R-:W-:Y:S01]  /*b370*/  LOP3.LUT R11, R4, 0x380, RZ, 0xc0, !PT ;  /* 0x00000380040b7812 */ /* 0x000fe200078ec0ff */
[----:B------:R-:W-:Y:S01]  /*b380*/  IMAD R7, R8, UR9, R7 ;  /* 0x0000000908077c24 */ /* 0x000fe2000f8e0207 */
[----:B------:R-:W-:Y:S01]  /*b390*/  LOP3.LUT R40, R41, 0x380, RZ, 0xc0, !PT ;  /* 0x0000038029287812 */ /* 0x000fe200078ec0ff */
[----:B------:R-:W5:Y:S01]  /*b3a0*/  LD.E.128 R44, desc[UR44][R44.64] ;  /* 0x0000002c2c2c7980 */ /* 0x000f62000c101d00 */
[----:B------:R-:W-:-:S02]  /*b3b0*/  SHF.R.U64 R36, R36, 0x3, RZ ;  /* 0x0000000324247819 */ /* 0x000fc400000012ff */
[----:B------:R-:W-:Y:S02]  /*b3c0*/  LOP3.LUT R48, R49, 0x380, RZ, 0xc0, !PT ;  /* 0x0000038031307812 */ /* 0x000fe400078ec0ff */
[----:B------:R-:W-:Y:S02]  /*b3d0*/  LOP3.LUT R72, R73, 0x380, RZ, 0xc0, !PT ;  /* 0x0000038049487812 */ /* 0x000fe400078ec0ff */
[----:B------:R-:W-:Y:S02]  /*b3e0*/  SHF.R.U64 R24, R24, 0x3, RZ ;  /* 0x0000000318187819 */ /* 0x000fe400000012ff */
[----:B------:R-:W-:Y:S02]  /*b3f0*/  SHF.R.U64 R28, R28, 0x3, RZ ;  /* 0x000000031c1c7819 */ /* 0x000fe400000012ff */
[----:B------:R-:W-:Y:S02]  /*b400*/  SHF.R.U64 R32, R32, 0x3, RZ ;  /* 0x0000000320207819 */ /* 0x000fe400000012ff */
[----:B------:R-:W-:-:S02]  /*b410*/  SHF.R.U64 R40, R40, 0x3, RZ ;  /* 0x0000000328287819 */ /* 0x000fc400000012ff */
[----:B------:R-:W-:Y:S01]  /*b420*/  LOP3.LUT R36, R36, R37, RZ, 0x3c, !PT ;  /* 0x0000002524247212 */ /* 0x000fe200078e3cff */
[--C-:B------:R-:W-:Y:S01]  /*b430*/  IMAD.X R37, RZ, RZ, R5.reuse, P0 ;  /* 0x000000ffff257224 */ /* 0x100fe200000e0605 */
[----:B------:R-:W-:Y:S02]  /*b440*/  SHF.R.U64 R48, R48, 0x3, RZ ;  /* 0x0000000330307819 */ /* 0x000fe400000012ff */
[----:B------:R-:W-:Y:S02]  /*b450*/  IADD3 R65, P0, R4, 0xc000, RZ ;  /* 0x0000c00004417810 */ /* 0x000fe40007f1e0ff */
[----:B------:R-:W-:Y:S01]  /*b460*/  SHF.R.U64 R72, R72, 0x3, RZ ;  /* 0x0000000348487819 */ /* 0x000fe200000012ff */
[----:B------:R-:W5:Y:S01]  /*b470*/  LD.E.128 R36, desc[UR44][R36.64] ;  /* 0x0000002c24247980 */ /* 0x000f62000c101d00 */
        /* <DEDUP_REMOVED lines=10> */
[C---:B------:R-:W-:Y:S01]  /*b520*/  IADD3 R53, P4, R4.reuse, 0x9000, RZ ;  /* 0x0000900004357810 */ /* 0x040fe20007f9e0ff */
[----:B------:R-:W5:Y:S01]  /*b530*/  LD.E.128 R24, desc[UR44][R24.64] ;  /* 0x0000002c18187980 */ /* 0x000f62000c101d00 */
[----:B------:R-:W-:-:S02]  /*b540*/  IADD3 R57, P5, R4, 0xa000, RZ ;  /* 0x0000a00004397810 */ /* 0x000fc40007fbe0ff */
[C---:B------:R-:W-:Y:S01]  /*b550*/  IADD3 R61, P6, R4.reuse, 0xb000, RZ ;  /* 0x0000b000043d7810 */ /* 0x040fe20007fde0ff */
[----:B------:R-:W5:Y:S01]  /*b560*/  LD.E.128 R28, desc[UR44][R28.64] ;  /* 0x0000002c1c1c7980 */ /* 0x000f62000c101d00 */
[----:B------:R-:W-:Y:S02]  /*b570*/  IADD3 R69, P1, R4, 0xd000, RZ ;  /* 0x0000d00004457810 */ /* 0x000fe40007f3e0ff */
[----:B------:R-:W-:Y:S01]  /*b580*/  LOP3.LUT R64, R65, 0x380, RZ, 0xc0, !PT ;  /* 0x0000038041407812 */ /* 0x000fe200078ec0ff */
[----:B------:R-:W5:Y:S01]  /*b590*/  LD.E.128 R32, desc[UR44][R32.64] ;  /* 0x0000002c20207980 */ /* 0x000f62000c101d00 */
[----:B------:R-:W-:Y:S01]  /*b5a0*/  LOP3.LUT R72, R72, R73, RZ, 0x3c, !PT ;  /* 0x0000004948487212 */ /* 0x000fe200078e3cff */
[----:B------:R-:W-:Y:S01]  /*b5b0*/  IMAD.X R73, RZ, RZ, R5, P2 ;  /* 0x000000ffff497224 */ /* 0x000fe200010e0605 */
[----:B------:R-:W-:Y:S01]  /*b5c0*/  IADD3 R12, P3, R4, 0xf000, RZ ;  /* 0x0000f000040c7810 */ /* 0x000fe20007f7e0ff */
[----:B------:R-:W5:Y:S01]  /*b5d0*/  LD.E.128 R40, desc[UR44][R40.64] ;  /* 0x0000002c28287980 */ /* 0x000f62000c101d00 */
[----:B--2---:R-:W-:-:S02]  /*b5e0*/  ISETP.NE.AND P2, PT, R18, 0x1, PT ;  /* 0x000000011200780c */ /* 0x004fc40003f45270 */
[----:B------:R-:W-:Y:S01]  /*b5f0*/  LOP3.LUT R52, R53, 0x380, RZ, 0xc0, !PT ;  /* 0x0000038035347812 */ /* 0x000fe200078ec0ff */
[----:B------:R-:W-:Y:S01]  /*b600*/  IMAD.X R77, RZ, RZ, R5, P3 ;  /* 0x000000ffff4d7224 */ /* 0x000fe200018e0605 */
[----:B------:R-:W-:Y:S01]  /*b610*/  LOP3.LUT R56, R57, 0x380, RZ, 0xc0, !PT ;  /* 0x0000038039387812 */ /* 0x000fe200078ec0ff */
[----:B------:R-:W5:Y:S01]  /*b620*/  LD.E.128 R48, desc[UR44][R48.64] ;  /* 0x0000002c30307980 */ /* 0x000f62000c101d00 */
[----:B------:R-:W-:Y:S02]  /*b630*/  LOP3.LUT R60, R61, 0x380, RZ, 0xc0, !PT ;  /* 0x000003803d3c7812 */ /* 0x000fe400078ec0ff */
[----:B------:R-:W-:Y:S01]  /*b640*/  LOP3.LUT R68, R69, 0x380, RZ, 0xc0, !PT ;  /* 0x0000038045447812 */ /* 0x000fe200078ec0ff */
[----:B------:R-:W5:Y:S01]  /*b650*/  LD.E.128 R72, desc[UR44][R72.64] ;  /* 0x0000002c48487980 */ /* 0x000f62000c101d00 */
[----:B------:R-:W-:Y:S02]  /*b660*/  SHF.R.U64 R64, R64, 0x3, RZ ;  /* 0x0000000340407819 */ /* 0x000fe400000012ff */
[----:B------:R-:W-:Y:S01]  /*b670*/  SHF.R.U64 R11, R11, 0x3, RZ ;  /* 0x000000030b0b7819 */ /* 0x000fe200000012ff */
[----:B------:R-:W0:Y:S01]  /*b680*/  @P2 LDC R81, c[0x0][0xcec] ;  /* 0x00033b00ff512b82 */ /* 0x000e220000000800 */
[----:B------:R-:W-:-:S02]  /*b690*/  LOP3.LUT R9, R12, 0x380, RZ, 0xc0, !PT ;  /* 0x000003800c097812 */ /* 0x000fc400078ec0ff */
[----:B------:R-:W-:Y:S02]  /*b6a0*/  SHF.R.U64 R52, R52, 0x3, RZ ;  /* 0x0000000334347819 */ /* 0x000fe400000012ff */
[----:B------:R-:W-:Y:S02]  /*b6b0*/  SHF.R.U64 R56, R56, 0x3, RZ ;  /* 0x0000000338387819 */ /* 0x000fe400000012ff */
[----:B------:R-:W-:Y:S01]  /*b6c0*/  SHF.R.U64 R60, R60, 0x3, RZ ;  /* 0x000000033c3c7819 */ /* 0x000fe200000012ff */
[----:B------:R-:W1:Y:S01]  /*b6d0*/  @P2 LDC R83, c[0x0][0xcf0] ;  /* 0x00033c00ff532b82 */ /* 0x000e620000000800 */
[----:B------:R-:W-:Y:S02]  /*b6e0*/  SHF.R.U64 R68, R68, 0x3, RZ ;  /* 0x0000000344447819 */ /* 0x000fe400000012ff */
[----:B------:R-:W-:Y:S01]  /*b6f0*/  LOP3.LUT R64, R64, R65, RZ, 0x3c, !PT ;  /* 0x0000004140407212 */ /* 0x000fe200078e3cff */
[----:B------:R-:W-:Y:S01]  /*b700*/  IMAD.X R65, RZ, RZ, R5, P0 ;  /* 0x000000ffff417224 */ /* 0x000fe200000e0605 */
[----:B------:R-:W-:-:S02]  /*b710*/  LOP3.LUT R4, R11, R4, RZ, 0x3c, !PT ;  /* 0x000000040b047212 */ /* 0x000fc400078e3cff */
[----:B------:R-:W-:Y:S02]  /*b720*/  SHF.R.U64 R9, R9, 0x3, RZ ;  /* 0x0000000309097819 */ /* 0x000fe400000012ff */
[----:B------:R-:W-:Y:S01]  /*b730*/  ISETP.GE.AND P0, PT, R194, UR10, PT ;  /* 0x0000000ac2007c0c */ /* 0x000fe2000bf06270 */
        /* <DEDUP_REMOVED lines=9> */
[----:B------:R-:W-:Y:S01]  /*b7d0*/  LOP3.LUT R76, R9, R12, RZ, 0x3c, !PT ;  /* 0x0000000c094c7212 */ /* 0x000fe200078e3cff */
[----:B------:R-:W-:Y:S01]  /*b7e0*/  IMAD.WIDE.U32 R8, R8, UR8, RZ ;  /* 0x0000000808087c25 */ /* 0x000fe2000f8e00ff */
[----:B------:R2:W5:Y:S01]  /*b7f0*/  LD.E.128 R12, desc[UR44][R4.64] ;  /* 0x0000002c040c7980 */ /* 0x000562000c101d00 */
[----:B------:R-:W-:Y:S01]  /*b800*/  ISETP.GE.AND P1, PT, R16, UR10, PT ;  /* 0x0000000a10007c0c */ /* 0x000fe2000bf26270 */
[----:B------:R-:W-:Y:S01]  /*b810*/  ULDC.64 UR8, c[0x0][0xbe8] ;  /* 0x0002fa0000087ab9 */ /* 0x000fe20000000a00 */
[----:B------:R-:W-:Y:S01]  /*b820*/  IMAD.IADD R9, R9, 0x1, R7 ;  /* 0x0000000109097824 */ /* 0x000fe200078e0207 */
[----:B------:R-:W-:Y:S01]  /*b830*/  LOP3.LUT R7, R10, 0xfffffff8, RZ, 0xc0, !PT ;  /* 0xfffffff80a077812 */ /* 0x000fe200078ec0ff */
[----:B------:R-:W5:Y:S04]  /*b840*/  LD.E.128 R52, desc[UR44][R52.64] ;  /* 0x0000002c34347980 */ /* 0x000f68000c101d00 */
[----:B------:R-:W5:Y:S01]  /*b850*/  LD.E.128 R56, desc[UR44][R56.64] ;  /* 0x0000002c38387980 */ /* 0x000f62000c101d00 */
[----:B--2---:R-:W-:-:S02]  /*b860*/  SEL R5, RZ, 0xffffffff, P0 ;  /* 0xffffffffff057807 */ /* 0x004fc40000000000 */
[----:B------:R-:W-:Y:S01]  /*b870*/  ISETP.GE.AND P0, PT, R193, UR10, PT ;  /* 0x0000000ac1007c0c */ /* 0x000fe2000bf06270 */
[----:B------:R-:W5:Y:S02]  /*b880*/  LD.E.128 R60, desc[UR44][R60.64] ;  /* 0x0000002c3c3c7980 */ /* 0x000f64000c101d00 */
[----:B------:R-:W-:Y:S01]  /*b890*/  IMAD.SHL.U32 R11, R5, 0x2, RZ ;  /* 0x00000002050b7824 */ /* 0x000fe200078e00ff */
[----:B------:R-:W-:Y:S01]  /*b8a0*/  SEL R5, RZ, 0xffffffff, P0 ;  /* 0xffffffffff057807 */ /* 0x000fe20000000000 */
[----:B------:R-:W5:Y:S01]  /*b8b0*/  LD.E.128 R68, desc[UR44][R68.64] ;  /* 0x0000002c44447980 */ /* 0x000f62000c101d00 */
[----:B------:R-:W-:Y:S01]  /*b8c0*/  ISETP.GE.AND P0, PT, R192, UR10, PT ;  /* 0x0000000ac0007c0c */ /* 0x000fe2000bf06270 */
[----:B------:R-:W-:Y:S01]  /*b8d0*/  IMAD.IADD R10, R0, 0x1, -R7 ;  /* 0x00000001000a7824 */ /* 0x000fe200078e0a07 */
[----:B------:R-:W-:Y:S01]  /*b8e0*/  SEL R4, RZ, 0x1, P1 ;  /* 0x00000001ff047807 */ /* 0x000fe20000800000 */
[----:B------:R-:W5:Y:S01]  /*b8f0*/  LD.E.128 R76, desc[UR44][R76.64] ;  /* 0x0000002c4c4c7980 */ /* 0x000f62000c101d00 */
[----:B------:R-:W-:Y:S01]  /*b900*/  SEL R0, RZ, 0xffffffff, P0 ;  /* 0xffffffffff007807 */ /* 0x000fe20000000000 */
[----:B------:R-:W-:Y:S01]  /*b910*/  IMAD.SHL.U32 R5, R5, 0x4, RZ ;  /* 0x0000000405057824 */ /* 0x000fe200078e00ff */
[----:B------:R-:W-:Y:S01]  /*b920*/  LOP3.LUT R4, R11, 0x2, R4, 0xe2, !PT ;  /* 0x000000020b047812 */ /* 0x000fe200078ee204 */
[----:B------:R-:W-:Y:S01]  /*b930*/  IMAD.WIDE.U32 R8, R189, UR8, R8 ;  /* 0x00000008bd087c25 */ /* 0x000fe2000f8e0008 */
[----:B------:R-:W-:Y:S01]  /*b940*/  ISETP.GE.AND P1, PT, R191, UR10, PT ;  /* 0x0000000abf007c0c */ /* 0x000fe2000bf26270 */
[----:B------:R-:W-:Y:S01]  /*b950*/  @!PT LDS RZ, [RZ] ;  /* 0x00000000fffff984 */ /* 0x000fe20000000800 */
[----:B------:R-:W-:Y:S01]  /*b960*/  @!PT LDS RZ, [RZ] ;  /* 0x00000000fffff984 */ /* 0x000fe20000000800 */
[----:B------:R-:W-:Y:S01]  /*b970*/  @!PT LDS RZ, [RZ] ;  /* 0x00000000fffff984 */ /* 0x000fe20000000800 */
[----:B------:R-:W-:Y:S01]  /*b980*/  @!PT LDS RZ, [RZ] ;  /* 0x00000000fffff984 */ /* 0x000fe20000000800 */
[----:B------:R2:W-:Y:S06]  /*b990*/  MEMBAR.ALL.CTA ;  /* 0x0000000000007992 */ /* 0x0005ec0000008000 */
[----:B--2---:R-:W2:Y:S01]  /*b9a0*/  FENCE.VIEW.ASYNC.S ;  /* 0x00000000000073c6 */ /* 0x004ea20000000000 */
[----:B------:R-:W-:Y:S01]  /*b9b0*/  IMAD.SHL.U32 R7, R0, 0x8, RZ ;  /* 0x0000000800077824 */ /* 0x000fe200078e00ff */
[----:B------:R-:W-:Y:S01]  /*b9c0*/  LOP3.LUT R4, R5, 0x4, R4, 0xe2, !PT ;  /* 0x0000000405047812 */ /* 0x000fe200078ee204 */
[----:B------:R-:W-:-:S02]  /*b9d0*/  IMAD.U32 R11, RZ, RZ, UR42 ;  /* 0x0000002aff0b7e24 */ /* 0x000fc4000f8e00ff */
[----:B------:R-:W-:Y:S01]  /*b9e0*/  IMAD R0, R10, 0x20, R3 ;  /* 0x000000200a007824 */ /* 0x000fe200078e0203 */
[----:B------:R-:W-:Y:S01]  /*b9f0*/  SHF.R.S32.HI R5, RZ, 0x1f, R188 ;  /* 0x0000001fff057819 */ /* 0x000fe200000114bc */
[----:B------:R-:W-:Y:S01]  /*ba00*/  IMAD R9, R189, UR9, R9 ;  /* 0x00000009bd097c24 */ /* 0x000fe2000f8e0209 */
[----:B------:R-:W-:Y:S01]  /*ba10*/  LOP3.LUT R4, R7, 0x8, R4, 0xe2, !PT ;  /* 0x0000000807047812 */ /* 0x000fe200078ee204 */
[----:B------:R-:W-:Y:S01]  /*ba20*/  IMAD R10, R11, 0x40, R0 ;  /* 0x000000400b0a7824 */ /* 0x000fe200078e0200 */
[----:B------:R-:W-:Y:S01]  /*ba30*/  ULDC.64 UR8, c[0x0][0xbf0] ;  /* 0x0002fc0000087ab9 */ /* 0x000fe20000000a00 */
[----:B------:R-:W-:Y:S01]  /*ba40*/  SEL R7, RZ, 0xffffffff, P1 ;  /* 0xffffffffff077807 */ /* 0x000fe20000800000 */
[----:B------:R-:W-:Y:S01]  /*ba50*/  IMAD R5, R5, UR8, RZ ;  /* 0x0000000805057c24 */ /* 0x000fe2000f8e02ff */
[----:B------:R-:W-:Y:S01]  /*ba60*/  ISETP.GE.AND P0, PT, R190, UR10, PT ;  /* 0x0000000abe007c0c */ /* 0x000fe2000bf06270 */
[----:B0-----:R-:W-:-:S04]  /*ba70*/  @P2 IMAD.HI.U32 R0, R10, R81, RZ ;  /* 0x000000510a002227 */ /* 0x001fc800078e00ff */
[----:B------:R-:W-:Y:S02]  /*ba80*/  IMAD R11, R188, UR9, R5 ;  /* 0x00000009bc0b7c24 */ /* 0x000fe4000f8e0205 */
[----:B------:R-:W-:Y:S01]  /*ba90*/  IMAD.SHL.U32 R81, R7, 0x10, RZ ;  /* 0x0000001007517824 */ /* 0x000fe200078e00ff */
[----:B------:R-:W-:Y:S01]  /*baa0*/  SEL R7, RZ, 0xffffffff, P0 ;  /* 0xffffffffff077807 */ /* 0x000fe20000000000 */
[----:B------:R-:W-:Y:S01]  /*bab0*/  IMAD.MOV.U32 R5, RZ, RZ, R10 ;  /* 0x000000ffff057224 */ /* 0x000fe200078e000a */
[----:B-1----:R-:W-:Y:S02]  /*bac0*/  @P2 SHF.R.U32.HI R5, RZ, R83, R0 ;  /* 0x00000053ff052219 */ /* 0x002fe40000011600 */
[----:B------:R-:W-:Y:S01]  /*bad0*/  LOP3.LUT R4, R81, 0x10, R4, 0xe2, !PT ;  /* 0x0000001051047812 */ /* 0x000fe200078ee204 */
[----:B------:R-:W-:Y:S01]  /*bae0*/  IMAD.SHL.U32 R81, R7, 0x20, RZ ;  /* 0x0000002007517824 */ /* 0x000fe200078e00ff */
[--C-:B------:R-:W-:Y:S01]  /*baf0*/  SHF.R.S32.HI R0, RZ, 0x1f, R5.reuse ;  /* 0x0000001fff007819 */ /* 0x100fe20000011405 */
[----:B------:R-:W-:-:S02]  /*bb00*/  IMAD.MOV R7, RZ, RZ, -R5 ;  /* 0x000000ffff077224 */ /* 0x000fc400078e0a05 */
[----:B------:R-:W-:Y:S01]  /*bb10*/  IMAD.WIDE.U32 R8, R188, UR8, R8 ;  /* 0x00000008bc087c25 */ /* 0x000fe2000f8e0008 */
[----:B------:R-:W-:-:S03]  /*bb20*/  ULDC.64 UR8, c[0x0][0xbe0] ;  /* 0x0002f80000087ab9 */ /* 0x000fc60000000a00 */
[----:B------:R-:W-:Y:S02]  /*bb30*/  IMAD R0, R0, UR8, RZ ;  /* 0x0000000800007c24 */ /* 0x000fe4000f8e02ff */
[----:B------:R-:W-:Y:S02]  /*bb40*/  IMAD R7, R18, R7, R10 ;  /* 0x0000000712077224 */ /* 0x000fe400078e020a */
[----:B------:R-:W-:Y:S01]  /*bb50*/  IMAD.IADD R9, R9, 0x1, R11 ;  /* 0x0000000109097824 */ /* 0x000fe200078e020b */
[----:B------:R-:W-:Y:S01]  /*bb60*/  ISETP.GE.AND P0, PT, R152, UR10, PT ;  /* 0x0000000a98007c0c */ /* 0x000fe2000bf06270 */
[C---:B------:R-:W-:Y:S01]  /*bb70*/  IMAD R11, R5.reuse, UR9, R0 ;  /* 0x00000009050b7c24 */ /* 0x040fe2000f8e0200 */
[----:B------:R-:W-:Y:S01]  /*bb80*/  SHF.R.S32.HI R0, RZ, 0x1f, R7 ;  /* 0x0000001fff007819 */ /* 0x000fe20000011407 */
[----:B------:R-:W-:Y:S01]  /*bb90*/  IMAD.WIDE.U32 R8, R5, UR8, R8 ;  /* 0x0000000805087c25 */ /* 0x000fe2000f8e0008 */
[----:B------:R-:W-:Y:S01]  /*bba0*/  ULDC.64 UR8, c[0x0][0xbd8] ;  /* 0x0002f60000087ab9 */ /* 0x000fe20000000a00 */
[----:B------:R-:W-:-:S02]  /*bbb0*/  LOP3.LUT R4, R81, 0x20, R4, 0xe2, !PT ;  /* 0x0000002051047812 */ /* 0x000fc400078ee204 */
[----:B------:R-:W-:Y:S01]  /*bbc0*/  IMAD.U32 R80, RZ, RZ, UR42 ;  /* 0x0000002aff507e24 */ /* 0x000fe2000f8e00ff */
[----:B------:R-:W-:Y:S01]  /*bbd0*/  SEL R5, RZ, 0x40, P0 ;  /* 0x00000040ff057807 */ /* 0x000fe20000000000 */
[----:B------:R-:W-:Y:S01]  /*bbe0*/  IMAD.IADD R9, R9, 0x1, R11 ;  /* 0x0000000109097824 */ /* 0x000fe200078e020b */
[----:B------:R-:W-:Y:S01]  /*bbf0*/  ISETP.GE.AND P0, PT, R229, UR10, PT ;  /* 0x0000000ae5007c0c */ /* 0x000fe2000bf06270 */
[----:B------:R-:W-:Y:S02]  /*bc00*/  IMAD R10, R0, UR8, RZ ;  /* 0x00000008000a7c24 */ /* 0x000fe4000f8e02ff */
[----:B------:R-:W-:Y:S02]  /*bc10*/  IMAD R81, R80, 0x40, R3 ;  /* 0x0000004050517824 */ /* 0x000fe400078e0203 */
        /* <DEDUP_REMOVED lines=12> */
[----:B--2---:R0:W1:Y:S01]  /*bce0*/  SHFL.IDX PT, R4, R18, RZ, 0x181f ;  /* 0x00181fff12047589 */ /* 0x00406200000e0000 */
[----:B------:R-:W-:Y:S02]  /*bcf0*/  BSSY B1, `(.L_x_1036) ;  /* 0x000002b000017945 */ /* 0x000fe40003800000 */
[----:B------:R-:W-:Y:S01]  /*bd00*/  SYNCS.ARRIVE.TRANS64.RED.A1T0 RZ, [UR7], RZ ;  /* 0x000000ffffff79a7 */ /* 0x000fe20008100407 */
        /* <DEDUP_REMOVED lines=11> */
[----:B-1----:R-:W-:Y:S01]  /*bdc0*/  @!P1 LEA R8, P2, R194, R4, 0x1 ;  /* 0x00000004c2089211 */ /* 0x002fe200078408ff */
[----:B--2---:R-:W-:-:S03]  /*bdd0*/  @!P0 IMAD.WIDE R10, R16, 0x2, R4 ;  /* 0x00000002100a8825 */ /* 0x004fc600078e0204 */
[----:B------:R-:W-:Y:S02]  /*bde0*/  @!P1 LEA.HI.X R9, R194, R5, R153, 0x1, P2 ;  /* 0x00000005c2099211 */ /* 0x000fe400010f0c99 */
[----:B------:R-:W-:Y:S01]  /*bdf0*/  ISETP.GE.AND P2, PT, R191, UR10, PT ;  /* 0x0000000abf007c0c */ /* 0x000fe2000bf46270 */
[----:B-----5:R1:W-:Y:S01]  /*be00*/  @!P0 ST.E.128 desc[UR44][R10.64], R12 ;  /* 0x0000000c0a008985 */ /* 0x0203e2000c101d2c */
[----:B------:R-:W-:-:S03]  /*be10*/  LOP3.LUT P0, RZ, R0, 0x40, RZ, 0xc0, !PT ;  /* 0x0000004000ff7812 */ /* 0x000fc6000780c0ff */
[----:B------:R2:W-:Y:S01]  /*be20*/  @!P1 ST.E.128 desc[UR44][R8.64], R24 ;  /* 0x0000001808009985 */ /* 0x0005e2000c101d2c */
[----:B------:R-:W-:Y:S02]  /*be30*/  ISETP.GE.AND P1, PT, R190, UR10, PT ;  /* 0x0000000abe007c0c */ /* 0x000fe4000bf26270 */
[CC--:B-1----:R-:W-:Y:S02]  /*be40*/  @!P3 LEA R14, P6, R192.reuse, R4.reuse, 0x1 ;  /* 0x00000004c00eb211 */ /* 0x0c2fe400078c08ff */
[CC--:B--2---:R-:W-:Y:S02]  /*be50*/  @!P4 LEA R24, P5, R193.reuse, R4.reuse, 0x1 ;  /* 0x00000004c118c211 */ /* 0x0c4fe400078a08ff */
[-C--:B------:R-:W-:Y:S02]  /*be60*/  @!P3 LEA.HI.X R15, R192, R5.reuse, R85, 0x1, P6 ;  /* 0x00000005c00fb211 */ /* 0x080fe400030f0c55 */
[----:B------:R-:W-:Y:S02]  /*be70*/  @!P4 LEA.HI.X R25, R193, R5, R7, 0x1, P5 ;  /* 0x00000005c119c211 */ /* 0x000fe400028f0c07 */
[----:B------:R-:W-:-:S02]  /*be80*/  @!P2 LEA R12, P5, R191, R4, 0x1 ;  /* 0x00000004bf0ca211 */ /* 0x000fc400078a08ff */
[----:B------:R-:W-:Y:S01]  /*be90*/  LOP3.LUT P6, RZ, R3, 0x80, RZ, 0xc0, !PT ;  /* 0x0000008003ff7812 */ /* 0x000fe200078cc0ff */
[----:B------:R3:W-:Y:S01]  /*bea0*/  @!P4 ST.E.128 desc[UR44][R24.64], R32 ;  /* 0x000000201800c985 */ /* 0x0007e2000c101d2c */
[-C--:B------:R-:W-:Y:S02]  /*beb0*/  @!P2 LEA.HI.X R13, R191, R5.reuse, R83, 0x1, P5 ;  /* 0x00000005bf0da211 */ /* 0x080fe400028f0c53 */
[----:B------:R-:W-:Y:S01]  /*bec0*/  SHF.R.S32.HI R7, RZ, 0x1f, R190 ;  /* 0x0000001fff077819 */ /* 0x000fe200000114be */
[----:B------:R3:W-:Y:S01]  /*bed0*/  @!P3 ST.E.128 desc[UR44][R14.64], R40 ;  /* 0x000000280e00b985 */ /* 0x0007e2000c101d2c */
[C---:B------:R-:W-:Y:S02]  /*bee0*/  @!P1 LEA R10, P5, R190.reuse, R4, 0x1 ;  /* 0x00000004be0a9211 */ /* 0x040fe400078a08ff */
[----:B------:R-:W-:Y:S01]  /*bef0*/  SHF.R.S32.HI R9, RZ, 0x1f, R152 ;  /* 0x0000001fff097819 */ /* 0x000fe20000011498 */
[----:B------:R3:W-:Y:S01]  /*bf00*/  @!P2 ST.E.128 desc[UR44][R12.64], R48 ;  /* 0x000000300c00a985 */ /* 0x0007e2000c101d2c */
[----:B------:R-:W-:-:S02]  /*bf10*/  @!P1 LEA.HI.X R11, R190, R5, R7, 0x1, P5 ;  /* 0x00000005be0b9211 */ /* 0x000fc400028f0c07 */
[CC--:B------:R-:W-:Y:S02]  /*bf20*/  @P0 LEA R8, P5, R152.reuse, R4.reuse, 0x1 ;  /* 0x0000000498080211 */ /* 0x0c0fe400078a08ff */
[----:B------:R-:W-:Y:S01]  /*bf30*/  SHF.R.S32.HI R7, RZ, 0x1f, R229 ;  /* 0x0000001fff077819 */ /* 0x000fe200000114e5 */
[----:B------:R3:W-:Y:S01]  /*bf40*/  @!P1 ST.E.128 desc[UR44][R10.64], R56 ;  /* 0x000000380a009985 */ /* 0x0007e2000c101d2c */
[----:B------:R-:W-:Y:S02]  /*bf50*/  @P0 LEA.HI.X R9, R152, R5, R9, 0x1, P5 ;  /* 0x0000000598090211 */ /* 0x000fe400028f0c09 */
[----:B------:R-:W-:-:S03]  /*bf60*/  @P6 LEA R4, P5, R229, R4, 0x1 ;  /* 0x00000004e5046211 */ /* 0x000fc600078a08ff */
[----:B------:R3:W-:Y:S01]  /*bf70*/  @P0 ST.E.128 desc[UR44][R8.64], R64 ;  /* 0x0000004008000985 */ /* 0x0007e2000c101d2c */
[----:B------:R-:W-:-:S05]  /*bf80*/  @P6 LEA.HI.X R5, R229, R5, R7, 0x1, P5 ;  /* 0x00000005e5056211 */ /* 0x000fca00028f0c07 */
[----:B------:R3:W-:Y:S04]  /*bf90*/  @P6 ST.E.128 desc[UR44][R4.64], R72 ;  /* 0x0000004804006985 */ /* 0x0007e8000c101d2c */
.L_x_1037:
[----:B------:R-:W-:Y:S05]  /*bfa0*/  BSYNC B1 ;  /* 0x0000000000017941 */ /* 0x000fea0003800000 */
.L_x_1036:
[----:B------:R-:W-:Y:S01]  /*bfb0*/  VIADD R7, R81, 0x20 ;  /* 0x0000002051077836 */ /* 0x000fe20000000000 */
[----:B--23--:R2:W3:Y:S04]  /*bfc0*/  SHFL.IDX PT, R5, R80, 0x1, 0x181f ;  /* 0x00381f0050057f89 */ /* 0x00c4e800000e0000 */
[----:B------:R-:W-:Y:S01]  /*bfd0*/  ISETP.GE.AND P0, PT, R7, R82, PT ;  /* 0x000000520700720c */ /* 0x000fe20003f06270 */
[----:B-1----:R2:W1:-:S12]  /*bfe0*/  SHFL.IDX PT, R4, R18, 0x1, 0x181f ;  /* 0x00381f0012047f89 */ /* 0x00245800000e0000 */
[----:B--2---:R-:W-:Y:S05]  /*bff0*/  @P0 BRA `(.L_x_1038) ;  /* 0x0000002400ec0947 */ /* 0x004fea0003800000 */
[----:B------:R-:W-:Y:S02]  /*c000*/  ISETP.GE.AND P0, PT, R194, UR10, PT ;  /* 0x0000000ac2007c0c */ /* 0x000fe4000bf06270 */
[----:B------:R-:W-:Y:S02]  /*c010*/  ISETP.GE.AND P5, PT, R16, UR10, PT ;  /* 0x0000000a10007c0c */ /* 0x000fe4000bfa6270 */
[----:B------:R-:W-:Y:S02]  /*c020*/  ISETP.GE.AND P2, PT, R193, UR10, PT ;  /* 0x0000000ac1007c0c */ /* 0x000fe4000bf46270 */
[----:B------:R-:W-:Y:S02]  /*c030*/  ISETP.GE.AND P1, PT, R192, UR10, PT ;  /* 0x0000000ac0007c0c */ /* 0x000fe4000bf26270 */
[----:B------:R-:W-:Y:S02]  /*c040*/  ISETP.GE.AND P3, PT, R191, UR10, PT ;  /* 0x0000000abf007c0c */ /* 0x000fe4000bf66270 */
[----:B------:R-:W-:-:S02]  /*c050*/  SHF.R.S32.HI R7, RZ, 0x1f, R193 ;  /* 0x0000001fff077819 */ /* 0x000fc400000114c1 */
[----:B-----5:R-:W-:Y:S02]  /*c060*/  SHF.R.S32.HI R15, RZ, 0x1f, R192 ;  /* 0x0000001fff0f7819 */ /* 0x020fe400000114c0 */
[----:B-1----:R-:W-:Y:S01]  /*c070*/  @!P0 LEA R10, P4, R194, R4, 0x1 ;  /* 0x00000004c20a8211 */ /* 0x002fe200078808ff */
[----:B---3--:R-:W-:Y:S01]  /*c080*/  @!P5 IMAD.WIDE R8, R16, 0x2, R4 ;  /* 0x000000021008d825 */ /* 0x008fe200078e0204 */
[----:B------:R-:W-:Y:S02]  /*c090*/  SHF.R.S32.HI R27, RZ, 0x1f, R190 ;  /* 0x0000001fff1b7819 */ /* 0x000fe400000114be */
[----:B------:R-:W-:Y:S02]  /*c0a0*/  @!P0 LEA.HI.X R11, R194, R5, R153, 0x1, P4 ;  /* 0x00000005c20b8211 */ /* 0x000fe400020f0c99 */
[----:B------:R-:W-:Y:S01]  /*c0b0*/  ISETP.GE.AND P4, PT, R190, UR10, PT ;  /* 0x0000000abe007c0c */ /* 0x000fe2000bf86270 */
[----:B------:R1:W-:Y:S01]  /*c0c0*/  @!P5 ST.E.128 desc[UR44][R8.64], R20 ;  /* 0x000000140800d985 */ /* 0x0003e2000c101d2c */
[----:B------:R-:W-:-:S02]  /*c0d0*/  LOP3.LUT P5, RZ, R0, 0x40, RZ, 0xc0, !PT ;  /* 0x0000004000ff7812 */ /* 0x000fc400078ac0ff */
[CC--:B------:R-:W-:Y:S01]  /*c0e0*/  @!P2 LEA R12, P6, R193.reuse, R4.reuse, 0x1 ;  /* 0x00000004c10ca211 */ /* 0x0c0fe200078c08ff */
[----:B------:R2:W-:Y:S01]  /*c0f0*/  @!P0 ST.E.128 desc[UR44][R10.64], R28 ;  /* 0x0000001c0a008985 */ /* 0x0005e2000c101d2c */
[----:B------:R-:W-:Y:S02]  /*c100*/  SHF.R.S32.HI R0, RZ, 0x1f, R191 ;  /* 0x0000001fff007819 */ /* 0x000fe400000114bf */
[----:B------:R-:W-:Y:S02]  /*c110*/  @!P2 LEA.HI.X R13, R193, R5, R7, 0x1, P6 ;  /* 0x00000005c10da211 */ /* 0x000fe400030f0c07 */
[-C--:B------:R-:W-:Y:S02]  /*c120*/  @!P1 LEA R14, P6, R192, R4.reuse, 0x1 ;  /* 0x00000004c00e9211 */ /* 0x080fe400078c08ff */
[----:B------:R-:W-:Y:S01]  /*c130*/  SHF.R.S32.HI R7, RZ, 0x1f, R152 ;  /* 0x0000001fff077819 */ /* 0x000fe20000011498 */
[----:B------:R2:W-:Y:S01]  /*c140*/  @!P2 ST.E.128 desc[UR44][R12.64], R36 ;  /* 0x000000240c00a985 */ /* 0x0005e2000c101d2c */
[----:B------:R-:W-:-:S02]  /*c150*/  @!P3 LEA R24, P2, R191, R4, 0x1 ;  /* 0x00000004bf18b211 */ /* 0x000fc400078408ff */
[-C--:B------:R-:W-:Y:S02]  /*c160*/  @!P4 LEA R26, P0, R190, R4.reuse, 0x1 ;  /* 0x00000004be1ac211 */ /* 0x080fe400078008ff */
[-C--:B------:R-:W-:Y:S02]  /*c170*/  @!P1 LEA.HI.X R15, R192, R5.reuse, R15, 0x1, P6 ;  /* 0x00000005c00f9211 */ /* 0x080fe400030f0c0f */
[----:B-1----:R-:W-:Y:S02]  /*c180*/  @P5 LEA R8, P6, R152, R4, 0x1 ;  /* 0x0000000498085211 */ /* 0x002fe400078c08ff */
[-C--:B------:R-:W-:Y:S01]  /*c190*/  @!P3 LEA.HI.X R25, R191, R5.reuse, R0, 0x1, P2 ;  /* 0x00000005bf19b211 */ /* 0x080fe200010f0c00 */
[----:B------:R2:W-:Y:S01]  /*c1a0*/  @!P1 ST.E.128 desc[UR44][R14.64], R44 ;  /* 0x0000002c0e009985 */ /* 0x0005e2000c101d2c */
[-C--:B------:R-:W-:Y:S02]  /*c1b0*/  @!P4 LEA.HI.X R27, R190, R5.reuse, R27, 0x1, P0 ;  /* 0x00000005be1bc211 */ /* 0x080fe400000f0c1b */
[----:B------:R-:W-:Y:S01]  /*c1c0*/  @P5 LEA.HI.X R9, R152, R5, R7, 0x1, P6 ;  /* 0x0000000598095211 */ /* 0x000fe200030f0c07 */
[----:B------:R2:W-:Y:S01]  /*c1d0*/  @!P3 ST.E.128 desc[UR44][R24.64], R52 ;  /* 0x000000341800b985 */ /* 0x0005e2000c101d2c */
[----:B------:R-:W-:-:S03]  /*c1e0*/  LOP3.LUT P0, RZ, R3, 0x80, RZ, 0xc0, !PT ;  /* 0x0000008003ff7812 */ /* 0x000fc6000780c0ff */
[----:B------:R2:W-:Y:S04]  /*c1f0*/  @!P4 ST.E.128 desc[UR44][R26.64], R60 ;  /* 0x0000003c1a00c985 */ /* 0x0005e8000c101d2c */
[----:B------:R2:W-:Y:S06]  /*c200*/  @P5 ST.E.128 desc[UR44][R8.64], R68 ;  /* 0x0000004408005985 */ /* 0x0005ec000c101d2c */
[----:B------:R-:W-:Y:S05]  /*c210*/  @!P0 BRA `(.L_x_1038) ;  /* 0x0000002400648947 */ /* 0x000fea0003800000 */
[----:B------:R-:W-:Y:S02]  /*c220*/  LEA R4, P0, R229, R4, 0x1 ;  /* 0x00000004e5047211 */ /* 0x000fe400078008ff */
[----:B------:R-:W-:-:S04]  /*c230*/  SHF.R.S32.HI R0, RZ, 0x1f, R229 ;  /* 0x0000001fff007819 */ /* 0x000fc800000114e5 */
[----:B------:R-:W-:-:S05]  /*c240*/  LEA.HI.X R5, R229, R5, R0, 0x1, P0 ;  /* 0x00000005e5057211 */ /* 0x000fca00000f0c00 */
[----:B------:R4:W-:Y:S01]  /*c250*/  ST.E.128 desc[UR44][R4.64], R76 ;  /* 0x0000004c04007985 */ /* 0x0009e2000c101d2c */
[----:B------:R-:W-:Y:S05]  /*c260*/  BRA `(.L_x_1038) ;  /* 0x0000002400507947 */ /* 0x000fea0003800000 */
.L_x_1035:
[----:B------:R-:W2:Y:S01]  /*c270*/  LDL R0, [R1+0x28] ;  /* 0x0000280001007983 */ /* 0x000ea20000100800 */
[----:B------:R-:W-:Y:S01]  /*c280*/  ULDC.64 UR8, c[0x0][0xc08] ;  /* 0x0003020000087ab9 */ /* 0x000fe20000000a00 */
[----:B0-----:R-:W-:Y:S01]  /*c290*/  SHF.R.S32.HI R3, RZ, 0x1f, R188 ;  /* 0x0000001fff037819 */ /* 0x001fe200000114bc */
[----:B------:R-:W-:Y:S01]  /*c2a0*/  IMAD R7, R7, UR8, RZ ;  /* 0x0000000807077c24 */ /* 0x000fe2000f8e02ff */
[----:B------:R-:W-:Y:S01]  /*c2b0*/  ULDC.64 UR10, c[0x0][0xc40] ;  /* 0x00031000000a7ab9 */ /* 0x000fe20000000a00 */
[----:B------:R-:W-:Y:S01]  /*c2c0*/  IMAD.U32 R4, RZ, RZ, UR42 ;  /* 0x0000002aff047e24 */ /* 0x000fe2000f8e00ff */
[----:B------:R-:W-:Y:S01]  /*c2d0*/  ULDC.64 UR12, c[0x0][0xc30] ;  /* 0x00030c00000c7ab9 */ /* 0x000fe20000000a00 */
[C---:B------:R-:W-:Y:S01]  /*c2e0*/  IMAD R7, R8.reuse, UR9, R7 ;  /* 0x0000000908077c24 */ /* 0x040fe2000f8e0207 */
[----:B------:R-:W-:Y:S01]  /*c2f0*/  BSSY B1, `(.L_x_1039) ;  /* 0x00000d1000017945 */ /* 0x000fe20003800000 */
[----:B------:R-:W-:Y:S01]  /*c300*/  IMAD.WIDE.U32 R8, R8, UR8, RZ ;  /* 0x0000000808087c25 */ /* 0x000fe2000f8e00ff */
[----:B------:R-:W-:Y:S01]  /*c310*/  ULDC.64 UR8, c[0x0][0xc38] ;  /* 0x00030e0000087ab9 */ /* 0x000fe20000000a00 */
[----:B------:R-:W-:-:S02]  /*c320*/  SHF.R.S32.HI R22, RZ, 0x1f, R196 ;  /* 0x0000001fff167819 */ /* 0x000fc400000114c4 */
[----:B------:R-:W-:Y:S01]  /*c330*/  IMAD.IADD R9, R9, 0x1, R7 ;  /* 0x0000000109097824 */ /* 0x000fe200078e0207 */
[----:B------:R-:W-:Y:S01]  /*c340*/  SHF.R.S32.HI R23, RZ, 0x1f, R197 ;  /* 0x0000001fff177819 */ /* 0x000fe200000114c5 */
[----:B------:R-:W-:Y:S01]  /*c350*/  IMAD R3, R3, UR10, RZ ;  /* 0x0000000a03037c24 */ /* 0x000fe2000f8e02ff */
[----:B------:R-:W-:Y:S01]  /*c360*/  SHF.R.S32.HI R152, RZ, 0x1f, R198 ;  /* 0x0000001fff987819 */ /* 0x000fe200000114c6 */
[C---:B------:R-:W-:Y:S01]  /*c370*/  IMAD.WIDE.U32 R8, R189.reuse, UR8, R8 ;  /* 0x00000008bd087c25 */ /* 0x040fe2000f8e0008 */
[----:B------:R-:W-:Y:S01]  /*c380*/  ULDC UR8, c[0x0][0xce8] ;  /* 0x00033a0000087ab9 */ /* 0x000fe20000000800 */
[----:B------:R-:W-:Y:S01]  /*c390*/  SHF.R.S32.HI R153, RZ, 0x1f, R199 ;  /* 0x0000001fff997819 */ /* 0x000fe200000114c7 */
[----:B------:R-:W-:Y:S01]  /*c3a0*/  UISETP.NE.AND UP0, UPT, UR8, 0x1, UPT ;  /* 0x000000010800788c */ /* 0x000fe2000bf05270 */
[----:B------:R-:W-:Y:S01]  /*c3b0*/  IMAD R9, R189, UR9, R9 ;  /* 0x00000009bd097c24 */ /* 0x000fe2000f8e0209 */
[----:B------:R-:W-:Y:S01]  /*c3c0*/  UIMAD UR6, UR6, UR8, URZ ;  /* 0x00000008060672a4 */ /* 0x000fe2000f8e023f */
[C---:B------:R-:W-:Y:S01]  /*c3d0*/  IMAD R3, R188.reuse, UR11, R3 ;  /* 0x0000000bbc037c24 */ /* 0x040fe2000f8e0203 */
[----:B------:R-:W-:Y:S01]  /*c3e0*/  SHF.R.S32.HI R154, RZ, 0x1f, R200 ;  /* 0x0000001fff9a7819 */ /* 0x000fe200000114c8 */
[----:B------:R-:W-:Y:S01]  /*c3f0*/  IMAD.WIDE.U32 R8, R188, UR10, R8 ;  /* 0x0000000abc087c25 */ /* 0x000fe2000f8e0008 */
[----:B------:R-:W-:Y:S01]  /*c400*/  PLOP3.LUT P0, PT, PT, PT, UP0, 0x80, 0x0 ;  /* 0x000000000000781c */ /* 0x000fe20003f0f008 */
[----:B------:R-:W-:Y:S01]  /*c410*/  ULDC.64 UR10, c[0x0][0xc48] ;  /* 0x00031200000a7ab9 */ /* 0x000fe20000000a00 */
[----:B------:R-:W-:Y:S01]  /*c420*/  SHF.R.S32.HI R155, RZ, 0x1f, R201 ;  /* 0x0000001fff9b7819 */ /* 0x000fe200000114c9 */
[----:B------:R-:W-:Y:S01]  /*c430*/  IMAD.IADD R9, R9, 0x1, R3 ;  /* 0x0000000109097824 */ /* 0x000fe200078e0203 */
[----:B------:R-:W-:Y:S01]  /*c440*/  SHF.R.S32.HI R156, RZ, 0x1f, R202 ;  /* 0x0000001fff9c7819 */ /* 0x000fe200000114ca */
[----:B------:R-:W-:Y:S01]  /*c450*/  @UP0 ULDC UR7, c[0x0][0xcec] ;  /* 0x00033b0000070ab9 */ /* 0x000fe20000000800 */
[----:B------:R-:W-:Y:S01]  /*c460*/  SHF.R.S32.HI R157, RZ, 0x1f, R203 ;  /* 0x0000001fff9d7819 */ /* 0x000fe200000114cb */
[----:B------:R-:W-:Y:S01]  /*c470*/  IMAD.WIDE.U32 R8, R195, UR10, R8 ;  /* 0x0000000ac3087c25 */ /* 0x000fe2000f8e0008 */
[----:B------:R-:W-:-:S02]  /*c480*/  SHF.R.S32.HI R158, RZ, 0x1f, R204 ;  /* 0x0000001fff9e7819 */ /* 0x000fc400000114cc */
[----:B------:R-:W-:Y:S01]  /*c490*/  SHF.R.S32.HI R159, RZ, 0x1f, R205 ;  /* 0x0000001fff9f7819 */ /* 0x000fe200000114cd */
[----:B------:R-:W-:Y:S01]  /*c4a0*/  IMAD R9, R195, UR11, R9 ;  /* 0x0000000bc3097c24 */ /* 0x000fe2000f8e0209 */
[----:B------:R-:W-:Y:S01]  /*c4b0*/  ULDC.64 UR10, c[0x0][0xc28] ;  /* 0x00030a00000a7ab9 */ /* 0x000fe20000000a00 */
        /* <DEDUP_REMOVED lines=23> */
[----:B------:R-:W-:Y:S01]  /*c630*/  @P0 IMAD.HI.U32 R0, R4, UR7, RZ ;  /* 0x0000000704000c27 */ /* 0x000fe2000f8e00ff */
[----:B------:R-:W-:-:S03]  /*c640*/  @UP0 ULDC UR7, c[0x0][0xcf0] ;  /* 0x00033c0000070ab9 */ /* 0x000fc60000000800 */
[----:B------:R-:W-:Y:S01]  /*c650*/  IMAD.MOV.U32 R3, RZ, RZ, R4 ;  /* 0x000000ffff037224 */ /* 0x000fe200078e0004 */
[----:B------:R-:W-:Y:S01]  /*c660*/  @P0 SHF.R.U32.HI R3, RZ, UR7, R0 ;  /* 0x00000007ff030c19 */ /* 0x000fe20008011600 */
[----:B------:R-:W-:-:S03]  /*c670*/  UIADD3 UR7, UR41, 0x38820, URZ ;  /* 0x0003882029077890 */ /* 0x000fc6000fffe03f */
[--C-:B------:R-:W-:Y:S01]  /*c680*/  SHF.R.S32.HI R0, RZ, 0x1f, R3.reuse ;  /* 0x0000001fff007819 */ /* 0x100fe20000011403 */
[----:B------:R-:W-:Y:S01]  /*c690*/  IMAD.MOV R5, RZ, RZ, -R3 ;  /* 0x000000ffff057224 */ /* 0x000fe200078e0a03 */
[----:B------:R-:W-:Y:S01]  /*c6a0*/  UPRMT UR7, URZ, 0x654, UR7 ;  /* 0x000006543f077896 */ /* 0x000fe20008000007 */
[----:B------:R-:W-:-:S04]  /*c6b0*/  IMAD.WIDE.U32 R8, R3, UR12, R8 ;  /* 0x0000000c03087c25 */ /* 0x000fc8000f8e0008 */
[----:B------:R-:W-:Y:S02]  /*c6c0*/  IMAD R0, R0, UR12, RZ ;  /* 0x0000000c00007c24 */ /* 0x000fe4000f8e02ff */
[----:B------:R-:W-:Y:S02]  /*c6d0*/  IMAD R5, R5, UR8, R4 ;  /* 0x0000000805057c24 */ /* 0x000fe4000f8e0204 */
[----:B------:R-:W-:Y:S01]  /*c6e0*/  IMAD R7, R3, UR13, R0 ;  /* 0x0000000d03077c24 */ /* 0x000fe2000f8e0200 */
[----:B------:R-:W-:Y:S01]  /*c6f0*/  SYNCS.ARRIVE.TRANS64.RED.A1T0 RZ, [UR7], RZ ;  /* 0x000000ffffff79a7 */ /* 0x000fe20008100407 */
[----:B------:R-:W-:Y:S01]  /*c700*/  IMAD.U32 R4, RZ, RZ, UR42 ;  /* 0x0000002aff047e24 */ /* 0x000fe2000f8e00ff */
[----:B------:R-:W-:Y:S01]  /*c710*/  SHF.R.S32.HI R0, RZ, 0x1f, R5 ;  /* 0x0000001fff007819 */ /* 0x000fe20000011405 */
[----:B------:R-:W-:Y:S02]  /*c720*/  IMAD.IADD R9, R9, 0x1, R7 ;  /* 0x0000000109097824 */ /* 0x000fe400078e0207 */
[----:B------:R-:W-:-:S02]  /*c730*/  IMAD R7, R4, 0x40, R17 ;  /* 0x0000004004077824 */ /* 0x000fc400078e0211 */
[----:B------:R-:W-:Y:S02]  /*c740*/  IMAD R0, R0, UR10, RZ ;  /* 0x0000000a00007c24 */ /* 0x000fe4000f8e02ff */
[----:B------:R-:W-:-:S04]  /*c750*/  IMAD.WIDE.U32 R8, R5, UR10, R8 ;  /* 0x0000000a05087c25 */ /* 0x000fc8000f8e0008 */
[----:B------:R-:W-:Y:S01]  /*c760*/  IMAD R3, R5, UR11, R0 ;  /* 0x0000000b05037c24 */ /* 0x000fe2000f8e0200 */
[----:B------:R-:W-:Y:S02]  /*c770*/  ULDC.64 UR10, c[0x0][0xc00] ;  /* 0x00030000000a7ab9 */ /* 0x000fe40000000a00 */
[----:B------:R-:W-:Y:S01]  /*c780*/  LEA R0, P0, R8, UR10, 0x2 ;  /* 0x0000000a08007c11 */ /* 0x000fe2000f8010ff */
[----:B------:R-:W-:-:S04]  /*c790*/  IMAD.IADD R3, R9, 0x1, R3 ;  /* 0x0000000109037824 */ /* 0x000fc800078e0203 */
[----:B------:R0:W1:Y:S01]  /*c7a0*/  SHFL.IDX PT, R13, R0, RZ, 0x1c1f ;  /* 0x001c1fff000d7589 */ /* 0x00006200000e0000 */
[----:B------:R-:W-:Y:S02]  /*c7b0*/  LEA.HI.X R3, R8, UR11, R3, 0x2, P0 ;  /* 0x0000000b08037c11 */ /* 0x000fe400080f1403 */
[----:B------:R-:W-:-:S03]  /*c7c0*/  ISETP.GE.AND P0, PT, R7, UR6, PT ;  /* 0x0000000607007c0c */ /* 0x000fc6000bf06270 */
[----:B------:R0:W2:Y:S10]  /*c7d0*/  SHFL.IDX PT, R12, R3, RZ, 0x1c1f ;  /* 0x001c1fff030c7589 */ /* 0x0000b400000e0000 */
[----:B0-----:R-:W-:Y:S05]  /*c7e0*/  @P0 BRA `(.L_x_1040) ;  /* 0x0000000800040947 */ /* 0x001fea0003800000 */
[----:B------:R-:W-:Y:S02]  /*c7f0*/  ULDC UR7, c[0x0][0xbc8] ;  /* 0x0002f20000077ab9 */ /* 0x000fe40000000800 */
[----:B------:R-:W-:Y:S02]  /*c800*/  ISETP.GE.AND P0, PT, R19, UR7, PT ;  /* 0x0000000713007c0c */ /* 0x000fe4000bf06270 */
[----:B------:R-:W-:Y:S02]  /*c810*/  ISETP.GE.AND P1, PT, R227, UR7, PT ;  /* 0x00000007e3007c0c */ /* 0x000fe4000bf26270 */
[----:B------:R-:W-:Y:S02]  /*c820*/  ISETP.GE.AND P4, PT, R219, UR7, PT ;  /* 0x00000007db007c0c */ /* 0x000fe4000bf86270 */
[----:B------:R-:W-:-:S07]  /*c830*/  ISETP.GE.AND P5, PT, R217, UR7, PT ;  /* 0x00000007d9007c0c */ /* 0x000fce000bfa6270 */
[----:B-1----:R-:W-:-:S04]  /*c840*/  @!P0 LEA R4, P2, R19, R13, 0x2 ;  /* 0x0000000d13048211 */ /* 0x002fc800078410ff */
[----:B--2---:R-:W-:-:S05]  /*c850*/  @!P0 LEA.HI.X R5, R19, R12, R179, 0x2, P2 ;  /* 0x0000000c13058211 */ /* 0x004fca00010f14b3 */
[----:B------:R0:W-:Y:S01]  /*c860*/  @!P0 ST.E.64 desc[UR44][R4.64], R24 ;  /* 0x0000001804008985 */ /* 0x0001e2000c101b2c */
[----:B------:R-:W-:Y:S02]  /*c870*/  ISETP.GE.AND P0, PT, R226, UR7, PT ;  /* 0x00000007e2007c0c */ /* 0x000fe4000bf06270 */
[----:B0-----:R-:W-:-:S04]  /*c880*/  @!P1 LEA R4, P2, R227, R13, 0x2 ;  /* 0x0000000de3049211 */ /* 0x001fc800078410ff */
[----:B------:R-:W-:-:S05]  /*c890*/  @!P1 LEA.HI.X R5, R227, R12, R178, 0x2, P2 ;  /* 0x0000000ce3059211 */ /* 0x000fca00010f14b2 */
[----:B------:R0:W-:Y:S01]  /*c8a0*/  @!P1 ST.E.64 desc[UR44][R4.64], R28 ;  /* 0x0000001c04009985 */ /* 0x0001e2000c101b2c */
[----:B------:R-:W-:Y:S02]  /*c8b0*/  ISETP.GE.AND P1, PT, R225, UR7, PT ;  /* 0x00000007e1007c0c */ /* 0x000fe4000bf26270 */
[----:B0-----:R-:W-:-:S04]  /*c8c0*/  @!P0 LEA R4, P2, R226, R13, 0x2 ;  /* 0x0000000de2048211 */ /* 0x001fc800078410ff */
[----:B------:R-:W-:-:S05]  /*c8d0*/  @!P0 LEA.HI.X R5, R226, R12, R177, 0x2, P2 ;  /* 0x0000000ce2058211 */ /* 0x000fca00010f14b1 */
[----:B------:R0:W-:Y:S01]  /*c8e0*/  @!P0 ST.E.64 desc[UR44][R4.64], R32 ;  /* 0x0000002004008985 */ /* 0x0001e2000c101b2c */
[----:B------:R-:W-:Y:S02]  /*c8f0*/  ISETP.GE.AND P0, PT, R224, UR7, PT ;  /* 0x00000007e0007c0c */ /* 0x000fe4000bf06270 */
[----:B0-----:R-:W-:-:S04]  /*c900*/  @!P1 LEA R4, P2, R225, R13, 0x2 ;  /* 0x0000000de1049211 */ /* 0x001fc800078410ff */
[----:B------:R-:W-:Y:S02]  /*c910*/  @!P1 LEA.HI.X R5, R225, R12, R176, 0x2, P2 ;  /* 0x0000000ce1059211 */ /* 0x000fe400010f14b0 */
[----:B------:R-:W-:-:S03]  /*c920*/  ISETP.GE.AND P2, PT, R223, UR7, PT ;  /* 0x00000007df007c0c */ /* 0x000fc6000bf46270 */
[----:B------:R0:W-:Y:S02]  /*c930*/  @!P1 ST.E.64 desc[UR44][R4.64], R36 ;  /* 0x0000002404009985 */ /* 0x0001e4000c101b2c */
[----:B0-----:R-:W-:-:S04]  /*c940*/  @!P0 LEA R4, P1, R224, R13, 0x2 ;  /* 0x0000000de0048211 */ /* 0x001fc800078210ff */
[----:B------:R-:W-:Y:S02]  /*c950*/  @!P0 LEA.HI.X R5, R224, R12, R175, 0x2, P1 ;  /* 0x0000000ce0058211 */ /* 0x000fe400008f14af */
[----:B------:R-:W-:-:S03]  /*c960*/  ISETP.GE.AND P1, PT, R221, UR7, PT ;  /* 0x00000007dd007c0c */ /* 0x000fc6000bf26270 */
[----:B------:R0:W-:Y:S01]  /*c970*/  @!P0 ST.E.64 desc[UR44][R4.64], R40 ;  /* 0x0000002804008985 */ /* 0x0001e2000c101b2c */
[----:B------:R-:W-:-:S09]  /*c980*/  ISETP.GE.AND P0, PT, R222, UR7, PT ;  /* 0x00000007de007c0c */ /* 0x000fd2000bf06270 */
[-C--:B------:R-:W-:Y:S02]  /*c990*/  @!P1 LEA R8, P6, R221, R13.reuse, 0x2 ;  /* 0x0000000ddd089211 */ /* 0x080fe400078c10ff */
[----:B0-----:R-:W-:Y:S02]  /*c9a0*/  @!P2 LEA R4, P3, R223, R13, 0x2 ;  /* 0x0000000ddf04a211 */ /* 0x001fe400078610ff */
[-C--:B------:R-:W-:Y:S02]  /*c9b0*/  @!P1 LEA.HI.X R9, R221, R12.reuse, R20, 0x2, P6 ;  /* 0x0000000cdd099211 */ /* 0x080fe400030f1414 */
[----:B------:R-:W-:Y:S02]  /*c9c0*/  @!P2 LEA.HI.X R5, R223, R12, R174, 0x2, P3 ;  /* 0x0000000cdf05a211 */ /* 0x000fe400018f14ae */
[----:B------:R-:W-:-:S03]  /*c9d0*/  ISETP.GE.AND P3, PT, R220, UR7, PT ;  /* 0x00000007dc007c0c */ /* 0x000fc6000bf66270 */
[----:B------:R0:W-:Y:S02]  /*c9e0*/  @!P2 ST.E.64 desc[UR44][R4.64], R44 ;  /* 0x0000002c0400a985 */ /* 0x0001e4000c101b2c */
[----:B0-----:R-:W-:-:S04]  /*c9f0*/  @!P0 LEA R4, P2, R222, R13, 0x2 ;  /* 0x0000000dde048211 */ /* 0x001fc800078410ff */
[----:B------:R-:W-:-:S05]  /*ca00*/  @!P0 LEA.HI.X R5, R222, R12, R21, 0x2, P2 ;  /* 0x0000000cde058211 */ /* 0x000fca00010f1415 */
[----:B------:R0:W-:Y:S01]  /*ca10*/  @!P0 ST.E.64 desc[UR44][R4.64], R48 ;  /* 0x0000003004008985 */ /* 0x0001e2000c101b2c */
[----:B------:R-:W-:-:S03]  /*ca20*/  ISETP.GE.AND P0, PT, R216, UR7, PT ;  /* 0x00000007d8007c0c */ /* 0x000fc6000bf06270 */
[----:B------:R1:W-:Y:S01]  /*ca30*/  @!P1 ST.E.64 desc[UR44][R8.64], R52 ;  /* 0x0000003408009985 */ /* 0x0003e2000c101b2c */
[----:B------:R-:W-:Y:S02]  /*ca40*/  ISETP.GE.AND P1, PT, R215, UR7, PT ;  /* 0x00000007d7007c0c */ /* 0x000fe4000bf26270 */
[CC--:B0-----:R-:W-:Y:S02]  /*ca50*/  @!P3 LEA R4, P6, R220.reuse, R13.reuse, 0x2 ;  /* 0x0000000ddc04b211 */ /* 0x0c1fe400078c10ff */
[-C--:B-1----:R-:W-:Y:S02]  /*ca60*/  @!P4 LEA R8, P2, R219, R13.reuse, 0x2 ;  /* 0x0000000ddb08c211 */ /* 0x082fe400078410ff */
[-C--:B------:R-:W-:Y:S02]  /*ca70*/  @!P3 LEA.HI.X R5, R220, R12.reuse, R173, 0x2, P6 ;  /* 0x0000000cdc05b211 */ /* 0x080fe400030f14ad */
[----:B------:R-:W-:Y:S02]  /*ca80*/  @!P5 LEA R10, P6, R217, R13, 0x2 ;  /* 0x0000000dd90ad211 */ /* 0x000fe400078c10ff */
        /* <DEDUP_REMOVED lines=8> */
[CC--:B0-----:R-:W-:Y:S02]  /*cb10*/  @!P0 LEA R4, P6, R216.reuse, R13.reuse, 0x2 ;  /* 0x0000000dd8048211 */ /* 0x0c1fe400078c10ff */
[----:B-1----:R-:W-:Y:S02]  /*cb20*/  @!P1 LEA R8, P5, R215, R13, 0x2 ;  /* 0x0000000dd7089211 */ /* 0x002fe400078a10ff */
[----:B------:R-:W-:-:S02]  /*cb30*/  @!P0 LEA.HI.X R5, R216, R12, R170, 0x2, P6 ;  /* 0x0000000cd8058211 */ /* 0x000fc400030f14aa */
[-C--:B------:R-:W-:Y:S02]  /*cb40*/  @!P1 LEA.HI.X R9, R215, R12.reuse, R169, 0x2, P5 ;  /* 0x0000000cd7099211 */ /* 0x080fe400028f14a9 */
[----:B------:R-:W-:Y:S01]  /*cb50*/  ISETP.GE.AND P5, PT, R211, UR7, PT ;  /* 0x00000007d3007c0c */ /* 0x000fe2000bfa6270 */
[----:B------:R0:W-:Y:S01]  /*cb60*/  @!P0 ST.E.64 desc[UR44][R4.64], R68 ;  /* 0x0000004404008985 */ /* 0x0001e2000c101b2c */
[----:B--2---:R-:W-:Y:S02]  /*cb70*/  @!P2 LEA R10, P6, R214, R13, 0x2 ;  /* 0x0000000dd60aa211 */ /* 0x004fe400078c10ff */
[----:B------:R-:W-:Y:S01]  /*cb80*/  ISETP.GE.AND P0, PT, R210, UR7, PT ;  /* 0x00000007d2007c0c */ /* 0x000fe2000bf06270 */
[----:B------:R1:W-:Y:S01]  /*cb90*/  @!P1 ST.E.64 desc[UR44][R8.64], R72 ;  /* 0x0000004808009985 */ /* 0x0003e2000c101b2c */
[----:B------:R-:W-:-:S05]  /*cba0*/  @!P2 LEA.HI.X R11, R214, R12, R168, 0x2, P6 ;  /* 0x0000000cd60ba211 */ /* 0x000fca00030f14a8 */
[----:B------:R2:W-:Y:S01]  /*cbb0*/  @!P2 ST.E.64 desc[UR44][R10.64], R76 ;  /* 0x0000004c0a00a985 */ /* 0x0005e2000c101b2c */
[----:B0-----:R-:W-:-:S04]  /*cbc0*/  @!P3 LEA R4, P1, R213, R13, 0x2 ;  /* 0x0000000dd504b211 */ /* 0x001fc800078210ff */
[-C--:B------:R-:W-:Y:S02]  /*cbd0*/  @!P3 LEA.HI.X R5, R213, R12.reuse, R167, 0x2, P1 ;  /* 0x0000000cd505b211 */ /* 0x080fe400008f14a7 */
[----:B------:R-:W-:Y:S02]  /*cbe0*/  ISETP.GE.AND P1, PT, R209, UR7, PT ;  /* 0x00000007d1007c0c */ /* 0x000fe4000bf26270 */
[CC--:B-1----:R-:W-:Y:S01]  /*cbf0*/  @!P4 LEA R8, P2, R212.reuse, R13.reuse, 0x2 ;  /* 0x0000000dd408c211 */ /* 0x0c2fe200078410ff */
[----:B------:R0:W-:Y:S01]  /*cc00*/  @!P3 ST.E.64 desc[UR44][R4.64], R80 ;  /* 0x000000500400b985 */ /* 0x0001e2000c101b2c */
[----:B--2---:R-:W-:Y:S02]  /*cc10*/  @!P5 LEA R10, P6, R211, R13, 0x2 ;  /* 0x0000000dd30ad211 */ /* 0x004fe400078c10ff */
[----:B------:R-:W-:Y:S02]  /*cc20*/  @!P4 LEA.HI.X R9, R212, R12, R166, 0x2, P2 ;  /* 0x0000000cd409c211 */ /* 0x000fe400010f14a6 */
[----:B------:R-:W-:-:S02]  /*cc30*/  ISETP.GE.AND P2, PT, R208, UR7, PT ;  /* 0x00000007d0007c0c */ /* 0x000fc4000bf46270 */
[----:B------:R-:W-:Y:S01]  /*cc40*/  @!P5 LEA.HI.X R11, R211, R12, R165, 0x2, P6 ;  /* 0x0000000cd30bd211 */ /* 0x000fe200030f14a5 */
[----:B------:R1:W-:Y:S01]  /*cc50*/  @!P4 ST.E.64 desc[UR44][R8.64], R84 ;  /* 0x000000540800c985 */ /* 0x0003e2000c101b2c */
[----:B------:R-:W-:-:S03]  /*cc60*/  ISETP.GE.AND P4, PT, R206, UR7, PT ;  /* 0x00000007ce007c0c */ /* 0x000fc6000bf86270 */
[----:B------:R2:W-:Y:S01]  /*cc70*/  @!P5 ST.E.64 desc[UR44][R10.64], R88 ;  /* 0x000000580a00d985 */ /* 0x0005e2000c101b2c */
[----:B------:R-:W-:Y:S02]  /*cc80*/  ISETP.GE.AND P5, PT, R207, UR7, PT ;  /* 0x00000007cf007c0c */ /* 0x000fe4000bfa6270 */
[----:B0-----:R-:W-:-:S04]  /*cc90*/  @!P0 LEA R4, P6, R210, R13, 0x2 ;  /* 0x0000000dd2048211 */ /* 0x001fc800078c10ff */
[----:B------:R-:W-:Y:S02]  /*cca0*/  @!P0 LEA.HI.X R5, R210, R12, R164, 0x2, P6 ;  /* 0x0000000cd2058211 */ /* 0x000fe400030f14a4 */
[----:B-1----:R-:W-:-:S03]  /*ccb0*/  @!P1 LEA R8, P3, R209, R13, 0x2 ;  /* 0x0000000dd1089211 */ /* 0x002fc600078610ff */
[----:B------:R0:W-:Y:S01]  /*ccc0*/  @!P0 ST.E.64 desc[UR44][R4.64], R92 ;  /* 0x0000005c04008985 */ /* 0x0001e2000c101b2c */
[-C--:B------:R-:W-:Y:S02]  /*ccd0*/  @!P1 LEA.HI.X R9, R209, R12.reuse, R163, 0x2, P3 ;  /* 0x0000000cd1099211 */ /* 0x080fe400018f14a3 */
[----:B------:R-:W-:Y:S02]  /*cce0*/  ISETP.GE.AND P3, PT, R205, UR7, PT ;  /* 0x00000007cd007c0c */ /* 0x000fe4000bf66270 */
[CC--:B--2---:R-:W-:Y:S01]  /*ccf0*/  @!P2 LEA R10, P6, R208.reuse, R13.reuse, 0x2 ;  /* 0x0000000dd00aa211 */ /* 0x0c4fe200078c10ff */
[----:B------:R1:W-:Y:S01]  /*cd00*/  @!P1 ST.E.64 desc[UR44][R8.64], R96 ;  /* 0x0000006008009985 */ /* 0x0003e2000c101b2c */
[----:B------:R-:W-:Y:S02]  /*cd10*/  ISETP.GE.AND P1, PT, R203, UR7, PT ;  /* 0x00000007cb007c0c */ /* 0x000fe4000bf26270 */
[----:B------:R-:W-:Y:S02]  /*cd20*/  @!P2 LEA.HI.X R11, R208, R12, R162, 0x2, P6 ;  /* 0x0000000cd00ba211 */ /* 0x000fe400030f14a2 */
[----:B0-----:R-:W-:-:S03]  /*cd30*/  @!P5 LEA R4, P6, R207, R13, 0x2 ;  /* 0x0000000dcf04d211 */ /* 0x001fc600078c10ff */
[----:B------:R0:W-:Y:S01]  /*cd40*/  @!P2 ST.E.64 desc[UR44][R10.64], R100 ;  /* 0x000000640a00a985 */ /* 0x0001e2000c101b2c */
[----:B------:R-:W-:Y:S02]  /*cd50*/  ISETP.GE.AND P2, PT, R204, UR7, PT ;  /* 0x00000007cc007c0c */ /* 0x000fe4000bf46270 */
[----:B------:R-:W-:Y:S02]  /*cd60*/  @!P5 LEA.HI.X R5, R207, R12, R161, 0x2, P6 ;  /* 0x0000000ccf05d211 */ /* 0x000fe400030f14a1 */
[----:B-1----:R-:W-:-:S03]  /*cd70*/  @!P4 LEA R8, P0, R206, R13, 0x2 ;  /* 0x0000000dce08c211 */ /* 0x002fc600078010ff */
[----:B------:R1:W-:Y:S01]  /*cd80*/  @!P5 ST.E.64 desc[UR44][R4.64], R104 ;  /* 0x000000680400d985 */ /* 0x0003e2000c101b2c */
[-C--:B------:R-:W-:Y:S02]  /*cd90*/  @!P4 LEA.HI.X R9, R206, R12.reuse, R160, 0x2, P0 ;  /* 0x0000000cce09c211 */ /* 0x080fe400000f14a0 */
[----:B------:R-:W-:Y:S02]  /*cda0*/  ISETP.GE.AND P0, PT, R202, UR7, PT ;  /* 0x00000007ca007c0c */ /* 0x000fe4000bf06270 */
[CC--:B0-----:R-:W-:Y:S01]  /*cdb0*/  @!P3 LEA R10, P6, R205.reuse, R13.reuse, 0x2 ;  /* 0x0000000dcd0ab211 */ /* 0x0c1fe200078c10ff */
[----:B------:R0:W-:Y:S03]  /*cdc0*/  @!P4 ST.E.64 desc[UR44][R8.64], R108 ;  /* 0x0000006c0800c985 */ /* 0x0001e6000c101b2c */
[----:B------:R-:W-:Y:S02]  /*cdd0*/  @!P3 LEA.HI.X R11, R205, R12, R159, 0x2, P6 ;  /* 0x0000000ccd0bb211 */ /* 0x000fe400030f149f */
[----:B-1----:R-:W-:-:S03]  /*cde0*/  @!P2 LEA R4, P4, R204, R13, 0x2 ;  /* 0x0000000dcc04a211 */ /* 0x002fc600078810ff */
[----:B------:R1:W-:Y:S01]  /*cdf0*/  @!P3 ST.E.64 desc[UR44][R10.64], R112 ;  /* 0x000000700a00b985 */ /* 0x0003e2000c101b2c */
[----:B------:R-:W-:Y:S02]  /*ce00*/  ISETP.GE.AND P3, PT, R201, UR7, PT ;  /* 0x00000007c9007c0c */ /* 0x000fe4000bf66270 */
[-C--:B------:R-:W-:Y:S02]  /*ce10*/  @!P2 LEA.HI.X R5, R204, R12.reuse, R158, 0x2, P4 ;  /* 0x0000000ccc05a211 */ /* 0x080fe400020f149e */
[----:B------:R-:W-:Y:S02]  /*ce20*/  ISETP.GE.AND P4, PT, R200, UR7, PT ;  /* 0x00000007c8007c0c */ /* 0x000fe4000bf86270 */
[----:B0-----:R-:W-:Y:S01]  /*ce30*/  @!P1 LEA R8, P5, R203, R13, 0x2 ;  /* 0x0000000dcb089211 */ /* 0x001fe200078a10ff */
[----:B------:R0:W-:Y:S01]  /*ce40*/  @!P2 ST.E.64 desc[UR44][R4.64], R116 ;  /* 0x000000740400a985 */ /* 0x0001e2000c101b2c */
[----:B------:R-:W-:Y:S02]  /*ce50*/  ISETP.GE.AND P2, PT, R199, UR7, PT ;  /* 0x00000007c7007c0c */ /* 0x000fe4000bf46270 */
[----:B------:R-:W-:-:S02]  /*ce60*/  @!P1 LEA.HI.X R9, R203, R12, R157, 0x2, P5 ;  /* 0x0000000ccb099211 */ /* 0x000fc400028f149d */
[----:B-1----:R-:W-:-:S03]  /*ce70*/  @!P0 LEA R10, P6, R202, R13, 0x2 ;  /* 0x0000000dca0a8211 */ /* 0x002fc600078c10ff */
[----:B------:R1:W-:Y:S01]  /*ce80*/  @!P1 ST.E.64 desc[UR44][R8.64], R120 ;  /* 0x0000007808009985 */ /* 0x0003e2000c101b2c */
[----:B------:R-:W-:Y:S02]  /*ce90*/  ISETP.GE.AND P1, PT, R198, UR7, PT ;  /* 0x00000007c6007c0c */ /* 0x000fe4000bf26270 */
[----:B------:R-:W-:Y:S02]  /*cea0*/  @!P0 LEA.HI.X R11, R202, R12, R156, 0x2, P6 ;  /* 0x0000000cca0b8211 */ /* 0x000fe400030f149c */
[----:B0-----:R-:W-:-:S03]  /*ceb0*/  @!P3 LEA R4, P5, R201, R13, 0x2 ;  /* 0x0000000dc904b211 */ /* 0x001fc600078a10ff */
[----:B------:R0:W-:Y:S01]  /*cec0*/  @!P0 ST.E.64 desc[UR44][R10.64], R124 ;  /* 0x0000007c0a008985 */ /* 0x0001e2000c101b2c */
[----:B------:R-:W-:Y:S02]  /*ced0*/  ISETP.GE.AND P0, PT, R197, UR7, PT ;  /* 0x00000007c5007c0c */ /* 0x000fe4000bf06270 */
[-C--:B------:R-:W-:Y:S02]  /*cee0*/  @!P3 LEA.HI.X R5, R201, R12.reuse, R155, 0x2, P5 ;  /* 0x0000000cc905b211 */ /* 0x080fe400028f149b */
[----:B------:R-:W-:Y:S02]  /*cef0*/  ISETP.GE.AND P5, PT, R196, UR7, PT ;  /* 0x00000007c4007c0c */ /* 0x000fe4000bfa6270 */
[C---:B-1----:R-:W-:Y:S01]  /*cf00*/  @!P4 LEA R8, P6, R200.reuse, R13, 0x2 ;  /* 0x0000000dc808c211 */ /* 0x042fe200078c10ff */
[----:B------:R1:W-:Y:S03]  /*cf10*/  @!P3 ST.E.64 desc[UR44][R4.64], R128 ;  /* 0x000000800400b985 */ /* 0x0003e6000c101b2c */
[----:B------:R-:W-:-:S02]  /*cf20*/  @!P4 LEA.HI.X R9, R200, R12, R154, 0x2, P6 ;  /* 0x0000000cc809c211 */ /* 0x000fc400030f149a */
[----:B0-----:R-:W-:-:S03]  /*cf30*/  @!P1 LEA R10, P6, R198, R13, 0x2 ;  /* 0x0000000dc60a9211 */ /* 0x001fc600078c10ff */
[----:B------:R0:W-:Y:S01]  /*cf40*/  @!P4 ST.E.64 desc[UR44][R8.64], R132 ;  /* 0x000000840800c985 */ /* 0x0001e2000c101b2c */
[----:B------:R-:W-:Y:S02]  /*cf50*/  @!P1 LEA.HI.X R11, R198, R12, R152, 0x2, P6 ;  /* 0x0000000cc60b9211 */ /* 0x000fe400030f1498 */
[----:B-1----:R-:W-:-:S04]  /*cf60*/  @!P2 LEA R4, P3, R199, R13, 0x2 ;  /* 0x0000000dc704a211 */ /* 0x002fc800078610ff */
[-C--:B------:R-:W-:Y:S02]  /*cf70*/  @!P2 LEA.HI.X R5, R199, R12.reuse, R153, 0x2, P3 ;  /* 0x0000000cc705a211 */ /* 0x080fe400018f1499 */
[CC--:B------:R-:W-:Y:S02]  /*cf80*/  @!P5 LEA R14, P3, R196.reuse, R13.reuse, 0x2 ;  /* 0x0000000dc40ed211 */ /* 0x0c0fe400078610ff */
[C---:B0-----:R-:W-:Y:S01]  /*cf90*/  @!P0 LEA R8, P4, R197.reuse, R13, 0x2 ;  /* 0x0000000dc5088211 */ /* 0x041fe200078810ff */
[----:B------:R0:W-:Y:S01]  /*cfa0*/  @!P2 ST.E.64 desc[UR44][R4.64], R136 ;  /* 0x000000880400a985 */ /* 0x0001e2000c101b2c */
[-C--:B------:R-:W-:Y:S02]  /*cfb0*/  @!P5 LEA.HI.X R15, R196, R12.reuse, R22, 0x2, P3 ;  /* 0x0000000cc40fd211 */ /* 0x080fe400018f1416 */
[----:B------:R-:W-:Y:S01]  /*cfc0*/  @!P0 LEA.HI.X R9, R197, R12, R23, 0x2, P4 ;  /* 0x0000000cc5098211 */ /* 0x000fe200020f1417 */
[----:B------:R0:W-:Y:S04]  /*cfd0*/  @!P1 ST.E.64 desc[UR44][R10.64], R140 ;  /* 0x0000008c0a009985 */ /* 0x0001e8000c101b2c */
[----:B------:R0:W-:Y:S04]  /*cfe0*/  @!P0 ST.E.64 desc[UR44][R8.64], R144 ;  /* 0x0000009008008985 */ /* 0x0001e8000c101b2c */
[----:B------:R0:W-:Y:S02]  /*cff0*/  @!P5 ST.E.64 desc[UR44][R14.64], R148 ;  /* 0x000000940e00d985 */ /* 0x0001e4000c101b2c */
.L_x_1040:
[----:B------:R-:W-:Y:S05]  /*d000*/  BSYNC B1 ;  /* 0x0000000000017941 */ /* 0x000fea0003800000 */
.L_x_1039:
[----:B------:R-:W-:Y:S01]  /*d010*/  VIADD R7, R7, 0x8 ;  /* 0x0000000807077836 */ /* 0x000fe20000000000 */
[----:B------:R3:W4:Y:S04]  /*d020*/  SHFL.IDX PT, R18, R3, 0x1, 0x1c1f ;  /* 0x003c1f0003127f89 */ /* 0x00072800000e0000 */
[----:B------:R-:W-:Y:S01]  /*d030*/  ISETP.GE.AND P0, PT, R7, UR6, PT ;  /* 0x0000000607007c0c */ /* 0x000fe2000bf06270 */
[----:B------:R-:W0:-:S12]  /*d040*/  SHFL.IDX PT, R0, R0, 0x1, 0x1c1f ;  /* 0x003c1f0000007f89 */ /* 0x000e1800000e0000 */
[----:B---3--:R-:W-:Y:S05]  /*d050*/  @P0 BRA `(.L_x_1038) ;  /* 0x0000001400d40947 */ /* 0x008fea0003800000 */
[----:B------:R-:W-:Y:S02]  /*d060*/  ULDC UR6, c[0x0][0xbc8] ;  /* 0x0002f20000067ab9 */ /* 0x000fe40000000800 */
[----:B------:R-:W-:Y:S02]  /*d070*/  ISETP.GE.AND P4, PT, R19, UR6, PT ;  /* 0x0000000613007c0c */ /* 0x000fe4000bf86270 */
[----:B------:R-:W-:Y:S02]  /*d080*/  ISETP.GE.AND P2, PT, R227, UR6, PT ;  /* 0x00000006e3007c0c */ /* 0x000fe4000bf46270 */
[----:B------:R-:W-:Y:S02]  /*d090*/  ISETP.GE.AND P1, PT, R226, UR6, PT ;  /* 0x00000006e2007c0c */ /* 0x000fe4000bf26270 */
[----:B------:R-:W-:-:S07]  /*d0a0*/  ISETP.GE.AND P0, PT, R225, UR6, PT ;  /* 0x00000006e1007c0c */ /* 0x000fce000bf06270 */
[----:B0-----:R-:W-:-:S04]  /*d0b0*/  @!P4 LEA R4, P3, R19, R0, 0x2 ;  /* 0x000000001304c211 */ /* 0x001fc800078610ff */
[----:B----4-:R-:W-:Y:S02]  /*d0c0*/  @!P4 LEA.HI.X R5, R19, R18, R179, 0x2, P3 ;  /* 0x000000121305c211 */ /* 0x010fe400018f14b3 */
[----:B------:R-:W-:Y:S02]  /*d0d0*/  ISETP.GE.AND P3, PT, R224, UR6, PT ;  /* 0x00000006e0007c0c */ /* 0x000fe4000bf66270 */
[C---:B------:R-:W-:Y:S01]  /*d0e0*/  @!P1 LEA R8, P5, R226.reuse, R0, 0x2 ;  /* 0x00000000e2089211 */ /* 0x040fe200078a10ff */
[----:B------:R0:W-:Y:S01]  /*d0f0*/  @!P4 ST.E.64 desc[UR44][R4.64], R26 ;  /* 0x0000001a0400c985 */ /* 0x0001e2000c101b2c */
[----:B------:R-:W-:Y:S02]  /*d100*/  ISETP.GE.AND P4, PT, R223, UR6, PT ;  /* 0x00000006df007c0c */ /* 0x000fe4000bf86270 */
[----:B------:R-:W-:Y:S02]  /*d110*/  @!P1 LEA.HI.X R9, R226, R18, R177, 0x2, P5 ;  /* 0x00000012e2099211 */ /* 0x000fe400028f14b1 */
[----:B------:R-:W-:-:S02]  /*d120*/  ISETP.GE.AND P5, PT, R222, UR6, PT ;  /* 0x00000006de007c0c */ /* 0x000fc4000bfa6270 */
[----:B0-----:R-:W-:-:S04]  /*d130*/  @!P2 LEA R4, P6, R227, R0, 0x2 ;  /* 0x00000000e304a211 */ /* 0x001fc800078c10ff */
[----:B------:R-:W-:Y:S02]  /*d140*/  @!P2 LEA.HI.X R5, R227, R18, R178, 0x2, P6 ;  /* 0x00000012e305a211 */ /* 0x000fe400030f14b2 */
[----:B------:R-:W-:-:S03]  /*d150*/  @!P0 LEA R10, P6, R225, R0, 0x2 ;  /* 0x00000000e10a8211 */ /* 0x000fc600078c10ff */
[----:B------:R0:W-:Y:S01]  /*d160*/  @!P2 ST.E.64 desc[UR44][R4.64], R30 ;  /* 0x0000001e0400a985 */ /* 0x0001e2000c101b2c */
[----:B------:R-:W-:-:S03]  /*d170*/  @!P0 LEA.HI.X R11, R225, R18, R176, 0x2, P6 ;  /* 0x00000012e10b8211 */ /* 0x000fc600030f14b0 */
[----:B------:R3:W-:Y:S04]  /*d180*/  @!P1 ST.E.64 desc[UR44][R8.64], R34 ;  /* 0x0000002208009985 */ /* 0x0007e8000c101b2c */
[----:B------:R4:W-:Y:S01]  /*d190*/  @!P0 ST.E.64 desc[UR44][R10.64], R38 ;  /* 0x000000260a008985 */ /* 0x0009e2000c101b2c */
[----:B------:R-:W-:Y:S02]  /*d1a0*/  ISETP.GE.AND P0, PT, R221, UR6, PT ;  /* 0x00000006dd007c0c */ /* 0x000fe4000bf06270 */
[CC--:B0-----:R-:W-:Y:S02]  /*d1b0*/  @!P3 LEA R4, P1, R224.reuse, R0.reuse, 0x2 ;  /* 0x00000000e004b211 */ /* 0x0c1fe400078210ff */
[----:B---3--:R-:W-:Y:S02]  /*d1c0*/  @!P4 LEA R8, P2, R223, R0, 0x2 ;  /* 0x00000000df08c211 */ /* 0x008fe400078410ff */
[----:B------:R-:W-:-:S02]  /*d1d0*/  @!P3 LEA.HI.X R5, R224, R18, R175, 0x2, P1 ;  /* 0x00000012e005b211 */ /* 0x000fc400008f14af */
[----:B------:R-:W-:Y:S02]  /*d1e0*/  ISETP.GE.AND P1, PT, R220, UR6, PT ;  /* 0x00000006dc007c0c */ /* 0x000fe4000bf26270 */
[----:B------:R-:W-:Y:S01]  /*d1f0*/  @!P4 LEA.HI.X R9, R223, R18, R174, 0x2, P2 ;  /* 0x00000012df09c211 */ /* 0x000fe200010f14ae */
[----:B------:R0:W-:Y:S01]  /*d200*/  @!P3 ST.E.64 desc[UR44][R4.64], R42 ;  /* 0x0000002a0400b985 */ /* 0x0001e2000c101b2c */
[----:B------:R-:W-:Y:S02]  /*d210*/  ISETP.GE.AND P2, PT, R219, UR6, PT ;  /* 0x00000006db007c0c */ /* 0x000fe4000bf46270 */
[C---:B----4-:R-:W-:Y:S01]  /*d220*/  @!P5 LEA R10, P6, R222.reuse, R0, 0x2 ;  /* 0x00000000de0ad211 */ /* 0x050fe200078c10ff */
[----:B------:R3:W-:Y:S01]  /*d230*/  @!P4 ST.E.64 desc[UR44][R8.64], R46 ;  /* 0x0000002e0800c985 */ /* 0x0007e2000c101b2c */
[----:B------:R-:W-:Y:S02]  /*d240*/  ISETP.GE.AND P3, PT, R217, UR6, PT ;  /* 0x00000006d9007c0c */ /* 0x000fe4000bf66270 */
[----:B------:R-:W-:-:S02]  /*d250*/  @!P5 LEA.HI.X R11, R222, R18, R21, 0x2, P6 ;  /* 0x00000012de0bd211 */ /* 0x000fc400030f1415 */
[CC--:B--2---:R-:W-:Y:S02]  /*d260*/  @!P0 LEA R12, P6, R221.reuse, R0.reuse, 0x2 ;  /* 0x00000000dd0c8211 */ /* 0x0c4fe400078c10ff */
[----:B------:R-:W-:Y:S01]  /*d270*/  ISETP.GE.AND P4, PT, R216, UR6, PT ;  /* 0x00000006d8007c0c */ /* 0x000fe2000bf86270 */
[----:B------:R2:W-:Y:S01]  /*d280*/  @!P5 ST.E.64 desc[UR44][R10.64], R50 ;  /* 0x000000320a00d985 */ /* 0x0005e2000c101b2c */
[C---:B------:R-:W-:Y:S02]  /*d290*/  @!P1 LEA R14, P5, R220.reuse, R0, 0x2 ;  /* 0x00000000dc0e9211 */ /* 0x040fe400078a10ff */
[----:B-1----:R-:W-:Y:S02]  /*d2a0*/  @!P0 LEA.HI.X R13, R221, R18, R20, 0x2, P6 ;  /* 0x00000012dd0d8211 */ /* 0x002fe400030f1414 */
[----:B------:R-:W-:Y:S02]  /*d2b0*/  @!P2 LEA R20, P6, R219, R0, 0x2 ;  /* 0x00000000db14a211 */ /* 0x000fe400078c10ff */
[----:B------:R-:W-:Y:S01]  /*d2c0*/  @!P1 LEA.HI.X R15, R220, R18, R173, 0x2, P5 ;  /* 0x00000012dc0f9211 */ /* 0x000fe200028f14ad */
[----:B------:R1:W-:Y:S01]  /*d2d0*/  @!P0 ST.E.64 desc[UR44][R12.64], R54 ;  /* 0x000000360c008985 */ /* 0x0003e2000c101b2c */
[----:B------:R-:W-:-:S02]  /*d2e0*/  ISETP.GE.AND P5, PT, R215, UR6, PT ;  /* 0x00000006d7007c0c */ /* 0x000fc4000bfa6270 */
[----:B------:R-:W-:Y:S01]  /*d2f0*/  @!P2 LEA.HI.X R21, R219, R18, R172, 0x2, P6 ;  /* 0x00000012db15a211 */ /* 0x000fe200030f14ac */
[----:B------:R4:W-:Y:S01]  /*d300*/  @!P1 ST.E.64 desc[UR44][R14.64], R58 ;  /* 0x0000003a0e009985 */ /* 0x0009e2000c101b2c */
[----:B------:R-:W-:Y:S02]  /*d310*/  ISETP.GE.AND P0, PT, R214, UR6, PT ;  /* 0x00000006d6007c0c */ /* 0x000fe4000bf06270 */
[-C--:B0-----:R-:W-:Y:S01]  /*d320*/  @!P3 LEA R4, P6, R217, R0.reuse, 0x2 ;  /* 0x00000000d904b211 */ /* 0x081fe200078c10ff */
[----:B------:R0:W-:Y:S01]  /*d330*/  @!P2 ST.E.64 desc[UR44][R20.64], R62 ;  /* 0x0000003e1400a985 */ /* 0x0001e2000c101b2c */
[----:B---3--:R-:W-:Y:S02]  /*d340*/  @!P4 LEA R8, P2, R216, R0, 0x2 ;  /* 0x00000000d808c211 */ /* 0x008fe400078410ff */
[----:B------:R-:W-:Y:S02]  /*d350*/  ISETP.GE.AND P1, PT, R213, UR6, PT ;  /* 0x00000006d5007c0c */ /* 0x000fe4000bf26270 */
[----:B------:R-:W-:-:S02]  /*d360*/  @!P3 LEA.HI.X R5, R217, R18, R171, 0x2, P6 ;  /* 0x00000012d905b211 */ /* 0x000fc400030f14ab */
[----:B------:R-:W-:Y:S02]  /*d370*/  @!P4 LEA.HI.X R9, R216, R18, R170, 0x2, P2 ;  /* 0x00000012d809c211 */ /* 0x000fe400010f14aa */
[----:B------:R-:W-:Y:S01]  /*d380*/  ISETP.GE.AND P2, PT, R212, UR6, PT ;  /* 0x00000006d4007c0c */ /* 0x000fe2000bf46270 */
[----:B------:R-:W-:Y:S01]  /*d390*/  @!P3 ST.E.64 desc[UR44][R4.64], R66 ;  /* 0x000000420400b985 */ /* 0x000fe2000c101b2c */
[----:B--2---:R-:W-:-:S03]  /*d3a0*/  @!P5 LEA R10, P6, R215, R0, 0x2 ;  /* 0x00000000d70ad211 */ /* 0x004fc600078c10ff */
[----:B------:R2:W-:Y:S01]  /*d3b0*/  @!P4 ST.E.64 desc[UR44][R8.64], R70 ;  /* 0x000000460800c985 */ /* 0x0005e2000c101b2c */
[----:B------:R-:W-:Y:S02]  /*d3c0*/  @!P5 LEA.HI.X R11, R215, R18, R169, 0x2, P6 ;  /* 0x00000012d70bd211 */ /* 0x000fe400030f14a9 */
[CC--:B-1----:R-:W-:Y:S02]  /*d3d0*/  @!P0 LEA R12, P4, R214.reuse, R0.reuse, 0x2 ;  /* 0x00000000d60c8211 */ /* 0x0c2fe400078810ff */
[----:B----4-:R-:W-:Y:S01]  /*d3e0*/  @!P1 LEA R14, P3, R213, R0, 0x2 ;  /* 0x00000000d50e9211 */ /* 0x010fe200078610ff */
[----:B------:R1:W-:Y:S01]  /*d3f0*/  @!P5 ST.E.64 desc[UR44][R10.64], R74 ;  /* 0x0000004a0a00d985 */ /* 0x0003e2000c101b2c */
[----:B------:R-:W-:Y:S02]  /*d400*/  @!P0 LEA.HI.X R13, R214, R18, R168, 0x2, P4 ;  /* 0x00000012d60d8211 */ /* 0x000fe400020f14a8 */
[----:B------:R-:W-:Y:S02]  /*d410*/  ISETP.GE.AND P4, PT, R210, UR6, PT ;  /* 0x00000006d2007c0c */ /* 0x000fe4000bf86270 */
[----:B------:R-:W-:Y:S01]  /*d420*/  ISETP.GE.AND P5, PT, R211, UR6, PT ;  /* 0x00000006d3007c0c */ /* 0x000fe2000bfa6270 */
[----:B------:R3:W-:Y:S01]  /*d430*/  @!P0 ST.E.64 desc[UR44][R12.64], R78 ;  /* 0x0000004e0c008985 */ /* 0x0007e2000c101b2c */
[----:B0-----:R-:W-:-:S02]  /*d440*/  @!P2 LEA R20, P6, R212, R0, 0x2 ;  /* 0x00000000d414a211 */ /* 0x001fc400078c10ff */
[-C--:B------:R-:W-:Y:S02]  /*d450*/  @!P1 LEA.HI.X R15, R213, R18.reuse, R167, 0x2, P3 ;  /* 0x00000012d50f9211 */ /* 0x080fe400018f14a7 */
[----:B------:R-:W-:Y:S02]  /*d460*/  ISETP.GE.AND P3, PT, R209, UR6, PT ;  /* 0x00000006d1007c0c */ /* 0x000fe4000bf66270 */
[----:B------:R-:W-:Y:S01]  /*d470*/  @!P2 LEA.HI.X R21, R212, R18, R166, 0x2, P6 ;  /* 0x00000012d415a211 */ /* 0x000fe200030f14a6 */
[----:B------:R0:W-:Y:S01]  /*d480*/  @!P1 ST.E.64 desc[UR44][R14.64], R82 ;  /* 0x000000520e009985 */ /* 0x0001e2000c101b2c */
[----:B------:R-:W-:Y:S02]  /*d490*/  ISETP.GE.AND P1, PT, R207, UR6, PT ;  /* 0x00000006cf007c0c */ /* 0x000fe4000bf26270 */
[----:B--2---:R-:W-:Y:S01]  /*d4a0*/  @!P4 LEA R8, P0, R210, R0, 0x2 ;  /* 0x00000000d208c211 */ /* 0x004fe200078010ff */
[----:B------:R2:W-:Y:S01]  /*d4b0*/  @!P2 ST.E.64 desc[UR44][R20.64], R86 ;  /* 0x000000561400a985 */ /* 0x0005e2000c101b2c */
[----:B------:R-:W-:-:S02]  /*d4c0*/  ISETP.GE.AND P2, PT, R208, UR6, PT ;  /* 0x00000006d0007c0c */ /* 0x000fc4000bf46270 */
[C---:B------:R-:W-:Y:S02]  /*d4d0*/  @!P5 LEA R4, P6, R211.reuse, R0, 0x2 ;  /* 0x00000000d304d211 */ /* 0x040fe400078c10ff */
[-C--:B------:R-:W-:Y:S02]  /*d4e0*/  @!P4 LEA.HI.X R9, R210, R18.reuse, R164, 0x2, P0 ;  /* 0x00000012d209c211 */ /* 0x080fe400000f14a4 */
[----:B------:R-:W-:Y:S02]  /*d4f0*/  @!P5 LEA.HI.X R5, R211, R18, R165, 0x2, P6 ;  /* 0x00000012d305d211 */ /* 0x000fe400030f14a5 */
[----:B------:R-:W-:Y:S02]  /*d500*/  ISETP.GE.AND P0, PT, R206, UR6, PT ;  /* 0x00000006ce007c0c */ /* 0x000fe4000bf06270 */
[----:B-1----:R-:W-:Y:S01]  /*d510*/  @!P3 LEA R10, P6, R209, R0, 0x2 ;  /* 0x00000000d10ab211 */ /* 0x002fe200078c10ff */
[----:B------:R1:W-:Y:S01]  /*d520*/  @!P5 ST.E.64 desc[UR44][R4.64], R90 ;  /* 0x0000005a0400d985 */ /* 0x0003e2000c101b2c */
[----:B------:R-:W-:-:S02]  /*d530*/  ISETP.GE.AND P5, PT, R205, UR6, PT ;  /* 0x00000006cd007c0c */ /* 0x000fc4000bfa6270 */
[----:B------:R-:W-:Y:S01]  /*d540*/  @!P3 LEA.HI.X R11, R209, R18, R163, 0x2, P6 ;  /* 0x00000012d10bb211 */ /* 0x000fe200030f14a3 */
[----:B------:R4:W-:Y:S01]  /*d550*/  @!P4 ST.E.64 desc[UR44][R8.64], R94 ;  /* 0x0000005e0800c985 */ /* 0x0009e2000c101b2c */
[-C--:B---3--:R-:W-:Y:S02]  /*d560*/  @!P2 LEA R12, P6, R208, R0.reuse, 0x2 ;  /* 0x00000000d00ca211 */ /* 0x088fe400078c10ff */
[----:B------:R-:W-:Y:S01]  /*d570*/  ISETP.GE.AND P4, PT, R204, UR6, PT ;  /* 0x00000006cc007c0c */ /* 0x000fe2000bf86270 */
[----:B------:R3:W-:Y:S01]  /*d580*/  @!P3 ST.E.64 desc[UR44][R10.64], R98 ;  /* 0x000000620a00b985 */ /* 0x0007e2000c101b2c */
[----:B0-----:R-:W-:Y:S02]  /*d590*/  @!P1 LEA R14, P3, R207, R0, 0x2 ;  /* 0x00000000cf0e9211 */ /* 0x001fe400078610ff */
[----:B------:R-:W-:Y:S02]  /*d5a0*/  @!P2 LEA.HI.X R13, R208, R18, R162, 0x2, P6 ;  /* 0x00000012d00da211 */ /* 0x000fe400030f14a2 */
[----:B--2---:R-:W-:-:S02]  /*d5b0*/  @!P0 LEA R20, P6, R206, R0, 0x2 ;  /* 0x00000000ce148211 */ /* 0x004fc400078c10ff */
[-C--:B------:R-:W-:Y:S01]  /*d5c0*/  @!P1 LEA.HI.X R15, R207, R18.reuse, R161, 0x2, P3 ;  /* 0x00000012cf0f9211 */ /* 0x080fe200018f14a1 */
[----:B------:R0:W-:Y:S01]  /*d5d0*/  @!P2 ST.E.64 desc[UR44][R12.64], R102 ;  /* 0x000000660c00a985 */ /* 0x0001e2000c101b2c */
[----:B------:R-:W-:Y:S02]  /*d5e0*/  ISETP.GE.AND P3, PT, R203, UR6, PT ;  /* 0x00000006cb007c0c */ /* 0x000fe4000bf66270 */
[----:B------:R-:W-:Y:S01]  /*d5f0*/  @!P0 LEA.HI.X R21, R206, R18, R160, 0x2, P6 ;  /* 0x00000012ce158211 */ /* 0x000fe200030f14a0 */
[----:B------:R2:W-:Y:S01]  /*d600*/  @!P1 ST.E.64 desc[UR44][R14.64], R106 ;  /* 0x0000006a0e009985 */ /* 0x0005e2000c101b2c */
[-C--:B-1----:R-:W-:Y:S02]  /*d610*/  @!P5 LEA R4, P1, R205, R0.reuse, 0x2 ;  /* 0x00000000cd04d211 */ /* 0x082fe400078210ff */
[----:B----4-:R-:W-:Y:S01]  /*d620*/  @!P4 LEA R8, P2, R204, R0, 0x2 ;  /* 0x00000000cc08c211 */ /* 0x010fe200078410ff */
[----:B------:R-:W-:Y:S01]  /*d630*/  @!P0 ST.E.64 desc[UR44][R20.64], R110 ;  /* 0x0000006e14008985 */ /* 0x000fe2000c101b2c */
[----:B------:R-:W-:-:S02]  /*d640*/  ISETP.GE.AND P0, PT, R202, UR6, PT ;  /* 0x00000006ca007c0c */ /* 0x000fc4000bf06270 */
[----:B------:R-:W-:Y:S02]  /*d650*/  @!P5 LEA.HI.X R5, R205, R18, R159, 0x2, P1 ;  /* 0x00000012cd05d211 */ /* 0x000fe400008f149f */
[----:B------:R-:W-:Y:S02]  /*d660*/  ISETP.GE.AND P1, PT, R201, UR6, PT ;  /* 0x00000006c9007c0c */ /* 0x000fe4000bf26270 */
[C---:B---3--:R-:W-:Y:S01]  /*d670*/  @!P3 LEA R10, P6, R203.reuse, R0, 0x2 ;  /* 0x00000000cb0ab211 */ /* 0x048fe200078c10ff */
[----:B------:R1:W-:Y:S01]  /*d680*/  @!P5 ST.E.64 desc[UR44][R4.64], R114 ;  /* 0x000000720400d985 */ /* 0x0003e2000c101b2c */
[-C--:B------:R-:W-:Y:S02]  /*d690*/  @!P4 LEA.HI.X R9, R204, R18.reuse, R158, 0x2, P2 ;  /* 0x00000012cc09c211 */ /* 0x080fe400010f149e */
[----:B------:R-:W-:Y:S02]  /*d6a0*/  @!P3 LEA.HI.X R11, R203, R18, R157, 0x2, P6 ;  /* 0x00000012cb0bb211 */ /* 0x000fe400030f149d */
[----:B------:R-:W-:Y:S01]  /*d6b0*/  ISETP.GE.AND P2, PT, R198, UR6, PT ;  /* 0x00000006c6007c0c */ /* 0x000fe2000bf46270 */
[----:B------:R3:W-:Y:S01]  /*d6c0*/  @!P4 ST.E.64 desc[UR44][R8.64], R118 ;  /* 0x000000760800c985 */ /* 0x0007e2000c101b2c */
[----:B------:R-:W-:-:S02]  /*d6d0*/  ISETP.GE.AND P4, PT, R200, UR6, PT ;  /* 0x00000006c8007c0c */ /* 0x000fc4000bf86270 */
[C---:B0-----:R-:W-:Y:S01]  /*d6e0*/  @!P0 LEA R12, P5, R202.reuse, R0, 0x2 ;  /* 0x00000000ca0c8211 */ /* 0x041fe200078a10ff */
[----:B------:R0:W-:Y:S01]  /*d6f0*/  @!P3 ST.E.64 desc[UR44][R10.64], R122 ;  /* 0x0000007a0a00b985 */ /* 0x0001e2000c101b2c */
[----:B------:R-:W-:Y:S02]  /*d700*/  ISETP.GE.AND P3, PT, R199, UR6, PT ;  /* 0x00000006c7007c0c */ /* 0x000fe4000bf66270 */
[----:B------:R-:W-:Y:S02]  /*d710*/  @!P0 LEA.HI.X R13, R202, R18, R156, 0x2, P5 ;  /* 0x00000012ca0d8211 */ /* 0x000fe400028f149c */
[----:B------:R-:W-:Y:S02]  /*d720*/  ISETP.GE.AND P5, PT, R197, UR6, PT ;  /* 0x00000006c5007c0c */ /* 0x000fe4000bfa6270 */
[-C--:B--2---:R-:W-:Y:S01]  /*d730*/  @!P1 LEA R14, P6, R201, R0.reuse, 0x2 ;  /* 0x00000000c90e9211 */ /* 0x084fe200078c10ff */
[----:B------:R2:W-:Y:S02]  /*d740*/  @!P0 ST.E.64 desc[UR44][R12.64], R126 ;  /* 0x0000007e0c008985 */ /* 0x0005e4000c101b2c */
[----:B-1----:R-:W-:-:S02]  /*d750*/  @!P4 LEA R4, P0, R200, R0, 0x2 ;  /* 0x00000000c804c211 */ /* 0x002fc400078010ff */
[----:B------:R-:W-:Y:S02]  /*d760*/  @!P1 LEA.HI.X R15, R201, R18, R155, 0x2, P6 ;  /* 0x00000012c90f9211 */ /* 0x000fe400030f149b */
[----:B---3--:R-:W-:Y:S02]  /*d770*/  @!P3 LEA R8, P6, R199, R0, 0x2 ;  /* 0x00000000c708b211 */ /* 0x008fe400078c10ff */
[----:B------:R-:W-:Y:S01]  /*d780*/  @!P4 LEA.HI.X R5, R200, R18, R154, 0x2, P0 ;  /* 0x00000012c805c211 */ /* 0x000fe200000f149a */
[----:B------:R2:W-:Y:S01]  /*d790*/  @!P1 ST.E.64 desc[UR44][R14.64], R130 ;  /* 0x000000820e009985 */ /* 0x0005e2000c101b2c */
[-C--:B0-----:R-:W-:Y:S02]  /*d7a0*/  @!P2 LEA R10, P1, R198, R0.reuse, 0x2 ;  /* 0x00000000c60aa211 */ /* 0x081fe400078210ff */
[----:B------:R-:W-:Y:S01]  /*d7b0*/  @!P5 LEA R20, P0, R197, R0, 0x2 ;  /* 0x00000000c514d211 */ /* 0x000fe200078010ff */
        /* <DEDUP_REMOVED lines=9> */
[----:B--2---:R-:W-:-:S04]  /*d850*/  LEA R4, P0, R196, R0, 0x2 ;  /* 0x00000000c4047211 */ /* 0x004fc800078010ff */
[----:B------:R-:W-:-:S05]  /*d860*/  LEA.HI.X R5, R196, R18, R22, 0x2, P0 ;  /* 0x00000012c4057211 */ /* 0x000fca00000f1416 */
[----:B------:R0:W-:Y:S01]  /*d870*/  ST.E.64 desc[UR44][R4.64], R150 ;  /* 0x0000009604007985 */ /* 0x0001e2000c101b2c */
[----:B------:R-:W-:Y:S05]  /*d880*/  BRA `(.L_x_1038) ;  /* 0x0000000c00c87947 */ /* 0x000fea0003800000 */
.L_x_1032:
[----:B------:R-:W0:Y:S01]  /*d890*/  LDC.64 R8, c[0x0][0xd00] ;  /* 0x00034000ff087b82 */ /* 0x000e220000000a00 */
[----:B------:R-:W-:Y:S01]  /*d8a0*/  ULDC.64 UR6, c[0x0][0xd08] ;  /* 0x0003420000067ab9 */ /* 0x000fe20000000a00 */
[----:B------:R-:W-:Y:S01]  /*d8b0*/  IMAD.MOV.U32 R3, RZ, RZ, RZ ;  /* 0x000000ffff037224 */ /* 0x000fe200078e00ff */
[----:B------:R-:W-:-:S04]  /*d8c0*/  ISETP.NE.U32.AND P0, PT, RZ, UR6, PT ;  /* 0x00000006ff007c0c */ /* 0x000fc8000bf05070 */
[----:B------:R-:W-:Y:S01]  /*d8d0*/  ISETP.NE.AND.EX P1, PT, RZ, UR7, PT, P0 ;  /* 0x00000007ff007c0c */ /* 0x000fe2000bf25300 */
[----:B------:R-:W1:Y:S01]  /*d8e0*/  LDC.64 R4, c[0x0][0xd00] ;  /* 0x00034000ff047b82 */ /* 0x000e620000000a00 */
[----:B0-----:R-:W-:-:S04]  /*d8f0*/  ISETP.NE.U32.AND P0, PT, R8, RZ, PT ;  /* 0x000000ff0800720c */ /* 0x001fc80003f05070 */
[----:B------:R-:W-:-:S07]  /*d900*/  ISETP.NE.AND.EX P0, PT, R9, RZ, PT, P0 ;  /* 0x000000ff0900720c */ /* 0x000fce0003f05300 */
[----:B------:R-:W0:Y:S01]  /*d910*/  @P1 LDC.64 R8, c[0x0][0xd08] ;  /* 0x00034200ff081b82 */ /* 0x000e220000000a00 */
[----:B------:R-:W-:Y:S01]  /*d920*/  ULDC UR6, c[0x0][0xb88] ;  /* 0x0002e20000067ab9 */ /* 0x000fe20000000800 */
[----:B-1----:R-:W-:-:S04]  /*d930*/  IMAD.WIDE R10, R188, 0x4, R4 ;  /* 0x00000004bc0a7825 */ /* 0x002fc800078e0204 */
[----:B------:R-:W-:Y:S01]  /*d940*/  IMAD.U32 R0, RZ, RZ, UR6 ;  /* 0x00000006ff007e24 */ /* 0x000fe2000f8e00ff */
[----:B------:R1:W5:Y:S01]  /*d950*/  @P0 LDG.E R3, desc[UR44][R10.64] ;  /* 0x0000002c0a030981 */ /* 0x000362000c1e1900 */
[----:B0-----:R-:W-:-:S05]  /*d960*/  @P1 IMAD.WIDE R4, R188, 0x4, R8 ;  /* 0x00000004bc041825 */ /* 0x001fca00078e0208 */
[----:B------:R1:W5:Y:S01]  /*d970*/  @P1 LDG.E R0, desc[UR44][R4.64] ;  /* 0x0000002c04001981 */ /* 0x000362000c1e1900 */
[----:B------:R-:W-:Y:S01]  /*d980*/  ISETP.NE.AND P2, PT, R22, RZ, PT ;  /* 0x000000ff1600720c */ /* 0x000fe20003f45270 */
[----:B------:R-:W0:-:S12]  /*d990*/  S2R R7, SR_TID.X ;  /* 0x0000000000077919 */ /* 0x000e180000002100 */
[----:B------:R-:W2:Y:S01]  /*d9a0*/  @!P2 LDC R22, c[0x0][0xbd4] ;  /* 0x0002f500ff16ab82 */ /* 0x000ea20000000800 */
[----:B0-----:R-:W-:Y:S01]  /*d9b0*/  VIADD R28, R7, 0xffffff80 ;  /* 0xffffff80071c7836 */ /* 0x001fe20000000000 */
[----:B--2---:R-:W-:-:S04]  /*d9c0*/  ISETP.GT.AND P2, PT, R22, 0x1, PT ;  /* 0x000000011600780c */ /* 0x004fc80003f44270 */
[----:B------:R-:W-:Y:S01]  /*d9d0*/  ISETP.GT.AND P3, PT, R28, 0x3f, PT ;  /* 0x0000003f1c00780c */ /* 0x000fe20003f64270 */
[----:B-1----:R-:W-:-:S12]  /*d9e0*/  @P1 BRA `(.L_x_1041) ;  /* 0x0000000000101947 */ /* 0x002fd80003800000 */
[----:B------:R-:W-:Y:S05]  /*d9f0*/  @!P0 BRA `(.L_x_1041) ;  /* 0x00000000000c8947 */ /* 0x000fea0003800000 */
[----:B------:R-:W2:Y:S04]  /*da00*/  LDG.E R5, desc[UR44][R10.64] ;  /* 0x0000002c0a057981 */ /* 0x000ea8000c1e1900 */
[----:B-----5:R-:W2:Y:S02]  /*da10*/  LDG.E R0, desc[UR44][R10.64+0x4] ;  /* 0x0000042c0a007981 */ /* 0x020ea4000c1e1900 */
[----:B--2---:R-:W-:-:S07]  /*da20*/  IMAD.IADD R0, R0, 0x1, -R5 ;  /* 0x0000000100007824 */ /* 0x004fce00078e0a05 */
.L_x_1041:
[----:B------:R-:W-:Y:S01]  /*da30*/  BSSY B1, `(.L_x_1042) ;  /* 0x0000038000017945 */ /* 0x000fe20003800000 */
[----:B------:R-:W-:Y:S02]  /*da40*/  SEL R25, R188, RZ, !P0 ;  /* 0x000000ffbc197207 */ /* 0x000fe40004000000 */
[----:B------:R-:W-:Y:S02]  /*da50*/  SEL R218, R218, RZ, !P0 ;  /* 0x000000ffdada7207 */ /* 0x000fe40004000000 */
[----:B-----5:R-:W-:Y:S01]  /*da60*/  SHF.R.S32.HI R24, RZ, 0x1f, R3 ;  /* 0x0000001fff187819 */ /* 0x020fe20000011403 */
[----:B------:R-:W-:Y:S06]  /*da70*/  @P3 BRA `(.L_x_1043) ;  /* 0x0000000000cc3947 */ /* 0x000fec0003800000 */
[----:B------:R-:W0:Y:S01]  /*da80*/  S2R R4, SR_TID.X ;  /* 0x0000000000047919 */ /* 0x000e220000002100 */
[----:B------:R-:W1:Y:S01]  /*da90*/  LDC R27, c[0x0][0xce8] ;  /* 0x00033a00ff1b7b82 */ /* 0x000e620000000800 */
[----:B------:R-:W-:-:S04]  /*daa0*/  IMAD.U32 R5, RZ, RZ, UR42 ;  /* 0x0000002aff057e24 */ /* 0x000fc8000f8e00ff */
[----:B0-----:R-:W-:Y:S02]  /*dab0*/  IMAD R4, R5, 0x40, R4 ;  /* 0x0000004005047824 */ /* 0x001fe400078e0204 */
[----:B-1----:R-:W-:Y:S02]  /*dac0*/  IMAD R5, R0, R27, RZ ;  /* 0x0000001b00057224 */ /* 0x002fe400078e02ff */
[----:B------:R-:W-:-:S05]  /*dad0*/  VIADD R26, R4, 0xffffff80 ;  /* 0xffffff80041a7836 */ /* 0x000fca0000000000 */
[----:B------:R-:W-:-:S13]  /*dae0*/  ISETP.GE.AND P0, PT, R26, R5, PT ;  /* 0x000000051a00720c */ /* 0x000fda0003f06270 */
[----:B------:R-:W-:Y:S05]  /*daf0*/  @P0 BRA `(.L_x_1043) ;  /* 0x0000000000ac0947 */ /* 0x000fea0003800000 */
[----:B------:R-:W-:Y:S01]  /*db00*/  ISETP.NE.AND P1, PT, R27, 0x1, PT ;  /* 0x000000011b00780c */ /* 0x000fe20003f25270 */
[----:B------:R-:W0:Y:S01]  /*db10*/  LDC.64 R4, c[0x0][0xca8] ;  /* 0x00032a00ff047b82 */ /* 0x000e220000000a00 */
[----:B------:R-:W-:Y:S01]  /*db20*/  ISETP.GT.AND P0, PT, R22, 0x1, PT ;  /* 0x000000011600780c */ /* 0x000fe20003f04270 */
[----:B------:R-:W-:Y:S02]  /*db30*/  IMAD.MOV.U32 R22, RZ, RZ, 0xab8 ;  /* 0x00000ab8ff167424 */ /* 0x000fe400078e00ff */
[----:B------:R-:W-:Y:S01]  /*db40*/  IMAD.MOV.U32 R7, RZ, RZ, R26 ;  /* 0x000000ffff077224 */ /* 0x000fe200078e001a */
[----:B------:R-:W-:Y:S02]  /*db50*/  SEL R195, R195, RZ, P0 ;  /* 0x000000ffc3c37207 */ /* 0x000fe40000000000 */
[----:B------:R-:W-:-:S04]  /*db60*/  SEL R22, R22, 0xa78, P0 ;  /* 0x00000a7816167807 */ /* 0x000fc80000000000 */
[----:B------:R-:W1:Y:S08]  /*db70*/  LDC.64 R14, c[0x0][R22+0x220] ;  /* 0x00008800160e7b82 */ /* 0x000e700000000a00 */
[----:B------:R-:W2:Y:S08]  /*db80*/  @P1 LDC R21, c[0x0][0xcec] ;  /* 0x00033b00ff151b82 */ /* 0x000eb00000000800 */
[----:B------:R-:W3:Y:S08]  /*db90*/  LDC.64 R12, c[0x0][R22+0x218] ;  /* 0x00008600160c7b82 */ /* 0x000ef00000000a00 */
[----:B------:R-:W4:Y:S01]  /*dba0*/  @P1 LDC R29, c[0x0][0xcf0] ;  /* 0x00033c00ff1d1b82 */ /* 0x000f220000000800 */
[----:B-1----:R-:W-:-:S04]  /*dbb0*/  IMAD R15, R15, R25, RZ ;  /* 0x000000190f0f7224 */ /* 0x002fc800078e02ff */
[----:B------:R-:W-:-:S03]  /*dbc0*/  IMAD R15, R14, R218, R15 ;  /* 0x000000da0e0f7224 */ /* 0x000fc600078e020f */
[----:B------:R-:W1:Y:S01]  /*dbd0*/  LDC.64 R10, c[0x0][R22+0x228] ;  /* 0x00008a00160a7b82 */ /* 0x000e620000000a00 */
[----:B--2---:R-:W-:-:S04]  /*dbe0*/  @P1 IMAD.HI.U32 R18, R26, R21, RZ ;  /* 0x000000151a121227 */ /* 0x004fc800078e00ff */
[----:B------:R-:W-:-:S03]  /*dbf0*/  IMAD.WIDE.U32 R20, R14, R25, RZ ;  /* 0x000000190e147225 */ /* 0x000fc600078e00ff */
[----:B------:R-:W2:Y:S01]  /*dc00*/  LDC.64 R8, c[0x0][R22+0x210] ;  /* 0x0000840016087b82 */ /* 0x000ea20000000a00 */
[-C--:B---3--:R-:W-:Y:S02]  /*dc10*/  IMAD R23, R13, R189.reuse, RZ ;  /* 0x000000bd0d177224 */ /* 0x088fe400078e02ff */
[----:B------:R-:W-:-:S04]  /*dc20*/  IMAD.WIDE.U32 R12, R12, R189, RZ ;  /* 0x000000bd0c0c7225 */ /* 0x000fc800078e00ff */
[----:B------:R-:W-:Y:S01]  /*dc30*/  IMAD.IADD R14, R21, 0x1, R15 ;  /* 0x00000001150e7824 */ /* 0x000fe200078e020f */
[----:B----4-:R-:W-:Y:S01]  /*dc40*/  @P1 SHF.R.U32.HI R7, RZ, R29, R18 ;  /* 0x0000001dff071219 */ /* 0x010fe20000011612 */
[----:B0-----:R-:W0:Y:S01]  /*dc50*/  @!P0 LDC R4, c[0x0][0xc50] ;  /* 0x00031400ff048b82 */ /* 0x001e220000000800 */
[----:B------:R-:W-:Y:S01]  /*dc60*/  IMAD.IADD R23, R13, 0x1, R23 ;  /* 0x000000010d177824 */ /* 0x000fe200078e0217 */
[----:B------:R-:W-:Y:S02]  /*dc70*/  IADD3 R12, P1, P3, R20, R12, R3 ;  /* 0x0000000c140c7210 */ /* 0x000fe40007b3e003 */
[----:B------:R-:W-:Y:S02]  /*dc80*/  IMAD.MOV R13, RZ, RZ, -R7 ;  /* 0x000000ffff0d7224 */ /* 0x000fe400078e0a07 */
[----:B------:R-:W-:Y:S01]  /*dc90*/  IADD3.X R14, R14, R23, R24, P1, P3 ;  /* 0x000000170e0e7210 */ /* 0x000fe20000fe6418 */
[-C--:B-1----:R-:W-:Y:S01]  /*dca0*/  IMAD R15, R11, R195.reuse, RZ ;  /* 0x000000c30b0f7224 */ /* 0x082fe200078e02ff */
[----:B------:R-:W1:Y:S01]  /*dcb0*/  @!P0 LDC R5, c[0x0][0xc54] ;  /* 0x00031500ff058b82 */ /* 0x000e620000000800 */
[----:B------:R-:W-:-:S04]  /*dcc0*/  IMAD.WIDE.U32 R10, R10, R195, RZ ;  /* 0x000000c30a0a7225 */ /* 0x000fc800078e00ff */
[----:B------:R-:W-:Y:S01]  /*dcd0*/  IMAD.IADD R15, R11, 0x1, R15 ;  /* 0x000000010b0f7824 */ /* 0x000fe200078e020f */
[----:B------:R-:W-:Y:S01]  /*dce0*/  IADD3 R10, P0, P1, R7, R12, R10 ;  /* 0x0000000c070a7210 */ /* 0x000fe2000791e00a */
[----:B------:R-:W-:Y:S01]  /*dcf0*/  IMAD R13, R27, R13, R26 ;  /* 0x0000000d1b0d7224 */ /* 0x000fe200078e021a */
[----:B------:R-:W-:-:S03]  /*dd00*/  SHF.R.S32.HI R7, RZ, 0x1f, R7 ;  /* 0x0000001fff077819 */ /* 0x000fc60000011407 */
[----:B--2---:R-:W-:Y:S01]  /*dd10*/  IMAD R9, R9, R13, RZ ;  /* 0x0000000d09097224 */ /* 0x004fe200078e02ff */
[----:B------:R-:W-:Y:S02]  /*dd20*/  IADD3.X R11, R7, R14, R15, P0, P1 ;  /* 0x0000000e070b7210 */ /* 0x000fe400007e240f */
[----:B------:R-:W-:-:S05]  /*dd30*/  SHF.R.S32.HI R7, RZ, 0x1f, R13 ;  /* 0x0000001fff077819 */ /* 0x000fca000001140d */
[C---:B------:R-:W-:Y:S02]  /*dd40*/  IMAD R7, R8.reuse, R7, R9 ;  /* 0x0000000708077224 */ /* 0x040fe400078e0209 */
[----:B------:R-:W-:-:S04]  /*dd50*/  IMAD.WIDE.U32 R8, R8, R13, R10 ;  /* 0x0000000d08087225 */ /* 0x000fc800078e000a */
[----:B------:R-:W-:Y:S01]  /*dd60*/  IMAD.IADD R7, R9, 0x1, R7 ;  /* 0x0000000109077824 */ /* 0x000fe200078e0207 */
[----:B0-----:R-:W-:-:S04]  /*dd70*/  LEA R4, P0, R8, R4, 0x2 ;  /* 0x0000000408047211 */ /* 0x001fc800078010ff */
[----:B-1----:R-:W-:Y:S01]  /*dd80*/  LEA.HI.X R5, R8, R5, R7, 0x2, P0 ;  /* 0x0000000508057211 */ /* 0x002fe200000f1407 */
[----:B------:R-:W-:-:S05]  /*dd90*/  IMAD.MOV.U32 R7, RZ, RZ, -0x800000 ;  /* 0xff800000ff077424 */ /* 0x000fca00078e00ff */
[----:B------:R0:W-:Y:S03]  /*dda0*/  STG.E desc[UR44][R4.64], R7 ;  /* 0x0000000704007986 */ /* 0x0001e6000c10192c */
.L_x_1043:
[----:B------:R-:W-:Y:S05]  /*ddb0*/  BSYNC B1 ;  /* 0x0000000000017941 */ /* 0x000fea0003800000 */
.L_x_1042:
[----:B------:R-:W-:Y:S05]  /*ddc0*/  @P2 BRA `(.L_x_1038) ;  /* 0x0000000800782947 */ /* 0x000fea0003800000 */
[----:B------:R-:W1:Y:S01]  /*ddd0*/  LDC R11, c[0x0][0xce8] ;  /* 0x00033a00ff0b7b82 */ /* 0x000e620000000800 */
[----:B------:R-:W-:Y:S01]  /*dde0*/  ULDC.64 UR6, c[0x0][0xba0] ;  /* 0x0002e80000067ab9 */ /* 0x000fe20000000a00 */
[----:B0-----:R-:W-:Y:S01]  /*ddf0*/  SHF.R.S32.HI R7, RZ, 0x1f, R28 ;  /* 0x0000001fff077819 */ /* 0x001fe2000001141c */
[----:B------:R-:W-:Y:S01]  /*de00*/  IMAD R8, R24, UR6, RZ ;  /* 0x0000000618087c24 */ /* 0x000fe2000f8e02ff */
[----:B------:R-:W-:Y:S01]  /*de10*/  ULDC UR8, c[0x0][0xbc8] ;  /* 0x0002f20000087ab9 */ /* 0x000fe20000000800 */
[----:B------:R-:W-:Y:S01]  /*de20*/  IMAD.WIDE.U32 R4, R3, UR6, RZ ;  /* 0x0000000603047c25 */ /* 0x000fe2000f8e00ff */
[----:B------:R-:W-:Y:S01]  /*de30*/  ISETP.GE.AND P2, PT, R194, UR8, PT ;  /* 0x00000008c2007c0c */ /* 0x000fe2000bf46270 */
[----:B------:R-:W-:Y:S01]  /*de40*/  BSSY B1, `(.L_x_1044) ;  /* 0x0000072000017945 */ /* 0x000fe20003800000 */
[----:B------:R-:W-:Y:S01]  /*de50*/  ISETP.GE.AND P1, PT, R193, UR8, PT ;  /* 0x00000008c1007c0c */ /* 0x000fe2000bf26270 */
[----:B------:R-:W-:Y:S01]  /*de60*/  IMAD R3, R3, UR7, R8 ;  /* 0x0000000703037c24 */ /* 0x000fe2000f8e0208 */
[----:B------:R-:W-:Y:S01]  /*de70*/  LEA.HI R8, R7, R28, RZ, 0x3 ;  /* 0x0000001c07087211 */ /* 0x000fe200078f18ff */
[----:B------:R-:W-:Y:S01]  /*de80*/  ULDC.64 UR6, c[0x0][0xbe8] ;  /* 0x0002fa0000067ab9 */ /* 0x000fe20000000a00 */
[----:B------:R-:W-:Y:S01]  /*de90*/  IMAD.U32 R10, RZ, RZ, UR42 ;  /* 0x0000002aff0a7e24 */ /* 0x000fe2000f8e00ff */
[----:B------:R-:W-:Y:S01]  /*dea0*/  SEL R13, RZ, 0xffffffff, P2 ;  /* 0xffffffffff0d7807 */ /* 0x000fe20001000000 */
[----:B------:R-:W-:Y:S01]  /*deb0*/  IMAD.IADD R5, R5, 0x1, R3 ;  /* 0x0000000105057824 */ /* 0x000fe200078e0203 */
[----:B------:R-:W-:Y:S01]  /*dec0*/  LOP3.LUT R3, R8, 0xfffffff8, RZ, 0xc0, !PT ;  /* 0xfffffff808037812 */ /* 0x000fe200078ec0ff */
[C---:B------:R-:W-:Y:S01]  /*ded0*/  VIADD R30, R16.reuse, 0x180 ;  /* 0x00000180101e7836 */ /* 0x040fe20000000000 */
[----:B------:R-:W-:Y:S01]  /*dee0*/  SHF.R.S32.HI R24, RZ, 0x3, R8 ;  /* 0x00000003ff187819 */ /* 0x000fe20000011408 */
[----:B------:R-:W-:Y:S01]  /*def0*/  IMAD.WIDE.U32 R4, R189, UR6, R4 ;  /* 0x00000006bd047c25 */ /* 0x000fe2000f8e0004 */
[----:B------:R-:W-:-:S02]  /*df00*/  ISETP.GE.AND P3, PT, R16, UR8, PT ;  /* 0x0000000810007c0c */ /* 0x000fc4000bf66270 */
[----:B------:R-:W-:Y:S01]  /*df10*/  SHF.R.S32.HI R26, RZ, 0x1f, R193 ;  /* 0x0000001fff1a7819 */ /* 0x000fe200000114c1 */
[----:B------:R-:W-:Y:S01]  /*df20*/  IMAD.IADD R3, R28, 0x1, -R3 ;  /* 0x000000011c037824 */ /* 0x000fe200078e0a03 */
[----:B------:R-:W-:Y:S01]  /*df30*/  SEL R12, RZ, 0x1, P3 ;  /* 0x00000001ff0c7807 */ /* 0x000fe20001800000 */
[----:B------:R-:W-:Y:S01]  /*df40*/  IMAD R5, R189, UR7, R5 ;  /* 0x00000007bd057c24 */ /* 0x000fe2000f8e0205 */
[----:B-1----:R-:W-:Y:S01]  /*df50*/  ISETP.NE.AND P0, PT, R11, 0x1, PT ;  /* 0x000000010b00780c */ /* 0x002fe20003f05270 */
[----:B------:R-:W-:Y:S01]  /*df60*/  IMAD R3, R3, 0x20, R24 ;  /* 0x0000002003037824 */ /* 0x000fe200078e0218 */
[----:B------:R-:W-:Y:S01]  /*df70*/  ULDC.64 UR6, c[0x0][0xbf0] ;  /* 0x0002fc0000067ab9 */ /* 0x000fe20000000a00 */
[----:B------:R-:W-:Y:S01]  /*df80*/  IMAD.SHL.U32 R15, R13, 0x2, RZ ;  /* 0x000000020d0f7824 */ /* 0x000fe200078e00ff */
[----:B------:R-:W-:Y:S01]  /*df90*/  SEL R13, RZ, 0xffffffff, P1 ;  /* 0xffffffffff0d7807 */ /* 0x000fe20000800000 */
[----:B------:R-:W-:Y:S01]  /*dfa0*/  IMAD R10, R10, 0x40, R3 ;  /* 0x000000400a0a7824 */ /* 0x000fe200078e0203 */
[----:B------:R-:W-:Y:S01]  /*dfb0*/  ISETP.GE.AND P1, PT, R229, UR8, PT ;  /* 0x00000008e5007c0c */ /* 0x000fe2000bf26270 */
[----:B------:R-:W-:Y:S01]  /*dfc0*/  IMAD R3, R218, UR6, RZ ;  /* 0x00000006da037c24 */ /* 0x000fe2000f8e02ff */
[----:B------:R-:W-:Y:S01]  /*dfd0*/  LOP3.LUT R12, R15, 0x2, R12, 0xe2, !PT ;  /* 0x000000020f0c7812 */ /* 0x000fe200078ee20c */
[----:B------:R-:W-:Y:S01]  /*dfe0*/  IMAD.WIDE.U32 R4, R25, UR6, R4 ;  /* 0x0000000619047c25 */ /* 0x000fe2000f8e0004 */
[----:B------:R-:W-:-:S02]  /*dff0*/  SHF.R.S32.HI R27, RZ, 0x1f, R30 ;  /* 0x0000001fff1b7819 */ /* 0x000fc4000001141e */
[----:B------:R-:W-:Y:S01]  /*e000*/  SHF.R.S32.HI R29, RZ, 0x1f, R192 ;  /* 0x0000001fff1d7819 */ /* 0x000fe200000114c0 */
[----:B------:R-:W0:Y:S01]  /*e010*/  @P0 LDC R7, c[0x0][0xcec] ;  /* 0x00033b00ff070b82 */ /* 0x000e220000000800 */
[----:B------:R-:W-:Y:S01]  /*e020*/  IMAD R9, R25, UR7, R3 ;  /* 0x0000000719097c24 */ /* 0x000fe2000f8e0203 */
[----:B------:R-:W-:Y:S01]  /*e030*/  ULDC.64 UR6, c[0x0][0xbe0] ;  /* 0x0002f80000067ab9 */ /* 0x000fe20000000a00 */
[----:B------:R-:W-:Y:S01]  /*e040*/  IMAD.MOV.U32 R3, RZ, RZ, R10 ;  /* 0x000000ffff037224 */ /* 0x000fe200078e000a */
[----:B------:R-:W-:Y:S01]  /*e050*/  SHF.R.S32.HI R25, RZ, 0x1f, R191 ;  /* 0x0000001fff197819 */ /* 0x000fe200000114bf */
[----:B------:R-:W-:Y:S01]  /*e060*/  IMAD.SHL.U32 R13, R13, 0x4, RZ ;  /* 0x000000040d0d7824 */ /* 0x000fe200078e00ff */
[----:B------:R-:W-:Y:S01]  /*e070*/  SHF.R.S32.HI R31, RZ, 0x1f, R190 ;  /* 0x0000001fff1f7819 */ /* 0x000fe200000114be */
[----:B------:R-:W-:Y:S01]  /*e080*/  IMAD.IADD R5, R5, 0x1, R9 ;  /* 0x0000000105057824 */ /* 0x000fe200078e0209 */
[----:B------:R-:W1:Y:S01]  /*e090*/  @P0 LDC R8, c[0x0][0xcf0] ;  /* 0x00033c00ff080b82 */ /* 0x000e620000000800 */
[----:B------:R-:W-:Y:S01]  /*e0a0*/  IMAD R23, R0, R11, RZ ;  /* 0x0000000b00177224 */ /* 0x000fe200078e02ff */
[----:B------:R-:W-:-:S02]  /*e0b0*/  LOP3.LUT R12, R13, 0x4, R12, 0xe2, !PT ;  /* 0x000000040d0c7812 */ /* 0x000fc400078ee20c */
[----:B------:R-:W-:Y:S02]  /*e0c0*/  SHF.R.S32.HI R28, RZ, 0x1f, R229 ;  /* 0x0000001fff1c7819 */ /* 0x000fe400000114e5 */
[----:B------:R-:W-:Y:S01]  /*e0d0*/  SHF.R.S32.HI R32, RZ, 0x1f, R194 ;  /* 0x0000001fff207819 */ /* 0x000fe200000114c2 */
[----:B0-----:R-:W-:-:S05]  /*e0e0*/  @P0 IMAD.HI.U32 R7, R10, R7, RZ ;  /* 0x000000070a070227 */ /* 0x001fca00078e00ff */
[----:B-1----:R-:W-:Y:S02]  /*e0f0*/  @P0 SHF.R.U32.HI R3, RZ, R8, R7 ;  /* 0x00000008ff030219 */ /* 0x002fe40000011607 */
[----:B------:R-:W-:Y:S02]  /*e100*/  ISETP.GE.AND P0, PT, R192, UR8, PT ;  /* 0x00000008c0007c0c */ /* 0x000fe4000bf06270 */
[--C-:B------:R-:W-:Y:S01]  /*e110*/  SHF.R.S32.HI R7, RZ, 0x1f, R3.reuse ;  /* 0x0000001fff077819 */ /* 0x100fe20000011403 */
[----:B------:R-:W-:Y:S01]  /*e120*/  IMAD.MOV R9, RZ, RZ, -R3 ;  /* 0x000000ffff097224 */ /* 0x000fe200078e0a03 */
[----:B------:R-:W-:Y:S01]  /*e130*/  SEL R13, RZ, 0xffffffff, P0 ;  /* 0xffffffffff0d7807 */ /* 0x000fe20000000000 */
[----:B------:R-:W-:Y:S01]  /*e140*/  IMAD.WIDE.U32 R4, R3, UR6, R4 ;  /* 0x0000000603047c25 */ /* 0x000fe2000f8e0004 */
[----:B------:R-:W-:-:S03]  /*e150*/  ISETP.GE.AND P0, PT, R191, UR8, PT ;  /* 0x00000008bf007c0c */ /* 0x000fc6000bf06270 */
[----:B------:R-:W-:Y:S02]  /*e160*/  IMAD R8, R7, UR6, RZ ;  /* 0x0000000607087c24 */ /* 0x000fe4000f8e02ff */
[----:B------:R-:W-:Y:S02]  /*e170*/  IMAD R7, R11, R9, R10 ;  /* 0x000000090b077224 */ /* 0x000fe400078e020a */
[----:B------:R-:W-:Y:S01]  /*e180*/  IMAD R9, R3, UR7, R8 ;  /* 0x0000000703097c24 */ /* 0x000fe2000f8e0208 */
[----:B------:R-:W-:Y:S01]  /*e190*/  SEL R8, RZ, 0xffffffff, P0 ;  /* 0xffffffffff087807 */ /* 0x000fe20000000000 */
[----:B------:R-:W-:Y:S01]  /*e1a0*/  IMAD.SHL.U32 R13, R13, 0x8, RZ ;  /* 0x000000080d0d7824 */ /* 0x000fe200078e00ff */
[----:B------:R-:W-:Y:S01]  /*e1b0*/  ISETP.GE.AND P0, PT, R190, UR8, PT ;  /* 0x00000008be007c0c */ /* 0x000fe2000bf06270 */
[----:B------:R-:W-:Y:S01]  /*e1c0*/  IMAD.IADD R5, R5, 0x1, R9 ;  /* 0x0000000105057824 */ /* 0x000fe200078e0209 */
[----:B------:R-:W-:Y:S01]  /*e1d0*/  SHF.R.S32.HI R3, RZ, 0x1f, R7 ;  /* 0x0000001fff037819 */ /* 0x000fe20000011407 */
[----:B------:R-:W-:Y:S01]  /*e1e0*/  ULDC.64 UR6, c[0x0][0xbd8] ;  /* 0x0002f60000067ab9 */ /* 0x000fe20000000a00 */
[----:B------:R-:W-:Y:S01]  /*e1f0*/  LOP3.LUT R12, R13, 0x8, R12, 0xe2, !PT ;  /* 0x000000080d0c7812 */ /* 0x000fe200078ee20c */
[----:B------:R-:W-:Y:S01]  /*e200*/  IMAD.SHL.U32 R13, R8, 0x10, RZ ;  /* 0x00000010080d7824 */ /* 0x000fe200078e00ff */
[----:B------:R-:W-:Y:S01]  /*e210*/  SEL R9, RZ, 0xffffffff, P0 ;  /* 0xffffffffff097807 */ /* 0x000fe20000000000 */
[----:B------:R-:W-:Y:S01]  /*e220*/  IMAD R8, R3, UR6, RZ ;  /* 0x0000000603087c24 */ /* 0x000fe2000f8e02ff */
[----:B------:R-:W-:Y:S01]  /*e230*/  ISETP.GE.AND P0, PT, R30, UR8, PT ;  /* 0x000000081e007c0c */ /* 0x000fe2000bf06270 */
[----:B------:R-:W-:Y:S01]  /*e240*/  IMAD.WIDE.U32 R4, R7, UR6, R4 ;  /* 0x0000000607047c25 */ /* 0x000fe2000f8e0004 */
[----:B------:R-:W-:-:S03]  /*e250*/  LOP3.LUT R12, R13, 0x10, R12, 0xe2, !PT ;  /* 0x000000100d0c7812 */ /* 0x000fc600078ee20c */
[----:B------:R-:W-:Y:S02]  /*e260*/  IMAD.SHL.U32 R9, R9, 0x20, RZ ;  /* 0x0000002009097824 */ /* 0x000fe400078e00ff */
[----:B------:R-:W-:Y:S01]  /*e270*/  IMAD R3, R7, UR7, R8 ;  /* 0x0000000707037c24 */ /* 0x000fe2000f8e0208 */
[----:B------:R-:W-:Y:S01]  /*e280*/  ULDC.64 UR6, c[0x0][0xb80] ;  /* 0x0002e00000067ab9 */ /* 0x000fe20000000a00 */
[----:B------:R-:W-:Y:S01]  /*e290*/  IMAD.U32 R13, RZ, RZ, UR42 ;  /* 0x0000002aff0d7e24 */ /* 0x000fe2000f8e00ff */
[----:B------:R-:W-:Y:S01]  /*e2a0*/  LOP3.LUT R12, R9, 0x20, R12, 0xe2, !PT ;  /* 0x00000020090c7812 */ /* 0x000fe200078ee20c */
[----:B------:R-:W-:Y:S01]  /*e2b0*/  IMAD.IADD R3, R5, 0x1, R3 ;  /* 0x0000000105037824 */ /* 0x000fe200078e0203 */
[----:B------:R-:W-:Y:S01]  /*e2c0*/  SEL R9, RZ, 0x40, P0 ;  /* 0x00000040ff097807 */ /* 0x000fe20000000000 */
[----:B------:R-:W-:Y:S01]  /*e2d0*/  IMAD R24, R13, 0x40, R24 ;  /* 0x000000400d187824 */ /* 0x000fe200078e0218 */
[----:B------:R-:W-:Y:S02]  /*e2e0*/  LEA R7, P0, R4, UR6, 0x1 ;  /* 0x0000000604077c11 */ /* 0x000fe4000f8008ff */
[----:B------:R-:W-:-:S02]  /*e2f0*/  LOP3.LUT R18, R12, R9, RZ, 0xfc, !PT ;  /* 0x000000090c127212 */ /* 0x000fc400078efcff */
[----:B------:R-:W-:Y:S01]  /*e300*/  LEA.HI.X R3, R4, UR7, R3, 0x1, P0 ;  /* 0x0000000704037c11 */ /* 0x000fe200080f0c03 */
[----:B------:R0:W1:Y:S01]  /*e310*/  SHFL.IDX PT, R8, R7, RZ, 0x181f ;  /* 0x00181fff07087589 */ /* 0x00006200000e0000 */
[----:B------:R-:W-:Y:S02]  /*e320*/  ISETP.GE.AND P0, PT, R24, R23, PT ;  /* 0x000000171800720c */ /* 0x000fe40003f06270 */
[----:B------:R-:W-:Y:S01]  /*e330*/  SEL R5, RZ, 0x80, P1 ;  /* 0x00000080ff057807 */ /* 0x000fe20000800000 */
[----:B------:R0:W2:Y:S03]  /*e340*/  SHFL.IDX PT, R9, R3, RZ, 0x181f ;  /* 0x00181fff03097589 */ /* 0x0000a600000e0000 */
[----:B------:R-:W-:-:S07]  /*e350*/  LOP3.LUT R22, R18, R5, RZ, 0xfc, !PT ;  /* 0x0000000512167212 */ /* 0x000fce00078efcff */
[----:B0-----:R-:W-:Y:S05]  /*e360*/  @P0 BRA `(.L_x_1045) ;  /* 0x00000000007c0947 */ /* 0x001fea0003800000 */
[----:B------:R-:W-:Y:S02]  /*e370*/  ISETP.GE.AND P2, PT, R194, UR8, PT ;  /* 0x00000008c2007c0c */ /* 0x000fe4000bf46270 */
[----:B------:R-:W-:Y:S02]  /*e380*/  ISETP.GE.AND P1, PT, R16, UR8, PT ;  /* 0x0000000810007c0c */ /* 0x000fe4000bf26270 */
[----:B------:R-:W-:Y:S02]  /*e390*/  ISETP.GE.AND P5, PT, R193, UR8, PT ;  /* 0x00000008c1007c0c */ /* 0x000fe4000bfa6270 */
[----:B------:R-:W-:-:S07]  /*e3a0*/  ISETP.GE.AND P3, PT, R192, UR8, PT ;  /* 0x00000008c0007c0c */ /* 0x000fce000bf66270 */
[-C--:B-1----:R-:W-:Y:S02]  /*e3b0*/  @!P2 LEA R10, P0, R194, R8.reuse, 0x1 ;  /* 0x00000008c20aa211 */ /* 0x082fe400078008ff */
        /* <DEDUP_REMOVED lines=14> */
[CC--:B------:R-:W-:Y:S01]  /*e4a0*/  @!P2 LEA R4, P5, R191.reuse, R8.reuse, 0x1 ;  /* 0x00000008bf04a211 */ /* 0x0c0fe200078a08ff */
        /* <DEDUP_REMOVED lines=11> */
.L_x_1045:
[----:B------:R-:W-:Y:S05]  /*e560*/  BSYNC B1 ;  /* 0x0000000000017941 */ /* 0x000fea0003800000 */
.L_x_1044:
        /* <DEDUP_REMOVED lines=20> */
[CC--:B------:R-:W-:Y:S02]  /*e6b0*/  @!P2 LEA R20, P6, R191.reuse, R8.reuse, 0x1 ;  /* 0x00000008bf14a211 */ /* 0x0c0fe400078c08ff */
        /* <DEDUP_REMOVED lines=15> */
.L_x_1038:
[----:B------:R-:W-:Y:S05]  /*e7b0*/  BSYNC B0 ;  /* 0x0000000000007941 */ /* 0x000fea0003800000 */
.L_x_1031:
[----:B------:R-:W-:Y:S02]  /*e7c0*/  ULDC UR6, c[0x0][0xd3c] ;  /* 0x00034f0000067ab9 */ /* 0x000fe40000000800 */
[----:B------:R-:W-:-:S06]  /*e7d0*/  UISETP.GE.AND UP0, UPT, UR5, UR6, UPT ;  /* 0x000000060500728c */ /* 0x000fcc000bf06270 */
[----:B------:R-:W-:-:S13]  /*e7e0*/  PLOP3.LUT P0, PT, PT, PT, UP0, 0x80, 0x0 ;  /* 0x000000000000781c */ /* 0x000fda0003f0f008 */
[----:B------:R-:W-:Y:S05]  /*e7f0*/  @!P0 BRA `(.L_x_1046) ;  /* 0xffffff2800d48947 */ /* 0x000fea000383ffff */
[----:B------:R-:W-:Y:S05]  /*e800*/  EXIT ;  /* 0x000000000000794d */ /* 0x000fea0003800000 */
.L_x_995:
        /* <DEDUP_REMOVED lines=16> */
.L_x_1047:
        /* <DEDUP_REMOVED lines=43> */
.L_x_1051:
        /* <DEDUP_REMOVED lines=35> */
.L_x_1049:
        /* <DEDUP_REMOVED lines=18> */
.L_x_1052:
        /* <DEDUP_REMOVED lines=57> */
.L_x_1050:
[----:B------:R-:W-:Y:S01]  /*f2a0*/  ULDC UR4, c[0x0][0xd3c] ;  /* 0x00034f0000047ab9 */ /* 0x000fe20000000800 */
[----:B------:R-:W-:Y:S02]  /*f2b0*/  IMAD.MOV.U32 R25, RZ, RZ, RZ ;  /* 0x000000ffff197224 */ /* 0x000fe400078e00ff */
[----:B------:R-:W-:Y:S02]  /*f2c0*/  IMAD.U32 R24, RZ, RZ, UR6 ;  /* 0x00000006ff187e24 */ /* 0x000fe4000f8e00ff */
[----:B------:R-:W-:Y:S02]  /*f2d0*/  IMAD.MOV.U32 R26, RZ, RZ, RZ ;  /* 0x000000ffff1a7224 */ /* 0x000fe400078e00ff */
[----:B------:R-:W-:-:S07]  /*f2e0*/  IMAD.U32 R27, RZ, RZ, UR4 ;  /* 0x00000004ff1b7e24 */ /* 0x000fce000f8e00ff */
.L_x_1053:
[----:B------:R-:W-:-:S13]  /*f2f0*/  ISETP.NE.AND P0, PT, R7, RZ, PT ;  /* 0x000000ff0700720c */ /* 0x000fda0003f05270 */
[----:B------:R-:W0:Y:S01]  /*f300*/  @!P0 S2R R3, SR_CgaCtaId ;  /* 0x0000000000038919 */ /* 0x000e220000008800 */
[----:B------:R-:W-:-:S04]  /*f310*/  @!P0 MOV R2, 0x400 ;  /* 0x0000040000028802 */ /* 0x000fc80000000f00 */
[----:B0-----:R-:W-:-:S05]  /*f320*/  @!P0 LEA R2, R3, R2, 0x18 ;  /* 0x0000000203028211 */ /* 0x001fca00078ec0ff */
[----:B------:R1:W-:Y:S01]  /*f330*/  @!P0 STS.128 [R2+0x388d0], R24 ;  /* 0x0388d01802008388 */ /* 0x0003e20000000c00 */
[----:B------:R-:W-:Y:S06]  /*f340*/  BAR.ARV 0x5, 0x180 ;  /* 0x0146000000007b1d */ /* 0x000fec0000002000 */
.L_x_1048:
[----:B------:R2:W-:Y:S01]  /*f350*/  STL [R1+0x20], RZ ;  /* 0x000020ff01007387 */ /* 0x0005e20000100800 */
[----:B------:R-:W-:Y:S01]  /*f360*/  ULDC UR4, c[0x0][0xd3c] ;  /* 0x00034f0000047ab9 */ /* 0x000fe20000000800 */
[----:B------:R-:W-:Y:S01]  /*f370*/  IMAD.MOV.U32 R23, RZ, RZ, 0x1 ;  /* 0x00000001ff177424 */ /* 0x000fe200078e00ff */
[----:B0-----:R-:W-:Y:S01]  /*f380*/  ISETP.GE.AND P0, PT, R27, UR4, PT ;  /* 0x000000041b007c0c */ /* 0x001fe2000bf06270 */
[----:B------:R-:W-:-:S12]  /*f390*/  IMAD.MOV.U32 R18, RZ, RZ, RZ ;  /* 0x000000ffff127224 */ /* 0x000fd800078e00ff */
[----:B--2---:R-:W-:Y:S05]  /*f3a0*/  @P0 BRA `(.L_x_1054) ;  /* 0x00000058006c0947 */ /* 0x004fea0003800000 */
[----:B------:R-:W0:Y:S01]  /*f3b0*/  S2UR UR5, SR_CgaCtaId ;  /* 0x00000000000579c3 */ /* 0x000e220000008800 */
[----:B------:R2:W-:Y:S01]  /*f3c0*/  STL [R1+0x20], RZ ;  /* 0x000020ff01007387 */ /* 0x0005e20000100800 */
[C---:B-1----:R-:W-:Y:S01]  /*f3d0*/  IMAD.SHL.U32 R2, R0.reuse, 0x8, RZ ;  /* 0x0000000800027824 */ /* 0x042fe200078e00ff */
[----:B------:R-:W-:Y:S01]  /*f3e0*/  UMOV UR4, 0x400 ;  /* 0x0000040000047882 */ /* 0x000fe20000000000 */
[----:B------:R-:W-:Y:S01]  /*f3f0*/  LOP3.LUT R4, R0, 0x7f, RZ, 0xc0, !PT ;  /* 0x0000007f00047812 */ /* 0x000fe200078ec0ff */
[----:B------:R-:W-:Y:S01]  /*f400*/  BSSY B8, `(.L_x_1054) ;  /* 0x0000595000087945 */ /* 0x000fe20003800000 */
[----:B------:R-:W-:Y:S01]  /*f410*/  IMAD.MOV.U32 R23, RZ, RZ, 0x1 ;  /* 0x00000001ff177424 */ /* 0x000fe200078e00ff */
[----:B------:R-:W-:Y:S01]  /*f420*/  LOP3.LUT R3, R2, 0x1f8, RZ, 0xc0, !PT ;  /* 0x000001f802037812 */ /* 0x000fe200078ec0ff */
[----:B------:R-:W-:Y:S01]  /*f430*/  IMAD.MOV.U32 R18, RZ, RZ, RZ ;  /* 0x000000ffff127224 */ /* 0x000fe200078e00ff */
[----:B------:R-:W-:Y:S01]  /*f440*/  SHF.R.U32.HI R5, RZ, 0x3, R4 ;  /* 0x00000003ff057819 */ /* 0x000fe20000011604 */
[----:B------:R-:W-:Y:S01]  /*f450*/  ULOP3.LUT UR36, UR39, 0x2, URZ, 0xfc, !UPT ;  /* 0x0000000227247892 */ /* 0x000fe2000f8efc3f */
[----:B------:R-:W-:Y:S01]  /*f460*/  LOP3.LUT R3, R3, 0x38, R0, 0x78, !PT ;  /* 0x0000003803037812 */ /* 0x000fe200078e7800 */
[----:B------:R-:W-:Y:S01]  /*f470*/  IMAD.SHL.U32 R0, R0, 0x10, RZ ;  /* 0x0000001000007824 */ /* 0x000fe200078e00ff */
[----:B------:R-:W-:Y:S01]  /*f480*/  LOP3.LUT R4, R2, 0x38, RZ, 0xc0, !PT ;  /* 0x0000003802047812 */ /* 0x000fe200078ec0ff */
[----:B------:R-:W-:Y:S01]  /*f490*/  ULDC UR37, c[0x0][0xc] ;  /* 0x0000030000257ab9 */ /* 0x000fe20000000800 */
[----:B------:R-:W-:-:S02]  /*f4a0*/  LOP3.LUT R34, R3, 0x200, R2, 0xf8, !PT ;  /* 0x0000020003227812 */ /* 0x000fc400078ef802 */
[----:B------:R-:W-:Y:S02]  /*f4b0*/  LOP3.LUT R2, R5, 0x70, R0, 0xf8, !PT ;  /* 0x0000007005027812 */ /* 0x000fe400078ef800 */
[C---:B------:R-:W-:Y:S02]  /*f4c0*/  LOP3.LUT R0, R4.reuse, 0x40, RZ, 0xfc, !PT ;  /* 0x0000004004007812 */ /* 0x040fe400078efcff */
[C---:B------:R-:W-:Y:S02]  /*f4d0*/  LOP3.LUT R3, R4.reuse, 0x80, RZ, 0xfc, !PT ;  /* 0x0000008004037812 */ /* 0x040fe400078efcff */
[C---:B------:R-:W-:Y:S01]  /*f4e0*/  LOP3.LUT R2, R4.reuse, 0xc0, RZ, 0xfc, !PT ;  /* 0x000000c004027812 */ /* 0x040fe200078efcff */
[----:B0-----:R-:W-:Y:S01]  /*f4f0*/  ULEA UR4, UR5, UR4, 0x18 ;  /* 0x0000000405047291 */ /* 0x001fe2000f8ec03f */
[C---:B------:R-:W-:Y:S02]  /*f500*/  LOP3.LUT R0, R4.reuse, 0x100, RZ, 0xfc, !PT ;  /* 0x0000010004007812 */ /* 0x040fe400078efcff */
[----:B------:R-:W-:-:S02]  /*f510*/  LOP3.LUT R3, R4, 0x140, RZ, 0xfc, !PT ;  /* 0x0000014004037812 */ /* 0x000fc400078efcff */
[C---:B------:R-:W-:Y:S01]  /*f520*/  LOP3.LUT R2, R4.reuse, 0x180, RZ, 0xfc, !PT ;  /* 0x0000018004027812 */ /* 0x040fe200078efcff */
[----:B------:R-:W-:Y:S01]  /*f530*/  IMAD.U32 R17, RZ, RZ, UR4 ;  /* 0x00000004ff117e24 */ /* 0x000fe2000f8e00ff */
[----:B------:R-:W-:-:S03]  /*f540*/  LOP3.LUT R0, R4, 0x1c0, RZ, 0xfc, !PT ;  /* 0x000001c004007812 */ /* 0x000fc600078efcff */
[----:B--2---:R-:W-:-:S07]  /*f550*/  IMAD R19, R34, 0x2, R17 ;  /* 0x0000000222137824 */ /* 0x004fce00078e0211 */
.L_x_1121:
[----:B------:R-:W0:Y:S02]  /*f560*/  LDC.64 R2, c[0x0][0xd88] ;  /* 0x00036200ff027b82 */ /* 0x000e240000000a00 */
[----:B0-----:R-:W-:-:S05]  /*f570*/  IMAD.WIDE R2, R27, 0x4, R2 ;  /* 0x000000041b027825 */ /* 0x001fca00078e0202 */
[----:B--2---:R-:W2:Y:S01]  /*f580*/  LDG.E R35, desc[UR44][R2.64] ;  /* 0x0000002c02237981 */ /* 0x004ea2000c1e1900 */
[----:B------:R-:W-:Y:S05]  /*f590*/  YIELD ;  /* 0x0000000000007946 */ /* 0x000fea0003800000 */
[----:B------:R-:W-:Y:S01]  /*f5a0*/  ULDC.64 UR4, c[0x0][0xb20] ;  /* 0x0002c80000047ab9 */ /* 0x000fe20000000a00 */
[----:B------:R-:W-:Y:S01]  /*f5b0*/  IMAD.MOV.U32 R32, RZ, RZ, RZ ;  /* 0x000000ffff207224 */ /* 0x000fe200078e00ff */
[----:B------:R-:W-:Y:S01]  /*f5c0*/  ISETP.NE.U32.AND P0, PT, RZ, UR4, PT ;  /* 0x00000004ff007c0c */ /* 0x000fe2000bf05070 */
[----:B------:R-:W-:-:S03]  /*f5d0*/  ULDC.64 UR6, c[0x0][0xb10] ;  /* 0x0002c40000067ab9 */ /* 0x000fc60000000a00 */
[----:B------:R-:W-:Y:S01]  /*f5e0*/  ISETP.NE.AND.EX P0, PT, RZ, UR5, PT, P0 ;  /* 0x00000005ff007c0c */ /* 0x000fe2000bf05300 */
[----:B------:R-:W-:Y:S01]  /*f5f0*/  IMAD.MOV.U32 R36, RZ, RZ, RZ ;  /* 0x000000ffff247224 */ /* 0x000fe200078e00ff */
[----:B--2---:R-:W-:-:S11]  /*f600*/  SHF.R.S32.HI R0, RZ, 0x1f, R35 ;  /* 0x0000001fff007819 */ /* 0x004fd60000011423 */
[C---:B------:R-:W-:Y:S01]  /*f610*/  @P0 LEA R2, P1, R35.reuse, UR4, 0x2 ;  /* 0x0000000423020c11 */ /* 0x040fe2000f8210ff */
[C---:B------:R-:W-:Y:S01]  /*f620*/  IMAD.SHL.U32 R22, R35.reuse, 0x4, RZ ;  /* 0x0000000423167824 */ /* 0x040fe200078e00ff */
[C-C-:B------:R-:W-:Y:S01]  /*f630*/  SHF.L.U64.HI R30, R35.reuse, 0x2, R0.reuse ;  /* 0x00000002231e7819 */ /* 0x140fe20000010200 */
[----:B------:R0:W-:Y:S01]  /*f640*/  STL [R1+0x8], R0 ;  /* 0x0000080001007387 */ /* 0x0001e20000100800 */
[----:B------:R-:W-:Y:S01]  /*f650*/  @P0 LEA.HI.X R3, R35, UR5, R0, 0x2, P1 ;  /* 0x0000000523030c11 */ /* 0x000fe200088f1400 */
[----:B------:R-:W-:-:S04]  /*f660*/  ULDC.64 UR4, c[0x0][0xaf8] ;  /* 0x0002be0000047ab9 */ /* 0x000fc80000000a00 */
[----:B-1----:R1:W5:Y:S01]  /*f670*/  @P0 LDG.E R32, desc[UR44][R2.64] ;  /* 0x0000002c02200981 */ /* 0x002362000c1e1900 */
        /* <DEDUP_REMOVED lines=12> */
[----:B0-----:R-:W2:Y:S01]  /*f740*/  @P0 LDG.E R0, desc[UR44][R4.64] ;  /* 0x0000002c04000981 */ /* 0x001ea2000c1e1900 */
        /* <DEDUP_REMOVED lines=17> */
.L_x_1055:
        /* <DEDUP_REMOVED lines=9> */
.L_x_1056:
[----:B------:R-:W-:Y:S02]  /*f8f0*/  ULDC.64 UR4, c[0x0][0xb00] ;  /* 0x0002c00000047ab9 */ /* 0x000fe40000000a00 */
[----:B------:R-:W-:-:S04]  /*f900*/  ISETP.NE.U32.AND P0, PT, RZ, UR4, PT ;  /* 0x00000004ff007c0c */ /* 0x000fc8000bf05070 */
[----:B------:R-:W-:-:S13]  /*f910*/  ISETP.NE.AND.EX P0, PT, RZ, UR5, PT, P0 ;  /* 0x00000005ff007c0c */ /* 0x000fda000bf05300 */
[----:B------:R-:W-:Y:S05]  /*f920*/  @!P0 BRA `(.L_x_1057) ;  /* 0x0000000000148947 */ /* 0x000fea0003800000 */
[----:B-1----:R-:W1:Y:S02]  /*f930*/  LDC.64 R2, c[0x0][0xb00] ;  /* 0x0002c000ff027b82 */ /* 0x002e640000000a00 */
[----:B-1----:R-:W-:-:S05]  /*f940*/  IMAD.WIDE R2, R28, 0x4, R2 ;  /* 0x000000041c027825 */ /* 0x002fca00078e0202 */
[----:B------:R-:W3:Y:S04]  /*f950*/  LDG.E R29, desc[UR44][R2.64] ;  /* 0x0000002c021d7981 */ /* 0x000ee8000c1e1900 */
[----:B0-2---:R-:W3:Y:S02]  /*f960*/  LDG.E R0, desc[UR44][R2.64+0x4] ;  /* 0x0000042c02007981 */ /* 0x005ee4000c1e1900 */
[----:B---3--:R-:W-:-:S07]  /*f970*/  IMAD.IADD R29, R0, 0x1, -R29 ;  /* 0x00000001001d7824 */ /* 0x008fce00078e0a1d */
.L_x_1057:
[----:B-----5:R-:W-:Y:S01]  /*f980*/  IMAD.IADD R29, R29, 0x1, -R32 ;  /* 0x000000011d1d7824 */ /* 0x020fe200078e0a20 */
[C---:B012---:R-:W-:Y:S01]  /*f990*/  LOP3.LUT R0, R26.reuse, 0xff000000, RZ, 0xc0, !PT ;  /* 0xff0000001a007812 */ /* 0x047fe200078ec0ff */
[----:B------:R-:W-:Y:S01]  /*f9a0*/  BSSY B0, `(.L_x_1058) ;  /* 0x0000028000007945 */ /* 0x000fe20003800000 */
[----:B------:R-:W-:Y:S01]  /*f9b0*/  LOP3.LUT R4, R26, 0xff0000, RZ, 0xc0, !PT ;  /* 0x00ff00001a047812 */ /* 0x000fe200078ec0ff */
[----:B------:R-:W-:Y:S01]  /*f9c0*/  IMAD.MOV.U32 R2, RZ, RZ, RZ ;  /* 0x000000ffff027224 */ /* 0x000fe200078e00ff */
[C---:B------:R-:W-:Y:S02]  /*f9d0*/  ISETP.GE.AND P0, PT, R29.reuse, 0x1, PT ;  /* 0x000000011d00780c */ /* 0x040fe40003f06270 */
[----:B------:R-:W-:Y:S01]  /*f9e0*/  SHF.R.U32.HI R3, RZ, 0x8, R0 ;  /* 0x00000008ff037819 */ /* 0x000fe20000011600 */
[----:B------:R-:W-:-:S03]  /*f9f0*/  VIADD R0, R29, 0x3f ;  /* 0x0000003f1d007836 */ /* 0x000fc60000000000 */
[----:B------:R-:W-:Y:S02]  /*fa00*/  LEA.HI R4, R4, R3, RZ, 0x10 ;  /* 0x0000000304047211 */ /* 0x000fe400078f80ff */
[----:B------:R-:W-:-:S04]  /*fa10*/  SHF.R.S32.HI R3, RZ, 0x1f, R0 ;  /* 0x0000001fff037819 */ /* 0x000fc80000011400 */
[----:B------:R-:W-:-:S04]  /*fa20*/  LEA.HI R0, R3, R0, RZ, 0x6 ;  /* 0x0000000003007211 */ /* 0x000fc800078f30ff */
        /* <DEDUP_REMOVED lines=31> */
.L_x_1059:
[----:B------:R-:W-:Y:S05]  /*fc20*/  BSYNC B0 ;  /* 0x0000000000007941 */ /* 0x000fea0003800000 */
.L_x_1058:
        /* <DEDUP_REMOVED lines=24> */
.L_x_1061:
        /* <DEDUP_REMOVED lines=20> */
.L_x_1064:
[----:B------:R-:W-:Y:S05]  /*fef0*/  BSYNC B6 ;  /* 0x0000000000067941 */ /* 0x000fea0003800000 */
.L_x_1063:
        /* <DEDUP_REMOVED lines=20> */
.L_x_1067:
        /* <DEDUP_REMOVED lines=15> */
.L_x_1066:
[----:B------:R-:W-:Y:S05]  /*10130*/  BSYNC B6 ;  /* 0x0000000000067941 */ /* 0x000fea0003800000 */
.L_x_1065:
[----:B------:R-:W2:Y:S01]  /*10140*/  LDL R33, [R1+0x14] ;  /* 0x0000140001217983 */ /* 0x000ea20000100800 */
[----:B------:R-:W-:Y:S01]  /*10150*/  ULDC.64 UR4, c[0x0][0xaf0] ;  /* 0x0002bc0000047ab9 */ /* 0x000fe20000000a00 */
[----:B------:R-:W0:Y:S01]  /*10160*/  LDC R20, c[0x0][0x430] ;  /* 0x00010c00ff147b82 */ /* 0x000e220000000800 */
[----:B------:R-:W-:Y:S01]  /*10170*/  ISETP.NE.U32.AND P0, PT, RZ, UR4, PT ;  /* 0x00000004ff007c0c */ /* 0x000fe2000bf05070 */
[----:B------:R-:W1:Y:S03]  /*10180*/  S2R R4, SR_TID.X ;  /* 0x0000000000047919 */ /* 0x000e660000002100 */
[----:B------:R-:W-:Y:S01]  /*10190*/  ISETP.NE.AND.EX P0, PT, RZ, UR5, PT, P0 ;  /* 0x00000005ff007c0c */ /* 0x000fe2000bf05300 */
[----:B------:R-:W3:-:S12]  /*101a0*/  S2R R0, SR_TID.X ;  /* 0x0000000000007919 */ /* 0x000ed80000002100 */
[----:B------:R-:W-:Y:S01]  /*101b0*/  @P0 IADD3 R2, P1, R22, UR4, RZ ;  /* 0x0000000416020c10 */ /* 0x000fe2000ff3e0ff */
[----:B------:R-:W-:-:S03]  /*101c0*/  ULDC UR4, c[0x0][0x320] ;  /* 0x0000c80000047ab9 */ /* 0x000fc60000000800 */
[----:B------:R-:W-:Y:S01]  /*101d0*/  @P0 IADD3.X R3, R30, UR5, RZ, P1, !PT ;  /* 0x000000051e030c10 */ /* 0x000fe20008ffe4ff */
[----:B------:R-:W4:Y:S04]  /*101e0*/  S2R R21, SR_TID.X ;  /* 0x0000000000157919 */ /* 0x000f280000002100 */
[----:B------:R0:W5:Y:S01]  /*101f0*/  @P0 LDG.E R28, desc[UR44][R2.64] ;  /* 0x0000002c021c0981 */ /* 0x000162000c1e1900 */
[----:B------:R-:W-:Y:S01]  /*10200*/  LOP3.LUT R16, R16, 0xfffffdff, RZ, 0xc0, !PT ;  /* 0xfffffdff10107812 */ /* 0x000fe200078ec0ff */
[----:B------:R-:W-:Y:S01]  /*10210*/  UMOV UR5, 0xffffffff ;  /* 0xffffffff00057882 */ /* 0x000fe20000000000 */
[----:B-1----:R-:W-:Y:S02]  /*10220*/  IMAD.SHL.U32 R4, R4, 0x8, RZ ;  /* 0x0000000804047824 */ /* 0x002fe400078e00ff */
[----:B---3--:R-:W-:-:S03]  /*10230*/  IMAD.SHL.U32 R0, R0, 0x8, RZ ;  /* 0x0000000800007824 */ /* 0x008fc600078e00ff */
[----:B------:R-:W-:-:S04]  /*10240*/  LOP3.LUT R4, R4, 0x38, RZ, 0xc0, !PT ;  /* 0x0000003804047812 */ /* 0x000fc800078ec0ff */
[C---:B------:R-:W-:Y:S02]  /*10250*/  LOP3.LUT R5, R4.reuse, 0x40, RZ, 0xfc, !PT ;  /* 0x0000004004057812 */ /* 0x040fe400078efcff */
[----:B------:R-:W-:Y:S02]  /*10260*/  LOP3.LUT R4, R4, 0x180, RZ, 0xfc, !PT ;  /* 0x0000018004047812 */ /* 0x000fe400078efcff */
[----:B------:R-:W-:Y:S02]  /*10270*/  ISETP.GE.AND P0, PT, R5, UR4, PT ;  /* 0x0000000405007c0c */ /* 0x000fe4000bf06270 */
[----:B------:R-:W-:Y:S02]  /*10280*/  LOP3.LUT R0, R0, 0x38, RZ, 0xc0, !PT ;  /* 0x0000003800007812 */ /* 0x000fe400078ec0ff */
[----:B------:R-:W-:Y:S02]  /*10290*/  ISETP.GE.AND P1, PT, R4, UR4, PT ;  /* 0x0000000404007c0c */ /* 0x000fe4000bf26270 */
[----:B------:R-:W-:-:S02]  /*102a0*/  LOP3.LUT R4, R0, 0x1c0, RZ, 0xfc, !PT ;  /* 0x000001c000047812 */ /* 0x000fc400078efcff */
[----:B------:R-:W-:Y:S01]  /*102b0*/  LOP3.LUT R0, R0, 0x80, RZ, 0xfc, !PT ;  /* 0x0000008000007812 */ /* 0x000fe200078efcff */
[----:B----4-:R-:W-:Y:S01]  /*102c0*/  IMAD.SHL.U32 R21, R21, 0x8, RZ ;  /* 0x0000000815157824 */ /* 0x010fe200078e00ff */
[----:B------:R-:W-:Y:S02]  /*102d0*/  SEL R8, RZ, 0x40, P1 ;  /* 0x00000040ff087807 */ /* 0x000fe40000800000 */
[----:B------:R-:W-:Y:S02]  /*102e0*/  ISETP.GE.AND P5, PT, R0, UR4, PT ;  /* 0x0000000400007c0c */ /* 0x000fe4000bfa6270 */
[----:B------:R-:W-:Y:S01]  /*102f0*/  @P0 LOP3.LUT R16, R16, 0x200, RZ, 0xfc, !PT ;  /* 0x0000020010100812 */ /* 0x000fe200078efcff */
[----:B------:R-:W1:Y:S01]  /*10300*/  S2R R0, SR_TID.X ;  /* 0x0000000000007919 */ /* 0x000e620000002100 */
[----:B------:R-:W-:Y:S02]  /*10310*/  ISETP.GE.AND P0, PT, R4, UR4, PT ;  /* 0x0000000404007c0c */ /* 0x000fe4000bf06270 */
[----:B------:R-:W-:Y:S01]  /*10320*/  LOP3.LUT R21, R21, 0x38, RZ, 0xc0, !PT ;  /* 0x0000003815157812 */ /* 0x000fe200078ec0ff */
[----:B------:R-:W3:Y:S01]  /*10330*/  S2R R4, SR_TID.X ;  /* 0x0000000000047919 */ /* 0x000ee20000002100 */
        /* <DEDUP_REMOVED lines=8> */
[----:B-1----:R-:W-:-:S03]  /*103c0*/  IMAD.SHL.U32 R0, R0, 0x8, RZ ;  /* 0x0000000800007824 */ /* 0x002fc600078e00ff */
[----:B------:R-:W-:Y:S01]  /*103d0*/  LOP3.LUT R16, R16, 0xffffffef, RZ, 0xc0, !PT ;  /* 0xffffffef10107812 */ /* 0x000fe200078ec0ff */
[----:B---3--:R-:W-:Y:S01]  /*103e0*/  IMAD.SHL.U32 R4, R4, 0x8, RZ ;  /* 0x0000000804047824 */ /* 0x008fe200078e00ff */
[----:B------:R-:W-:-:S04]  /*103f0*/  LOP3.LUT R0, R0, 0x38, RZ, 0xc0, !PT ;  /* 0x0000003800007812 */ /* 0x000fc800078ec0ff */
[----:B------:R-:W-:Y:S02]  /*10400*/  LOP3.LUT R4, R4, 0x38, RZ, 0xc0, !PT ;  /* 0x0000003804047812 */ /* 0x000fe400078ec0ff */
[----:B------:R-:W-:Y:S02]  /*10410*/  LOP3.LUT R0, R0, 0x100, RZ, 0xfc, !PT ;  /* 0x0000010000007812 */ /* 0x000fe400078efcff */
[----:B------:R-:W-:Y:S02]  /*10420*/  LOP3.LUT R4, R4, 0xc0, RZ, 0xfc, !PT ;  /* 0x000000c004047812 */ /* 0x000fe400078efcff */
[----:B------:R-:W-:Y:S02]  /*10430*/  ISETP.GE.AND P3, PT, R0, UR4, PT ;  /* 0x0000000400007c0c */ /* 0x000fe4000bf66270 */
[----:B------:R-:W-:-:S13]  /*10440*/  ISETP.GE.AND P4, PT, R4, UR4, PT ;  /* 0x0000000404007c0c */ /* 0x000fda000bf86270 */
[----:B------:R-:W-:-:S04]  /*10450*/  @P4 LOP3.LUT R16, R16, 0x10, RZ, 0xfc, !PT ;  /* 0x0000001010104812 */ /* 0x000fc800078efcff */
[----:B------:R-:W-:-:S04]  /*10460*/  LOP3.LUT R16, R16, 0xfffffffb, RZ, 0xc0, !PT ;  /* 0xfffffffb10107812 */ /* 0x000fc800078ec0ff */
[----:B------:R-:W-:-:S04]  /*10470*/  LOP3.LUT R16, R16, 0xfffffff7, RZ, 0xc0, !PT ;  /* 0xfffffff710107812 */ /* 0x000fc800078ec0ff */
[----:B------:R-:W-:-:S04]  /*10480*/  @P3 LOP3.LUT R16, R16, 0x8, RZ, 0xfc, !PT ;  /* 0x0000000810103812 */ /* 0x000fc800078efcff */
[----:B------:R-:W-:Y:S02]  /*10490*/  @P2 LOP3.LUT R16, R16, 0x4, RZ, 0xfc, !PT ;  /* 0x0000000410102812 */ /* 0x000fe400078efcff */
[----:B--2---:R-:W-:Y:S01]  /*104a0*/  LEA R0, R33, 0xffffffc0, 0x6 ;  /* 0xffffffc021007811 */ /* 0x004fe200078e30ff */
[----:B0-----:R-:W-:Y:S06]  /*104b0*/  BRA.DIV UR5, `(.L_x_1068) ;  /* 0x0000004e05987947 */ /* 0x001fec000b800000 */
.L_x_1139:
[----:B------:R-:W0:Y:S01]  /*104c0*/  S2R R2, SR_TID.X ;  /* 0x0000000000027919 */ /* 0x000e220000002100 */
[----:B------:R-:W-:Y:S01]  /*104d0*/  ISETP.NE.AND P1, PT, R20, 0x1, PT ;  /* 0x000000011400780c */ /* 0x000fe20003f25270 */
[----:B------:R-:W-:Y:S01]  /*104e0*/  IMAD.MOV.U32 R37, RZ, RZ, RZ ;  /* 0x000000ffff257224 */ /* 0x000fe200078e00ff */
[----:B-----5:R-:W-:Y:S01]  /*104f0*/  SHF.R.S32.HI R33, RZ, 0x1f, R28 ;  /* 0x0000001fff217819 */ /* 0x020fe2000001141c */
[----:B------:R-:W1:Y:S01]  /*10500*/  S2R R10, SR_TID.X ;  /* 0x00000000000a7919 */ /* 0x000e620000002100 */
[C---:B------:R-:W-:Y:S02]  /*10510*/  LOP3.LUT P6, RZ, R16.reuse, 0x400, RZ, 0xc0, !PT ;  /* 0x0000040010ff7812 */ /* 0x040fe400078cc0ff */
[----:B------:R-:W-:-:S07]  /*10520*/  LOP3.LUT R16, R16, 0xffffdfff, RZ, 0xc0, !PT ;  /* 0xffffdfff10107812 */ /* 0x000fce00078ec0ff */
[----:B------:R-:W2:Y:S01]  /*10530*/  @P1 LDC R3, c[0x0][0x434] ;  /* 0x00010d00ff031b82 */ /* 0x000ea20000000800 */
[----:B------:R-:W-:Y:S02]  /*10540*/  @P1 LOP3.LUT R16, R16, 0x2000, RZ, 0xfc, !PT ;  /* 0x0000200010101812 */ /* 0x000fe400078efcff */
[----:B0-----:R-:W-:Y:S01]  /*10550*/  LOP3.LUT R2, R2, 0x7f, RZ, 0xc0, !PT ;  /* 0x0000007f02027812 */ /* 0x001fe200078ec0ff */
[----:B-1----:R-:W-:-:S03]  /*10560*/  IMAD.SHL.U32 R10, R10, 0x10, RZ ;  /* 0x000000100a0a7824 */ /* 0x002fc600078e00ff */
[----:B------:R-:W-:-:S04]  /*10570*/  SHF.R.U32.HI R2, RZ, 0x3, R2 ;  /* 0x00000003ff027819 */ /* 0x000fc80000011602 */
[----:B------:R-:W-:Y:S02]  /*10580*/  LOP3.LUT R10, R2, 0x70, R10, 0xf8, !PT ;  /* 0x00000070020a7812 */ /* 0x000fe400078ef80a */
[----:B------:R-:W0:Y:S03]  /*10590*/  @P1 LDC R2, c[0x0][0x438] ;  /* 0x00010e00ff021b82 */ /* 0x000e260000000800 */
[----:B------:R-:W-:-:S05]  /*105a0*/  IMAD.IADD R6, R10, 0x1, R0 ;  /* 0x000000010a067824 */ /* 0x000fca00078e0200 */
[C---:B------:R-:W-:Y:S01]  /*105b0*/  ISETP.GE.AND P0, PT, R6.reuse, R29, PT ;  /* 0x0000001d0600720c */ /* 0x040fe20003f06270 */
[----:B------:R-:W-:-:S03]  /*105c0*/  IMAD.IADD R6, R6, 0x1, R32 ;  /* 0x0000000106067824 */ /* 0x000fc600078e0220 */
[----:B------:R-:W-:Y:S01]  /*105d0*/  ISETP.GT.U32.OR P0, PT, R10, 0x3f, P0 ;  /* 0x0000003f0a00780c */ /* 0x000fe20000704470 */
[----:B--2---:R-:W-:-:S04]  /*105e0*/  @P1 IMAD.HI.U32 R3, R6, R3, RZ ;  /* 0x0000000306031227 */ /* 0x004fc800078e00ff */
[----:B------:R-:W-:Y:S01]  /*105f0*/  IMAD.MOV.U32 R7, RZ, RZ, R6 ;  /* 0x000000ffff077224 */ /* 0x000fe200078e0006 */
[----:B0-----:R-:W-:-:S07]  /*10600*/  @P1 SHF.R.U32.HI R7, RZ, R2, R3 ;  /* 0x00000002ff071219 */ /* 0x001fce0000011603 */
        /* <DEDUP_REMOVED lines=28> */
[----:B------:R-:W-:Y:S02]  /*107d0*/  ISETP.NE.AND P0, PT, R3, 0x3, PT ;  /* 0x000000030300780c */ /* 0x000fe40003f05270 */
[----:B------:R-:W-:Y:S01]  /*107e0*/  LOP3.LUT R30, R8, R30, RZ, 0xfc, !PT ;  /* 0x0000001e081e7212 */ /* 0x000fe200078efcff */
[----:B------:R-:W-:Y:S01]  /*107f0*/  IMAD R2, R20, R2, R6 ;  /* 0x0000000214027224 */ /* 0x000fe200078e0206 */
[----:B------:R0:W-:Y:S04]  /*10800*/  STL [R1+0x24], R8 ;  /* 0x0000240801007387 */ /* 0x0001e80000100800 */
[----:B------:R0:W-:Y:S05]  /*10810*/  STL [R1], R2 ;  /* 0x0000000201007387 */ /* 0x0001ea0000100800 */
[----:B------:R-:W-:-:S04]  /*10820*/  @P0 LOP3.LUT R16, R16, 0x1000, RZ, 0xfc, !PT ;  /* 0x0000100010100812 */ /* 0x000fc800078efcff */
[----:B------:R-:W-:-:S04]  /*10830*/  LOP3.LUT R16, R16, 0xfffffffe, RZ, 0xc0, !PT ;  /* 0xfffffffe10107812 */ /* 0x000fc800078ec0ff */
[----:B------:R-:W-:Y:S01]  /*10840*/  @P1 LOP3.LUT R16, R16, 0x1, RZ, 0xfc, !PT ;  /* 0x0000000110101812 */ /* 0x000fe200078efcff */
[----:B0-----:R-:W-:Y:S06]  /*10850*/  @!P0 BRA `(.L_x_1069) ;  /* 0x0000000000048947 */ /* 0x001fec0003800000 */
[----:B------:R-:W-:Y:S01]  /*10860*/  BPT.TRAP 0x1 ;  /* 0x000000040000795c */ /* 0x000fe20000300000 */
.L_x_1069:
        /* <DEDUP_REMOVED lines=9> */
.L_x_1140:
[----:B------:R-:W-:Y:S05]  /*10900*/  BSYNC B0 ;  /* 0x0000000000007941 */ /* 0x000fea0003800000 */
.L_x_1070:
[----:B------:R-:W0:Y:S01]  /*10910*/  LDL R2, [R1] ;  /* 0x0000000001027983 */ /* 0x000e220000100800 */
[----:B------:R-:W-:Y:S01]  /*10920*/  ULDC.64 UR4, c[0x0][0x300] ;  /* 0x0000c00000047ab9 */ /* 0x000fe20000000a00 */
[----:B-----5:R-:W-:Y:S01]  /*10930*/  SHF.R.S32.HI R4, RZ, 0x1f, R37 ;  /* 0x0000001fff047819 */ /* 0x020fe20000011425 */
[----:B------:R-:W-:Y:S01]  /*10940*/  ULDC.64 UR6, c[0x0][0x2e8] ;  /* 0x0000ba0000067ab9 */ /* 0x000fe20000000a00 */
[----:B------:R-:W1:Y:S01]  /*10950*/  S2R R7, SR_TID.X ;  /* 0x0000000000077919 */ /* 0x000e620000002100 */
[----:B------:R-:W-:Y:S01]  /*10960*/  LOP3.LUT R16, R16, 0xfffffffd, RZ, 0xc0, !PT ;  /* 0xfffffffd10107812 */ /* 0x000fe200078ec0ff */
[----:B-1----:R-:W-:-:S05]  /*10970*/  IMAD.SHL.U32 R7, R7, 0x8, RZ ;  /* 0x0000000807077824 */ /* 0x002fca00078e00ff */
[----:B------:R-:W-:Y:S02]  /*10980*/  LOP3.LUT R7, R7, 0x38, RZ, 0xc0, !PT ;  /* 0x0000003807077812 */ /* 0x000fe400078ec0ff */
[----:B0-----:R-:W-:-:S05]  /*10990*/  SHF.R.S32.HI R0, RZ, 0x1f, R2 ;  /* 0x0000001fff007819 */ /* 0x001fca0000011402 */
[----:B------:R0:W-:Y:S04]  /*109a0*/  STL [R1+0x18], R0 ;  /* 0x0000180001007387 */ /* 0x0001e80000100800 */
[----:B------:R1:W-:Y:S01]  /*109b0*/  STL [R1+0x1c], R4 ;  /* 0x00001c0401007387 */ /* 0x0003e20000100800 */
[----:B0-----:R-:W-:-:S04]  /*109c0*/  IMAD R0, R0, UR4, RZ ;  /* 0x0000000400007c24 */ /* 0x001fc8000f8e02ff */
[C---:B------:R-:W-:Y:S02]  /*109d0*/  IMAD R0, R2.reuse, UR5, R0 ;  /* 0x0000000502007c24 */ /* 0x040fe4000f8e0200 */
[----:B------:R-:W-:Y:S01]  /*109e0*/  IMAD.WIDE.U32 R2, R2, UR4, RZ ;  /* 0x0000000402027c25 */ /* 0x000fe2000f8e00ff */
[----:B------:R-:W-:-:S03]  /*109f0*/  ULDC.64 UR4, c[0x0][0x310] ;  /* 0x0000c40000047ab9 */ /* 0x000fc60000000a00 */
[----:B------:R-:W-:Y:S02]  /*10a00*/  IMAD.IADD R3, R3, 0x1, R0 ;  /* 0x0000000103037824 */ /* 0x000fe400078e0200 */
[----:B------:R-:W-:Y:S02]  /*10a10*/  IMAD R0, R4, UR4, RZ ;  /* 0x0000000404007c24 */ /* 0x000fe4000f8e02ff */
[----:B------:R-:W-:-:S04]  /*10a20*/  IMAD.WIDE.U32 R2, R37, UR4, R2 ;  /* 0x0000000425027c25 */ /* 0x000fc8000f8e0002 */
[----:B------:R-:W-:Y:S01]  /*10a30*/  IMAD R0, R37, UR5, R0 ;  /* 0x0000000525007c24 */ /* 0x000fe2000f8e0200 */
[----:B------:R-:W-:Y:S01]  /*10a40*/  ULDC.64 UR4, c[0x0][0x308] ;  /* 0x0000c20000047ab9 */ /* 0x000fe20000000a00 */
[----:B-1----:R-:W-:Y:S02]  /*10a50*/  IMAD R4, R18, 0x1000, R34 ;  /* 0x0000100012047824 */ /* 0x002fe400078e0222 */
[----:B------:R-:W-:Y:S02]  /*10a60*/  IMAD.IADD R3, R3, 0x1, R0 ;  /* 0x0000000103037824 */ /* 0x000fe400078e0200 */
        /* <DEDUP_REMOVED lines=42> */
.L_x_1150:
        /* <DEDUP_REMOVED lines=10> */
.L_x_1073:
        /* <DEDUP_REMOVED lines=11> */
.L_x_1074:
[----:B------:R1:W5:Y:S01]  /*10e60*/  LDL.LU R0, [R1+0x8] ;  /* 0x0000080001007983 */ /* 0x0003620000300800 */
[----:B------:R-:W-:Y:S01]  /*10e70*/  LOP3.LUT P0, RZ, R16, 0x40, RZ, 0xc0, !PT ;  /* 0x0000004010ff7812 */ /* 0x000fe2000780c0ff */
[----:B------:R1:W-:-:S12]  /*10e80*/  SYNCS.ARRIVE.TRANS64.A1T0 RZ, [R22+URZ+0x38830], RZ ;  /* 0x038830ff16ff79a7 */ /* 0x0003d8000810003f */
[----:B------:R-:W-:Y:S05]  /*10e90*/  WARPSYNC.ALL ;  /* 0x0000000000007948 */ /* 0x000fea0003800000 */
[----:B0-----:R-:W-:Y:S01]  /*10ea0*/  SEL R2, R35, RZ, !P0 ;  /* 0x000000ff23027207 */ /* 0x001fe20004000000 */
[----:B------:R-:W-:Y:S04]  /*10eb0*/  BSSY B6, `(.L_x_1075) ;  /* 0x000001a000067945 */ /* 0x000fe80003800000 */
[----:B------:R0:W-:Y:S01]  /*10ec0*/  STL [R1+0x4], R2 ;  /* 0x0000040201007387 */ /* 0x0001e20000100800 */
[----:B------:R-:W-:Y:S01]  /*10ed0*/  BAR.SYNC.DEFER_BLOCKING 0x8, 0x100 ;  /* 0x0204000000007b1d */ /* 0x000fe20000010000 */
[----:B-----5:R-:W-:Y:S01]  /*10ee0*/  SEL R35, R0, RZ, !P0 ;  /* 0x000000ff00237207 */ /* 0x020fe20004000000 */
[----:B------:R-:W-:-:S04]  /*10ef0*/  VIADD R0, R17, 0x20400 ;  /* 0x0002040011007836 */ /* 0x000fc80000000000 */
[----:B------:R0:W-:Y:S01]  /*10f00*/  STL [R1+0x10], R35 ;  /* 0x0000102301007387 */ /* 0x0001e20000100800 */
[----:B------:R-:W-:Y:S02]  /*10f10*/  LOP3.LUT P0, RZ, R0, 0x3ff, RZ, 0xc0, !PT ;  /* 0x000003ff00ff7812 */ /* 0x000fe4000780c0ff */
[----:B------:R-:W-:-:S05]  /*10f20*/  SHF.R.S32.HI R0, RZ, 0x1f, R36 ;  /* 0x0000001fff007819 */ /* 0x000fca0000011424 */
[----:B------:R0:W-:Y:S06]  /*10f30*/  STL [R1+0x8], R0 ;  /* 0x0000080001007387 */ /* 0x0001ec0000100800 */
[----:B------:R-:W-:Y:S05]  /*10f40*/  @!P0 BRA `(.L_x_1076) ;  /* 0x0000000000408947 */ /* 0x000fea0003800000 */
[----:B0-----:R-:W-:Y:S01]  /*10f50*/  MOV R2, 0x0 ;  /* 0x0000000000027802 */ /* 0x001fe20000000f00 */
        /* <DEDUP_REMOVED lines=15> */
.L_x_1076:
[----:B------:R-:W-:Y:S05]  /*11050*/  BSYNC B6 ;  /* 0x0000000000067941 */ /* 0x000fea0003800000 */
.L_x_1075:
[----:B------:R-:W2:Y:S01]  /*11060*/  LDL R4, [R1+0x8] ;  /* 0x0000080001047983 */ /* 0x000ea20000100800 */
[----:B------:R-:W3:Y:S01]  /*11070*/  LDC R10, c[0x0][0x448] ;  /* 0x00011200ff0a7b82 */ /* 0x000ee20000000800 */
[----:B------:R-:W-:Y:S01]  /*11080*/  IMAD.MOV.U32 R21, RZ, RZ, R35 ;  /* 0x000000ffff157224 */ /* 0x000fe200078e0023 */
[----:B------:R-:W-:Y:S01]  /*11090*/  ULDC.64 UR4, c[0x0][0x298] ;  /* 0x0000a60000047ab9 */ /* 0x000fe20000000a00 */
[----:B------:R-:W4:Y:S04]  /*110a0*/  LDL R20, [R1+0x4] ;  /* 0x0000040001147983 */ /* 0x000f280000100800 */
[----:B------:R1:W5:Y:S01]  /*110b0*/  LDL R9, [R1+0xc] ;  /* 0x00000c0001097983 */ /* 0x0003620000100800 */
[----:B0-----:R-:W0:Y:S01]  /*110c0*/  S2R R2, SR_TID.X ;  /* 0x0000000000027919 */ /* 0x001e220000002100 */
[----:B------:R-:W1:Y:S01]  /*110d0*/  S2R R35, SR_TID.X ;  /* 0x0000000000237919 */ /* 0x000e620000002100 */
[----:B---3--:R-:W-:-:S13]  /*110e0*/  ISETP.NE.AND P0, PT, R10, 0x1, PT ;  /* 0x000000010a00780c */ /* 0x008fda0003f05270 */
[----:B------:R-:W3:Y:S01]  /*110f0*/  @P0 LDC R3, c[0x0][0x44c] ;  /* 0x00011300ff030b82 */ /* 0x000ee20000000800 */
[----:B0-----:R-:W-:-:S04]  /*11100*/  LOP3.LUT R2, R2, 0x7f, RZ, 0xc0, !PT ;  /* 0x0000007f02027812 */ /* 0x001fc800078ec0ff */
[----:B------:R-:W-:Y:S01]  /*11110*/  SHF.R.U32.HI R2, RZ, 0x3, R2 ;  /* 0x00000003ff027819 */ /* 0x000fe20000011602 */
[----:B-1----:R-:W-:-:S05]  /*11120*/  IMAD.SHL.U32 R35, R35, 0x10, RZ ;  /* 0x0000001023237824 */ /* 0x002fca00078e00ff */
[----:B------:R-:W-:Y:S02]  /*11130*/  LOP3.LUT R35, R2, 0x70, R35, 0xf8, !PT ;  /* 0x0000007002237812 */ /* 0x000fe400078ef823 */
[----:B------:R-:W0:Y:S03]  /*11140*/  @P0 LDC R2, c[0x0][0x450] ;  /* 0x00011400ff020b82 */ /* 0x000e260000000800 */
[----:B------:R-:W-:-:S04]  /*11150*/  IMAD R35, R25, 0x40, R35 ;  /* 0x0000004019237824 */ /* 0x000fc800078e0223 */
[----:B---3--:R-:W-:-:S04]  /*11160*/  @P0 IMAD.HI.U32 R3, R35, R3, RZ ;  /* 0x0000000323030227 */ /* 0x008fc800078e00ff */
[----:B------:R-:W-:Y:S01]  /*11170*/  IMAD.MOV.U32 R0, RZ, RZ, R35 ;  /* 0x000000ffff007224 */ /* 0x000fe200078e0023 */
[----:B0-----:R-:W-:Y:S01]  /*11180*/  @P0 SHF.R.U32.HI R0, RZ, R2, R3 ;  /* 0x00000002ff000219 */ /* 0x001fe20000011603 */
[----:B------:R-:W-:Y:S01]  /*11190*/  IMAD.WIDE.U32 R2, R36, UR4, RZ ;  /* 0x0000000424027c25 */ /* 0x000fe2000f8e00ff */
[----:B------:R-:W0:Y:S01]  /*111a0*/  S2R R7, SR_TID.X ;  /* 0x0000000000077919 */ /* 0x000e220000002100 */
[----:B------:R-:W-:-:S04]  /*111b0*/  LOP3.LUT R16, R16, 0xfffff7ff, RZ, 0xc0, !PT ;  /* 0xfffff7ff10107812 */ /* 0x000fc800078ec0ff */
[----:B------:R-:W-:Y:S01]  /*111c0*/  @P0 LOP3.LUT R16, R16, 0x800, RZ, 0xfc, !PT ;  /* 0x0000080010100812 */ /* 0x000fe200078efcff */
[----:B0-----:R-:W-:-:S05]  /*111d0*/  IMAD.SHL.U32 R7, R7, 0x8, RZ ;  /* 0x0000000807077824 */ /* 0x001fca00078e00ff */
[----:B------:R-:W-:Y:S01]  /*111e0*/  LOP3.LUT R7, R7, 0x38, RZ, 0xc0, !PT ;  /* 0x0000003807077812 */ /* 0x000fe200078ec0ff */
[----:B--2---:R-:W-:-:S04]  /*111f0*/  IMAD R4, R4, UR4, RZ ;  /* 0x0000000404047c24 */ /* 0x004fc8000f8e02ff */
[----:B------:R-:W-:Y:S01]  /*11200*/  IMAD R4, R36, UR5, R4 ;  /* 0x0000000524047c24 */ /* 0x000fe2000f8e0204 */
[----:B------:R-:W-:-:S03]  /*11210*/  ULDC.64 UR4, c[0x0][0x2d8] ;  /* 0x0000b60000047ab9 */ /* 0x000fc60000000a00 */
[----:B------:R-:W-:Y:S02]  /*11220*/  IMAD.IADD R3, R3, 0x1, R4 ;  /* 0x0000000103037824 */ /* 0x000fe400078e0204 */
[----:B------:R-:W-:-:S04]  /*11230*/  IMAD.WIDE.U32 R2, R26, UR4, R2 ;  /* 0x000000041a027c25 */ /* 0x000fc8000f8e0002 */
[----:B------:R-:W-:Y:S01]  /*11240*/  IMAD R3, R26, UR5, R3 ;  /* 0x000000051a037c24 */ /* 0x000fe2000f8e0203 */
[----:B------:R-:W-:Y:S02]  /*11250*/  ULDC.64 UR4, c[0x0][0x2e0] ;  /* 0x0000b80000047ab9 */ /* 0x000fe40000000a00 */
[----:B------:R-:W-:Y:S02]  /*11260*/  IMAD R4, R21, UR4, RZ ;  /* 0x0000000415047c24 */ /* 0x000fe4000f8e02ff */
[----:B----4-:R-:W-:-:S04]  /*11270*/  IMAD.WIDE.U32 R2, R20, UR4, R2 ;  /* 0x0000000414027c25 */ /* 0x010fc8000f8e0002 */
[----:B------:R-:W-:Y:S01]  /*11280*/  IMAD R4, R20, UR5, R4 ;  /* 0x0000000514047c24 */ /* 0x000fe2000f8e0204 */
[----:B------:R-:W-:-:S03]  /*11290*/  ULDC.64 UR4, c[0x0][0x2d0] ;  /* 0x0000b40000047ab9 */ /* 0x000fc60000000a00 */
[----:B------:R-:W-:Y:S01]  /*112a0*/  IMAD.IADD R3, R3, 0x1, R4 ;  /* 0x0000000103037824 */ /* 0x000fe200078e0204 */
[----:B------:R-:W-:Y:S01]  /*112b0*/  SHF.R.S32.HI R4, RZ, 0x1f, R0 ;  /* 0x0000001fff047819 */ /* 0x000fe20000011400 */
[----:B------:R-:W0:Y:S04]  /*112c0*/  S2R R20, SR_TID.X ;  /* 0x0000000000147919 */ /* 0x000e280000002100 */
[----:B------:R-:W-:Y:S02]  /*112d0*/  IMAD R4, R4, UR4, RZ ;  /* 0x0000000404047c24 */ /* 0x000fe4000f8e02ff */
[----:B------:R-:W-:-:S04]  /*112e0*/  IMAD.WIDE.U32 R2, R0, UR4, R2 ;  /* 0x0000000400027c25 */ /* 0x000fc8000f8e0002 */
[----:B------:R-:W-:Y:S01]  /*112f0*/  IMAD R4, R0, UR5, R4 ;  /* 0x0000000500047c24 */ /* 0x000fe2000f8e0204 */
[----:B------:R-:W-:Y:S01]  /*11300*/  ULDC.64 UR4, c[0x0][0x2c8] ;  /* 0x0000b20000047ab9 */ /* 0x000fe20000000a00 */
[----:B------:R-:W-:-:S04]  /*11310*/  IMAD.MOV R0, RZ, RZ, -R0 ;  /* 0x000000ffff007224 */ /* 0x000fc800078e0a00 */
[----:B------:R-:W-:Y:S02]  /*11320*/  IMAD R0, R10, R0, R35 ;  /* 0x000000000a007224 */ /* 0x000fe400078e0223 */
[----:B------:R-:W-:-:S03]  /*11330*/  IMAD.IADD R3, R3, 0x1, R4 ;  /* 0x0000000103037824 */ /* 0x000fc600078e0204 */
[----:B------:R-:W-:Y:S01]  /*11340*/  SHF.R.S32.HI R4, RZ, 0x1f, R0 ;  /* 0x0000001fff047819 */ /* 0x000fe20000011400 */
[----:B------:R-:W-:-:S04]  /*11350*/  IMAD.WIDE.U32 R2, R0, UR4, R2 ;  /* 0x0000000400027c25 */ /* 0x000fc8000f8e0002 */
[----:B------:R-:W-:-:S04]  /*11360*/  IMAD R4, R4, UR4, RZ ;  /* 0x0000000404047c24 */ /* 0x000fc8000f8e02ff */
[----:B------:R-:W-:Y:S01]  /*11370*/  IMAD R4, R0, UR5, R4 ;  /* 0x0000000500047c24 */ /* 0x000fe2000f8e0204 */
[----:B------:R-:W-:Y:S02]  /*11380*/  ULDC.64 UR4, c[0x0][0x280] ;  /* 0x0000a00000047ab9 */ /* 0x000fe40000000a00 */
[----:B------:R-:W-:Y:S01]  /*11390*/  LEA R0, P0, R2, UR4, 0x1 ;  /* 0x0000000402007c11 */ /* 0x000fe2000f8008ff */
[----:B------:R-:W-:Y:S01]  /*113a0*/  IMAD.IADD R3, R3, 0x1, R4 ;  /* 0x0000000103037824 */ /* 0x000fe200078e0204 */
[----:B------:R-:W-:Y:S01]  /*113b0*/  ULDC UR4, c[0x0][0x2b8] ;  /* 0x0000ae0000047ab9 */ /* 0x000fe20000000800 */
[----:B0-----:R-:W-:-:S03]  /*113c0*/  LOP3.LUT R20, R20, 0x7f, RZ, 0xc0, !PT ;  /* 0x0000007f14147812 */ /* 0x001fc600078ec0ff */
[----:B------:R-:W-:Y:S01]  /*113d0*/  LEA.HI.X R2, R2, UR5, R3, 0x1, P0 ;  /* 0x0000000502027c11 */ /* 0x000fe200080f0c03 */
[----:B------:R-:W-:Y:S01]  /*113e0*/  UMOV UR5, 0xffffffff ;  /* 0xffffffff00057882 */ /* 0x000fe20000000000 */
[----:B------:R-:W-:Y:S02]  /*113f0*/  ISETP.GE.AND P0, PT, R7, UR4, PT ;  /* 0x0000000407007c0c */ /* 0x000fe4000bf06270 */
[----:B------:R-:W-:Y:S01]  /*11400*/  SHF.R.U32.HI R8, RZ, 0x3, R20 ;  /* 0x00000003ff087819 */ /* 0x000fe20000011614 */
[----:B------:R-:W-:Y:S10]  /*11410*/  BRA.DIV UR5, `(.L_x_1077) ;  /* 0x0000004605587947 */ /* 0x000ff4000b800000 */
[----:B------:R-:W0:Y:S01]  /*11420*/  SHFL.IDX PT, R5, R0, RZ, 0x181f ;  /* 0x00181fff00057589 */ /* 0x000e2200000e0000 */
[----:B-----5:R-:W-:Y:S01]  /*11430*/  IMAD R3, R9, R10, RZ ;  /* 0x0000000a09037224 */ /* 0x020fe200078e02ff */
[----:B------:R-:W-:Y:S01]  /*11440*/  LOP3.LUT R16, R16, 0xfffffeff, RZ, 0xc0, !PT ;  /* 0xfffffeff10107812 */ /* 0x000fe200078ec0ff */
[----:B------:R-:W-:Y:S01]  /*11450*/  IMAD R25, R25, 0x40, R8 ;  /* 0x0000004019197824 */ /* 0x000fe200078e0208 */
[----:B------:R-:W1:Y:S04]  /*11460*/  SHFL.IDX PT, R4, R2, RZ, 0x181f ;  /* 0x00181fff02047589 */ /* 0x000e6800000e0000 */
[----:B------:R-:W-:-:S13]  /*11470*/  ISETP.GE.AND P2, PT, R25, R3, PT ;  /* 0x000000031900720c */ /* 0x000fda0003f46270 */
[----:B------:R-:W-:Y:S02]  /*11480*/  @P2 LOP3.LUT R16, R16, 0x100, RZ, 0xfc, !PT ;  /* 0x0000010010102812 */ /* 0x000fe400078efcff */
[----:B0-----:R-:W-:Y:S02]  /*11490*/  @!P2 LEA R5, P1, R7, R5, 0x1 ;  /* 0x000000050705a211 */ /* 0x001fe400078208ff */
[----:B------:R-:W-:-:S03]  /*114a0*/  LOP3.LUT R16, R16, 0xffffff7f, RZ, 0xc0, !PT ;  /* 0xffffff7f10107812 */ /* 0x000fc600078ec0ff */
        /* <DEDUP_REMOVED lines=10> */
[----:B------:R-:W-:-:S04]  /*11550*/  @P2 LOP3.LUT R16, R16, 0x80, RZ, 0xfc, !PT ;  /* 0x0000008010102812 */ /* 0x000fc800078efcff */
[----:B------:R-:W-:Y:S02]  /*11560*/  LOP3.LUT R16, R16, 0xffffffbf, RZ, 0xc0, !PT ;  /* 0xffffffbf10107812 */ /* 0x000fe400078ec0ff */
        /* <DEDUP_REMOVED lines=11> */
[----:B------:R-:W-:-:S02]  /*11620*/  @P2 LOP3.LUT R16, R16, 0x40, RZ, 0xfc, !PT ;  /* 0x0000004010102812 */ /* 0x000fc400078efcff */
[----:B0-----:R-:W-:-:S05]  /*11630*/  @!P2 LEA R5, P1, R7, R5, 0x1 ;  /* 0x000000050705a211 */ /* 0x001fca00078208ff */
[----:B-1----:R-:W-:-:S05]  /*11640*/  @!P2 IMAD.X R4, RZ, RZ, R4, P1 ;  /* 0x000000ffff04a224 */ /* 0x002fca00008e0604 */
[----:B------:R-:W-:-:S04]  /*11650*/  @!P2 LOP3.LUT R5, R5, R4, RZ, 0x3c, !PT ;  /* 0x000000040505a212 */ /* 0x000fc800078e3cff */
[----:B------:R-:W-:-:S04]  /*11660*/  @!P2 LOP3.LUT R4, R5, R4, RZ, 0x3c, !PT ;  /* 0x000000040504a212 */ /* 0x000fc800078e3cff */
[----:B------:R-:W-:-:S05]  /*11670*/  @!P2 LOP3.LUT R5, R5, R4, RZ, 0x3c, !PT ;  /* 0x000000040505a212 */ /* 0x000fca00078e3cff */
[----:B------:R0:W-:Y:S04]  /*11680*/  @!P2 LDGSTS.E.BYPASS.LTC128B.128 [R19+0x21400], desc[UR44][R4.64], !P0 ;  /* 0x214000000413afae */ /* 0x0001e8000c101d6c */
[----:B0-----:R0:W1:Y:S02]  /*11690*/  SHFL.IDX PT, R4, R2, 0x3, 0x181f ;  /* 0x00781f0002047f89 */ /* 0x00106400000e0000 */
.L_x_1159:
[----:B------:R-:W-:Y:S01]  /*116a0*/  VIADD R25, R25, 0x30 ;  /* 0x0000003019197836 */ /* 0x000fe20000000000 */
[----:B------:R-:W-:-:S04]  /*116b0*/  LOP3.LUT R16, R16, 0xfffeffff, RZ, 0xc0, !PT ;  /* 0xfffeffff10107812 */ /* 0x000fc800078ec0ff */
[----:B------:R-:W-:-:S13]  /*116c0*/  ISETP.GE.AND P2, PT, R25, R3, PT ;  /* 0x000000031900720c */ /* 0x000fda0003f46270 */
[----:B0-----:R-:W-:Y:S02]  /*116d0*/  @!P2 LEA R2, P1, R7, R0, 0x1 ;  /* 0x000000000702a211 */ /* 0x001fe400078208ff */
[----:B------:R-:W-:-:S03]  /*116e0*/  @P2 LOP3.LUT R16, R16, 0x10000, RZ, 0xfc, !PT ;  /* 0x0001000010102812 */ /* 0x000fc600078efcff */
[----:B-1----:R-:W-:-:S05]  /*116f0*/  @!P2 IMAD.X R3, RZ, RZ, R4, P1 ;  /* 0x000000ffff03a224 */ /* 0x002fca00008e0604 */
[----:B------:R-:W-:Y:S01]  /*11700*/  @!PT LDS RZ, [RZ] ;  /* 0x00000000fffff984 */ /* 0x000fe20000000800 */
[----:B------:R-:W-:Y:S01]  /*11710*/  @!PT LDS RZ, [RZ] ;  /* 0x00000000fffff984 */ /* 0x000fe20000000800 */
[----:B------:R-:W-:Y:S01]  /*11720*/  @!PT LDS RZ, [RZ] ;  /* 0x00000000fffff984 */ /* 0x000fe20000000800 */
[----:B------:R0:W-:Y:S01]  /*11730*/  @!P2 LDGSTS.E.BYPASS.LTC128B.128 [R19+0x21c00], desc[UR44][R2.64], !P0 ;  /* 0x21c000000213afae */ /* 0x0001e2000c101d6c */
[----:B------:R-:W-:Y:S01]  /*11740*/  PLOP3.LUT P0, PT, PT, PT, PT, 0x80, 0x0 ;  /* 0x000000000000781c */ /* 0x000fe20003f0f070 */
[----:B------:R-:W-:-:S12]  /*11750*/  NOP ;  /* 0x0000000000007918 */ /* 0x000fd80000000000 */
.L_x_1078:
[----:B------:R-:W-:Y:S02]  /*11760*/  PLOP3.LUT P1, PT, P1, P0, PT, 0xa2, 0x0 ;  /* 0x000000000000781c */ /* 0x000fe40000f21472 */
[----:B------:R-:W-:-:S08]  /*11770*/  @P0 R2UR P1, UR4, R17 ;  /* 0x00000000110402ca */ /* 0x000fd00000020000 */
[----:B------:R-:W-:-:S05]  /*11780*/  @P0 PLOP3.LUT P0, PT, P1, PT, PT, 0x80, 0x0 ;  /* 0x000000000000081c */ /* 0x000fca0000f0f070 */
[----:B------:R-:W-:Y:S01]  /*11790*/  @!P1 SYNCS.ARRIVE.TRANS64.RED.A0T1 RZ, [UR4+0x38800], RZ ;  /* 0x038800ffffff99a7 */ /* 0x000fe20008200404 */
[----:B------:R-:W-:Y:S07]  /*117a0*/  @!P1 ARRIVES.LDGSTSBAR.64.TRANSCNT [UR4+0x38800] ;  /* 0x03880000ff0099b0 */ /* 0x000fee0008000a84 */
[----:B------:R-:W-:Y:S05]  /*117b0*/  @P0 BRA.U.ANY `(.L_x_1078) ;  /* 0xfffffffd00e80947 */ /* 0x000fea000393ffff */
[----:B------:R-:W-:Y:S01]  /*117c0*/  NOP ;  /* 0x0000000000007918 */ /* 0x000fe20000000000 */
[----:B------:R-:W-:Y:S01]  /*117d0*/  VIADD R0, R17, 0x26400 ;  /* 0x0002640011007836 */ /* 0x000fe20000000000 */
[----:B------:R1:W-:Y:S01]  /*117e0*/  SYNCS.ARRIVE.TRANS64.A1T0 RZ, [R17+URZ+0x38800], RZ ;  /* 0x038800ff11ff79a7 */ /* 0x0003e2000810003f */
[----:B------:R-:W-:Y:S03]  /*117f0*/  BSSY B6, `(.L_x_1079) ;  /* 0x0000013000067945 */ /* 0x000fe60003800000 */
[----:B------:R-:W-:-:S13]  /*11800*/  LOP3.LUT P0, RZ, R0, 0x3ff, RZ, 0xc0, !PT ;  /* 0x000003ff00ff7812 */ /* 0x000fda000780c0ff */
[----:B-1----:R-:W-:Y:S05]  /*11810*/  @!P0 BRA `(.L_x_1080) ;  /* 0x0000000000408947 */ /* 0x002fea0003800000 */
        /* <DEDUP_REMOVED lines=16> */
.L_x_1080:
[----:B------:R-:W-:Y:S05]  /*11920*/  BSYNC B6 ;  /* 0x0000000000067941 */ /* 0x000fea0003800000 */
.L_x_1079:
[----:B------:R-:W2:Y:S01]  /*11930*/  LDL.LU R25, [R1+0x8] ;  /* 0x0000080001197983 */ /* 0x000ea20000300800 */
[----:B0-----:R-:W0:Y:S01]  /*11940*/  LDC R2, c[0x0][0x448] ;  /* 0x00011200ff027b82 */ /* 0x001e220000000800 */
[----:B------:R-:W-:Y:S02]  /*11950*/  ULDC.64 UR4, c[0x0][0x398] ;  /* 0x0000e60000047ab9 */ /* 0x000fe40000000a00 */
[----:B------:R-:W3:Y:S04]  /*11960*/  LDL.LU R21, [R1+0x10] ;  /* 0x0000100001157983 */ /* 0x000ee80000300800 */
[----:B------:R-:W4:Y:S01]  /*11970*/  LDL.LU R20, [R1+0x4] ;  /* 0x0000040001147983 */ /* 0x000f220000300800 */
[----:B0-----:R-:W-:-:S13]  /*11980*/  ISETP.NE.AND P6, PT, R2, 0x1, PT ;  /* 0x000000010200780c */ /* 0x001fda0003fc5270 */
[----:B------:R-:W0:Y:S08]  /*11990*/  @P6 LDC R3, c[0x0][0x44c] ;  /* 0x00011300ff036b82 */ /* 0x000e300000000800 */
[----:B------:R-:W1:Y:S01]  /*119a0*/  @P6 LDC R2, c[0x0][0x450] ;  /* 0x00011400ff026b82 */ /* 0x000e620000000800 */
[----:B------:R-:W-:Y:S02]  /*119b0*/  IMAD.MOV.U32 R0, RZ, RZ, R35 ;  /* 0x000000ffff007224 */ /* 0x000fe400078e0023 */
[----:B0-----:R-:W-:-:S05]  /*119c0*/  @P6 IMAD.HI.U32 R3, R35, R3, RZ ;  /* 0x0000000323036227 */ /* 0x001fca00078e00ff */
[----:B-1----:R-:W-:Y:S01]  /*119d0*/  @P6 SHF.R.U32.HI R0, RZ, R2, R3 ;  /* 0x00000002ff006219 */ /* 0x002fe20000011603 */
[----:B------:R-:W-:-:S03]  /*119e0*/  IMAD.WIDE.U32 R2, R36, UR4, RZ ;  /* 0x0000000424027c25 */ /* 0x000fc6000f8e00ff */
[----:B------:R-:W-:Y:S01]  /*119f0*/  SHF.R.S32.HI R5, RZ, 0x1f, R0 ;  /* 0x0000001fff057819 */ /* 0x000fe20000011400 */
[----:B------:R-:W0:Y:S01]  /*11a00*/  S2R R8, SR_TID.X ;  /* 0x0000000000087919 */ /* 0x000e220000002100 */
[----:B------:R-:W-:Y:S01]  /*11a10*/  LOP3.LUT R16, R16, 0xfffff7ff, RZ, 0xc0, !PT ;  /* 0xfffff7ff10107812 */ /* 0x000fe200078ec0ff */
        /* <DEDUP_REMOVED lines=9> */
[----:B---3--:R-:W-:Y:S02]  /*11ab0*/  IMAD R4, R21, UR4, RZ ;  /* 0x0000000415047c24 */ /* 0x008fe4000f8e02ff */
[----:B------:R-:W0:Y:S01]  /*11ac0*/  S2R R21, SR_TID.X ;  /* 0x0000000000157919 */ /* 0x000e220000002100 */
[----:B----4-:R-:W-:Y:S01]  /*11ad0*/  IMAD.WIDE.U32 R2, R20, UR4, R2 ;  /* 0x0000000414027c25 */ /* 0x010fe2000f8e0002 */
[----:B------:R-:W-:-:S03]  /*11ae0*/  ULDC UR4, c[0x0][0x448] ;  /* 0x0001120000047ab9 */ /* 0x000fc60000000800 */
[----:B------:R-:W-:Y:S02]  /*11af0*/  IMAD R4, R20, UR5, R4 ;  /* 0x0000000514047c24 */ /* 0x000fe4000f8e0204 */
[----:B------:R-:W1:Y:S02]  /*11b00*/  S2R R20, SR_TID.X ;  /* 0x0000000000147919 */ /* 0x000e640000002100 */
[----:B------:R-:W-:Y:S02]  /*11b10*/  IMAD.IADD R3, R3, 0x1, R4 ;  /* 0x0000000103037824 */ /* 0x000fe400078e0204 */
[----:B------:R-:W-:-:S04]  /*11b20*/  IMAD.MOV R4, RZ, RZ, -R0 ;  /* 0x000000ffff047224 */ /* 0x000fc800078e0a00 */
[----:B------:R-:W-:Y:S01]  /*11b30*/  IMAD R4, R4, UR4, R35 ;  /* 0x0000000404047c24 */ /* 0x000fe2000f8e0223 */
[----:B------:R-:W-:Y:S02]  /*11b40*/  ULDC.64 UR4, c[0x0][0x3d0] ;  /* 0x0000f40000047ab9 */ /* 0x000fe40000000a00 */
[----:B------:R-:W-:Y:S02]  /*11b50*/  IMAD R5, R5, UR4, RZ ;  /* 0x0000000405057c24 */ /* 0x000fe4000f8e02ff */
[----:B------:R-:W-:-:S04]  /*11b60*/  IMAD.WIDE.U32 R2, R0, UR4, R2 ;  /* 0x0000000400027c25 */ /* 0x000fc8000f8e0002 */
[----:B------:R-:W-:Y:S01]  /*11b70*/  IMAD R5, R0, UR5, R5 ;  /* 0x0000000500057c24 */ /* 0x000fe2000f8e0205 */
[----:B------:R-:W-:Y:S01]  /*11b80*/  SHF.R.S32.HI R0, RZ, 0x1f, R4 ;  /* 0x0000001fff007819 */ /* 0x000fe20000011404 */
[----:B------:R-:W-:Y:S02]  /*11b90*/  ULDC.64 UR4, c[0x0][0x3c8] ;  /* 0x0000f20000047ab9 */ /* 0x000fe40000000a00 */
[----:B------:R-:W-:Y:S02]  /*11ba0*/  IMAD.IADD R3, R3, 0x1, R5 ;  /* 0x0000000103037824 */ /* 0x000fe400078e0205 */
[----:B------:R-:W-:Y:S02]  /*11bb0*/  IMAD R0, R0, UR4, RZ ;  /* 0x0000000400007c24 */ /* 0x000fe4000f8e02ff */
[----:B0-----:R-:W-:Y:S02]  /*11bc0*/  IMAD.SHL.U32 R21, R21, 0x8, RZ ;  /* 0x0000000815157824 */ /* 0x001fe400078e00ff */
[----:B------:R-:W-:-:S02]  /*11bd0*/  IMAD R0, R4, UR5, R0 ;  /* 0x0000000504007c24 */ /* 0x000fc4000f8e0200 */
[----:B------:R-:W-:Y:S01]  /*11be0*/  IMAD.WIDE.U32 R2, R4, UR4, R2 ;  /* 0x0000000404027c25 */ /* 0x000fe2000f8e0002 */
[----:B------:R-:W-:Y:S01]  /*11bf0*/  LOP3.LUT R21, R21, 0x38, RZ, 0xc0, !PT ;  /* 0x0000003815157812 */ /* 0x000fe200078ec0ff */
[----:B------:R-:W-:Y:S02]  /*11c00*/  ULDC.64 UR4, c[0x0][0x390] ;  /* 0x0000e40000047ab9 */ /* 0x000fe40000000a00 */
[----:B-1----:R-:W-:Y:S01]  /*11c10*/  IMAD.SHL.U32 R20, R20, 0x8, RZ ;  /* 0x0000000814147824 */ /* 0x002fe200078e00ff */
[----:B------:R-:W-:Y:S01]  /*11c20*/  LOP3.LUT R7, R21, 0x80, RZ, 0xfc, !PT ;  /* 0x0000008015077812 */ /* 0x000fe200078efcff */
[----:B------:R-:W-:Y:S01]  /*11c30*/  IMAD.IADD R6, R3, 0x1, R0 ;  /* 0x0000000103067824 */ /* 0x000fe200078e0200 */
[----:B------:R-:W0:Y:S01]  /*11c40*/  S2R R25, SR_TID.X ;  /* 0x0000000000197919 */ /* 0x000e220000002100 */
[----:B------:R-:W-:Y:S01]  /*11c50*/  LEA R0, P0, R2, UR4, 0x1 ;  /* 0x0000000402007c11 */ /* 0x000fe2000f8008ff */
[----:B------:R-:W-:Y:S01]  /*11c60*/  ULDC UR4, c[0x0][0x3b8] ;  /* 0x0000ee0000047ab9 */ /* 0x000fe20000000800 */
[----:B------:R-:W-:Y:S01]  /*11c70*/  LOP3.LUT R20, R20, 0x38, RZ, 0xc0, !PT ;  /* 0x0000003814147812 */ /* 0x000fe200078ec0ff */
[----:B------:R-:W1:Y:S01]  /*11c80*/  S2R R21, SR_TID.X ;  /* 0x0000000000157919 */ /* 0x000e620000002100 */
[----:B------:R-:W-:-:S02]  /*11c90*/  ISETP.GE.AND P4, PT, R7, UR4, PT ;  /* 0x0000000407007c0c */ /* 0x000fc4000bf86270 */
[C---:B------:R-:W-:Y:S02]  /*11ca0*/  LOP3.LUT R9, R20.reuse, 0x40, RZ, 0xfc, !PT ;  /* 0x0000004014097812 */ /* 0x040fe400078efcff */
[----:B------:R-:W-:Y:S02]  /*11cb0*/  LOP3.LUT R7, R20, 0x100, RZ, 0xfc, !PT ;  /* 0x0000010014077812 */ /* 0x000fe400078efcff */
[----:B------:R-:W2:Y:S01]  /*11cc0*/  S2R R20, SR_TID.X ;  /* 0x0000000000147919 */ /* 0x000ea20000002100 */
[----:B------:R-:W-:Y:S02]  /*11cd0*/  ISETP.GE.AND P1, PT, R8, UR4, PT ;  /* 0x0000000408007c0c */ /* 0x000fe4000bf26270 */
[----:B------:R-:W-:Y:S02]  /*11ce0*/  ISETP.GE.AND P5, PT, R9, UR4, PT ;  /* 0x0000000409007c0c */ /* 0x000fe4000bfa6270 */
[----:B------:R-:W-:Y:S02]  /*11cf0*/  ISETP.GE.AND P2, PT, R7, UR4, PT ;  /* 0x0000000407007c0c */ /* 0x000fe4000bf46270 */
[----:B------:R-:W-:-:S02]  /*11d00*/  LEA.HI.X R6, R2, UR5, R6, 0x1, P0 ;  /* 0x0000000502067c11 */ /* 0x000fc400080f0c06 */
[----:B------:R-:W-:Y:S01]  /*11d10*/  SEL R2, RZ, 0x1, P1 ;  /* 0x00000001ff027807 */ /* 0x000fe20000800000 */
[----:B0-----:R-:W-:Y:S02]  /*11d20*/  IMAD.SHL.U32 R25, R25, 0x8, RZ ;  /* 0x0000000819197824 */ /* 0x001fe400078e00ff */
[----:B-1----:R-:W-:-:S03]  /*11d30*/  IMAD.SHL.U32 R21, R21, 0x8, RZ ;  /* 0x0000000815157824 */ /* 0x002fc600078e00ff */
[----:B------:R-:W-:Y:S01]  /*11d40*/  LOP3.LUT R25, R25, 0x38, RZ, 0xc0, !PT ;  /* 0x0000003819197812 */ /* 0x000fe200078ec0ff */
[----:B--2---:R-:W-:-:S03]  /*11d50*/  IMAD.SHL.U32 R20, R20, 0x8, RZ ;  /* 0x0000000814147824 */ /* 0x004fc600078e00ff */
[----:B------:R-:W-:Y:S02]  /*11d60*/  LOP3.LUT R7, R25, 0xc0, RZ, 0xfc, !PT ;  /* 0x000000c019077812 */ /* 0x000fe400078efcff */
[----:B------:R-:W-:Y:S02]  /*11d70*/  LOP3.LUT R21, R21, 0x38, RZ, 0xc0, !PT ;  /* 0x0000003815157812 */ /* 0x000fe400078ec0ff */
[----:B------:R-:W-:Y:S02]  /*11d80*/  LOP3.LUT R20, R20, 0x38, RZ, 0xc0, !PT ;  /* 0x0000003814147812 */ /* 0x000fe400078ec0ff */
[----:B------:R-:W-:Y:S02]  /*11d90*/  SEL R3, RZ, 0x4, P4 ;  /* 0x00000004ff037807 */ /* 0x000fe40002000000 */
[----:B------:R-:W-:Y:S02]  /*11da0*/  SEL R4, RZ, 0x2, P5 ;  /* 0x00000002ff047807 */ /* 0x000fe40002800000 */
[----:B------:R-:W-:-:S02]  /*11db0*/  ISETP.GE.AND P3, PT, R7, UR4, PT ;  /* 0x0000000407007c0c */ /* 0x000fc4000bf66270 */
[----:B------:R-:W-:Y:S02]  /*11dc0*/  LOP3.LUT R7, R21, 0x180, RZ, 0xfc, !PT ;  /* 0x0000018015077812 */ /* 0x000fe400078efcff */
[----:B------:R-:W-:Y:S02]  /*11dd0*/  LOP3.LUT R9, R20, 0x140, RZ, 0xfc, !PT ;  /* 0x0000014014097812 */ /* 0x000fe400078efcff */
[----:B------:R-:W-:Y:S02]  /*11de0*/  IADD3 R2, R3, R4, R2 ;  /* 0x0000000403027210 */ /* 0x000fe40007ffe002 */
[----:B------:R-:W-:Y:S02]  /*11df0*/  SEL R3, RZ, 0x10, P2 ;  /* 0x00000010ff037807 */ /* 0x000fe40001000000 */
[----:B------:R-:W-:Y:S02]  /*11e00*/  SEL R4, RZ, 0x8, P3 ;  /* 0x00000008ff047807 */ /* 0x000fe40001800000 */
[----:B------:R-:W-:-:S02]  /*11e10*/  @P1 LOP3.LUT R16, R16, 0x800, RZ, 0xfc, !PT ;  /* 0x0000080010101812 */ /* 0x000fc400078efcff */
[----:B------:R-:W-:Y:S02]  /*11e20*/  ISETP.GE.AND P0, PT, R7, UR4, PT ;  /* 0x0000000407007c0c */ /* 0x000fe4000bf06270 */
[----:B------:R-:W-:Y:S02]  /*11e30*/  LOP3.LUT R7, R20, 0x1c0, RZ, 0xfc, !PT ;  /* 0x000001c014077812 */ /* 0x000fe400078efcff */
[----:B------:R-:W-:Y:S02]  /*11e40*/  ISETP.GE.AND P1, PT, R9, UR4, PT ;  /* 0x0000000409007c0c */ /* 0x000fe4000bf26270 */
[----:B------:R-:W-:Y:S02]  /*11e50*/  IADD3 R4, R3, R2, R4 ;  /* 0x0000000203047210 */ /* 0x000fe40007ffe004 */
[----:B------:R-:W-:Y:S02]  /*11e60*/  SEL R2, RZ, 0x40, P0 ;  /* 0x00000040ff027807 */ /* 0x000fe40000000000 */
[----:B------:R-:W-:-:S02]  /*11e70*/  SEL R3, RZ, 0x20, P1 ;  /* 0x00000020ff037807 */ /* 0x000fc40000800000 */
[----:B------:R-:W-:Y:S01]  /*11e80*/  ISETP.GE.AND P0, PT, R7, UR4, PT ;  /* 0x0000000407007c0c */ /* 0x000fe2000bf06270 */
[----:B------:R-:W-:Y:S01]  /*11e90*/  UMOV UR4, 0xffffffff ;  /* 0xffffffff00047882 */ /* 0x000fe20000000000 */
[----:B------:R-:W-:Y:S02]  /*11ea0*/  IADD3 R4, R2, R4, R3 ;  /* 0x0000000402047210 */ /* 0x000fe40007ffe003 */
[----:B------:R-:W-:-:S05]  /*11eb0*/  SEL R5, RZ, 0x80, P0 ;  /* 0x00000080ff057807 */ /* 0x000fca0000000000 */
[----:B------:R-:W-:Y:S01]  /*11ec0*/  IMAD.IADD R5, R4, 0x1, R5 ;  /* 0x0000000104057824 */ /* 0x000fe200078e0205 */
[----:B------:R-:W-:Y:S06]  /*11ed0*/  BRA.DIV UR4, `(.L_x_1081) ;  /* 0x0000004204047947 */ /* 0x000fec000b800000 */
[C---:B------:R-:W-:Y:S01]  /*11ee0*/  LOP3.LUT P6, RZ, R16.reuse, 0x40, RZ, 0xc0, !PT ;  /* 0x0000004010ff7812 */ /* 0x040fe200078cc0ff */
[----:B------:R-:W0:Y:S01]  /*11ef0*/  SHFL.IDX PT, R3, R0, RZ, 0x181f ;  /* 0x00181fff00037589 */ /* 0x000e2200000e0000 */
[----:B------:R-:W-:-:S03]  /*11f00*/  LOP3.LUT R16, R16, 0xffbfffff, RZ, 0xc0, !PT ;  /* 0xffbfffff10107812 */ /* 0x000fc600078ec0ff */
[----:B------:R-:W1:Y:S08]  /*11f10*/  SHFL.IDX PT, R2, R6, RZ, 0x181f ;  /* 0x00181fff06027589 */ /* 0x000e7000000e0000 */
[----:B------:R-:W-:-:S04]  /*11f20*/  @P6 LOP3.LUT R16, R16, 0x400000, RZ, 0xfc, !PT ;  /* 0x0040000010106812 */ /* 0x000fc800078efcff */
[C---:B------:R-:W-:Y:S02]  /*11f30*/  LOP3.LUT P6, RZ, R16.reuse, 0x80, RZ, 0xc0, !PT ;  /* 0x0000008010ff7812 */ /* 0x040fe400078cc0ff */
[----:B------:R-:W-:-:S11]  /*11f40*/  LOP3.LUT R16, R16, 0xff7fffff, RZ, 0xc0, !PT ;  /* 0xff7fffff10107812 */ /* 0x000fd600078ec0ff */
[----:B------:R-:W-:-:S04]  /*11f50*/  @P6 LOP3.LUT R16, R16, 0x800000, RZ, 0xfc, !PT ;  /* 0x0080000010106812 */ /* 0x000fc800078efcff */
[----:B------:R-:W-:-:S13]  /*11f60*/  LOP3.LUT P6, RZ, R16, 0x100, RZ, 0xc0, !PT ;  /* 0x0000010010ff7812 */ /* 0x000fda00078cc0ff */
[----:B0-----:R-:W-:Y:S02]  /*11f70*/  @!P6 LEA R3, P0, R8, R3, 0x1 ;  /* 0x000000030803e211 */ /* 0x001fe400078008ff */
[----:B------:R-:W-:-:S03]  /*11f80*/  @!P6 LOP3.LUT R7, R4, 0x40, RZ, 0xc0, !PT ;  /* 0x000000400407e812 */ /* 0x000fc600078ec0ff */
[----:B-1----:R-:W-:Y:S01]  /*11f90*/  @!P6 IMAD.X R2, RZ, RZ, R2, P0 ;  /* 0x000000ffff02e224 */ /* 0x002fe200000e0602 */
[----:B------:R-:W-:Y:S02]  /*11fa0*/  LOP3.LUT P0, RZ, R16, 0x800, RZ, 0xc0, !PT ;  /* 0x0000080010ff7812 */ /* 0x000fe4000780c0ff */
[----:B------:R-:W-:Y:S02]  /*11fb0*/  @!P6 SHF.R.U32.HI R7, RZ, 0x2, R7 ;  /* 0x00000002ff07e819 */ /* 0x000fe40000011607 */
[----:B------:R-:W-:-:S04]  /*11fc0*/  @!P6 LOP3.LUT R3, R3, R2, RZ, 0x3c, !PT ;  /* 0x000000020303e212 */ /* 0x000fc800078e3cff */
[----:B------:R-:W-:-:S04]  /*11fd0*/  @!P6 LOP3.LUT R2, R3, R2, RZ, 0x3c, !PT ;  /* 0x000000020302e212 */ /* 0x000fc800078e3cff */
[----:B------:R-:W-:-:S05]  /*11fe0*/  @!P6 LOP3.LUT R3, R3, R2, RZ, 0x3c, !PT ;  /* 0x000000020303e212 */ /* 0x000fca00078e3cff */
[----:B------:R-:W-:Y:S01]  /*11ff0*/  @!PT LDS RZ, [RZ] ;  /* 0x00000000fffff984 */ /* 0x000fe20000000800 */
[----:B------:R-:W-:Y:S01]  /*12000*/  @!P6 LDGSTS.E.BYPASS.LTC128B.128 [R19+0x26400], desc[UR44][R2.64], !P0 ;  /* 0x264000000213efae */ /* 0x000fe2000c101d6c */
[----:B------:R-:W-:Y:S02]  /*12010*/  @!P6 ISETP.NE.U32.AND P0, PT, R7, RZ, PT ;  /* 0x000000ff0700e20c */ /* 0x000fe40003f05070 */
[----:B------:R-:W-:Y:S01]  /*12020*/  @!P6 LOP3.LUT R7, R5, 0x80, RZ, 0xc0, !PT ;  /* 0x000000800507e812 */ /* 0x000fe200078ec0ff */
[----:B------:R-:W-:Y:S03]  /*12030*/  @!P6 LDGSTS.E.BYPASS.LTC128B.128 [R19+0x28400], desc[UR44][R2.64+0x80], !P5 ;  /* 0x284000800213efae */ /* 0x000fe6000e901d6c */
[----:B------:R-:W-:Y:S01]  /*12040*/  @!P6 SHF.R.U32.HI R7, RZ, 0x3, R7 ;  /* 0x00000003ff07e819 */ /* 0x000fe20000011607 */
[----:B------:R-:W-:Y:S04]  /*12050*/  @!P6 LDGSTS.E.BYPASS.LTC128B.128 [R19+0x2a400], desc[UR44][R2.64+0x100], !P4 ;  /* 0x2a4001000213efae */ /* 0x000fe8000e101d6c */
[----:B------:R-:W-:Y:S04]  /*12060*/  @!P6 LDGSTS.E.BYPASS.LTC128B.128 [R19+0x2c400], desc[UR44][R2.64+0x180], !P3 ;  /* 0x2c4001800213efae */ /* 0x000fe8000d901d6c */
[----:B------:R-:W-:Y:S04]  /*12070*/  @!P6 LDGSTS.E.BYPASS.LTC128B.128 [R19+0x2e400], desc[UR44][R2.64+0x200], !P2 ;  /* 0x2e4002000213efae */ /* 0x000fe8000d101d6c */
[----:B------:R-:W-:Y:S04]  /*12080*/  @!P6 LDGSTS.E.BYPASS.LTC128B.128 [R19+0x30400], desc[UR44][R2.64+0x280], !P1 ;  /* 0x304002800213efae */ /* 0x000fe8000c901d6c */
[----:B------:R-:W-:Y:S01]  /*12090*/  @!P6 LDGSTS.E.BYPASS.LTC128B.128 [R19+0x32400], desc[UR44][R2.64+0x300], P0 ;  /* 0x324003000213efae */ /* 0x000fe20008101d6c */
[----:B------:R-:W-:-:S03]  /*120a0*/  @!P6 ISETP.NE.U32.AND P0, PT, R7, RZ, PT ;  /* 0x000000ff0700e20c */ /* 0x000fc60003f05070 */
[----:B------:R-:W-:Y:S10]  /*120b0*/  SHFL.IDX PT, R7, R6, 0x1, 0x181f ;  /* 0x00381f0006077f89 */ /* 0x000ff400000e0000 */
[----:B------:R0:W-:Y:S01]  /*120c0*/  @!P6 LDGSTS.E.BYPASS.LTC128B.128 [R19+0x34400], desc[UR44][R2.64+0x380], P0 ;  /* 0x344003800213efae */ /* 0x0001e20008101d6c */
[----:B------:R-:W-:-:S03]  /*120d0*/  LOP3.LUT P6, RZ, R16, 0x800000, RZ, 0xc0, !PT ;  /* 0x0080000010ff7812 */ /* 0x000fc600078cc0ff */
[----:B0-----:R-:W0:Y:S10]  /*120e0*/  SHFL.IDX PT, R2, R0, 0x1, 0x181f ;  /* 0x00381f0000027f89 */ /* 0x001e3400000e0000 */
[----:B0-----:R-:W-:-:S05]  /*120f0*/  @!P6 LEA R2, P0, R8, R2, 0x1 ;  /* 0x000000020802e211 */ /* 0x001fca00078008ff */
[----:B------:R-:W-:Y:S01]  /*12100*/  @!P6 IMAD.X R3, RZ, RZ, R7, P0 ;  /* 0x000000ffff03e224 */ /* 0x000fe200000e0607 */
[----:B------:R-:W-:Y:S02]  /*12110*/  LOP3.LUT P0, RZ, R16, 0x800, RZ, 0xc0, !PT ;  /* 0x0000080010ff7812 */ /* 0x000fe4000780c0ff */
[----:B------:R-:W-:-:S04]  /*12120*/  @!P6 LOP3.LUT R7, R4, 0x40, RZ, 0xc0, !PT ;  /* 0x000000400407e812 */ /* 0x000fc800078ec0ff */
[----:B------:R-:W-:-:S07]  /*12130*/  @!P6 SHF.R.U32.HI R7, RZ, 0x2, R7 ;  /* 0x00000002ff07e819 */ /* 0x000fce0000011607 */
        /* <DEDUP_REMOVED lines=11> */
[----:B------:R-:W-:Y:S04]  /*121f0*/  SHFL.IDX PT, R7, R6, 0x2, 0x181f ;  /* 0x00581f0006077f89 */ /* 0x000fe800000e0000 */
[----:B------:R-:W-:Y:S06]  /*12200*/  SHFL.IDX PT, R6, R6, 0x3, 0x181f ;  /* 0x00781f0006067f89 */ /* 0x000fec00000e0000 */
[----:B------:R0:W-:Y:S01]  /*12210*/  @!P6 LDGSTS.E.BYPASS.LTC128B.128 [R19+0x34c00], desc[UR44][R2.64+0x380], P0 ;  /* 0x34c003800213efae */ /* 0x0001e20008101d6c */
[----:B------:R-:W-:-:S03]  /*12220*/  LOP3.LUT P6, RZ, R16, 0x400000, RZ, 0xc0, !PT ;  /* 0x0040000010ff7812 */ /* 0x000fc600078cc0ff */
[----:B0-----:R-:W0:Y:S04]  /*12230*/  SHFL.IDX PT, R2, R0, 0x2, 0x181f ;  /* 0x00581f0000027f89 */ /* 0x001e2800000e0000 */
[----:B------:R-:W1:Y:S06]  /*12240*/  SHFL.IDX PT, R0, R0, 0x3, 0x181f ;  /* 0x00781f0000007f89 */ /* 0x000e6c00000e0000 */
[----:B0-----:R-:W-:-:S05]  /*12250*/  @!P6 LEA R2, P0, R8, R2, 0x1 ;  /* 0x000000020802e211 */ /* 0x001fca00078008ff */
[----:B------:R-:W-:Y:S01]  /*12260*/  @!P6 IMAD.X R3, RZ, RZ, R7, P0 ;  /* 0x000000ffff03e224 */ /* 0x000fe200000e0607 */
[----:B------:R-:W-:Y:S02]  /*12270*/  LOP3.LUT P0, RZ, R16, 0x800, RZ, 0xc0, !PT ;  /* 0x0000080010ff7812 */ /* 0x000fe4000780c0ff */
[----:B------:R-:W-:-:S04]  /*12280*/  @!P6 LOP3.LUT R7, R4, 0x40, RZ, 0xc0, !PT ;  /* 0x000000400407e812 */ /* 0x000fc800078ec0ff */
[----:B------:R-:W-:-:S07]  /*12290*/  @!P6 SHF.R.U32.HI R7, RZ, 0x2, R7 ;  /* 0x00000002ff07e819 */ /* 0x000fce0000011607 */
[----:B------:R0:W-:Y:S01]  /*122a0*/  @!P6 LDGSTS.E.BYPASS.LTC128B.128 [R19+0x27400], desc[UR44][R2.64], !P0 ;  /* 0x274000000213efae */ /* 0x0001e2000c101d6c */
[----:B------:R-:W-:Y:S02]  /*122b0*/  @!P6 ISETP.NE.U32.AND P0, PT, R7, RZ, PT ;  /* 0x000000ff0700e20c */ /* 0x000fe40003f05070 */
[----:B------:R-:W-:Y:S01]  /*122c0*/  @!P6 LOP3.LUT R7, R5, 0x80, RZ, 0xc0, !PT ;  /* 0x000000800507e812 */ /* 0x000fe200078ec0ff */
[----:B------:R0:W-:Y:S03]  /*122d0*/  @!P6 LDGSTS.E.BYPASS.LTC128B.128 [R19+0x29400], desc[UR44][R2.64+0x80], !P5 ;  /* 0x294000800213efae */ /* 0x0001e6000e901d6c */
[----:B------:R-:W-:Y:S01]  /*122e0*/  @!P6 SHF.R.U32.HI R7, RZ, 0x3, R7 ;  /* 0x00000003ff07e819 */ /* 0x000fe20000011607 */
[----:B------:R0:W-:Y:S04]  /*122f0*/  @!P6 LDGSTS.E.BYPASS.LTC128B.128 [R19+0x2b400], desc[UR44][R2.64+0x100], !P4 ;  /* 0x2b4001000213efae */ /* 0x0001e8000e101d6c */
[----:B------:R0:W-:Y:S04]  /*12300*/  @!P6 LDGSTS.E.BYPASS.LTC128B.128 [R19+0x2d400], desc[UR44][R2.64+0x180], !P3 ;  /* 0x2d4001800213efae */ /* 0x0001e8000d901d6c */
[----:B------:R0:W-:Y:S04]  /*12310*/  @!P6 LDGSTS.E.BYPASS.LTC128B.128 [R19+0x2f400], desc[UR44][R2.64+0x200], !P2 ;  /* 0x2f4002000213efae */ /* 0x0001e8000d101d6c */
[----:B------:R0:W-:Y:S04]  /*12320*/  @!P6 LDGSTS.E.BYPASS.LTC128B.128 [R19+0x31400], desc[UR44][R2.64+0x280], !P1 ;  /* 0x314002800213efae */ /* 0x0001e8000c901d6c */
[----:B------:R0:W-:Y:S01]  /*12330*/  @!P6 LDGSTS.E.BYPASS.LTC128B.128 [R19+0x33400], desc[UR44][R2.64+0x300], P0 ;  /* 0x334003000213efae */ /* 0x0001e20008101d6c */
[----:B------:R-:W-:-:S13]  /*12340*/  @!P6 ISETP.NE.U32.AND P0, PT, R7, RZ, PT ;  /* 0x000000ff0700e20c */ /* 0x000fda0003f05070 */
[----:B-1----:R0:W-:Y:S02]  /*12350*/  @!P6 LDGSTS.E.BYPASS.LTC128B.128 [R19+0x35400], desc[UR44][R2.64+0x380], P0 ;  /* 0x354003800213efae */ /* 0x0021e40008101d6c */
.L_x_1169:
[----:B------:R-:W-:Y:S01]  /*12360*/  LOP3.LUT P0, RZ, R16, 0x10000, RZ, 0xc0, !PT ;  /* 0x0001000010ff7812 */ /* 0x000fe2000780c0ff */
[----:B------:R-:W-:-:S12]  /*12370*/  BSSY B0, `(.L_x_1082) ;  /* 0x0000016000007945 */ /* 0x000fd80003800000 */
[----:B------:R-:W-:Y:S05]  /*12380*/  @P0 BRA `(.L_x_1083) ;  /* 0x0000000000500947 */ /* 0x000fea0003800000 */
[----:B------:R-:W-:Y:S02]  /*12390*/  LOP3.LUT R4, R4, 0x40, RZ, 0xc0, !PT ;  /* 0x0000004004047812 */ /* 0x000fe400078ec0ff */
[----:B------:R-:W-:Y:S02]  /*123a0*/  LOP3.LUT P6, RZ, R16, 0x800, RZ, 0xc0, !PT ;  /* 0x0000080010ff7812 */ /* 0x000fe400078cc0ff */
[----:B0-----:R-:W-:Y:S02]  /*123b0*/  LEA R2, P0, R8, R0, 0x1 ;  /* 0x0000000008027211 */ /* 0x001fe400078008ff */
[----:B------:R-:W-:Y:S02]  /*123c0*/  SHF.R.U32.HI R4, RZ, 0x2, R4 ;  /* 0x00000002ff047819 */ /* 0x000fe40000011604 */
[----:B------:R-:W-:Y:S01]  /*123d0*/  LOP3.LUT R5, R5, 0x80, RZ, 0xc0, !PT ;  /* 0x0000008005057812 */ /* 0x000fe200078ec0ff */
[----:B------:R-:W-:Y:S01]  /*123e0*/  IMAD.X R3, RZ, RZ, R6, P0 ;  /* 0x000000ffff037224 */ /* 0x000fe200000e0606 */
[----:B------:R-:W-:-:S02]  /*123f0*/  ISETP.NE.U32.AND P0, PT, R4, RZ, PT ;  /* 0x000000ff0400720c */ /* 0x000fc40003f05070 */
[----:B------:R-:W-:-:S03]  /*12400*/  SHF.R.U32.HI R5, RZ, 0x3, R5 ;  /* 0x00000003ff057819 */ /* 0x000fc60000011605 */
[----:B------:R-:W-:Y:S01]  /*12410*/  @!PT LDS RZ, [RZ] ;  /* 0x00000000fffff984 */ /* 0x000fe20000000800 */
[----:B------:R-:W-:Y:S01]  /*12420*/  @!PT LDS RZ, [RZ] ;  /* 0x00000000fffff984 */ /* 0x000fe20000000800 */
[----:B------:R-:W-:Y:S01]  /*12430*/  @!PT LDS RZ, [RZ] ;  /* 0x00000000fffff984 */ /* 0x000fe20000000800 */
[----:B------:R1:W-:Y:S04]  /*12440*/  LDGSTS.E.BYPASS.LTC128B.128 [R19+0x27c00], desc[UR44][R2.64], !P6 ;  /* 0x27c0000002137fae */ /* 0x0003e8000f101d6c */
        /* <DEDUP_REMOVED lines=8> */
.L_x_1083:
[----:B------:R-:W-:Y:S05]  /*124d0*/  BSYNC B0 ;  /* 0x0000000000007941 */ /* 0x000fea0003800000 */
.L_x_1082:
[----:B------:R-:W-:Y:S01]  /*124e0*/  NOP ;  /* 0x0000000000007918 */ /* 0x000fe20000000000 */
[----:B------:R-:W-:-:S13]  /*124f0*/  PLOP3.LUT P0, PT, PT, PT, PT, 0x80, 0x0 ;  /* 0x000000000000781c */ /* 0x000fda0003f0f070 */
.L_x_1084:
[----:B------:R-:W-:Y:S02]  /*12500*/  PLOP3.LUT P1, PT, P1, P0, PT, 0xa2, 0x0 ;  /* 0x000000000000781c */ /* 0x000fe40000f21472 */
[----:B------:R-:W-:-:S08]  /*12510*/  @P0 R2UR P1, UR4, R17 ;  /* 0x00000000110402ca */ /* 0x000fd00000020000 */
[----:B------:R-:W-:-:S05]  /*12520*/  @P0 PLOP3.LUT P0, PT, P1, PT, PT, 0x80, 0x0 ;  /* 0x000000000000081c */ /* 0x000fca0000f0f070 */
[----:B------:R-:W-:Y:S01]  /*12530*/  @!P1 SYNCS.ARRIVE.TRANS64.RED.A0T1 RZ, [UR4+0x38810], RZ ;  /* 0x038810ffffff99a7 */ /* 0x000fe20008200404 */
[----:B------:R-:W-:Y:S07]  /*12540*/  @!P1 ARRIVES.LDGSTSBAR.64.TRANSCNT [UR4+0x38810] ;  /* 0x03881000ff0099b0 */ /* 0x000fee0008000a84 */
[----:B------:R-:W-:Y:S05]  /*12550*/  @P0 BRA.U.ANY `(.L_x_1084) ;  /* 0xfffffffd00e80947 */ /* 0x000fea000393ffff */
[----:B01----:R-:W2:Y:S02]  /*12560*/  LDL.LU R2, [R1+0x20] ;  /* 0x0000200001027983 */ /* 0x003ea40000300800 */
        /* <DEDUP_REMOVED lines=11> */
.L_x_1170:
[----:B------:R-:W-:Y:S05]  /*12620*/  BSYNC B0 ;  /* 0x0000000000007941 */ /* 0x000fea0003800000 */
.L_x_1085:
[----:B------:R-:W-:-:S05]  /*12630*/  IMAD.U32 R2, RZ, RZ, UR36 ;  /* 0x00000024ff027e24 */ /* 0x000fca000f8e00ff */
[----:B------:R-:W-:-:S13]  /*12640*/  ISETP.NE.AND P0, PT, R2, 0x3, PT ;  /* 0x000000030200780c */ /* 0x000fda0003f05270 */
[----:B------:R-:W-:Y:S05]  /*12650*/  @!P0 BRA `(.L_x_1087) ;  /* 0x0000000000048947 */ /* 0x000fea0003800000 */
[----:B------:R-:W-:Y:S01]  /*12660*/  BPT.TRAP 0x1 ;  /* 0x000000040000795c */ /* 0x000fe20000300000 */
.L_x_1087:
[----:B0-----:R-:W-:Y:S01]  /*12670*/  SHF.L.U32 R0, R23, 0x1f, RZ ;  /* 0x0000001f17007819 */ /* 0x001fe200000006ff */
[----:B------:R-:W-:Y:S03]  /*12680*/  BSSY B0, `(.L_x_1088) ;  /* 0x0000003000007945 */ /* 0x000fe60003800000 */
[----:B------:R-:W0:Y:S02]  /*12690*/  SYNCS.PHASECHK.TRANS64.TRYWAIT P0, [R22+URZ+0x38860], R0 ;  /* 0x03886000160075a7 */ /* 0x000e24000800017f */
[----:B0-----:R-:W-:Y:S05]  /*126a0*/  @!P0 BRA `(.L_x_1089) ;  /* 0x0000004000e08947 */ /* 0x001fea0003800000 */
.L_x_1171:
[----:B------:R-:W-:Y:S05]  /*126b0*/  BSYNC B0 ;  /* 0x0000000000007941 */ /* 0x000fea0003800000 */
.L_x_1088:
[----:B------:R-:W0:Y:S01]  /*126c0*/  LDL.LU R3, [R1+0x18] ;  /* 0x0000180001037983 */ /* 0x000e220000300800 */
[----:B------:R-:W-:Y:S01]  /*126d0*/  ULDC.64 UR4, c[0x0][0x328] ;  /* 0x0000ca0000047ab9 */ /* 0x000fe20000000a00 */
[----:B------:R-:W-:Y:S02]  /*126e0*/  ULDC.64 UR6, c[0x0][0x318] ;  /* 0x0000c60000067ab9 */ /* 0x000fe40000000a00 */
[----:B------:R-:W2:Y:S04]  /*126f0*/  LDL.LU R2, [R1] ;  /* 0x0000000001027983 */ /* 0x000ea80000300800 */
[----:B------:R-:W3:Y:S01]  /*12700*/  LDL.LU R4, [R1+0x1c] ;  /* 0x00001c0001047983 */ /* 0x000ee20000300800 */
[----:B------:R-:W-:Y:S02]  /*12710*/  IMAD R5, R18, 0x8000, R34 ;  /* 0x0000800012057824 */ /* 0x000fe400078e0222 */
[----:B0-----:R-:W-:-:S04]  /*12720*/  IMAD R0, R3, UR4, RZ ;  /* 0x0000000403007c24 */ /* 0x001fc8000f8e02ff */
[C---:B--2---:R-:W-:Y:S02]  /*12730*/  IMAD R0, R2.reuse, UR5, R0 ;  /* 0x0000000502007c24 */ /* 0x044fe4000f8e0200 */
[----:B------:R-:W-:Y:S01]  /*12740*/  IMAD.WIDE.U32 R2, R2, UR4, RZ ;  /* 0x0000000402027c25 */ /* 0x000fe2000f8e00ff */
[----:B------:R-:W-:-:S03]  /*12750*/  ULDC.64 UR4, c[0x0][0x338] ;  /* 0x0000ce0000047ab9 */ /* 0x000fc60000000a00 */
[----:B------:R-:W-:Y:S02]  /*12760*/  IMAD.IADD R3, R3, 0x1, R0 ;  /* 0x0000000103037824 */ /* 0x000fe400078e0200 */
[----:B---3--:R-:W-:Y:S02]  /*12770*/  IMAD R0, R4, UR4, RZ ;  /* 0x0000000404007c24 */ /* 0x008fe4000f8e02ff */
        /* <DEDUP_REMOVED lines=10> */
[----:B------:R-:W0:Y:S01]  /*12820*/  S2R R7, SR_TID.X ;  /* 0x0000000000077919 */ /* 0x000e220000002100 */
[----:B------:R-:W-:Y:S01]  /*12830*/  IMAD R5, R5, 0x2, R17 ;  /* 0x0000000205057824 */ /* 0x000fe200078e0211 */
[C---:B------:R-:W-:Y:S01]  /*12840*/  LOP3.LUT P5, RZ, R30.reuse, 0x2, RZ, 0xc0, !PT ;  /* 0x000000021eff7812 */ /* 0x040fe200078ac0ff */
[----:B------:R-:W1:Y:S01]  /*12850*/  SHFL.IDX PT, R2, R4, RZ, 0x181f ;  /* 0x00181fff04027589 */ /* 0x000e6200000e0000 */
[C---:B------:R-:W-:Y:S02]  /*12860*/  LOP3.LUT P4, RZ, R30.reuse, 0x4, RZ, 0xc0, !PT ;  /* 0x000000041eff7812 */ /* 0x040fe4000788c0ff */
[C---:B------:R-:W-:Y:S01]  /*12870*/  LOP3.LUT P3, RZ, R30.reuse, 0x8, RZ, 0xc0, !PT ;  /* 0x000000081eff7812 */ /* 0x040fe2000786c0ff */
[----:B------:R-:W2:Y:S01]  /*12880*/  SHFL.IDX PT, R3, R6, RZ, 0x181f ;  /* 0x00181fff06037589 */ /* 0x000ea200000e0000 */
[----:B------:R-:W-:Y:S02]  /*12890*/  LOP3.LUT P2, RZ, R30, 0x10, RZ, 0xc0, !PT ;  /* 0x000000101eff7812 */ /* 0x000fe4000784c0ff */
[----:B------:R-:W-:Y:S01]  /*128a0*/  LOP3.LUT R16, R16, 0xffffffbf, RZ, 0xc0, !PT ;  /* 0xffffffbf10107812 */ /* 0x000fe200078ec0ff */
[----:B0-----:R-:W-:-:S05]  /*128b0*/  IMAD.SHL.U32 R7, R7, 0x8, RZ ;  /* 0x0000000807077824 */ /* 0x001fca00078e00ff */
[----:B------:R-:W-:-:S05]  /*128c0*/  LOP3.LUT R7, R7, 0x38, RZ, 0xc0, !PT ;  /* 0x0000003807077812 */ /* 0x000fca00078ec0ff */
[----:B------:R-:W-:Y:S01]  /*128d0*/  IMAD.SHL.U32 R0, R7, 0x2, RZ ;  /* 0x0000000207007824 */ /* 0x000fe200078e00ff */
[----:B------:R-:W-:-:S04]  /*128e0*/  LOP3.LUT R7, R30, 0x1, RZ, 0xc0, !PT ;  /* 0x000000011e077812 */ /* 0x000fc800078ec0ff */
[----:B-1----:R-:W-:Y:S02]  /*128f0*/  IADD3 R2, P0, R2, R0, RZ ;  /* 0x0000000002027210 */ /* 0x002fe40007f1e0ff */
[----:B------:R-:W-:Y:S02]  /*12900*/  ISETP.NE.U32.AND P1, PT, R7, 0x1, PT ;  /* 0x000000010700780c */ /* 0x000fe40003f25070 */
[----:B------:R-:W-:Y:S01]  /*12910*/  PRMT R7, R30, 0x8880, RZ ;  /* 0x000088801e077816 */ /* 0x000fe200000000ff */
[----:B--2---:R-:W-:Y:S01]  /*12920*/  IMAD.X R3, RZ, RZ, R3, P0 ;  /* 0x000000ffff037224 */ /* 0x004fe200000e0603 */
[----:B------:R-:W-:-:S09]  /*12930*/  ISETP.LT.OR P0, PT, R29, 0x1, P1 ;  /* 0x000000011d00780c */ /* 0x000fd20000f01670 */
[----:B------:R-:W-:Y:S02]  /*12940*/  @P1 LOP3.LUT R16, R16, 0x40, RZ, 0xfc, !PT ;  /* 0x0000004010101812 */ /* 0x000fe400078efcff */
[----:B------:R-:W-:Y:S02]  /*12950*/  LOP3.LUT P1, RZ, R30, 0x20, RZ, 0xc0, !PT ;  /* 0x000000201eff7812 */ /* 0x000fe4000782c0ff */
[----:B------:R-:W-:Y:S01]  /*12960*/  @!PT LDS RZ, [RZ] ;  /* 0x00000000fffff984 */ /* 0x000fe20000000800 */
[----:B------:R-:W-:Y:S01]  /*12970*/  LDGSTS.E.BYPASS.LTC128B.128 [R5+0x400], desc[UR44][R2.64], !P0 ;  /* 0x0040000002057fae */ /* 0x000fe2000c101d6c */
[----:B------:R-:W-:Y:S02]  /*12980*/  ISETP.LT.OR P0, PT, R29, 0x1, !P5 ;  /* 0x000000011d00780c */ /* 0x000fe40006f01670 */
[----:B------:R-:W-:-:S11]  /*12990*/  LOP3.LUT R16, R16, 0xffffff7f, RZ, 0xc0, !PT ;  /* 0xffffff7f10107812 */ /* 0x000fd600078ec0ff */
        /* <DEDUP_REMOVED lines=62> */
.L_x_1181:
        /* <DEDUP_REMOVED lines=34> */
.L_x_1091:
        /* <DEDUP_REMOVED lines=11> */
.L_x_1092:
[----:B------:R-:W2:Y:S01]  /*13050*/  LDL.LU R2, [R1+0x14] ;  /* 0x0000140001027983 */ /* 0x000ea20000300800 */
[----:B------:R1:W-:Y:S01]  /*13060*/  SYNCS.ARRIVE.TRANS64.A1T0 RZ, [R22+URZ+0x38850], RZ ;  /* 0x038850ff16ff79a7 */ /* 0x0003e2000810003f */
[----:B------:R-:W-:Y:S01]  /*13070*/  BSSY B0, `(.L_x_1093) ;  /* 0x00000f3000007945 */ /* 0x000fe20003800000 */
[----:B--2---:R-:W-:-:S05]  /*13080*/  VIADD R7, R2, 0xfffffffe ;  /* 0xfffffffe02077836 */ /* 0x004fca0000000000 */
[----:B------:R-:W-:-:S13]  /*13090*/  ISETP.GE.AND P0, PT, R7, R31, PT ;  /* 0x0000001f0700720c */ /* 0x000fda0003f06270 */
[----:B-1----:R-:W-:Y:S05]  /*130a0*/  @!P0 BRA `(.L_x_1094) ;  /* 0x0000000c00bc8947 */ /* 0x002fea0003800000 */
[----:B------:R-:W2:Y:S01]  /*130b0*/  LDL.LU R2, [R1+0x24] ;  /* 0x0000240001027983 */ /* 0x000ea20000300800 */
[----:B------:R-:W-:-:S04]  /*130c0*/  LOP3.LUT R29, R30, 0x80, RZ, 0xc0, !PT ;  /* 0x000000801e1d7812 */ /* 0x000fc800078ec0ff */
[----:B------:R-:W-:Y:S02]  /*130d0*/  SHF.R.U32.HI R29, RZ, 0x3, R29 ;  /* 0x00000003ff1d7819 */ /* 0x000fe4000001161d */
[----:B--2---:R-:W-:-:S04]  /*130e0*/  LOP3.LUT R2, R2, 0x40, RZ, 0xc0, !PT ;  /* 0x0000004002027812 */ /* 0x004fc800078ec0ff */
[----:B------:R-:W-:-:S07]  /*130f0*/  SHF.R.U32.HI R30, RZ, 0x2, R2 ;  /* 0x00000002ff1e7819 */ /* 0x000fce0000011602 */
.L_x_1107:
[----:B-1----:R-:W1:Y:S01]  /*13100*/  S2R R2, SR_TID.X ;  /* 0x0000000000027919 */ /* 0x002e620000002100 */
[----:B--2---:R-:W2:Y:S01]  /*13110*/  LDC R3, c[0x0][0x430] ;  /* 0x00010c00ff037b82 */ /* 0x004ea20000000800 */
[----:B---3--:R-:W-:Y:S01]  /*13120*/  IMAD R6, R7, 0x40, R32 ;  /* 0x0000004007067824 */ /* 0x008fe200078e0220 */
[----:B------:R-:W-:Y:S05]  /*13130*/  YIELD ;  /* 0x0000000000007946 */ /* 0x000fea0003800000 */
[----:B0-----:R-:W0:Y:S01]  /*13140*/  S2R R4, SR_TID.X ;  /* 0x0000000000047919 */ /* 0x001e220000002100 */
[----:B------:R-:W-:Y:S01]  /*13150*/  IMAD.U32 R11, RZ, RZ, UR36 ;  /* 0x00000024ff0b7e24 */ /* 0x000fe2000f8e00ff */
[----:B------:R-:W-:Y:S01]  /*13160*/  ULDC UR4, c[0x0][0x430] ;  /* 0x00010c0000047ab9 */ /* 0x000fe20000000800 */
[----:B------:R-:W-:Y:S01]  /*13170*/  VIADD R18, R18, 0x1 ;  /* 0x0000000112127836 */ /* 0x000fe20000000000 */
[----:B--2---:R-:W-:-:S02]  /*13180*/  ISETP.NE.AND P0, PT, R3, 0x1, PT ;  /* 0x000000010300780c */ /* 0x004fc40003f05270 */
[----:B-1----:R-:W-:-:S04]  /*13190*/  LOP3.LUT R2, R2, 0x7f, RZ, 0xc0, !PT ;  /* 0x0000007f02027812 */ /* 0x002fc800078ec0ff */
[----:B------:R-:W-:-:S07]  /*131a0*/  SHF.R.U32.HI R2, RZ, 0x3, R2 ;  /* 0x00000003ff027819 */ /* 0x000fce0000011602 */
[----:B------:R-:W1:Y:S01]  /*131b0*/  @P0 LDC R3, c[0x0][0x434] ;  /* 0x00010d00ff030b82 */ /* 0x000e620000000800 */
[----:B0-----:R-:W-:-:S05]  /*131c0*/  IMAD.SHL.U32 R4, R4, 0x10, RZ ;  /* 0x0000001004047824 */ /* 0x001fca00078e00ff */
[----:B------:R-:W-:Y:S02]  /*131d0*/  LOP3.LUT R4, R2, 0x70, R4, 0xf8, !PT ;  /* 0x0000007002047812 */ /* 0x000fe400078ef804 */
[----:B------:R-:W0:Y:S02]  /*131e0*/  @P0 LDC R2, c[0x0][0x438] ;  /* 0x00010e00ff020b82 */ /* 0x000e240000000800 */
[C---:B------:R-:W-:Y:S01]  /*131f0*/  ISETP.GT.U32.AND P1, PT, R4.reuse, 0x3f, PT ;  /* 0x0000003f0400780c */ /* 0x040fe20003f24070 */
[----:B------:R-:W-:-:S04]  /*13200*/  IMAD.IADD R6, R4, 0x1, R6 ;  /* 0x0000000104067824 */ /* 0x000fc800078e0206 */
[----:B------:R-:W-:-:S08]  /*13210*/  IMAD.MOV.U32 R10, RZ, RZ, R6 ;  /* 0x000000ffff0a7224 */ /* 0x000fd000078e0006 */
[----:B------:R-:W2:Y:S01]  /*13220*/  @!P1 LDC.64 R4, c[0x0][0x428] ;  /* 0x00010a00ff049b82 */ /* 0x000ea20000000a00 */
[----:B-1----:R-:W-:-:S07]  /*13230*/  @P0 IMAD.HI.U32 R3, R6, R3, RZ ;  /* 0x0000000306030227 */ /* 0x002fce00078e00ff */
[----:B------:R-:W1:Y:S01]  /*13240*/  @!P1 LDC.64 R8, c[0x0][0x418] ;  /* 0x00010600ff089b82 */ /* 0x000e620000000a00 */
[----:B0-----:R-:W-:-:S04]  /*13250*/  @P0 SHF.R.U32.HI R10, RZ, R2, R3 ;  /* 0x00000002ff0a0219 */ /* 0x001fc80000011603 */
[--C-:B------:R-:W-:Y:S01]  /*13260*/  @!P1 SHF.R.S32.HI R3, RZ, 0x1f, R10.reuse ;  /* 0x0000001fff039819 */ /* 0x100fe2000001140a */
[----:B------:R-:W-:-:S04]  /*13270*/  @!P1 IMAD.MOV.U32 R2, RZ, RZ, R10 ;  /* 0x000000ffff029224 */ /* 0x000fc800078e000a */
[----:B--2---:R-:W-:-:S04]  /*13280*/  @!P1 IMAD.WIDE.U32 R2, R28, R4, R2 ;  /* 0x000000041c029225 */ /* 0x004fc800078e0002 */
[----:B------:R-:W-:-:S04]  /*13290*/  @!P1 IMAD R4, R33, R4, RZ ;  /* 0x0000000421049224 */ /* 0x000fc800078e02ff */
[----:B------:R-:W-:Y:S01]  /*132a0*/  @!P1 IMAD R5, R28, R5, R4 ;  /* 0x000000051c059224 */ /* 0x000fe200078e0204 */
[----:B-1----:R-:W-:Y:S01]  /*132b0*/  @!P1 LEA R8, P0, R2, R8, 0x2 ;  /* 0x0000000802089211 */ /* 0x002fe200078010ff */
[----:B------:R-:W-:Y:S02]  /*132c0*/  IMAD.MOV.U32 R4, RZ, RZ, RZ ;  /* 0x000000ffff047224 */ /* 0x000fe400078e00ff */
[----:B------:R-:W-:Y:S02]  /*132d0*/  @!P1 IMAD.IADD R3, R5, 0x1, R3 ;  /* 0x0000000105039824 */ /* 0x000fe400078e0203 */
[----:B------:R-:W-:-:S03]  /*132e0*/  IMAD.MOV R5, RZ, RZ, -R10 ;  /* 0x000000ffff057224 */ /* 0x000fc600078e0a0a */
[----:B------:R-:W-:Y:S01]  /*132f0*/  @!P1 LEA.HI.X R9, R2, R9, R3, 0x2, P0 ;  /* 0x0000000902099211 */ /* 0x000fe200000f1403 */
[----:B------:R-:W-:Y:S01]  /*13300*/  IMAD R5, R5, UR4, R6 ;  /* 0x0000000405057c24 */ /* 0x000fe2000f8e0206 */
[----:B------:R-:W-:-:S03]  /*13310*/  ISETP.NE.AND P0, PT, R18, 0x2, PT ;  /* 0x000000021200780c */ /* 0x000fc60003f05270 */
[----:B------:R0:W5:Y:S01]  /*13320*/  @!P1 LDG.E R4, desc[UR44][R8.64] ;  /* 0x0000002c08049981 */ /* 0x000162000c1e1900 */
[----:B------:R-:W-:Y:S02]  /*13330*/  ISETP.NE.AND P1, PT, R11, 0x3, PT ;  /* 0x000000030b00780c */ /* 0x000fe40003f25270 */
[----:B------:R-:W-:Y:S02]  /*13340*/  SEL R2, RZ, 0x1, P0 ;  /* 0x00000001ff027807 */ /* 0x000fe40000000000 */
[----:B------:R-:W-:Y:S02]  /*13350*/  SEL R18, R18, RZ, P0 ;  /* 0x000000ff12127207 */ /* 0x000fe40000000000 */
[----:B------:R-:W-:Y:S01]  /*13360*/  LOP3.LUT R23, R23, R2, RZ, 0x3c, !PT ;  /* 0x0000000217177212 */ /* 0x000fe200078e3cff */
[----:B------:R-:W-:Y:S02]  /*13370*/  IMAD.MOV.U32 R2, RZ, RZ, R7 ;  /* 0x000000ffff027224 */ /* 0x000fe400078e0007 */
[----:B------:R-:W-:-:S03]  /*13380*/  VIADD R7, R7, 0xffffffff ;  /* 0xffffffff07077836 */ /* 0x000fc60000000000 */
[----:B------:R-:W-:Y:S01]  /*13390*/  ISETP.GT.AND P3, PT, R2, R31, PT ;  /* 0x0000001f0200720c */ /* 0x000fe20003f64270 */
[----:B0-----:R-:W-:-:S12]  /*133a0*/  @!P1 BRA `(.L_x_1095) ;  /* 0x0000000000049947 */ /* 0x001fd80003800000 */
[----:B------:R-:W-:Y:S01]  /*133b0*/  BPT.TRAP 0x1 ;  /* 0x000000040000795c */ /* 0x000fe20000300000 */
.L_x_1095:
[----:B------:R-:W-:Y:S01]  /*133c0*/  IMAD R6, R18, 0x8, R17 ;  /* 0x0000000812067824 */ /* 0x000fe200078e0211 */
[----:B------:R-:W-:Y:S01]  /*133d0*/  SHF.L.U32 R20, R23, 0x1f, RZ ;  /* 0x0000001f17147819 */ /* 0x000fe200000006ff */
[----:B------:R-:W-:Y:S01]  /*133e0*/  BSSY B1, `(.L_x_1096) ;  /* 0x0000004000017945 */ /* 0x000fe20003800000 */
[----:B------:R-:W-:Y:S02]  /*133f0*/  SHF.R.S32.HI R9, RZ, 0x1f, R5 ;  /* 0x0000001fff097819 */ /* 0x000fe40000011405 */
[----:B------:R-:W0:Y:S02]  /*13400*/  SYNCS.PHASECHK.TRANS64.TRYWAIT P0, [R6+URZ+0x38840], R20 ;  /* 0x03884014060075a7 */ /* 0x000e24000800017f */
[----:B0-----:R-:W-:Y:S05]  /*13410*/  @!P0 BRA `(.L_x_1097) ;  /* 0x0000003c00c08947 */ /* 0x001fea0003800000 */
.L_x_1182:
[----:B------:R-:W-:Y:S05]  /*13420*/  BSYNC B1 ;  /* 0x0000000000017941 */ /* 0x000fea0003800000 */
.L_x_1096:
        /* <DEDUP_REMOVED lines=40> */
.L_x_1192:
        /* <DEDUP_REMOVED lines=8> */
.L_x_1099:
        /* <DEDUP_REMOVED lines=11> */
.L_x_1100:
[----:B------:R2:W-:Y:S01]  /*137e0*/  SYNCS.ARRIVE.TRANS64.A1T0 RZ, [R6+URZ+0x38830], RZ ;  /* 0x038830ff06ff79a7 */ /* 0x0005e2000810003f */
[----:B------:R-:W-:Y:S05]  /*137f0*/  @!P2 BRA `(.L_x_1101) ;  /* 0x000000000004a947 */ /* 0x000fea0003800000 */
[----:B------:R-:W-:Y:S01]  /*13800*/  BPT.TRAP 0x1 ;  /* 0x000000040000795c */ /* 0x000fe20000300000 */
.L_x_1101:
[----:B------:R-:W3:Y:S01]  /*13810*/  SYNCS.PHASECHK.TRANS64.TRYWAIT P0, [R6+URZ+0x38860], R20 ;  /* 0x03886014060075a7 */ /* 0x000ee2000800017f */
[----:B------:R-:W-:Y:S04]  /*13820*/  BSSY B1, `(.L_x_1102) ;  /* 0x0000002000017945 */ /* 0x000fe80003800000 */
[----:B---3--:R-:W-:Y:S05]  /*13830*/  @!P0 BRA `(.L_x_1103) ;  /* 0x0000003c00e88947 */ /* 0x008fea0003800000 */
.L_x_1193:
[----:B------:R-:W-:Y:S05]  /*13840*/  BSYNC B1 ;  /* 0x0000000000017941 */ /* 0x000fea0003800000 */
.L_x_1102:
        /* <DEDUP_REMOVED lines=79> */
.L_x_1203:
[----:B------:R-:W-:Y:S02]  /*13d40*/  LOP3.LUT R16, R16, 0xff7fffff, RZ, 0xc0, !PT ;  /* 0xff7fffff10107812 */ /* 0x000fe400078ec0ff */
[----:B-1----:R-:W-:Y:S02]  /*13d50*/  IADD3 R2, P2, R14, R0, RZ ;  /* 0x000000000e027210 */ /* 0x002fe40007f5e0ff */
        /* <DEDUP_REMOVED lines=23> */
.L_x_1105:
        /* <DEDUP_REMOVED lines=11> */
.L_x_1106:
[----:B------:R1:W-:Y:S01]  /*13f80*/  SYNCS.ARRIVE.TRANS64.A1T0 RZ, [R6+URZ+0x38850], RZ ;  /* 0x038850ff06ff79a7 */ /* 0x0003e2000810003f */
[----:B------:R-:W-:Y:S05]  /*13f90*/  @P3 BRA `(.L_x_1107) ;  /* 0xfffffff000583947 */ /* 0x000fea000383ffff */
.L_x_1094:
[----:B------:R-:W-:Y:S05]  /*13fa0*/  BSYNC B0 ;  /* 0x0000000000007941 */ /* 0x000fea0003800000 */
.L_x_1093:
        /* <DEDUP_REMOVED lines=21> */
.L_x_1109:
[----:B------:R-:W-:Y:S05]  /*14100*/  BSYNC B0 ;  /* 0x0000000000007941 */ /* 0x000fea0003800000 */
.L_x_1108:
[----:B------:R-:W-:-:S07]  /*14110*/  SEL R18, R18, RZ, P0 ;  /* 0x000000ff12127207 */ /* 0x000fce0000000000 */
.L_x_1062:
[----:B------:R-:W-:Y:S05]  /*14120*/  BSYNC B7 ;  /* 0x0000000000077941 */ /* 0x000fea0003800000 */
.L_x_1060:
        /* <DEDUP_REMOVED lines=11> */
.L_x_1110:
        /* <DEDUP_REMOVED lines=43> */
.L_x_1213:
[----:B------:R-:W-:Y:S02]  /*14490*/  ULDC UR4, c[0x0][0xd38] ;  /* 0x00034e0000047ab9 */ /* 0x000fe40000000800 */
[----:B------:R-:W-:-:S04]  /*144a0*/  IMAD.U32 R5, RZ, RZ, UR4 ;  /* 0x00000004ff057e24 */ /* 0x000fc8000f8e00ff */
[----:B-1----:R-:W-:-:S04]  /*144b0*/  IMAD R9, R14, R5, RZ ;  /* 0x000000050e097224 */ /* 0x002fc800078e02ff */
[----:B------:R-:W-:-:S05]  /*144c0*/  IMAD.IADD R6, R6, 0x1, R9 ;  /* 0x0000000106067824 */ /* 0x000fca00078e0209 */
[----:B------:R-:W-:-:S13]  /*144d0*/  ISETP.GT.AND P6, PT, R6, R0, PT ;  /* 0x000000000600720c */ /* 0x000fda0003fc4270 */
[----:B------:R-:W-:Y:S05]  /*144e0*/  @P6 BRA `(.L_x_1113) ;  /* 0x0000000000a46947 */ /* 0x000fea0003800000 */
.L_x_1116:
        /* <DEDUP_REMOVED lines=13> */
[----:B-1----:R-:W-:-:S04]  /*145c0*/  @!P6 IMAD.WIDE R2, R9, 0x4, R4 ;  /* 0x000000040902e825 */ /* 0x002fc800078e0204 */
[----:B------:R-:W-:-:S06]  /*145d0*/  IMAD.MOV.U32 R4, RZ, RZ, RZ ;  /* 0x000000ffff047224 */ /* 0x000fcc00078e00ff */
        /* <DEDUP_REMOVED lines=20> */
.L_x_1221:
[----:B------:R-:W-:Y:S02]  /*14720*/  ULDC UR4, c[0x0][0xd38] ;  /* 0x00034e0000047ab9 */ /* 0x000fe40000000800 */
[----:B------:R-:W-:-:S04]  /*14730*/  IMAD.U32 R5, RZ, RZ, UR4 ;  /* 0x00000004ff057e24 */ /* 0x000fc8000f8e00ff */
[----:B-1----:R-:W-:-:S04]  /*14740*/  IMAD R9, R14, R5, RZ ;  /* 0x000000050e097224 */ /* 0x002fc800078e02ff */
[----:B------:R-:W-:-:S05]  /*14750*/  IMAD.IADD R6, R9, 0x1, R6 ;  /* 0x0000000109067824 */ /* 0x000fca00078e0206 */
[----:B------:R-:W-:-:S13]  /*14760*/  ISETP.GT.AND P6, PT, R6, R0, PT ;  /* 0x000000000600720c */ /* 0x000fda0003fc4270 */
[----:B------:R-:W-:Y:S05]  /*14770*/  @!P6 BRA `(.L_x_1116) ;  /* 0xfffffffc005ce947 */ /* 0x000fea000383ffff */
.L_x_1113:
        /* <DEDUP_REMOVED lines=9> */
.L_x_1226:
[----:B------:R-:W-:-:S13]  /*14810*/  ISETP.NE.AND P0, PT, R8, RZ, PT ;  /* 0x000000ff0800720c */ /* 0x000fda0003f05270 */
[----:B------:R-:W-:Y:S05]  /*14820*/  @!P0 BRA `(.L_x_1118) ;  /* 0x0000000000108947 */ /* 0x000fea0003800000 */
[----:B------:R-:W-:Y:S01]  /*14830*/  UMOV UR4, 0xffffffff ;  /* 0xffffffff00047882 */ /* 0x000fe20000000000 */
[----:B------:R-:W-:Y:S02]  /*14840*/  VIADD R12, R6, 0xffffffff ;  /* 0xffffffff060c7836 */ /* 0x000fe40000000000 */
[----:B------:R-:W-:Y:S05]  /*14850*/  BRA.DIV UR4, `(.L_x_1119) ;  /* 0x0000004204207947 */ /* 0x000fea000b800000 */
[----:B------:R4:W0:Y:S02]  /*14860*/  SHFL.IDX PT, R24, R3, R12, 0x1f ;  /* 0x00001f0c03187589 */ /* 0x00082400000e0000 */
.L_x_1118:
        /* <DEDUP_REMOVED lines=58> */
.L_x_1114:
[----:B------:R-:W-:Y:S01]  /*14c10*/  UMOV UR4, URZ ;  /* 0x0000003f00047c82 */ /* 0x000fe20008000000 */
[----:B------:R-:W-:Y:S01]  /*14c20*/  UMOV UR5, URZ ;  /* 0x0000003f00057c82 */ /* 0x000fe20008000000 */
[----:B------:R-:W-:Y:S01]  /*14c30*/  ULDC UR6, c[0x0][0xd3c] ;  /* 0x00034f0000067ab9 */ /* 0x000fe20000000800 */
[----:B------:R-:W-:Y:S02]  /*14c40*/  IMAD.MOV.U32 R24, RZ, RZ, R0 ;  /* 0x000000ffff187224 */ /* 0x000fe400078e0000 */
[----:B------:R-:W-:Y:S02]  /*14c50*/  IMAD.U32 R25, RZ, RZ, UR4 ;  /* 0x00000004ff197e24 */ /* 0x000fe4000f8e00ff */
[----:B------:R-:W-:Y:S02]  /*14c60*/  IMAD.U32 R26, RZ, RZ, UR5 ;  /* 0x00000005ff1a7e24 */ /* 0x000fe4000f8e00ff */
[----:B------:R-:W-:-:S07]  /*14c70*/  IMAD.U32 R27, RZ, RZ, UR6 ;  /* 0x00000006ff1b7e24 */ /* 0x000fce000f8e00ff */
.L_x_1120:
        /* <DEDUP_REMOVED lines=10> */
.L_x_1111:
[----:B------:R-:W-:Y:S02]  /*14d20*/  ULDC UR4, c[0x0][0xd3c] ;  /* 0x00034f0000047ab9 */ /* 0x000fe40000000800 */
[----:B0-----:R-:W-:-:S13]  /*14d30*/  ISETP.GE.AND P0, PT, R27, UR4, PT ;  /* 0x000000041b007c0c */ /* 0x001fda000bf06270 */
[----:B------:R-:W-:Y:S05]  /*14d40*/  @!P0 BRA `(.L_x_1121) ;  /* 0xffffffa800048947 */ /* 0x000fea000383ffff */
[----:B------:R-:W-:Y:S05]  /*14d50*/  BSYNC B8 ;  /* 0x0000000000087941 */ /* 0x000fea0003800000 */
.L_x_1054:
        /* <DEDUP_REMOVED lines=12> */
.L_x_1229:
[----:B------:R-:W-:Y:S05]  /*14e20*/  BSYNC B0 ;  /* 0x0000000000007941 */ /* 0x000fea0003800000 */
.L_x_1122:
[----:B------:R-:W-:-:S03]  /*14e30*/  UMOV UR4, 0xffffffff ;  /* 0xffffffff00047882 */ /* 0x000fc60000000000 */
[----:B------:R-:W-:Y:S05]  /*14e40*/  BRA.DIV UR4, `(.L_x_1124) ;  /* 0x0000003a04e07947 */ /* 0x000fea000b800000 */
[----:B0-----:R-:W0:Y:S02]  /*14e50*/  S2R R0, SR_TID.X ;  /* 0x0000000000007919 */ /* 0x001e240000002100 */
[----:B0-----:R-:W-:-:S04]  /*14e60*/  SHF.R.U32.HI R0, RZ, 0x5, R0 ;  /* 0x00000005ff007819 */ /* 0x001fc80000011600 */
[----:B------:R-:W-:-:S05]  /*14e70*/  LOP3.LUT R0, R0, 0x3, RZ, 0xc0, !PT ;  /* 0x0000000300007812 */ /* 0x000fca00078ec0ff */
[----:B------:R0:W1:Y:S02]  /*14e80*/  SHFL.IDX PT, R14, R0, RZ, 0x1f ;  /* 0x00001fff000e7589 */ /* 0x00006400000e0000 */
.L_x_1232:
[----:B-1----:R-:W-:Y:S01]  /*14e90*/  ISETP.NE.AND P0, PT, R14, RZ, PT ;  /* 0x000000ff0e00720c */ /* 0x002fe20003f05270 */
[----:B------:R-:W-:-:S12]  /*14ea0*/  BSSY B0, `(.L_x_1125) ;  /* 0x0000024000007945 */ /* 0x000fd80003800000 */
[----:B------:R-:W-:Y:S05]  /*14eb0*/  @P0 BRA `(.L_x_1126) ;  /* 0x0000000000880947 */ /* 0x000fea0003800000 */
[----:B------:R-:W-:-:S03]  /*14ec0*/  UMOV UR4, 0xffffffff ;  /* 0xffffffff00047882 */ /* 0x000fc60000000000 */
[----:B------:R-:W-:Y:S05]  /*14ed0*/  BRA.DIV UR4, `(.L_x_1127) ;  /* 0x0000003a04f07947 */ /* 0x000fea000b800000 */
[----:B------:R-:W-:-:S13]  /*14ee0*/  ELECT P6, URZ, PT ;  /* 0x00000000003f782f */ /* 0x000fda00038c0000 */
.L_x_1235:
[----:B------:R-:W-:Y:S05]  /*14ef0*/  @!P6 BRA `(.L_x_1126) ;  /* 0x000000000078e947 */ /* 0x000fea0003800000 */
[----:B------:R-:W-:-:S06]  /*14f00*/  ULOP3.LUT UR4, UR39, 0x2, URZ, 0xfc, !UPT ;  /* 0x0000000227047892 */ /* 0x000fcc000f8efc3f */
[----:B0-----:R-:W-:-:S05]  /*14f10*/  IMAD.U32 R0, RZ, RZ, UR4 ;  /* 0x00000004ff007e24 */ /* 0x001fca000f8e00ff */
[----:B------:R-:W-:-:S13]  /*14f20*/  ISETP.NE.AND P0, PT, R0, 0x3, PT ;  /* 0x000000030000780c */ /* 0x000fda0003f05270 */
[----:B------:R-:W-:Y:S05]  /*14f30*/  @!P0 BRA `(.L_x_1128) ;  /* 0x0000000000048947 */ /* 0x000fea0003800000 */
[----:B------:R-:W-:Y:S01]  /*14f40*/  BPT.TRAP 0x1 ;  /* 0x000000040000795c */ /* 0x000fe20000300000 */
.L_x_1128:
[C---:B------:R-:W-:Y:S01]  /*14f50*/  IMAD R3, R18.reuse, 0x8, R5 ;  /* 0x0000000812037824 */ /* 0x040fe200078e0205 */
[----:B------:R-:W-:Y:S01]  /*14f60*/  SHF.L.U32 R2, R23, 0x1f, RZ ;  /* 0x0000001f17027819 */ /* 0x000fe200000006ff */
[----:B------:R-:W-:-:S03]  /*14f70*/  VIADD R18, R18, 0x1 ;  /* 0x0000000112127836 */ /* 0x000fc60000000000 */
[----:B------:R-:W0:Y:S02]  /*14f80*/  SYNCS.PHASECHK.TRANS64.TRYWAIT P1, [R3+URZ+0x38840], R2 ;  /* 0x03884002030075a7 */ /* 0x000e24000802017f */
[----:B------:R-:W-:-:S04]  /*14f90*/  ISETP.NE.AND P2, PT, R18, 0x2, PT ;  /* 0x000000021200780c */ /* 0x000fc80003f45270 */
[----:B------:R-:W-:Y:S01]  /*14fa0*/  SEL R0, RZ, 0x1, P2 ;  /* 0x00000001ff007807 */ /* 0x000fe20001000000 */
[----:B0-----:R-:W-:Y:S08]  /*14fb0*/  @!P1 BRA `(.L_x_1129) ;  /* 0x0000003800d89947 */ /* 0x001ff00003800000 */
.L_x_1236:
[----:B------:R-:W-:Y:S02]  /*14fc0*/  SEL R18, R18, RZ, P2 ;  /* 0x000000ff12127207 */ /* 0x000fe40001000000 */
[----:B------:R-:W-:Y:S01]  /*14fd0*/  LOP3.LUT R0, R23, R0, RZ, 0x3c, !PT ;  /* 0x0000000017007212 */ /* 0x000fe200078e3cff */
[----:B------:R-:W-:Y:S06]  /*14fe0*/  @!P0 BRA `(.L_x_1130) ;  /* 0x0000000000048947 */ /* 0x000fec0003800000 */
[----:B------:R-:W-:Y:S01]  /*14ff0*/  BPT.TRAP 0x1 ;  /* 0x000000040000795c */ /* 0x000fe20000300000 */
.L_x_1130:
[----:B------:R-:W-:Y:S01]  /*15000*/  IMAD R5, R18, 0x8, R5 ;  /* 0x0000000812057824 */ /* 0x000fe200078e0205 */
[----:B------:R-:W-:-:S04]  /*15010*/  SHF.L.U32 R0, R0, 0x1f, RZ ;  /* 0x0000001f00007819 */ /* 0x000fc800000006ff */
[----:B------:R-:W1:Y:S02]  /*15020*/  SYNCS.PHASECHK.TRANS64.TRYWAIT P1, [R5+URZ+0x38840], R0 ;  /* 0x03884000050075a7 */ /* 0x000e64000802017f */
[----:B-1----:R-:W-:Y:S05]  /*15030*/  @!P1 BRA `(.L_x_1131) ;  /* 0x0000003800cc9947 */ /* 0x002fea0003800000 */
.L_x_1237:
[----:B------:R-:W-:Y:S05]  /*15040*/  @!P0 BRA `(.L_x_1132) ;  /* 0x0000000000048947 */ /* 0x000fea0003800000 */
[----:B------:R-:W-:Y:S01]  /*15050*/  BPT.TRAP 0x1 ;  /* 0x000000040000795c */ /* 0x000fe20000300000 */
.L_x_1132:
[----:B------:R-:W5:Y:S02]  /*15060*/  SYNCS.PHASECHK.TRANS64.TRYWAIT P1, [R3+URZ+0x38860], R2 ;  /* 0x03886002030075a7 */ /* 0x000f64000802017f */
[----:B-----5:R-:W-:Y:S05]  /*15070*/  @!P1 BRA `(.L_x_1133) ;  /* 0x0000003800d09947 */ /* 0x020fea0003800000 */
.L_x_1238:
[----:B------:R-:W-:Y:S05]  /*15080*/  @!P0 BRA `(.L_x_1134) ;  /* 0x0000000000048947 */ /* 0x000fea0003800000 */
[----:B------:R-:W-:Y:S01]  /*15090*/  BPT.TRAP 0x1 ;  /* 0x000000040000795c */ /* 0x000fe20000300000 */
.L_x_1134:
[----:B------:R0:W0:Y:S02]  /*150a0*/  SYNCS.PHASECHK.TRANS64.TRYWAIT P0, [R5+URZ+0x38860], R0 ;  /* 0x03886000050075a7 */ /* 0x000024000800017f */
[----:B0-----:R-:W-:Y:S05]  /*150b0*/  @!P0 NANOSLEEP.SYNCS 0x989680 ;  /* 0x009896800000895d */ /* 0x001fea0003900000 */
[----:B------:R-:W0:Y:S02]  /*150c0*/  @!P0 SYNCS.PHASECHK.TRANS64 P0, [R5+URZ+0x38860], R0 ;  /* 0x03886000050085a7 */ /* 0x000e24000800007f */
[----:B0-----:R-:W-:Y:S05]  /*150d0*/  @!P0 BRA `(.L_x_1134) ;  /* 0xfffffffc00f08947 */ /* 0x001fea000383ffff */
.L_x_1126:
[----:B------:R-:W-:Y:S05]  /*150e0*/  BSYNC B0 ;  /* 0x0000000000007941 */ /* 0x000fea0003800000 */
.L_x_1125:
[----:B------:R-:W-:Y:S05]  /*150f0*/  EXIT ;  /* 0x000000000000794d */ /* 0x000fea0003800000 */
.L_x_1007:
[----:B0-----:R-:W-:-:S04]  /*15100*/  IMAD.U32 R0, RZ, RZ, UR41 ;  /* 0x00000029ff007e24 */ /* 0x001fc8000f8e00ff */
[----:B------:R0:W1:Y:S03]  /*15110*/  SYNCS.PHASECHK.TRANS64.TRYWAIT P1, [R0+URZ+0x38800], R3 ;  /* 0x03880003000075a7 */ /* 0x000066000802017f */
[----:B-1----:R-:W-:Y:S05]  /*15120*/  @!P1 NANOSLEEP.SYNCS 0x989680 ;  /* 0x009896800000995d */ /* 0x002fea0003900000 */
[----:B------:R-:W1:Y:S02]  /*15130*/  @!P1 SYNCS.PHASECHK.TRANS64 P1, [R0+URZ+0x38800], R3 ;  /* 0x03880003000095a7 */ /* 0x000e64000802007f */
[----:B-1----:R-:W-:Y:S05]  /*15140*/  @!P1 BRA `(.L_x_1007) ;  /* 0xfffffffc00ec9947 */ /* 0x002fea000383ffff */
[----:B------:R-:W-:Y:S05]  /*15150*/  BRA `(.L_x_1135) ;  /* 0xfffffeec00047947 */ /* 0x000fea000383ffff */
.L_x_1011:
[----:B--2---:R2:W3:Y:S02]  /*15160*/  SYNCS.PHASECHK.TRANS64.TRYWAIT P1, [R5+URZ+0x38830], R4 ;  /* 0x03883004050075a7 */ /* 0x0044e4000802017f */
[----:B---3--:R-:W-:Y:S05]  /*15170*/  @!P1 NANOSLEEP.SYNCS 0x989680 ;  /* 0x009896800000995d */ /* 0x008fea0003900000 */
[----:B------:R-:W3:Y:S02]  /*15180*/  @!P1 SYNCS.PHASECHK.TRANS64 P1, [R5+URZ+0x38830], R4 ;  /* 0x03883004050095a7 */ /* 0x000ee4000802007f */
[----:B---3--:R-:W-:Y:S05]  /*15190*/  @!P1 BRA `(.L_x_1011) ;  /* 0xfffffffc00f09947 */ /* 0x008fea000383ffff */
[----:B------:R-:W-:Y:S05]  /*151a0*/  BRA `(.L_x_1010) ;  /* 0xfffffeec001c7947 */ /* 0x000fea000383ffff */
.L_x_1012:
[----:B0-----:R-:W-:-:S04]  /*151b0*/  IMAD.U32 R6, RZ, RZ, UR41 ;  /* 0x00000029ff067e24 */ /* 0x001fc8000f8e00ff */
[----:B------:R0:W3:Y:S03]  /*151c0*/  SYNCS.PHASECHK.TRANS64.TRYWAIT P1, [R6+URZ+0x38810], R3 ;  /* 0x03881003060075a7 */ /* 0x0000e6000802017f */
[----:B---3--:R-:W-:Y:S05]  /*151d0*/  @!P1 NANOSLEEP.SYNCS 0x989680 ;  /* 0x009896800000995d */ /* 0x008fea0003900000 */
[----:B------:R-:W3:Y:S02]  /*151e0*/  @!P1 SYNCS.PHASECHK.TRANS64 P1, [R6+URZ+0x38810], R3 ;  /* 0x03881003060095a7 */ /* 0x000ee4000802007f */
[----:B---3--:R-:W-:Y:S05]  /*151f0*/  @!P1 BRA `(.L_x_1012) ;  /* 0xfffffffc00ec9947 */ /* 0x008fea000383ffff */
[----:B------:R-:W-:Y:S05]  /*15200*/  BRA `(.L_x_1136) ;  /* 0xfffffeec00a47947 */ /* 0x000fea000383ffff */
.L_x_1016:
[----:B----4-:R4:W0:Y:S02]  /*15210*/  SYNCS.PHASECHK.TRANS64.TRYWAIT P1, [R5+URZ+0x38850], R4 ;  /* 0x03885004050075a7 */ /* 0x010824000802017f */
[----:B0-----:R-:W-:Y:S05]  /*15220*/  @!P1 NANOSLEEP.SYNCS 0x989680 ;  /* 0x009896800000995d */ /* 0x001fea0003900000 */
[----:B------:R-:W0:Y:S02]  /*15230*/  @!P1 SYNCS.PHASECHK.TRANS64 P1, [R5+URZ+0x38850], R4 ;  /* 0x03885004050095a7 */ /* 0x000e24000802007f */
[----:B0-----:R-:W-:Y:S05]  /*15240*/  @!P1 BRA `(.L_x_1016) ;  /* 0xfffffffc00f09947 */ /* 0x001fea000383ffff */
[----:B------:R-:W-:Y:S05]  /*15250*/  BRA `(.L_x_1015) ;  /* 0xfffffeec00b07947 */ /* 0x000fea000383ffff */
.L_x_1023:
[----:B-1----:R-:W-:-:S04]  /*15260*/  IMAD.U32 R7, RZ, RZ, UR5 ;  /* 0x00000005ff077e24 */ /* 0x002fc8000f8e00ff */
[----:B------:R1:W2:Y:S03]  /*15270*/  SYNCS.PHASECHK.TRANS64.TRYWAIT P2, [R7+URZ+0x38830], R6 ;  /* 0x03883006070075a7 */ /* 0x0002a6000804017f */
[----:B--2---:R-:W-:Y:S05]  /*15280*/  @!P2 NANOSLEEP.SYNCS 0x989680 ;  /* 0x009896800000a95d */ /* 0x004fea0003900000 */
[----:B------:R-:W2:Y:S02]  /*15290*/  @!P2 SYNCS.PHASECHK.TRANS64 P2, [R7+URZ+0x38830], R6 ;  /* 0x038830060700a5a7 */ /* 0x000ea4000804007f */
[----:B--2---:R-:W-:Y:S05]  /*152a0*/  @!P2 BRA `(.L_x_1023) ;  /* 0xfffffffc00eca947 */ /* 0x004fea000383ffff */
[----:B------:R-:W-:Y:S05]  /*152b0*/  BRA `(.L_x_1022) ;  /* 0xffffff14002c7947 */ /* 0x000fea000383ffff */
.L_x_1027:
[----:B-1----:R-:W-:-:S04]  /*152c0*/  IMAD.U32 R7, RZ, RZ, UR5 ;  /* 0x00000005ff077e24 */ /* 0x002fc8000f8e00ff */
[----:B------:R1:W3:Y:S03]  /*152d0*/  SYNCS.PHASECHK.TRANS64.TRYWAIT P2, [R7+URZ+0x38850], R6 ;  /* 0x03885006070075a7 */ /* 0x0002e6000804017f */
[----:B---3--:R-:W-:Y:S05]  /*152e0*/  @!P2 NANOSLEEP.SYNCS 0x989680 ;  /* 0x009896800000a95d */ /* 0x008fea0003900000 */
[----:B------:R-:W3:Y:S02]  /*152f0*/  @!P2 SYNCS.PHASECHK.TRANS64 P2, [R7+URZ+0x38850], R6 ;  /* 0x038850060700a5a7 */ /* 0x000ee4000804007f */
[----:B---3--:R-:W-:Y:S05]  /*15300*/  @!P2 BRA `(.L_x_1027) ;  /* 0xfffffffc00eca947 */ /* 0x008fea000383ffff */
[----:B------:R-:W-:Y:S05]  /*15310*/  BRA `(.L_x_1026) ;  /* 0xffffff14009c7947 */ /* 0x000fea000383ffff */
.L_x_1068:
        /* <DEDUP_REMOVED lines=11> */
.L_x_1138:
[----:B------:R-:W-:Y:S05]  /*153d0*/  BSYNC B0 ;  /* 0x0000000000007941 */ /* 0x000fea0003800000 */
.L_x_1137:
[----:B------:R-:W-:Y:S05]  /*153e0*/  BRA `(.L_x_1139) ;  /* 0xffffffb000347947 */ /* 0x000fea000383ffff */
.L_x_1071:
[----:B0-----:R0:W1:Y:S02]  /*153f0*/  SYNCS.PHASECHK.TRANS64.TRYWAIT P0, [R22+URZ+0x38840], R0 ;  /* 0x03884000160075a7 */ /* 0x001064000800017f */
[----:B-1----:R-:W-:Y:S05]  /*15400*/  @!P0 NANOSLEEP.SYNCS 0x989680 ;  /* 0x009896800000895d */ /* 0x002fea0003900000 */
[----:B------:R-:W1:Y:S02]  /*15410*/  @!P0 SYNCS.PHASECHK.TRANS64 P0, [R22+URZ+0x38840], R0 ;  /* 0x03884000160085a7 */ /* 0x000e64000800007f */
[----:B-1----:R-:W-:Y:S05]  /*15420*/  @!P0 BRA `(.L_x_1071) ;  /* 0xfffffffc00f08947 */ /* 0x002fea000383ffff */
[----:B------:R-:W-:Y:S05]  /*15430*/  BRA `(.L_x_1140) ;  /* 0xffffffb400307947 */ /* 0x000fea000383ffff */
.L_x_1072:
        /* <DEDUP_REMOVED lines=8> */
.L_x_1142:
[----:B------:R-:W-:Y:S05]  /*154c0*/  BSYNC B0 ;  /* 0x0000000000007941 */ /* 0x000fea0003800000 */
.L_x_1141:
        /* <DEDUP_REMOVED lines=9> */
.L_x_1143:
[----:B------:R-:W-:Y:S02]  /*15560*/  IMAD.MOV.U32 R13, RZ, RZ, R5 ;  /* 0x000000ffff0d7224 */ /* 0x000fe400078e0005 */
[----:B------:R-:W-:Y:S02]  /*15570*/  IMAD.MOV.U32 R12, RZ, RZ, 0x1 ;  /* 0x00000001ff0c7424 */ /* 0x000fe400078e00ff */
[----:B------:R-:W-:-:S07]  /*15580*/  IMAD.MOV.U32 R3, RZ, RZ, R14 ;  /* 0x000000ffff037224 */ /* 0x000fce00078e000e */
[----:B------:R-:W-:Y:S05]  /*15590*/  WARPSYNC.COLLECTIVE R15, `(.L_x_1144) ;  /* 0x000000000f087348 */ /* 0x000fea0003c00000 */
[----:B------:R0:W1:Y:S02]  /*155a0*/  SHFL.IDX P6, R14, R13, R12, R11 ;  /* 0x0000000c0d0e7389 */ /* 0x00006400000c000b */
[----:B01----:R-:W-:Y:S01]  /*155b0*/  ENDCOLLECTIVE ;  /* 0x000000000000791b */ /* 0x003fe20003800000 */
.L_x_1144:
        /* <DEDUP_REMOVED lines=15> */
.L_x_1145:
[----:B------:R-:W-:Y:S02]  /*156b0*/  @P0 IMAD R6, R4, 0x2, R17 ;  /* 0x0000000204060824 */ /* 0x000fe400078e0211 */
[----:B------:R-:W-:Y:S02]  /*156c0*/  IMAD.MOV.U32 R13, RZ, RZ, R5 ;  /* 0x000000ffff0d7224 */ /* 0x000fe400078e0005 */
[----:B------:R-:W-:Y:S02]  /*156d0*/  IMAD.MOV.U32 R12, RZ, RZ, 0x2 ;  /* 0x00000002ff0c7424 */ /* 0x000fe400078e00ff */
[----:B------:R-:W-:-:S07]  /*156e0*/  IMAD.MOV.U32 R3, RZ, RZ, R14 ;  /* 0x000000ffff037224 */ /* 0x000fce00078e000e */
[----:B------:R-:W-:Y:S05]  /*156f0*/  WARPSYNC.COLLECTIVE R15, `(.L_x_1146) ;  /* 0x000000000f087348 */ /* 0x000fea0003c00000 */
[----:B------:R0:W1:Y:S02]  /*15700*/  SHFL.IDX P6, R14, R13, R12, R11 ;  /* 0x0000000c0d0e7389 */ /* 0x00006400000c000b */
[----:B01----:R-:W-:Y:S01]  /*15710*/  ENDCOLLECTIVE ;  /* 0x000000000000791b */ /* 0x003fe20003800000 */
.L_x_1146:
        /* <DEDUP_REMOVED lines=15> */
.L_x_1147:
[----:B------:R-:W-:Y:S02]  /*15810*/  @P0 IMAD R6, R4, 0x2, R17 ;  /* 0x0000000204060824 */ /* 0x000fe400078e0211 */
[----:B------:R-:W-:Y:S02]  /*15820*/  IMAD.MOV.U32 R13, RZ, RZ, R5 ;  /* 0x000000ffff0d7224 */ /* 0x000fe400078e0005 */
[----:B------:R-:W-:Y:S02]  /*15830*/  IMAD.MOV.U32 R12, RZ, RZ, 0x3 ;  /* 0x00000003ff0c7424 */ /* 0x000fe400078e00ff */
[----:B------:R-:W-:-:S07]  /*15840*/  IMAD.MOV.U32 R3, RZ, RZ, R14 ;  /* 0x000000ffff037224 */ /* 0x000fce00078e000e */
[----:B------:R-:W-:Y:S05]  /*15850*/  WARPSYNC.COLLECTIVE R15, `(.L_x_1148) ;  /* 0x000000000f087348 */ /* 0x000fea0003c00000 */
[----:B------:R0:W1:Y:S02]  /*15860*/  SHFL.IDX P6, R14, R13, R12, R11 ;  /* 0x0000000c0d0e7389 */ /* 0x00006400000c000b */
[----:B01----:R-:W-:Y:S01]  /*15870*/  ENDCOLLECTIVE ;  /* 0x000000000000791b */ /* 0x003fe20003800000 */
.L_x_1148:
        /* <DEDUP_REMOVED lines=10> */
.L_x_1149:
[----:B------:R-:W-:Y:S01]  /*15920*/  @!PT LDS RZ, [RZ] ;  /* 0x00000000fffff984 */ /* 0x000fe20000000800 */
[----:B------:R-:W-:Y:S01]  /*15930*/  @!PT LDS RZ, [RZ] ;  /* 0x00000000fffff984 */ /* 0x000fe20000000800 */
[----:B------:R-:W-:Y:S01]  /*15940*/  @!PT LDS RZ, [RZ] ;  /* 0x00000000fffff984 */ /* 0x000fe20000000800 */
[----:B------:R0:W-:Y:S01]  /*15950*/  @P0 LDGSTS.E.BYPASS.LTC128B.128 [R6+0x23400], desc[UR44][R2.64], !P2 ;  /* 0x2340000002060fae */ /* 0x0001e2000d101d6c */
[----:B------:R-:W-:Y:S01]  /*15960*/  IMAD.MOV.U32 R0, RZ, RZ, R14 ;  /* 0x000000ffff007224 */ /* 0x000fe200078e000e */
[----:B------:R-:W-:Y:S06]  /*15970*/  BRA `(.L_x_1150) ;  /* 0xffffffb000e47947 */ /* 0x000fec000383ffff */
.L_x_1077:
[----:B------:R-:W-:Y:S01]  /*15980*/  IMAD.MOV.U32 R13, RZ, RZ, R2 ;  /* 0x000000ffff0d7224 */ /* 0x000fe200078e0002 */
[----:B------:R-:W-:Y:S01]  /*15990*/  LOP3.LUT R16, R16, 0xfffffeff, RZ, 0xc0, !PT ;  /* 0xfffffeff10107812 */ /* 0x000fe200078ec0ff */
        /* <DEDUP_REMOVED lines=8> */
.L_x_1151:
[C---:B------:R-:W-:Y:S01]  /*15a20*/  VIADD R6, R25.reuse, 0x10 ;  /* 0x0000001019067836 */ /* 0x040fe20000000000 */
[----:B------:R-:W-:Y:S01]  /*15a30*/  ISETP.GE.AND P2, PT, R25, R3, PT ;  /* 0x000000031900720c */ /* 0x000fe20003f46270 */
[----:B------:R-:W-:-:S12]  /*15a40*/  IMAD.MOV.U32 R13, RZ, RZ, R0 ;  /* 0x000000ffff0d7224 */ /* 0x000fd800078e0000 */
[----:B------:R-:W-:-:S04]  /*15a50*/  @P2 LOP3.LUT R16, R16, 0x100, RZ, 0xfc, !PT ;  /* 0x0000010010102812 */ /* 0x000fc800078efcff */
[----:B------:R-:W-:Y:S01]  /*15a60*/  LOP3.LUT R16, R16, 0xffffff7f, RZ, 0xc0, !PT ;  /* 0xffffff7f10107812 */ /* 0x000fe200078ec0ff */
[----:B------:R-:W-:-:S07]  /*15a70*/  IMAD.MOV.U32 R4, RZ, RZ, R14 ;  /* 0x000000ffff047224 */ /* 0x000fce00078e000e */
[----:B------:R-:W-:Y:S05]  /*15a80*/  WARPSYNC.COLLECTIVE R15, `(.L_x_1152) ;  /* 0x000000000f087348 */ /* 0x000fea0003c00000 */
[----:B------:R0:W1:Y:S02]  /*15a90*/  SHFL.IDX P6, R14, R13, R12, R11 ;  /* 0x0000000c0d0e7389 */ /* 0x00006400000c000b */
[----:B01----:R-:W-:Y:S01]  /*15aa0*/  ENDCOLLECTIVE ;  /* 0x000000000000791b */ /* 0x003fe20003800000 */
.L_x_1152:
[----:B------:R-:W-:Y:S02]  /*15ab0*/  IMAD.MOV.U32 R13, RZ, RZ, R2 ;  /* 0x000000ffff0d7224 */ /* 0x000fe400078e0002 */
[----:B------:R-:W-:Y:S02]  /*15ac0*/  IMAD.MOV.U32 R12, RZ, RZ, 0x1 ;  /* 0x00000001ff0c7424 */ /* 0x000fe400078e00ff */
[----:B------:R-:W-:-:S07]  /*15ad0*/  IMAD.MOV.U32 R5, RZ, RZ, R14 ;  /* 0x000000ffff057224 */ /* 0x000fce00078e000e */
[----:B------:R-:W-:Y:S05]  /*15ae0*/  WARPSYNC.COLLECTIVE R15, `(.L_x_1153) ;  /* 0x000000000f087348 */ /* 0x000fea0003c00000 */
[----:B------:R0:W1:Y:S02]  /*15af0*/  SHFL.IDX P6, R14, R13, R12, R11 ;  /* 0x0000000c0d0e7389 */ /* 0x00006400000c000b */
[----:B01----:R-:W-:Y:S01]  /*15b00*/  ENDCOLLECTIVE ;  /* 0x000000000000791b */ /* 0x003fe20003800000 */
.L_x_1153:
        /* <DEDUP_REMOVED lines=15> */
.L_x_1154:
[----:B------:R-:W-:-:S04]  /*15c00*/  @P2 LOP3.LUT R16, R16, 0x80, RZ, 0xfc, !PT ;  /* 0x0000008010102812 */ /* 0x000fc800078efcff */
[----:B------:R-:W-:Y:S01]  /*15c10*/  LOP3.LUT R16, R16, 0xffffffbf, RZ, 0xc0, !PT ;  /* 0xffffffbf10107812 */ /* 0x000fe200078ec0ff */
[----:B------:R-:W-:Y:S02]  /*15c20*/  IMAD.MOV.U32 R13, RZ, RZ, R2 ;  /* 0x000000ffff0d7224 */ /* 0x000fe400078e0002 */
[----:B------:R-:W-:Y:S02]  /*15c30*/  IMAD.MOV.U32 R12, RZ, RZ, 0x2 ;  /* 0x00000002ff0c7424 */ /* 0x000fe400078e00ff */
[----:B------:R-:W-:-:S07]  /*15c40*/  IMAD.MOV.U32 R5, RZ, RZ, R14 ;  /* 0x000000ffff057224 */ /* 0x000fce00078e000e */
[----:B------:R-:W-:Y:S05]  /*15c50*/  WARPSYNC.COLLECTIVE R15, `(.L_x_1155) ;  /* 0x000000000f087348 */ /* 0x000fea0003c00000 */
[----:B------:R0:W1:Y:S02]  /*15c60*/  SHFL.IDX P6, R14, R13, R12, R11 ;  /* 0x0000000c0d0e7389 */ /* 0x00006400000c000b */
[----:B01----:R-:W-:Y:S01]  /*15c70*/  ENDCOLLECTIVE ;  /* 0x000000000000791b */ /* 0x003fe20003800000 */
.L_x_1155:
        /* <DEDUP_REMOVED lines=16> */
.L_x_1156:
[----:B------:R-:W-:Y:S01]  /*15d80*/  @P2 LOP3.LUT R16, R16, 0x40, RZ, 0xfc, !PT ;  /* 0x0000004010102812 */ /* 0x000fe200078efcff */
[----:B------:R-:W-:Y:S02]  /*15d90*/  IMAD.MOV.U32 R13, RZ, RZ, R2 ;  /* 0x000000ffff0d7224 */ /* 0x000fe400078e0002 */
[----:B------:R-:W-:Y:S02]  /*15da0*/  IMAD.MOV.U32 R12, RZ, RZ, 0x3 ;  /* 0x00000003ff0c7424 */ /* 0x000fe400078e00ff */
[----:B------:R-:W-:-:S07]  /*15db0*/  IMAD.MOV.U32 R5, RZ, RZ, R14 ;  /* 0x000000ffff057224 */ /* 0x000fce00078e000e */
[----:B------:R-:W-:Y:S05]  /*15dc0*/  WARPSYNC.COLLECTIVE R15, `(.L_x_1157) ;  /* 0x000000000f087348 */ /* 0x000fea0003c00000 */
[----:B------:R0:W1:Y:S02]  /*15dd0*/  SHFL.IDX P6, R14, R13, R12, R11 ;  /* 0x0000000c0d0e7389 */ /* 0x00006400000c000b */
[----:B01----:R-:W-:Y:S01]  /*15de0*/  ENDCOLLECTIVE ;  /* 0x000000000000791b */ /* 0x003fe20003800000 */
.L_x_1157:
        /* <DEDUP_REMOVED lines=14> */
.L_x_1158:
[----:B------:R-:W-:Y:S01]  /*15ed0*/  IMAD.MOV.U32 R0, RZ, RZ, R14 ;  /* 0x000000ffff007224 */ /* 0x000fe200078e000e */
[----:B------:R-:W-:Y:S06]  /*15ee0*/  BRA `(.L_x_1159) ;  /* 0xffffffb400ec7947 */ /* 0x000fec000383ffff */
.L_x_1081:
[----:B------:R-:W-:Y:S01]  /*15ef0*/  LOP3.LUT R16, R16, 0xff7fffff, RZ, 0xc0, !PT ;  /* 0xff7fffff10107812 */ /* 0x000fe200078ec0ff */
[----:B------:R-:W-:Y:S01]  /*15f00*/  BSSY B0, `(.L_x_1160) ;  /* 0x000002e000007945 */ /* 0x000fe20003800000 */
[----:B------:R-:W-:Y:S02]  /*15f10*/  IMAD.MOV.U32 R13, RZ, RZ, R6 ;  /* 0x000000ffff0d7224 */ /* 0x000fe400078e0006 */
[----:B------:R-:W-:Y:S01]  /*15f20*/  @P2 LOP3.LUT R16, R16, 0x800000, RZ, 0xfc, !PT ;  /* 0x0080000010102812 */ /* 0x000fe200078efcff */
[----:B------:R-:W-:Y:S02]  /*15f30*/  IMAD.MOV.U32 R12, RZ, RZ, RZ ;  /* 0x000000ffff0c7224 */ /* 0x000fe400078e00ff */
[----:B------:R-:W-:Y:S01]  /*15f40*/  IMAD.MOV.U32 R11, RZ, RZ, 0x181f ;  /* 0x0000181fff0b7424 */ /* 0x000fe200078e00ff */
[----:B------:R-:W-:Y:S01]  /*15f50*/  LOP3.LUT R16, R16, 0xffbfffff, RZ, 0xc0, !PT ;  /* 0xffbfffff10107812 */ /* 0x000fe200078ec0ff */
[----:B------:R-:W-:-:S03]  /*15f60*/  IMAD.MOV.U32 R15, RZ, RZ, -0x1 ;  /* 0xffffffffff0f7424 */ /* 0x000fc600078e00ff */
[----:B------:R-:W-:-:S04]  /*15f70*/  @P1 LOP3.LUT R16, R16, 0x400000, RZ, 0xfc, !PT ;  /* 0x0040000010101812 */ /* 0x000fc800078efcff */
[C---:B------:R-:W-:Y:S02]  /*15f80*/  LOP3.LUT P1, RZ, R16.reuse, 0x100, RZ, 0xc0, !PT ;  /* 0x0000010010ff7812 */ /* 0x040fe4000782c0ff */
[C---:B------:R-:W-:Y:S02]  /*15f90*/  LOP3.LUT P0, RZ, R16.reuse, 0x80, RZ, 0xc0, !PT ;  /* 0x0000008010ff7812 */ /* 0x040fe4000780c0ff */
[C---:B------:R-:W-:Y:S02]  /*15fa0*/  LOP3.LUT P6, RZ, R16.reuse, 0x40, RZ, 0xc0, !PT ;  /* 0x0000004010ff7812 */ /* 0x040fe400078cc0ff */
[----:B------:R-:W-:-:S07]  /*15fb0*/  LOP3.LUT R16, R16, 0xffff7fff, RZ, 0xc0, !PT ;  /* 0xffff7fff10107812 */ /* 0x000fce00078ec0ff */
[----:B------:R-:W-:-:S04]  /*15fc0*/  @!P1 LOP3.LUT R7, R4, 0x40, RZ, 0xc0, !PT ;  /* 0x0000004004079812 */ /* 0x000fc800078ec0ff */
[----:B------:R-:W-:-:S04]  /*15fd0*/  @!P1 SHF.R.U32.HI R7, RZ, 0x2, R7 ;  /* 0x00000002ff079819 */ /* 0x000fc80000011607 */
[----:B------:R-:W-:Y:S02]  /*15fe0*/  @!P1 ISETP.NE.U32.AND P2, PT, R7, RZ, PT ;  /* 0x000000ff0700920c */ /* 0x000fe40003f45070 */
[----:B------:R-:W-:-:S04]  /*15ff0*/  @!P1 LOP3.LUT R7, R5, 0x80, RZ, 0xc0, !PT ;  /* 0x0000008005079812 */ /* 0x000fc800078ec0ff */
[----:B------:R-:W-:-:S04]  /*16000*/  @!P1 SHF.R.U32.HI R7, RZ, 0x3, R7 ;  /* 0x00000003ff079819 */ /* 0x000fc80000011607 */
[----:B------:R-:W-:Y:S02]  /*16010*/  @!P1 ISETP.NE.U32.AND P1, PT, R7, RZ, PT ;  /* 0x000000ff0700920c */ /* 0x000fe40003f25070 */
[----:B------:R-:W-:Y:S02]  /*16020*/  @!P0 LOP3.LUT R7, R4, 0x40, RZ, 0xc0, !PT ;  /* 0x0000004004078812 */ /* 0x000fe400078ec0ff */
[----:B------:R-:W-:Y:S02]  /*16030*/  @P2 LOP3.LUT R16, R16, 0x8000, RZ, 0xfc, !PT ;  /* 0x0000800010102812 */ /* 0x000fe400078efcff */
[----:B------:R-:W-:Y:S02]  /*16040*/  @!P0 SHF.R.U32.HI R7, RZ, 0x2, R7 ;  /* 0x00000002ff078819 */ /* 0x000fe40000011607 */
[C---:B------:R-:W-:Y:S02]  /*16050*/  LOP3.LUT P2, RZ, R16.reuse, 0x800000, RZ, 0xc0, !PT ;  /* 0x0080000010ff7812 */ /* 0x040fe4000784c0ff */
[----:B------:R-:W-:-:S04]  /*16060*/  LOP3.LUT R16, R16, 0xffffbfff, RZ, 0xc0, !PT ;  /* 0xffffbfff10107812 */ /* 0x000fc800078ec0ff */
[----:B------:R-:W-:Y:S02]  /*16070*/  @P1 LOP3.LUT R16, R16, 0x4000, RZ, 0xfc, !PT ;  /* 0x0000400010101812 */ /* 0x000fe400078efcff */
[----:B------:R-:W-:Y:S02]  /*16080*/  @!P0 ISETP.NE.U32.AND P1, PT, R7, RZ, PT ;  /* 0x000000ff0700820c */ /* 0x000fe40003f25070 */
[----:B------:R-:W-:Y:S02]  /*16090*/  @!P0 LOP3.LUT R7, R5, 0x80, RZ, 0xc0, !PT ;  /* 0x0000008005078812 */ /* 0x000fe400078ec0ff */
[----:B------:R-:W-:Y:S02]  /*160a0*/  LOP3.LUT R16, R16, 0xfffbffff, RZ, 0xc0, !PT ;  /* 0xfffbffff10107812 */ /* 0x000fe400078ec0ff */
        /* <DEDUP_REMOVED lines=11> */
[----:B------:R-:W-:-:S07]  /*16160*/  @!P6 SHF.R.U32.HI R7, RZ, 0x3, R7 ;  /* 0x00000003ff07e819 */ /* 0x000fce0000011607 */
[----:B------:R-:W-:Y:S02]  /*16170*/  @P0 LOP3.LUT R16, R16, 0x100000, RZ, 0xfc, !PT ;  /* 0x0010000010100812 */ /* 0x000fe400078efcff */
[----:B------:R-:W-:Y:S02]  /*16180*/  @!P6 ISETP.NE.U32.AND P0, PT, R7, RZ, PT ;  /* 0x000000ff0700e20c */ /* 0x000fe40003f05070 */
[----:B------:R-:W-:-:S11]  /*16190*/  LOP3.LUT R16, R16, 0xfff7ffff, RZ, 0xc0, !PT ;  /* 0xfff7ffff10107812 */ /* 0x000fd600078ec0ff */
[----:B------:R-:W-:-:S07]  /*161a0*/  @P0 LOP3.LUT R16, R16, 0x80000, RZ, 0xfc, !PT ;  /* 0x0008000010100812 */ /* 0x000fce00078efcff */
[----:B------:R-:W-:Y:S05]  /*161b0*/  WARPSYNC.COLLECTIVE R15, `(.L_x_1161) ;  /* 0x000000000f087348 */ /* 0x000fea0003c00000 */
[----:B------:R0:W1:Y:S02]  /*161c0*/  SHFL.IDX P6, R14, R13, R12, R11 ;  /* 0x0000000c0d0e7389 */ /* 0x00006400000c000b */
[----:B01----:R-:W-:Y:S01]  /*161d0*/  ENDCOLLECTIVE ;  /* 0x000000000000791b */ /* 0x003fe20003800000 */
.L_x_1161:
[----:B------:R-:W-:Y:S05]  /*161e0*/  BSYNC B0 ;  /* 0x0000000000007941 */ /* 0x000fea0003800000 */
.L_x_1160:
[----:B------:R-:W-:Y:S01]  /*161f0*/  IMAD.MOV.U32 R13, RZ, RZ, R0 ;  /* 0x000000ffff0d7224 */ /* 0x000fe200078e0000 */
[----:B------:R-:W-:Y:S01]  /*16200*/  LOP3.LUT R16, R16, 0xbfffffff, RZ, 0xc0, !PT ;  /* 0xbfffffff10107812 */ /* 0x000fe200078ec0ff */
[----:B------:R-:W-:Y:S02]  /*16210*/  IMAD.MOV.U32 R12, RZ, RZ, RZ ;  /* 0x000000ffff0c7224 */ /* 0x000fe400078e00ff */
[----:B------:R-:W-:Y:S01]  /*16220*/  IMAD.MOV.U32 R11, RZ, RZ, 0x181f ;  /* 0x0000181fff0b7424 */ /* 0x000fe200078e00ff */
[----:B------:R-:W-:Y:S01]  /*16230*/  @P2 LOP3.LUT R16, R16, 0x40000000, RZ, 0xfc, !PT ;  /* 0x4000000010102812 */ /* 0x000fe200078efcff */
[----:B------:R-:W-:Y:S02]  /*16240*/  IMAD.MOV.U32 R15, RZ, RZ, -0x1 ;  /* 0xffffffffff0f7424 */ /* 0x000fe400078e00ff */
[----:B------:R-:W-:Y:S01]  /*16250*/  IMAD.MOV.U32 R2, RZ, RZ, R14 ;  /* 0x000000ffff027224 */ /* 0x000fe200078e000e */
[----:B------:R-:W-:-:S13]  /*16260*/  LOP3.LUT P2, RZ, R16, 0x100, RZ, 0xc0, !PT ;  /* 0x0000010010ff7812 */ /* 0x000fda000784c0ff */
[----:B------:R-:W-:Y:S05]  /*16270*/  WARPSYNC.COLLECTIVE R15, `(.L_x_1162) ;  /* 0x000000000f087348 */ /* 0x000fea0003c00000 */
[----:B------:R0:W1:Y:S02]  /*16280*/  SHFL.IDX P6, R14, R13, R12, R11 ;  /* 0x0000000c0d0e7389 */ /* 0x00006400000c000b */
[----:B01----:R-:W-:Y:S01]  /*16290*/  ENDCOLLECTIVE ;  /* 0x000000000000791b */ /* 0x003fe20003800000 */
.L_x_1162:
[----:B------:R-:W-:-:S04]  /*162a0*/  LOP3.LUT R16, R16, 0xdfffffff, RZ, 0xc0, !PT ;  /* 0xdfffffff10107812 */ /* 0x000fc800078ec0ff */
[----:B------:R-:W-:-:S04]  /*162b0*/  @P1 LOP3.LUT R16, R16, 0x20000000, RZ, 0xfc, !PT ;  /* 0x2000000010101812 */ /* 0x000fc800078efcff */
[C---:B------:R-:W-:Y:S01]  /*162c0*/  LOP3.LUT P1, RZ, R16.reuse, 0x800, RZ, 0xc0, !PT ;  /* 0x0000080010ff7812 */ /* 0x040fe2000782c0ff */
[----:B------:R-:W-:Y:S02]  /*162d0*/  IMAD.MOV.U32 R13, RZ, RZ, R6 ;  /* 0x000000ffff0d7224 */ /* 0x000fe400078e0006 */
[----:B------:R-:W-:Y:S01]  /*162e0*/  IMAD.MOV.U32 R12, RZ, RZ, 0x1 ;  /* 0x00000001ff0c7424 */ /* 0x000fe200078e00ff */
[C---:B------:R-:W-:Y:S01]  /*162f0*/  LOP3.LUT P6, RZ, R16.reuse, 0x4000, RZ, 0xc0, !PT ;  /* 0x0000400010ff7812 */ /* 0x040fe200078cc0ff */
[----:B------:R-:W-:Y:S01]  /*16300*/  IMAD.MOV.U32 R3, RZ, RZ, R14 ;  /* 0x000000ffff037224 */ /* 0x000fe200078e000e */
[----:B------:R-:W-:-:S04]  /*16310*/  LOP3.LUT R16, R16, 0xefffffff, RZ, 0xc0, !PT ;  /* 0xefffffff10107812 */ /* 0x000fc800078ec0ff */
[----:B------:R-:W-:-:S05]  /*16320*/  @!P2 LEA R3, P0, R8, R3, 0x1 ;  /* 0x000000030803a211 */ /* 0x000fca00078008ff */
[----:B------:R-:W-:Y:S02]  /*16330*/  @!P2 IMAD.X R2, RZ, RZ, R2, P0 ;  /* 0x000000ffff02a224 */ /* 0x000fe400000e0602 */
[----:B------:R-:W-:-:S04]  /*16340*/  @P6 LOP3.LUT R16, R16, 0x10000000, RZ, 0xfc, !PT ;  /* 0x1000000010106812 */ /* 0x000fc800078efcff */
[C---:B------:R-:W-:Y:S02]  /*16350*/  LOP3.LUT P0, RZ, R16.reuse, 0x100, RZ, 0xc0, !PT ;  /* 0x0000010010ff7812 */ /* 0x040fe4000780c0ff */
[C---:B------:R-:W-:Y:S02]  /*16360*/  LOP3.LUT P6, RZ, R16.reuse, 0x8000, RZ, 0xc0, !PT ;  /* 0x0000800010ff7812 */ /* 0x040fe400078cc0ff */
[----:B------:R-:W-:-:S09]  /*16370*/  LOP3.LUT P2, RZ, R16, 0x40000000, RZ, 0xc0, !PT ;  /* 0x4000000010ff7812 */ /* 0x000fd2000784c0ff */
[----:B------:R-:W-:-:S04]  /*16380*/  @!P0 LOP3.LUT R3, R3, R2, RZ, 0x3c, !PT ;  /* 0x0000000203038212 */ /* 0x000fc800078e3cff */
[----:B------:R-:W-:-:S04]  /*16390*/  @!P0 LOP3.LUT R2, R3, R2, RZ, 0x3c, !PT ;  /* 0x0000000203028212 */ /* 0x000fc800078e3cff */
[----:B------:R-:W-:-:S05]  /*163a0*/  @!P0 LOP3.LUT R3, R3, R2, RZ, 0x3c, !PT ;  /* 0x0000000203038212 */ /* 0x000fca00078e3cff */
[----:B------:R-:W-:Y:S01]  /*163b0*/  @!PT LDS RZ, [RZ] ;  /* 0x00000000fffff984 */ /* 0x000fe20000000800 */
[----:B------:R-:W-:Y:S01]  /*163c0*/  @!PT LDS RZ, [RZ] ;  /* 0x00000000fffff984 */ /* 0x000fe20000000800 */
[----:B------:R-:W-:Y:S01]  /*163d0*/  @!PT LDS RZ, [RZ] ;  /* 0x00000000fffff984 */ /* 0x000fe20000000800 */
[----:B------:R0:W-:Y:S01]  /*163e0*/  @!P0 LDGSTS.E.BYPASS.LTC128B.128 [R19+0x26400], desc[UR44][R2.64], !P1 ;  /* 0x2640000002138fae */ /* 0x0001e2000c901d6c */
[C---:B------:R-:W-:Y:S02]  /*163f0*/  LOP3.LUT P1, RZ, R16.reuse, 0x20000000, RZ, 0xc0, !PT ;  /* 0x2000000010ff7812 */ /* 0x040fe4000782c0ff */
[----:B------:R-:W-:Y:S01]  /*16400*/  LOP3.LUT R16, R16, 0xfbffffff, RZ, 0xc0, !PT ;  /* 0xfbffffff10107812 */ /* 0x000fe200078ec0ff */
[----:B------:R0:W-:Y:S03]  /*16410*/  @!P0 LDGSTS.E.BYPASS.LTC128B.128 [R19+0x28400], desc[UR44][R2.64+0x80], !P5 ;  /* 0x2840008002138fae */ /* 0x0001e6000e901d6c */
[----:B------:R-:W-:Y:S01]  /*16420*/  @P5 LOP3.LUT R16, R16, 0x4000000, RZ, 0xfc, !PT ;  /* 0x0400000010105812 */ /* 0x000fe200078efcff */
[----:B------:R0:W-:Y:S03]  /*16430*/  @!P0 LDGSTS.E.BYPASS.LTC128B.128 [R19+0x2a400], desc[UR44][R2.64+0x100], !P4 ;  /* 0x2a40010002138fae */ /* 0x0001e6000e101d6c */
[C---:B------:R-:W-:Y:S01]  /*16440*/  LOP3.LUT P5, RZ, R16.reuse, 0x800, RZ, 0xc0, !PT ;  /* 0x0000080010ff7812 */ /* 0x040fe200078ac0ff */
[----:B------:R0:W-:Y:S01]  /*16450*/  @!P0 LDGSTS.E.BYPASS.LTC128B.128 [R19+0x2c400], desc[UR44][R2.64+0x180], !P3 ;  /* 0x2c40018002138fae */ /* 0x0001e2000d901d6c */
[----:B------:R-:W-:-:S03]  /*16460*/  LOP3.LUT R16, R16, 0xf7ffffff, RZ, 0xc0, !PT ;  /* 0xf7ffffff10107812 */ /* 0x000fc600078ec0ff */
[----:B------:R0:W-:Y:S04]  /*16470*/  @!P0 LDGSTS.E.BYPASS.LTC128B.128 [R19+0x2e400], desc[UR44][R2.64+0x200], !P2 ;  /* 0x2e40020002138fae */ /* 0x0001e8000d101d6c */
[----:B------:R0:W-:Y:S04]  /*16480*/  @!P0 LDGSTS.E.BYPASS.LTC128B.128 [R19+0x30400], desc[UR44][R2.64+0x280], !P1 ;  /* 0x3040028002138fae */ /* 0x0001e8000c901d6c */
[----:B------:R-:W-:Y:S01]  /*16490*/  @P5 LOP3.LUT R16, R16, 0x8000000, RZ, 0xfc, !PT ;  /* 0x0800000010105812 */ /* 0x000fe200078efcff */
[----:B------:R0:W-:Y:S03]  /*164a0*/  @!P0 LDGSTS.E.BYPASS.LTC128B.128 [R19+0x32400], desc[UR44][R2.64+0x300], P6 ;  /* 0x3240030002138fae */ /* 0x0001e6000b101d6c */
[----:B------:R-:W-:-:S02]  /*164b0*/  LOP3.LUT P6, RZ, R16, 0x10000000, RZ, 0xc0, !PT ;  /* 0x1000000010ff7812 */ /* 0x000fc400078cc0ff */
[----:B------:R-:W-:-:S11]  /*164c0*/  LOP3.LUT P5, RZ, R16, 0x80, RZ, 0xc0, !PT ;  /* 0x0000008010ff7812 */ /* 0x000fd600078ac0ff */
[----:B------:R0:W-:Y:S02]  /*164d0*/  @!P0 LDGSTS.E.BYPASS.LTC128B.128 [R19+0x34400], desc[UR44][R2.64+0x380], P6 ;  /* 0x3440038002138fae */ /* 0x0001e4000b101d6c */
[----:B0-----:R-:W-:Y:S05]  /*164e0*/  WARPSYNC.COLLECTIVE R15, `(.L_x_1163) ;  /* 0x000000000f087348 */ /* 0x001fea0003c00000 */
[----:B------:R1:W2:Y:S02]  /*164f0*/  SHFL.IDX P6, R14, R13, R12, R11 ;  /* 0x0000000c0d0e7389 */ /* 0x0002a400000c000b */
[----:B012---:R-:W-:Y:S01]  /*16500*/  ENDCOLLECTIVE ;  /* 0x000000000000791b */ /* 0x007fe20003800000 */
.L_x_1163:
[----:B------:R-:W-:Y:S02]  /*16510*/  IMAD.MOV.U32 R13, RZ, RZ, R0 ;  /* 0x000000ffff0d7224 */ /* 0x000fe400078e0000 */
[----:B------:R-:W-:-:S07]  /*16520*/  IMAD.MOV.U32 R7, RZ, RZ, R14 ;  /* 0x000000ffff077224 */ /* 0x000fce00078e000e */
[----:B------:R-:W-:Y:S05]  /*16530*/  WARPSYNC.COLLECTIVE R15, `(.L_x_1164) ;  /* 0x000000000f087348 */ /* 0x000fea0003c00000 */
[----:B------:R0:W1:Y:S02]  /*16540*/  SHFL.IDX P6, R14, R13, R12, R11 ;  /* 0x0000000c0d0e7389 */ /* 0x00006400000c000b */
[----:B01----:R-:W-:Y:S01]  /*16550*/  ENDCOLLECTIVE ;  /* 0x000000000000791b */ /* 0x003fe20003800000 */
.L_x_1164:
        /* <DEDUP_REMOVED lines=10> */
[----:B------:R-:W-:-:S11]  /*16600*/  LOP3.LUT P6, RZ, R16, 0x40000, RZ, 0xc0, !PT ;  /* 0x0004000010ff7812 */ /* 0x000fd600078cc0ff */
[----:B------:R-:W-:Y:S01]  /*16610*/  @!PT LDS RZ, [RZ] ;  /* 0x00000000fffff984 */ /* 0x000fe20000000800 */
[----:B------:R-:W-:Y:S01]  /*16620*/  @!PT LDS RZ, [RZ] ;  /* 0x00000000fffff984 */ /* 0x000fe20000000800 */
[----:B------:R-:W-:Y:S01]  /*16630*/  @!PT LDS RZ, [RZ] ;  /* 0x00000000fffff984 */ /* 0x000fe20000000800 */
[----:B------:R0:W-:Y:S01]  /*16640*/  @!P0 LDGSTS.E.BYPASS.LTC128B.128 [R19+0x26c00], desc[UR44][R2.64], !P5 ;  /* 0x26c0000002138fae */ /* 0x0001e2000e901d6c */
[C---:B------:R-:W-:Y:S02]  /*16650*/  LOP3.LUT P5, RZ, R16.reuse, 0x4000000, RZ, 0xc0, !PT ;  /* 0x0400000010ff7812 */ /* 0x040fe400078ac0ff */
[----:B------:R-:W-:-:S11]  /*16660*/  LOP3.LUT R16, R16, 0xff7fffff, RZ, 0xc0, !PT ;  /* 0xff7fffff10107812 */ /* 0x000fd600078ec0ff */
        /* <DEDUP_REMOVED lines=8> */
[----:B------:R0:W-:Y:S03]  /*166f0*/  @!P0 LDGSTS.E.BYPASS.LTC128B.128 [R19+0x30c00], desc[UR44][R2.64+0x280], !P1 ;  /* 0x30c0028002138fae */ /* 0x0001e6000c901d6c */
[C---:B------:R-:W-:Y:S01]  /*16700*/  LOP3.LUT P5, RZ, R16.reuse, 0x40, RZ, 0xc0, !PT ;  /* 0x0000004010ff7812 */ /* 0x040fe200078ac0ff */
[----:B------:R0:W-:Y:S01]  /*16710*/  @!P0 LDGSTS.E.BYPASS.LTC128B.128 [R19+0x32c00], desc[UR44][R2.64+0x300], P6 ;  /* 0x32c0030002138fae */ /* 0x0001e2000b101d6c */
[----:B------:R-:W-:-:S13]  /*16720*/  LOP3.LUT P6, RZ, R16, 0x2000000, RZ, 0xc0, !PT ;  /* 0x0200000010ff7812 */ /* 0x000fda00078cc0ff */
[----:B------:R0:W-:Y:S02]  /*16730*/  @!P0 LDGSTS.E.BYPASS.LTC128B.128 [R19+0x34c00], desc[UR44][R2.64+0x380], P6 ;  /* 0x34c0038002138fae */ /* 0x0001e4000b101d6c */
[----:B0-----:R-:W-:Y:S05]  /*16740*/  WARPSYNC.COLLECTIVE R15, `(.L_x_1165) ;  /* 0x000000000f087348 */ /* 0x001fea0003c00000 */
[----:B------:R1:W2:Y:S02]  /*16750*/  SHFL.IDX P6, R14, R13, R12, R11 ;  /* 0x0000000c0d0e7389 */ /* 0x0002a400000c000b */
[----:B012---:R-:W-:Y:S01]  /*16760*/  ENDCOLLECTIVE ;  /* 0x000000000000791b */ /* 0x007fe20003800000 */
.L_x_1165:
[----:B------:R-:W-:Y:S02]  /*16770*/  IMAD.MOV.U32 R13, RZ, RZ, R0 ;  /* 0x000000ffff0d7224 */ /* 0x000fe400078e0000 */
[----:B------:R-:W-:-:S07]  /*16780*/  IMAD.MOV.U32 R7, RZ, RZ, R14 ;  /* 0x000000ffff077224 */ /* 0x000fce00078e000e */
[----:B------:R-:W-:Y:S05]  /*16790*/  WARPSYNC.COLLECTIVE R15, `(.L_x_1166) ;  /* 0x000000000f087348 */ /* 0x000fea0003c00000 */
[----:B------:R0:W1:Y:S02]  /*167a0*/  SHFL.IDX P6, R14, R13, R12, R11 ;  /* 0x0000000c0d0e7389 */ /* 0x00006400000c000b */
[----:B01----:R-:W-:Y:S01]  /*167b0*/  ENDCOLLECTIVE ;  /* 0x000000000000791b */ /* 0x003fe20003800000 */
.L_x_1166:
        /* <DEDUP_REMOVED lines=15> */
[----:B------:R-:W-:-:S13]  /*168b0*/  LOP3.LUT P5, RZ, R16, 0x800000, RZ, 0xc0, !PT ;  /* 0x0080000010ff7812 */ /* 0x000fda00078ac0ff */
[----:B------:R0:W-:Y:S04]  /*168c0*/  @!P0 LDGSTS.E.BYPASS.LTC128B.128 [R19+0x29400], desc[UR44][R2.64+0x80], !P5 ;  /* 0x2940008002138fae */ /* 0x0001e8000e901d6c */
[----:B------:R0:W-:Y:S04]  /*168d0*/  @!P0 LDGSTS.E.BYPASS.LTC128B.128 [R19+0x2b400], desc[UR44][R2.64+0x100], !P4 ;  /* 0x2b40010002138fae */ /* 0x0001e8000e101d6c */
[----:B------:R0:W-:Y:S04]  /*168e0*/  @!P0 LDGSTS.E.BYPASS.LTC128B.128 [R19+0x2d400], desc[UR44][R2.64+0x180], !P3 ;  /* 0x2d40018002138fae */ /* 0x0001e8000d901d6c */
[----:B------:R0:W-:Y:S04]  /*168f0*/  @!P0 LDGSTS.E.BYPASS.LTC128B.128 [R19+0x2f400], desc[UR44][R2.64+0x200], !P2 ;  /* 0x2f40020002138fae */ /* 0x0001e8000d101d6c */
[----:B------:R0:W-:Y:S04]  /*16900*/  @!P0 LDGSTS.E.BYPASS.LTC128B.128 [R19+0x31400], desc[UR44][R2.64+0x280], !P1 ;  /* 0x3140028002138fae */ /* 0x0001e8000c901d6c */
[----:B------:R0:W-:Y:S01]  /*16910*/  @!P0 LDGSTS.E.BYPASS.LTC128B.128 [R19+0x33400], desc[UR44][R2.64+0x300], P6 ;  /* 0x3340030002138fae */ /* 0x0001e2000b101d6c */
[----:B------:R-:W-:-:S13]  /*16920*/  LOP3.LUT P6, RZ, R16, 0x400000, RZ, 0xc0, !PT ;  /* 0x0040000010ff7812 */ /* 0x000fda00078cc0ff */
[----:B------:R0:W-:Y:S02]  /*16930*/  @!P0 LDGSTS.E.BYPASS.LTC128B.128 [R19+0x35400], desc[UR44][R2.64+0x380], P6 ;  /* 0x3540038002138fae */ /* 0x0001e4000b101d6c */
[----:B0-----:R-:W-:Y:S05]  /*16940*/  WARPSYNC.COLLECTIVE R15, `(.L_x_1167) ;  /* 0x000000000f087348 */ /* 0x001fea0003c00000 */
[----:B------:R1:W2:Y:S02]  /*16950*/  SHFL.IDX P6, R14, R13, R12, R11 ;  /* 0x0000000c0d0e7389 */ /* 0x0002a400000c000b */
[----:B012---:R-:W-:Y:S01]  /*16960*/  ENDCOLLECTIVE ;  /* 0x000000000000791b */ /* 0x007fe20003800000 */
.L_x_1167:
[----:B------:R-:W-:Y:S02]  /*16970*/  IMAD.MOV.U32 R13, RZ, RZ, R0 ;  /* 0x000000ffff0d7224 */ /* 0x000fe400078e0000 */
[----:B------:R-:W-:-:S07]  /*16980*/  IMAD.MOV.U32 R6, RZ, RZ, R14 ;  /* 0x000000ffff067224 */ /* 0x000fce00078e000e */
[----:B------:R-:W-:Y:S05]  /*16990*/  WARPSYNC.COLLECTIVE R15, `(.L_x_1168) ;  /* 0x000000000f087348 */ /* 0x000fea0003c00000 */
[----:B------:R0:W1:Y:S02]  /*169a0*/  SHFL.IDX P6, R14, R13, R12, R11 ;  /* 0x0000000c0d0e7389 */ /* 0x00006400000c000b */
[----:B01----:R-:W-:Y:S01]  /*169b0*/  ENDCOLLECTIVE ;  /* 0x000000000000791b */ /* 0x003fe20003800000 */
.L_x_1168:
[----:B------:R-:W-:Y:S01]  /*169c0*/  IMAD.MOV.U32 R0, RZ, RZ, R14 ;  /* 0x000000ffff007224 */ /* 0x000fe200078e000e */
[----:B------:R-:W-:Y:S06]  /*169d0*/  BRA `(.L_x_1169) ;  /* 0xffffffb800607947 */ /* 0x000fec000383ffff */
.L_x_1086:
[----:B0-----:R0:W1:Y:S02]  /*169e0*/  SYNCS.PHASECHK.TRANS64.TRYWAIT P0, [R17+URZ+0x38820], R0 ;  /* 0x03882000110075a7 */ /* 0x001064000800017f */
[----:B-1----:R-:W-:Y:S05]  /*169f0*/  @!P0 NANOSLEEP.SYNCS 0x989680 ;  /* 0x009896800000895d */ /* 0x002fea0003900000 */
[----:B------:R-:W1:Y:S02]  /*16a00*/  @!P0 SYNCS.PHASECHK.TRANS64 P0, [R17+URZ+0x38820], R0 ;  /* 0x03882000110085a7 */ /* 0x000e64000800007f */
[----:B-1----:R-:W-:Y:S05]  /*16a10*/  @!P0 BRA `(.L_x_1086) ;  /* 0xfffffffc00f08947 */ /* 0x002fea000383ffff */
[----:B------:R-:W-:Y:S05]  /*16a20*/  BRA `(.L_x_1170) ;  /* 0xffffffb800fc7947 */ /* 0x000fea000383ffff */
.L_x_1089:
[----:B0-----:R0:W1:Y:S02]  /*16a30*/  SYNCS.PHASECHK.TRANS64.TRYWAIT P0, [R22+URZ+0x38860], R0 ;  /* 0x03886000160075a7 */ /* 0x001064000800017f */
[----:B-1----:R-:W-:Y:S05]  /*16a40*/  @!P0 NANOSLEEP.SYNCS 0x989680 ;  /* 0x009896800000895d */ /* 0x002fea0003900000 */
[----:B------:R-:W1:Y:S02]  /*16a50*/  @!P0 SYNCS.PHASECHK.TRANS64 P0, [R22+URZ+0x38860], R0 ;  /* 0x03886000160085a7 */ /* 0x000e64000800007f */
[----:B-1----:R-:W-:Y:S05]  /*16a60*/  @!P0 BRA `(.L_x_1089) ;  /* 0xfffffffc00f08947 */ /* 0x002fea000383ffff */
[----:B------:R-:W-:Y:S05]  /*16a70*/  BRA `(.L_x_1171) ;  /* 0xffffffbc000c7947 */ /* 0x000fea000383ffff */
.L_x_1090:
        /* <DEDUP_REMOVED lines=8> */
.L_x_1173:
[----:B------:R-:W-:Y:S05]  /*16b00*/  BSYNC B0 ;  /* 0x0000000000007941 */ /* 0x000fea0003800000 */
.L_x_1172:
[----:B------:R-:W0:Y:S01]  /*16b10*/  S2R R7, SR_TID.X ;  /* 0x0000000000077919 */ /* 0x000e220000002100 */
[----:B------:R-:W-:Y:S01]  /*16b20*/  IMAD.MOV.U32 R13, RZ, RZ, R4 ;  /* 0x000000ffff0d7224 */ /* 0x000fe200078e0004 */
[C---:B------:R-:W-:Y:S01]  /*16b30*/  LOP3.LUT P5, RZ, R30.reuse, 0x2, RZ, 0xc0, !PT ;  /* 0x000000021eff7812 */ /* 0x040fe200078ac0ff */
[----:B------:R-:W-:Y:S01]  /*16b40*/  IMAD.MOV.U32 R12, RZ, RZ, RZ ;  /* 0x000000ffff0c7224 */ /* 0x000fe200078e00ff */
[C---:B------:R-:W-:Y:S01]  /*16b50*/  LOP3.LUT P4, RZ, R30.reuse, 0x4, RZ, 0xc0, !PT ;  /* 0x000000041eff7812 */ /* 0x040fe2000788c0ff */
[----:B------:R-:W-:Y:S01]  /*16b60*/  IMAD.MOV.U32 R11, RZ, RZ, 0x181f ;  /* 0x0000181fff0b7424 */ /* 0x000fe200078e00ff */
[C---:B------:R-:W-:Y:S01]  /*16b70*/  LOP3.LUT P3, RZ, R30.reuse, 0x8, RZ, 0xc0, !PT ;  /* 0x000000081eff7812 */ /* 0x040fe2000786c0ff */
[----:B------:R-:W-:Y:S01]  /*16b80*/  IMAD.MOV.U32 R15, RZ, RZ, -0x1 ;  /* 0xffffffffff0f7424 */ /* 0x000fe200078e00ff */
[----:B------:R-:W-:Y:S01]  /*16b90*/  LOP3.LUT P2, RZ, R30, 0x10, RZ, 0xc0, !PT ;  /* 0x000000101eff7812 */ /* 0x000fe2000784c0ff */
[----:B------:R-:W-:Y:S01]  /*16ba0*/  IMAD.MOV.U32 R3, RZ, RZ, R14 ;  /* 0x000000ffff037224 */ /* 0x000fe200078e000e */
[----:B------:R-:W-:Y:S01]  /*16bb0*/  LOP3.LUT R16, R16, 0xffffffbf, RZ, 0xc0, !PT ;  /* 0xffffffbf10107812 */ /* 0x000fe200078ec0ff */
[----:B------:R-:W-:-:S10]  /*16bc0*/  IMAD R5, R5, 0x2, R17 ;  /* 0x0000000205057824 */ /* 0x000fd400078e0211 */
[----:B0-----:R-:W-:Y:S05]  /*16bd0*/  WARPSYNC.COLLECTIVE R15, `(.L_x_1174) ;  /* 0x000000000f087348 */ /* 0x001fea0003c00000 */
[----:B------:R1:W2:Y:S02]  /*16be0*/  SHFL.IDX P6, R14, R13, R12, R11 ;  /* 0x0000000c0d0e7389 */ /* 0x0002a400000c000b */
[----:B012---:R-:W-:Y:S01]  /*16bf0*/  ENDCOLLECTIVE ;  /* 0x000000000000791b */ /* 0x007fe20003800000 */
.L_x_1174:
        /* <DEDUP_REMOVED lines=8> */
[----:B------:R-:W-:Y:S02]  /*16c80*/  ISETP.NE.U32.AND P1, PT, R7, 0x1, PT ;  /* 0x000000010700780c */ /* 0x000fe40003f25070 */
[----:B------:R-:W-:Y:S01]  /*16c90*/  PRMT R7, R30, 0x8880, RZ ;  /* 0x000088801e077816 */ /* 0x000fe200000000ff */
        /* <DEDUP_REMOVED lines=8> */
[----:B------:R-:W-:Y:S02]  /*16d20*/  ISETP.LT.OR P0, PT, R29, 0x1, !P5 ;  /* 0x000000011d00780c */ /* 0x000fe40006f01670 */
[----:B------:R-:W-:-:S11]  /*16d30*/  LOP3.LUT R16, R16, 0xffffff7f, RZ, 0xc0, !PT ;  /* 0xffffff7f10107812 */ /* 0x000fd600078ec0ff */
        /* <DEDUP_REMOVED lines=12> */
[----:B------:R-:W-:-:S13]  /*16e00*/  ISETP.GT.AND P6, PT, R7, -0x1, PT ;  /* 0xffffffff0700780c */ /* 0x000fda0003fc4270 */
[----:B------:R-:W-:Y:S02]  /*16e10*/  @P6 LOP3.LUT R16, R16, 0x80, RZ, 0xfc, !PT ;  /* 0x0000008010106812 */ /* 0x000fe400078efcff */
[----:B------:R-:W-:-:S13]  /*16e20*/  ISETP.LT.OR P6, PT, R29, 0x1, P6 ;  /* 0x000000011d00780c */ /* 0x000fda00037c1670 */
[----:B------:R0:W-:Y:S02]  /*16e30*/  LDGSTS.E.BYPASS.LTC128B.128 [R5+0xe400], desc[UR44][R2.64+0x380], !P6 ;  /* 0x0e40038002057fae */ /* 0x0001e4000f101d6c */
[----:B0-----:R-:W-:Y:S05]  /*16e40*/  WARPSYNC.COLLECTIVE R15, `(.L_x_1175) ;  /* 0x000000000f087348 */ /* 0x001fea0003c00000 */
[----:B------:R1:W2:Y:S02]  /*16e50*/  SHFL.IDX P6, R14, R13, R12, R11 ;  /* 0x0000000c0d0e7389 */ /* 0x0002a400000c000b */
[----:B012---:R-:W-:Y:S01]  /*16e60*/  ENDCOLLECTIVE ;  /* 0x000000000000791b */ /* 0x007fe20003800000 */
.L_x_1175:
[----:B------:R-:W-:Y:S02]  /*16e70*/  IMAD.MOV.U32 R13, RZ, RZ, R4 ;  /* 0x000000ffff0d7224 */ /* 0x000fe400078e0004 */
[----:B------:R-:W-:-:S07]  /*16e80*/  IMAD.MOV.U32 R3, RZ, RZ, R14 ;  /* 0x000000ffff037224 */ /* 0x000fce00078e000e */
[----:B------:R-:W-:Y:S05]  /*16e90*/  WARPSYNC.COLLECTIVE R15, `(.L_x_1176) ;  /* 0x000000000f087348 */ /* 0x000fea0003c00000 */
[----:B------:R0:W1:Y:S02]  /*16ea0*/  SHFL.IDX P6, R14, R13, R12, R11 ;  /* 0x0000000c0d0e7389 */ /* 0x00006400000c000b */
[----:B01----:R-:W-:Y:S01]  /*16eb0*/  ENDCOLLECTIVE ;  /* 0x000000000000791b */ /* 0x003fe20003800000 */
.L_x_1176:
        /* <DEDUP_REMOVED lines=29> */
.L_x_1177:
[----:B------:R-:W-:Y:S02]  /*17090*/  IMAD.MOV.U32 R13, RZ, RZ, R4 ;  /* 0x000000ffff0d7224 */ /* 0x000fe400078e0004 */
[----:B------:R-:W-:-:S07]  /*170a0*/  IMAD.MOV.U32 R7, RZ, RZ, R14 ;  /* 0x000000ffff077224 */ /* 0x000fce00078e000e */
[----:B------:R-:W-:Y:S05]  /*170b0*/  WARPSYNC.COLLECTIVE R15, `(.L_x_1178) ;  /* 0x000000000f087348 */ /* 0x000fea0003c00000 */
[----:B------:R0:W1:Y:S02]  /*170c0*/  SHFL.IDX P6, R14, R13, R12, R11 ;  /* 0x0000000c0d0e7389 */ /* 0x00006400000c000b */
[----:B01----:R-:W-:Y:S01]  /*170d0*/  ENDCOLLECTIVE ;  /* 0x000000000000791b */ /* 0x003fe20003800000 */
.L_x_1178:
        /* <DEDUP_REMOVED lines=29> */
.L_x_1179:
[----:B------:R-:W-:Y:S02]  /*172b0*/  IMAD.MOV.U32 R13, RZ, RZ, R4 ;  /* 0x000000ffff0d7224 */ /* 0x000fe400078e0004 */
[----:B------:R-:W-:-:S07]  /*172c0*/  IMAD.MOV.U32 R6, RZ, RZ, R14 ;  /* 0x000000ffff067224 */ /* 0x000fce00078e000e */
[----:B------:R-:W-:Y:S05]  /*172d0*/  WARPSYNC.COLLECTIVE R15, `(.L_x_1180) ;  /* 0x000000000f087348 */ /* 0x000fea0003c00000 */
[----:B------:R0:W1:Y:S02]  /*172e0*/  SHFL.IDX P6, R14, R13, R12, R11 ;  /* 0x0000000c0d0e7389 */ /* 0x00006400000c000b */
[----:B01----:R-:W-:Y:S01]  /*172f0*/  ENDCOLLECTIVE ;  /* 0x000000000000791b */ /* 0x003fe20003800000 */
.L_x_1180:
[----:B------:R-:W-:Y:S01]  /*17300*/  IMAD.MOV.U32 R2, RZ, RZ, R14 ;  /* 0x000000ffff027224 */ /* 0x000fe200078e000e */
[----:B------:R-:W-:Y:S06]  /*17310*/  BRA `(.L_x_1181) ;  /* 0xffffffb800987947 */ /* 0x000fec000383ffff */
.L_x_1097:
[----:B0-----:R0:W1:Y:S02]  /*17320*/  SYNCS.PHASECHK.TRANS64.TRYWAIT P0, [R6+URZ+0x38840], R20 ;  /* 0x03884014060075a7 */ /* 0x001064000800017f */
[----:B-1----:R-:W-:Y:S05]  /*17330*/  @!P0 NANOSLEEP.SYNCS 0x989680 ;  /* 0x009896800000895d */ /* 0x002fea0003900000 */
[----:B------:R-:W1:Y:S02]  /*17340*/  @!P0 SYNCS.PHASECHK.TRANS64 P0, [R6+URZ+0x38840], R20 ;  /* 0x03884014060085a7 */ /* 0x000e64000800007f */
[----:B-1----:R-:W-:Y:S05]  /*17350*/  @!P0 BRA `(.L_x_1097) ;  /* 0xfffffffc00f08947 */ /* 0x002fea000383ffff */
[----:B------:R-:W-:Y:S05]  /*17360*/  BRA `(.L_x_1182) ;  /* 0xffffffc0002c7947 */ /* 0x000fea000383ffff */
.L_x_1098:
        /* <DEDUP_REMOVED lines=8> */
.L_x_1184:
[----:B------:R-:W-:Y:S05]  /*173f0*/  BSYNC B1 ;  /* 0x0000000000017941 */ /* 0x000fea0003800000 */
.L_x_1183:
        /* <DEDUP_REMOVED lines=9> */
.L_x_1185:
[----:B------:R-:W-:Y:S02]  /*17490*/  IMAD.MOV.U32 R13, RZ, RZ, R25 ;  /* 0x000000ffff0d7224 */ /* 0x000fe400078e0019 */
[----:B------:R-:W-:Y:S02]  /*174a0*/  IMAD.MOV.U32 R12, RZ, RZ, 0x1 ;  /* 0x00000001ff0c7424 */ /* 0x000fe400078e00ff */
[----:B------:R-:W-:-:S07]  /*174b0*/  IMAD.MOV.U32 R2, RZ, RZ, R14 ;  /* 0x000000ffff027224 */ /* 0x000fce00078e000e */
[----:B------:R-:W-:Y:S05]  /*174c0*/  WARPSYNC.COLLECTIVE R15, `(.L_x_1186) ;  /* 0x000000000f087348 */ /* 0x000fea0003c00000 */
[----:B------:R0:W1:Y:S02]  /*174d0*/  SHFL.IDX P6, R14, R13, R12, R11 ;  /* 0x0000000c0d0e7389 */ /* 0x00006400000c000b */
[----:B01----:R-:W-:Y:S01]  /*174e0*/  ENDCOLLECTIVE ;  /* 0x000000000000791b */ /* 0x003fe20003800000 */
.L_x_1186:
        /* <DEDUP_REMOVED lines=11> */
.L_x_1187:
[----:B------:R-:W-:Y:S02]  /*175a0*/  IMAD.MOV.U32 R13, RZ, RZ, R25 ;  /* 0x000000ffff0d7224 */ /* 0x000fe400078e0019 */
[----:B------:R-:W-:Y:S02]  /*175b0*/  IMAD.MOV.U32 R12, RZ, RZ, 0x2 ;  /* 0x00000002ff0c7424 */ /* 0x000fe400078e00ff */
[----:B------:R-:W-:-:S07]  /*175c0*/  IMAD.MOV.U32 R2, RZ, RZ, R14 ;  /* 0x000000ffff027224 */ /* 0x000fce00078e000e */
[----:B------:R-:W-:Y:S05]  /*175d0*/  WARPSYNC.COLLECTIVE R15, `(.L_x_1188) ;  /* 0x000000000f087348 */ /* 0x000fea0003c00000 */
[----:B------:R0:W1:Y:S02]  /*175e0*/  SHFL.IDX P6, R14, R13, R12, R11 ;  /* 0x0000000c0d0e7389 */ /* 0x00006400000c000b */
[----:B01----:R-:W-:Y:S01]  /*175f0*/  ENDCOLLECTIVE ;  /* 0x000000000000791b */ /* 0x003fe20003800000 */
.L_x_1188:
        /* <DEDUP_REMOVED lines=11> */
.L_x_1189:
[----:B------:R-:W-:Y:S02]  /*176b0*/  IMAD.MOV.U32 R13, RZ, RZ, R25 ;  /* 0x000000ffff0d7224 */ /* 0x000fe400078e0019 */
[----:B------:R-:W-:Y:S02]  /*176c0*/  IMAD.MOV.U32 R12, RZ, RZ, 0x3 ;  /* 0x00000003ff0c7424 */ /* 0x000fe400078e00ff */
[----:B------:R-:W-:-:S07]  /*176d0*/  IMAD.MOV.U32 R2, RZ, RZ, R14 ;  /* 0x000000ffff027224 */ /* 0x000fce00078e000e */
[----:B------:R-:W-:Y:S05]  /*176e0*/  WARPSYNC.COLLECTIVE R15, `(.L_x_1190) ;  /* 0x000000000f087348 */ /* 0x000fea0003c00000 */
[----:B------:R0:W1:Y:S02]  /*176f0*/  SHFL.IDX P6, R14, R13, R12, R11 ;  /* 0x0000000c0d0e7389 */ /* 0x00006400000c000b */
[----:B01----:R-:W-:Y:S01]  /*17700*/  ENDCOLLECTIVE ;  /* 0x000000000000791b */ /* 0x003fe20003800000 */
.L_x_1190:
        /* <DEDUP_REMOVED lines=11> */
.L_x_1191:
[----:B------:R-:W-:Y:S01]  /*177c0*/  IMAD.MOV.U32 R2, RZ, RZ, R14 ;  /* 0x000000ffff027224 */ /* 0x000fe200078e000e */
[----:B------:R-:W-:Y:S06]  /*177d0*/  BRA `(.L_x_1192) ;  /* 0xffffffbc00b47947 */ /* 0x000fec000383ffff */
.L_x_1103:
[----:B---3--:R3:W4:Y:S02]  /*177e0*/  SYNCS.PHASECHK.TRANS64.TRYWAIT P0, [R6+URZ+0x38860], R20 ;  /* 0x03886014060075a7 */ /* 0x008724000800017f */
[----:B----4-:R-:W-:Y:S05]  /*177f0*/  @!P0 NANOSLEEP.SYNCS 0x989680 ;  /* 0x009896800000895d */ /* 0x010fea0003900000 */
[----:B------:R-:W4:Y:S02]  /*17800*/  @!P0 SYNCS.PHASECHK.TRANS64 P0, [R6+URZ+0x38860], R20 ;  /* 0x03886014060085a7 */ /* 0x000f24000800007f */
[----:B----4-:R-:W-:Y:S05]  /*17810*/  @!P0 BRA `(.L_x_1103) ;  /* 0xfffffffc00f08947 */ /* 0x010fea000383ffff */
[----:B------:R-:W-:Y:S05]  /*17820*/  BRA `(.L_x_1193) ;  /* 0xffffffc000047947 */ /* 0x000fea000383ffff */
.L_x_1104:
        /* <DEDUP_REMOVED lines=8> */
.L_x_1195:
[----:B------:R-:W-:Y:S05]  /*178b0*/  BSYNC B1 ;  /* 0x0000000000017941 */ /* 0x000fea0003800000 */
.L_x_1194:
        /* <DEDUP_REMOVED lines=13> */
.L_x_1196:
        /* <DEDUP_REMOVED lines=17> */
.L_x_1197:
        /* <DEDUP_REMOVED lines=16> */
.L_x_1198:
        /* <DEDUP_REMOVED lines=19> */
.L_x_1199:
        /* <DEDUP_REMOVED lines=14> */
.L_x_1200:
        /* <DEDUP_REMOVED lines=16> */
.L_x_1201:
        /* <DEDUP_REMOVED lines=14> */
.L_x_1202:
[----:B------:R-:W-:Y:S05]  /*17f90*/  BRA `(.L_x_1203) ;  /* 0xffffffbc00687947 */ /* 0x000fea000383ffff */
.L_x_1112:
        /* <DEDUP_REMOVED lines=8> */
.L_x_1205:
[----:B------:R-:W-:Y:S05]  /*18020*/  BSYNC B0 ;  /* 0x0000000000007941 */ /* 0x000fea0003800000 */
.L_x_1204:
        /* <DEDUP_REMOVED lines=9> */
.L_x_1206:
        /* <DEDUP_REMOVED lines=24> */
.L_x_1207:
[----:B------:R-:W-:Y:S01]  /*18240*/  IMAD.MOV.U32 R12, RZ, RZ, 0x2 ;  /* 0x00000002ff0c7424 */ /* 0x000fe200078e00ff */
[----:B------:R-:W-:-:S05]  /*18250*/  SEL R14, R14, RZ, P1 ;  /* 0x000000ff0e0e7207 */ /* 0x000fca0000800000 */
[----:B------:R-:W-:-:S04]  /*18260*/  IMAD.IADD R5, R13, 0x1, R14 ;  /* 0x000000010d057824 */ /* 0x000fc800078e020e */
[----:B------:R-:W-:-:S07]  /*18270*/  IMAD.MOV.U32 R13, RZ, RZ, R5 ;  /* 0x000000ffff0d7224 */ /* 0x000fce00078e0005 */
[----:B------:R-:W-:Y:S05]  /*18280*/  WARPSYNC.COLLECTIVE R15, `(.L_x_1208) ;  /* 0x000000000f087348 */ /* 0x000fea0003c00000 */
[----:B------:R0:W1:Y:S02]  /*18290*/  SHFL.UP P6, R14, R13, R12, R11 ;  /* 0x0400000c0d0e7389 */ /* 0x00006400000c000b */
[----:B01----:R-:W-:Y:S01]  /*182a0*/  ENDCOLLECTIVE ;  /* 0x000000000000791b */ /* 0x003fe20003800000 */
.L_x_1208:
[----:B------:R-:W-:Y:S01]  /*182b0*/  IMAD.MOV.U32 R12, RZ, RZ, 0x4 ;  /* 0x00000004ff0c7424 */ /* 0x000fe200078e00ff */
[----:B------:R-:W-:-:S05]  /*182c0*/  SEL R2, R14, RZ, P2 ;  /* 0x000000ff0e027207 */ /* 0x000fca0001000000 */
[----:B------:R-:W-:-:S04]  /*182d0*/  IMAD.IADD R2, R5, 0x1, R2 ;  /* 0x0000000105027824 */ /* 0x000fc800078e0202 */
[----:B------:R-:W-:-:S07]  /*182e0*/  IMAD.MOV.U32 R13, RZ, RZ, R2 ;  /* 0x000000ffff0d7224 */ /* 0x000fce00078e0002 */
[----:B------:R-:W-:Y:S05]  /*182f0*/  WARPSYNC.COLLECTIVE R15, `(.L_x_1209) ;  /* 0x000000000f087348 */ /* 0x000fea0003c00000 */
[----:B------:R0:W1:Y:S02]  /*18300*/  SHFL.UP P6, R14, R13, R12, R11 ;  /* 0x0400000c0d0e7389 */ /* 0x00006400000c000b */
[----:B01----:R-:W-:Y:S01]  /*18310*/  ENDCOLLECTIVE ;  /* 0x000000000000791b */ /* 0x003fe20003800000 */
.L_x_1209:
[----:B------:R-:W-:Y:S01]  /*18320*/  IMAD.MOV.U32 R12, RZ, RZ, 0x8 ;  /* 0x00000008ff0c7424 */ /* 0x000fe200078e00ff */
[----:B------:R-:W-:-:S05]  /*18330*/  SEL R3, R14, RZ, P3 ;  /* 0x000000ff0e037207 */ /* 0x000fca0001800000 */
[----:B------:R-:W-:-:S04]  /*18340*/  IMAD.IADD R3, R2, 0x1, R3 ;  /* 0x0000000102037824 */ /* 0x000fc800078e0203 */
[----:B------:R-:W-:-:S07]  /*18350*/  IMAD.MOV.U32 R13, RZ, RZ, R3 ;  /* 0x000000ffff0d7224 */ /* 0x000fce00078e0003 */
[----:B------:R-:W-:Y:S05]  /*18360*/  WARPSYNC.COLLECTIVE R15, `(.L_x_1210) ;  /* 0x000000000f087348 */ /* 0x000fea0003c00000 */
[----:B------:R0:W1:Y:S02]  /*18370*/  SHFL.UP P6, R14, R13, R12, R11 ;  /* 0x0400000c0d0e7389 */ /* 0x00006400000c000b */
[----:B01----:R-:W-:Y:S01]  /*18380*/  ENDCOLLECTIVE ;  /* 0x000000000000791b */ /* 0x003fe20003800000 */
.L_x_1210:
[----:B------:R-:W-:Y:S01]  /*18390*/  IMAD.MOV.U32 R12, RZ, RZ, 0x10 ;  /* 0x00000010ff0c7424 */ /* 0x000fe200078e00ff */
[----:B------:R-:W-:-:S05]  /*183a0*/  SEL R14, R14, RZ, P4 ;  /* 0x000000ff0e0e7207 */ /* 0x000fca0002000000 */
[----:B------:R-:W-:-:S04]  /*183b0*/  IMAD.IADD R5, R3, 0x1, R14 ;  /* 0x0000000103057824 */ /* 0x000fc800078e020e */
[----:B------:R-:W-:-:S07]  /*183c0*/  IMAD.MOV.U32 R13, RZ, RZ, R5 ;  /* 0x000000ffff0d7224 */ /* 0x000fce00078e0005 */
[----:B------:R-:W-:Y:S05]  /*183d0*/  WARPSYNC.COLLECTIVE R15, `(.L_x_1211) ;  /* 0x000000000f087348 */ /* 0x000fea0003c00000 */
[----:B------:R0:W1:Y:S02]  /*183e0*/  SHFL.UP P6, R14, R13, R12, R11 ;  /* 0x0400000c0d0e7389 */ /* 0x00006400000c000b */
[----:B01----:R-:W-:Y:S01]  /*183f0*/  ENDCOLLECTIVE ;  /* 0x000000000000791b */ /* 0x003fe20003800000 */
.L_x_1211:
        /* <DEDUP_REMOVED lines=8> */
.L_x_1212:
[----:B------:R-:W-:Y:S05]  /*18480*/  BRA `(.L_x_1213) ;  /* 0xffffffc000007947 */ /* 0x000fea000383ffff */
.L_x_1115:
[----:B------:R-:W-:Y:S01]  /*18490*/  BSSY B0, `(.L_x_1214) ;  /* 0x0000007000007945 */ /* 0x000fe20003800000 */
[----:B------:R-:W-:Y:S02]  /*184a0*/  IMAD.MOV.U32 R12, RZ, RZ, 0x1 ;  /* 0x00000001ff0c7424 */ /* 0x000fe400078e00ff */
[----:B------:R-:W-:Y:S02]  /*184b0*/  IMAD.MOV.U32 R11, RZ, RZ, RZ ;  /* 0x000000ffff0b7224 */ /* 0x000fe400078e00ff */
[----:B------:R-:W-:-:S07]  /*184c0*/  IMAD.MOV.U32 R15, RZ, RZ, -0x1 ;  /* 0xffffffffff0f7424 */ /* 0x000fce00078e00ff */
[----:B------:R-:W-:Y:S05]  /*184d0*/  WARPSYNC.COLLECTIVE R15, `(.L_x_1215) ;  /* 0x000000000f087348 */ /* 0x000fea0003c00000 */
[----:B------:R0:W1:Y:S02]  /*184e0*/  SHFL.UP P6, R14, R13, R12, R11 ;  /* 0x0400000c0d0e7389 */ /* 0x00006400000c000b */
[----:B01----:R-:W-:Y:S01]  /*184f0*/  ENDCOLLECTIVE ;  /* 0x000000000000791b */ /* 0x003fe20003800000 */
.L_x_1215:
[----:B------:R-:W-:Y:S05]  /*18500*/  BSYNC B0 ;  /* 0x0000000000007941 */ /* 0x000fea0003800000 */
.L_x_1214:
        /* <DEDUP_REMOVED lines=8> */
.L_x_1216:
[----:B------:R-:W-:Y:S01]  /*18590*/  IMAD.MOV.U32 R12, RZ, RZ, 0x4 ;  /* 0x00000004ff0c7424 */ /* 0x000fe200078e00ff */
[----:B------:R-:W-:-:S05]  /*185a0*/  SEL R2, R14, RZ, P2 ;  /* 0x000000ff0e027207 */ /* 0x000fca0001000000 */
[----:B------:R-:W-:-:S04]  /*185b0*/  IMAD.IADD R2, R13, 0x1, R2 ;  /* 0x000000010d027824 */ /* 0x000fc800078e0202 */
[----:B------:R-:W-:-:S07]  /*185c0*/  IMAD.MOV.U32 R13, RZ, RZ, R2 ;  /* 0x000000ffff0d7224 */ /* 0x000fce00078e0002 */
[----:B------:R-:W-:Y:S05]  /*185d0*/  WARPSYNC.COLLECTIVE R15, `(.L_x_1217) ;  /* 0x000000000f087348 */ /* 0x000fea0003c00000 */
[----:B------:R0:W1:Y:S02]  /*185e0*/  SHFL.UP P6, R14, R13, R12, R11 ;  /* 0x0400000c0d0e7389 */ /* 0x00006400000c000b */
[----:B01----:R-:W-:Y:S01]  /*185f0*/  ENDCOLLECTIVE ;  /* 0x000000000000791b */ /* 0x003fe20003800000 */
.L_x_1217:
[----:B------:R-:W-:Y:S01]  /*18600*/  IMAD.MOV.U32 R12, RZ, RZ, 0x8 ;  /* 0x00000008ff0c7424 */ /* 0x000fe200078e00ff */
[----:B------:R-:W-:-:S05]  /*18610*/  SEL R3, R14, RZ, P3 ;  /* 0x000000ff0e037207 */ /* 0x000fca0001800000 */
[----:B------:R-:W-:-:S04]  /*18620*/  IMAD.IADD R3, R2, 0x1, R3 ;  /* 0x0000000102037824 */ /* 0x000fc800078e0203 */
[----:B------:R-:W-:-:S07]  /*18630*/  IMAD.MOV.U32 R13, RZ, RZ, R3 ;  /* 0x000000ffff0d7224 */ /* 0x000fce00078e0003 */
[----:B------:R-:W-:Y:S05]  /*18640*/  WARPSYNC.COLLECTIVE R15, `(.L_x_1218) ;  /* 0x000000000f087348 */ /* 0x000fea0003c00000 */
[----:B------:R0:W1:Y:S02]  /*18650*/  SHFL.UP P6, R14, R13, R12, R11 ;  /* 0x0400000c0d0e7389 */ /* 0x00006400000c000b */
[----:B01----:R-:W-:Y:S01]  /*18660*/  ENDCOLLECTIVE ;  /* 0x000000000000791b */ /* 0x003fe20003800000 */
.L_x_1218:
[----:B------:R-:W-:Y:S01]  /*18670*/  IMAD.MOV.U32 R12, RZ, RZ, 0x10 ;  /* 0x00000010ff0c7424 */ /* 0x000fe200078e00ff */
[----:B------:R-:W-:-:S05]  /*18680*/  SEL R14, R14, RZ, P4 ;  /* 0x000000ff0e0e7207 */ /* 0x000fca0002000000 */
[----:B------:R-:W-:-:S04]  /*18690*/  IMAD.IADD R5, R3, 0x1, R14 ;  /* 0x0000000103057824 */ /* 0x000fc800078e020e */
[----:B------:R-:W-:-:S07]  /*186a0*/  IMAD.MOV.U32 R13, RZ, RZ, R5 ;  /* 0x000000ffff0d7224 */ /* 0x000fce00078e0005 */
[----:B------:R-:W-:Y:S05]  /*186b0*/  WARPSYNC.COLLECTIVE R15, `(.L_x_1219) ;  /* 0x000000000f087348 */ /* 0x000fea0003c00000 */
[----:B------:R0:W1:Y:S02]  /*186c0*/  SHFL.UP P6, R14, R13, R12, R11 ;  /* 0x0400000c0d0e7389 */ /* 0x00006400000c000b */
[----:B01----:R-:W-:Y:S01]  /*186d0*/  ENDCOLLECTIVE ;  /* 0x000000000000791b */ /* 0x003fe20003800000 */
.L_x_1219:
        /* <DEDUP_REMOVED lines=8> */
.L_x_1220:
[----:B------:R-:W-:Y:S05]  /*18760*/  BRA `(.L_x_1221) ;  /* 0xffffffbc00ec7947 */ /* 0x000fea000383ffff */
.L_x_1117:
[----:B------:R-:W-:Y:S01]  /*18770*/  BSSY B0, `(.L_x_1222) ;  /* 0x0000006000007945 */ /* 0x000fe20003800000 */
[----:B------:R-:W-:Y:S01]  /*18780*/  PLOP3.LUT P6, PT, P6, PT, PT, 0x8, 0x0 ;  /* 0x000000000000781c */ /* 0x000fe200037ce170 */
[----:B------:R-:W-:-:S12]  /*18790*/  IMAD.MOV.U32 R15, RZ, RZ, -0x1 ;  /* 0xffffffffff0f7424 */ /* 0x000fd800078e00ff */
[----:B0-----:R-:W-:Y:S05]  /*187a0*/  WARPSYNC.COLLECTIVE R15, `(.L_x_1223) ;  /* 0x000000000f087348 */ /* 0x001fea0003c00000 */
[----:B------:R-:W-:Y:S01]  /*187b0*/  VOTE.ANY R14, PT, P6 ;  /* 0x00000000000e7806 */ /* 0x000fe200030e0100 */
[----:B0-----:R-:W-:Y:S06]  /*187c0*/  ENDCOLLECTIVE ;  /* 0x000000000000791b */ /* 0x001fec0003800000 */
.L_x_1223:
[----:B------:R-:W-:Y:S05]  /*187d0*/  BSYNC B0 ;  /* 0x0000000000007941 */ /* 0x000fea0003800000 */
.L_x_1222:
        /* <DEDUP_REMOVED lines=9> */
.L_x_1224:
[----:B------:R-:W-:Y:S02]  /*18870*/  IMAD.MOV.U32 R13, RZ, RZ, R4 ;  /* 0x000000ffff0d7224 */ /* 0x000fe400078e0004 */
[----:B------:R-:W-:-:S07]  /*18880*/  IMAD.MOV.U32 R7, RZ, RZ, R14 ;  /* 0x000000ffff077224 */ /* 0x000fce00078e000e */
[----:B------:R-:W-:Y:S05]  /*18890*/  WARPSYNC.COLLECTIVE R15, `(.L_x_1225) ;  /* 0x000000000f087348 */ /* 0x000fea0003c00000 */
[----:B------:R0:W1:Y:S02]  /*188a0*/  SHFL.IDX P6, R14, R13, R12, R11 ;  /* 0x0000000c0d0e7389 */ /* 0x00006400000c000b */
[----:B01----:R-:W-:Y:S01]  /*188b0*/  ENDCOLLECTIVE ;  /* 0x000000000000791b */ /* 0x003fe20003800000 */
.L_x_1225:
[----:B------:R-:W-:Y:S01]  /*188c0*/  IMAD.MOV.U32 R4, RZ, RZ, R14 ;  /* 0x000000ffff047224 */ /* 0x000fe200078e000e */
[----:B------:R-:W-:Y:S06]  /*188d0*/  BRA `(.L_x_1226) ;  /* 0xffffffbc00cc7947 */ /* 0x000fec000383ffff */
.L_x_1119:
[----:B------:R-:W-:Y:S01]  /*188e0*/  BSSY B0, `(.L_x_1227) ;  /* 0x0000007000007945 */ /* 0x000fe20003800000 */
[----:B------:R-:W-:Y:S02]  /*188f0*/  IMAD.MOV.U32 R13, RZ, RZ, R3 ;  /* 0x000000ffff0d7224 */ /* 0x000fe400078e0003 */
[----:B------:R-:W-:Y:S02]  /*18900*/  IMAD.MOV.U32 R11, RZ, RZ, 0x1f ;  /* 0x0000001fff0b7424 */ /* 0x000fe400078e00ff */
[----:B------:R-:W-:-:S07]  /*18910*/  IMAD.MOV.U32 R15, RZ, RZ, -0x1 ;  /* 0xffffffffff0f7424 */ /* 0x000fce00078e00ff */
[----:B0123--:R-:W-:Y:S05]  /*18920*/  WARPSYNC.COLLECTIVE R15, `(.L_x_1228) ;  /* 0x000000000f087348 */ /* 0x00ffea0003c00000 */
[----:B------:R4:W0:Y:S02]  /*18930*/  SHFL.IDX P6, R14, R13, R12, R11 ;  /* 0x0000000c0d0e7389 */ /* 0x00082400000c000b */
[----:B01234-:R-:W-:Y:S01]  /*18940*/  ENDCOLLECTIVE ;  /* 0x000000000000791b */ /* 0x01ffe20003800000 */
.L_x_1228:
[----:B------:R-:W-:Y:S05]  /*18950*/  BSYNC B0 ;  /* 0x0000000000007941 */ /* 0x000fea0003800000 */
.L_x_1227:
[----:B------:R-:W-:Y:S01]  /*18960*/  IMAD.MOV.U32 R24, RZ, RZ, R14 ;  /* 0x000000ffff187224 */ /* 0x000fe200078e000e */
[----:B------:R-:W-:Y:S06]  /*18970*/  BRA `(.L_x_1118) ;  /* 0xffffffbc00bc7947 */ /* 0x000fec000383ffff */
.L_x_1123:
[----:B0-----:R0:W1:Y:S02]  /*18980*/  SYNCS.PHASECHK.TRANS64.TRYWAIT P0, [R5+URZ+0x38820], R0 ;  /* 0x03882000050075a7 */ /* 0x001064000800017f */
[----:B-1----:R-:W-:Y:S05]  /*18990*/  @!P0 NANOSLEEP.SYNCS 0x989680 ;  /* 0x009896800000895d */ /* 0x002fea0003900000 */
[----:B------:R-:W1:Y:S02]  /*189a0*/  @!P0 SYNCS.PHASECHK.TRANS64 P0, [R5+URZ+0x38820], R0 ;  /* 0x03882000050085a7 */ /* 0x000e64000800007f */
[----:B-1----:R-:W-:Y:S05]  /*189b0*/  @!P0 BRA `(.L_x_1123) ;  /* 0xfffffffc00f08947 */ /* 0x002fea000383ffff */
[----:B------:R-:W-:Y:S05]  /*189c0*/  BRA `(.L_x_1229) ;  /* 0xffffffc400147947 */ /* 0x000fea000383ffff */
.L_x_1124:
        /* <DEDUP_REMOVED lines=11> */
.L_x_1231:
[----:B------:R-:W-:Y:S05]  /*18a80*/  BSYNC B0 ;  /* 0x0000000000007941 */ /* 0x000fea0003800000 */
.L_x_1230:
[----:B------:R-:W-:Y:S05]  /*18a90*/  BRA `(.L_x_1232) ;  /* 0xffffffc000fc7947 */ /* 0x000fea000383ffff */
.L_x_1127:
[----:B------:R-:W-:Y:S01]  /*18aa0*/  BSSY B1, `(.L_x_1233) ;  /* 0x0000006000017945 */ /* 0x000fe20003800000 */
[----:B------:R-:W-:-:S07]  /*18ab0*/  IMAD.MOV.U32 R15, RZ, RZ, -0x1 ;  /* 0xffffffffff0f7424 */ /* 0x000fce00078e00ff */
[----:B0-234-:R-:W-:Y:S05]  /*18ac0*/  WARPSYNC.COLLECTIVE R15, `(.L_x_1234) ;  /* 0x000000000f0c7348 */ /* 0x01dfea0003c00000 */
[----:B------:R-:W-:Y:S02]  /*18ad0*/  ELECT P6, UR62, PT ;  /* 0x00000000003e782f */ /* 0x000fe400038c0000 */
[----:B------:R-:W-:Y:S01]  /*18ae0*/  MOV R14, UR62 ;  /* 0x0000003e000e7c02 */ /* 0x000fe20008000f00 */
[----:B0-234-:R-:W-:Y:S10]  /*18af0*/  ENDCOLLECTIVE ;  /* 0x000000000000791b */ /* 0x01dff40003800000 */
.L_x_1234:
[----:B------:R-:W-:Y:S05]  /*18b00*/  BSYNC B1 ;  /* 0x0000000000017941 */ /* 0x000fea0003800000 */
.L_x_1233:
[----:B------:R-:W-:Y:S05]  /*18b10*/  BRA `(.L_x_1235) ;  /* 0xffffffc000f47947 */ /* 0x000fea000383ffff */
.L_x_1129:
[----:B0-----:R0:W1:Y:S02]  /*18b20*/  SYNCS.PHASECHK.TRANS64.TRYWAIT P1, [R3+URZ+0x38840], R2 ;  /* 0x03884002030075a7 */ /* 0x001064000802017f */
[----:B-1----:R-:W-:Y:S05]  /*18b30*/  @!P1 NANOSLEEP.SYNCS 0x989680 ;  /* 0x009896800000995d */ /* 0x002fea0003900000 */
[----:B------:R-:W1:Y:S02]  /*18b40*/  @!P1 SYNCS.PHASECHK.TRANS64 P1, [R3+URZ+0x38840], R2 ;  /* 0x03884002030095a7 */ /* 0x000e64000802007f */
[----:B-1----:R-:W-:Y:S05]  /*18b50*/  @!P1 BRA `(.L_x_1129) ;  /* 0xfffffffc00f09947 */ /* 0x002fea000383ffff */
[----:B------:R-:W-:Y:S05]  /*18b60*/  BRA `(.L_x_1236) ;  /* 0xffffffc400147947 */ /* 0x000fea000383ffff */
.L_x_1131:
[----:B-1----:R1:W0:Y:S02]  /*18b70*/  SYNCS.PHASECHK.TRANS64.TRYWAIT P1, [R5+URZ+0x38840], R0 ;  /* 0x03884000050075a7 */ /* 0x002224000802017f */
[----:B0-----:R-:W-:Y:S05]  /*18b80*/  @!P1 NANOSLEEP.SYNCS 0x989680 ;  /* 0x009896800000995d */ /* 0x001fea0003900000 */
[----:B------:R-:W0:Y:S02]  /*18b90*/  @!P1 SYNCS.PHASECHK.TRANS64 P1, [R5+URZ+0x38840], R0 ;  /* 0x03884000050095a7 */ /* 0x000e24000802007f */
[----:B0-----:R-:W-:Y:S05]  /*18ba0*/  @!P1 BRA `(.L_x_1131) ;  /* 0xfffffffc00f09947 */ /* 0x001fea000383ffff */
[----:B------:R-:W-:Y:S05]  /*18bb0*/  BRA `(.L_x_1237) ;  /* 0xffffffc400207947 */ /* 0x000fea000383ffff */
.L_x_1133:
[----:B------:R0:W0:Y:S02]  /*18bc0*/  SYNCS.PHASECHK.TRANS64.TRYWAIT P1, [R3+URZ+0x38860], R2 ;  /* 0x03886002030075a7 */ /* 0x000024000802017f */
[----:B0-----:R-:W-:Y:S05]  /*18bd0*/  @!P1 NANOSLEEP.SYNCS 0x989680 ;  /* 0x009896800000995d */ /* 0x001fea0003900000 */
[----:B------:R-:W0:Y:S02]  /*18be0*/  @!P1 SYNCS.PHASECHK.TRANS64 P1, [R3+URZ+0x38860], R2 ;  /* 0x03886002030095a7 */ /* 0x000e24000802007f */
[----:B0-----:R-:W-:Y:S05]  /*18bf0*/  @!P1 BRA `(.L_x_1133) ;  /* 0xfffffffc00f09947 */ /* 0x001fea000383ffff */
[----:B------:R-:W-:Y:S05]  /*18c00*/  BRA `(.L_x_1238) ;  /* 0xffffffc4001c7947 */ /* 0x000fea000383ffff */
.L_x_1239:
        /* <DEDUP_REMOVED lines=15> */
.L_x_5830:


//--------------------- .text._ZN7cutlass13device_kernelIN5flash11enable_sm90INS1_16FlashAttnFwdSm90INS1_25CollectiveMainloopFwdSm90ILi2EN4cute5tupleIJNS5_1CILi1EEES8_S8_EEENS6_IJNS7_ILi64EEESA_SA_EEELi512ENS_6half_tEfNS_4arch4Sm90ELb0ELb0ELb1ELb1ELb1ELb1ELb1ELb0ELb0ELb1ELb1ELb0EEENS1_21CollectiveEpilogueFwdINS6_IJSA_NS7_ILi512EEESA_EEES9_SC_SE_Li256ELb1ELb1ELb1ELb0EEENS1_36VarlenDynamicPersistentTileSchedulerILi64ELi64ELi256ELi128ELb1ELb1ELb1ELb0ELb1ELb1EEEEEEEEEvNT_6ParamsE --------------------------
	.section	.text._ZN7cutlass13device_kernelIN5flash11enable_sm90INS1_16FlashAttnFwdSm90INS1_25CollectiveMainloopFwdSm90ILi2EN4cute5tupleIJNS5_1CILi1EEES8_S8_EEENS6_IJNS7_ILi64EEESA_SA_EEELi512ENS_6half_tEfNS_4arch4Sm90ELb0ELb0ELb1ELb1ELb1ELb1ELb1ELb0ELb0ELb1ELb1ELb0EEENS1_21CollectiveEpilogueFwdINS6_IJSA_NS7_ILi512EEESA_EEES9_SC_SE_Li256ELb1ELb1ELb1ELb0EEENS1_36VarlenDynamicPersistentTileSchedulerILi64ELi64ELi256ELi128ELb1ELb1ELb1ELb0ELb1ELb1EEEEEEEEEvNT_6ParamsE,"ax",@progbits
	.align	128
.text._ZN7cutlass13device_kernelIN5flash11enable_sm90INS1_16FlashAttnFwdSm90INS1_25CollectiveMainloopFwdSm90ILi2EN4cute5tupleIJNS5_1CILi1EEES8_S8_EEENS6_IJNS7_ILi64EEESA_SA_EEELi512ENS_6half_tEfNS_4arch4Sm90ELb0ELb0ELb1ELb1ELb1ELb1ELb1ELb0ELb0ELb1ELb1ELb0EEENS1_21CollectiveEpilogueFwdINS6_IJSA_NS7_ILi512EEESA_EEES9_SC_SE_Li256ELb1ELb1ELb1ELb0EEENS1_36VarlenDynamicPersistentTileSchedulerILi64ELi64ELi256ELi128ELb1ELb1ELb1ELb0ELb1ELb1EEEEEEEEEvNT_6ParamsE:
        .type           _ZN7cutlass13device_kernelIN5flash11enable_sm90INS1_16FlashAttnFwdSm90INS1_25CollectiveMainloopFwdSm90ILi2EN4cute5tupleIJNS5_1CILi1EEES8_S8_EEENS6_IJNS7_ILi64EEESA_SA_EEELi512ENS_6half_tEfNS_4arch4Sm90ELb0ELb0ELb1ELb1ELb1ELb1ELb1ELb0ELb0ELb1ELb1ELb0EEENS1_21CollectiveEpilogueFwdINS6_IJSA_NS7_ILi512EEESA_EEES9_SC_SE_Li256ELb1ELb1ELb1ELb0EEENS1_36VarlenDynamicPersistentTileSchedulerILi64ELi64ELi256ELi128ELb1ELb1ELb1ELb0ELb1ELb1EEEEEEEEEvNT_6ParamsE,@function
        .size           _ZN7cutlass13device_kernelIN5flash11enable_sm90INS1_16FlashAttnFwdSm90INS1_25CollectiveMainloopFwdSm90ILi2EN4cute5tupleIJNS5_1CILi1EEES8_S8_EEENS6_IJNS7_ILi64EEESA_SA_EEELi512ENS_6half_tEfNS_4arch4Sm90ELb0ELb0ELb1ELb1ELb1ELb1ELb1ELb0ELb0ELb1ELb1ELb0EEENS1_21CollectiveEpilogueFwdINS6_IJSA_NS7_ILi512EEESA_EEES9_SC_SE_Li256ELb1ELb1ELb1ELb0EEENS1_36VarlenDynamicPersistentTileSchedulerILi64ELi64ELi256ELi128ELb1ELb1ELb1ELb0ELb1ELb1EEEEEEEEEvNT_6ParamsE,(.L_x_5831 - _ZN7cutlass13device_kernelIN5flash11enable_sm90INS1_16FlashAttnFwdSm90INS1_25CollectiveMainloopFwdSm90ILi2EN4cute5tupleIJNS5_1CILi1EEES8_S8_EEENS6_IJNS7_ILi64EEESA_SA_EEELi512ENS_6half_tEfNS_4arch4Sm90ELb0ELb0ELb1ELb1ELb1ELb1ELb1ELb0ELb0ELb1ELb1ELb0EEENS1_21CollectiveEpilogueFwdINS6_IJSA_NS7_ILi512EEESA_EEES9_SC_SE_Li256ELb1ELb1ELb1ELb0EEENS1_36VarlenDynamicPersistentTileSchedulerILi64ELi64ELi256ELi128ELb1ELb1ELb1ELb0ELb1ELb1EEEEEEEEEvNT_6ParamsE)
        .other          _ZN7cutlass13device_kernelIN5flash11enable_sm90INS1_16FlashAttnFwdSm90INS1_25CollectiveMainloopFwdSm90ILi2EN4cute5tupleIJNS5_1CILi1EEES8_S8_EEENS6_IJNS7_ILi64EEESA_SA_EEELi512ENS_6half_tEfNS_4arch4Sm90ELb0ELb0ELb1ELb1ELb1ELb1ELb1ELb0ELb0ELb1ELb1ELb0EEENS1_21CollectiveEpilogueFwdINS6_IJSA_NS7_ILi512EEESA_EEES9_SC_SE_Li256ELb1ELb1ELb1ELb0EEENS1_36VarlenDynamicPersistentTileSchedulerILi64ELi64ELi256ELi128ELb1ELb1ELb1ELb0ELb1ELb1EEEEEEEEEvNT_6ParamsE,@"STO_CUDA_ENTRY STV_DEFAULT"
_ZN7cutlass13device_kernelIN5flash11enable_sm90INS1_16FlashAttnFwdSm90INS1_25CollectiveMainloopFwdSm90ILi2EN4cute5tupleIJNS5_1CILi1EEES8_S8_EEENS6_IJNS7_ILi64EEESA_SA_EEELi512ENS_6half_tEfNS_4arch4Sm90ELb0ELb0ELb1ELb1ELb1ELb1ELb1ELb0ELb0ELb1ELb1ELb0EEENS1_21CollectiveEpilogueFwdINS6_IJSA_NS7_ILi512EEESA_EEES9_SC_SE_Li256ELb1ELb1ELb1ELb0EEENS1_36VarlenDynamicPersistentTileSchedulerILi64ELi64ELi256ELi128ELb1ELb1ELb1ELb0ELb1ELb1EEEEEEEEEvNT_6ParamsE:
[----:B------:R-:W0:Y:S02]  /*0000*/  LDC R1, c[0x0][0x28] ;  /* 0x00000a00ff017b82 */ /* 0x000e240000000800 */
[----:B0-----:R-:W-:Y:S01]  /*0010*/  VIADD R1, R1, 0xffffff90 ;  /* 0xffffff9001017836 */ /* 0x001fe20000000000 */
[----:B------:R-:W0:Y:S01]  /*0020*/  S2R R0, SR_TID.X ;  /* 0x0000000000007919 */ /* 0x000e220000002100 */
[----:B------:R-:W-:Y:S01]  /*0030*/  ELECT P0, URZ, PT ;  /* 0x00000000003f782f */ /* 0x000fe20003800000 */
[----:B------:R-:W-:Y:S01]  /*0040*/  BSSY B0, `(.L_x_1240) ;  /* 0x000000e000007945 */ /* 0x000fe20003800000 */
[--C-:B0-----:R-:W-:Y:S02]  /*0050*/  SHF.R.U32.HI R2, RZ, 0x5, R0.reuse ;  /* 0x00000005ff027819 */ /* 0x101fe40000011600 */
[----:B------:R-:W-:-:S03]  /*0060*/  SHF.R.U32.HI R4, RZ, 0x7, R0 ;  /* 0x00000007ff047819 */ /* 0x000fc60000011600 */
[----:B------:R-:W0:Y:S02]  /*0070*/  SHFL.IDX PT, R3, R2, RZ, 0x1f ;  /* 0x00001fff02037589 */ /* 0x000e2400000e0000 */
[----:B0-----:R-:W-:-:S13]  /*0080*/  ISETP.EQ.AND P0, PT, R3, RZ, P0 ;  /* 0x000000ff0300720c */ /* 0x001fda0000702270 */
        /* <DEDUP_REMOVED lines=9> */
.L_x_1241:
[----:B------:R-:W-:Y:S05]  /*0120*/  BSYNC B0 ;  /* 0x0000000000007941 */ /* 0x000fea0003800000 */
.L_x_1240:
        /* <DEDUP_REMOVED lines=21> */
[----:B0-----:R0:W1:Y:S01]  /*0280*/  @UP1 SYNCS.EXCH.64 URZ, [UR8+0x38800], UR4 ;  /* 0x03880004083f15b2 */ /* 0x0010620008000100 */
[----:B------:R0:W2:Y:S04]  /*0290*/  @UP2 SYNCS.EXCH.64 URZ, [UR8+0x38810], UR4 ;  /* 0x03881004083f25b2 */ /* 0x0000a80008000100 */
[----:B------:R0:W3:Y:S01]  /*02a0*/  @UP3 SYNCS.EXCH.64 URZ, [UR8+0x38820], UR6 ;  /* 0x03882006083f35b2 */ /* 0x0000e20008000100 */
        /* <DEDUP_REMOVED lines=14> */
[----:B----4-:R-:W-:Y:S01]  /*0390*/  NOP ;  /* 0x0000000000007918 */ /* 0x010fe20000000000 */
.L_x_1242:
[----:B------:R-:W4:Y:S01]  /*03a0*/  SHFL.IDX PT, R3, R2, RZ, 0x1f ;  /* 0x00001fff02037589 */ /* 0x000f2200000e0000 */
[----:B------:R-:W-:Y:S01]  /*03b0*/  NOP ;  /* 0x0000000000007918 */ /* 0x000fe20000000000 */
[----:B----4-:R-:W-:-:S13]  /*03c0*/  ISETP.NE.AND P0, PT, R3, RZ, PT ;  /* 0x000000ff0300720c */ /* 0x010fda0003f05270 */
        /* <DEDUP_REMOVED lines=18> */
[----:B----4-:R-:W-:Y:S01]  /*04f0*/  NOP ;  /* 0x0000000000007918 */ /* 0x010fe20000000000 */
.L_x_1243:
[----:B------:R-:W4:Y:S01]  /*0500*/  SHFL.IDX PT, R3, R2, RZ, 0x1f ;  /* 0x00001fff02037589 */ /* 0x000f2200000e0000 */
[----:B------:R-:W-:Y:S01]  /*0510*/  NOP ;  /* 0x0000000000007918 */ /* 0x000fe20000000000 */
[----:B----4-:R-:W-:-:S13]  /*0520*/  ISETP.NE.AND P0, PT, R3, RZ, PT ;  /* 0x000000ff0300720c */ /* 0x010fda0003f05270 */
        /* <DEDUP_REMOVED lines=15> */
.L_x_1244:
        /* <DEDUP_REMOVED lines=22> */
.L_x_1245:
        /* <DEDUP_REMOVED lines=22> */
.L_x_1246:
[----:B------:R-:W-:Y:S01]  /*08e0*/  PLOP3.LUT P0, PT, PT, PT, UP0, 0x80, 0x0 ;  /* 0x000000000000781c */ /* 0x000fe20003f0f008 */
[----:B------:R-:W-:Y:S01]  /*08f0*/  UMOV UR36, 0x1 ;  /* 0x0000000100247882 */ /* 0x000fe20000000000 */
[----:B------:R-:W-:Y:S01]  /*0900*/  NOP ;  /* 0x0000000000007918 */ /* 0x000fe20000000000 */
[----:B------:R-:W-:Y:S01]  /*0910*/  USEL UR36, UR36, 0x2, !UP0 ;  /* 0x0000000224247887 */ /* 0x000fe2000c000000 */
[----:B------:R-:W-:Y:S01]  /*0920*/  BSSY B9, `(.L_x_1247) ;  /* 0x0001e14000097945 */ /* 0x000fe20003800000 */
[----:B------:R-:W-:Y:S01]  /*0930*/  ULDC.64 UR42, c[0x0][0x208] ;  /* 0x00008200002a7ab9 */ /* 0x000fe20000000a00 */
[----:B0123--:R-:W-:Y:S07]  /*0940*/  BAR.SYNC.DEFER_BLOCKING 0x0 ;  /* 0x0000000000007b1d */ /* 0x00ffee0000010000 */
[----:B------:R-:W-:Y:S05]  /*0950*/  @!P0 BRA `(.L_x_1248) ;  /* 0x0000015800408947 */ /* 0x000fea0003800000 */
.L_x_1249:
[----:B------:R-:W-:-:S08]  /*0960*/  NOP ;  /* 0x0000000000007918 */ /* 0x000fd00000000000 */
[----:B------:R-:W0:Y:S02]  /*0970*/  USETMAXREG.TRY_ALLOC.CTAPOOL UP0, 0xe8 ;  /* 0x000000e8000079c8 */ /* 0x000e240008000600 */
[----:B0-----:R-:W-:-:S13]  /*0980*/  PLOP3.LUT P0, PT, PT, PT, UP0, 0x80, 0x0 ;  /* 0x000000000000781c */ /* 0x001fda0003f0f008 */
[----:B------:R-:W-:Y:S05]  /*0990*/  @!P0 BRA `(.L_x_1249) ;  /* 0xfffffffc00f08947 */ /* 0x000fea000383ffff */
[----:B------:R-:W-:Y:S01]  /*09a0*/  SHF.R.U32.HI R2, RZ, 0x7, R0 ;  /* 0x00000007ff027819 */ /* 0x000fe20000011600 */
[----:B------:R-:W0:Y:S01]  /*09b0*/  S2UR UR4, SR_CgaCtaId ;  /* 0x00000000000479c3 */ /* 0x000e220000008800 */
[----:B------:R-:W-:Y:S02]  /*09c0*/  MOV R3, 0x400 ;  /* 0x0000040000037802 */ /* 0x000fe40000000f00 */
[----:B------:R-:W-:-:S13]  /*09d0*/  ISETP.NE.AND P0, PT, R2, 0x1, PT ;  /* 0x000000010200780c */ /* 0x000fda0003f05270 */
        /* <DEDUP_REMOVED lines=12> */
[----:B------:R-:W-:Y:S01]  /*0aa0*/  CS2R R186, SRZ ;  /* 0x0000000000ba7805 */ /* 0x000fe2000001ff00 */
[----:B------:R-:W-:Y:S01]  /*0ab0*/  IMAD.MOV.U32 R227, RZ, RZ, 0x40 ;  /* 0x00000040ffe37424 */ /* 0x000fe200078e00ff */
[----:B------:R-:W-:Y:S01]  /*0ac0*/  ULOP3.LUT UR37, UR36, 0x1, URZ, 0xfc, !UPT ;  /* 0x0000000124257892 */ /* 0x000fe2000f8efc3f */
[----:B------:R-:W-:Y:S01]  /*0ad0*/  IMAD.MOV.U32 R23, RZ, RZ, RZ ;  /* 0x000000ffff177224 */ /* 0x000fe200078e00ff */
[----:B------:R-:W-:Y:S01]  /*0ae0*/  SHF.R.S32.HI R3, RZ, 0x1f, R0 ;  /* 0x0000001fff037819 */ /* 0x000fe20000011400 */
[----:B------:R-:W-:-:S03]  /*0af0*/  IMAD.MOV.U32 R17, RZ, RZ, RZ ;  /* 0x000000ffff117224 */ /* 0x000fc600078e00ff */
[CC--:B------:R-:W-:Y:S02]  /*0b00*/  LEA.HI R4, R3.reuse, R0.reuse, RZ, 0x7 ;  /* 0x0000000003047211 */ /* 0x0c0fe400078f38ff */
[CC--:B------:R-:W-:Y:S02]  /*0b10*/  LEA.HI R5, R3.reuse, R0.reuse, RZ, 0x4 ;  /* 0x0000000003057211 */ /* 0x0c0fe400078f20ff */
[CC--:B------:R-:W-:Y:S02]  /*0b20*/  LEA.HI R6, R3.reuse, R0.reuse, RZ, 0x5 ;  /* 0x0000000003067211 */ /* 0x0c0fe400078f28ff */
[CC--:B------:R-:W-:Y:S02]  /*0b30*/  LEA.HI R14, R3.reuse, R0.reuse, RZ, 0x2 ;  /* 0x00000000030e7211 */ /* 0x0c0fe400078f10ff */
[----:B------:R-:W-:Y:S02]  /*0b40*/  LEA.HI R8, R3, R0, RZ, 0x3 ;  /* 0x0000000003087211 */ /* 0x000fe400078f18ff */
[----:B------:R-:W-:-:S02]  /*0b50*/  LOP3.LUT R3, R4, 0xffffff80, RZ, 0xc0, !PT ;  /* 0xffffff8004037812 */ /* 0x000fc400078ec0ff */
[C---:B------:R-:W-:Y:S02]  /*0b60*/  LOP3.LUT R7, R5.reuse, 0xfffffff0, RZ, 0xc0, !PT ;  /* 0xfffffff005077812 */ /* 0x040fe400078ec0ff */
[----:B------:R-:W-:Y:S01]  /*0b70*/  LOP3.LUT R9, R14, 0xfffffffc, RZ, 0xc0, !PT ;  /* 0xfffffffc0e097812 */ /* 0x000fe200078ec0ff */
[----:B------:R-:W-:Y:S01]  /*0b80*/  IMAD.IADD R3, R0, 0x1, -R3 ;  /* 0x0000000100037824 */ /* 0x000fe200078e0a03 */
[----:B------:R-:W-:Y:S01]  /*0b90*/  LOP3.LUT R11, R8, 0xfffffff8, RZ, 0xc0, !PT ;  /* 0xfffffff8080b7812 */ /* 0x000fe200078ec0ff */
[C---:B------:R-:W-:Y:S01]  /*0ba0*/  IMAD.IADD R8, R0.reuse, 0x1, -R7 ;  /* 0x0000000100087824 */ /* 0x040fe200078e0a07 */
[----:B------:R-:W-:Y:S01]  /*0bb0*/  SHF.R.S32.HI R10, RZ, 0x4, R5 ;  /* 0x00000004ff0a7819 */ /* 0x000fe20000011405 */
[C---:B------:R-:W-:Y:S01]  /*0bc0*/  IMAD.IADD R188, R0.reuse, 0x1, -R9 ;  /* 0x0000000100bc7824 */ /* 0x040fe200078e0a09 */
[--C-:B------:R-:W-:Y:S01]  /*0bd0*/  SHF.R.S32.HI R224, RZ, 0x5, R6.reuse ;  /* 0x00000005ffe07819 */ /* 0x100fe20000011406 */
[----:B------:R-:W-:Y:S01]  /*0be0*/  IMAD.IADD R192, R0, 0x1, -R11 ;  /* 0x0000000100c07824 */ /* 0x000fe200078e0a0b */
[----:B------:R-:W-:Y:S01]  /*0bf0*/  SHF.R.S32.HI R0, RZ, 0x1f, R3 ;  /* 0x0000001fff007819 */ /* 0x000fe20000011403 */
[----:B------:R-:W-:Y:S01]  /*0c00*/  IMAD.SHL.U32 R18, R188, 0x8, RZ ;  /* 0x00000008bc127824 */ /* 0x000fe200078e00ff */
[----:B------:R-:W-:Y:S01]  /*0c10*/  SHF.R.S32.HI R11, RZ, 0x1f, R6 ;  /* 0x0000001fff0b7819 */ /* 0x000fe20000011406 */
[----:B------:R-:W-:Y:S01]  /*0c20*/  IMAD.SHL.U32 R192, R192, 0x8, RZ ;  /* 0x00000008c0c07824 */ /* 0x000fe200078e00ff */
[----:B------:R-:W-:Y:S01]  /*0c30*/  SHF.R.S32.HI R7, RZ, 0x1f, R8 ;  /* 0x0000001fff077819 */ /* 0x000fe20000011408 */
[C---:B------:R-:W-:Y:S01]  /*0c40*/  VIADD R211, R18.reuse, 0x60 ;  /* 0x0000006012d37836 */ /* 0x040fe20000000000 */
[----:B------:R-:W-:Y:S01]  /*0c50*/  LEA.HI R6, R5, R10, RZ, 0x1 ;  /* 0x0000000a05067211 */ /* 0x000fe200078f08ff */
[----:B------:R-:W-:Y:S01]  /*0c60*/  VIADD R210, R18, 0x80 ;  /* 0x0000008012d27836 */ /* 0x000fe20000000000 */
[-C--:B------:R-:W-:Y:S01]  /*0c70*/  LEA.HI R5, R0, R3.reuse, RZ, 0x2 ;  /* 0x0000000300057211 */ /* 0x080fe200078f10ff */
[----:B------:R-:W-:Y:S01]  /*0c80*/  VIADD R209, R18, 0xa0 ;  /* 0x000000a012d17836 */ /* 0x000fe20000000000 */
[----:B------:R-:W-:Y:S01]  /*0c90*/  LEA.HI R12, R11, R224, RZ, 0x2 ;  /* 0x000000e00b0c7211 */ /* 0x000fe200078f10ff */
[----:B------:R-:W-:Y:S01]  /*0ca0*/  VIADD R26, R192, 0x1c0 ;  /* 0x000001c0c01a7836 */ /* 0x000fe20000000000 */
[----:B------:R-:W-:Y:S01]  /*0cb0*/  LEA.HI R9, R7, R8, RZ, 0x3 ;  /* 0x0000000807097211 */ /* 0x000fe200078f18ff */
[----:B------:R-:W-:Y:S01]  /*0cc0*/  VIADD R208, R18, 0xc0 ;  /* 0x000000c012d07836 */ /* 0x000fe20000000000 */
[----:B------:R-:W-:Y:S01]  /*0cd0*/  LOP3.LUT R13, R6, 0x1ffffffe, RZ, 0xc0, !PT ;  /* 0x1ffffffe060d7812 */ /* 0x000fe200078ec0ff */
[C---:B------:R-:W-:Y:S01]  /*0ce0*/  VIADD R207, R18.reuse, 0xe0 ;  /* 0x000000e012cf7836 */ /* 0x040fe20000000000 */
[--C-:B------:R-:W-:Y:S01]  /*0cf0*/  SHF.R.S32.HI R6, RZ, 0x2, R5.reuse ;  /* 0x00000002ff067819 */ /* 0x100fe20000011405 */
[----:B------:R-:W-:Y:S01]  /*0d00*/  VIADD R206, R18, 0x100 ;  /* 0x0000010012ce7836 */ /* 0x000fe20000000000 */
[----:B------:R-:W-:Y:S01]  /*0d10*/  SHF.R.S32.HI R7, RZ, 0x1f, R5 ;  /* 0x0000001fff077819 */ /* 0x000fe20000011405 */
[----:B------:R-:W-:Y:S01]  /*0d20*/  IMAD.IADD R13, R10, 0x1, -R13 ;  /* 0x000000010a0d7824 */ /* 0x000fe200078e0a0d */
[----:B------:R-:W-:Y:S01]  /*0d30*/  SHF.R.S32.HI R16, RZ, 0x7, R4 ;  /* 0x00000007ff107819 */ /* 0x000fe20000011404 */
[----:B------:R-:W-:Y:S01]  /*0d40*/  VIADD R205, R18, 0x120 ;  /* 0x0000012012cd7836 */ /* 0x000fe20000000000 */
[----:B------:R-:W-:Y:S01]  /*0d50*/  LOP3.LUT R15, R12, 0x3ffffc, RZ, 0xc0, !PT ;  /* 0x003ffffc0c0f7812 */ /* 0x000fe200078ec0ff */
[----:B------:R-:W-:Y:S01]  /*0d60*/  IMAD.SHL.U32 R13, R13, 0x8, RZ ;  /* 0x000000080d0d7824 */ /* 0x000fe200078e00ff */
[----:B------:R-:W-:Y:S01]  /*0d70*/  LEA.HI R7, R7, R6, RZ, 0x3 ;  /* 0x0000000607077211 */ /* 0x000fe200078f18ff */
[----:B------:R-:W-:Y:S01]  /*0d80*/  IMAD R12, R16, 0x100, R8 ;  /* 0x00000100100c7824 */ /* 0x000fe200078e0208 */
[----:B------:R-:W-:Y:S01]  /*0d90*/  LEA.HI R0, R0, R3, RZ, 0x5 ;  /* 0x0000000300007211 */ /* 0x000fe200078f28ff */
[----:B------:R-:W-:Y:S01]  /*0da0*/  IMAD.IADD R15, R224, 0x1, -R15 ;  /* 0x00000001e00f7824 */ /* 0x000fe200078e0a0f */
[----:B------:R-:W-:Y:S01]  /*0db0*/  LOP3.LUT R7, R7, 0xfffffff8, RZ, 0xc0, !PT ;  /* 0xfffffff807077812 */ /* 0x000fe200078ec0ff */
[----:B------:R-:W-:Y:S01]  /*0dc0*/  STL [R1+0x54], R16 ;  /* 0x0000541001007387 */ /* 0x000fe20000100800 */
[----:B------:R-:W-:Y:S01]  /*0dd0*/  LOP3.LUT R11, R9, 0xfffffff8, RZ, 0xc0, !PT ;  /* 0xfffffff8090b7812 */ /* 0x000fe200078ec0ff */
[----:B------:R-:W-:Y:S01]  /*0de0*/  IMAD R12, R15, 0x10, R12 ;  /* 0x000000100f0c7824 */ /* 0x000fe200078e020c */
[----:B------:R-:W-:Y:S01]  /*0df0*/  SHF.R.S32.HI R0, RZ, 0x5, R0 ;  /* 0x00000005ff007819 */ /* 0x000fe20000011400 */
[----:B------:R-:W-:Y:S01]  /*0e00*/  IMAD.IADD R7, R6, 0x1, -R7 ;  /* 0x0000000106077824 */ /* 0x000fe200078e0a07 */
[--C-:B------:R-:W-:Y:S01]  /*0e10*/  SHF.R.S32.HI R185, RZ, 0x2, R14.reuse ;  /* 0x00000002ffb97819 */ /* 0x100fe2000001140e */
[----:B------:R-:W-:Y:S01]  /*0e20*/  IMAD.U32 R6, R12, 0x40, R13 ;  /* 0x000000400c067824 */ /* 0x000fe200078e000d */
[----:B------:R-:W-:Y:S01]  /*0e30*/  LEA.HI R4, R4, R16, RZ, 0x1 ;  /* 0x0000001004047211 */ /* 0x000fe200078f08ff */
[----:B------:R-:W-:Y:S01]  /*0e40*/  IMAD.IADD R11, R8, 0x1, -R11 ;  /* 0x00000001080b7824 */ /* 0x000fe200078e0a0b */
[----:B------:R-:W-:Y:S01]  /*0e50*/  SHF.R.S32.HI R14, RZ, 0x1f, R14 ;  /* 0x0000001fff0e7819 */ /* 0x000fe2000001140e */
[----:B------:R-:W-:Y:S01]  /*0e60*/  IMAD R195, R0, 0x10, R7 ;  /* 0x0000001000c37824 */ /* 0x000fe200078e0207 */
[----:B------:R0:W-:Y:S01]  /*0e70*/  STL [R1+0x6c], R6 ;  /* 0x00006c0601007387 */ /* 0x0001e20000100800 */
[----:B------:R-:W-:Y:S01]  /*0e80*/  LEA.HI R0, R188, R188, RZ, 0x1 ;  /* 0x000000bcbc007211 */ /* 0x000fe200078f08ff */
[----:B------:R-:W-:Y:S01]  /*0e90*/  IMAD.SHL.U32 R8, R11, 0x40, RZ ;  /* 0x000000400b087824 */ /* 0x000fe200078e00ff */
[----:B------:R-:W-:Y:S01]  /*0ea0*/  LOP3.LUT R4, R4, 0xfffffe, RZ, 0xc0, !PT ;  /* 0x00fffffe04047812 */ /* 0x000fe200078ec0ff */
[----:B------:R-:W-:Y:S01]  /*0eb0*/  VIADD R7, R185, 0x20 ;  /* 0x00000020b9077836 */ /* 0x000fe20000000000 */
[----:B------:R-:W-:Y:S01]  /*0ec0*/  SHF.R.S32.HI R26, RZ, 0x1f, R26 ;  /* 0x0000001fff1a7819 */ /* 0x000fe2000001141a */
[----:B------:R-:W-:Y:S01]  /*0ed0*/  IMAD.SHL.U32 R9, R9, 0x40, RZ ;  /* 0x0000004009097824 */ /* 0x000fe200078e00ff */
[----:B------:R-:W-:Y:S01]  /*0ee0*/  LOP3.LUT R8, R8, 0x1c0, RZ, 0xc0, !PT ;  /* 0x000001c008087812 */ /* 0x000fe200078ec0ff */
[----:B------:R-:W-:Y:S01]  /*0ef0*/  IMAD.IADD R4, R16, 0x1, -R4 ;  /* 0x0000000110047824 */ /* 0x000fe200078e0a04 */
[----:B------:R-:W-:Y:S01]  /*0f00*/  LEA.HI R14, R14, R185, RZ, 0x3 ;  /* 0x000000b90e0e7211 */ /* 0x000fe200078f18ff */
[----:B------:R-:W-:Y:S01]  /*0f10*/  STL [R1+0x4c], RZ ;  /* 0x00004cff01007387 */ /* 0x000fe20000100800 */
[----:B0-----:R-:W-:Y:S01]  /*0f20*/  LOP3.LUT R6, R5, 0x7ffffffc, RZ, 0xc0, !PT ;  /* 0x7ffffffc05067812 */ /* 0x001fe200078ec0ff */
[----:B------:R-:W-:Y:S01]  /*0f30*/  IMAD.SHL.U32 R20, R4, 0x100, RZ ;  /* 0x0000010004147824 */ /* 0x000fe200078e00ff */
[----:B------:R-:W-:Y:S01]  /*0f40*/  SHF.R.S32.HI R5, RZ, 0x1f, R7 ;  /* 0x0000001fff057819 */ /* 0x000fe20000011407 */
[----:B------:R-:W-:Y:S01]  /*0f50*/  VIADD R204, R18, 0x140 ;  /* 0x0000014012cc7836 */ /* 0x000fe20000000000 */
[----:B------:R-:W-:Y:S01]  /*0f60*/  LOP3.LUT R13, R8, 0x8, R13, 0xf8, !PT ;  /* 0x00000008080d7812 */ /* 0x000fe200078ef80d */
[----:B------:R-:W-:Y:S01]  /*0f70*/  IMAD.IADD R6, R3, 0x1, -R6 ;  /* 0x0000000103067824 */ /* 0x000fe200078e0a06 */
[----:B------:R-:W-:Y:S01]  /*0f80*/  LOP3.LUT R3, R0, 0x1ffffffe, RZ, 0xc0, !PT ;  /* 0x1ffffffe00037812 */ /* 0x000fe200078ec0ff */
[----:B------:R-:W-:Y:S01]  /*0f90*/  STL [R1+0x68], R20 ;  /* 0x0000681401007387 */ /* 0x000fe20000100800 */
[----:B------:R-:W-:Y:S01]  /*0fa0*/  SHF.R.U32.HI R8, RZ, 0x3, R8 ;  /* 0x00000003ff087819 */ /* 0x000fe20000011608 */
[----:B------:R-:W-:Y:S01]  /*0fb0*/  VIADD R203, R18, 0x160 ;  /* 0x0000016012cb7836 */ /* 0x000fe20000000000 */
[----:B------:R-:W-:Y:S01]  /*0fc0*/  LOP3.LUT R9, R9, 0x7ffffe00, RZ, 0xc0, !PT ;  /* 0x7ffffe0009097812 */ /* 0x000fe200078ec0ff */
[----:B------:R-:W-:Y:S01]  /*0fd0*/  IMAD.IADD R0, R188, 0x1, -R3 ;  /* 0x00000001bc007824 */ /* 0x000fe200078e0a03 */
[----:B------:R-:W-:Y:S01]  /*0fe0*/  LEA.HI R5, R5, R7, RZ, 0x3 ;  /* 0x0000000705057211 */ /* 0x000fe200078f18ff */
[----:B------:R-:W-:Y:S01]  /*0ff0*/  IMAD.SHL.U32 R3, R7, 0x40, RZ ;  /* 0x0000004007037824 */ /* 0x000fe200078e00ff */
[----:B------:R-:W-:Y:S01]  /*1000*/  LOP3.LUT R8, R13, R8, RZ, 0x3c, !PT ;  /* 0x000000080d087212 */ /* 0x000fe200078e3cff */
[----:B------:R-:W-:Y:S01]  /*1010*/  IMAD R9, R224, 0x400, R9 ;  /* 0x00000400e0097824 */ /* 0x000fe200078e0209 */
[----:B------:R-:W-:Y:S01]  /*1020*/  SHF.R.S32.HI R4, RZ, 0x1f, R211 ;  /* 0x0000001fff047819 */ /* 0x000fe200000114d3 */
[----:B------:R-:W-:Y:S01]  /*1030*/  IMAD.SHL.U32 R5, R5, 0x40, RZ ;  /* 0x0000004005057824 */ /* 0x000fe200078e00ff */
[----:B------:R-:W-:Y:S01]  /*1040*/  LOP3.LUT R7, R3, 0x1c0, RZ, 0xc0, !PT ;  /* 0x000001c003077812 */ /* 0x000fe200078ec0ff */
[----:B------:R-:W-:Y:S01]  /*1050*/  IMAD.IADD R9, R9, 0x1, R8 ;  /* 0x0000000109097824 */ /* 0x000fe200078e0208 */
[----:B------:R-:W-:Y:S01]  /*1060*/  SHF.R.S32.HI R8, RZ, 0x1f, R209 ;  /* 0x0000001fff087819 */ /* 0x000fe200000114d1 */
[C---:B------:R-:W-:Y:S01]  /*1070*/  VIADD R202, R18.reuse, 0x180 ;  /* 0x0000018012ca7836 */ /* 0x040fe20000000000 */
[----:B------:R-:W-:Y:S01]  /*1080*/  LOP3.LUT R3, R7, 0x38, R18, 0xf8, !PT ;  /* 0x0000003807037812 */ /* 0x000fe200078ef812 */
[C---:B------:R-:W-:Y:S01]  /*1090*/  VIADD R216, R18.reuse, 0x1a0 ;  /* 0x000001a012d87836 */ /* 0x040fe20000000000 */
[----:B------:R-:W-:Y:S01]  /*10a0*/  SHF.R.U32.HI R24, RZ, 0x3, R7 ;  /* 0x00000003ff187819 */ /* 0x000fe20000011607 */
[C---:B------:R-:W-:Y:S01]  /*10b0*/  VIADD R215, R18.reuse, 0x1c0 ;  /* 0x000001c012d77836 */ /* 0x040fe20000000000 */
[----:B------:R-:W-:Y:S01]  /*10c0*/  SHF.R.S32.HI R7, RZ, 0x1f, R210 ;  /* 0x0000001fff077819 */ /* 0x000fe200000114d2 */
[----:B------:R-:W-:Y:S01]  /*10d0*/  VIADD R214, R18, 0x1e0 ;  /* 0x000001e012d67836 */ /* 0x000fe20000000000 */
[----:B------:R-:W-:Y:S01]  /*10e0*/  LOP3.LUT R5, R5, 0xfffffe00, RZ, 0xc0, !PT ;  /* 0xfffffe0005057812 */ /* 0x000fe200078ec0ff */
[C---:B------:R-:W-:Y:S01]  /*10f0*/  VIADD R32, R192.reuse, 0x80 ;  /* 0x00000080c0207836 */ /* 0x040fe20000000000 */
[----:B------:R-:W-:Y:S01]  /*1100*/  SHF.L.U64.HI R26, R211, 0x1, R4 ;  /* 0x00000001d31a7819 */ /* 0x000fe20000010204 */
[----:B------:R-:W-:Y:S01]  /*1110*/  VIADD R29, R192, 0x140 ;  /* 0x00000140c01d7836 */ /* 0x000fe20000000000 */
[----:B------:R-:W-:Y:S01]  /*1120*/  R2P PR, R11, 0x6 ;  /* 0x000000060b007804 */ /* 0x000fe20000000000 */
[----:B------:R-:W-:Y:S01]  /*1130*/  STL [R1+0x64], R5 ;  /* 0x0000640501007387 */ /* 0x000fe20000100800 */
[----:B------:R-:W-:Y:S01]  /*1140*/  SHF.L.U64.HI R4, R210, 0x1, R7 ;  /* 0x00000001d2047819 */ /* 0x000fe20000010207 */
[----:B------:R-:W-:Y:S01]  /*1150*/  IMAD R0, R0, 0x8, R195 ;  /* 0x0000000800007824 */ /* 0x000fe200078e02c3 */
[----:B------:R-:W-:Y:S01]  /*1160*/  SHF.R.S32.HI R11, RZ, 0x1f, R208 ;  /* 0x0000001fff0b7819 */ /* 0x000fe200000114d0 */
[----:B------:R-:W-:Y:S01]  /*1170*/  STL [R1], R26 ;  /* 0x0000001a01007387 */ /* 0x000fe20000100800 */
[----:B------:R-:W-:Y:S01]  /*1180*/  SHF.L.U64.HI R7, R209, 0x1, R8 ;  /* 0x00000001d1077819 */ /* 0x000fe20000010208 */
[----:B------:R-:W-:Y:S01]  /*1190*/  IMAD R225, R9, 0x2, R2 ;  /* 0x0000000209e17824 */ /* 0x000fe200078e0202 */
[----:B------:R-:W-:Y:S01]  /*11a0*/  SHF.R.S32.HI R10, RZ, 0x1f, R207 ;  /* 0x0000001fff0a7819 */ /* 0x000fe200000114cf */
[----:B------:R0:W-:Y:S01]  /*11b0*/  STL [R1+0x4], R4 ;  /* 0x0000040401007387 */ /* 0x0001e20000100800 */
[----:B------:R-:W-:Y:S01]  /*11c0*/  LOP3.LUT R14, R14, 0xfffffff8, RZ, 0xc0, !PT ;  /* 0xfffffff80e0e7812 */ /* 0x000fe200078ec0ff */
[----:B------:R-:W-:Y:S01]  /*11d0*/  VIADD R33, R192, 0x40 ;  /* 0x00000040c0217836 */ /* 0x000fe20000000000 */
[----:B------:R-:W-:Y:S01]  /*11e0*/  SHF.R.S32.HI R13, RZ, 0x1f, R206 ;  /* 0x0000001fff0d7819 */ /* 0x000fe200000114ce */
[----:B------:R1:W-:Y:S01]  /*11f0*/  STL [R1+0x8], R7 ;  /* 0x0000080701007387 */ /* 0x0003e20000100800 */
[----:B------:R-:W-:Y:S01]  /*1200*/  SHF.L.U64.HI R8, R208, 0x1, R11 ;  /* 0x00000001d0087819 */ /* 0x000fe2000001020b */
[----:B------:R-:W-:Y:S01]  /*1210*/  IMAD.IADD R191, R185, 0x1, -R14 ;  /* 0x00000001b9bf7824 */ /* 0x000fe200078e0a0e */
[----:B------:R-:W-:Y:S01]  /*1220*/  SHF.R.S32.HI R12, RZ, 0x1f, R205 ;  /* 0x0000001fff0c7819 */ /* 0x000fe200000114cd */
[C---:B------:R-:W-:Y:S01]  /*1230*/  VIADD R31, R192.reuse, 0xc0 ;  /* 0x000000c0c01f7836 */ /* 0x040fe20000000000 */
[----:B------:R-:W-:Y:S01]  /*1240*/  SHF.R.S32.HI R15, RZ, 0x1f, R204 ;  /* 0x0000001fff0f7819 */ /* 0x000fe200000114cc */
[----:B------:R2:W-:Y:S01]  /*1250*/  STL [R1+0xc], R8 ;  /* 0x00000c0801007387 */ /* 0x0005e20000100800 */
[----:B0-----:R-:W-:Y:S01]  /*1260*/  SHF.L.U64.HI R4, R207, 0x1, R10 ;  /* 0x00000001cf047819 */ /* 0x001fe2000001020a */
[C---:B------:R-:W-:Y:S01]  /*1270*/  VIADD R30, R192.reuse, 0x100 ;  /* 0x00000100c01e7836 */ /* 0x040fe20000000000 */
[----:B------:R-:W-:Y:S01]  /*1280*/  SHF.R.S32.HI R14, RZ, 0x1f, R203 ;  /* 0x0000001fff0e7819 */ /* 0x000fe200000114cb */
[----:B------:R-:W-:Y:S01]  /*1290*/  VIADD R28, R192, 0x180 ;  /* 0x00000180c01c7836 */ /* 0x000fe20000000000 */
[----:B-1----:R-:W-:Y:S01]  /*12a0*/  SHF.L.U64.HI R7, R206, 0x1, R13 ;  /* 0x00000001ce077819 */ /* 0x002fe2000001020d */
[----:B------:R0:W-:Y:S01]  /*12b0*/  STL [R1+0x10], R4 ;  /* 0x0000100401007387 */ /* 0x0001e20000100800 */
[----:B------:R-:W-:Y:S01]  /*12c0*/  SHF.R.S32.HI R21, RZ, 0x1f, R202 ;  /* 0x0000001fff157819 */ /* 0x000fe200000114ca */
[C---:B------:R-:W-:Y:S01]  /*12d0*/  VIADD R212, R18.reuse, 0x40 ;  /* 0x0000004012d47836 */ /* 0x040fe20000000000 */
[----:B------:R-:W-:Y:S01]  /*12e0*/  SHF.R.S32.HI R25, RZ, 0x1f, R216 ;  /* 0x0000001fff197819 */ /* 0x000fe200000114d8 */
[----:B------:R1:W-:Y:S01]  /*12f0*/  STL [R1+0x14], R7 ;  /* 0x0000140701007387 */ /* 0x0003e20000100800 */
[----:B--2---:R-:W-:Y:S01]  /*1300*/  SHF.L.U64.HI R8, R205, 0x1, R12 ;  /* 0x00000001cd087819 */ /* 0x004fe2000001020c */
[C---:B------:R-:W-:Y:S01]  /*1310*/  VIADD R228, R225.reuse, 0x36400 ;  /* 0x00036400e1e47836 */ /* 0x040fe20000000000 */
[----:B------:R-:W-:Y:S01]  /*1320*/  SHF.R.S32.HI R16, RZ, 0x1f, R215 ;  /* 0x0000001fff107819 */ /* 0x000fe200000114d7 */
[----:B------:R-:W-:Y:S01]  /*1330*/  VIADD R22, R18, 0x20 ;  /* 0x0000002012167836 */ /* 0x000fe20000000000 */
[----:B------:R-:W-:Y:S01]  /*1340*/  SHF.R.S32.HI R27, RZ, 0x1f, R214 ;  /* 0x0000001fff1b7819 */ /* 0x000fe200000114d6 */
[----:B------:R2:W-:Y:S01]  /*1350*/  STL [R1+0x18], R8 ;  /* 0x0000180801007387 */ /* 0x0005e20000100800 */
[----:B0-----:R-:W-:Y:S01]  /*1360*/  SHF.L.U64.HI R4, R204, 0x1, R15 ;  /* 0x00000001cc047819 */ /* 0x001fe2000001020f */
[----:B------:R-:W-:Y:S01]  /*1370*/  VIADD R226, R225, 0x36420 ;  /* 0x00036420e1e27836 */ /* 0x000fe20000000000 */
[----:B------:R-:W-:Y:S01]  /*1380*/  LOP3.LUT R3, R5, R3, R24, 0xf6, !PT ;  /* 0x0000000305037212 */ /* 0x000fe200078ef618 */
[----:B------:R-:W-:Y:S01]  /*1390*/  IMAD.SHL.U32 R188, R188, 0x4, RZ ;  /* 0x00000004bcbc7824 */ /* 0x000fe200078e00ff */
[----:B-1----:R-:W-:Y:S01]  /*13a0*/  SHF.L.U64.HI R7, R203, 0x1, R14 ;  /* 0x00000001cb077819 */ /* 0x002fe2000001020e */
[----:B------:R0:W-:Y:S01]  /*13b0*/  STL [R1+0x1c], R4 ;  /* 0x00001c0401007387 */ /* 0x0001e20000100800 */
[----:B------:R-:W-:Y:S01]  /*13c0*/  SHF.L.U64.HI R5, R214, 0x1, R27 ;  /* 0x00000001d6057819 */ /* 0x000fe2000001021b */
[----:B------:R-:W-:Y:S01]  /*13d0*/  @P1 VIADD R226, R228, 0xffffffe0 ;  /* 0xffffffe0e4e21836 */ /* 0x000fe20000000000 */
[----:B------:R-:W-:Y:S01]  /*13e0*/  SHF.R.S32.HI R32, RZ, 0x1f, R32 ;  /* 0x0000001fff207819 */ /* 0x000fe20000011420 */
[----:B------:R1:W-:Y:S01]  /*13f0*/  STL [R1+0x20], R7 ;  /* 0x0000200701007387 */ /* 0x0003e20000100800 */
[----:B--2---:R-:W-:Y:S01]  /*1400*/  SHF.L.U64.HI R8, R202, 0x1, R21 ;  /* 0x00000001ca087819 */ /* 0x004fe20000010215 */
[----:B------:R-:W-:Y:S01]  /*1410*/  VIADD R194, R188, 0x10 ;  /* 0x00000010bcc27836 */ /* 0x000fe20000000000 */
[----:B------:R-:W-:-:S02]  /*1420*/  SHF.R.S32.HI R29, RZ, 0x1f, R29 ;  /* 0x0000001fff1d7819 */ /* 0x000fc4000001141d */
[----:B------:R-:W-:Y:S01]  /*1430*/  SHF.R.S32.HI R33, RZ, 0x1f, R33 ;  /* 0x0000001fff217819 */ /* 0x000fe20000011421 */
[----:B0-----:R-:W-:Y:S01]  /*1440*/  IMAD.SHL.U32 R4, R6, 0x2, RZ ;  /* 0x0000000206047824 */ /* 0x001fe200078e00ff */
[----:B------:R-:W-:Y:S01]  /*1450*/  STL [R1+0x24], R8 ;  /* 0x0000240801007387 */ /* 0x000fe20000100800 */
[----:B------:R-:W-:Y:S02]  /*1460*/  SHF.L.U64.HI R6, R215, 0x1, R16 ;  /* 0x00000001d7067819 */ /* 0x000fe40000010210 */
[----:B-1----:R-:W-:Y:S01]  /*1470*/  SHF.L.U64.HI R7, R216, 0x1, R25 ;  /* 0x00000001d8077819 */ /* 0x002fe20000010219 */
[----:B------:R-:W-:Y:S01]  /*1480*/  IMAD.IADD R223, R4, 0x1, R20 ;  /* 0x0000000104df7824 */ /* 0x000fe200078e0214 */
[----:B------:R-:W-:Y:S02]  /*1490*/  SHF.R.S32.HI R31, RZ, 0x1f, R31 ;  /* 0x0000001fff1f7819 */ /* 0x000fe4000001141f */
[----:B------:R-:W-:Y:S01]  /*14a0*/  SHF.R.S32.HI R30, RZ, 0x1f, R30 ;  /* 0x0000001fff1e7819 */ /* 0x000fe2000001141e */
[----:B------:R-:W-:Y:S01]  /*14b0*/  STL [R1+0x28], R7 ;  /* 0x0000280701007387 */ /* 0x000fe20000100800 */
[C---:B------:R-:W-:Y:S01]  /*14c0*/  VIADD R38, R223.reuse, 0x10 ;  /* 0x00000010df267836 */ /* 0x040fe20000000000 */
[----:B------:R-:W-:Y:S01]  /*14d0*/  SHF.R.S32.HI R28, RZ, 0x1f, R28 ;  /* 0x0000001fff1c7819 */ /* 0x000fe2000001141c */
[C---:B------:R-:W-:Y:S01]  /*14e0*/  VIADD R35, R223.reuse, 0x28 ;  /* 0x00000028df237836 */ /* 0x040fe20000000000 */
[----:B------:R0:W-:Y:S01]  /*14f0*/  STL [R1+0x58], R4 ;  /* 0x0000580401007387 */ /* 0x0001e20000100800 */
[----:B------:R-:W-:Y:S01]  /*1500*/  VIADD R32, R223, 0x40 ;  /* 0x00000040df207836 */ /* 0x000fe20000000000 */
[----:B------:R-:W-:Y:S01]  /*1510*/  SEL R227, R227, 0xffffffc0, !P2 ;  /* 0xffffffc0e3e37807 */ /* 0x000fe20005000000 */
[C---:B------:R-:W-:Y:S01]  /*1520*/  VIADD R29, R223.reuse, 0x58 ;  /* 0x00000058df1d7836 */ /* 0x040fe20000000000 */
[----:B------:R-:W-:Y:S01]  /*1530*/  STL [R1+0x2c], R6 ;  /* 0x00002c0601007387 */ /* 0x000fe20000100800 */
[C---:B------:R-:W-:Y:S01]  /*1540*/  VIADD R26, R223.reuse, 0x70 ;  /* 0x00000070df1a7836 */ /* 0x040fe20000000000 */
[----:B------:R-:W-:Y:S01]  /*1550*/  SHF.R.S32.HI R229, RZ, 0x1f, R212 ;  /* 0x0000001fffe57819 */ /* 0x000fe200000114d4 */
[C---:B------:R-:W-:Y:S01]  /*1560*/  VIADD R21, R223.reuse, 0x88 ;  /* 0x00000088df157836 */ /* 0x040fe20000000000 */
[----:B------:R1:W-:Y:S01]  /*1570*/  STL [R1+0x30], R5 ;  /* 0x0000300501007387 */ /* 0x0003e20000100800 */
[----:B------:R-:W-:Y:S01]  /*1580*/  VIADD R15, R223, 0xa0 ;  /* 0x000000a0df0f7836 */ /* 0x000fe20000000000 */
[----:B------:R-:W-:Y:S01]  /*1590*/  SHF.R.S32.HI R19, RZ, 0x1f, R18 ;  /* 0x0000001fff137819 */ /* 0x000fe20000011412 */
[----:B0-----:R-:W-:Y:S01]  /*15a0*/  IMAD R4, R3, 0x2, R2 ;  /* 0x0000000203047824 */ /* 0x001fe200078e0202 */
[----:B------:R-:W-:Y:S01]  /*15b0*/  SHF.R.S32.HI R3, RZ, 0x1f, R223 ;  /* 0x0000001fff037819 */ /* 0x000fe200000114df */
[C---:B------:R-:W-:Y:S01]  /*15c0*/  VIADD R12, R223.reuse, 0xb8 ;  /* 0x000000b8df0c7836 */ /* 0x040fe20000000000 */
[----:B------:R-:W-:Y:S01]  /*15d0*/  SHF.R.S32.HI R193, RZ, 0x1f, R22 ;  /* 0x0000001fffc17819 */ /* 0x000fe20000011416 */
[C---:B------:R-:W-:Y:S01]  /*15e0*/  VIADD R8, R223.reuse, 0xd0 ;  /* 0x000000d0df087836 */ /* 0x040fe20000000000 */
[----:B------:R-:W-:Y:S01]  /*15f0*/  STL [R1+0x5c], R4 ;  /* 0x00005c0401007387 */ /* 0x000fe20000100800 */
[C---:B------:R-:W-:Y:S01]  /*1600*/  VIADD R39, R223.reuse, 0x8 ;  /* 0x00000008df277836 */ /* 0x040fe20000000000 */
[----:B------:R-:W-:Y:S01]  /*1610*/  SHF.L.U64.HI R229, R212, 0x1, R229 ;  /* 0x00000001d4e57819 */ /* 0x000fe200000102e5 */
[C---:B-1----:R-:W-:Y:S01]  /*1620*/  VIADD R5, R223.reuse, 0xe8 ;  /* 0x000000e8df057836 */ /* 0x042fe20000000000 */
[----:B------:R0:W-:Y:S01]  /*1630*/  STL [R1+0x60], R0 ;  /* 0x0000600001007387 */ /* 0x0001e20000100800 */
[C---:B------:R-:W-:Y:S01]  /*1640*/  VIADD R37, R223.reuse, 0x18 ;  /* 0x00000018df257836 */ /* 0x040fe20000000000 */
[----:B------:R-:W-:Y:S01]  /*1650*/  SHF.R.S32.HI R39, RZ, 0x1f, R39 ;  /* 0x0000001fff277819 */ /* 0x000fe20000011427 */
[----:B------:R-:W-:-:S02]  /*1660*/  VIADD R36, R223, 0x20 ;  /* 0x00000020df247836 */ /* 0x000fc40000000000 */
        /* <DEDUP_REMOVED lines=36> */
[----:B------:R-:W-:Y:S01]  /*18b0*/  IMAD.IADD R228, R228, 0x1, R227 ;  /* 0x00000001e4e47824 */ /* 0x000fe200078e02e3 */
        /* <DEDUP_REMOVED lines=13> */
.L_x_1380:
[----:B01-34-:R-:W0:Y:S01]  /*1990*/  LDC.64 R4, c[0x0][0xd88] ;  /* 0x00036200ff047b82 */ /* 0x01be220000000a00 */
[----:B------:R-:W-:Y:S01]  /*19a0*/  ULDC.64 UR4, c[0x0][0xb20] ;  /* 0x0002c80000047ab9 */ /* 0x000fe20000000a00 */
[----:B------:R-:W-:Y:S01]  /*19b0*/  ULDC.64 UR8, c[0x0][0xb10] ;  /* 0x0002c40000087ab9 */ /* 0x000fe20000000a00 */
[----:B------:R-:W-:Y:S01]  /*19c0*/  ULDC.64 UR6, c[0x0][0xb00] ;  /* 0x0002c00000067ab9 */ /* 0x000fe20000000a00 */
[----:B0-----:R-:W-:-:S05]  /*19d0*/  IMAD.WIDE R4, R87, 0x4, R4 ;  /* 0x0000000457047825 */ /* 0x001fca00078e0204 */
[----:B--2---:R-:W2:Y:S01]  /*19e0*/  LDG.E R26, desc[UR42][R4.64] ;  /* 0x0000002a041a7981 */ /* 0x004ea2000c1e1900 */
[----:B------:R-:W-:Y:S01]  /*19f0*/  ISETP.NE.U32.AND P2, PT, RZ, UR4, PT ;  /* 0x00000004ff007c0c */ /* 0x000fe2000bf45070 */
[----:B------:R-:W-:Y:S01]  /*1a00*/  IMAD.MOV.U32 R8, RZ, RZ, RZ ;  /* 0x000000ffff087224 */ /* 0x000fe200078e00ff */
        /* <DEDUP_REMOVED lines=50> */
[----:B--2---:R-:W-:-:S07]  /*1d30*/  IMAD.IADD R87, R0, 0x1, -R87 ;  /* 0x0000000100577824 */ /* 0x004fce00078e0a57 */
.L_x_1251:
[----:B------:R-:W-:Y:S02]  /*1d40*/  IMAD.U32 R36, RZ, RZ, UR5 ;  /* 0x00000005ff247e24 */ /* 0x000fe4000f8e00ff */
[----:B------:R-:W-:Y:S01]  /*1d50*/  IMAD.U32 R25, RZ, RZ, UR4 ;  /* 0x00000004ff197e24 */ /* 0x000fe2000f8e00ff */
[----:B------:R-:W-:Y:S06]  /*1d60*/  @!P2 BRA `(.L_x_1252) ;  /* 0x000000000010a947 */ /* 0x000fec0003800000 */
[----:B------:R-:W-:-:S04]  /*1d70*/  IADD3 R4, P0, R28, UR8, RZ ;  /* 0x000000081c047c10 */ /* 0x000fc8000ff1e0ff */
[----:B------:R-:W-:-:S05]  /*1d80*/  IADD3.X R5, R27, UR9, RZ, P0, !PT ;  /* 0x000000091b057c10 */ /* 0x000fca00087fe4ff */
[----:B------:R0:W5:Y:S01]  /*1d90*/  LDG.E R25, desc[UR42][R4.64] ;  /* 0x0000002a04197981 */ /* 0x000162000c1e1900 */
[----:B------:R-:W-:Y:S05]  /*1da0*/  BRA `(.L_x_1253) ;  /* 0x0000000000107947 */ /* 0x000fea0003800000 */
.L_x_1252:
[----:B------:R-:W-:Y:S05]  /*1db0*/  @!P0 BRA `(.L_x_1253) ;  /* 0x00000000000c8947 */ /* 0x000fea0003800000 */
[----:B------:R-:W2:Y:S04]  /*1dc0*/  LDG.E R0, desc[UR42][R4.64] ;  /* 0x0000002a04007981 */ /* 0x000ea8000c1e1900 */
[----:B------:R-:W2:Y:S02]  /*1dd0*/  LDG.E R25, desc[UR42][R4.64+0x4] ;  /* 0x0000042a04197981 */ /* 0x000ea4000c1e1900 */
[----:B--2---:R-:W-:-:S07]  /*1de0*/  IMAD.IADD R25, R25, 0x1, -R0 ;  /* 0x0000000119197824 */ /* 0x004fce00078e0a00 */
.L_x_1253:
        /* <DEDUP_REMOVED lines=60> */
.L_x_1255:
[----:B------:R-:W-:Y:S05]  /*21b0*/  BSYNC B0 ;  /* 0x0000000000007941 */ /* 0x000fea0003800000 */
.L_x_1254:
        /* <DEDUP_REMOVED lines=10> */
[----:B------:R-:W-:-:S05]  /*2260*/  @P0 VIADD R0, R0, 0x3f ;  /* 0x0000003f00000836 */ /* 0x000fca0000000000 */
        /* <DEDUP_REMOVED lines=25> */
.L_x_1258:
[----:B------:R-:W-:Y:S05]  /*2400*/  BSYNC B6 ;  /* 0x0000000000067941 */ /* 0x000fea0003800000 */
.L_x_1257:
        /* <DEDUP_REMOVED lines=20> */
.L_x_1260:
[----:B------:R-:W-:Y:S05]  /*2550*/  BSYNC B6 ;  /* 0x0000000000067941 */ /* 0x000fea0003800000 */
.L_x_1259:
        /* <DEDUP_REMOVED lines=15> */
[-C--:B-1----:R-:W-:Y:S01]  /*2650*/  IMAD R6, R7, R40.reuse, RZ ;  /* 0x0000002807067224 */ /* 0x082fe200078e02ff */
[----:B------:R-:W-:Y:S01]  /*2660*/  LOP3.LUT R38, R38, 0x1c0, RZ, 0xc0, !PT ;  /* 0x000001c026267812 */ /* 0x000fe200078ec0ff */
[-C--:B------:R-:W-:Y:S01]  /*2670*/  IMAD.WIDE.U32 R20, R185, R40.reuse, R188 ;  /* 0x00000028b9147225 */ /* 0x080fe200078e00bc */
[----:B------:R-:W-:Y:S02]  /*2680*/  SHF.L.U64.HI R39, R40, 0x6, R41 ;  /* 0x0000000628277819 */ /* 0x000fe40000010229 */
[----:B--2---:R-:W-:Y:S01]  /*2690*/  ISETP.GE.AND P2, PT, R18, R45, PT ;  /* 0x0000002d1200720c */ /* 0x004fe20003f46270 */
[----:B0-----:R-:W-:Y:S01]  /*26a0*/  VIADD R8, R3, 0xffffff80 ;  /* 0xffffff8003087836 */ /* 0x001fe20000000000 */
[----:B------:R-:W-:Y:S01]  /*26b0*/  SHF.R.U32.HI R42, RZ, 0x3, R38 ;  /* 0x00000003ff2a7819 */ /* 0x000fe20000011626 */
[----:B------:R-:W-:Y:S01]  /*26c0*/  IMAD.WIDE.U32 R28, R185, R40, R18 ;  /* 0x00000028b91c7225 */ /* 0x000fe200078e0012 */
[----:B----4-:R-:W0:Y:S01]  /*26d0*/  LDC.64 R4, c[0x0][0x408] ;  /* 0x00010200ff047b82 */ /* 0x010e220000000a00 */
[----:B------:R-:W-:-:S02]  /*26e0*/  ISETP.GE.AND P1, PT, R22, UR4, PT ;  /* 0x0000000416007c0c */ /* 0x000fc4000bf26270 */
[----:B------:R-:W-:Y:S02]  /*26f0*/  SHF.R.S32.HI R3, RZ, 0x1f, R8 ;  /* 0x0000001fff037819 */ /* 0x000fe40000011408 */
[----:B------:R-:W-:Y:S02]  /*2700*/  LOP3.LUT R16, R16, 0xfffffffe, RZ, 0xc0, !PT ;  /* 0xfffffffe10107812 */ /* 0x000fe400078ec0ff */
[----:B------:R-:W-:Y:S01]  /*2710*/  LEA.HI R9, R3, R8, RZ, 0x2 ;  /* 0x0000000803097211 */ /* 0x000fe200078f10ff */
[----:B------:R-:W-:Y:S01]  /*2720*/  IMAD.IADD R3, R24, 0x1, R25 ;  /* 0x0000000118037824 */ /* 0x000fe200078e0219 */
[----:B------:R-:W-:Y:S02]  /*2730*/  @P2 LOP3.LUT R16, R16, 0x1, RZ, 0xfc, !PT ;  /* 0x0000000110102812 */ /* 0x000fe400078efcff */
[----:B------:R-:W-:Y:S01]  /*2740*/  LOP3.LUT R11, R9, 0xfffffffc, RZ, 0xc0, !PT ;  /* 0xfffffffc090b7812 */ /* 0x000fe200078ec0ff */
[----:B------:R-:W-:Y:S01]  /*2750*/  IMAD R9, R185, R41, R6 ;  /* 0x00000029b9097224 */ /* 0x000fe200078e0206 */
[----:B------:R-:W-:-:S02]  /*2760*/  LOP3.LUT R16, R16, 0xfffffffd, RZ, 0xc0, !PT ;  /* 0xfffffffd10107812 */ /* 0x000fc400078ec0ff */
[----:B------:R-:W-:Y:S01]  /*2770*/  ISETP.GE.AND P0, PT, R18, UR4, PT ;  /* 0x0000000412007c0c */ /* 0x000fe2000bf06270 */
[----:B------:R-:W-:Y:S01]  /*2780*/  IMAD.IADD R21, R21, 0x1, R9 ;  /* 0x0000000115157824 */ /* 0x000fe200078e0209 */
[----:B---3--:R-:W-:Y:S01]  /*2790*/  SHF.R.U32.HI R12, RZ, 0x7, R12 ;  /* 0x00000007ff0c7819 */ /* 0x008fe2000001160c */
[----:B------:R-:W-:Y:S01]  /*27a0*/  IMAD.IADD R29, R9, 0x1, R29 ;  /* 0x00000001091d7824 */ /* 0x000fe200078e021d */
[----:B-----5:R-:W-:Y:S01]  /*27b0*/  SHF.R.S32.HI R9, RZ, 0x1f, R86 ;  /* 0x0000001fff097819 */ /* 0x020fe20000011456 */
[----:B------:R-:W-:Y:S01]  /*27c0*/  IMAD.IADD R10, R8, 0x1, -R11 ;  /* 0x00000001080a7824 */ /* 0x000fe200078e0a0b */
[----:B------:R-:W-:Y:S01]  /*27d0*/  @P1 LOP3.LUT R16, R16, 0x2, RZ, 0xfc, !PT ;  /* 0x0000000210101812 */ /* 0x000fe200078efcff */
[----:B------:R-:W-:-:S04]  /*27e0*/  IMAD.WIDE.U32 R20, R86, R40, R20 ;  /* 0x0000002856147225 */ /* 0x000fc800078e0014 */
[----:B0-----:R-:W-:Y:S01]  /*27f0*/  IMAD R6, R7, R4, RZ ;  /* 0x0000000407067224 */ /* 0x001fe200078e02ff */
[----:B------:R-:W-:Y:S01]  /*2800*/  SEL R7, R45, RZ, P2 ;  /* 0x000000ff2d077207 */ /* 0x000fe20001000000 */
[C---:B------:R-:W-:Y:S02]  /*2810*/  IMAD R8, R9.reuse, R40, RZ ;  /* 0x0000002809087224 */ /* 0x040fe400078e02ff */
[-C--:B------:R-:W-:Y:S02]  /*2820*/  IMAD R9, R9, R4.reuse, RZ ;  /* 0x0000000409097224 */ /* 0x080fe400078e02ff */
[----:B------:R-:W-:Y:S02]  /*2830*/  IMAD.IADD R7, R18, 0x1, R7 ;  /* 0x0000000112077824 */ /* 0x000fe400078e0207 */
[----:B------:R-:W-:Y:S01]  /*2840*/  IMAD R49, R86, R41, R8 ;  /* 0x0000002956317224 */ /* 0x000fe200078e0208 */
[----:B------:R-:W-:Y:S01]  /*2850*/  SHF.L.U64.HI R41, R4, 0x6, R5 ;  /* 0x0000000604297819 */ /* 0x000fe20000010205 */
[CC--:B------:R-:W-:Y:S01]  /*2860*/  IMAD R11, R185.reuse, R5.reuse, R6 ;  /* 0x00000005b90b7224 */ /* 0x0c0fe200078e0206 */
[----:B------:R-:W-:Y:S01]  /*2870*/  SHF.R.S32.HI R6, RZ, 0x1f, R7 ;  /* 0x0000001fff067819 */ /* 0x000fe20000011407 */
[----:B------:R-:W-:Y:S01]  /*2880*/  IMAD R9, R86, R5, R9 ;  /* 0x0000000556097224 */ /* 0x000fe200078e0209 */
[----:B------:R-:W-:Y:S01]  /*2890*/  LOP3.LUT R5, R38, 0x18, R18, 0xf8, !PT ;  /* 0x0000001826057812 */ /* 0x000fe200078ef812 */
[----:B------:R-:W-:Y:S01]  /*28a0*/  IMAD.WIDE.U32 R30, R185, R4, R188 ;  /* 0x00000004b91e7225 */ /* 0x000fe200078e00bc */
[----:B------:R-:W-:-:S02]  /*28b0*/  LEA.HI R37, R6, R7, RZ, 0x3 ;  /* 0x0000000706257211 */ /* 0x000fc400078f18ff */
[----:B------:R-:W-:Y:S01]  /*28c0*/  LOP3.LUT R5, R5, R42, RZ, 0x3c, !PT ;  /* 0x0000002a05057212 */ /* 0x000fe200078e3cff */
[----:B------:R-:W-:Y:S01]  /*28d0*/  IMAD.WIDE.U32 R32, R185, R4, R18 ;  /* 0x00000004b9207225 */ /* 0x000fe200078e0012 */
[----:B------:R-:W-:-:S03]  /*28e0*/  LOP3.LUT R51, R37, 0xfffffff8, RZ, 0xc0, !PT ;  /* 0xfffffff825337812 */ /* 0x000fc600078ec0ff */
[----:B------:R-:W-:Y:S01]  /*28f0*/  IMAD R46, R224, 0x200, R5 ;  /* 0x00000200e02e7824 */ /* 0x000fe200078e0205 */
[----:B------:R-:W-:Y:S01]  /*2900*/  LOP3.LUT R5, R38, 0x38, R37, 0xf8, !PT ;  /* 0x0000003826057812 */ /* 0x000fe200078ef825 */
[----:B------:R-:W-:Y:S01]  /*2910*/  IMAD.IADD R31, R31, 0x1, R11 ;  /* 0x000000011f1f7824 */ /* 0x000fe200078e020b */
[----:B------:R-:W-:Y:S01]  /*2920*/  SHF.R.S32.HI R54, RZ, 0x1f, R51 ;  /* 0x0000001fff367819 */ /* 0x000fe20000011433 */
[----:B------:R-:W-:Y:S01]  /*2930*/  IMAD.IADD R33, R11, 0x1, R33 ;  /* 0x000000010b217824 */ /* 0x000fe200078e0221 */
[----:B------:R-:W-:Y:S01]  /*2940*/  LOP3.LUT R5, R5, R42, RZ, 0x3c, !PT ;  /* 0x0000002a05057212 */ /* 0x000fe200078e3cff */
[----:B------:R-:W-:-:S04]  /*2950*/  IMAD.WIDE.U32 R28, R86, R40, R28 ;  /* 0x00000028561c7225 */ /* 0x000fc800078e001c */
[----:B------:R-:W-:-:S04]  /*2960*/  IMAD.WIDE.U32 R30, R86, R4, R30 ;  /* 0x00000004561e7225 */ /* 0x000fc800078e001e */
[----:B------:R-:W-:-:S04]  /*2970*/  IMAD.WIDE.U32 R32, R86, R4, R32 ;  /* 0x0000000456207225 */ /* 0x000fc800078e0020 */
[----:B------:R-:W-:Y:S02]  /*2980*/  IMAD.IADD R48, R21, 0x1, R49 ;  /* 0x0000000115307824 */ /* 0x000fe400078e0231 */
[----:B------:R-:W-:Y:S02]  /*2990*/  IMAD.SHL.U32 R40, R40, 0x40, RZ ;  /* 0x0000004028287824 */ /* 0x000fe400078e00ff */
[----:B------:R-:W-:Y:S02]  /*29a0*/  IMAD.SHL.U32 R43, R4, 0x40, RZ ;  /* 0x00000040042b7824 */ /* 0x000fe400078e00ff */
[----:B------:R-:W-:Y:S02]  /*29b0*/  VIADD R44, R12, 0x8 ;  /* 0x000000080c2c7836 */ /* 0x000fe40000000000 */
[----:B------:R-:W-:Y:S02]  /*29c0*/  IMAD.SHL.U32 R45, R45, 0x2, RZ ;  /* 0x000000022d2d7824 */ /* 0x000fe400078e00ff */
[----:B------:R-:W-:-:S02]  /*29d0*/  IMAD R47, R10, 0x40, R185 ;  /* 0x000000400a2f7824 */ /* 0x000fc400078e02b9 */
[----:B------:R-:W-:Y:S02]  /*29e0*/  IMAD.IADD R49, R49, 0x1, R29 ;  /* 0x0000000131317824 */ /* 0x000fe400078e021d */
[----:B------:R-:W-:Y:S02]  /*29f0*/  IMAD.IADD R50, R31, 0x1, R9 ;  /* 0x000000011f327824 */ /* 0x000fe400078e0209 */
[----:B------:R-:W-:Y:S02]  /*2a00*/  IMAD.IADD R52, R9, 0x1, R33 ;  /* 0x0000000109347824 */ /* 0x000fe400078e0221 */
[----:B------:R-:W-:Y:S01]  /*2a10*/  IMAD R55, R224, 0x200, R5 ;  /* 0x00000200e0377824 */ /* 0x000fe200078e0205 */
[----:B------:R-:W-:-:S07]  /*2a20*/  SHF.R.S32.HI R53, RZ, 0x1f, R0 ;  /* 0x0000001fff357819 */ /* 0x000fce0000011400 */
.L_x_1293:
[----:B0-----:R-:W0:Y:S01]  /*2a30*/  LDC R60, c[0x0][0x430] ;  /* 0x00010c00ff3c7b82 */ /* 0x001e220000000800 */
[----:B------:R-:W-:Y:S02]  /*2a40*/  VIADD R11, R34, 0xffffffff ;  /* 0xffffffff220b7836 */ /* 0x000fe40000000000 */
[----:B------:R-:W-:Y:S02]  /*2a50*/  IMAD.MOV.U32 R59, RZ, RZ, RZ ;  /* 0x000000ffff3b7224 */ /* 0x000fe400078e00ff */
[----:B------:R-:W-:-:S03]  /*2a60*/  IMAD R4, R11, 0x40, R47 ;  /* 0x000000400b047824 */ /* 0x000fc600078e022f */
[----:B-1----:R-:W1:Y:S01]  /*2a70*/  LDC R67, c[0x0][0x3f4] ;  /* 0x0000fd00ff437b82 */ /* 0x002e620000000800 */
        /* <DEDUP_REMOVED lines=26> */
[----:B------:R-:W-:Y:S01]  /*2c20*/  ISETP.GT.AND P1, PT, R11, R35, PT ;  /* 0x000000230b00720c */ /* 0x000fe20003f24270 */
[----:B------:R-:W-:-:S02]  /*2c30*/  IMAD.MOV.U32 R34, RZ, RZ, R11 ;  /* 0x000000ffff227224 */ /* 0x000fc400078e000b */
[----:B------:R-:W-:Y:S01]  /*2c40*/  IMAD R10, R7, 0x2, R2 ;  /* 0x00000002070a7824 */ /* 0x000fe200078e0202 */
[----:B------:R-:W-:Y:S09]  /*2c50*/  @!P2 BRA `(.L_x_1262) ;  /* 0x0000001400d4a947 */ /* 0x000ff20003800000 */
        /* <DEDUP_REMOVED lines=57> */
.L_x_1265:
[----:B------:R-:W-:Y:S05]  /*2ff0*/  BSYNC B1 ;  /* 0x0000000000017941 */ /* 0x000fea0003800000 */
.L_x_1264:
        /* <DEDUP_REMOVED lines=10> */
[----:B------:R-:W-:Y:S02]  /*30a0*/  IMAD.MOV.U32 R4, RZ, RZ, R24 ;  /* 0x000000ffff047224 */ /* 0x000fe400078e0018 */
[----:B------:R-:W-:-:S03]  /*30b0*/  IMAD.MOV.U32 R6, RZ, RZ, R56 ;  /* 0x000000ffff067224 */ /* 0x000fc600078e0038 */
[----:B------:R-:W-:Y:S02]  /*30c0*/  PRMT R71, R4, 0x5410, R5 ;  /* 0x0000541004477816 */ /* 0x000fe40000000005 */
[----:B------:R-:W-:Y:S01]  /*30d0*/  PRMT R72, R6, 0x5410, R7 ;  /* 0x0000541006487816 */ /* 0x000fe20000000007 */
[----:B------:R-:W-:Y:S06]  /*30e0*/  @!P3 BRA `(.L_x_1266) ;  /* 0x000000000004b947 */ /* 0x000fec0003800000 */
[----:B------:R-:W-:Y:S01]  /*30f0*/  BPT.TRAP 0x1 ;  /* 0x000000040000795c */ /* 0x000fe20000300000 */
.L_x_1266:
[----:B------:R-:W-:Y:S01]  /*3100*/  IMAD R58, R23, 0x8, R2 ;  /* 0x00000008173a7824 */ /* 0x000fe200078e0202 */
[----:B------:R-:W-:Y:S01]  /*3110*/  SHF.L.U32 R65, R187, 0x1f, RZ ;  /* 0x0000001fbb417819 */ /* 0x000fe200000006ff */
[----:B------:R-:W-:Y:S03]  /*3120*/  BSSY B1, `(.L_x_1267) ;  /* 0x0000003000017945 */ /* 0x000fe60003800000 */
[----:B------:R-:W0:Y:S02]  /*3130*/  SYNCS.PHASECHK.TRANS64.TRYWAIT P4, [R58+URZ+0x38890], R65 ;  /* 0x038890413a0075a7 */ /* 0x000e24000808017f */
[----:B0-----:R-:W-:Y:S05]  /*3140*/  @!P4 BRA `(.L_x_1268) ;  /* 0x000001b8004cc947 */ /* 0x001fea0003800000 */
.L_x_1515:
[----:B------:R-:W-:Y:S05]  /*3150*/  BSYNC B1 ;  /* 0x0000000000017941 */ /* 0x000fea0003800000 */
.L_x_1267:
[----:B------:R-:W-:-:S03]  /*3160*/  UMOV UR4, 0xffffffff ;  /* 0xffffffff00047882 */ /* 0x000fc60000000000 */
[----:B------:R-:W-:Y:S05]  /*3170*/  BRA.DIV UR4, `(.L_x_1269) ;  /* 0x000001ba04547947 */ /* 0x000fea000b800000 */
[----:B------:R1:W2:Y:S04]  /*3180*/  SHFL.IDX PT, R69, R13, RZ, 0x1c1f ;  /* 0x001c1fff0d457589 */ /* 0x0002a800000e0000 */
[----:B------:R1:W3:Y:S02]  /*3190*/  SHFL.IDX PT, R14, R66, RZ, 0x1c1f ;  /* 0x001c1fff420e7589 */ /* 0x0002e400000e0000 */
.L_x_1519:
[----:B------:R-:W-:Y:S05]  /*31a0*/  @P2 BRA `(.L_x_1270) ;  /* 0x0000001400542947 */ /* 0x000fea0003800000 */
[----:B------:R-:W-:Y:S04]  /*31b0*/  BSSY B1, `(.L_x_1271) ;  /* 0x0000034000017945 */ /* 0x000fe80003800000 */
[----:B------:R-:W-:Y:S05]  /*31c0*/  @P0 BRA `(.L_x_1272) ;  /* 0x0000000000c80947 */ /* 0x000fea0003800000 */
[----:B------:R4:W0:Y:S01]  /*31d0*/  LDS.128 R4, [R10+0x22400] ;  /* 0x022400000a047984 */ /* 0x0008220000000c00 */
[----:B------:R-:W-:Y:S01]  /*31e0*/  ISETP.GE.AND P2, PT, R188, R67, PT ;  /* 0x00000043bc00720c */ /* 0x000fe20003f46270 */
[----:B------:R-:W-:-:S12]  /*31f0*/  BSSY B2, `(.L_x_1273) ;  /* 0x000002c000027945 */ /* 0x000fd80003800000 */
[----:B----4-:R-:W-:Y:S05]  /*3200*/  @P2 BRA `(.L_x_1274) ;  /* 0x0000000000a82947 */ /* 0x010fea0003800000 */
[----:B------:R-:W-:Y:S01]  /*3210*/  SHF.R.U64 R12, R56, 0x10, R57 ;  /* 0x00000010380c7819 */ /* 0x000fe20000001239 */
[--C-:B0-----:R-:W-:Y:S01]  /*3220*/  HADD2.F32 R10, -RZ, R5.reuse.H1_H1 ;  /* 0x30000005ff0a7230 */ /* 0x101fe20000004100 */
[----:B------:R-:W-:Y:S01]  /*3230*/  SHF.R.U64 R11, R26, 0x10, R27 ;  /* 0x000000101a0b7819 */ /* 0x000fe2000000121b */
[----:B------:R-:W-:Y:S02]  /*3240*/  HADD2.F32 R5, -RZ, R5.H0_H0 ;  /* 0x20000005ff057230 */ /* 0x000fe40000004100 */
[----:B------:R-:W-:Y:S02]  /*3250*/  HADD2.F32 R12, -RZ, R12.H0_H0 ;  /* 0x2000000cff0c7230 */ /* 0x000fe40000004100 */
[----:B------:R-:W-:-:S03]  /*3260*/  HADD2.F32 R11, -RZ, R11.H0_H0 ;  /* 0x2000000bff0b7230 */ /* 0x000fc60000004100 */
[CC--:B-1----:R-:W-:Y:S01]  /*3270*/  FMUL.FTZ R13, R5.reuse, R12.reuse ;  /* 0x0000000c050d7220 */ /* 0x0c2fe20000410000 */
[C---:B------:R-:W-:Y:S01]  /*3280*/  FMUL.FTZ R26, R10.reuse, R12 ;  /* 0x0000000c0a1a7220 */ /* 0x040fe20000410000 */
[----:B------:R-:W-:Y:S02]  /*3290*/  HADD2.F32 R12, -RZ, R7.H1_H1 ;  /* 0x30000007ff0c7230 */ /* 0x000fe40000004100 */
[-C--:B------:R-:W-:Y:S01]  /*32a0*/  FFMA.FTZ R10, R10, R11.reuse, R13 ;  /* 0x0000000b0a0a7223 */ /* 0x080fe2000001000d */
[----:B------:R-:W-:Y:S01]  /*32b0*/  SHF.R.U32.HI R13, RZ, 0x10, R57 ;  /* 0x00000010ff0d7819 */ /* 0x000fe20000011639 */
[----:B------:R-:W-:Y:S01]  /*32c0*/  FFMA.FTZ R5, R5, R11, -R26 ;  /* 0x0000000b05057223 */ /* 0x000fe2000001081a */
[----:B------:R-:W-:Y:S01]  /*32d0*/  SHF.R.U32.HI R26, RZ, 0x10, R27 ;  /* 0x00000010ff1a7819 */ /* 0x000fe2000001161b */
[----:B------:R-:W-:Y:S02]  /*32e0*/  IMAD.MOV.U32 R11, RZ, RZ, R4 ;  /* 0x000000ffff0b7224 */ /* 0x000fe400078e0004 */
[----:B------:R-:W-:Y:S01]  /*32f0*/  HADD2.F32 R13, -RZ, R13.H0_H0 ;  /* 0x2000000dff0d7230 */ /* 0x000fe20000004100 */
[----:B------:R-:W-:Y:S01]  /*3300*/  F2FP.F16.F32.PACK_AB R5, R10, R5 ;  /* 0x000000050a05723e */ /* 0x000fe200000000ff */
[----:B------:R-:W-:-:S02]  /*3310*/  HADD2.F32 R4, -RZ, R7.H0_H0 ;  /* 0x20000007ff047230 */ /* 0x000fc40000004100 */
[----:B------:R-:W-:Y:S02]  /*3320*/  HADD2.F32 R7, -RZ, R26.H0_H0 ;  /* 0x2000001aff077230 */ /* 0x000fe40000004100 */
[-C--:B------:R-:W-:Y:S01]  /*3330*/  FMUL.FTZ R15, R12, R13.reuse ;  /* 0x0000000d0c0f7220 */ /* 0x080fe20000410000 */
[----:B------:R-:W-:-:S03]  /*3340*/  FMUL.FTZ R13, R4, R13 ;  /* 0x0000000d040d7220 */ /* 0x000fc60000410000 */
[-C--:B------:R-:W-:Y:S01]  /*3350*/  FFMA.FTZ R4, R4, R7.reuse, -R15 ;  /* 0x0000000704047223 */ /* 0x080fe2000001080f */
[----:B------:R-:W-:Y:S02]  /*3360*/  HADD2.F32 R15, -RZ, R72.H0_H0 ;  /* 0x20000048ff0f7230 */ /* 0x000fe40000004100 */
[----:B------:R-:W-:Y:S01]  /*3370*/  FFMA.FTZ R7, R12, R7, R13 ;  /* 0x000000070c077223 */ /* 0x000fe2000001000d */
[----:B------:R-:W-:Y:S02]  /*3380*/  IMAD.MOV.U32 R12, RZ, RZ, R6 ;  /* 0x000000ffff0c7224 */ /* 0x000fe400078e0006 */
[--C-:B------:R-:W-:Y:S02]  /*3390*/  HADD2.F32 R6, -RZ, R11.reuse.H1_H1 ;  /* 0x3000000bff067230 */ /* 0x100fe40000004100 */
[----:B------:R-:W-:Y:S01]  /*33a0*/  HADD2.F32 R11, -RZ, R11.H0_H0 ;  /* 0x2000000bff0b7230 */ /* 0x000fe20000004100 */
[----:B------:R-:W-:Y:S01]  /*33b0*/  F2FP.F16.F32.PACK_AB R7, R7, R4 ;  /* 0x000000040707723e */ /* 0x000fe200000000ff */
[----:B------:R-:W-:-:S02]  /*33c0*/  HADD2.F32 R13, -RZ, R70.H0_H0 ;  /* 0x20000046ff0d7230 */ /* 0x000fc40000004100 */
[-C--:B------:R-:W-:Y:S01]  /*33d0*/  FMUL.FTZ R26, R6, R15.reuse ;  /* 0x0000000f061a7220 */ /* 0x080fe20000410000 */
[----:B------:R-:W-:-:S03]  /*33e0*/  FMUL.FTZ R15, R11, R15 ;  /* 0x0000000f0b0f7220 */ /* 0x000fc60000410000 */
[-C--:B------:R-:W-:Y:S01]  /*33f0*/  FFMA.FTZ R26, R11, R13.reuse, -R26 ;  /* 0x0000000d0b1a7223 */ /* 0x080fe2000001081a */
[----:B------:R-:W-:Y:S02]  /*3400*/  HADD2.F32 R11, -RZ, R70.H1_H1 ;  /* 0x30000046ff0b7230 */ /* 0x000fe40000004100 */
[----:B------:R-:W-:Y:S01]  /*3410*/  FFMA.FTZ R15, R6, R13, R15 ;  /* 0x0000000d060f7223 */ /* 0x000fe2000001000f */
[----:B------:R-:W-:Y:S02]  /*3420*/  HADD2.F32 R13, -RZ, R72.H1_H1 ;  /* 0x30000048ff0d7230 */ /* 0x000fe40000004100 */
[--C-:B------:R-:W-:Y:S02]  /*3430*/  HADD2.F32 R6, -RZ, R12.reuse.H1_H1 ;  /* 0x3000000cff067230 */ /* 0x100fe40000004100 */
[----:B------:R-:W-:Y:S01]  /*3440*/  HADD2.F32 R12, -RZ, R12.H0_H0 ;  /* 0x2000000cff0c7230 */ /* 0x000fe20000004100 */
[----:B------:R-:W-:Y:S02]  /*3450*/  F2FP.F16.F32.PACK_AB R4, R15, R26 ;  /* 0x0000001a0f04723e */ /* 0x000fe400000000ff */
[----:B------:R-:W-:-:S02]  /*3460*/  FMUL.FTZ R27, R6, R13 ;  /* 0x0000000d061b7220 */ /* 0x000fc40000410000 */
[C---:B------:R-:W-:Y:S02]  /*3470*/  FMUL.FTZ R13, R12.reuse, R13 ;  /* 0x0000000d0c0d7220 */ /* 0x040fe40000410000 */
[-C--:B------:R-:W-:Y:S02]  /*3480*/  FFMA.FTZ R27, R12, R11.reuse, -R27 ;  /* 0x0000000b0c1b7223 */ /* 0x080fe4000001081b */
[----:B------:R-:W-:-:S05]  /*3490*/  FFMA.FTZ R6, R6, R11, R13 ;  /* 0x0000000b06067223 */ /* 0x000fca000001000d */
[----:B------:R-:W-:-:S07]  /*34a0*/  F2FP.F16.F32.PACK_AB R6, R6, R27 ;  /* 0x0000001b0606723e */ /* 0x000fce00000000ff */
.L_x_1274:
[----:B------:R-:W-:Y:S05]  /*34b0*/  BSYNC B2 ;  /* 0x0000000000027941 */ /* 0x000fea0003800000 */
.L_x_1273:
[----:B---3--:R-:W-:-:S04]  /*34c0*/  LEA R10, P2, R18, R14, 0x1 ;  /* 0x0000000e120a7211 */ /* 0x008fc800078408ff */
[----:B--2---:R-:W-:-:S05]  /*34d0*/  LEA.HI.X R11, R18, R69, R19, 0x1, P2 ;  /* 0x00000045120b7211 */ /* 0x004fca00010f0c13 */
[----:B0-----:R4:W-:Y:S04]  /*34e0*/  ST.E.128 desc[UR42][R10.64], R4 ;  /* 0x000000040a007985 */ /* 0x0019e8000c101d2a */
.L_x_1272:
[----:B------:R-:W-:Y:S05]  /*34f0*/  BSYNC B1 ;  /* 0x0000000000017941 */ /* 0x000fea0003800000 */
.L_x_1271:
        /* <DEDUP_REMOVED lines=13> */
[----:B------:R-:W-:Y:S01]  /*35d0*/  SHF.R.U64 R12, R8, 0x10, R9 ;  /* 0x00000010080c7819 */ /* 0x000fe20000001209 */
[----:B--2---:R-:W-:Y:S01]  /*35e0*/  IMAD.MOV.U32 R8, RZ, RZ, R7 ;  /* 0x000000ffff087224 */ /* 0x004fe200078e0007 */
[--C-:B------:R-:W-:Y:S01]  /*35f0*/  SHF.R.U64 R14, R24, 0x10, R25.reuse ;  /* 0x00000010180e7819 */ /* 0x100fe20000001219 */
[--C-:B------:R-:W-:Y:S01]  /*3600*/  HADD2.F32 R7, -RZ, R5.reuse.H1_H1 ;  /* 0x30000005ff077230 */ /* 0x100fe20000004100 */
[----:B------:R-:W-:Y:S01]  /*3610*/  SHF.R.U32.HI R15, RZ, 0x10, R25 ;  /* 0x00000010ff0f7819 */ /* 0x000fe20000011619 */
[----:B------:R-:W-:Y:S01]  /*3620*/  HADD2.F32 R5, -RZ, R5.H0_H0 ;  /* 0x20000005ff057230 */ /* 0x000fe20000004100 */
[----:B-1----:R-:W-:Y:S01]  /*3630*/  SHF.R.U32.HI R13, RZ, 0x10, R9 ;  /* 0x00000010ff0d7819 */ /* 0x002fe20000011609 */
[----:B------:R-:W-:Y:S02]  /*3640*/  HADD2.F32 R14, -RZ, R14.H0_H0 ;  /* 0x2000000eff0e7230 */ /* 0x000fe40000004100 */
[----:B------:R-:W-:Y:S02]  /*3650*/  HADD2.F32 R15, -RZ, R15.H0_H0 ;  /* 0x2000000fff0f7230 */ /* 0x000fe40000004100 */
[----:B------:R-:W-:-:S02]  /*3660*/  HADD2.F32 R9, -RZ, R8.H1_H1 ;  /* 0x30000008ff097230 */ /* 0x000fc40000004100 */
[-C--:B------:R-:W-:Y:S01]  /*3670*/  FMUL.FTZ R24, R7, R14.reuse ;  /* 0x0000000e07187220 */ /* 0x080fe20000410000 */
[----:B------:R-:W-:Y:S02]  /*3680*/  HADD2.F32 R12, -RZ, R12.H0_H0 ;  /* 0x2000000cff0c7230 */ /* 0x000fe40000004100 */
[----:B------:R-:W-:Y:S01]  /*3690*/  FMUL.FTZ R14, R5, R14 ;  /* 0x0000000e050e7220 */ /* 0x000fe20000410000 */
[----:B------:R-:W-:Y:S02]  /*36a0*/  HADD2.F32 R8, -RZ, R8.H0_H0 ;  /* 0x20000008ff087230 */ /* 0x000fe40000004100 */
[-C--:B------:R-:W-:Y:S01]  /*36b0*/  FMUL.FTZ R25, R9, R15.reuse ;  /* 0x0000000f09197220 */ /* 0x080fe20000410000 */
[----:B------:R-:W-:Y:S02]  /*36c0*/  HADD2.F32 R13, -RZ, R13.H0_H0 ;  /* 0x2000000dff0d7230 */ /* 0x000fe40000004100 */
[-C--:B------:R-:W-:Y:S01]  /*36d0*/  FFMA.FTZ R5, R5, R12.reuse, -R24 ;  /* 0x0000000c05057223 */ /* 0x080fe20000010818 */
[----:B------:R-:W-:Y:S01]  /*36e0*/  FFMA.FTZ R14, R7, R12, R14 ;  /* 0x0000000c070e7223 */ /* 0x000fe2000001000e */
[----:B------:R-:W-:Y:S01]  /*36f0*/  FMUL.FTZ R26, R8, R15 ;  /* 0x0000000f081a7220 */ /* 0x000fe20000410000 */
[----:B------:R-:W-:-:S02]  /*3700*/  HADD2.F32 R12, -RZ, R71.H0_H0 ;  /* 0x20000047ff0c7230 */ /* 0x000fc40000004100 */
[-C--:B------:R-:W-:Y:S01]  /*3710*/  FFMA.FTZ R24, R8, R13.reuse, -R25 ;  /* 0x0000000d08187223 */ /* 0x080fe20000010819 */
[----:B------:R-:W-:Y:S02]  /*3720*/  HADD2.F32 R15, -RZ, R71.H1_H1 ;  /* 0x30000047ff0f7230 */ /* 0x000fe40000004100 */
[----:B------:R-:W-:Y:S01]  /*3730*/  FFMA.FTZ R57, R9, R13, R26 ;  /* 0x0000000d09397223 */ /* 0x000fe2000001001a */
[----:B------:R-:W-:Y:S01]  /*3740*/  HADD2.F32 R7, -RZ, R4.H1_H1 ;  /* 0x30000004ff077230 */ /* 0x000fe20000004100 */
[----:B------:R-:W-:Y:S01]  /*3750*/  F2FP.F16.F32.PACK_AB R5, R14, R5 ;  /* 0x000000050e05723e */ /* 0x000fe200000000ff */
[----:B------:R-:W-:Y:S02]  /*3760*/  HADD2.F32 R8, -RZ, R6.H1_H1 ;  /* 0x30000006ff087230 */ /* 0x000fe40000004100 */
[----:B------:R-:W-:Y:S02]  /*3770*/  HADD2.F32 R4, -RZ, R4.H0_H0 ;  /* 0x20000004ff047230 */ /* 0x000fe40000004100 */
[----:B------:R-:W-:Y:S01]  /*3780*/  FMUL.FTZ R25, R7, R12 ;  /* 0x0000000c07197220 */ /* 0x000fe20000410000 */
[----:B------:R-:W-:-:S02]  /*3790*/  HADD2.F32 R6, -RZ, R6.H0_H0 ;  /* 0x20000006ff067230 */ /* 0x000fc40000004100 */
        /* <DEDUP_REMOVED lines=11> */
[----:B------:R-:W-:-:S07]  /*3850*/  F2FP.F16.F32.PACK_AB R6, R8, R27 ;  /* 0x0000001b0806723e */ /* 0x000fce00000000ff */
.L_x_1276:
[----:B------:R-:W-:Y:S05]  /*3860*/  BSYNC B1 ;  /* 0x0000000000017941 */ /* 0x000fea0003800000 */
.L_x_1275:
[----:B--2---:R2:W-:Y:S01]  /*3870*/  ST.E.128 desc[UR42][R10.64], R4 ;  /* 0x000000040a007985 */ /* 0x0045e2000c101d2a */
[----:B------:R-:W-:Y:S05]  /*3880*/  BRA `(.L_x_1270) ;  /* 0x0000000c009c7947 */ /* 0x000fea0003800000 */
.L_x_1263:
[----:B------:R-:W-:Y:S01]  /*3890*/  IMAD R63, R11, -0x40, R36 ;  /* 0xffffffc00b3f7824 */ /* 0x000fe200078e0224 */
[----:B------:R-:W-:-:S04]  /*38a0*/  ISETP.GE.AND P2, PT, R18, R67, PT ;  /* 0x000000431200720c */ /* 0x000fc80003f46270 */
[----:B------:R-:W-:-:S04]  /*38b0*/  VIMNMX R63, R63, 0x40, PT ;  /* 0x000000403f3f7848 */ /* 0x000fc80003fe0100 */
[----:B------:R-:W-:-:S13]  /*38c0*/  ISETP.GE.OR P3, PT, R185, R63, P2 ;  /* 0x0000003fb900720c */ /* 0x000fda0001766670 */
[----:B------:R-:W0:Y:S01]  /*38d0*/  @!P3 LDC.64 R10, c[0x0][0x3e8] ;  /* 0x0000fa00ff0abb82 */ /* 0x000e220000000a00 */
[----:B------:R-:W-:-:S05]  /*38e0*/  @!P3 IADD3 R4, P4, R28, R4, RZ ;  /* 0x000000041c04b210 */ /* 0x000fca0007f9e0ff */
[----:B------:R-:W-:Y:S02]  /*38f0*/  @!P3 IMAD.X R5, R14, 0x1, R49, P4 ;  /* 0x000000010e05b824 */ /* 0x000fe400020e0631 */
[----:B------:R-:W1:Y:S01]  /*3900*/  @!P3 LDC.64 R8, c[0x0][0x400] ;  /* 0x00010000ff08bb82 */ /* 0x000e620000000a00 */
[----:B0-----:R-:W-:-:S04]  /*3910*/  @!P3 LEA R10, P4, R4, R10, 0x1 ;  /* 0x0000000a040ab211 */ /* 0x001fc800078808ff */
[----:B------:R-:W-:Y:S01]  /*3920*/  @!P3 LEA.HI.X R11, R4, R11, R5, 0x1, P4 ;  /* 0x0000000b040bb211 */ /* 0x000fe200020f0c05 */
[----:B------:R-:W-:Y:S02]  /*3930*/  @!P3 IMAD R4, R41, R34, RZ ;  /* 0x000000222904b224 */ /* 0x000fe400078e02ff */
[----:B------:R-:W-:Y:S02]  /*3940*/  @!P3 IMAD.MOV.U32 R5, RZ, RZ, R52 ;  /* 0x000000ffff05b224 */ /* 0x000fe400078e0034 */
[----:B------:R-:W-:Y:S02]  /*3950*/  @!P3 IMAD R7, R12, R43, R4 ;  /* 0x0000002b0c07b224 */ /* 0x000fe400078e0204 */
[----:B------:R-:W-:-:S04]  /*3960*/  @!P3 IMAD.MOV.U32 R4, RZ, RZ, R32 ;  /* 0x000000ffff04b224 */ /* 0x000fc800078e0020 */
[----:B------:R-:W-:-:S04]  /*3970*/  @!P3 IMAD.WIDE.U32 R4, R34, R43, R4 ;  /* 0x0000002b2204b225 */ /* 0x000fc800078e0004 */
[----:B------:R-:W-:Y:S01]  /*3980*/  @!P3 IMAD.IADD R5, R7, 0x1, R5 ;  /* 0x000000010705b824 */ /* 0x000fe200078e0205 */
[C---:B-1----:R-:W-:Y:S02]  /*3990*/  @!P3 LEA R8, P4, R4.reuse, R8, 0x1 ;  /* 0x000000080408b211 */ /* 0x042fe400078808ff */
        /* <DEDUP_REMOVED lines=13> */
[----:B------:R-:W-:Y:S02]  /*3a70*/  IMAD.MOV.U32 R56, RZ, RZ, R5 ;  /* 0x000000ffff387224 */ /* 0x000fe400078e0005 */
[----:B---3--:R-:W-:Y:S01]  /*3a80*/  IMAD.MOV.U32 R8, RZ, RZ, R26 ;  /* 0x000000ffff087224 */ /* 0x008fe200078e001a */
[----:B------:R-:W-:Y:S01]  /*3a90*/  PRMT R77, R14, 0x5410, R15 ;  /* 0x000054100e4d7816 */ /* 0x000fe2000000000f */
[----:B------:R-:W-:Y:S01]  /*3aa0*/  IMAD.MOV.U32 R9, RZ, RZ, R27 ;  /* 0x000000ffff097224 */ /* 0x000fe200078e001b */
[----:B------:R-:W-:Y:S01]  /*3ab0*/  PRMT R67, R56, 0x7610, R67 ;  /* 0x0000761038437816 */ /* 0x000fe20000000043 */
[----:B------:R-:W-:Y:S01]  /*3ac0*/  IMAD.MOV.U32 R10, RZ, RZ, R24 ;  /* 0x000000ffff0a7224 */ /* 0x000fe200078e0018 */
[----:B------:R-:W-:Y:S01]  /*3ad0*/  PRMT R75, R8, 0x7610, R75 ;  /* 0x00007610084b7816 */ /* 0x000fe2000000004b */
[----:B------:R-:W-:-:S03]  /*3ae0*/  IMAD.MOV.U32 R11, RZ, RZ, R25 ;  /* 0x000000ffff0b7224 */ /* 0x000fc600078e0019 */
[----:B------:R-:W-:Y:S02]  /*3af0*/  PRMT R73, R9, 0x5410, R10 ;  /* 0x0000541009497816 */ /* 0x000fe4000000000a */
[----:B------:R-:W-:Y:S01]  /*3b00*/  PRMT R69, R11, 0x7610, R69 ;  /* 0x000076100b457816 */ /* 0x000fe20000000045 */
[----:B------:R-:W-:Y:S06]  /*3b10*/  @!P3 BRA `(.L_x_1277) ;  /* 0x000000000004b947 */ /* 0x000fec0003800000 */
[----:B------:R-:W-:Y:S01]  /*3b20*/  BPT.TRAP 0x1 ;  /* 0x000000040000795c */ /* 0x000fe20000300000 */
.L_x_1277:
[----:B------:R-:W-:Y:S01]  /*3b30*/  IMAD R58, R23, 0x8, R2 ;  /* 0x00000008173a7824 */ /* 0x000fe200078e0202 */
[----:B------:R-:W-:Y:S01]  /*3b40*/  SHF.L.U32 R65, R187, 0x1f, RZ ;  /* 0x0000001fbb417819 */ /* 0x000fe200000006ff */
[----:B------:R-:W-:Y:S03]  /*3b50*/  BSSY B1, `(.L_x_1278) ;  /* 0x0000003000017945 */ /* 0x000fe60003800000 */
[----:B------:R-:W0:Y:S02]  /*3b60*/  SYNCS.PHASECHK.TRANS64.TRYWAIT P4, [R58+URZ+0x38890], R65 ;  /* 0x038890413a0075a7 */ /* 0x000e24000808017f */
[----:B0-----:R-:W-:Y:S05]  /*3b70*/  @!P4 BRA `(.L_x_1279) ;  /* 0x000001b00018c947 */ /* 0x001fea0003800000 */
.L_x_1520:
[----:B------:R-:W-:Y:S05]  /*3b80*/  BSYNC B1 ;  /* 0x0000000000017941 */ /* 0x000fea0003800000 */
.L_x_1278:
[----:B------:R-:W-:-:S03]  /*3b90*/  UMOV UR4, 0xffffffff ;  /* 0xffffffff00047882 */ /* 0x000fc60000000000 */
[----:B------:R-:W-:Y:S05]  /*3ba0*/  BRA.DIV UR4, `(.L_x_1280) ;  /* 0x000001b204207947 */ /* 0x000fea000b800000 */
[----:B------:R1:W2:Y:S04]  /*3bb0*/  SHFL.IDX PT, R56, R13, RZ, 0x1c1f ;  /* 0x001c1fff0d387589 */ /* 0x0002a800000e0000 */
[----:B------:R-:W3:Y:S02]  /*3bc0*/  SHFL.IDX PT, R66, R66, RZ, 0x1c1f ;  /* 0x001c1fff42427589 */ /* 0x000ee400000e0000 */
.L_x_1524:
        /* <DEDUP_REMOVED lines=37> */
[----:B------:R-:W-:Y:S01]  /*3e20*/  SHF.R.U64 R4, R4, 0x10, R5 ;  /* 0x0000001004047819 */ /* 0x000fe20000001205 */
[----:B------:R-:W-:Y:S01]  /*3e30*/  HADD2.F32 R13, -RZ, R9.H1_H1 ;  /* 0x30000009ff0d7230 */ /* 0x000fe20000004100 */
[----:B------:R-:W-:Y:S01]  /*3e40*/  SHF.R.U64 R26, R26, 0x10, R27 ;  /* 0x000000101a1a7819 */ /* 0x000fe2000000121b */
[----:B------:R-:W-:Y:S02]  /*3e50*/  IMAD.MOV.U32 R69, RZ, RZ, R15 ;  /* 0x000000ffff457224 */ /* 0x000fe400078e000f */
[----:B------:R-:W-:Y:S01]  /*3e60*/  FMUL.FTZ R76, R67, R74 ;  /* 0x0000004a434c7220 */ /* 0x000fe20000410000 */
[----:B------:R-:W-:-:S02]  /*3e70*/  HADD2.F32 R25, -RZ, R77.H1_H1 ;  /* 0x3000004dff197230 */ /* 0x000fc40000004100 */
[C---:B------:R-:W-:Y:S01]  /*3e80*/  FMUL.FTZ R74, R13.reuse, R74 ;  /* 0x0000004a0d4a7220 */ /* 0x040fe20000410000 */
[----:B------:R-:W-:Y:S02]  /*3e90*/  HADD2.F32 R24, -RZ, R24.H0_H0 ;  /* 0x20000018ff187230 */ /* 0x000fe40000004100 */
[-C--:B------:R-:W-:Y:S01]  /*3ea0*/  FFMA.FTZ R13, R13, R72.reuse, -R76 ;  /* 0x000000480d0d7223 */ /* 0x080fe2000001084c */
[----:B------:R-:W-:Y:S02]  /*3eb0*/  HADD2.F32 R4, -RZ, R4.H0_H0 ;  /* 0x20000004ff047230 */ /* 0x000fe40000004100 */
[----:B------:R-:W-:Y:S01]  /*3ec0*/  FFMA.FTZ R9, R67, R72, R74 ;  /* 0x0000004843097223 */ /* 0x000fe2000001004a */
[----:B------:R-:W-:Y:S02]  /*3ed0*/  IMAD.MOV.U32 R67, RZ, RZ, R11 ;  /* 0x000000ffff437224 */ /* 0x000fe400078e000b */
        /* <DEDUP_REMOVED lines=9> */
[----:B------:R-:W-:Y:S02]  /*3f70*/  IMAD.MOV.U32 R9, RZ, RZ, R13 ;  /* 0x000000ffff097224 */ /* 0x000fe400078e000d */
[-C--:B------:R-:W-:Y:S01]  /*3f80*/  FFMA.FTZ R15, R15, R72.reuse, -R76 ;  /* 0x000000480f0f7223 */ /* 0x080fe2000001084c */
[----:B------:R-:W-:Y:S02]  /*3f90*/  IMAD.MOV.U32 R13, RZ, RZ, R64 ;  /* 0x000000ffff0d7224 */ /* 0x000fe400078e0040 */
[----:B------:R-:W-:Y:S01]  /*3fa0*/  FFMA.FTZ R11, R11, R72, R74 ;  /* 0x000000480b0b7223 */ /* 0x000fe2000001004a */
[----:B------:R-:W-:-:S02]  /*3fb0*/  HADD2.F32 R72, -RZ, R69.H1_H1 ;  /* 0x30000045ff487230 */ /* 0x000fc40000004100 */
[----:B------:R-:W-:Y:S01]  /*3fc0*/  HADD2.F32 R69, -RZ, R71.H0_H0 ;  /* 0x20000047ff457230 */ /* 0x000fe20000004100 */
[--C-:B------:R-:W-:Y:S01]  /*3fd0*/  SHF.R.U32.HI R71, RZ, 0x10, R7.reuse ;  /* 0x00000010ff477819 */ /* 0x100fe20000011607 */
[----:B------:R-:W-:Y:S01]  /*3fe0*/  HADD2.F32 R74, -RZ, R67.H1_H1 ;  /* 0x30000043ff4a7230 */ /* 0x000fe20000004100 */
[----:B------:R-:W-:-:S03]  /*3ff0*/  SHF.R.U64 R7, R6, 0x10, R7 ;  /* 0x0000001006077819 */ /* 0x000fc60000001207 */
[----:B------:R-:W-:Y:S02]  /*4000*/  HADD2.F32 R67, -RZ, R71.H0_H0 ;  /* 0x20000047ff437230 */ /* 0x000fe40000004100 */
[-C--:B------:R-:W-:Y:S01]  /*4010*/  FMUL.FTZ R71, R72, R69.reuse ;  /* 0x0000004548477220 */ /* 0x080fe20000410000 */
[C---:B------:R-:W-:Y:S01]  /*4020*/  FMUL.FTZ R69, R74.reuse, R69 ;  /* 0x000000454a457220 */ /* 0x040fe20000410000 */
[----:B------:R-:W-:Y:S02]  /*4030*/  HADD2.F32 R7, -RZ, R7.H0_H0 ;  /* 0x20000007ff077230 */ /* 0x000fe40000004100 */
[-C--:B------:R-:W-:Y:S01]  /*4040*/  FFMA.FTZ R74, R74, R67.reuse, -R71 ;  /* 0x000000434a4a7223 */ /* 0x080fe20000010847 */
[----:B------:R-:W-:Y:S01]  /*4050*/  FFMA.FTZ R72, R72, R67, R69 ;  /* 0x0000004348487223 */ /* 0x000fe20000010045 */
[----:B------:R-:W-:Y:S02]  /*4060*/  IMAD.MOV.U32 R67, RZ, RZ, R12 ;  /* 0x000000ffff437224 */ /* 0x000fe400078e000c */
[----:B------:R-:W-:Y:S01]  /*4070*/  IMAD.MOV.U32 R69, RZ, RZ, R8 ;  /* 0x000000ffff457224 */ /* 0x000fe200078e0008 */
[----:B------:R-:W-:Y:S01]  /*4080*/  F2FP.F16.F32.PACK_AB R15, R74, R15 ;  /* 0x0000000f4a0f723e */ /* 0x000fe200000000ff */
[----:B------:R-:W-:Y:S01]  /*4090*/  HADD2.F32 R71, -RZ, R73.H1_H1 ;  /* 0x30000049ff477230 */ /* 0x000fe20000004100 */
[----:B------:R-:W-:Y:S01]  /*40a0*/  F2FP.F16.F32.PACK_AB R72, R72, R11 ;  /* 0x0000000b4848723e */ /* 0x000fe200000000ff */
[----:B------:R-:W-:-:S02]  /*40b0*/  HADD2.F32 R8, -RZ, R67.H0_H0 ;  /* 0x20000043ff087230 */ /* 0x000fc40000004100 */
[--C-:B------:R-:W-:Y:S02]  /*40c0*/  HADD2.F32 R12, -RZ, R69.reuse.H0_H0 ;  /* 0x20000045ff0c7230 */ /* 0x100fe40000004100 */
[----:B------:R-:W-:Y:S02]  /*40d0*/  HADD2.F32 R5, -RZ, R69.H1_H1 ;  /* 0x30000045ff057230 */ /* 0x000fe40000004100 */
[-C--:B------:R-:W-:Y:S01]  /*40e0*/  FMUL.FTZ R73, R8, R71.reuse ;  /* 0x0000004708497220 */ /* 0x080fe20000410000 */
[----:B------:R-:W-:Y:S02]  /*40f0*/  IMAD.MOV.U32 R11, RZ, RZ, R15 ;  /* 0x000000ffff0b7224 */ /* 0x000fe400078e000f */
[C---:B------:R-:W-:Y:S01]  /*4100*/  FMUL.FTZ R71, R12.reuse, R71 ;  /* 0x000000470c477220 */ /* 0x040fe20000410000 */
[----:B------:R-:W-:Y:S02]  /*4110*/  IMAD.MOV.U32 R15, RZ, RZ, R72 ;  /* 0x000000ffff0f7224 */ /* 0x000fe400078e0048 */
[-C--:B------:R-:W-:Y:S01]  /*4120*/  FFMA.FTZ R12, R12, R25.reuse, -R73 ;  /* 0x000000190c0c7223 */ /* 0x080fe20000010849 */
[----:B------:R-:W-:Y:S01]  /*4130*/  FFMA.FTZ R8, R8, R25, R71 ;  /* 0x0000001908087223 */ /* 0x000fe20000010047 */
[----:B------:R-:W-:-:S02]  /*4140*/  HADD2.F32 R25, -RZ, R67.H1_H1 ;  /* 0x30000043ff197230 */ /* 0x000fc40000004100 */
        /* <DEDUP_REMOVED lines=13> */
[----:B------:R-:W-:Y:S02]  /*4220*/  IMAD.MOV.U32 R8, RZ, RZ, R12 ;  /* 0x000000ffff087224 */ /* 0x000fe400078e000c */
[C---:B------:R-:W-:Y:S01]  /*4230*/  FMUL.FTZ R67, R4.reuse, R67 ;  /* 0x0000004304437220 */ /* 0x040fe20000410000 */
[-C--:B------:R-:W-:Y:S01]  /*4240*/  FFMA.FTZ R4, R4, R27.reuse, -R69 ;  /* 0x0000001b04047223 */ /* 0x080fe20000010845 */
[----:B------:R-:W-:Y:S02]  /*4250*/  IMAD.MOV.U32 R12, RZ, RZ, R25 ;  /* 0x000000ffff0c7224 */ /* 0x000fe400078e0019 */
        /* <DEDUP_REMOVED lines=8> */
[----:B------:R-:W-:Y:S02]  /*42e0*/  IMAD.MOV.U32 R10, RZ, RZ, R14 ;  /* 0x000000ffff0a7224 */ /* 0x000fe400078e000e */
[----:B------:R-:W-:-:S07]  /*42f0*/  IMAD.MOV.U32 R14, RZ, RZ, R27 ;  /* 0x000000ffff0e7224 */ /* 0x000fce00078e001b */
.L_x_1282:
[----:B------:R-:W-:Y:S05]  /*4300*/  BSYNC B1 ;  /* 0x0000000000017941 */ /* 0x000fea0003800000 */
.L_x_1281:
        /* <DEDUP_REMOVED lines=10> */
.L_x_1262:
[----:B------:R-:W-:-:S06]  /*43b0*/  UISETP.NE.AND UP0, UPT, UR37, 0x3, UPT ;  /* 0x000000032500788c */ /* 0x000fcc000bf05270 */
[----:B------:R-:W-:-:S13]  /*43c0*/  PLOP3.LUT P3, PT, PT, PT, UP0, 0x80, 0x0 ;  /* 0x000000000000781c */ /* 0x000fda0003f6f008 */
[----:B------:R-:W-:Y:S05]  /*43d0*/  @!P3 BRA `(.L_x_1283) ;  /* 0x000000000004b947 */ /* 0x000fea0003800000 */
[----:B------:R-:W-:Y:S01]  /*43e0*/  BPT.TRAP 0x1 ;  /* 0x000000040000795c */ /* 0x000fe20000300000 */
.L_x_1283:
[----:B------:R-:W-:Y:S01]  /*43f0*/  IMAD R58, R23, 0x8, R2 ;  /* 0x00000008173a7824 */ /* 0x000fe200078e0202 */
[----:B------:R-:W-:Y:S01]  /*4400*/  SHF.L.U32 R65, R187, 0x1f, RZ ;  /* 0x0000001fbb417819 */ /* 0x000fe200000006ff */
[----:B------:R-:W-:Y:S01]  /*4410*/  BSSY B1, `(.L_x_1284) ;  /* 0x0000004000017945 */ /* 0x000fe20003800000 */
[----:B------:R-:W-:Y:S02]  /*4420*/  SHF.R.S32.HI R62, RZ, 0x1f, R60 ;  /* 0x0000001fff3e7819 */ /* 0x000fe4000001143c */
[----:B------:R-:W1:Y:S02]  /*4430*/  SYNCS.PHASECHK.TRANS64.TRYWAIT P2, [R58+URZ+0x38890], R65 ;  /* 0x038890413a0075a7 */ /* 0x000e64000804017f */
[----:B-1----:R-:W-:Y:S05]  /*4440*/  @!P2 BRA `(.L_x_1285) ;  /* 0x000001a80040a947 */ /* 0x002fea0003800000 */
.L_x_1525:
[----:B------:R-:W-:Y:S05]  /*4450*/  BSYNC B1 ;  /* 0x0000000000017941 */ /* 0x000fea0003800000 */
.L_x_1284:
        /* <DEDUP_REMOVED lines=13> */
[----:B------:R-:W-:-:S03]  /*4530*/  ULDC.64 UR4, c[0x0][0x308] ;  /* 0x0000c20000047ab9 */ /* 0x000fc60000000a00 */
[----:B------:R-:W-:Y:S02]  /*4540*/  IMAD.IADD R5, R5, 0x1, R7 ;  /* 0x0000000105057824 */ /* 0x000fe400078e0207 */
        /* <DEDUP_REMOVED lines=9> */
.L_x_1529:
        /* <DEDUP_REMOVED lines=18> */
.L_x_1270:
[----:B------:R-:W-:Y:S05]  /*4700*/  BSYNC B0 ;  /* 0x0000000000007941 */ /* 0x000fea0003800000 */
.L_x_1261:
        /* <DEDUP_REMOVED lines=17> */
.L_x_1288:
[----:B------:R-:W-:Y:S05]  /*4820*/  BSYNC B0 ;  /* 0x0000000000007941 */ /* 0x000fea0003800000 */
.L_x_1287:
[----:B------:R-:W1:Y:S01]  /*4830*/  SYNCS.PHASECHK.TRANS64.TRYWAIT P3, [R58+URZ+0x388b0], R65 ;  /* 0x0388b0413a0075a7 */ /* 0x000e62000806017f */
[----:B------:R-:W-:Y:S04]  /*4840*/  BSSY B0, `(.L_x_1289) ;  /* 0x0000002000007945 */ /* 0x000fe80003800000 */
[----:B-1----:R-:W-:Y:S05]  /*4850*/  @!P3 BRA `(.L_x_1290) ;  /* 0x000001a40094b947 */ /* 0x002fea0003800000 */
.L_x_1530:
[----:B------:R-:W-:Y:S05]  /*4860*/  BSYNC B0 ;  /* 0x0000000000007941 */ /* 0x000fea0003800000 */
.L_x_1289:
        /* <DEDUP_REMOVED lines=21> */
[----:B------:R-:W4:Y:S04]  /*49c0*/  LDL R26, [R1] ;  /* 0x00000000011a7983 */ /* 0x000f280000100800 */
[----:B------:R-:W5:Y:S04]  /*49d0*/  LDL R64, [R1+0x4] ;  /* 0x0000040001407983 */ /* 0x000f680000100800 */
[----:B------:R-:W5:Y:S01]  /*49e0*/  LDL R57, [R1+0x8] ;  /* 0x0000080001397983 */ /* 0x000f620000100800 */
[----:B------:R-:W-:Y:S01]  /*49f0*/  LOP3.LUT P3, RZ, R191, 0x4, RZ, 0xc0, !PT ;  /* 0x00000004bfff7812 */ /* 0x000fe2000786c0ff */
[----:B------:R-:W-:Y:S01]  /*4a00*/  IMAD R5, R23, 0x8000, R46 ;  /* 0x0000800017057824 */ /* 0x000fe200078e022e */
[----:B------:R-:W-:Y:S01]  /*4a10*/  ULDC UR4, c[0x0][0x320] ;  /* 0x0000c80000047ab9 */ /* 0x000fe20000000800 */
[----:B------:R-:W5:Y:S02]  /*4a20*/  LDL R56, [R1+0xc] ;  /* 0x00000c0001387983 */ /* 0x000f640000100800 */
[----:B------:R-:W-:-:S02]  /*4a30*/  VIADD R15, R5, 0x20 ;  /* 0x00000020050f7836 */ /* 0x000fc40000000000 */
[----:B------:R-:W5:Y:S01]  /*4a40*/  LDL R27, [R1+0x10] ;  /* 0x00001000011b7983 */ /* 0x000f620000100800 */
[C---:B---3--:R-:W-:Y:S01]  /*4a50*/  IMAD R14, R5.reuse, 0x2, R2 ;  /* 0x00000002050e7824 */ /* 0x048fe200078e0202 */
[----:B------:R-:W-:Y:S02]  /*4a60*/  ISETP.GE.AND P5, PT, R22, UR4, PT ;  /* 0x0000000416007c0c */ /* 0x000fe4000bfa6270 */
[----:B------:R-:W3:Y:S02]  /*4a70*/  LDL R61, [R1+0x18] ;  /* 0x00001800013d7983 */ /* 0x000ee40000100800 */
[----:B------:R-:W-:Y:S01]  /*4a80*/  @P3 VIADD R15, R5, 0xffffffe0 ;  /* 0xffffffe0050f3836 */ /* 0x000fe20000000000 */
[C---:B------:R-:W-:Y:S01]  /*4a90*/  ISETP.GE.AND P3, PT, R18.reuse, UR4, PT ;  /* 0x0000000412007c0c */ /* 0x040fe2000bf66270 */
[----:B------:R-:W3:Y:S04]  /*4aa0*/  LDL R60, [R1+0x1c] ;  /* 0x00001c00013c7983 */ /* 0x000ee80000100800 */
[----:B------:R-:W3:Y:S08]  /*4ab0*/  LDL R59, [R1+0x20] ;  /* 0x00002000013b7983 */ /* 0x000ef00000100800 */
[----:B------:R-:W1:Y:S01]  /*4ac0*/  @!P3 LDS.128 R4, [R14+0x400] ;  /* 0x000400000e04b984 */ /* 0x000e620000000c00 */
[----:B0-----:R-:W-:-:S04]  /*4ad0*/  @!P3 LEA R8, P4, R18, R25, 0x1 ;  /* 0x000000191208b211 */ /* 0x001fc800078808ff */
[----:B--2---:R-:W-:Y:S02]  /*4ae0*/  @!P3 LEA.HI.X R9, R18, R24, R19, 0x1, P4 ;  /* 0x000000181209b211 */ /* 0x004fe400020f0c13 */
[----:B------:R-:W-:-:S04]  /*4af0*/  @!P5 LEA R12, P4, R22, R25, 0x1 ;  /* 0x00000019160cd211 */ /* 0x000fc800078808ff */
[----:B------:R-:W-:Y:S02]  /*4b00*/  @!P5 LEA.HI.X R13, R22, R24, R193, 0x1, P4 ;  /* 0x00000018160dd211 */ /* 0x000fe400020f0cc1 */
[C---:B------:R-:W-:Y:S01]  /*4b10*/  ISETP.GE.AND P4, PT, R212.reuse, UR4, PT ;  /* 0x00000004d4007c0c */ /* 0x040fe2000bf86270 */
[----:B------:R-:W-:Y:S01]  /*4b20*/  IMAD R15, R15, 0x2, R2 ;  /* 0x000000020f0f7824 */ /* 0x000fe200078e0202 */
[----:B-1----:R0:W-:Y:S04]  /*4b30*/  @!P3 ST.E.128 desc[UR42][R8.64], R4 ;  /* 0x000000040800b985 */ /* 0x0021e8000c101d2a */
[----:B------:R-:W1:Y:S07]  /*4b40*/  @!P5 LDS.128 R4, [R15+0x400] ;  /* 0x000400000f04d984 */ /* 0x000e6e0000000c00 */
[----:B0-----:R-:W-:-:S05]  /*4b50*/  @!P4 LEA R8, P3, R212, R25, 0x1 ;  /* 0x00000019d408c211 */ /* 0x001fca00078608ff */
[----:B------:R-:W-:Y:S01]  /*4b60*/  @!P4 IMAD.X R9, R24, 0x1, R229, P3 ;  /* 0x000000011809c824 */ /* 0x000fe200018e06e5 */
[----:B------:R-:W-:-:S13]  /*4b70*/  ISETP.GE.AND P3, PT, R211, UR4, PT ;  /* 0x00000004d3007c0c */ /* 0x000fda000bf66270 */
[----:B------:R-:W-:Y:S01]  /*4b80*/  @!P3 LEA R10, P6, R211, R25, 0x1 ;  /* 0x00000019d30ab211 */ /* 0x000fe200078c08ff */
[----:B-1----:R-:W-:Y:S04]  /*4b90*/  @!P5 ST.E.128 desc[UR42][R12.64], R4 ;  /* 0x000000040c00d985 */ /* 0x002fe8000c101d2a */
[----:B------:R-:W0:Y:S01]  /*4ba0*/  @!P4 LDS.128 R4, [R14+0x2400] ;  /* 0x002400000e04c984 */ /* 0x000e220000000c00 */
[----:B------:R-:W-:-:S03]  /*4bb0*/  ISETP.GE.AND P5, PT, R210, UR4, PT ;  /* 0x00000004d2007c0c */ /* 0x000fc6000bfa6270 */
[----:B0-----:R-:W-:Y:S04]  /*4bc0*/  @!P4 ST.E.128 desc[UR42][R8.64], R4 ;  /* 0x000000040800c985 */ /* 0x001fe8000c101d2a */
[----:B------:R-:W0:Y:S01]  /*4bd0*/  @!P3 LDS.128 R4, [R15+0x2400] ;  /* 0x002400000f04b984 */ /* 0x000e220000000c00 */
[----:B----4-:R-:W-:-:S03]  /*4be0*/  @!P3 IMAD.X R11, R24, 0x1, R26, P6 ;  /* 0x00000001180bb824 */ /* 0x010fc600030e061a */
[----:B------:R-:W2:Y:S01]  /*4bf0*/  LDL R26, [R1+0x14] ;  /* 0x00001400011a7983 */ /* 0x000ea20000100800 */
[----:B------:R-:W-:Y:S02]  /*4c00*/  ISETP.GE.AND P4, PT, R209, UR4, PT ;  /* 0x00000004d1007c0c */ /* 0x000fe4000bf86270 */
[----:B------:R-:W-:Y:S01]  /*4c10*/  @!P5 LEA R12, P6, R210, R25, 0x1 ;  /* 0x00000019d20cd211 */ /* 0x000fe200078c08ff */
[----:B0-----:R-:W-:Y:S04]  /*4c20*/  @!P3 ST.E.128 desc[UR42][R10.64], R4 ;  /* 0x000000040a00b985 */ /* 0x001fe8000c101d2a */
[----:B------:R-:W0:Y:S01]  /*4c30*/  @!P5 LDS.128 R4, [R14+0x4400] ;  /* 0x004400000e04d984 */ /* 0x000e220000000c00 */
[----:B-----5:R-:W-:-:S05]  /*4c40*/  @!P5 IMAD.X R13, R24, 0x1, R64, P6 ;  /* 0x00000001180dd824 */ /* 0x020fca00030e0640 */
[----:B------:R-:W-:-:S05]  /*4c50*/  @!P4 LEA R8, P6, R209, R25, 0x1 ;  /* 0x00000019d108c211 */ /* 0x000fca00078c08ff */
[----:B------:R-:W-:Y:S02]  /*4c60*/  @!P4 IMAD.X R9, R24, 0x1, R57, P6 ;  /* 0x000000011809c824 */ /* 0x000fe400030e0639 */
[----:B------:R-:W4:Y:S04]  /*4c70*/  LDL R57, [R1+0x24] ;  /* 0x0000240001397983 */ /* 0x000f280000100800 */
[----:B0-----:R-:W-:Y:S04]  /*4c80*/  @!P5 ST.E.128 desc[UR42][R12.64], R4 ;  /* 0x000000040c00d985 */ /* 0x001fe8000c101d2a */
[----:B------:R-:W0:Y:S01]  /*4c90*/  @!P4 LDS.128 R4, [R15+0x4400] ;  /* 0x004400000f04c984 */ /* 0x000e220000000c00 */
[----:B------:R-:W-:-:S13]  /*4ca0*/  ISETP.GE.AND P3, PT, R208, UR4, PT ;  /* 0x00000004d0007c0c */ /* 0x000fda000bf66270 */
[----:B------:R-:W-:Y:S01]  /*4cb0*/  @!P3 LEA R10, P6, R208, R25, 0x1 ;  /* 0x00000019d00ab211 */ /* 0x000fe200078c08ff */
[----:B0-----:R-:W-:Y:S04]  /*4cc0*/  @!P4 ST.E.128 desc[UR42][R8.64], R4 ;  /* 0x000000040800c985 */ /* 0x001fe8000c101d2a */
[----:B------:R-:W0:Y:S01]  /*4cd0*/  @!P3 LDS.128 R4, [R14+0x6400] ;  /* 0x006400000e04b984 */ /* 0x000e220000000c00 */
[----:B------:R-:W-:-:S03]  /*4ce0*/  @!P3 IMAD.X R11, R24, 0x1, R56, P6 ;  /* 0x00000001180bb824 */ /* 0x000fc600030e0638 */
[----:B------:R-:W5:Y:S01]  /*4cf0*/  LDL R56, [R1+0x28] ;  /* 0x0000280001387983 */ /* 0x000f620000100800 */
[----:B------:R-:W-:-:S13]  /*4d00*/  ISETP.GE.AND P5, PT, R207, UR4, PT ;  /* 0x00000004cf007c0c */ /* 0x000fda000bfa6270 */
[----:B------:R-:W-:Y:S01]  /*4d10*/  @!P5 LEA R12, P6, R207, R25, 0x1 ;  /* 0x00000019cf0cd211 */ /* 0x000fe200078c08ff */
[----:B0-----:R-:W-:Y:S04]  /*4d20*/  @!P3 ST.E.128 desc[UR42][R10.64], R4 ;  /* 0x000000040a00b985 */ /* 0x001fe8000c101d2a */
[----:B------:R-:W0:Y:S01]  /*4d30*/  @!P5 LDS.128 R4, [R15+0x6400] ;  /* 0x006400000f04d984 */ /* 0x000e220000000c00 */
[----:B------:R-:W-:-:S03]  /*4d40*/  @!P5 IMAD.X R13, R24, 0x1, R27, P6 ;  /* 0x00000001180dd824 */ /* 0x000fc600030e061b */
[----:B------:R-:W5:Y:S01]  /*4d50*/  LDL R27, [R1+0x2c] ;  /* 0x00002c00011b7983 */ /* 0x000f620000100800 */
[----:B------:R-:W-:-:S13]  /*4d60*/  ISETP.GE.AND P4, PT, R206, UR4, PT ;  /* 0x00000004ce007c0c */ /* 0x000fda000bf86270 */
[-C--:B------:R-:W-:Y:S01]  /*4d70*/  @!P4 LEA R8, P6, R206, R25.reuse, 0x1 ;  /* 0x00000019ce08c211 */ /* 0x080fe200078c08ff */
[----:B0-----:R-:W-:Y:S04]  /*4d80*/  @!P5 ST.E.128 desc[UR42][R12.64], R4 ;  /* 0x000000040c00d985 */ /* 0x001fe8000c101d2a */
[----:B------:R-:W0:Y:S01]  /*4d90*/  @!P4 LDS.128 R4, [R14+0x8400] ;  /* 0x008400000e04c984 */ /* 0x000e220000000c00 */
[C---:B------:R-:W-:Y:S02]  /*4da0*/  ISETP.GE.AND P3, PT, R205.reuse, UR4, PT ;  /* 0x00000004cd007c0c */ /* 0x040fe4000bf66270 */
[----:B------:R-:W-:Y:S01]  /*4db0*/  ISETP.GE.AND P5, PT, R204, UR4, PT ;  /* 0x00000004cc007c0c */ /* 0x000fe2000bfa6270 */
[----:B--2---:R-:W-:Y:S02]  /*4dc0*/  @!P4 IMAD.X R9, R24, 0x1, R26, P6 ;  /* 0x000000011809c824 */ /* 0x004fe400030e061a */
[----:B------:R-:W2:Y:S04]  /*4dd0*/  LDL R26, [R1+0x30] ;  /* 0x00003000011a7983 */ /* 0x000ea80000100800 */
[----:B0-----:R-:W-:Y:S04]  /*4de0*/  @!P4 ST.E.128 desc[UR42][R8.64], R4 ;  /* 0x000000040800c985 */ /* 0x001fe8000c101d2a */
[----:B------:R-:W0:Y:S01]  /*4df0*/  @!P3 LDS.128 R4, [R15+0x8400] ;  /* 0x008400000f04b984 */ /* 0x000e220000000c00 */
[----:B------:R-:W-:-:S05]  /*4e00*/  @!P3 LEA R10, P6, R205, R25, 0x1 ;  /* 0x00000019cd0ab211 */ /* 0x000fca00078c08ff */
[----:B---3--:R-:W-:Y:S01]  /*4e10*/  @!P3 IMAD.X R11, R24, 0x1, R61, P6 ;  /* 0x00000001180bb824 */ /* 0x008fe200030e063d */
[----:B------:R-:W-:Y:S02]  /*4e20*/  ISETP.GE.AND P4, PT, R203, UR4, PT ;  /* 0x00000004cb007c0c */ /* 0x000fe4000bf86270 */
[----:B------:R-:W-:Y:S02]  /*4e30*/  @!P5 LEA R12, P6, R204, R25, 0x1 ;  /* 0x00000019cc0cd211 */ /* 0x000fe400078c08ff */
[----:B0-----:R-:W-:Y:S04]  /*4e40*/  @!P3 ST.E.128 desc[UR42][R10.64], R4 ;  /* 0x000000040a00b985 */ /* 0x001fe8000c101d2a */
[----:B------:R-:W0:Y:S01]  /*4e50*/  @!P5 LDS.128 R4, [R14+0xa400] ;  /* 0x00a400000e04d984 */ /* 0x000e220000000c00 */
[----:B------:R-:W-:Y:S01]  /*4e60*/  @!P5 IMAD.X R13, R24, 0x1, R60, P6 ;  /* 0x00000001180dd824 */ /* 0x000fe200030e063c */
[----:B------:R-:W-:-:S03]  /*4e70*/  ISETP.GE.AND P3, PT, R202, UR4, PT ;  /* 0x00000004ca007c0c */ /* 0x000fc6000bf66270 */
[----:B------:R-:W-:Y:S01]  /*4e80*/  @!P4 LEA R8, P6, R203, R25, 0x1 ;  /* 0x00000019cb08c211 */ /* 0x000fe200078c08ff */
[----:B0-----:R-:W-:Y:S04]  /*4e90*/  @!P5 ST.E.128 desc[UR42][R12.64], R4 ;  /* 0x000000040c00d985 */ /* 0x001fe8000c101d2a */
[----:B------:R-:W0:Y:S01]  /*4ea0*/  @!P4 LDS.128 R4, [R15+0xa400] ;  /* 0x00a400000f04c984 */ /* 0x000e220000000c00 */
[----:B------:R-:W-:Y:S01]  /*4eb0*/  @!P4 IMAD.X R9, R24, 0x1, R59, P6 ;  /* 0x000000011809c824 */ /* 0x000fe200030e063b */
[----:B------:R-:W-:-:S03]  /*4ec0*/  ISETP.GE.AND P5, PT, R216, UR4, PT ;  /* 0x00000004d8007c0c */ /* 0x000fc6000bfa6270 */
[----:B------:R-:W-:Y:S01]  /*4ed0*/  @!P3 LEA R10, P6, R202, R25, 0x1 ;  /* 0x00000019ca0ab211 */ /* 0x000fe200078c08ff */
[----:B0-----:R-:W-:Y:S04]  /*4ee0*/  @!P4 ST.E.128 desc[UR42][R8.64], R4 ;  /* 0x000000040800c985 */ /* 0x001fe8000c101d2a */
[----:B------:R-:W0:Y:S01]  /*4ef0*/  @!P3 LDS.128 R4, [R14+0xc400] ;  /* 0x00c400000e04b984 */ /* 0x000e220000000c00 */
[----:B----4-:R-:W-:Y:S01]  /*4f00*/  @!P3 IMAD.X R11, R24, 0x1, R57, P6 ;  /* 0x00000001180bb824 */ /* 0x010fe200030e0639 */
[----:B------:R-:W-:-:S03]  /*4f10*/  ISETP.GE.AND P4, PT, R215, UR4, PT ;  /* 0x00000004d7007c0c */ /* 0x000fc6000bf86270 */
[----:B------:R-:W-:Y:S01]  /*4f20*/  @!P5 LEA R12, P6, R216, R25, 0x1 ;  /* 0x00000019d80cd211 */ /* 0x000fe200078c08ff */
[----:B0-----:R-:W-:Y:S04]  /*4f30*/  @!P3 ST.E.128 desc[UR42][R10.64], R4 ;  /* 0x000000040a00b985 */ /* 0x001fe8000c101d2a */
[----:B------:R-:W0:Y:S01]  /*4f40*/  @!P5 LDS.128 R4, [R15+0xc400] ;  /* 0x00c400000f04d984 */ /* 0x000e220000000c00 */
[----:B-----5:R-:W-:Y:S01]  /*4f50*/  @!P5 IMAD.X R13, R24, 0x1, R56, P6 ;  /* 0x00000001180dd824 */ /* 0x020fe200030e0638 */
[----:B------:R-:W-:-:S03]  /*4f60*/  ISETP.GE.AND P3, PT, R214, UR4, PT ;  /* 0x00000004d6007c0c */ /* 0x000fc6000bf66270 */
[----:B------:R-:W-:Y:S01]  /*4f70*/  @!P4 LEA R8, P6, R215, R25, 0x1 ;  /* 0x00000019d708c211 */ /* 0x000fe200078c08ff */
[----:B0-----:R-:W-:Y:S04]  /*4f80*/  @!P5 ST.E.128 desc[UR42][R12.64], R4 ;  /* 0x000000040c00d985 */ /* 0x001fe8000c101d2a */
[----:B------:R-:W0:Y:S01]  /*4f90*/  @!P4 LDS.128 R4, [R14+0xe400] ;  /* 0x00e400000e04c984 */ /* 0x000e220000000c00 */
[----:B------:R-:W-:-:S04]  /*4fa0*/  @!P4 IMAD.X R9, R24, 0x1, R27, P6 ;  /* 0x000000011809c824 */ /* 0x000fc800030e061b */
[----:B------:R-:W-:Y:S01]  /*4fb0*/  @!P3 LEA R10, P6, R214, R25, 0x1 ;  /* 0x00000019d60ab211 */ /* 0x000fe200078c08ff */
[----:B0-----:R-:W-:Y:S04]  /*4fc0*/  @!P4 ST.E.128 desc[UR42][R8.64], R4 ;  /* 0x000000040800c985 */ /* 0x001fe8000c101d2a */
[----:B------:R-:W0:Y:S01]  /*4fd0*/  @!P3 LDS.128 R4, [R15+0xe400] ;  /* 0x00e400000f04b984 */ /* 0x000e220000000c00 */
[----:B--2---:R-:W-:-:S05]  /*4fe0*/  @!P3 IMAD.X R11, R24, 0x1, R26, P6 ;  /* 0x00000001180bb824 */ /* 0x004fca00030e061a */
[----:B0-----:R4:W-:Y:S02]  /*4ff0*/  @!P3 ST.E.128 desc[UR42][R10.64], R4 ;  /* 0x000000040a00b985 */ /* 0x0019e4000c101d2a */
.L_x_1292:
[----:B------:R-:W-:Y:S05]  /*5000*/  BSYNC B0 ;  /* 0x0000000000007941 */ /* 0x000fea0003800000 */
.L_x_1291:
[----:B------:R-:W-:Y:S01]  /*5010*/  @!PT LDS RZ, [RZ] ;  /* 0x00000000fffff984 */ /* 0x000fe20000000800 */
[----:B------:R-:W-:Y:S01]  /*5020*/  @!PT LDS RZ, [RZ] ;  /* 0x00000000fffff984 */ /* 0x000fe20000000800 */
[----:B------:R-:W-:Y:S01]  /*5030*/  @!PT LDS RZ, [RZ] ;  /* 0x00000000fffff984 */ /* 0x000fe20000000800 */
[----:B------:R-:W-:Y:S01]  /*5040*/  @!PT LDS RZ, [RZ] ;  /* 0x00000000fffff984 */ /* 0x000fe20000000800 */
[----:B------:R5:W-:Y:S06]  /*5050*/  MEMBAR.ALL.CTA ;  /* 0x0000000000007992 */ /* 0x000bec0000008000 */
[----:B-----5:R-:W5:Y:S01]  /*5060*/  FENCE.VIEW.ASYNC.S ;  /* 0x00000000000073c6 */ /* 0x020f620000000000 */
[----:B------:R-:W-:Y:S02]  /*5070*/  VIADD R23, R23, 0x1 ;  /* 0x0000000117177836 */ /* 0x000fe40000000000 */
[----:B-1----:R-:W-:Y:S01]  /*5080*/  @!P2 VIADD R58, R58, 0x388c0 ;  /* 0x000388c03a3aa836 */ /* 0x002fe20000000000 */
[----:B-----5:R1:W-:Y:S02]  /*5090*/  BAR.SYNC.DEFER_BLOCKING R44, 0x80 ;  /* 0x0002002c0000751d */ /* 0x0203e40000010000 */
        /* <DEDUP_REMOVED lines=8> */
.L_x_1256:
[----:B------:R-:W-:Y:S04]  /*5120*/  BSSY B0, `(.L_x_1294) ;  /* 0x0000004000007945 */ /* 0x000fe80003800000 */
[----:B------:R-:W-:Y:S05]  /*5130*/  @P2 BRA `(.L_x_1295) ;  /* 0x0000000000082947 */ /* 0x000fea0003800000 */
[----:B------:R-:W4:Y:S02]  /*5140*/  FENCE.VIEW.ASYNC.G ;  /* 0x00000000000073c6 */ /* 0x000f240000000100 */
[----:B----4-:R-:W-:Y:S06]  /*5150*/  BAR.ARV 0xc, 0x180 ;  /* 0x0306000000007b1d */ /* 0x010fec0000002000 */
.L_x_1295:
[----:B------:R-:W-:Y:S05]  /*5160*/  BSYNC B0 ;  /* 0x0000000000007941 */ /* 0x000fea0003800000 */
.L_x_1294:
        /* <DEDUP_REMOVED lines=38> */
.L_x_1299:
[----:B------:R-:W-:Y:S05]  /*53d0*/  BSYNC B0 ;  /* 0x0000000000007941 */ /* 0x000fea0003800000 */
.L_x_1298:
        /* <DEDUP_REMOVED lines=72> */
[----:B------:R-:W-:Y:S02]  /*5860*/  IMAD.MOV.U32 R7, RZ, RZ, 0x40000040 ;  /* 0x40000040ff077424 */ /* 0x000fe400078e00ff */
[----:B------:R-:W-:Y:S01]  /*5870*/  IMAD.MOV.U32 R11, RZ, RZ, 0x40000040 ;  /* 0x40000040ff0b7424 */ /* 0x000fe200078e00ff */
[----:B------:R-:W-:Y:S01]  /*5880*/  BAR.SYNC.DEFER_BLOCKING 0xe, 0x100 ;  /* 0x0384000000007b1d */ /* 0x000fe20000010000 */
[----:B------:R-:W-:Y:S01]  /*5890*/  IMAD.MOV.U32 R9, RZ, RZ, 0x40000040 ;  /* 0x40000040ff097424 */ /* 0x000fe200078e00ff */
[----:B------:R-:W-:Y:S01]  /*58a0*/  R2UR UR7, R7 ;  /* 0x00000000070772ca */ /* 0x000fe200000e0000 */
[----:B------:R-:W-:Y:S01]  /*58b0*/  IMAD.MOV.U32 R7, RZ, RZ, 0x40000040 ;  /* 0x40000040ff077424 */ /* 0x000fe200078e00ff */
[----:B------:R-:W-:Y:S01]  /*58c0*/  R2UR UR15, R11 ;  /* 0x000000000b0f72ca */ /* 0x000fe200000e0000 */
[----:B------:R-:W-:Y:S01]  /*58d0*/  IMAD.MOV.U32 R11, RZ, RZ, 0x40000040 ;  /* 0x40000040ff0b7424 */ /* 0x000fe200078e00ff */
[----:B------:R-:W-:Y:S01]  /*58e0*/  R2UR UR11, R9 ;  /* 0x00000000090b72ca */ /* 0x000fe200000e0000 */
[----:B------:R-:W-:-:S03]  /*58f0*/  IMAD.MOV.U32 R9, RZ, RZ, 0x40000040 ;  /* 0x40000040ff097424 */ /* 0x000fc600078e00ff */
[----:B------:R-:W-:Y:S02]  /*5900*/  R2UR UR9, R11 ;  /* 0x000000000b0972ca */ /* 0x000fe400000e0000 */
[----:B------:R-:W-:Y:S01]  /*5910*/  R2UR UR13, R9 ;  /* 0x00000000090d72ca */ /* 0x000fe200000e0000 */
[----:B-----5:R-:W-:Y:S01]  /*5920*/  WARPGROUP.ARRIVE ;  /* 0x00000000000079c5 */ /* 0x020fe20000000000 */
[----:B--2---:R-:W0:Y:S02]  /*5930*/  SHFL.IDX PT, R4, R8, RZ, 0x1f ;  /* 0x00001fff08047589 */ /* 0x004e2400000e0000 */
[----:B0-----:R-:W-:-:S04]  /*5940*/  LEA.HI R5, R4, R4, RZ, 0x1 ;  /* 0x0000000404057211 */ /* 0x001fc800078f08ff */
[----:B------:R-:W-:-:S05]  /*5950*/  LOP3.LUT R5, R5, 0x1fffe, RZ, 0xc0, !PT ;  /* 0x0001fffe05057812 */ /* 0x000fca00078ec0ff */
[----:B------:R-:W-:Y:S02]  /*5960*/  IMAD.IADD R5, R4, 0x1, -R5 ;  /* 0x0000000104057824 */ /* 0x000fe400078e0a05 */
[----:B------:R-:W-:Y:S02]  /*5970*/  VIADD R4, R2, 0x36400 ;  /* 0x0003640002047836 */ /* 0x000fe40000000000 */
[----:B------:R-:W-:-:S03]  /*5980*/  IMAD R5, R5, 0x8000, R2 ;  /* 0x0000800005057824 */ /* 0x000fc600078e0202 */
[----:B------:R-:W-:Y:S01]  /*5990*/  SHF.R.U32.HI R4, RZ, 0x4, R4 ;  /* 0x00000004ff047819 */ /* 0x000fe20000011604 */
[----:B------:R-:W-:-:S03]  /*59a0*/  VIADD R5, R5, 0x400 ;  /* 0x0000040005057836 */ /* 0x000fc60000000000 */
[----:B------:R-:W-:Y:S02]  /*59b0*/  LOP3.LUT R4, R4, 0x3fff, RZ, 0xc0, !PT ;  /* 0x00003fff04047812 */ /* 0x000fe400078ec0ff */
[----:B------:R-:W-:Y:S02]  /*59c0*/  SHF.R.U32.HI R5, RZ, 0x4, R5 ;  /* 0x00000004ff057819 */ /* 0x000fe40000011605 */
[----:B------:R-:W-:Y:S02]  /*59d0*/  LOP3.LUT R4, R4, 0x10000, RZ, 0xfc, !PT ;  /* 0x0001000004047812 */ /* 0x000fe400078efcff */
[----:B------:R-:W-:Y:S02]  /*59e0*/  LOP3.LUT R5, R5, 0x3fff, RZ, 0xc0, !PT ;  /* 0x00003fff05057812 */ /* 0x000fe400078ec0ff */
[----:B------:R-:W-:Y:S02]  /*59f0*/  R2UR UR4, R4 ;  /* 0x00000000040472ca */ /* 0x000fe400000e0000 */
[----:B------:R-:W-:Y:S01]  /*5a00*/  LOP3.LUT R20, R5, 0x2000000, RZ, 0xfc, !PT ;  /* 0x0200000005147812 */ /* 0x000fe200078efcff */
[----:B------:R-:W-:-:S04]  /*5a10*/  IMAD.MOV.U32 R5, RZ, RZ, 0x40000040 ;  /* 0x40000040ff057424 */ /* 0x000fc800078e00ff */
[----:B------:R-:W-:Y:S01]  /*5a20*/  IMAD R6, R17, 0x1000, R20 ;  /* 0x0000100011067824 */ /* 0x000fe200078e0214 */
[----:B------:R-:W-:-:S03]  /*5a30*/  R2UR UR5, R5 ;  /* 0x00000000050572ca */ /* 0x000fc600000e0000 */
[C---:B------:R-:W-:Y:S01]  /*5a40*/  VIADD R10, R6.reuse, 0x100 ;  /* 0x00000100060a7836 */ /* 0x040fe20000000000 */
[C---:B------:R-:W-:Y:S01]  /*5a50*/  R2UR UR6, R6.reuse ;  /* 0x00000000060672ca */ /* 0x040fe200000e0000 */
[C---:B------:R-:W-:Y:S02]  /*5a60*/  VIADD R8, R6.reuse, 0x80 ;  /* 0x0000008006087836 */ /* 0x040fe40000000000 */
[----:B------:R-:W-:Y:S01]  /*5a70*/  VIADD R6, R6, 0x180 ;  /* 0x0000018006067836 */ /* 0x000fe20000000000 */
[----:B------:R-:W-:Y:S01]  /*5a80*/  R2UR UR14, R10 ;  /* 0x000000000a0e72ca */ /* 0x000fe200000e0000 */
[----:B------:R-:W-:Y:S01]  /*5a90*/  VIADD R10, R4, 0x2 ;  /* 0x00000002040a7836 */ /* 0x000fe20000000000 */
[----:B------:R-:W-:Y:S01]  /*5aa0*/  R2UR UR10, R8 ;  /* 0x00000000080a72ca */ /* 0x000fe200000e0000 */
[----:B------:R-:W-:-:S03]  /*5ab0*/  VIADD R8, R4, 0x4 ;  /* 0x0000000404087836 */ /* 0x000fc60000000000 */
[----:B------:R-:W-:Y:S02]  /*5ac0*/  R2UR UR8, R10 ;  /* 0x000000000a0872ca */ /* 0x000fe400000e0000 */
[----:B------:R-:W-:Y:S01]  /*5ad0*/  R2UR UR12, R8 ;  /* 0x00000000080c72ca */ /* 0x000fe200000e0000 */
[----:B------:R-:W-:Y:S01]  /*5ae0*/  HGMMA.64x256x16.F32 R24, gdesc[UR4].tnspB, RZ, !UPT, gsb0 ;  /* 0x43e00000041879f0 */ /* 0x000fe2000c0008ff */
[----:B------:R-:W-:Y:S01]  /*5af0*/  R2UR UR6, R6 ;  /* 0x00000000060672ca */ /* 0x000fe200000e0000 */
[----:B------:R-:W-:Y:S01]  /*5b00*/  IMAD.U32 R6, RZ, RZ, UR37 ;  /* 0x00000025ff067e24 */ /* 0x000fe2000f8e00ff */
[----:B------:R-:W-:Y:S01]  /*5b10*/  R2UR UR7, R7 ;  /* 0x00000000070772ca */ /* 0x000fe200000e0000 */
[----:B------:R-:W-:-:S03]  /*5b20*/  IMAD.MOV.U32 R7, RZ, RZ, 0x40000040 ;  /* 0x40000040ff077424 */ /* 0x000fc600078e00ff */
[----:B------:R-:W-:Y:S01]  /*5b30*/  ISETP.NE.AND P2, PT, R6, 0x3, PT ;  /* 0x000000030600780c */ /* 0x000fe20003f45270 */
[----:B------:R-:W-:Y:S01]  /*5b40*/  VIADD R6, R4, 0x6 ;  /* 0x0000000604067836 */ /* 0x000fe20000000000 */
[----:B------:R-:W-:-:S04]  /*5b50*/  R2UR UR5, R7 ;  /* 0x00000000070572ca */ /* 0x000fc800000e0000 */
[----:B------:R-:W-:Y:S01]  /*5b60*/  R2UR UR4, R6 ;  /* 0x00000000060472ca */ /* 0x000fe200000e0000 */
[----:B------:R-:W-:Y:S02]  /*5b70*/  WARPGROUP.DEPBAR.LE gsb0, 0x0 ;  /* 0x00008000000079c5 */ /* 0x000fe40000010000 */
[----:B------:R-:W-:-:S12]  /*5b80*/  WARPGROUP.ARRIVE ;  /* 0x00000000000079c5 */ /* 0x000fd80000000000 */
        /* <DEDUP_REMOVED lines=13> */
.L_x_1301:
[----:B------:R-:W-:Y:S01]  /*5c60*/  VIADD R3, R3, 0xfffffffe ;  /* 0xfffffffe03037836 */ /* 0x000fe20000000000 */
[----:B------:R-:W-:Y:S01]  /*5c70*/  BSSY B0, `(.L_x_1302) ;  /* 0x00000c1000007945 */ /* 0x000fe20003800000 */
[----:B------:R-:W-:-:S03]  /*5c80*/  IMAD R12, R17, 0x8, R2 ;  /* 0x00000008110c7824 */ /* 0x000fc600078e0202 */
[----:B------:R-:W-:Y:S01]  /*5c90*/  ISETP.GE.AND P0, PT, R3, R0, PT ;  /* 0x000000000300720c */ /* 0x000fe20003f06270 */
[----:B------:R-:W-:-:S05]  /*5ca0*/  VIADD R12, R12, 0x38860 ;  /* 0x000388600c0c7836 */ /* 0x000fca0000000000 */
[----:B------:R-:W-:-:S04]  /*5cb0*/  PRMT R12, R190, 0x654, R12 ;  /* 0x00000654be0c7816 */ /* 0x000fc8000000000c */
[----:B------:R0:W-:Y:S03]  /*5cc0*/  SYNCS.ARRIVE.TRANS64.RED.A1T0 RZ, [R12+URZ], RZ ;  /* 0x000000ff0cff79a7 */ /* 0x0001e6000810043f */
[----:B------:R-:W-:Y:S05]  /*5cd0*/  @!P0 BRA `(.L_x_1303) ;  /* 0x0000000800e88947 */ /* 0x000fea0003800000 */
.L_x_1305:
[----:B------:R-:W-:Y:S01]  /*5ce0*/  BAR.SYNC.DEFER_BLOCKING 0xe, 0x100 ;  /* 0x0384000000007b1d */ /* 0x000fe20000010000 */
[C---:B01----:R-:W-:Y:S01]  /*5cf0*/  IMAD R12, R17.reuse, 0x40, R195 ;  /* 0x00000040110c7824 */ /* 0x043fe200078e02c3 */
[----:B------:R-:W-:Y:S01]  /*5d00*/  R2UR UR4, R4 ;  /* 0x00000000040472ca */ /* 0x000fe200000e0000 */
[----:B------:R-:W-:Y:S01]  /*5d10*/  VIADD R17, R17, 0x1 ;  /* 0x0000000111117836 */ /* 0x000fe20000000000 */
[----:B------:R-:W-:Y:S01]  /*5d20*/  R2UR UR5, R5 ;  /* 0x00000000050572ca */ /* 0x000fe200000e0000 */
[----:B------:R-:W-:Y:S01]  /*5d30*/  IMAD R12, R12, 0x4, R2 ;  /* 0x000000040c0c7824 */ /* 0x000fe200078e0202 */
[----:B------:R-:W-:Y:S01]  /*5d40*/  ISETP.GT.AND P1, PT, R3, R0, PT ;  /* 0x000000000300720c */ /* 0x000fe20003f24270 */
[----:B------:R-:W-:Y:S01]  /*5d50*/  IMAD.MOV.U32 R15, RZ, RZ, 0x40000040 ;  /* 0x40000040ff0f7424 */ /* 0x000fe200078e00ff */
[----:B------:R-:W-:Y:S01]  /*5d60*/  ISETP.NE.AND P0, PT, R17, 0x2, PT ;  /* 0x000000021100780c */ /* 0x000fe20003f05270 */
[----:B------:R-:W-:-:S03]  /*5d70*/  VIADD R3, R3, 0xffffffff ;  /* 0xffffffff03037836 */ /* 0x000fc60000000000 */
[----:B------:R-:W-:Y:S01]  /*5d80*/  SEL R17, R17, RZ, P0 ;  /* 0x000000ff11117207 */ /* 0x000fe20000000000 */
        /* <DEDUP_REMOVED lines=130> */
[----:B------:R-:W-:-:S02]  /*65b0*/  IMAD R12, R17, 0x1000, R20 ;  /* 0x00001000110c7824 */ /* 0x000fc400078e0214 */
[----:B------:R-:W-:Y:S02]  /*65c0*/  IMAD.MOV.U32 R13, RZ, RZ, 0x40000040 ;  /* 0x40000040ff0d7424 */ /* 0x000fe400078e00ff */
[C---:B------:R-:W-:Y:S01]  /*65d0*/  VIADD R14, R12.reuse, 0x80 ;  /* 0x000000800c0e7836 */ /* 0x040fe20000000000 */
[----:B------:R-:W-:Y:S01]  /*65e0*/  R2UR UR6, R12 ;  /* 0x000000000c0672ca */ /* 0x000fe200000e0000 */
[----:B------:R-:W-:Y:S01]  /*65f0*/  WARPGROUP.ARRIVE ;  /* 0x00000000000079c5 */ /* 0x000fe20000000000 */
[----:B------:R-:W-:Y:S01]  /*6600*/  R2UR UR7, R13 ;  /* 0x000000000d0772ca */ /* 0x000fe200000e0000 */
[----:B------:R-:W-:-:S12]  /*6610*/  IMAD.MOV.U32 R13, RZ, RZ, 0x40000040 ;  /* 0x40000040ff0d7424 */ /* 0x000fd800078e00ff */
[----:B------:R-:W-:Y:S01]  /*6620*/  HGMMA.64x256x16.F32 R24, gdesc[UR4].tnspB, R24, gsb0 ;  /* 0x43e00000041879f0 */ /* 0x000fe20008000818 */
[----:B------:R-:W-:Y:S01]  /*6630*/  R2UR UR6, R14 ;  /* 0x000000000e0672ca */ /* 0x000fe200000e0000 */
[----:B------:R-:W-:Y:S01]  /*6640*/  VIADD R14, R12, 0x100 ;  /* 0x000001000c0e7836 */ /* 0x000fe20000000000 */
[----:B------:R-:W-:Y:S01]  /*6650*/  R2UR UR7, R15 ;  /* 0x000000000f0772ca */ /* 0x000fe200000e0000 */
[----:B------:R-:W-:Y:S01]  /*6660*/  IMAD.MOV.U32 R15, RZ, RZ, 0x40000040 ;  /* 0x40000040ff0f7424 */ /* 0x000fe200078e00ff */
[----:B------:R-:W-:Y:S01]  /*6670*/  R2UR UR4, R10 ;  /* 0x000000000a0472ca */ /* 0x000fe200000e0000 */
[----:B------:R-:W-:Y:S01]  /*6680*/  VIADD R12, R12, 0x180 ;  /* 0x000001800c0c7836 */ /* 0x000fe20000000000 */
[----:B------:R-:W-:Y:S01]  /*6690*/  R2UR UR5, R11 ;  /* 0x000000000b0572ca */ /* 0x000fe200000e0000 */
[----:B------:R-:W-:Y:S02]  /*66a0*/  WARPGROUP.DEPBAR.LE gsb0, 0x0 ;  /* 0x00008000000079c5 */ /* 0x000fe40000010000 */
[----:B------:R-:W-:-:S15]  /*66b0*/  WARPGROUP.ARRIVE ;  /* 0x00000000000079c5 */ /* 0x000fde0000000000 */
[----:B------:R-:W-:-:S03]  /*66c0*/  NOP ;  /* 0x0000000000007918 */ /* 0x000fc60000000000 */
[----:B------:R-:W-:Y:S01]  /*66d0*/  HGMMA.64x256x16.F32 R24, gdesc[UR4].tnspB, R24, gsb0 ;  /* 0x43e00000041879f0 */ /* 0x000fe20008000818 */
[----:B------:R-:W-:Y:S02]  /*66e0*/  R2UR UR6, R14 ;  /* 0x000000000e0672ca */ /* 0x000fe400000e0000 */
[----:B------:R-:W-:Y:S02]  /*66f0*/  R2UR UR7, R15 ;  /* 0x000000000f0772ca */ /* 0x000fe400000e0000 */
[----:B------:R-:W-:Y:S02]  /*6700*/  R2UR UR4, R8 ;  /* 0x00000000080472ca */ /* 0x000fe400000e0000 */
        /* <DEDUP_REMOVED lines=8> */
[----:B------:R-:W-:Y:S02]  /*6790*/  R2UR UR5, R7 ;  /* 0x00000000070572ca */ /* 0x000fe400000e0000 */
[----:B------:R-:W-:-:S04]  /*67a0*/  SEL R12, RZ, 0x1, P0 ;  /* 0x00000001ff0c7807 */ /* 0x000fc80000000000 */
[----:B------:R-:W-:Y:S01]  /*67b0*/  LOP3.LUT R186, R186, R12, RZ, 0x3c, !PT ;  /* 0x0000000cbaba7212 */ /* 0x000fe200078e3cff */
[----:B------:R-:W-:Y:S02]  /*67c0*/  WARPGROUP.DEPBAR.LE gsb0, 0x0 ;  /* 0x00008000000079c5 */ /* 0x000fe40000010000 */
[----:B------:R-:W-:-:S12]  /*67d0*/  WARPGROUP.ARRIVE ;  /* 0x00000000000079c5 */ /* 0x000fd80000000000 */
[----:B------:R-:W-:Y:S03]  /*67e0*/  HGMMA.64x256x16.F32 R24, gdesc[UR4].tnspB, R24, gsb0 ;  /* 0x43e00000041879f0 */ /* 0x000fe60008000818 */
[----:B------:R-:W-:Y:S02]  /*67f0*/  WARPGROUP.DEPBAR.LE gsb0, 0x0 ;  /* 0x00008000000079c5 */ /* 0x000fe40000010000 */
[----:B------:R-:W-:Y:S06]  /*6800*/  BAR.ARV 0xf, 0x100 ;  /* 0x03c4000000007b1d */ /* 0x000fec0000002000 */
[----:B------:R-:W-:Y:S05]  /*6810*/  @!P2 BRA `(.L_x_1304) ;  /* 0x000000000004a947 */ /* 0x000fea0003800000 */
[----:B------:R-:W-:Y:S01]  /*6820*/  BPT.TRAP 0x1 ;  /* 0x000000040000795c */ /* 0x000fe20000300000 */
.L_x_1304:
[----:B------:R-:W-:-:S04]  /*6830*/  IMAD R12, R17, 0x8, R2 ;  /* 0x00000008110c7824 */ /* 0x000fc800078e0202 */
[----:B------:R-:W-:-:S05]  /*6840*/  VIADD R12, R12, 0x38860 ;  /* 0x000388600c0c7836 */ /* 0x000fca0000000000 */
[----:B------:R-:W-:-:S04]  /*6850*/  PRMT R12, R190, 0x654, R12 ;  /* 0x00000654be0c7816 */ /* 0x000fc8000000000c */
[----:B------:R1:W-:Y:S01]  /*6860*/  SYNCS.ARRIVE.TRANS64.RED.A1T0 RZ, [R12+URZ], RZ ;  /* 0x000000ff0cff79a7 */ /* 0x0003e2000810043f */
[----:B------:R-:W-:Y:S05]  /*6870*/  @P1 BRA `(.L_x_1305) ;  /* 0xfffffff400181947 */ /* 0x000fea000383ffff */
.L_x_1303:
[----:B------:R-:W-:Y:S05]  /*6880*/  BSYNC B0 ;  /* 0x0000000000007941 */ /* 0x000fea0003800000 */
.L_x_1302:
        /* <DEDUP_REMOVED lines=142> */
.L_x_1297:
        /* <DEDUP_REMOVED lines=31> */
.L_x_1307:
[----:B------:R-:W-:Y:S05]  /*7360*/  BSYNC B0 ;  /* 0x0000000000007941 */ /* 0x000fea0003800000 */
.L_x_1306:
        /* <DEDUP_REMOVED lines=77> */
[----:B------:R-:W-:Y:S02]  /*7840*/  VIADD R0, R2, 0x36400 ;  /* 0x0003640002007836 */ /* 0x000fe40000000000 */
[----:B------:R-:W-:-:S03]  /*7850*/  IMAD R3, R3, 0x8000, R2 ;  /* 0x0000800003037824 */ /* 0x000fc600078e0202 */
[----:B------:R-:W-:Y:S01]  /*7860*/  LOP3.LUT P0, RZ, R0, 0x3ff, RZ, 0xc0, !PT ;  /* 0x000003ff00ff7812 */ /* 0x000fe2000780c0ff */
[----:B------:R-:W-:-:S05]  /*7870*/  VIADD R3, R3, 0x400 ;  /* 0x0000040003037836 */ /* 0x000fca0000000000 */
[----:B------:R-:W-:-:S04]  /*7880*/  SHF.R.U32.HI R3, RZ, 0x4, R3 ;  /* 0x00000004ff037819 */ /* 0x000fc80000011603 */
[----:B------:R-:W-:-:S03]  /*7890*/  LOP3.LUT R213, R3, 0x3fff, RZ, 0xc0, !PT ;  /* 0x00003fff03d57812 */ /* 0x000fc600078ec0ff */
        /* <DEDUP_REMOVED lines=17> */
.L_x_1309:
[----:B------:R-:W-:Y:S05]  /*79b0*/  BSYNC B6 ;  /* 0x0000000000067941 */ /* 0x000fea0003800000 */
.L_x_1308:
        /* <DEDUP_REMOVED lines=13> */
.L_x_1313:
[----:B-1----:R1:W2:Y:S02]  /*7a90*/  SYNCS.PHASECHK.TRANS64.TRYWAIT P0, [R2+URZ+0x38800], R3 ;  /* 0x03880003020075a7 */ /* 0x0022a4000800017f */
[----:B--2---:R-:W-:Y:S05]  /*7aa0*/  @!P0 NANOSLEEP.SYNCS 0x989680 ;  /* 0x009896800000895d */ /* 0x004fea0003900000 */
[----:B------:R-:W2:Y:S02]  /*7ab0*/  @!P0 SYNCS.PHASECHK.TRANS64 P0, [R2+URZ+0x38800], R3 ;  /* 0x03880003020085a7 */ /* 0x000ea4000800007f */
[----:B--2---:R-:W-:Y:S05]  /*7ac0*/  @!P0 BRA `(.L_x_1313) ;  /* 0xfffffffc00f08947 */ /* 0x004fea000383ffff */
.L_x_1312:
[----:B------:R-:W-:Y:S05]  /*7ad0*/  BSYNC B0 ;  /* 0x0000000000007941 */ /* 0x000fea0003800000 */
.L_x_1311:
[----:B------:R-:W-:Y:S05]  /*7ae0*/  BRA `(.L_x_1314) ;  /* 0x0000002000c07947 */ /* 0x000fea0003800000 */
.L_x_1310:
        /* <DEDUP_REMOVED lines=37> */
.L_x_1316:
[----:B------:R-:W-:Y:S05]  /*7d40*/  BSYNC B6 ;  /* 0x0000000000067941 */ /* 0x000fea0003800000 */
.L_x_1315:
        /* <DEDUP_REMOVED lines=11> */
.L_x_1536:
        /* <DEDUP_REMOVED lines=30> */
[----:B------:R-:W-:Y:S02]  /*7fe0*/  @!P2 IMAD.WIDE R4, R188, 0x2, R4 ;  /* 0x00000002bc04a825 */ /* 0x000fe400078e0204 */
        /* <DEDUP_REMOVED lines=12> */
.L_x_1321:
[----:B------:R-:W-:Y:S05]  /*80b0*/  BSYNC B1 ;  /* 0x0000000000017941 */ /* 0x000fea0003800000 */
.L_x_1320:
[----:B0-----:R-:W-:Y:S01]  /*80c0*/  SHF.L.U32 R13, R0, 0x1f, RZ ;  /* 0x0000001f000d7819 */ /* 0x001fe200000006ff */
[----:B------:R-:W-:Y:S01]  /*80d0*/  IMAD R27, R224, 0x200, R27 ;  /* 0x00000200e01b7824 */ /* 0x000fe200078e021b */
[----:B------:R-:W-:Y:S01]  /*80e0*/  LOP3.LUT P1, RZ, R191, 0x4, RZ, 0xc0, !PT ;  /* 0x00000004bfff7812 */ /* 0x000fe2000782c0ff */
[----:B-----5:R-:W-:Y:S01]  /*80f0*/  IMAD.MOV.U32 R31, RZ, RZ, R8 ;  /* 0x000000ffff1f7224 */ /* 0x020fe200078e0008 */
[----:B------:R-:W0:Y:S01]  /*8100*/  SYNCS.PHASECHK.TRANS64.TRYWAIT P0, [R2+URZ+0x38800], R13 ;  /* 0x0388000d020075a7 */ /* 0x000e22000800017f */
[--C-:B------:R-:W-:Y:S01]  /*8110*/  SHF.R.U64 R33, R8, 0x10, R9.reuse ;  /* 0x0000001008217819 */ /* 0x100fe20000001209 */
[----:B------:R-:W-:Y:S01]  /*8120*/  IMAD R8, R27, 0x2, R2 ;  /* 0x000000021b087824 */ /* 0x000fe200078e0202 */
[--C-:B------:R-:W-:Y:S01]  /*8130*/  SHF.R.U32.HI R15, RZ, 0x10, R9.reuse ;  /* 0x00000010ff0f7819 */ /* 0x100fe20000011609 */
[----:B------:R-:W-:Y:S01]  /*8140*/  IMAD.MOV.U32 R12, RZ, RZ, R9 ;  /* 0x000000ffff0c7224 */ /* 0x000fe200078e0009 */
[--C-:B------:R-:W-:Y:S01]  /*8150*/  SHF.R.U64 R35, R4, 0x10, R5.reuse ;  /* 0x0000001004237819 */ /* 0x100fe20000001205 */
[----:B------:R-:W-:Y:S01]  /*8160*/  IMAD.MOV.U32 R27, RZ, RZ, R4 ;  /* 0x000000ffff1b7224 */ /* 0x000fe200078e0004 */
[--C-:B--2---:R-:W-:Y:S01]  /*8170*/  SHF.R.U32.HI R20, RZ, 0x10, R5.reuse ;  /* 0x00000010ff147819 */ /* 0x104fe20000011605 */
[----:B------:R-:W-:Y:S01]  /*8180*/  IMAD.MOV.U32 R9, RZ, RZ, R5 ;  /* 0x000000ffff097224 */ /* 0x000fe200078e0005 */
[--C-:B------:R-:W-:Y:S01]  /*8190*/  SHF.R.U64 R34, R10, 0x10, R11.reuse ;  /* 0x000000100a227819 */ /* 0x100fe2000000120b */
[----:B------:R-:W-:Y:S01]  /*81a0*/  IMAD.MOV.U32 R32, RZ, RZ, R10 ;  /* 0x000000ffff207224 */ /* 0x000fe200078e000a */
[----:B------:R-:W-:Y:S01]  /*81b0*/  VIMNMX R10, R25, 0x40, PT ;  /* 0x00000040190a7848 */ /* 0x000fe20003fe0100 */
[--C-:B------:R-:W-:Y:S01]  /*81c0*/  IMAD.MOV.U32 R14, RZ, RZ, R11.reuse ;  /* 0x000000ffff0e7224 */ /* 0x100fe200078e000b */
[----:B------:R-:W-:Y:S01]  /*81d0*/  SHF.R.U32.HI R11, RZ, 0x10, R11 ;  /* 0x00000010ff0b7819 */ /* 0x000fe2000001160b */
[----:B------:R-:W-:Y:S01]  /*81e0*/  IMAD.MOV.U32 R29, RZ, RZ, R6 ;  /* 0x000000ffff1d7224 */ /* 0x000fe200078e0006 */
[----:B------:R-:W-:Y:S01]  /*81f0*/  BSSY B1, `(.L_x_1322) ;  /* 0x0000010000017945 */ /* 0x000fe20003800000 */
[----:B------:R-:W-:Y:S01]  /*8200*/  VIADD R4, R8, 0x20400 ;  /* 0x0002040008047836 */ /* 0x000fe20000000000 */
[--C-:B------:R-:W-:Y:S01]  /*8210*/  SHF.R.U64 R36, R6, 0x10, R7.reuse ;  /* 0x0000001006247819 */ /* 0x100fe20000001207 */
[--C-:B------:R-:W-:Y:S01]  /*8220*/  IMAD.MOV.U32 R5, RZ, RZ, R7.reuse ;  /* 0x000000ffff057224 */ /* 0x100fe200078e0007 */
[----:B------:R-:W-:Y:S01]  /*8230*/  SHF.R.U32.HI R6, RZ, 0x10, R7 ;  /* 0x00000010ff067819 */ /* 0x000fe20000011607 */
[----:B-1----:R-:W-:Y:S01]  /*8240*/  VIADD R3, R8, 0x20440 ;  /* 0x0002044008037836 */ /* 0x002fe20000000000 */
[----:B------:R-:W-:Y:S01]  /*8250*/  PRMT R31, R31, 0x5410, R12 ;  /* 0x000054101f1f7816 */ /* 0x000fe2000000000c */
[----:B------:R-:W-:Y:S01]  /*8260*/  @P1 VIADD R3, R4, 0xffffffc0 ;  /* 0xffffffc004031836 */ /* 0x000fe20000000000 */
[----:B------:R-:W-:-:S02]  /*8270*/  PRMT R33, R33, 0x5410, R15 ;  /* 0x0000541021217816 */ /* 0x000fc4000000000f */
[----:B------:R-:W-:Y:S02]  /*8280*/  PRMT R32, R32, 0x5410, R14 ;  /* 0x0000541020207816 */ /* 0x000fe4000000000e */
[----:B------:R-:W-:Y:S02]  /*8290*/  PRMT R34, R34, 0x5410, R11 ;  /* 0x0000541022227816 */ /* 0x000fe4000000000b */
[----:B------:R-:W-:Y:S02]  /*82a0*/  ISETP.GE.AND P1, PT, R185, R10, PT ;  /* 0x0000000ab900720c */ /* 0x000fe40003f26270 */
[----:B------:R-:W-:Y:S02]  /*82b0*/  PRMT R27, R27, 0x5410, R9 ;  /* 0x000054101b1b7816 */ /* 0x000fe40000000009 */
[----:B------:R-:W-:Y:S02]  /*82c0*/  PRMT R35, R35, 0x5410, R20 ;  /* 0x0000541023237816 */ /* 0x000fe40000000014 */
[----:B------:R-:W-:Y:S01]  /*82d0*/  PRMT R29, R29, 0x5410, R5 ;  /* 0x000054101d1d7816 */ /* 0x000fe20000000005 */
[----:B0-----:R-:W-:Y:S06]  /*82e0*/  @!P0 BRA `(.L_x_1323) ;  /* 0x0000016c00788947 */ /* 0x001fec0003800000 */
.L_x_1537:
[----:B------:R-:W-:Y:S05]  /*82f0*/  BSYNC B1 ;  /* 0x0000000000017941 */ /* 0x000fea0003800000 */
.L_x_1322:
        /* <DEDUP_REMOVED lines=10> */
[----:B------:R-:W-:Y:S02]  /*83a0*/  HADD2.F32 R14, -RZ, R31.H0_H0 ;  /* 0x2000001fff0e7230 */ /* 0x000fe40000004100 */
[----:B------:R-:W-:Y:S02]  /*83b0*/  HADD2.F32 R20, -RZ, R33.H0_H0 ;  /* 0x20000021ff147230 */ /* 0x000fe40000004100 */
[----:B---3--:R-:W-:Y:S02]  /*83c0*/  HADD2.F32 R24, -RZ, R35.H0_H0 ;  /* 0x20000023ff187230 */ /* 0x008fe40000004100 */
[--C-:B-1----:R-:W-:Y:S02]  /*83d0*/  HADD2.F32 R9, -RZ, R4.reuse.H0_H0 ;  /* 0x20000004ff097230 */ /* 0x102fe40000004100 */
[----:B------:R-:W-:-:S02]  /*83e0*/  HADD2.F32 R4, -RZ, R4.H1_H1 ;  /* 0x30000004ff047230 */ /* 0x000fc40000004100 */
[--C-:B------:R-:W-:Y:S02]  /*83f0*/  HADD2.F32 R11, -RZ, R5.reuse.H0_H0 ;  /* 0x20000005ff0b7230 */ /* 0x100fe40000004100 */
[----:B------:R-:W-:Y:S02]  /*8400*/  HADD2.F32 R5, -RZ, R5.H1_H1 ;  /* 0x30000005ff057230 */ /* 0x000fe40000004100 */
[CC--:B------:R-:W-:Y:S01]  /*8410*/  FMUL.FTZ R26, R4.reuse, R15.reuse ;  /* 0x0000000f041a7220 */ /* 0x0c0fe20000410000 */
[----:B------:R-:W-:Y:S01]  /*8420*/  FMUL.FTZ R4, R4, R14 ;  /* 0x0000000e04047220 */ /* 0x000fe20000410000 */
[--C-:B------:R-:W-:Y:S02]  /*8430*/  HADD2.F32 R12, -RZ, R6.reuse.H0_H0 ;  /* 0x20000006ff0c7230 */ /* 0x100fe40000004100 */
[----:B0-----:R-:W-:Y:S02]  /*8440*/  HADD2.F32 R13, -RZ, R7.H0_H0 ;  /* 0x20000007ff0d7230 */ /* 0x001fe40000004100 */
[----:B------:R-:W-:Y:S01]  /*8450*/  FMUL.FTZ R28, R5, R24 ;  /* 0x00000018051c7220 */ /* 0x000fe20000410000 */
[C---:B------:R-:W-:Y:S01]  /*8460*/  FFMA.FTZ R26, R9.reuse, R14, -R26 ;  /* 0x0000000e091a7223 */ /* 0x040fe2000001081a */
[----:B------:R-:W-:Y:S01]  /*8470*/  FFMA.FTZ R15, R9, R15, R4 ;  /* 0x0000000f090f7223 */ /* 0x000fe20000010004 */
        /* <DEDUP_REMOVED lines=8> */
[----:B----4-:R-:W-:Y:S01]  /*8500*/  FMUL.FTZ R21, R6, R9 ;  /* 0x0000000906157220 */ /* 0x010fe20000410000 */
[----:B------:R-:W-:-:S02]  /*8510*/  HADD2.F32 R4, -RZ, R33.H1_H1 ;  /* 0x30000021ff047230 */ /* 0x000fc40000004100 */
[-C--:B------:R-:W-:Y:S01]  /*8520*/  FMUL.FTZ R20, R6, R5.reuse ;  /* 0x0000000506147220 */ /* 0x080fe20000410000 */
[C---:B------:R-:W-:Y:S01]  /*8530*/  FMUL.FTZ R24, R7.reuse, R14 ;  /* 0x0000000e07187220 */ /* 0x040fe20000410000 */
[C---:B------:R-:W-:Y:S01]  /*8540*/  FFMA.FTZ R6, R12.reuse, R5, -R21 ;  /* 0x000000050c067223 */ /* 0x040fe20000010815 */
        /* <DEDUP_REMOVED lines=9> */
.L_x_1327:
[----:B------:R-:W-:Y:S05]  /*85e0*/  BSYNC B2 ;  /* 0x0000000000027941 */ /* 0x000fea0003800000 */
.L_x_1326:
[----:B------:R-:W-:Y:S05]  /*85f0*/  @P1 BRA `(.L_x_1325) ;  /* 0x0000000000981947 */ /* 0x000fea0003800000 */
[----:B-1----:R-:W1:Y:S01]  /*8600*/  LDS.128 R4, [R3] ;  /* 0x0000000003047984 */ /* 0x002e620000000c00 */
        /* <DEDUP_REMOVED lines=37> */
.L_x_1325:
[----:B------:R-:W-:Y:S05]  /*8860*/  BSYNC B1 ;  /* 0x0000000000017941 */ /* 0x000fea0003800000 */
.L_x_1324:
        /* <DEDUP_REMOVED lines=9> */
[----:B----4-:R-:W-:Y:S02]  /*8900*/  HADD2.F32 R21, -RZ, R27.H0_H0 ;  /* 0x2000001bff157230 */ /* 0x010fe40000004100 */
[----:B------:R-:W-:Y:S02]  /*8910*/  HADD2.F32 R15, -RZ, R31.H0_H0 ;  /* 0x2000001fff0f7230 */ /* 0x000fe40000004100 */
[----:B------:R-:W-:Y:S02]  /*8920*/  HADD2.F32 R26, -RZ, R35.H0_H0 ;  /* 0x20000023ff1a7230 */ /* 0x000fe40000004100 */
[----:B---3--:R-:W-:Y:S02]  /*8930*/  HADD2.F32 R24, -RZ, R33.H0_H0 ;  /* 0x20000021ff187230 */ /* 0x008fe40000004100 */
[----:B------:R-:W-:Y:S02]  /*8940*/  HADD2.F32 R25, -RZ, R27.H1_H1 ;  /* 0x3000001bff197230 */ /* 0x000fe40000004100 */
        /* <DEDUP_REMOVED lines=8> */
[----:B0-----:R-:W-:Y:S01]  /*89d0*/  FMUL.FTZ R13, R26, R5 ;  /* 0x000000051a0d7220 */ /* 0x001fe20000410000 */
        /* <DEDUP_REMOVED lines=22> */
[----:B------:R1:W-:Y:S02]  /*8b40*/  STS.128 [R8+0x21400], R4 ;  /* 0x0214000408007388 */ /* 0x0003e40000000c00 */
.L_x_1330:
[----:B------:R-:W-:Y:S05]  /*8b50*/  BSYNC B1 ;  /* 0x0000000000017941 */ /* 0x000fea0003800000 */
.L_x_1329:
[----:B------:R-:W-:Y:S05]  /*8b60*/  @P1 BRA `(.L_x_1328) ;  /* 0x00000010007c1947 */ /* 0x000fea0003800000 */
[----:B-1----:R-:W1:Y:S01]  /*8b70*/  LDS.128 R4, [R3+0x1000] ;  /* 0x0010000003047984 */ /* 0x002e620000000c00 */
        /* <DEDUP_REMOVED lines=36> */
[----:B------:R2:W-:Y:S01]  /*8dc0*/  STS.128 [R3+0x1000], R4 ;  /* 0x0010000403007388 */ /* 0x0005e20000000c00 */
[----:B------:R-:W-:Y:S05]  /*8dd0*/  BRA `(.L_x_1328) ;  /* 0x0000000c00e07947 */ /* 0x000fea0003800000 */
.L_x_1318:
[----:B------:R-:W-:-:S03]  /*8de0*/  UMOV UR4, 0xffffffff ;  /* 0xffffffff00047882 */ /* 0x000fc60000000000 */
[----:B------:R-:W-:Y:S05]  /*8df0*/  BRA.DIV UR4, `(.L_x_1331) ;  /* 0x0000016204c87947 */ /* 0x000fea000b800000 */
[----:B------:R0:W1:Y:S04]  /*8e00*/  SHFL.IDX PT, R3, R26, RZ, 0x1c1f ;  /* 0x001c1fff1a037589 */ /* 0x00006800000e0000 */
[----:B------:R0:W2:Y:S04]  /*8e10*/  SHFL.IDX PT, R20, R25, RZ, 0x1c1f ;  /* 0x001c1fff19147589 */ /* 0x0000a800000e0000 */
[----:B------:R0:W3:Y:S04]  /*8e20*/  SHFL.IDX PT, R21, R24, RZ, 0x1c1f ;  /* 0x001c1fff18157589 */ /* 0x0000e800000e0000 */
[----:B------:R0:W4:Y:S02]  /*8e30*/  SHFL.IDX PT, R14, R27, RZ, 0x1c1f ;  /* 0x001c1fff1b0e7589 */ /* 0x00012400000e0000 */
.L_x_1543:
[----:B------:R-:W5:Y:S01]  /*8e40*/  LDL R5, [R1+0x4c] ;  /* 0x00004c0001057983 */ /* 0x000f620000100800 */
[----:B------:R-:W-:Y:S01]  /*8e50*/  ULDC UR4, c[0x0][0x448] ;  /* 0x0001120000047ab9 */ /* 0x000fe20000000800 */
[----:B------:R-:W-:Y:S01]  /*8e60*/  BSSY B1, `(.L_x_1332) ;  /* 0x0000019000017945 */ /* 0x000fe20003800000 */
[----:B0-----:R-:W-:Y:S01]  /*8e70*/  IMAD R24, R87, UR4, RZ ;  /* 0x0000000457187c24 */ /* 0x001fe2000f8e02ff */
[----:B------:R-:W-:Y:S02]  /*8e80*/  CS2R R6, SRZ ;  /* 0x0000000000067805 */ /* 0x000fe4000001ff00 */
[----:B------:R-:W-:Y:S02]  /*8e90*/  CS2R R10, SRZ ;  /* 0x00000000000a7805 */ /* 0x000fe4000001ff00 */
[----:B------:R-:W-:Y:S02]  /*8ea0*/  CS2R R8, SRZ ;  /* 0x0000000000087805 */ /* 0x000fe4000001ff00 */
[----:B------:R-:W-:Y:S01]  /*8eb0*/  ISETP.GE.AND P0, PT, R0, R24, PT ;  /* 0x000000180000720c */ /* 0x000fe20003f06270 */
[----:B------:R-:W-:Y:S01]  /*8ec0*/  IMAD R24, R85, -0x40, R24 ;  /* 0xffffffc055187824 */ /* 0x000fe200078e0218 */
[----:B-----5:R-:W-:-:S04]  /*8ed0*/  LEA.HI R4, R5, R5, RZ, 0x1 ;  /* 0x0000000505047211 */ /* 0x020fc800078f08ff */
[----:B------:R-:W-:-:S05]  /*8ee0*/  LOP3.LUT R4, R4, 0xfffffffe, RZ, 0xc0, !PT ;  /* 0xfffffffe04047812 */ /* 0x000fca00078ec0ff */
[----:B------:R-:W-:Y:S01]  /*8ef0*/  IMAD.IADD R0, R5, 0x1, -R4 ;  /* 0x0000000105007824 */ /* 0x000fe200078e0a04 */
[----:B------:R-:W-:-:S04]  /*8f00*/  CS2R R4, SRZ ;  /* 0x0000000000047805 */ /* 0x000fc8000001ff00 */
        /* <DEDUP_REMOVED lines=14> */
.L_x_1333:
[----:B------:R-:W-:Y:S05]  /*8ff0*/  BSYNC B1 ;  /* 0x0000000000017941 */ /* 0x000fea0003800000 */
.L_x_1332:
[----:B------:R-:W2:Y:S01]  /*9000*/  SYNCS.PHASECHK.TRANS64.TRYWAIT P1, [R2+URZ+0x38800], R25 ;  /* 0x03880019020075a7 */ /* 0x000ea2000802017f */
[----:B0----5:R-:W-:Y:S01]  /*9010*/  IMAD.MOV.U32 R12, RZ, RZ, R8 ;  /* 0x000000ffff0c7224 */ /* 0x021fe200078e0008 */
[--C-:B------:R-:W-:Y:S01]  /*9020*/  SHF.R.U64 R13, R8, 0x10, R9.reuse ;  /* 0x00000010080d7819 */ /* 0x100fe20000001209 */
[--C-:B------:R-:W-:Y:S01]  /*9030*/  IMAD.MOV.U32 R41, RZ, RZ, R9.reuse ;  /* 0x000000ffff297224 */ /* 0x100fe200078e0009 */
[----:B------:R-:W-:Y:S01]  /*9040*/  SHF.R.U32.HI R42, RZ, 0x10, R9 ;  /* 0x00000010ff2a7819 */ /* 0x000fe20000011609 */
[----:B------:R-:W-:Y:S01]  /*9050*/  IMAD.MOV.U32 R40, RZ, RZ, R10 ;  /* 0x000000ffff287224 */ /* 0x000fe200078e000a */
[----:B------:R-:W-:Y:S01]  /*9060*/  SHF.R.U64 R43, R4, 0x10, R5 ;  /* 0x00000010042b7819 */ /* 0x000fe20000001205 */
[----:B------:R-:W-:Y:S01]  /*9070*/  IMAD.MOV.U32 R8, RZ, RZ, R4 ;  /* 0x000000ffff087224 */ /* 0x000fe200078e0004 */
[--C-:B------:R-:W-:Y:S01]  /*9080*/  SHF.R.U64 R10, R10, 0x10, R11.reuse ;  /* 0x000000100a0a7819 */ /* 0x100fe2000000120b */
[----:B----4-:R-:W-:Y:S01]  /*9090*/  IMAD.MOV.U32 R14, RZ, RZ, R11 ;  /* 0x000000ffff0e7224 */ /* 0x010fe200078e000b */
[--C-:B------:R-:W-:Y:S01]  /*90a0*/  SHF.R.U32.HI R4, RZ, 0x10, R5.reuse ;  /* 0x00000010ff047819 */ /* 0x100fe20000011605 */
[----:B------:R-:W-:Y:S01]  /*90b0*/  IMAD.MOV.U32 R9, RZ, RZ, R5 ;  /* 0x000000ffff097224 */ /* 0x000fe200078e0005 */
[----:B------:R-:W-:Y:S01]  /*90c0*/  VIMNMX R24, R24, 0x40, PT ;  /* 0x0000004018187848 */ /* 0x000fe20003fe0100 */
[----:B------:R-:W-:Y:S01]  /*90d0*/  IMAD.MOV.U32 R38, RZ, RZ, R6 ;  /* 0x000000ffff267224 */ /* 0x000fe200078e0006 */
[----:B------:R-:W-:Y:S01]  /*90e0*/  SHF.R.U32.HI R11, RZ, 0x10, R11 ;  /* 0x00000010ff0b7819 */ /* 0x000fe2000001160b */
[--C-:B------:R-:W-:Y:S01]  /*90f0*/  IMAD.MOV.U32 R39, RZ, RZ, R7.reuse ;  /* 0x000000ffff277224 */ /* 0x100fe200078e0007 */
[----:B-1----:R-:W0:Y:S01]  /*9100*/  LDC R3, c[0x0][0x3f4] ;  /* 0x0000fd00ff037b82 */ /* 0x002e220000000800 */
        /* <DEDUP_REMOVED lines=16> */
[----:B--2---:R-:W-:-:S12]  /*9210*/  @!P1 BRA `(.L_x_1335) ;  /* 0x0000016000309947 */ /* 0x004fd80003800000 */
.L_x_1544:
[----:B------:R-:W-:Y:S05]  /*9220*/  BSYNC B1 ;  /* 0x0000000000017941 */ /* 0x000fea0003800000 */
.L_x_1334:
[----:B------:R-:W-:Y:S01]  /*9230*/  BSSY B1, `(.L_x_1336) ;  /* 0x0000059000017945 */ /* 0x000fe20003800000 */
[----:B------:R-:W-:-:S03]  /*9240*/  LOP3.LUT R3, R3, 0x38, RZ, 0xc0, !PT ;  /* 0x0000003803037812 */ /* 0x000fc600078ec0ff */
[----:B------:R-:W-:Y:S05]  /*9250*/  @P2 BRA `(.L_x_1337) ;  /* 0x0000000400582947 */ /* 0x000fea0003800000 */
[----:B------:R-:W-:Y:S02]  /*9260*/  IMAD.SHL.U32 R4, R191, 0x40, RZ ;  /* 0x00000040bf047824 */ /* 0x000fe400078e00ff */
[----:B------:R-:W-:Y:S02]  /*9270*/  HADD2.F32 R32, -RZ, R38.H1_H1 ;  /* 0x30000026ff207230 */ /* 0x000fe40000004100 */
[----:B------:R-:W-:Y:S01]  /*9280*/  HADD2.F32 R30, -RZ, R40.H1_H1 ;  /* 0x30000028ff1e7230 */ /* 0x000fe20000004100 */
[----:B------:R-:W-:Y:S01]  /*9290*/  LOP3.LUT R9, R4, 0x1c0, RZ, 0xc0, !PT ;  /* 0x000001c004097812 */ /* 0x000fe200078ec0ff */
[----:B------:R-:W-:Y:S02]  /*92a0*/  HADD2.F32 R33, -RZ, R43.H0_H0 ;  /* 0x2000002bff217230 */ /* 0x000fe40000004100 */
[----:B------:R-:W-:Y:S01]  /*92b0*/  HADD2.F32 R31, -RZ, R41.H1_H1 ;  /* 0x30000029ff1f7230 */ /* 0x000fe20000004100 */
[----:B------:R-:W-:Y:S01]  /*92c0*/  LOP3.LUT R4, R9, 0x38, R18, 0xf8, !PT ;  /* 0x0000003809047812 */ /* 0x000fe200078ef812 */
[----:B------:R-:W-:Y:S01]  /*92d0*/  HADD2.F32 R34, -RZ, R39.H1_H1 ;  /* 0x30000027ff227230 */ /* 0x000fe20000004100 */
[----:B------:R-:W-:-:S04]  /*92e0*/  SHF.R.U32.HI R6, RZ, 0x3, R9 ;  /* 0x00000003ff067819 */ /* 0x000fc80000011609 */
[----:B------:R-:W-:Y:S02]  /*92f0*/  LOP3.LUT R5, R4, R6, RZ, 0x3c, !PT ;  /* 0x0000000604057212 */ /* 0x000fe400078e3cff */
[----:B------:R-:W-:-:S03]  /*9300*/  LOP3.LUT R9, R6, R3, R9, 0x1e, !PT ;  /* 0x0000000306097212 */ /* 0x000fc600078e1e09 */
[C---:B------:R-:W-:Y:S02]  /*9310*/  IMAD R5, R224.reuse, 0x200, R5 ;  /* 0x00000200e0057824 */ /* 0x040fe400078e0205 */
[----:B------:R-:W-:Y:S02]  /*9320*/  IMAD R9, R224, 0x200, R9 ;  /* 0x00000200e0097824 */ /* 0x000fe400078e0209 */
[--C-:B------:R-:W-:Y:S02]  /*9330*/  IMAD R12, R5, 0x2, R2.reuse ;  /* 0x00000002050c7824 */ /* 0x100fe400078e0202 */
[----:B------:R-:W-:-:S03]  /*9340*/  IMAD R13, R9, 0x2, R2 ;  /* 0x00000002090d7824 */ /* 0x000fc600078e0202 */
[----:B------:R-:W3:Y:S04]  /*9350*/  LDS.128 R4, [R12+0x20400] ;  /* 0x020400000c047984 */ /* 0x000ee80000000c00 */
[----:B------:R-:W1:Y:S01]  /*9360*/  LDS.128 R8, [R13+0x20400] ;  /* 0x020400000d087984 */ /* 0x000e620000000c00 */
[--C-:B---3--:R-:W-:Y:S02]  /*9370*/  HADD2.F32 R21, -RZ, R5.reuse.H0_H0 ;  /* 0x20000005ff157230 */ /* 0x108fe40000004100 */
[----:B------:R-:W-:Y:S02]  /*9380*/  HADD2.F32 R24, -RZ, R5.H1_H1 ;  /* 0x30000005ff187230 */ /* 0x000fe40000004100 */
[----:B-1----:R-:W-:Y:S02]  /*9390*/  HADD2.F32 R5, -RZ, R8.H0_H0 ;  /* 0x20000008ff057230 */ /* 0x002fe40000004100 */
[----:B------:R-:W-:-:S02]  /*93a0*/  HADD2.F32 R15, -RZ, R4.H0_H0 ;  /* 0x20000004ff0f7230 */ /* 0x000fc40000004100 */
[----:B------:R-:W-:Y:S02]  /*93b0*/  HADD2.F32 R26, -RZ, R8.H1_H1 ;  /* 0x30000008ff1a7230 */ /* 0x000fe40000004100 */
[C---:B------:R-:W-:Y:S01]  /*93c0*/  FMUL.FTZ R8, R5.reuse, R32 ;  /* 0x0000002005087220 */ /* 0x040fe20000410000 */
[-C--:B------:R-:W-:Y:S01]  /*93d0*/  FMUL.FTZ R36, R5, R30.reuse ;  /* 0x0000001e05247220 */ /* 0x080fe20000410000 */
[----:B------:R-:W-:Y:S02]  /*93e0*/  HADD2.F32 R20, -RZ, R4.H1_H1 ;  /* 0x30000004ff147230 */ /* 0x000fe40000004100 */
[----:B------:R-:W-:Y:S02]  /*93f0*/  HADD2.F32 R27, -RZ, R9.H0_H0 ;  /* 0x20000009ff1b7230 */ /* 0x000fe40000004100 */
[----:B------:R-:W-:Y:S01]  /*9400*/  FFMA.FTZ R5, R15, R30, -R8 ;  /* 0x0000001e0f057223 */ /* 0x000fe20000010808 */
[----:B------:R-:W-:Y:S01]  /*9410*/  FMUL.FTZ R35, R26, R33 ;  /* 0x000000211a237220 */ /* 0x000fe20000410000 */
[----:B------:R-:W-:-:S02]  /*9420*/  HADD2.F32 R30, -RZ, R41.H0_H0 ;  /* 0x20000029ff1e7230 */ /* 0x000fc40000004100 */
[----:B------:R-:W-:Y:S01]  /*9430*/  FFMA.FTZ R8, R15, R32, R36 ;  /* 0x000000200f087223 */ /* 0x000fe20000010024 */
[-C--:B------:R-:W-:Y:S01]  /*9440*/  FMUL.FTZ R15, R26, R31.reuse ;  /* 0x0000001f1a0f7220 */ /* 0x080fe20000410000 */
[C---:B------:R-:W-:Y:S01]  /*9450*/  FFMA.FTZ R32, R20.reuse, R31, -R35 ;  /* 0x0000001f14207223 */ /* 0x040fe20000010823 */
[C---:B------:R-:W-:Y:S01]  /*9460*/  FMUL.FTZ R26, R27.reuse, R34 ;  /* 0x000000221b1a7220 */ /* 0x040fe20000410000 */
[----:B------:R-:W-:Y:S02]  /*9470*/  HADD2.F32 R28, -RZ, R9.H1_H1 ;  /* 0x30000009ff1c7230 */ /* 0x000fe40000004100 */
[-C--:B------:R-:W-:Y:S01]  /*9480*/  FMUL.FTZ R27, R27, R30.reuse ;  /* 0x0000001e1b1b7220 */ /* 0x080fe20000410000 */
[----:B------:R-:W-:Y:S02]  /*9490*/  HADD2.F32 R31, -RZ, R43.H1_H1 ;  /* 0x3000002bff1f7230 */ /* 0x000fe40000004100 */
[----:B------:R-:W-:Y:S01]  /*94a0*/  FFMA.FTZ R33, R20, R33, R15 ;  /* 0x0000002114217223 */ /* 0x000fe2000001000f */
[----:B------:R-:W-:Y:S01]  /*94b0*/  FFMA.FTZ R30, R21, R30, -R26 ;  /* 0x0000001e151e7223 */ /* 0x000fe2000001081a */
[----:B------:R-:W-:-:S02]  /*94c0*/  HADD2.F32 R15, -RZ, R42.H0_H0 ;  /* 0x2000002aff0f7230 */ /* 0x000fc40000004100 */
[----:B------:R-:W-:Y:S01]  /*94d0*/  FFMA.FTZ R27, R21, R34, R27 ;  /* 0x00000022151b7223 */ /* 0x000fe2000001001b */
[----:B------:R-:W-:Y:S01]  /*94e0*/  FMUL.FTZ R21, R28, R31 ;  /* 0x0000001f1c157220 */ /* 0x000fe20000410000 */
[----:B------:R-:W-:Y:S01]  /*94f0*/  HADD2.F32 R29, -RZ, R10.H0_H0 ;  /* 0x2000000aff1d7230 */ /* 0x000fe20000004100 */
[----:B------:R-:W-:Y:S01]  /*9500*/  F2FP.F16.F32.PACK_AB R8, R33, R8 ;  /* 0x000000082108723e */ /* 0x000fe200000000ff */
[----:B------:R-:W-:Y:S02]  /*9510*/  HADD2.F32 R26, -RZ, R38.H0_H0 ;  /* 0x20000026ff1a7230 */ /* 0x000fe40000004100 */
[-C--:B------:R-:W-:Y:S01]  /*9520*/  FFMA.FTZ R35, R24, R15.reuse, -R21 ;  /* 0x0000000f18237223 */ /* 0x080fe20000010815 */
[----:B------:R-:W-:Y:S02]  /*9530*/  HADD2.F32 R20, -RZ, R40.H0_H0 ;  /* 0x20000028ff147230 */ /* 0x000fe40000004100 */
[----:B------:R-:W-:Y:S01]  /*9540*/  FMUL.FTZ R37, R28, R15 ;  /* 0x0000000f1c257220 */ /* 0x000fe20000410000 */
[----:B------:R-:W-:-:S02]  /*9550*/  HADD2.F32 R10, -RZ, R10.H1_H1 ;  /* 0x3000000aff0a7230 */ /* 0x000fc40000004100 */
[C---:B------:R-:W-:Y:S01]  /*9560*/  FMUL.FTZ R34, R29.reuse, R26 ;  /* 0x0000001a1d227220 */ /* 0x040fe20000410000 */
[----:B------:R-:W-:Y:S02]  /*9570*/  HADD2.F32 R21, -RZ, R44.H0_H0 ;  /* 0x2000002cff157230 */ /* 0x000fe40000004100 */
[----:B------:R-:W-:Y:S01]  /*9580*/  FMUL.FTZ R29, R29, R20 ;  /* 0x000000141d1d7220 */ /* 0x000fe20000410000 */
[--C-:B0-----:R-:W-:Y:S02]  /*9590*/  HADD2.F32 R25, -RZ, R6.reuse.H0_H0 ;  /* 0x20000006ff197230 */ /* 0x101fe40000004100 */
[----:B------:R-:W-:Y:S01]  /*95a0*/  FFMA.FTZ R28, R24, R31, R37 ;  /* 0x0000001f181c7223 */ /* 0x000fe20000010025 */
[----:B------:R-:W-:Y:S02]  /*95b0*/  HADD2.F32 R6, -RZ, R6.H1_H1 ;  /* 0x30000006ff067230 */ /* 0x000fe40000004100 */
[----:B------:R-:W-:Y:S01]  /*95c0*/  FMUL.FTZ R31, R10, R21 ;  /* 0x000000150a1f7220 */ /* 0x000fe20000410000 */
[----:B------:R-:W-:-:S02]  /*95d0*/  HADD2.F32 R15, -RZ, R42.H1_H1 ;  /* 0x3000002aff0f7230 */ /* 0x000fc40000004100 */
[C---:B------:R-:W-:Y:S01]  /*95e0*/  FFMA.FTZ R34, R25.reuse, R20, -R34 ;  /* 0x0000001419227223 */ /* 0x040fe20000010822 */
[----:B------:R-:W-:Y:S01]  /*95f0*/  FFMA.FTZ R29, R25, R26, R29 ;  /* 0x0000001a191d7223 */ /* 0x000fe2000001001d */
[--C-:B------:R-:W-:Y:S02]  /*9600*/  HADD2.F32 R9, -RZ, R11.reuse.H0_H0 ;  /* 0x2000000bff097230 */ /* 0x100fe40000004100 */
[-C--:B------:R-:W-:Y:S01]  /*9610*/  FMUL.FTZ R25, R10, R15.reuse ;  /* 0x0000000f0a197220 */ /* 0x080fe20000410000 */
[C---:B------:R-:W-:Y:S01]  /*9620*/  FFMA.FTZ R31, R6.reuse, R15, -R31 ;  /* 0x0000000f061f7223 */ /* 0x040fe2000001081f */
[----:B------:R-:W-:Y:S02]  /*9630*/  HADD2.F32 R11, -RZ, R11.H1_H1 ;  /* 0x3000000bff0b7230 */ /* 0x000fe40000004100 */
[----:B------:R-:W-:Y:S02]  /*9640*/  HADD2.F32 R15, -RZ, R39.H0_H0 ;  /* 0x20000027ff0f7230 */ /* 0x000fe40000004100 */
[----:B------:R-:W-:Y:S01]  /*9650*/  FFMA.FTZ R26, R6, R21, R25 ;  /* 0x00000015061a7223 */ /* 0x000fe20000010019 */
[----:B------:R-:W-:-:S02]  /*9660*/  HADD2.F32 R10, -RZ, R14.H1_H1 ;  /* 0x3000000eff0a7230 */ /* 0x000fc40000004100 */
[----:B------:R-:W-:Y:S02]  /*9670*/  HADD2.F32 R24, -RZ, R44.H1_H1 ;  /* 0x3000002cff187230 */ /* 0x000fe40000004100 */
[CC--:B------:R-:W-:Y:S01]  /*9680*/  FMUL.FTZ R21, R9.reuse, R15.reuse ;  /* 0x0000000f09157220 */ /* 0x0c0fe20000410000 */
[----:B------:R-:W-:Y:S02]  /*9690*/  HADD2.F32 R20, -RZ, R14.H0_H0 ;  /* 0x2000000eff147230 */ /* 0x000fe40000004100 */
[----:B------:R-:W-:Y:S01]  /*96a0*/  FMUL.FTZ R6, R9, R10 ;  /* 0x0000000a09067220 */ /* 0x000fe20000410000 */
[--C-:B------:R-:W-:Y:S02]  /*96b0*/  HADD2.F32 R4, -RZ, R7.reuse.H0_H0 ;  /* 0x20000007ff047230 */ /* 0x100fe40000004100 */
[C---:B------:R-:W-:Y:S01]  /*96c0*/  FMUL.FTZ R36, R11.reuse, R24 ;  /* 0x000000180b247220 */ /* 0x040fe20000410000 */
[----:B------:R-:W-:Y:S02]  /*96d0*/  HADD2.F32 R7, -RZ, R7.H1_H1 ;  /* 0x30000007ff077230 */ /* 0x000fe40000004100 */
[----:B------:R-:W-:Y:S01]  /*96e0*/  FMUL.FTZ R9, R11, R20 ;  /* 0x000000140b097220 */ /* 0x000fe20000410000 */
[C---:B------:R-:W-:Y:S01]  /*96f0*/  FFMA.FTZ R21, R4.reuse, R10, -R21 ;  /* 0x0000000a04157223 */ /* 0x040fe20000010815 */
[----:B------:R-:W-:Y:S01]  /*9700*/  FFMA.FTZ R11, R4, R15, R6 ;  /* 0x0000000f040b7223 */ /* 0x000fe20000010006 */
[C---:B------:R-:W-:Y:S01]  /*9710*/  FFMA.FTZ R36, R7.reuse, R20, -R36 ;  /* 0x0000001407247223 */ /* 0x040fe20000010824 */
[----:B------:R-:W-:Y:S01]  /*9720*/  FFMA.FTZ R24, R7, R24, R9 ;  /* 0x0000001807187223 */ /* 0x000fe20000010009 */
[----:B------:R-:W-:-:S02]  /*9730*/  F2FP.F16.F32.PACK_AB R4, R32, R5 ;  /* 0x000000052004723e */ /* 0x000fc400000000ff */
[----:B------:R-:W-:Y:S02]  /*9740*/  F2FP.F16.F32.PACK_AB R5, R35, R30 ;  /* 0x0000001e2305723e */ /* 0x000fe400000000ff */
[----:B------:R-:W-:Y:S02]  /*9750*/  F2FP.F16.F32.PACK_AB R6, R31, R34 ;  /* 0x000000221f06723e */ /* 0x000fe400000000ff */
[----:B------:R-:W-:Y:S02]  /*9760*/  F2FP.F16.F32.PACK_AB R7, R36, R21 ;  /* 0x000000152407723e */ /* 0x000fe400000000ff */
[----:B------:R-:W-:Y:S02]  /*9770*/  F2FP.F16.F32.PACK_AB R9, R28, R27 ;  /* 0x0000001b1c09723e */ /* 0x000fe400000000ff */
[----:B------:R-:W-:Y:S01]  /*9780*/  F2FP.F16.F32.PACK_AB R10, R26, R29 ;  /* 0x0000001d1a0a723e */ /* 0x000fe200000000ff */
[----:B------:R1:W-:Y:S01]  /*9790*/  STS.128 [R12+0x20400], R4 ;  /* 0x020400040c007388 */ /* 0x0003e20000000c00 */
[----:B------:R-:W-:-:S05]  /*97a0*/  F2FP.F16.F32.PACK_AB R11, R24, R11 ;  /* 0x0000000b180b723e */ /* 0x000fca00000000ff */
[----:B------:R1:W-:Y:S02]  /*97b0*/  STS.128 [R13+0x20400], R8 ;  /* 0x020400080d007388 */ /* 0x0003e40000000c00 */
.L_x_1337:
[----:B------:R-:W-:Y:S05]  /*97c0*/  BSYNC B1 ;  /* 0x0000000000017941 */ /* 0x000fea0003800000 */
.L_x_1336:
[----:B------:R-:W-:Y:S05]  /*97d0*/  @P0 BRA `(.L_x_1328) ;  /* 0x0000000400600947 */ /* 0x000fea0003800000 */
[----:B-1----:R-:W2:Y:S01]  /*97e0*/  LDL R8, [R1+0x64] ;  /* 0x0000640001087983 */ /* 0x002ea20000100800 */
[C---:B------:R-:W-:Y:S02]  /*97f0*/  VIADD R4, R185.reuse, 0x20 ;  /* 0x00000020b9047836 */ /* 0x040fe40000000000 */
[----:B------:R-:W-:Y:S01]  /*9800*/  VIADD R5, R185, 0x20 ;  /* 0x00000020b9057836 */ /* 0x000fe20000000000 */
[----:B------:R-:W4:Y:S01]  /*9810*/  LDL R37, [R1+0x5c] ;  /* 0x00005c0001257983 */ /* 0x000f220000100800 */
        /* <DEDUP_REMOVED lines=10> */
[----:B------:R-:W-:Y:S02]  /*98c0*/  HADD2.F32 R31, -RZ, R41.H0_H0 ;  /* 0x20000029ff1f7230 */ /* 0x000fe40000004100 */
[----:B------:R-:W-:-:S02]  /*98d0*/  HADD2.F32 R36, -RZ, R43.H1_H1 ;  /* 0x3000002bff247230 */ /* 0x000fc40000004100 */
[----:B------:R-:W-:Y:S02]  /*98e0*/  HADD2.F32 R34, -RZ, R42.H1_H1 ;  /* 0x3000002aff227230 */ /* 0x000fe40000004100 */
[----:B--2---:R-:W-:-:S04]  /*98f0*/  IMAD.IADD R3, R8, 0x1, R3 ;  /* 0x0000000108037824 */ /* 0x004fc800078e0203 */
[----:B------:R-:W-:Y:S01]  /*9900*/  IMAD R3, R3, 0x2, R2 ;  /* 0x0000000203037824 */ /* 0x000fe200078e0202 */
[----:B----4-:R-:W1:Y:S04]  /*9910*/  LDS.128 R4, [R37+0x20400] ;  /* 0x0204000025047984 */ /* 0x010e680000000c00 */
[----:B------:R-:W2:Y:S01]  /*9920*/  LDS.128 R8, [R3+0x20400] ;  /* 0x0204000003087984 */ /* 0x000ea20000000c00 */
[--C-:B-1----:R-:W-:Y:S02]  /*9930*/  HADD2.F32 R15, -RZ, R5.reuse.H0_H0 ;  /* 0x20000005ff0f7230 */ /* 0x102fe40000004100 */
[----:B------:R-:W-:Y:S02]  /*9940*/  HADD2.F32 R20, -RZ, R5.H1_H1 ;  /* 0x30000005ff147230 */ /* 0x000fe40000004100 */
[----:B--2---:R-:W-:-:S02]  /*9950*/  HADD2.F32 R5, -RZ, R8.H0_H0 ;  /* 0x20000008ff057230 */ /* 0x004fc40000004100 */
[----:B------:R-:W-:-:S03]  /*9960*/  HADD2.F32 R12, -RZ, R4.H0_H0 ;  /* 0x20000004ff0c7230 */ /* 0x000fc60000004100 */
[-C--:B------:R-:W-:Y:S01]  /*9970*/  FMUL.FTZ R27, R30, R5.reuse ;  /* 0x000000051e1b7220 */ /* 0x080fe20000410000 */
[C---:B------:R-:W-:Y:S01]  /*9980*/  FMUL.FTZ R29, R28.reuse, R5 ;  /* 0x000000051c1d7220 */ /* 0x040fe20000410000 */
[----:B------:R-:W-:Y:S02]  /*9990*/  HADD2.F32 R8, -RZ, R8.H1_H1 ;  /* 0x30000008ff087230 */ /* 0x000fe40000004100 */
[----:B------:R-:W-:Y:S01]  /*99a0*/  FFMA.FTZ R5, R28, R12, -R27 ;  /* 0x0000000c1c057223 */ /* 0x000fe2000001081b */
[----:B------:R-:W-:Y:S02]  /*99b0*/  HADD2.F32 R24, -RZ, R9.H0_H0 ;  /* 0x20000009ff187230 */ /* 0x000fe40000004100 */
[----:B------:R-:W-:Y:S02]  /*99c0*/  HADD2.F32 R27, -RZ, R41.H1_H1 ;  /* 0x30000029ff1b7230 */ /* 0x000fe40000004100 */
[----:B------:R-:W-:Y:S01]  /*99d0*/  FMUL.FTZ R28, R33, R8 ;  /* 0x00000008211c7220 */ /* 0x000fe20000410000 */
[----:B------:R-:W-:-:S02]  /*99e0*/  HADD2.F32 R13, -RZ, R4.H1_H1 ;  /* 0x30000004ff0d7230 */ /* 0x000fc40000004100 */
[----:B------:R-:W-:Y:S01]  /*99f0*/  FFMA.FTZ R29, R30, R12, R29 ;  /* 0x0000000c1e1d7223 */ /* 0x000fe2000001001d */
[----:B------:R-:W-:Y:S02]  /*9a00*/  HADD2.F32 R9, -RZ, R9.H1_H1 ;  /* 0x30000009ff097230 */ /* 0x000fe40000004100 */
[----:B------:R-:W-:Y:S01]  /*9a10*/  FMUL.FTZ R8, R27, R8 ;  /* 0x000000081b087220 */ /* 0x000fe20000410000 */
[-C--:B------:R-:W-:Y:S01]  /*9a20*/  FMUL.FTZ R12, R35, R24.reuse ;  /* 0x00000018230c7220 */ /* 0x080fe20000410000 */
[-C--:B------:R-:W-:Y:S01]  /*9a30*/  FFMA.FTZ R28, R27, R13.reuse, -R28 ;  /* 0x0000000d1b1c7223 */ /* 0x080fe2000001081c */
[----:B------:R-:W-:Y:S01]  /*9a40*/  FMUL.FTZ R24, R31, R24 ;  /* 0x000000181f187220 */ /* 0x000fe20000410000 */
[----:B------:R-:W-:Y:S01]  /*9a50*/  FFMA.FTZ R8, R33, R13, R8 ;  /* 0x0000000d21087223 */ /* 0x000fe20000010008 */
[----:B------:R-:W-:Y:S01]  /*9a60*/  FFMA.FTZ R12, R31, R15, -R12 ;  /* 0x0000000f1f0c7223 */ /* 0x000fe2000001080c */
[----:B------:R-:W-:Y:S02]  /*9a70*/  HADD2.F32 R30, -RZ, R42.H0_H0 ;  /* 0x2000002aff1e7230 */ /* 0x000fe40000004100 */
[----:B------:R-:W-:Y:S01]  /*9a80*/  FMUL.FTZ R13, R36, R9 ;  /* 0x00000009240d7220 */ /* 0x000fe20000410000 */
[----:B0-----:R-:W-:-:S02]  /*9a90*/  HADD2.F32 R25, -RZ, R10.H0_H0 ;  /* 0x2000000aff197230 */ /* 0x001fc40000004100 */
[----:B------:R-:W-:Y:S02]  /*9aa0*/  HADD2.F32 R27, -RZ, R40.H0_H0 ;  /* 0x20000028ff1b7230 */ /* 0x000fe40000004100 */
[----:B------:R-:W-:Y:S02]  /*9ab0*/  HADD2.F32 R31, -RZ, R38.H0_H0 ;  /* 0x20000026ff1f7230 */ /* 0x000fe40000004100 */
[----:B------:R-:W-:Y:S02]  /*9ac0*/  HADD2.F32 R10, -RZ, R10.H1_H1 ;  /* 0x3000000aff0a7230 */ /* 0x000fe40000004100 */
[----:B------:R-:W-:Y:S02]  /*9ad0*/  HADD2.F32 R38, -RZ, R44.H0_H0 ;  /* 0x2000002cff267230 */ /* 0x000fe40000004100 */
[C---:B------:R-:W-:Y:S01]  /*9ae0*/  FMUL.FTZ R9, R30.reuse, R9 ;  /* 0x000000091e097220 */ /* 0x040fe20000410000 */
[--C-:B---3--:R-:W-:Y:S02]  /*9af0*/  HADD2.F32 R21, -RZ, R6.reuse.H0_H0 ;  /* 0x20000006ff157230 */ /* 0x108fe40000004100 */
[----:B------:R-:W-:Y:S01]  /*9b00*/  FFMA.FTZ R13, R30, R20, -R13 ;  /* 0x000000141e0d7223 */ /* 0x000fe2000001080d */
[----:B------:R-:W-:-:S02]  /*9b10*/  HADD2.F32 R6, -RZ, R6.H1_H1 ;  /* 0x30000006ff067230 */ /* 0x000fc40000004100 */
[----:B------:R-:W-:Y:S01]  /*9b20*/  FFMA.FTZ R24, R35, R15, R24 ;  /* 0x0000000f23187223 */ /* 0x000fe20000010018 */
[-C--:B------:R-:W-:Y:S01]  /*9b30*/  FMUL.FTZ R30, R31, R25.reuse ;  /* 0x000000191f1e7220 */ /* 0x080fe20000410000 */
[C---:B------:R-:W-:Y:S01]  /*9b40*/  FMUL.FTZ R32, R27.reuse, R25 ;  /* 0x000000191b207220 */ /* 0x040fe20000410000 */
[-C--:B------:R-:W-:Y:S01]  /*9b50*/  FMUL.FTZ R15, R38, R10.reuse ;  /* 0x0000000a260f7220 */ /* 0x080fe20000410000 */
[--C-:B------:R-:W-:Y:S02]  /*9b60*/  HADD2.F32 R26, -RZ, R11.reuse.H0_H0 ;  /* 0x2000000bff1a7230 */ /* 0x100fe40000004100 */
[-C--:B------:R-:W-:Y:S01]  /*9b70*/  FFMA.FTZ R30, R27, R21.reuse, -R30 ;  /* 0x000000151b1e7223 */ /* 0x080fe2000001081e */
[----:B------:R-:W-:Y:S01]  /*9b80*/  FFMA.FTZ R32, R31, R21, R32 ;  /* 0x000000151f207223 */ /* 0x000fe20000010020 */
[C---:B------:R-:W-:Y:S01]  /*9b90*/  FMUL.FTZ R21, R34.reuse, R10 ;  /* 0x0000000a22157220 */ /* 0x040fe20000410000 */
[----:B------:R-:W-:Y:S01]  /*9ba0*/  FFMA.FTZ R15, R34, R6, -R15 ;  /* 0x00000006220f7223 */ /* 0x000fe2000001080f */
[----:B------:R-:W-:-:S02]  /*9bb0*/  HADD2.F32 R11, -RZ, R11.H1_H1 ;  /* 0x3000000bff0b7230 */ /* 0x000fc40000004100 */
[----:B------:R-:W-:Y:S01]  /*9bc0*/  FFMA.FTZ R9, R36, R20, R9 ;  /* 0x0000001424097223 */ /* 0x000fe20000010009 */
[----:B------:R-:W-:Y:S02]  /*9bd0*/  HADD2.F32 R34, -RZ, R39.H0_H0 ;  /* 0x20000027ff227230 */ /* 0x000fe40000004100 */
[----:B------:R-:W-:Y:S02]  /*9be0*/  HADD2.F32 R33, -RZ, R44.H1_H1 ;  /* 0x3000002cff217230 */ /* 0x000fe40000004100 */
[--C-:B------:R-:W-:Y:S02]  /*9bf0*/  HADD2.F32 R20, -RZ, R14.reuse.H1_H1 ;  /* 0x3000000eff147230 */ /* 0x100fe40000004100 */
[----:B------:R-:W-:Y:S02]  /*9c00*/  HADD2.F32 R31, -RZ, R14.H0_H0 ;  /* 0x2000000eff1f7230 */ /* 0x000fe40000004100 */
[----:B------:R-:W-:Y:S01]  /*9c10*/  FFMA.FTZ R21, R38, R6, R21 ;  /* 0x0000000626157223 */ /* 0x000fe20000010015 */
[----:B------:R-:W-:-:S02]  /*9c20*/  HADD2.F32 R4, -RZ, R7.H0_H0 ;  /* 0x20000007ff047230 */ /* 0x000fc40000004100 */
[-C--:B------:R-:W-:Y:S01]  /*9c30*/  FMUL.FTZ R25, R34, R26.reuse ;  /* 0x0000001a22197220 */ /* 0x080fe20000410000 */
[----:B------:R-:W-:Y:S02]  /*9c40*/  HADD2.F32 R7, -RZ, R7.H1_H1 ;  /* 0x30000007ff077230 */ /* 0x000fe40000004100 */
[-C--:B------:R-:W-:Y:S01]  /*9c50*/  FMUL.FTZ R6, R33, R11.reuse ;  /* 0x0000000b21067220 */ /* 0x080fe20000410000 */
[C---:B------:R-:W-:Y:S01]  /*9c60*/  FMUL.FTZ R27, R20.reuse, R26 ;  /* 0x0000001a141b7220 */ /* 0x040fe20000410000 */
[C---:B------:R-:W-:Y:S01]  /*9c70*/  FMUL.FTZ R10, R31.reuse, R11 ;  /* 0x0000000b1f0a7220 */ /* 0x040fe20000410000 */
[-C--:B------:R-:W-:Y:S01]  /*9c80*/  FFMA.FTZ R25, R20, R4.reuse, -R25 ;  /* 0x0000000414197223 */ /* 0x080fe20000010819 */
[-C--:B------:R-:W-:Y:S01]  /*9c90*/  FFMA.FTZ R14, R31, R7.reuse, -R6 ;  /* 0x000000071f0e7223 */ /* 0x080fe20000010806 */
        /* <DEDUP_REMOVED lines=12> */
.L_x_1328:
[----:B------:R-:W-:Y:S05]  /*9d60*/  BSYNC B0 ;  /* 0x0000000000007941 */ /* 0x000fea0003800000 */
.L_x_1317:
        /* <DEDUP_REMOVED lines=8> */
.L_x_1314:
[----:B012---:R-:W-:-:S05]  /*9df0*/  IMAD.U32 R3, RZ, RZ, UR37 ;  /* 0x00000025ff037e24 */ /* 0x007fca000f8e00ff */
[----:B------:R-:W-:-:S13]  /*9e00*/  ISETP.NE.AND P0, PT, R3, 0x3, PT ;  /* 0x000000030300780c */ /* 0x000fda0003f05270 */
[----:B------:R-:W-:Y:S05]  /*9e10*/  @!P0 BRA `(.L_x_1338) ;  /* 0x0000000000048947 */ /* 0x000fea0003800000 */
[----:B------:R-:W-:Y:S01]  /*9e20*/  BPT.TRAP 0x1 ;  /* 0x000000040000795c */ /* 0x000fe20000300000 */
.L_x_1338:
[----:B------:R-:W-:Y:S01]  /*9e30*/  IMAD R11, R17, 0x8, R2 ;  /* 0x00000008110b7824 */ /* 0x000fe200078e0202 */
[----:B------:R-:W-:-:S04]  /*9e40*/  SHF.L.U32 R10, R186, 0x1f, RZ ;  /* 0x0000001fba0a7819 */ /* 0x000fc800000006ff */
[----:B------:R0:W1:Y:S01]  /*9e50*/  SYNCS.PHASECHK.TRANS64.TRYWAIT P1, [R11+URZ+0x38830], R10 ;  /* 0x0388300a0b0075a7 */ /* 0x000062000802017f */
[----:B------:R-:W-:Y:S05]  /*9e60*/  @!P0 BRA `(.L_x_1339) ;  /* 0x0000000000048947 */ /* 0x000fea0003800000 */
[----:B------:R-:W-:Y:S01]  /*9e70*/  BPT.TRAP 0x1 ;  /* 0x000000040000795c */ /* 0x000fe20000300000 */
.L_x_1339:
        /* <DEDUP_REMOVED lines=10> */
.L_x_1340:
        /* <DEDUP_REMOVED lines=10> */
[----:B------:R-:W-:Y:S01]  /*9fc0*/  VIADD R6, R12, 0x2 ;  /* 0x000000020c067836 */ /* 0x000fe20000000000 */
[----:B------:R-:W-:Y:S01]  /*9fd0*/  R2UR UR7, R13 ;  /* 0x000000000d0772ca */ /* 0x000fe200000e0000 */
[----:B------:R-:W-:Y:S01]  /*9fe0*/  IMAD.MOV.U32 R5, RZ, RZ, 0x40000040 ;  /* 0x40000040ff057424 */ /* 0x000fe200078e00ff */
[----:B------:R-:W-:Y:S01]  /*9ff0*/  SHF.L.U32 R3, R0, 0x1f, RZ ;  /* 0x0000001f00037819 */ /* 0x000fe200000006ff */
[----:B------:R-:W-:Y:S01]  /*a000*/  IMAD.MOV.U32 R7, RZ, RZ, 0x40000040 ;  /* 0x40000040ff077424 */ /* 0x000fe200078e00ff */
[----:B------:R-:W-:Y:S01]  /*a010*/  BSSY B0, `(.L_x_1342) ;  /* 0x0000022000007945 */ /* 0x000fe20003800000 */
[----:B------:R-:W-:-:S02]  /*a020*/  VIADD R14, R12, 0x4 ;  /* 0x000000040c0e7836 */ /* 0x000fc40000000000 */
[----:B------:R-:W-:Y:S02]  /*a030*/  IMAD.MOV.U32 R15, RZ, RZ, 0x40000040 ;  /* 0x40000040ff0f7424 */ /* 0x000fe400078e00ff */
[----:B------:R-:W-:Y:S02]  /*a040*/  VIADD R12, R12, 0x6 ;  /* 0x000000060c0c7836 */ /* 0x000fe40000000000 */
[----:B------:R-:W-:Y:S02]  /*a050*/  IMAD.MOV.U32 R9, RZ, RZ, 0x40000040 ;  /* 0x40000040ff097424 */ /* 0x000fe400078e00ff */
[----:B------:R-:W-:Y:S01]  /*a060*/  HGMMA.64x64x16.F32 R24, gdesc[UR4], RZ, !UPT, gsb0 ;  /* 0x00e00000041879f0 */ /* 0x000fe2000c0008ff */
[----:B------:R-:W-:Y:S01]  /*a070*/  R2UR UR4, R4 ;  /* 0x00000000040472ca */ /* 0x000fe200000e0000 */
[----:B------:R-:W-:Y:S01]  /*a080*/  IMAD.MOV.U32 R13, RZ, RZ, 0x40000040 ;  /* 0x40000040ff0d7424 */ /* 0x000fe200078e00ff */
[----:B------:R-:W-:Y:S02]  /*a090*/  R2UR UR5, R5 ;  /* 0x00000000050572ca */ /* 0x000fe400000e0000 */
[----:B------:R-:W-:Y:S01]  /*a0a0*/  R2UR UR6, R6 ;  /* 0x00000000060672ca */ /* 0x000fe200000e0000 */
[----:B------:R-:W-:Y:S01]  /*a0b0*/  VIADD R6, R8, 0x4 ;  /* 0x0000000408067836 */ /* 0x000fe20000000000 */
[----:B------:R-:W-:Y:S01]  /*a0c0*/  R2UR UR7, R7 ;  /* 0x00000000070772ca */ /* 0x000fe200000e0000 */
[----:B------:R-:W-:-:S02]  /*a0d0*/  IMAD.MOV.U32 R7, RZ, RZ, 0x40000040 ;  /* 0x40000040ff077424 */ /* 0x000fc400078e00ff */
        /* <DEDUP_REMOVED lines=19> */
[----:B------:R-:W2:Y:S02]  /*a210*/  SYNCS.PHASECHK.TRANS64.TRYWAIT P1, [R2+URZ+0x38810], R3 ;  /* 0x03881003020075a7 */ /* 0x000ea4000802017f */
[----:B--2---:R-:W-:Y:S05]  /*a220*/  @!P1 BRA `(.L_x_1343) ;  /* 0x0000015000549947 */ /* 0x004fea0003800000 */
.L_x_1545:
[----:B------:R-:W-:Y:S05]  /*a230*/  BSYNC B0 ;  /* 0x0000000000007941 */ /* 0x000fea0003800000 */
.L_x_1342:
[----:B------:R-:W-:Y:S05]  /*a240*/  @!P0 BRA `(.L_x_1344) ;  /* 0x0000000000048947 */ /* 0x000fea0003800000 */
[----:B------:R-:W-:Y:S01]  /*a250*/  BPT.TRAP 0x1 ;  /* 0x000000040000795c */ /* 0x000fe20000300000 */
.L_x_1344:
[----:B------:R3:W0:Y:S01]  /*a260*/  SYNCS.PHASECHK.TRANS64.TRYWAIT P1, [R11+URZ+0x38850], R10 ;  /* 0x0388500a0b0075a7 */ /* 0x000622000802017f */
[----:B------:R-:W-:Y:S05]  /*a270*/  @!P0 BRA `(.L_x_1345) ;  /* 0x0000000000048947 */ /* 0x000fea0003800000 */
[----:B------:R-:W-:Y:S01]  /*a280*/  BPT.TRAP 0x1 ;  /* 0x000000040000795c */ /* 0x000fe20000300000 */
.L_x_1345:
[C---:B------:R-:W-:Y:S02]  /*a290*/  VIADD R0, R2.reuse, 0x400 ;  /* 0x0000040002007836 */ /* 0x040fe40000000000 */
[----:B--2---:R-:W-:-:S03]  /*a2a0*/  VIADD R3, R2, 0x26400 ;  /* 0x0002640002037836 */ /* 0x004fc60000000000 */
[----:B------:R-:W-:Y:S02]  /*a2b0*/  SHF.R.U32.HI R0, RZ, 0x4, R0 ;  /* 0x00000004ff007819 */ /* 0x000fe40000011600 */
[----:B------:R-:W-:Y:S02]  /*a2c0*/  SHF.R.U32.HI R3, RZ, 0x4, R3 ;  /* 0x00000004ff037819 */ /* 0x000fe40000011603 */
[----:B------:R-:W-:Y:S02]  /*a2d0*/  LOP3.LUT R0, R0, 0x3fff, RZ, 0xc0, !PT ;  /* 0x00003fff00007812 */ /* 0x000fe400078ec0ff */
[----:B------:R-:W-:Y:S02]  /*a2e0*/  LOP3.LUT R3, R3, 0x3fff, RZ, 0xc0, !PT ;  /* 0x00003fff03037812 */ /* 0x000fe400078ec0ff */
[----:B------:R-:W-:Y:S01]  /*a2f0*/  LOP3.LUT R218, R0, 0x10000, RZ, 0xfc, !PT ;  /* 0x0001000000da7812 */ /* 0x000fe200078efcff */
[----:B0-----:R-:W-:Y:S06]  /*a300*/  @P1 BRA `(.L_x_1346) ;  /* 0x0000000000081947 */ /* 0x001fec0003800000 */
[----:B------:R-:W0:Y:S02]  /*a310*/  SYNCS.PHASECHK.TRANS64.TRYWAIT P1, [R11+URZ+0x38850], R10 ;  /* 0x0388500a0b0075a7 */ /* 0x000e24000802017f */
[----:B0-----:R-:W-:Y:S05]  /*a320*/  @!P1 BRA `(.L_x_1347) ;  /* 0x0000015000289947 */ /* 0x001fea0003800000 */
.L_x_1346:
[----:B------:R-:W-:Y:S01]  /*a330*/  LOP3.LUT R0, R3, 0x10000, RZ, 0xfc, !PT ;  /* 0x0001000003007812 */ /* 0x000fe200078efcff */
[----:B------:R-:W-:Y:S01]  /*a340*/  IMAD R12, R17, 0x1000, R218 ;  /* 0x00001000110c7824 */ /* 0x000fe200078e02da */
[----:B------:R-:W-:Y:S05]  /*a350*/  WARPSYNC.ALL ;  /* 0x0000000000007948 */ /* 0x000fea0003800000 */
[----:B------:R-:W-:Y:S01]  /*a360*/  IMAD.MOV.U32 R14, RZ, RZ, R0 ;  /* 0x000000ffff0e7224 */ /* 0x000fe200078e0000 */
[----:B------:R-:W-:Y:S01]  /*a370*/  R2UR UR6, R12 ;  /* 0x000000000c0672ca */ /* 0x000fe200000e0000 */
[----:B------:R-:W-:Y:S01]  /*a380*/  IMAD.MOV.U32 R15, RZ, RZ, 0x40000040 ;  /* 0x40000040ff0f7424 */ /* 0x000fe200078e00ff */
[----:B------:R-:W-:Y:S01]  /*a390*/  WARPGROUP.ARRIVE ;  /* 0x00000000000079c5 */ /* 0x000fe20000000000 */
[----:B------:R-:W-:Y:S01]  /*a3a0*/  IMAD.MOV.U32 R13, RZ, RZ, 0x40000040 ;  /* 0x40000040ff0d7424 */ /* 0x000fe200078e00ff */
[----:B------:R-:W-:Y:S01]  /*a3b0*/  R2UR UR4, R14 ;  /* 0x000000000e0472ca */ /* 0x000fe200000e0000 */
[----:B------:R-:W-:Y:S01]  /*a3c0*/  VIADD R14, R0, 0x2 ;  /* 0x00000002000e7836 */ /* 0x000fe20000000000 */
[----:B------:R-:W-:Y:S01]  /*a3d0*/  R2UR UR5, R15 ;  /* 0x000000000f0572ca */ /* 0x000fe200000e0000 */
[----:B------:R-:W-:Y:S01]  /*a3e0*/  VIADD R20, R12, 0x2 ;  /* 0x000000020c147836 */ /* 0x000fe20000000000 */
[----:B------:R-:W-:Y:S01]  /*a3f0*/  R2UR UR7, R13 ;  /* 0x000000000d0772ca */ /* 0x000fe200000e0000 */
[----:B------:R-:W-:Y:S01]  /*a400*/  IMAD.MOV.U32 R15, RZ, RZ, 0x40000040 ;  /* 0x40000040ff0f7424 */ /* 0x000fe200078e00ff */
[----:B------:R-:W2:Y:S01]  /*a410*/  S2R R56, SR_TID.X ;  /* 0x0000000000387919 */ /* 0x000ea20000002100 */
[----:B----4-:R-:W-:-:S02]  /*a420*/  IMAD.MOV.U32 R21, RZ, RZ, 0x40000040 ;  /* 0x40000040ff157424 */ /* 0x010fc400078e00ff */
[----:B------:R-:W-:Y:S02]  /*a430*/  VIADD R58, R12, 0x800 ;  /* 0x000008000c3a7836 */ /* 0x000fe40000000000 */
[----:B------:R-:W-:-:S06]  /*a440*/  IMAD.MOV.U32 R13, RZ, RZ, 0x4 ;  /* 0x00000004ff0d7424 */ /* 0x000fcc00078e00ff */
[----:B------:R-:W-:Y:S01]  /*a450*/  HGMMA.64x64x16.F32 R24, gdesc[UR4], R24, gsb0 ;  /* 0x00e00000041879f0 */ /* 0x000fe20008000818 */
[----:B------:R-:W-:Y:S01]  /*a460*/  R2UR UR4, R14 ;  /* 0x000000000e0472ca */ /* 0x000fe200000e0000 */
[----:B------:R-:W-:Y:S01]  /*a470*/  VIADD R14, R0, 0x4 ;  /* 0x00000004000e7836 */ /* 0x000fe20000000000 */
[----:B------:R-:W-:Y:S01]  /*a480*/  R2UR UR5, R15 ;  /* 0x000000000f0572ca */ /* 0x000fe200000e0000 */
[----:B------:R-:W-:Y:S01]  /*a490*/  IMAD.MOV.U32 R15, RZ, RZ, 0x40000040 ;  /* 0x40000040ff0f7424 */ /* 0x000fe200078e00ff */
[----:B------:R-:W-:Y:S01]  /*a4a0*/  R2UR UR6, R20 ;  /* 0x00000000140672ca */ /* 0x000fe200000e0000 */
[----:B------:R-:W-:Y:S01]  /*a4b0*/  VIADD R20, R12, 0x4 ;  /* 0x000000040c147836 */ /* 0x000fe20000000000 */
[----:B------:R-:W-:Y:S01]  /*a4c0*/  R2UR UR7, R21 ;  /* 0x00000000150772ca */ /* 0x000fe200000e0000 */
[----:B------:R-:W-:Y:S01]  /*a4d0*/  IMAD.MOV.U32 R21, RZ, RZ, 0x40000040 ;  /* 0x40000040ff157424 */ /* 0x000fe200078e00ff */
[----:B--2---:R-:W-:-:S05]  /*a4e0*/  SHF.R.U32.HI R56, RZ, 0x7, R56 ;  /* 0x00000007ff387819 */ /* 0x004fca0000011638 */
[----:B------:R2:W4:Y:S02]  /*a4f0*/  SHFL.IDX PT, R3, R56, RZ, 0x1f ;  /* 0x00001fff38037589 */ /* 0x00052400000e0000 */
[----:B--2---:R-:W-:Y:S01]  /*a500*/  VIADD R56, R0, 0x800 ;  /* 0x0000080000387836 */ /* 0x004fe20000000000 */
[----:B----4-:R-:W-:-:S04]  /*a510*/  ISETP.GT.AND P1, PT, R3, 0x7f, PT ;  /* 0x0000007f0300780c */ /* 0x010fc80003f24270 */
[----:B------:R-:W-:Y:S02]  /*a520*/  SEL R3, RZ, 0x2, !P1 ;  /* 0x00000002ff037807 */ /* 0x000fe40004800000 */
[C---:B01-3--:R-:W-:Y:S02]  /*a530*/  SEL R10, R13.reuse, 0x2, P1 ;  /* 0x000000020d0a7807 */ /* 0x04bfe40000800000 */
[----:B------:R-:W-:Y:S01]  /*a540*/  SEL R13, R13, 0x6, !P1 ;  /* 0x000000060d0d7807 */ /* 0x000fe20004800000 */
[----:B------:R-:W-:Y:S02]  /*a550*/  WARPGROUP.DEPBAR.LE gsb0, 0x0 ;  /* 0x00008000000079c5 */ /* 0x000fe40000010000 */
[----:B------:R-:W-:-:S06]  /*a560*/  WARPGROUP.ARRIVE ;  /* 0x00000000000079c5 */ /* 0x000fcc0000000000 */
        /* <DEDUP_REMOVED lines=9> */
[----:B------:R-:W-:Y:S02]  /*a600*/  WARPGROUP.DEPBAR.LE gsb0, 0x0 ;  /* 0x00008000000079c5 */ /* 0x000fe40000010000 */
[----:B------:R-:W-:-:S09]  /*a610*/  WARPGROUP.ARRIVE ;  /* 0x00000000000079c5 */ /* 0x000fd20000000000 */
        /* <DEDUP_REMOVED lines=134> */
[----:B------:R-:W-:Y:S01]  /*ae80*/  IMAD.IADD R14, R3, 0x1, R58 ;  /* 0x00000001030e7824 */ /* 0x000fe200078e023a */
[----:B------:R-:W-:Y:S01]  /*ae90*/  R2UR UR5, R15 ;  /* 0x000000000f0572ca */ /* 0x000fe200000e0000 */
[----:B------:R-:W-:Y:S01]  /*aea0*/  IMAD.MOV.U32 R15, RZ, RZ, 0x40000040 ;  /* 0x40000040ff0f7424 */ /* 0x000fe200078e00ff */
[----:B------:R-:W-:Y:S01]  /*aeb0*/  R2UR UR6, R20 ;  /* 0x00000000140672ca */ /* 0x000fe200000e0000 */
[----:B------:R-:W-:Y:S01]  /*aec0*/  IMAD.IADD R20, R3, 0x1, R56 ;  /* 0x0000000103147824 */ /* 0x000fe200078e0238 */
[----:B------:R-:W-:Y:S01]  /*aed0*/  R2UR UR7, R21 ;  /* 0x00000000150772ca */ /* 0x000fe200000e0000 */
[----:B------:R-:W-:Y:S01]  /*aee0*/  IMAD.MOV.U32 R21, RZ, RZ, 0x40000040 ;  /* 0x40000040ff157424 */ /* 0x000fe200078e00ff */
[----:B------:R-:W-:Y:S02]  /*aef0*/  WARPGROUP.DEPBAR.LE gsb0, 0x0 ;  /* 0x00008000000079c5 */ /* 0x000fe40000010000 */
[----:B------:R-:W-:-:S09]  /*af00*/  WARPGROUP.ARRIVE ;  /* 0x00000000000079c5 */ /* 0x000fd20000000000 */
[----:B------:R-:W-:Y:S01]  /*af10*/  HGMMA.64x64x16.F32 R24, gdesc[UR4], R24, gsb0 ;  /* 0x00e00000041879f0 */ /* 0x000fe20008000818 */
[----:B------:R-:W-:Y:S01]  /*af20*/  R2UR UR6, R14 ;  /* 0x000000000e0672ca */ /* 0x000fe200000e0000 */
[--C-:B------:R-:W-:Y:S01]  /*af30*/  IMAD.IADD R14, R58, 0x1, R10.reuse ;  /* 0x000000013a0e7824 */ /* 0x100fe200078e020a */
        /* <DEDUP_REMOVED lines=16> */
[----:B------:R-:W-:Y:S02]  /*b040*/  IMAD.MOV.U32 R21, RZ, RZ, 0x40000040 ;  /* 0x40000040ff157424 */ /* 0x000fe400078e00ff */
[----:B------:R-:W-:-:S02]  /*b050*/  VIADD R56, R0, 0xa00 ;  /* 0x00000a0000387836 */ /* 0x000fc40000000000 */
[----:B------:R-:W-:Y:S01]  /*b060*/  VIADD R58, R12, 0xa00 ;  /* 0x00000a000c3a7836 */ /* 0x000fe20000000000 */
[----:B------:R-:W-:Y:S02]  /*b070*/  WARPGROUP.DEPBAR.LE gsb0, 0x0 ;  /* 0x00008000000079c5 */ /* 0x000fe40000010000 */
[----:B------:R-:W-:-:S06]  /*b080*/  WARPGROUP.ARRIVE ;  /* 0x00000000000079c5 */ /* 0x000fcc0000000000 */
[----:B------:R-:W-:Y:S01]  /*b090*/  HGMMA.64x64x16.F32 R24, gdesc[UR4], R24, gsb0 ;  /* 0x00e00000041879f0 */ /* 0x000fe20008000818 */
[----:B------:R-:W-:Y:S01]  /*b0a0*/  R2UR UR4, R14 ;  /* 0x000000000e0472ca */ /* 0x000fe200000e0000 */
[----:B------:R-:W-:Y:S01]  /*b0b0*/  IMAD.MOV.U32 R14, RZ, RZ, 0x28 ;  /* 0x00000028ff0e7424 */ /* 0x000fe200078e00ff */
[----:B------:R-:W-:Y:S01]  /*b0c0*/  R2UR UR5, R15 ;  /* 0x000000000f0572ca */ /* 0x000fe200000e0000 */
[----:B------:R-:W-:Y:S01]  /*b0d0*/  IMAD.MOV.U32 R15, RZ, RZ, 0xa00 ;  /* 0x00000a00ff0f7424 */ /* 0x000fe200078e00ff */
[----:B------:R-:W-:Y:S02]  /*b0e0*/  R2UR UR6, R20 ;  /* 0x00000000140672ca */ /* 0x000fe400000e0000 */
[----:B------:R-:W-:Y:S02]  /*b0f0*/  R2UR UR7, R21 ;  /* 0x00000000150772ca */ /* 0x000fe400000e0000 */
[----:B------:R-:W-:Y:S02]  /*b100*/  SEL R14, R14, 0x26, P1 ;  /* 0x000000260e0e7807 */ /* 0x000fe40000800000 */
[----:B------:R-:W-:-:S02]  /*b110*/  SEL R15, R15, 0x980, P1 ;  /* 0x000009800f0f7807 */ /* 0x000fc40000800000 */
[----:B------:R-:W-:Y:S02]  /*b120*/  LOP3.LUT R21, R14, 0x6, RZ, 0xc0, !PT ;  /* 0x000000060e157812 */ /* 0x000fe400078ec0ff */
[----:B------:R-:W-:-:S04]  /*b130*/  LOP3.LUT R15, R15, 0xa00, RZ, 0xc0, !PT ;  /* 0x00000a000f0f7812 */ /* 0x000fc800078ec0ff */
[CC--:B------:R-:W-:Y:S02]  /*b140*/  IADD3 R14, R21.reuse, R15.reuse, R0 ;  /* 0x0000000f150e7210 */ /* 0x0c0fe40007ffe000 */
[----:B------:R-:W-:Y:S01]  /*b150*/  IADD3 R20, R21, R15, R12 ;  /* 0x0000000f15147210 */ /* 0x000fe20007ffe00c */
[----:B------:R-:W-:Y:S02]  /*b160*/  IMAD.MOV.U32 R15, RZ, RZ, 0x40000040 ;  /* 0x40000040ff0f7424 */ /* 0x000fe400078e00ff */
[----:B------:R-:W-:Y:S01]  /*b170*/  IMAD.MOV.U32 R21, RZ, RZ, 0x40000040 ;  /* 0x40000040ff157424 */ /* 0x000fe200078e00ff */
[----:B------:R-:W-:Y:S02]  /*b180*/  WARPGROUP.DEPBAR.LE gsb0, 0x0 ;  /* 0x00008000000079c5 */ /* 0x000fe40000010000 */
[----:B------:R-:W-:-:S06]  /*b190*/  WARPGROUP.ARRIVE ;  /* 0x00000000000079c5 */ /* 0x000fcc0000000000 */
        /* <DEDUP_REMOVED lines=113> */
[----:B------:R-:W-:-:S05]  /*b8b0*/  IMAD.MOV.U32 R3, RZ, RZ, 0x40 ;  /* 0x00000040ff037424 */ /* 0x000fca00078e00ff */
[----:B------:R-:W-:-:S04]  /*b8c0*/  SEL R3, R3, 0x3e, P1 ;  /* 0x0000003e03037807 */ /* 0x000fc80000800000 */
[----:B------:R-:W-:Y:S01]  /*b8d0*/  LOP3.LUT R3, R3, 0x6, RZ, 0xc0, !PT ;  /* 0x0000000603037812 */ /* 0x000fe200078ec0ff */
        /* <DEDUP_REMOVED lines=13> */
[----:B------:R-:W-:-:S04]  /*b9b0*/  LOP3.LUT R10, R10, 0x1e00, RZ, 0xc0, !PT ;  /* 0x00001e000a0a7812 */ /* 0x000fc800078ec0ff */
[----:B------:R-:W-:Y:S01]  /*b9c0*/  IADD3 R12, R3, R10, R12 ;  /* 0x0000000a030c7210 */ /* 0x000fe20007ffe00c */
        /* <DEDUP_REMOVED lines=11> */
[----:B------:R-:W-:Y:S01]  /*ba80*/  IMAD.MOV.U32 R13, RZ, RZ, 0x40000040 ;  /* 0x40000040ff0d7424 */ /* 0x000fe200078e00ff */
[----:B------:R-:W-:-:S02]  /*ba90*/  WARPGROUP.DEPBAR.LE gsb0, 0x0 ;  /* 0x00008000000079c5 */ /* 0x000fc40000010000 */
[----:B------:R-:W-:-:S07]  /*baa0*/  WARPGROUP.ARRIVE ;  /* 0x00000000000079c5 */ /* 0x000fce0000000000 */
[----:B------:R-:W-:Y:S01]  /*bab0*/  HGMMA.64x64x16.F32 R24, gdesc[UR4], R24, gsb0 ;  /* 0x00e00000041879f0 */ /* 0x000fe20008000818 */
[----:B------:R-:W-:Y:S02]  /*bac0*/  R2UR UR4, R14 ;  /* 0x000000000e0472ca */ /* 0x000fe400000e0000 */
[----:B------:R-:W-:Y:S01]  /*bad0*/  R2UR UR5, R15 ;  /* 0x000000000f0572ca */ /* 0x000fe200000e0000 */
[----:B------:R-:W-:Y:S01]  /*bae0*/  IMAD.MOV.U32 R15, RZ, RZ, 0x40000040 ;  /* 0x40000040ff0f7424 */ /* 0x000fe200078e00ff */
[----:B------:R-:W-:Y:S02]  /*baf0*/  R2UR UR6, R20 ;  /* 0x00000000140672ca */ /* 0x000fe400000e0000 */
[----:B------:R-:W-:Y:S02]  /*bb00*/  R2UR UR7, R21 ;  /* 0x00000000150772ca */ /* 0x000fe400000e0000 */
[----:B------:R-:W-:Y:S01]  /*bb10*/  IADD3 R14, R3, R10, R0 ;  /* 0x0000000a030e7210 */ /* 0x000fe20007ffe000 */
[----:B------:R-:W-:-:S02]  /*bb20*/  WARPGROUP.DEPBAR.LE gsb0, 0x0 ;  /* 0x00008000000079c5 */ /* 0x000fc40000010000 */
[----:B------:R-:W-:-:S08]  /*bb30*/  WARPGROUP.ARRIVE ;  /* 0x00000000000079c5 */ /* 0x000fd00000000000 */
        /* <DEDUP_REMOVED lines=11> */
.L_x_1348:
[----:B------:R-:W2:Y:S01]  /*bbf0*/  LDL R56, [R1+0x58] ;  /* 0x0000580001387983 */ /* 0x000ea20000100800 */
[----:B------:R-:W-:Y:S01]  /*bc00*/  ULDC UR4, c[0x0][0xad0] ;  /* 0x0002b40000047ab9 */ /* 0x000fe20000000800 */
[----:B------:R-:W-:Y:S01]  /*bc10*/  ULDC UR5, c[0x0][0xa80] ;  /* 0x0002a00000057ab9 */ /* 0x000fe20000000800 */
[----:B------:R-:W-:Y:S01]  /*bc20*/  FMUL.FTZ R12, R24, UR4 ;  /* 0x00000004180c7c20 */ /* 0x000fe20008410000 */
[----:B------:R-:W-:Y:S01]  /*bc30*/  FMUL.FTZ R13, R25, UR4 ;  /* 0x00000004190d7c20 */ /* 0x000fe20008410000 */
[----:B------:R-:W-:Y:S01]  /*bc40*/  FMUL.FTZ R20, R28, UR4 ;  /* 0x000000041c147c20 */ /* 0x000fe20008410000 */
[----:B------:R-:W-:Y:S01]  /*bc50*/  FMUL.FTZ R21, R29, UR4 ;  /* 0x000000041d157c20 */ /* 0x000fe20008410000 */
[----:B------:R-:W-:Y:S02]  /*bc60*/  IMAD R28, R169, -0x40, R84 ;  /* 0xffffffc0a91c7824 */ /* 0x000fe400078e0254 */
        /* <DEDUP_REMOVED lines=31> */
[----:B------:R-:W-:-:S02]  /*be60*/  LOP3.LUT R213, R213, 0x2000000, RZ, 0xfc, !PT ;  /* 0x02000000d5d57812 */ /* 0x000fc400078efcff */
        /* <DEDUP_REMOVED lines=25> */
[----:B------:R-:W-:Y:S08]  /*c000*/  MUFU.TANH R51, R51 ;  /* 0x0000003300337308 */ /* 0x000ff00000002400 */
[----:B------:R-:W4:Y:S01]  /*c010*/  MUFU.TANH R54, R54 ;  /* 0x0000003600367308 */ /* 0x000f220000002400 */
[----:B--2---:R-:W-:-:S04]  /*c020*/  IADD3 R28, -R56, 0x40, R28 ;  /* 0x00000040381c7810 */ /* 0x004fc80007ffe11c */
[C---:B------:R-:W-:Y:S02]  /*c030*/  ISETP.GT.AND P5, PT, R28.reuse, RZ, PT ;  /* 0x000000ff1c00720c */ /* 0x040fe40003fa4270 */
[C---:B------:R-:W-:Y:S02]  /*c040*/  ISETP.GT.AND P4, PT, R28.reuse, 0x1, PT ;  /* 0x000000011c00780c */ /* 0x040fe40003f84270 */
[----:B------:R-:W-:Y:S02]  /*c050*/  ISETP.GT.AND P3, PT, R28, 0x8, PT ;  /* 0x000000081c00780c */ /* 0x000fe40003f64270 */
[----:B0-----:R-:W-:Y:S02]  /*c060*/  FSEL R12, R12, -INF , P5 ;  /* 0xff8000000c0c7808 */ /* 0x001fe40002800000 */
[----:B-1----:R-:W-:Y:S02]  /*c070*/  FSEL R41, R13, -INF , P4 ;  /* 0xff8000000d297808 */ /* 0x002fe40002000000 */
[----:B---3--:R-:W-:-:S02]  /*c080*/  FSEL R29, R20, -INF , P3 ;  /* 0xff800000141d7808 */ /* 0x008fc40001800000 */
[----:B------:R-:W-:Y:S02]  /*c090*/  ISETP.GT.AND P2, PT, R28, 0x9, PT ;  /* 0x000000091c00780c */ /* 0x000fe40003f44270 */
[----:B------:R-:W-:Y:S02]  /*c0a0*/  FMNMX.FTZ R20, R12, R41, !PT ;  /* 0x000000290c147209 */ /* 0x000fe40007810000 */
[C---:B------:R-:W-:Y:S02]  /*c0b0*/  ISETP.GT.AND P1, PT, R28.reuse, 0x10, PT ;  /* 0x000000101c00780c */ /* 0x040fe40003f24270 */
[----:B----4-:R-:W-:Y:S02]  /*c0c0*/  FSEL R39, R21, -INF , P2 ;  /* 0xff80000015277808 */ /* 0x010fe40001000000 */
        /* <DEDUP_REMOVED lines=46> */
[----:B------:R-:W-:Y:S02]  /*c3b0*/  FMNMX.FTZ R14, R3, R10, !PT ;  /* 0x0000000a030e7209 */ /* 0x000fe40007810000 */
[----:B------:R-:W-:Y:S02]  /*c3c0*/  FMNMX.FTZ R20, R83, R20, !PT ;  /* 0x0000001453147209 */ /* 0x000fe40007810000 */
[----:B------:R-:W-:Y:S02]  /*c3d0*/  FMNMX.FTZ R14, R13, R14, !PT ;  /* 0x0000000e0d0e7209 */ /* 0x000fe40007810000 */
[----:B------:R-:W-:Y:S01]  /*c3e0*/  FSEL R57, R46, -INF , P1 ;  /* 0xff8000002e397808 */ /* 0x000fe20000800000 */
[----:B------:R-:W0:Y:S01]  /*c3f0*/  SHFL.BFLY PT, R21, R20, 0x2, 0x1f ;  /* 0x0c401f0014157f89 */ /* 0x000e2200000e0000 */
[----:B------:R-:W-:-:S02]  /*c400*/  FMNMX.FTZ R14, R15, R14, !PT ;  /* 0x0000000e0f0e7209 */ /* 0x000fc40007810000 */
[----:B------:R-:W-:Y:S02]  /*c410*/  FSEL R53, R47, -INF , P6 ;  /* 0xff8000002f357808 */ /* 0x000fe40003000000 */
[----:B------:R-:W-:Y:S02]  /*c420*/  FMNMX.FTZ R14, R25, R14, !PT ;  /* 0x0000000e190e7209 */ /* 0x000fe40007810000 */
[----:B------:R-:W-:Y:S02]  /*c430*/  FSEL R61, R50, -INF , P5 ;  /* 0xff800000323d7808 */ /* 0x000fe40002800000 */
[----:B------:R-:W-:Y:S02]  /*c440*/  FMNMX.FTZ R14, R27, R14, !PT ;  /* 0x0000000e1b0e7209 */ /* 0x000fe40007810000 */
[----:B------:R-:W-:Y:S02]  /*c450*/  FSEL R59, R54, -INF , P3 ;  /* 0xff800000363b7808 */ /* 0x000fe40001800000 */
[----:B------:R-:W-:-:S04]  /*c460*/  FMNMX.FTZ R14, R31, R14, !PT ;  /* 0x0000000e1f0e7209 */ /* 0x000fc80007810000 */
[----:B------:R-:W-:-:S04]  /*c470*/  FMNMX.FTZ R14, R33, R14, !PT ;  /* 0x0000000e210e7209 */ /* 0x000fc80007810000 */
[----:B------:R-:W-:Y:S02]  /*c480*/  FMNMX.FTZ R14, R37, R14, !PT ;  /* 0x0000000e250e7209 */ /* 0x000fe40007810000 */
[----:B0-----:R-:W-:Y:S01]  /*c490*/  FMNMX.FTZ R21, R20, R21, !PT ;  /* 0x0000001514157209 */ /* 0x001fe20007810000 */
[----:B------:R-:W-:Y:S01]  /*c4a0*/  IMAD.U32 R20, RZ, RZ, UR5 ;  /* 0x00000005ff147e24 */ /* 0x000fe2000f8e00ff */
[----:B------:R-:W-:-:S03]  /*c4b0*/  FMNMX.FTZ R26, R35, R14, !PT ;  /* 0x0000000e231a7209 */ /* 0x000fc60007810000 */
[----:B------:R-:W0:Y:S01]  /*c4c0*/  SHFL.BFLY PT, R24, R21, 0x1, 0x1f ;  /* 0x0c201f0015187f89 */ /* 0x000e2200000e0000 */
[----:B------:R-:W-:-:S04]  /*c4d0*/  FMNMX.FTZ R26, R57, R26, !PT ;  /* 0x0000001a391a7209 */ /* 0x000fc80007810000 */
[----:B------:R-:W-:-:S04]  /*c4e0*/  FMNMX.FTZ R26, R53, R26, !PT ;  /* 0x0000001a351a7209 */ /* 0x000fc80007810000 */
[----:B------:R-:W-:Y:S02]  /*c4f0*/  FMNMX.FTZ R26, R61, R26, !PT ;  /* 0x0000001a3d1a7209 */ /* 0x000fe40007810000 */
[----:B0-----:R-:W-:Y:S01]  /*c500*/  FMNMX.FTZ R21, R21, R24, !PT ;  /* 0x0000001815157209 */ /* 0x001fe20007810000 */
[----:B------:R-:W-:Y:S01]  /*c510*/  FMUL.FTZ R24, R55, UR4 ;  /* 0x0000000437187c20 */ /* 0x000fe20008410000 */
[----:B------:R-:W-:Y:S02]  /*c520*/  FSEL R55, R51, -INF , P4 ;  /* 0xff80000033377808 */ /* 0x000fe40002000000 */
[C---:B------:R-:W-:Y:S01]  /*c530*/  FSETP.NEU.FTZ.AND P1, PT, R21.reuse, -INF , PT ;  /* 0xff8000001500780b */ /* 0x040fe20003f3d000 */
[----:B------:R-:W-:Y:S01]  /*c540*/  FMUL.FTZ R28, R21, R20 ;  /* 0x00000014151c7220 */ /* 0x000fe20000410000 */
[----:B------:R-:W-:Y:S01]  /*c550*/  FMNMX.FTZ R26, R55, R26, !PT ;  /* 0x0000001a371a7209 */ /* 0x000fe20007810000 */
[----:B------:R-:W0:Y:S03]  /*c560*/  MUFU.TANH R24, R24 ;  /* 0x0000001800187308 */ /* 0x000e260000002400 */
[----:B------:R-:W-:-:S02]  /*c570*/  FMNMX.FTZ R26, R59, R26, !PT ;  /* 0x0000001a3b1a7209 */ /* 0x000fc40007810000 */
[----:B------:R-:W-:-:S05]  /*c580*/  FSEL R14, R28, RZ, P1 ;  /* 0x000000ff1c0e7208 */ /* 0x000fca0000800000 */
[-CC-:B------:R-:W-:Y:S01]  /*c590*/  FFMA.FTZ R49, R39, R20.reuse, -R14.reuse ;  /* 0x0000001427317223 */ /* 0x180fe2000001080e */
[-CC-:B------:R-:W-:Y:S01]  /*c5a0*/  FFMA.FTZ R164, R12, R20.reuse, -R14.reuse ;  /* 0x000000140ca47223 */ /* 0x180fe2000001080e */
[-CC-:B------:R-:W-:Y:S01]  /*c5b0*/  FFMA.FTZ R41, R41, R20.reuse, -R14.reuse ;  /* 0x0000001429297223 */ /* 0x180fe2000001080e */
[-CC-:B------:R-:W-:Y:S01]  /*c5c0*/  FFMA.FTZ R166, R29, R20.reuse, -R14.reuse ;  /* 0x000000141da67223 */ /* 0x180fe2000001080e */
[-CC-:B------:R-:W-:Y:S01]  /*c5d0*/  FFMA.FTZ R152, R43, R20.reuse, -R14.reuse ;  /* 0x000000142b987223 */ /* 0x180fe2000001080e */
[-CC-:B------:R-:W-:Y:S01]  /*c5e0*/  FFMA.FTZ R51, R45, R20.reuse, -R14.reuse ;  /* 0x000000142d337223 */ /* 0x180fe2000001080e */
[-CC-:B------:R-:W-:Y:S01]  /*c5f0*/  FFMA.FTZ R154, R65, R20.reuse, -R14.reuse ;  /* 0x00000014419a7223 */ /* 0x180fe2000001080e */
[----:B0-----:R-:W-:Y:S01]  /*c600*/  FSEL R63, R24, -INF , P2 ;  /* 0xff800000183f7808 */ /* 0x001fe20001000000 */
[-CC-:B------:R-:W-:Y:S01]  /*c610*/  FFMA.FTZ R29, R67, R20.reuse, -R14.reuse ;  /* 0x00000014431d7223 */ /* 0x180fe2000001080e */
[-CC-:B------:R-:W-:Y:S01]  /*c620*/  FFMA.FTZ R156, R69, R20.reuse, -R14.reuse ;  /* 0x00000014459c7223 */ /* 0x180fe2000001080e */
[--C-:B------:R-:W-:Y:S01]  /*c630*/  FFMA.FTZ R43, R71, R20, -R14.reuse ;  /* 0x00000014472b7223 */ /* 0x100fe2000001080e */
[----:B------:R-:W-:Y:S01]  /*c640*/  FMNMX.FTZ R26, R63, R26, !PT ;  /* 0x0000001a3f1a7209 */ /* 0x000fe20007810000 */
[-CC-:B------:R-:W-:Y:S01]  /*c650*/  FFMA.FTZ R158, R73, R20.reuse, -R14.reuse ;  /* 0x00000014499e7223 */ /* 0x180fe2000001080e */
[-CC-:B------:R-:W-:Y:S01]  /*c660*/  FFMA.FTZ R45, R75, R20.reuse, -R14.reuse ;  /* 0x000000144b2d7223 */ /* 0x180fe2000001080e */
[-CC-:B------:R-:W-:Y:S01]  /*c670*/  FFMA.FTZ R160, R77, R20.reuse, -R14.reuse ;  /* 0x000000144da07223 */ /* 0x180fe2000001080e */
[-CC-:B------:R-:W-:Y:S01]  /*c680*/  FFMA.FTZ R79, R79, R20.reuse, -R14.reuse ;  /* 0x000000144f4f7223 */ /* 0x180fe2000001080e */
[----:B------:R-:W0:Y:S01]  /*c690*/  SHFL.BFLY PT, R39, R26, 0x2, 0x1f ;  /* 0x0c401f001a277f89 */ /* 0x000e2200000e0000 */
[-CC-:B------:R-:W-:Y:S01]  /*c6a0*/  FFMA.FTZ R162, R81, R20.reuse, -R14.reuse ;  /* 0x0000001451a27223 */ /* 0x180fe2000001080e */
[----:B------:R-:W-:Y:S01]  /*c6b0*/  FFMA.FTZ R47, R83, R20, -R14 ;  /* 0x00000014532f7223 */ /* 0x000fe2000001080e */
[----:B------:R-:W-:Y:S08]  /*c6c0*/  MUFU.EX2 R164, R164 ;  /* 0x000000a400a47308 */ /* 0x000ff00000000800 */
[----:B------:R-:W1:Y:S08]  /*c6d0*/  MUFU.EX2 R41, R41 ;  /* 0x0000002900297308 */ /* 0x000e700000000800 */
[----:B------:R-:W2:Y:S01]  /*c6e0*/  MUFU.EX2 R166, R166 ;  /* 0x000000a600a67308 */ /* 0x000ea20000000800 */
[----:B0-----:R-:W-:-:S07]  /*c6f0*/  FMNMX.FTZ R39, R26, R39, !PT ;  /* 0x000000271a277209 */ /* 0x001fce0007810000 */
[----:B------:R-:W0:Y:S01]  /*c700*/  MUFU.EX2 R49, R49 ;  /* 0x0000003100317308 */ /* 0x000e220000000800 */
[----:B------:R-:W3:Y:S07]  /*c710*/  SHFL.BFLY PT, R168, R39, 0x1, 0x1f ;  /* 0x0c201f0027a87f89 */ /* 0x000eee00000e0000 */
[----:B------:R-:W-:Y:S08]  /*c720*/  MUFU.EX2 R152, R152 ;  /* 0x0000009800987308 */ /* 0x000ff00000000800 */
[----:B------:R-:W-:Y:S08]  /*c730*/  MUFU.EX2 R51, R51 ;  /* 0x0000003300337308 */ /* 0x000ff00000000800 */
[----:B------:R-:W-:Y:S01]  /*c740*/  MUFU.EX2 R154, R154 ;  /* 0x0000009a009a7308 */ /* 0x000fe20000000800 */
[----:B---3--:R-:W-:-:S04]  /*c750*/  FMNMX.FTZ R168, R39, R168, !PT ;  /* 0x000000a827a87209 */ /* 0x008fc80007810000 */
[C---:B------:R-:W-:Y:S01]  /*c760*/  FSETP.NEU.FTZ.AND P1, PT, R168.reuse, -INF , PT ;  /* 0xff800000a800780b */ /* 0x040fe20003f3d000 */
[----:B------:R-:W-:Y:S02]  /*c770*/  FMUL.FTZ R12, R168, R20 ;  /* 0x00000014a80c7220 */ /* 0x000fe40000410000 */
[----:B------:R-:W-:Y:S03]  /*c780*/  MUFU.EX2 R29, R29 ;  /* 0x0000001d001d7308 */ /* 0x000fe60000000800 */
[----:B------:R-:W-:Y:S01]  /*c790*/  FSEL R14, R12, RZ, P1 ;  /* 0x000000ff0c0e7208 */ /* 0x000fe20000800000 */
[----:B------:R-:W-:-:S04]  /*c7a0*/  IMAD R12, R17, 0x1000, R213 ;  /* 0x00001000110c7824 */ /* 0x000fc800078e02d5 */
[----:B------:R-:W-:Y:S01]  /*c7b0*/  MUFU.EX2 R156, R156 ;  /* 0x0000009c009c7308 */ /* 0x000fe20000000800 */
[-CC-:B------:R-:W-:Y:S01]  /*c7c0*/  FFMA.FTZ R165, R3, R20.reuse, -R14.reuse ;  /* 0x0000001403a57223 */ /* 0x180fe2000001080e */
[-CC-:B------:R-:W-:Y:S01]  /*c7d0*/  FFMA.FTZ R10, R10, R20.reuse, -R14.reuse ;  /* 0x000000140a0a7223 */ /* 0x180fe2000001080e */
[-CC-:B------:R-:W-:Y:S01]  /*c7e0*/  FFMA.FTZ R167, R13, R20.reuse, -R14.reuse ;  /* 0x000000140da77223 */ /* 0x180fe2000001080e */
[----:B------:R-:W-:Y:S02]  /*c7f0*/  VIADD R3, R11, 0x38840 ;  /* 0x000388400b037836 */ /* 0x000fe40000000000 */
[-CC-:B------:R-:W-:Y:S01]  /*c800*/  FFMA.FTZ R24, R15, R20.reuse, -R14.reuse ;  /* 0x000000140f187223 */ /* 0x180fe2000001080e */
[-CC-:B------:R-:W-:Y:S01]  /*c810*/  FFMA.FTZ R153, R25, R20.reuse, -R14.reuse ;  /* 0x0000001419997223 */ /* 0x180fe2000001080e */
[----:B------:R-:W-:Y:S01]  /*c820*/  FFMA.FTZ R26, R27, R20, -R14 ;  /* 0x000000141b1a7223 */ /* 0x000fe2000001080e */
[----:B------:R-:W-:Y:S01]  /*c830*/  MUFU.EX2 R165, R165 ;  /* 0x000000a500a57308 */ /* 0x000fe20000000800 */
[----:B------:R-:W-:Y:S01]  /*c840*/  PRMT R3, R190, 0x654, R3 ;  /* 0x00000654be037816 */ /* 0x000fe20000000003 */
[----:B------:R-:W-:-:S02]  /*c850*/  IMAD.MOV.U32 R13, RZ, RZ, 0x40000040 ;  /* 0x40000040ff0d7424 */ /* 0x000fc400078e00ff */
[-CC-:B------:R-:W-:Y:S01]  /*c860*/  FFMA.FTZ R155, R31, R20.reuse, -R14.reuse ;  /* 0x000000141f9b7223 */ /* 0x180fe2000001080e */
[-CC-:B------:R-:W-:Y:S01]  /*c870*/  FFMA.FTZ R28, R33, R20.reuse, -R14.reuse ;  /* 0x00000014211c7223 */ /* 0x180fe2000001080e */
[----:B------:R1:W-:Y:S01]  /*c880*/  SYNCS.ARRIVE.TRANS64.RED.A1T0 RZ, [R3+URZ], RZ ;  /* 0x000000ff03ff79a7 */ /* 0x0003e2000810043f */
[-CC-:B------:R-:W-:Y:S01]  /*c890*/  FFMA.FTZ R157, R37, R20.reuse, -R14.reuse ;  /* 0x00000014259d7223 */ /* 0x180fe2000001080e */
[----:B------:R-:W-:Y:S01]  /*c8a0*/  R2UR UR7, R13 ;  /* 0x000000000d0772ca */ /* 0x000fe200000e0000 */
[----:B------:R-:W3:Y:S01]  /*c8b0*/  MUFU.EX2 R10, R10 ;  /* 0x0000000a000a7308 */ /* 0x000ee20000000800 */
[-CC-:B------:R-:W-:Y:S01]  /*c8c0*/  FFMA.FTZ R30, R35, R20.reuse, -R14.reuse ;  /* 0x00000014231e7223 */ /* 0x180fe2000001080e */
[-CC-:B------:R-:W-:Y:S01]  /*c8d0*/  FFMA.FTZ R159, R57, R20.reuse, -R14.reuse ;  /* 0x00000014399f7223 */ /* 0x180fe2000001080e */
[-CC-:B------:R-:W-:Y:S01]  /*c8e0*/  FFMA.FTZ R32, R53, R20.reuse, -R14.reuse ;  /* 0x0000001435207223 */ /* 0x180fe2000001080e */
[-CC-:B------:R-:W-:Y:S01]  /*c8f0*/  FFMA.FTZ R161, R61, R20.reuse, -R14.reuse ;  /* 0x000000143da17223 */ /* 0x180fe2000001080e */
[----:B-1----:R-:W-:Y:S01]  /*c900*/  FADD.FTZ R3, R164, R41 ;  /* 0x00000029a4037221 */ /* 0x002fe20000010000 */
[-CC-:B------:R-:W-:Y:S01]  /*c910*/  FFMA.FTZ R55, R55, R20.reuse, -R14.reuse ;  /* 0x0000001437377223 */ /* 0x180fe2000001080e */
[-CC-:B------:R-:W-:Y:S01]  /*c920*/  FFMA.FTZ R59, R59, R20.reuse, -R14.reuse ;  /* 0x000000143b3b7223 */ /* 0x180fe2000001080e */
[----:B------:R-:W1:Y:S01]  /*c930*/  MUFU.EX2 R167, R167 ;  /* 0x000000a700a77308 */ /* 0x000e620000000800 */
[----:B--2---:R-:W-:Y:S01]  /*c940*/  FADD.FTZ R36, R166, R3 ;  /* 0x00000003a6247221 */ /* 0x004fe20000010000 */
[----:B------:R-:W-:Y:S01]  /*c950*/  FFMA.FTZ R63, R63, R20, -R14 ;  /* 0x000000143f3f7223 */ /* 0x000fe2000001080e */
[----:B------:R-:W-:Y:S01]  /*c960*/  IMAD.MOV.U32 R15, RZ, RZ, 0x40000040 ;  /* 0x40000040ff0f7424 */ /* 0x000fe200078e00ff */
[C---:B------:R-:W-:Y:S01]  /*c970*/  R2UR UR6, R12.reuse ;  /* 0x000000000c0672ca */ /* 0x040fe200000e0000 */
[----:B0-----:R-:W-:Y:S01]  /*c980*/  FADD.FTZ R13, R49, R36 ;  /* 0x00000024310d7221 */ /* 0x001fe20000010000 */
[----:B------:R-:W-:Y:S01]  /*c990*/  VIADD R14, R12, 0x80 ;  /* 0x000000800c0e7836 */ /* 0x000fe20000000000 */
[----:B------:R-:W-:Y:S01]  /*c9a0*/  F2FP.F16.F32.PACK_AB R164, R41, R164 ;  /* 0x000000a429a4723e */ /* 0x000fe200000000ff */
[----:B------:R-:W0:Y:S01]  /*c9b0*/  MUFU.EX2 R24, R24 ;  /* 0x0000001800187308 */ /* 0x000e220000000800 */
[----:B---3--:R-:W-:Y:S01]  /*c9c0*/  FADD.FTZ R34, R165, R10 ;  /* 0x0000000aa5227221 */ /* 0x008fe20000010000 */
[----:B------:R-:W-:Y:S01]  /*c9d0*/  FADD.FTZ R36, R152, R13 ;  /* 0x0000000d98247221 */ /* 0x000fe20000010000 */
[C---:B------:R-:W-:Y:S01]  /*c9e0*/  R2UR UR11, R15.reuse ;  /* 0x000000000f0b72ca */ /* 0x040fe200000e0000 */
[----:B------:R-:W-:Y:S01]  /*c9f0*/  IMAD.MOV.U32 R13, RZ, RZ, 0x40000040 ;  /* 0x40000040ff0d7424 */ /* 0x000fe200078e00ff */
[----:B------:R-:W-:Y:S01]  /*ca00*/  R2UR UR15, R15 ;  /* 0x000000000f0f72ca */ /* 0x000fe200000e0000 */
[----:B------:R-:W-:Y:S01]  /*ca10*/  FADD.FTZ R15, R51, R36 ;  /* 0x00000024330f7221 */ /* 0x000fe20000010000 */
[----:B------:R-:W-:Y:S01]  /*ca20*/  R2UR UR10, R14 ;  /* 0x000000000e0a72ca */ /* 0x000fe200000e0000 */
[----:B------:R-:W2:Y:S01]  /*ca30*/  MUFU.EX2 R153, R153 ;  /* 0x0000009900997308 */ /* 0x000ea20000000800 */
[----:B-1----:R-:W-:Y:S01]  /*ca40*/  FADD.FTZ R3, R167, R34 ;  /* 0x00000022a7037221 */ /* 0x002fe20000010000 */
[C---:B------:R-:W-:Y:S01]  /*ca50*/  VIADD R14, R12.reuse, 0x100 ;  /* 0x000001000c0e7836 */ /* 0x040fe20000000000 */
[----:B------:R-:W-:Y:S01]  /*ca60*/  R2UR UR19, R13 ;  /* 0x000000000d1372ca */ /* 0x000fe200000e0000 */
[----:B------:R-:W-:Y:S01]  /*ca70*/  VIADD R12, R12, 0x180 ;  /* 0x000001800c0c7836 */ /* 0x000fe20000000000 */
[----:B------:R-:W-:-:S02]  /*ca80*/  F2FP.F16.F32.PACK_AB R165, R10, R165 ;  /* 0x000000a50aa5723e */ /* 0x000fc400000000ff */
[----:B------:R-:W-:Y:S01]  /*ca90*/  R2UR UR14, R14 ;  /* 0x000000000e0e72ca */ /* 0x000fe200000e0000 */
[----:B------:R-:W1:Y:S01]  /*caa0*/  MUFU.EX2 R26, R26 ;  /* 0x0000001a001a7308 */ /* 0x000e620000000800 */
[----:B0-----:R-:W-:Y:S01]  /*cab0*/  FADD.FTZ R34, R24, R3 ;  /* 0x0000000318227221 */ /* 0x001fe20000010000 */
[----:B------:R-:W-:Y:S02]  /*cac0*/  R2UR UR18, R12 ;  /* 0x000000000c1272ca */ /* 0x000fe400000e0000 */
[----:B------:R-:W-:Y:S02]  /*cad0*/  F2FP.F16.F32.PACK_AB R167, R24, R167 ;  /* 0x000000a718a7723e */ /* 0x000fe400000000ff */
[----:B------:R-:W-:Y:S01]  /*cae0*/  F2FP.F16.F32.PACK_AB R166, R49, R166 ;  /* 0x000000a631a6723e */ /* 0x000fe200000000ff */
[----:B------:R-:W-:Y:S01]  /*caf0*/  BAR.SYNC.DEFER_BLOCKING 0xf, 0x100 ;  /* 0x03c4000000007b1d */ /* 0x000fe20000010000 */
[----:B------:R-:W-:Y:S01]  /*cb00*/  F2FP.F16.F32.PACK_AB R152, R51, R152 ;  /* 0x000000983398723e */ /* 0x000fe200000000ff */
[----:B--2---:R-:W-:Y:S01]  /*cb10*/  FADD.FTZ R3, R153, R34 ;  /* 0x0000002299037221 */ /* 0x004fe20000010000 */
[----:B------:R-:W-:Y:S01]  /*cb20*/  FADD.FTZ R34, R154, R15 ;  /* 0x0000000f9a227221 */ /* 0x000fe20000010000 */
[----:B------:R-:W-:-:S02]  /*cb30*/  F2FP.F16.F32.PACK_AB R154, R29, R154 ;  /* 0x0000009a1d9a723e */ /* 0x000fc400000000ff */
[----:B------:R-:W0:Y:S01]  /*cb40*/  MUFU.EX2 R155, R155 ;  /* 0x0000009b009b7308 */ /* 0x000e220000000800 */
[----:B------:R-:W-:Y:S01]  /*cb50*/  FADD.FTZ R13, R29, R34 ;  /* 0x000000221d0d7221 */ /* 0x000fe20000010000 */
[----:B-1----:R-:W-:-:S03]  /*cb60*/  FADD.FTZ R14, R26, R3 ;  /* 0x000000031a0e7221 */ /* 0x002fc60000010000 */
[----:B------:R-:W-:Y:S01]  /*cb70*/  FADD.FTZ R34, R156, R13 ;  /* 0x0000000d9c227221 */ /* 0x000fe20000010000 */
[----:B------:R-:W-:Y:S02]  /*cb80*/  F2FP.F16.F32.PACK_AB R153, R26, R153 ;  /* 0x000000991a99723e */ /* 0x000fe400000000ff */
[----:B------:R-:W1:Y:S08]  /*cb90*/  MUFU.EX2 R28, R28 ;  /* 0x0000001c001c7308 */ /* 0x000e700000000800 */
[----:B------:R-:W2:Y:S01]  /*cba0*/  MUFU.EX2 R43, R43 ;  /* 0x0000002b002b7308 */ /* 0x000ea20000000800 */
[----:B0-----:R-:W-:Y:S01]  /*cbb0*/  FADD.FTZ R3, R155, R14 ;  /* 0x0000000e9b037221 */ /* 0x001fe20000010000 */
[----:B------:R0:W-:Y:S06]  /*cbc0*/  STSM.16.M88.4 [R225+0x36400], R164 ;  /* 0x036400a4e1007844 */ /* 0x0001ec0000000200 */
[----:B------:R-:W3:Y:S01]  /*cbd0*/  MUFU.EX2 R157, R157 ;  /* 0x0000009d009d7308 */ /* 0x000ee20000000800 */
[C---:B-1----:R-:W-:Y:S01]  /*cbe0*/  FADD.FTZ R14, R28.reuse, R3 ;  /* 0x000000031c0e7221 */ /* 0x042fe20000010000 */
[----:B------:R-:W-:-:S05]  /*cbf0*/  F2FP.F16.F32.PACK_AB R155, R28, R155 ;  /* 0x0000009b1c9b723e */ /* 0x000fca00000000ff */
[----:B------:R0:W-:Y:S01]  /*cc00*/  STSM.16.M88.4 [R226], R152 ;  /* 0x00000098e2007844 */ /* 0x0001e20000000200 */
[----:B------:R-:W1:Y:S01]  /*cc10*/  MUFU.EX2 R158, R158 ;  /* 0x0000009e009e7308 */ /* 0x000e620000000800 */
[C---:B--2---:R-:W-:Y:S01]  /*cc20*/  FADD.FTZ R13, R43.reuse, R34 ;  /* 0x000000222b0d7221 */ /* 0x044fe20000010000 */
[----:B------:R-:W-:-:S06]  /*cc30*/  F2FP.F16.F32.PACK_AB R156, R43, R156 ;  /* 0x0000009c2b9c723e */ /* 0x000fcc00000000ff */
[----:B------:R-:W2:Y:S01]  /*cc40*/  MUFU.EX2 R45, R45 ;  /* 0x0000002d002d7308 */ /* 0x000ea20000000800 */
[----:B---3--:R-:W-:-:S07]  /*cc50*/  FADD.FTZ R3, R157, R14 ;  /* 0x0000000e9d037221 */ /* 0x008fce0000010000 */
[----:B------:R-:W3:Y:S01]  /*cc60*/  MUFU.EX2 R30, R30 ;  /* 0x0000001e001e7308 */ /* 0x000ee20000000800 */
[----:B-1----:R-:W-:-:S07]  /*cc70*/  FADD.FTZ R14, R158, R13 ;  /* 0x0000000d9e0e7221 */ /* 0x002fce0000010000 */
[----:B------:R-:W1:Y:S01]  /*cc80*/  MUFU.EX2 R159, R159 ;  /* 0x0000009f009f7308 */ /* 0x000e620000000800 */
[C---:B--2---:R-:W-:Y:S01]  /*cc90*/  FADD.FTZ R13, R45.reuse, R14 ;  /* 0x0000000e2d0d7221 */ /* 0x044fe20000010000 */
[----:B------:R-:W-:-:S06]  /*cca0*/  F2FP.F16.F32.PACK_AB R158, R45, R158 ;  /* 0x0000009e2d9e723e */ /* 0x000fcc00000000ff */
[----:B------:R-:W2:Y:S01]  /*ccb0*/  MUFU.EX2 R160, R160 ;  /* 0x000000a000a07308 */ /* 0x000ea20000000800 */
[C---:B---3--:R-:W-:Y:S01]  /*ccc0*/  FADD.FTZ R10, R30.reuse, R3 ;  /* 0x000000031e0a7221 */ /* 0x048fe20000010000 */
[----:B------:R-:W-:-:S06]  /*ccd0*/  F2FP.F16.F32.PACK_AB R157, R30, R157 ;  /* 0x0000009d1e9d723e */ /* 0x000fcc00000000ff */
[----:B------:R-:W3:Y:S01]  /*cce0*/  MUFU.EX2 R32, R32 ;  /* 0x0000002000207308 */ /* 0x000ee20000000800 */
[----:B-1----:R-:W-:-:S07]  /*ccf0*/  FADD.FTZ R3, R159, R10 ;  /* 0x0000000a9f037221 */ /* 0x002fce0000010000 */
[----:B------:R-:W1:Y:S01]  /*cd00*/  MUFU.EX2 R39, R79 ;  /* 0x0000004f00277308 */ /* 0x000e620000000800 */
[----:B--2---:R-:W-:-:S07]  /*cd10*/  FADD.FTZ R24, R160, R13 ;  /* 0x0000000da0187221 */ /* 0x004fce0000010000 */
[----:B------:R-:W2:Y:S01]  /*cd20*/  MUFU.EX2 R161, R161 ;  /* 0x000000a100a17308 */ /* 0x000ea20000000800 */
[C---:B---3--:R-:W-:Y:S01]  /*cd30*/  FADD.FTZ R10, R32.reuse, R3 ;  /* 0x00000003200a7221 */ /* 0x048fe20000010000 */
[----:B------:R-:W-:-:S05]  /*cd40*/  F2FP.F16.F32.PACK_AB R159, R32, R159 ;  /* 0x0000009f209f723e */ /* 0x000fca00000000ff */
[----:B------:R0:W-:Y:S01]  /*cd50*/  STSM.16.M88.4 [R228], R156 ;  /* 0x0000009ce4007844 */ /* 0x0001e20000000200 */
[----:B------:R-:W3:Y:S01]  /*cd60*/  MUFU.EX2 R162, R162 ;  /* 0x000000a200a27308 */ /* 0x000ee20000000800 */
[C---:B-1----:R-:W-:Y:S01]  /*cd70*/  FADD.FTZ R13, R39.reuse, R24 ;  /* 0x00000018270d7221 */ /* 0x042fe20000010000 */
[----:B------:R-:W-:-:S06]  /*cd80*/  F2FP.F16.F32.PACK_AB R160, R39, R160 ;  /* 0x000000a027a0723e */ /* 0x000fcc00000000ff */
[----:B------:R-:W1:Y:S01]  /*cd90*/  MUFU.EX2 R47, R47 ;  /* 0x0000002f002f7308 */ /* 0x000e620000000800 */
[----:B--2---:R-:W-:-:S07]  /*cda0*/  FADD.FTZ R3, R161, R10 ;  /* 0x0000000aa1037221 */ /* 0x004fce0000010000 */
[----:B------:R-:W2:Y:S01]  /*cdb0*/  MUFU.EX2 R12, R55 ;  /* 0x00000037000c7308 */ /* 0x000ea20000000800 */
[----:B---3--:R-:W-:-:S07]  /*cdc0*/  FADD.FTZ R24, R162, R13 ;  /* 0x0000000da2187221 */ /* 0x008fce0000010000 */
[----:B------:R-:W3:Y:S01]  /*cdd0*/  MUFU.EX2 R59, R59 ;  /* 0x0000003b003b7308 */ /* 0x000ee20000000800 */
[----:B-1----:R-:W-:-:S07]  /*cde0*/  F2FP.F16.F32.PACK_AB R162, R47, R162 ;  /* 0x000000a22fa2723e */ /* 0x002fce00000000ff */
[----:B------:R-:W1:Y:S01]  /*cdf0*/  MUFU.EX2 R14, R63 ;  /* 0x0000003f000e7308 */ /* 0x000e620000000800 */
[C---:B--2---:R-:W-:Y:S01]  /*ce00*/  F2FP.F16.F32.PACK_AB R161, R12.reuse, R161 ;  /* 0x000000a10ca1723e */ /* 0x044fe200000000ff */
[----:B------:R-:W-:Y:S01]  /*ce10*/  FADD.FTZ R10, R12, R3 ;  /* 0x000000030c0a7221 */ /* 0x000fe20000010000 */
[----:B------:R-:W-:-:S03]  /*ce20*/  FADD.FTZ R3, R47, R24 ;  /* 0x000000182f037221 */ /* 0x000fc60000010000 */
[----:B---3--:R-:W-:Y:S01]  /*ce30*/  FADD.FTZ R13, R59, R10 ;  /* 0x0000000a3b0d7221 */ /* 0x008fe20000010000 */
[----:B-1----:R-:W-:-:S03]  /*ce40*/  F2FP.F16.F32.PACK_AB R163, R14, R59 ;  /* 0x0000003b0ea3723e */ /* 0x002fc600000000ff */
[----:B------:R-:W-:Y:S02]  /*ce50*/  FADD.FTZ R10, R14, R13 ;  /* 0x0000000d0e0a7221 */ /* 0x000fe40000010000 */
[----:B------:R0:W-:Y:S01]  /*ce60*/  STSM.16.M88.4 [R227], R160 ;  /* 0x000000a0e3007844 */ /* 0x0001e20000000200 */
[----:B-----5:R-:W-:-:S06]  /*ce70*/  WARPGROUP.ARRIVE ;  /* 0x00000000000079c5 */ /* 0x020fcc0000000000 */
        /* <DEDUP_REMOVED lines=24> */
.L_x_1349:
[----:B------:R-:W-:Y:S01]  /*d000*/  VIADD R11, R11, 0x38860 ;  /* 0x000388600b0b7836 */ /* 0x000fe20000000000 */
[----:B------:R-:W-:Y:S01]  /*d010*/  ULDC UR40, c[0x0][0xad0] ;  /* 0x0002b40000287ab9 */ /* 0x000fe20000000800 */
[----:B------:R-:W-:Y:S01]  /*d020*/  ULDC UR38, c[0x0][0xa80] ;  /* 0x0002a00000267ab9 */ /* 0x000fe20000000800 */
[----:B------:R-:W-:Y:S02]  /*d030*/  BSSY B0, `(.L_x_1350) ;  /* 0x0000379000007945 */ /* 0x000fe40003800000 */
[----:B------:R-:W-:-:S04]  /*d040*/  PRMT R11, R190, 0x654, R11 ;  /* 0x00000654be0b7816 */ /* 0x000fc8000000000b */
[----:B------:R0:W-:Y:S02]  /*d050*/  SYNCS.ARRIVE.TRANS64.RED.A1T0 RZ, [R11+URZ], RZ ;  /* 0x000000ff0bff79a7 */ /* 0x0001e4000810043f */
[----:B0-----:R-:W-:-:S05]  /*d060*/  VIADD R11, R169, 0xfffffffe ;  /* 0xfffffffea90b7836 */ /* 0x001fca0000000000 */
[----:B------:R-:W-:-:S13]  /*d070*/  ISETP.GE.AND P1, PT, R11, R222, PT ;  /* 0x000000de0b00720c */ /* 0x000fda0003f26270 */
[----:B------:R-:W-:Y:S05]  /*d080*/  @!P1 BRA `(.L_x_1351) ;  /* 0x0000003400cc9947 */ /* 0x000fea0003800000 */
[----:B------:R-:W-:Y:S02]  /*d090*/  IMAD.MOV.U32 R13, RZ, RZ, R168 ;  /* 0x000000ffff0d7224 */ /* 0x000fe400078e00a8 */
[----:B------:R-:W-:Y:S02]  /*d0a0*/  IMAD.MOV.U32 R15, RZ, RZ, R21 ;  /* 0x000000ffff0f7224 */ /* 0x000fe400078e0015 */
[----:B------:R-:W-:-:S07]  /*d0b0*/  IMAD.MOV.U32 R14, RZ, RZ, R17 ;  /* 0x000000ffff0e7224 */ /* 0x000fce00078e0011 */
.L_x_1364:
[----:B------:R-:W-:Y:S01]  /*d0c0*/  VIADD R17, R14, 0x1 ;  /* 0x000000010e117836 */ /* 0x000fe20000000000 */
[C---:B------:R-:W-:Y:S01]  /*d0d0*/  ISETP.GT.AND P1, PT, R11.reuse, R222, PT ;  /* 0x000000de0b00720c */ /* 0x040fe20003f24270 */
[----:B------:R-:W-:-:S03]  /*d0e0*/  VIADD R11, R11, 0xffffffff ;  /* 0xffffffff0b0b7836 */ /* 0x000fc60000000000 */
[----:B------:R-:W-:-:S04]  /*d0f0*/  ISETP.NE.AND P2, PT, R17, 0x2, PT ;  /* 0x000000021100780c */ /* 0x000fc80003f45270 */
[----:B0-----:R-:W-:Y:S02]  /*d100*/  SEL R12, RZ, 0x1, P2 ;  /* 0x00000001ff0c7807 */ /* 0x001fe40001000000 */
[----:B------:R-:W-:Y:S02]  /*d110*/  SEL R17, R17, RZ, P2 ;  /* 0x000000ff11117207 */ /* 0x000fe40001000000 */
[----:B------:R-:W-:Y:S01]  /*d120*/  LOP3.LUT R186, R186, R12, RZ, 0x3c, !PT ;  /* 0x0000000cbaba7212 */ /* 0x000fe200078e3cff */
[----:B------:R-:W-:Y:S06]  /*d130*/  @!P0 BRA `(.L_x_1352) ;  /* 0x0000000000048947 */ /* 0x000fec0003800000 */
[----:B------:R-:W-:Y:S01]  /*d140*/  BPT.TRAP 0x1 ;  /* 0x000000040000795c */ /* 0x000fe20000300000 */
.L_x_1352:
[----:B------:R-:W-:Y:S01]  /*d150*/  IMAD R12, R17, 0x8, R2 ;  /* 0x00000008110c7824 */ /* 0x000fe200078e0202 */
[----:B------:R-:W-:-:S04]  /*d160*/  SHF.L.U32 R196, R186, 0x1f, RZ ;  /* 0x0000001fbac47819 */ /* 0x000fc800000006ff */
[----:B------:R0:W1:Y:S01]  /*d170*/  SYNCS.PHASECHK.TRANS64.TRYWAIT P2, [R12+URZ+0x38830], R196 ;  /* 0x038830c40c0075a7 */ /* 0x000062000804017f */
[----:B------:R-:W-:Y:S05]  /*d180*/  @!P0 BRA `(.L_x_1353) ;  /* 0x0000000000048947 */ /* 0x000fea0003800000 */
[----:B------:R-:W-:Y:S01]  /*d190*/  BPT.TRAP 0x1 ;  /* 0x000000040000795c */ /* 0x000fe20000300000 */
.L_x_1353:
[----:B------:R-:W-:Y:S01]  /*d1a0*/  VIADD R20, R2, 0x20400 ;  /* 0x0002040002147836 */ /* 0x000fe20000000000 */
[----:B------:R-:W-:Y:S01]  /*d1b0*/  BSSY B1, `(.L_x_1354) ;  /* 0x0000009000017945 */ /* 0x000fe20003800000 */
[----:B------:R-:W-:Y:S02]  /*d1c0*/  IMAD R154, R17, 0x200, R217 ;  /* 0x00000200119a7824 */ /* 0x000fe400078e02d9 */
[----:B------:R-:W-:Y:S01]  /*d1d0*/  IMAD.MOV.U32 R155, RZ, RZ, 0x40000040 ;  /* 0x40000040ff9b7424 */ /* 0x000fe200078e00ff */
[----:B------:R-:W-:-:S04]  /*d1e0*/  SHF.R.U32.HI R20, RZ, 0x4, R20 ;  /* 0x00000004ff147819 */ /* 0x000fc80000011614 */
[----:B------:R-:W-:-:S04]  /*d1f0*/  LOP3.LUT R20, R20, 0x3fff, RZ, 0xc0, !PT ;  /* 0x00003fff14147812 */ /* 0x000fc800078ec0ff */
[----:B------:R-:W-:Y:S01]  /*d200*/  LOP3.LUT R20, R20, 0x10000, RZ, 0xfc, !PT ;  /* 0x0001000014147812 */ /* 0x000fe200078efcff */
[----:B-1----:R-:W-:Y:S06]  /*d210*/  @P2 BRA `(.L_x_1355) ;  /* 0x0000000000082947 */ /* 0x002fec0003800000 */
[----:B------:R-:W1:Y:S02]  /*d220*/  SYNCS.PHASECHK.TRANS64.TRYWAIT P2, [R12+URZ+0x38830], R196 ;  /* 0x038830c40c0075a7 */ /* 0x000e64000804017f */
[----:B-1----:R-:W-:Y:S05]  /*d230*/  @!P2 BRA `(.L_x_1356) ;  /* 0x000001200078a947 */ /* 0x002fea0003800000 */
.L_x_1355:
[----:B------:R-:W-:Y:S05]  /*d240*/  BSYNC B1 ;  /* 0x0000000000017941 */ /* 0x000fea0003800000 */
.L_x_1354:
        /* <DEDUP_REMOVED lines=36> */
.L_x_1357:
[----:B------:R2:W3:Y:S01]  /*d490*/  SYNCS.PHASECHK.TRANS64.TRYWAIT P2, [R12+URZ+0x38850], R196 ;  /* 0x038850c40c0075a7 */ /* 0x0004e2000804017f */
[----:B------:R-:W-:Y:S05]  /*d4a0*/  @!P0 BRA `(.L_x_1358) ;  /* 0x0000000000048947 */ /* 0x000fea0003800000 */
[----:B------:R-:W-:Y:S01]  /*d4b0*/  BPT.TRAP 0x1 ;  /* 0x000000040000795c */ /* 0x000fe20000300000 */
.L_x_1358:
[----:B------:R-:W-:Y:S01]  /*d4c0*/  VIADD R21, R2, 0x26400 ;  /* 0x0002640002157836 */ /* 0x000fe20000000000 */
[----:B------:R-:W-:Y:S04]  /*d4d0*/  BSSY B1, `(.L_x_1359) ;  /* 0x0000005000017945 */ /* 0x000fe80003800000 */
[----:B------:R-:W-:Y:S01]  /*d4e0*/  SHF.R.U32.HI R21, RZ, 0x4, R21 ;  /* 0x00000004ff157819 */ /* 0x000fe20000011615 */
[----:B---3--:R-:W-:Y:S06]  /*d4f0*/  @P2 BRA `(.L_x_1360) ;  /* 0x0000000000082947 */ /* 0x008fec0003800000 */
[----:B------:R-:W3:Y:S02]  /*d500*/  SYNCS.PHASECHK.TRANS64.TRYWAIT P2, [R12+URZ+0x38850], R196 ;  /* 0x038850c40c0075a7 */ /* 0x000ee4000804017f */
[----:B---3--:R-:W-:Y:S05]  /*d510*/  @!P2 BRA `(.L_x_1361) ;  /* 0x0000011c00d4a947 */ /* 0x008fea0003800000 */
.L_x_1360:
[----:B------:R-:W-:Y:S05]  /*d520*/  BSYNC B1 ;  /* 0x0000000000017941 */ /* 0x000fea0003800000 */
.L_x_1359:
[----:B------:R-:W-:Y:S01]  /*d530*/  LOP3.LUT R21, R21, 0x3fff, RZ, 0xc0, !PT ;  /* 0x00003fff15157812 */ /* 0x000fe200078ec0ff */
[C---:B------:R-:W-:Y:S01]  /*d540*/  VIADD R20, R0.reuse, 0x2 ;  /* 0x0000000200147836 */ /* 0x040fe20000000000 */
[----:B------:R-:W-:Y:S01]  /*d550*/  WARPGROUP.ARRIVE ;  /* 0x00000000000079c5 */ /* 0x000fe20000000000 */
[----:B------:R-:W-:Y:S01]  /*d560*/  VIADD R198, R0, 0x4 ;  /* 0x0000000400c67836 */ /* 0x000fe20000000000 */
[----:B------:R-:W-:Y:S01]  /*d570*/  LOP3.LUT R0, R21, 0x10000, RZ, 0xfc, !PT ;  /* 0x0001000015007812 */ /* 0x000fe200078efcff */
[----:B0123--:R-:W-:-:S03]  /*d580*/  IMAD R196, R17, 0x1000, R218 ;  /* 0x0000100011c47824 */ /* 0x00ffc600078e02da */
[----:B------:R-:W0:Y:S01]  /*d590*/  S2R R219, SR_TID.X ;  /* 0x0000000000db7919 */ /* 0x000e220000002100 */
[----:B------:R-:W-:Y:S02]  /*d5a0*/  IMAD.MOV.U32 R197, RZ, RZ, 0x40000040 ;  /* 0x40000040ffc57424 */ /* 0x000fe400078e00ff */
[----:B------:R-:W-:Y:S01]  /*d5b0*/  IMAD.MOV.U32 R200, RZ, RZ, R0 ;  /* 0x000000ffffc87224 */ /* 0x000fe200078e0000 */
[----:B------:R-:W-:Y:S01]  /*d5c0*/  R2UR UR6, R196 ;  /* 0x00000000c40672ca */ /* 0x000fe200000e0000 */
[----:B------:R-:W-:Y:S01]  /*d5d0*/  IMAD.MOV.U32 R201, RZ, RZ, 0x40000040 ;  /* 0x40000040ffc97424 */ /* 0x000fe200078e00ff */
[----:B------:R-:W-:Y:S01]  /*d5e0*/  R2UR UR7, R197 ;  /* 0x00000000c50772ca */ /* 0x000fe200000e0000 */
[----:B------:R-:W-:Y:S01]  /*d5f0*/  IMAD.MOV.U32 R21, RZ, RZ, 0x40000040 ;  /* 0x40000040ff157424 */ /* 0x000fe200078e00ff */
[----:B------:R-:W-:Y:S01]  /*d600*/  R2UR UR4, R200 ;  /* 0x00000000c80472ca */ /* 0x000fe200000e0000 */
[----:B------:R-:W-:Y:S01]  /*d610*/  IMAD.MOV.U32 R199, RZ, RZ, 0x40000040 ;  /* 0x40000040ffc77424 */ /* 0x000fe200078e00ff */
[----:B------:R-:W-:Y:S01]  /*d620*/  R2UR UR5, R201 ;  /* 0x00000000c90572ca */ /* 0x000fe200000e0000 */
[----:B------:R-:W-:-:S02]  /*d630*/  VIADD R200, R196, 0x800 ;  /* 0x00000800c4c87836 */ /* 0x000fc40000000000 */
[----:B------:R-:W-:-:S10]  /*d640*/  VIADD R201, R0, 0x800 ;  /* 0x0000080000c97836 */ /* 0x000fd40000000000 */
[----:B------:R-:W-:Y:S01]  /*d650*/  HGMMA.64x64x16.F32 R152, gdesc[UR4], R152, gsb0 ;  /* 0x00e00000049879f0 */ /* 0x000fe20008000898 */
[----:B------:R-:W-:Y:S01]  /*d660*/  R2UR UR4, R20 ;  /* 0x00000000140472ca */ /* 0x000fe200000e0000 */
[----:B------:R-:W-:Y:S01]  /*d670*/  VIADD R20, R196, 0x2 ;  /* 0x00000002c4147836 */ /* 0x000fe20000000000 */
[----:B------:R-:W-:Y:S01]  /*d680*/  R2UR UR5, R21 ;  /* 0x00000000150572ca */ /* 0x000fe200000e0000 */
[----:B------:R-:W-:-:S03]  /*d690*/  IMAD.MOV.U32 R21, RZ, RZ, 0x40000040 ;  /* 0x40000040ff157424 */ /* 0x000fc600078e00ff */
[----:B------:R-:W-:Y:S01]  /*d6a0*/  R2UR UR6, R20 ;  /* 0x00000000140672ca */ /* 0x000fe200000e0000 */
[----:B------:R-:W-:Y:S01]  /*d6b0*/  VIADD R20, R196, 0x4 ;  /* 0x00000004c4147836 */ /* 0x000fe20000000000 */
[----:B------:R-:W-:Y:S01]  /*d6c0*/  R2UR UR7, R21 ;  /* 0x00000000150772ca */ /* 0x000fe200000e0000 */
[----:B------:R-:W-:Y:S01]  /*d6d0*/  IMAD.MOV.U32 R21, RZ, RZ, 0x40000040 ;  /* 0x40000040ff157424 */ /* 0x000fe200078e00ff */
[----:B0-----:R-:W-:Y:S01]  /*d6e0*/  SHF.R.U32.HI R219, RZ, 0x7, R219 ;  /* 0x00000007ffdb7819 */ /* 0x001fe200000116db */
[----:B------:R-:W-:Y:S02]  /*d6f0*/  WARPGROUP.DEPBAR.LE gsb0, 0x0 ;  /* 0x00008000000079c5 */ /* 0x000fe40000010000 */
[----:B------:R-:W-:-:S08]  /*d700*/  WARPGROUP.ARRIVE ;  /* 0x00000000000079c5 */ /* 0x000fd00000000000 */
[----:B------:R-:W-:Y:S01]  /*d710*/  HGMMA.64x64x16.F32 R152, gdesc[UR4], R152, gsb0 ;  /* 0x00e00000049879f0 */ /* 0x000fe20008000898 */
[----:B------:R-:W-:Y:S02]  /*d720*/  R2UR UR4, R198 ;  /* 0x00000000c60472ca */ /* 0x000fe400000e0000 */
        /* <DEDUP_REMOVED lines=145> */
[----:B------:R-:W-:Y:S02]  /*e040*/  R2UR UR4, R20 ;  /* 0x00000000140472ca */ /* 0x000fe400000e0000 */
[----:B------:R-:W-:Y:S01]  /*e050*/  R2UR UR5, R21 ;  /* 0x00000000150572ca */ /* 0x000fe200000e0000 */
[----:B------:R-:W0:Y:S01]  /*e060*/  SHFL.IDX PT, R20, R219, RZ, 0x1f ;  /* 0x00001fffdb147589 */ /* 0x000e2200000e0000 */
[----:B------:R-:W-:Y:S01]  /*e070*/  IMAD.MOV.U32 R21, RZ, RZ, 0x4 ;  /* 0x00000004ff157424 */ /* 0x000fe200078e00ff */
[----:B0-----:R-:W-:-:S04]  /*e080*/  ISETP.GT.AND P2, PT, R20, 0x7f, PT ;  /* 0x0000007f1400780c */ /* 0x001fc80003f44270 */
[----:B------:R-:W-:Y:S02]  /*e090*/  SEL R20, RZ, 0x2, !P2 ;  /* 0x00000002ff147807 */ /* 0x000fe40005000000 */
[C---:B------:R-:W-:Y:S02]  /*e0a0*/  SEL R197, R21.reuse, 0x2, P2 ;  /* 0x0000000215c57807 */ /* 0x040fe40001000000 */
[----:B------:R-:W-:Y:S01]  /*e0b0*/  SEL R21, R21, 0x6, !P2 ;  /* 0x0000000615157807 */ /* 0x000fe20005000000 */
[----:B------:R-:W-:Y:S01]  /*e0c0*/  IMAD.IADD R198, R20, 0x1, R200 ;  /* 0x0000000114c67824 */ /* 0x000fe200078e02c8 */
[----:B------:R-:W-:Y:S02]  /*e0d0*/  WARPGROUP.DEPBAR.LE gsb0, 0x0 ;  /* 0x00008000000079c5 */ /* 0x000fe40000010000 */
[----:B------:R-:W-:-:S06]  /*e0e0*/  WARPGROUP.ARRIVE ;  /* 0x00000000000079c5 */ /* 0x000fcc0000000000 */
[----:B------:R-:W-:Y:S01]  /*e0f0*/  HGMMA.64x64x16.F32 R152, gdesc[UR4], R152, gsb0 ;  /* 0x00e00000049879f0 */ /* 0x000fe20008000898 */
[----:B------:R-:W-:Y:S01]  /*e100*/  R2UR UR6, R198 ;  /* 0x00000000c60672ca */ /* 0x000fe200000e0000 */
[----:B------:R-:W-:Y:S01]  /*e110*/  IMAD.IADD R198, R201, 0x1, R20 ;  /* 0x00000001c9c67824 */ /* 0x000fe200078e0214 */
[----:B------:R-:W-:Y:S01]  /*e120*/  R2UR UR7, R199 ;  /* 0x00000000c70772ca */ /* 0x000fe200000e0000 */
[----:B------:R-:W-:-:S03]  /*e130*/  IMAD.MOV.U32 R199, RZ, RZ, 0x40000040 ;  /* 0x40000040ffc77424 */ /* 0x000fc600078e00ff */
        /* <DEDUP_REMOVED lines=24> */
[----:B------:R-:W-:Y:S02]  /*e2c0*/  IMAD.MOV.U32 R199, RZ, RZ, 0x40000040 ;  /* 0x40000040ffc77424 */ /* 0x000fe400078e00ff */
[----:B------:R-:W-:Y:S01]  /*e2d0*/  IMAD.MOV.U32 R200, RZ, RZ, 0x28 ;  /* 0x00000028ffc87424 */ /* 0x000fe200078e00ff */
[----:B------:R-:W-:Y:S02]  /*e2e0*/  R2UR UR6, R198 ;  /* 0x00000000c60672ca */ /* 0x000fe400000e0000 */
[----:B------:R-:W-:Y:S01]  /*e2f0*/  R2UR UR7, R199 ;  /* 0x00000000c70772ca */ /* 0x000fe200000e0000 */
[----:B------:R-:W-:Y:S01]  /*e300*/  IMAD.MOV.U32 R199, RZ, RZ, 0x40000040 ;  /* 0x40000040ffc77424 */ /* 0x000fe200078e00ff */
[----:B------:R-:W-:-:S04]  /*e310*/  SEL R200, R200, 0x26, P2 ;  /* 0x00000026c8c87807 */ /* 0x000fc80001000000 */
[----:B------:R-:W-:-:S04]  /*e320*/  LOP3.LUT R200, R200, 0x6, RZ, 0xc0, !PT ;  /* 0x00000006c8c87812 */ /* 0x000fc800078ec0ff */
[CC--:B------:R-:W-:Y:S02]  /*e330*/  IADD3 R198, R200.reuse, R201.reuse, R0 ;  /* 0x000000c9c8c67210 */ /* 0x0c0fe40007ffe000 */
[----:B------:R-:W-:Y:S01]  /*e340*/  IADD3 R200, R200, R201, R196 ;  /* 0x000000c9c8c87210 */ /* 0x000fe20007ffe0c4 */
[----:B------:R-:W-:Y:S01]  /*e350*/  IMAD.MOV.U32 R201, RZ, RZ, 0x40000040 ;  /* 0x40000040ffc97424 */ /* 0x000fe200078e00ff */
[----:B------:R-:W-:Y:S02]  /*e360*/  WARPGROUP.DEPBAR.LE gsb0, 0x0 ;  /* 0x00008000000079c5 */ /* 0x000fe40000010000 */
[----:B------:R-:W-:-:S06]  /*e370*/  WARPGROUP.ARRIVE ;  /* 0x00000000000079c5 */ /* 0x000fcc0000000000 */
[----:B------:R-:W-:Y:S01]  /*e380*/  HGMMA.64x64x16.F32 R152, gdesc[UR4], R152, gsb0 ;  /* 0x00e00000049879f0 */ /* 0x000fe20008000898 */
[----:B------:R-:W-:Y:S02]  /*e390*/  R2UR UR4, R198 ;  /* 0x00000000c60472ca */ /* 0x000fe400000e0000 */
[----:B------:R-:W-:Y:S01]  /*e3a0*/  R2UR UR5, R199 ;  /* 0x00000000c70572ca */ /* 0x000fe200000e0000 */
[----:B------:R-:W-:Y:S01]  /*e3b0*/  IMAD.MOV.U32 R199, RZ, RZ, 0x40000040 ;  /* 0x40000040ffc77424 */ /* 0x000fe200078e00ff */
[----:B------:R-:W-:Y:S01]  /*e3c0*/  R2UR UR6, R200 ;  /* 0x00000000c80672ca */ /* 0x000fe200000e0000 */
[----:B------:R-:W-:Y:S01]  /*e3d0*/  VIADD R200, R0, 0xa00 ;  /* 0x00000a0000c87836 */ /* 0x000fe20000000000 */
[----:B------:R-:W-:Y:S01]  /*e3e0*/  R2UR UR7, R201 ;  /* 0x00000000c90772ca */ /* 0x000fe200000e0000 */
[----:B------:R-:W-:Y:S02]  /*e3f0*/  VIADD R201, R196, 0xa00 ;  /* 0x00000a00c4c97836 */ /* 0x000fe40000000000 */
[----:B------:R-:W-:Y:S01]  /*e400*/  IMAD.IADD R198, R200, 0x1, R20 ;  /* 0x00000001c8c67824 */ /* 0x000fe200078e0214 */
[----:B------:R-:W-:-:S02]  /*e410*/  WARPGROUP.DEPBAR.LE gsb0, 0x0 ;  /* 0x00008000000079c5 */ /* 0x000fc40000010000 */
[----:B------:R-:W-:-:S07]  /*e420*/  WARPGROUP.ARRIVE ;  /* 0x00000000000079c5 */ /* 0x000fce0000000000 */
        /* <DEDUP_REMOVED lines=108> */
[----:B------:R-:W-:Y:S02]  /*eaf0*/  IMAD.MOV.U32 R199, RZ, RZ, 0x40000040 ;  /* 0x40000040ffc77424 */ /* 0x000fe400078e00ff */
[C---:B------:R-:W-:Y:S01]  /*eb00*/  IMAD.IADD R20, R201.reuse, 0x1, R21 ;  /* 0x00000001c9147824 */ /* 0x040fe200078e0215 */
[----:B------:R-:W-:Y:S01]  /*eb10*/  R2UR UR4, R198 ;  /* 0x00000000c60472ca */ /* 0x000fe200000e0000 */
[----:B------:R-:W-:Y:S01]  /*eb20*/  IMAD.IADD R198, R201, 0x1, R197 ;  /* 0x00000001c9c67824 */ /* 0x000fe200078e02c5 */
[----:B------:R-:W-:Y:S01]  /*eb30*/  R2UR UR5, R199 ;  /* 0x00000000c70572ca */ /* 0x000fe200000e0000 */
[----:B------:R-:W-:Y:S01]  /*eb40*/  IMAD.MOV.U32 R199, RZ, RZ, 0x40000040 ;  /* 0x40000040ffc77424 */ /* 0x000fe200078e00ff */
[----:B------:R-:W-:-:S02]  /*eb50*/  WARPGROUP.DEPBAR.LE gsb0, 0x0 ;  /* 0x00008000000079c5 */ /* 0x000fc40000010000 */
[----:B------:R-:W-:-:S09]  /*eb60*/  WARPGROUP.ARRIVE ;  /* 0x00000000000079c5 */ /* 0x000fd20000000000 */
[----:B------:R-:W-:Y:S01]  /*eb70*/  HGMMA.64x64x16.F32 R152, gdesc[UR4], R152, gsb0 ;  /* 0x00e00000049879f0 */ /* 0x000fe20008000898 */
[----:B------:R-:W-:Y:S01]  /*eb80*/  R2UR UR4, R198 ;  /* 0x00000000c60472ca */ /* 0x000fe200000e0000 */
[--C-:B------:R-:W-:Y:S01]  /*eb90*/  IMAD.IADD R198, R197, 0x1, R200.reuse ;  /* 0x00000001c5c67824 */ /* 0x100fe200078e02c8 */
[----:B------:R-:W-:Y:S01]  /*eba0*/  R2UR UR5, R199 ;  /* 0x00000000c70572ca */ /* 0x000fe200000e0000 */
[----:B------:R-:W-:Y:S02]  /*ebb0*/  IMAD.MOV.U32 R199, RZ, RZ, 0x40000040 ;  /* 0x40000040ffc77424 */ /* 0x000fe400078e00ff */
[----:B------:R-:W-:Y:S01]  /*ebc0*/  IMAD.MOV.U32 R197, RZ, RZ, 0x40 ;  /* 0x00000040ffc57424 */ /* 0x000fe200078e00ff */
[----:B------:R-:W-:Y:S01]  /*ebd0*/  R2UR UR6, R198 ;  /* 0x00000000c60672ca */ /* 0x000fe200000e0000 */
[----:B------:R-:W-:Y:S01]  /*ebe0*/  IMAD.IADD R198, R21, 0x1, R200 ;  /* 0x0000000115c67824 */ /* 0x000fe200078e02c8 */
[----:B------:R-:W-:Y:S01]  /*ebf0*/  R2UR UR7, R199 ;  /* 0x00000000c70772ca */ /* 0x000fe200000e0000 */
[----:B------:R-:W-:Y:S01]  /*ec00*/  IMAD.MOV.U32 R21, RZ, RZ, 0x40000040 ;  /* 0x40000040ff157424 */ /* 0x000fe200078e00ff */
[----:B------:R-:W-:Y:S01]  /*ec10*/  SEL R197, R197, 0x3e, P2 ;  /* 0x0000003ec5c57807 */ /* 0x000fe20001000000 */
[----:B------:R-:W-:-:S03]  /*ec20*/  IMAD.MOV.U32 R199, RZ, RZ, 0x40000040 ;  /* 0x40000040ffc77424 */ /* 0x000fc600078e00ff */
[----:B------:R-:W-:Y:S01]  /*ec30*/  LOP3.LUT R197, R197, 0x6, RZ, 0xc0, !PT ;  /* 0x00000006c5c57812 */ /* 0x000fe200078ec0ff */
[----:B------:R-:W-:Y:S02]  /*ec40*/  WARPGROUP.DEPBAR.LE gsb0, 0x0 ;  /* 0x00008000000079c5 */ /* 0x000fe40000010000 */
[----:B------:R-:W-:-:S06]  /*ec50*/  WARPGROUP.ARRIVE ;  /* 0x00000000000079c5 */ /* 0x000fcc0000000000 */
[----:B------:R-:W-:Y:S01]  /*ec60*/  HGMMA.64x64x16.F32 R152, gdesc[UR4], R152, gsb0 ;  /* 0x00e00000049879f0 */ /* 0x000fe20008000898 */
[----:B------:R-:W-:Y:S02]  /*ec70*/  R2UR UR4, R20 ;  /* 0x00000000140472ca */ /* 0x000fe400000e0000 */
[----:B------:R-:W-:Y:S01]  /*ec80*/  R2UR UR5, R21 ;  /* 0x00000000150572ca */ /* 0x000fe200000e0000 */
[----:B------:R-:W-:Y:S01]  /*ec90*/  IMAD.MOV.U32 R21, RZ, RZ, 0x1000 ;  /* 0x00001000ff157424 */ /* 0x000fe200078e00ff */
[----:B------:R-:W-:Y:S02]  /*eca0*/  R2UR UR6, R198 ;  /* 0x00000000c60672ca */ /* 0x000fe400000e0000 */
[----:B------:R-:W-:Y:S02]  /*ecb0*/  R2UR UR7, R199 ;  /* 0x00000000c70772ca */ /* 0x000fe400000e0000 */
[----:B------:R-:W-:-:S04]  /*ecc0*/  SEL R21, R21, 0xf80, P2 ;  /* 0x00000f8015157807 */ /* 0x000fc80001000000 */
        /* <DEDUP_REMOVED lines=18> */
.L_x_1362:
        /* <DEDUP_REMOVED lines=28> */
[----:B------:R-:W-:-:S02]  /*efb0*/  ISETP.NE.AND P2, PT, R223, RZ, PT ;  /* 0x000000ffdf00720c */ /* 0x000fc40003f45270 */
[----:B------:R-:W0:Y:S01]  /*efc0*/  MUFU.TANH R157, R157 ;  /* 0x0000009d009d7308 */ /* 0x000e220000002400 */
[----:B-1----:R-:W-:-:S07]  /*efd0*/  FMNMX.FTZ R20, R153, R20, !PT ;  /* 0x0000001499147209 */ /* 0x002fce0007810000 */
[----:B------:R-:W1:Y:S01]  /*efe0*/  MUFU.TANH R160, R160 ;  /* 0x000000a000a07308 */ /* 0x000e620000002400 */
[----:B--2---:R-:W-:Y:S02]  /*eff0*/  FMNMX.FTZ R20, R156, R20, !PT ;  /* 0x000000149c147209 */ /* 0x004fe40007810000 */
[----:B------:R-:W-:-:S04]  /*f000*/  @!P2 IMAD R14, R14, 0x40, R195 ;  /* 0x000000400e0ea824 */ /* 0x000fc800078e02c3 */
[----:B------:R-:W-:Y:S01]  /*f010*/  @!P2 IMAD R14, R14, 0x4, R2 ;  /* 0x000000040e0ea824 */ /* 0x000fe200078e0202 */
        /* <DEDUP_REMOVED lines=30> */
[----:B0-----:R-:W-:-:S05]  /*f200*/  FMNMX.FTZ R21, R21, R20, !PT ;  /* 0x0000001415157209 */ /* 0x001fca0007810000 */
[----:B------:R-:W0:Y:S02]  /*f210*/  SHFL.BFLY PT, R20, R21, 0x1, 0x1f ;  /* 0x0c201f0015147f89 */ /* 0x000e2400000e0000 */
[----:B0-----:R-:W-:Y:S01]  /*f220*/  FMNMX.FTZ R21, R21, R20, !PT ;  /* 0x0000001415157209 */ /* 0x001fe20007810000 */
[----:B------:R-:W-:-:S04]  /*f230*/  IMAD.U32 R20, RZ, RZ, UR38 ;  /* 0x00000026ff147e24 */ /* 0x000fc8000f8e00ff */
[CC--:B------:R-:W-:Y:S01]  /*f240*/  FMUL.FTZ R163, R21.reuse, R20.reuse ;  /* 0x0000001415a37220 */ /* 0x0c0fe20000410000 */
[----:B------:R-:W-:Y:S02]  /*f250*/  FADD.FTZ R197, -R21, R15 ;  /* 0x0000000f15c57221 */ /* 0x000fe40000010100 */
[----:B------:R0:W-:Y:S01]  /*f260*/  MUFU.TANH R15, R196 ;  /* 0x000000c4000f7308 */ /* 0x0001e20000002400 */
[-CC-:B------:R-:W-:Y:S01]  /*f270*/  FFMA.FTZ R152, R152, R20.reuse, -R163.reuse ;  /* 0x0000001498987223 */ /* 0x180fe200000108a3 */
[-C--:B------:R-:W-:Y:S01]  /*f280*/  FMUL.FTZ R197, R197, R20.reuse ;  /* 0x00000014c5c57220 */ /* 0x080fe20000410000 */
[-CC-:B------:R-:W-:Y:S01]  /*f290*/  FFMA.FTZ R156, R156, R20.reuse, -R163.reuse ;  /* 0x000000149c9c7223 */ /* 0x180fe200000108a3 */
[-CC-:B------:R-:W-:Y:S01]  /*f2a0*/  FFMA.FTZ R157, R157, R20.reuse, -R163.reuse ;  /* 0x000000149d9d7223 */ /* 0x180fe200000108a3 */
[-CC-:B------:R-:W-:Y:S01]  /*f2b0*/  FFMA.FTZ R160, R160, R20.reuse, -R163.reuse ;  /* 0x00000014a0a07223 */ /* 0x180fe200000108a3 */
[-CC-:B------:R-:W-:Y:S01]  /*f2c0*/  FFMA.FTZ R161, R161, R20.reuse, -R163.reuse ;  /* 0x00000014a1a17223 */ /* 0x180fe200000108a3 */
[-CC-:B------:R-:W-:Y:S01]  /*f2d0*/  FFMA.FTZ R164, R164, R20.reuse, -R163.reuse ;  /* 0x00000014a4a47223 */ /* 0x180fe200000108a3 */
[----:B------:R-:W-:Y:S01]  /*f2e0*/  MUFU.EX2 R152, R152 ;  /* 0x0000009800987308 */ /* 0x000fe20000000800 */
[-CC-:B0-----:R-:W-:Y:S01]  /*f2f0*/  FFMA.FTZ R196, R153, R20.reuse, -R163.reuse ;  /* 0x0000001499c47223 */ /* 0x181fe200000108a3 */
[-CC-:B------:R-:W-:Y:S01]  /*f300*/  FFMA.FTZ R165, R165, R20.reuse, -R163.reuse ;  /* 0x00000014a5a57223 */ /* 0x180fe200000108a3 */
[-CC-:B------:R-:W-:Y:S01]  /*f310*/  FFMA.FTZ R168, R168, R20.reuse, -R163.reuse ;  /* 0x00000014a8a87223 */ /* 0x180fe200000108a3 */
[-CC-:B------:R-:W-:Y:S01]  /*f320*/  FFMA.FTZ R169, R169, R20.reuse, -R163.reuse ;  /* 0x00000014a9a97223 */ /* 0x180fe200000108a3 */
[-CC-:B------:R-:W-:Y:S01]  /*f330*/  FFMA.FTZ R172, R172, R20.reuse, -R163.reuse ;  /* 0x00000014acac7223 */ /* 0x180fe200000108a3 */
[-CC-:B------:R-:W-:Y:S01]  /*f340*/  FFMA.FTZ R173, R173, R20.reuse, -R163.reuse ;  /* 0x00000014adad7223 */ /* 0x180fe200000108a3 */
[-CC-:B------:R-:W-:Y:S01]  /*f350*/  FFMA.FTZ R176, R176, R20.reuse, -R163.reuse ;  /* 0x00000014b0b07223 */ /* 0x180fe200000108a3 */
[----:B------:R-:W0:Y:S01]  /*f360*/  MUFU.EX2 R153, R197 ;  /* 0x000000c500997308 */ /* 0x000e220000000800 */
[-CC-:B------:R-:W-:Y:S01]  /*f370*/  FFMA.FTZ R177, R177, R20.reuse, -R163.reuse ;  /* 0x00000014b1b17223 */ /* 0x180fe200000108a3 */
[-CC-:B------:R-:W-:Y:S01]  /*f380*/  FFMA.FTZ R180, R180, R20.reuse, -R163.reuse ;  /* 0x00000014b4b47223 */ /* 0x180fe200000108a3 */
[----:B------:R-:W-:Y:S01]  /*f390*/  FFMA.FTZ R181, R181, R20, -R163 ;  /* 0x00000014b5b57223 */ /* 0x000fe200000108a3 */
[----:B------:R-:W-:Y:S01]  /*f3a0*/  FMUL.FTZ R163, R166, UR40 ;  /* 0x00000028a6a37c20 */ /* 0x000fe20008410000 */
[----:B------:R-:W-:Y:S01]  /*f3b0*/  FMUL.FTZ R166, R167, UR40 ;  /* 0x00000028a7a67c20 */ /* 0x000fe20008410000 */
[----:B------:R-:W-:Y:S01]  /*f3c0*/  FMUL.FTZ R167, R170, UR40 ;  /* 0x00000028aaa77c20 */ /* 0x000fe20008410000 */
[----:B------:R-:W-:Y:S01]  /*f3d0*/  VIADD R170, R12, 0x38840 ;  /* 0x000388400caa7836 */ /* 0x000fe20000000000 */
[----:B------:R-:W1:Y:S08]  /*f3e0*/  MUFU.EX2 R196, R196 ;  /* 0x000000c400c47308 */ /* 0x000e700000000800 */
[----:B------:R-:W2:Y:S01]  /*f3f0*/  MUFU.TANH R163, R163 ;  /* 0x000000a300a37308 */ /* 0x000ea20000002400 */
[----:B0-----:R-:W-:Y:S01]  /*f400*/  FFMA.FTZ R3, R153, R3, R152 ;  /* 0x0000000399037223 */ /* 0x001fe20000010098 */
[-C--:B------:R-:W-:Y:S01]  /*f410*/  FMUL.FTZ R24, R24, R153.reuse ;  /* 0x0000009918187220 */ /* 0x080fe20000410000 */
[-C--:B------:R-:W-:Y:S01]  /*f420*/  FMUL.FTZ R25, R25, R153.reuse ;  /* 0x0000009919197220 */ /* 0x080fe20000410000 */
[-C--:B------:R-:W-:Y:S01]  /*f430*/  FMUL.FTZ R28, R28, R153.reuse ;  /* 0x000000991c1c7220 */ /* 0x080fe20000410000 */
[-C--:B------:R-:W-:Y:S01]  /*f440*/  FMUL.FTZ R29, R29, R153.reuse ;  /* 0x000000991d1d7220 */ /* 0x080fe20000410000 */
[-C--:B------:R-:W-:Y:S01]  /*f450*/  FMUL.FTZ R32, R32, R153.reuse ;  /* 0x0000009920207220 */ /* 0x080fe20000410000 */
[-C--:B------:R-:W-:Y:S01]  /*f460*/  FMUL.FTZ R33, R33, R153.reuse ;  /* 0x0000009921217220 */ /* 0x080fe20000410000 */
[----:B------:R-:W0:Y:S01]  /*f470*/  MUFU.TANH R166, R166 ;  /* 0x000000a600a67308 */ /* 0x000e220000002400 */
[C---:B-1----:R-:W-:Y:S01]  /*f480*/  FADD.FTZ R3, R196.reuse, R3 ;  /* 0x00000003c4037221 */ /* 0x042fe20000010000 */
[----:B------:R-:W-:Y:S01]  /*f490*/  F2FP.F16.F32.PACK_AB R152, R196, R152 ;  /* 0x00000098c498723e */ /* 0x000fe200000000ff */
[-C--:B------:R-:W-:Y:S01]  /*f4a0*/  FMUL.FTZ R36, R36, R153.reuse ;  /* 0x0000009924247220 */ /* 0x080fe20000410000 */
[----:B------:R-:W-:Y:S01]  /*f4b0*/  PRMT R196, R190, 0x654, R170 ;  /* 0x00000654bec47816 */ /* 0x000fe200000000aa */
[-C--:B------:R-:W-:Y:S01]  /*f4c0*/  FMUL.FTZ R37, R37, R153.reuse ;  /* 0x0000009925257220 */ /* 0x080fe20000410000 */
[-C--:B------:R-:W-:Y:S01]  /*f4d0*/  FMUL.FTZ R40, R40, R153.reuse ;  /* 0x0000009928287220 */ /* 0x080fe20000410000 */
[-C--:B------:R-:W-:Y:S01]  /*f4e0*/  FMUL.FTZ R41, R41, R153.reuse ;  /* 0x0000009929297220 */ /* 0x080fe20000410000 */
[----:B------:R1:W-:Y:S01]  /*f4f0*/  MUFU.TANH R170, R171 ;  /* 0x000000ab00aa7308 */ /* 0x0003e20000002400 */
[----:B------:R3:W-:Y:S01]  /*f500*/  SYNCS.ARRIVE.TRANS64.RED.A1T0 RZ, [R196+URZ], RZ ;  /* 0x000000ffc4ff79a7 */ /* 0x0007e2000810043f */
[----:B------:R-:W-:Y:S01]  /*f510*/  @!P2 STS [R14+0x38400], R153 ;  /* 0x038400990e00a388 */ /* 0x000fe20000000800 */
[-C--:B------:R-:W-:Y:S01]  /*f520*/  FMUL.FTZ R44, R44, R153.reuse ;  /* 0x000000992c2c7220 */ /* 0x080fe20000410000 */
[-C--:B------:R-:W-:Y:S01]  /*f530*/  FMUL.FTZ R45, R45, R153.reuse ;  /* 0x000000992d2d7220 */ /* 0x080fe20000410000 */
[-C--:B------:R-:W-:Y:S01]  /*f540*/  FMUL.FTZ R48, R48, R153.reuse ;  /* 0x0000009930307220 */ /* 0x080fe20000410000 */
[-C--:B------:R-:W-:Y:S01]  /*f550*/  FMUL.FTZ R49, R49, R153.reuse ;  /* 0x0000009931317220 */ /* 0x080fe20000410000 */
[----:B------:R-:W-:Y:S01]  /*f560*/  FMUL.FTZ R52, R52, R153 ;  /* 0x0000009934347220 */ /* 0x000fe20000410000 */
[----:B------:R-:W4:Y:S01]  /*f570*/  MUFU.TANH R167, R167 ;  /* 0x000000a700a77308 */ /* 0x000f220000002400 */
[----:B-1----:R-:W-:Y:S01]  /*f580*/  FMUL.FTZ R171, R174, UR40 ;  /* 0x00000028aeab7c20 */ /* 0x002fe20008410000 */
[----:B------:R-:W-:Y:S01]  /*f590*/  FMNMX.FTZ R174, R154, R13, !PT ;  /* 0x0000000d9aae7209 */ /* 0x000fe20007810000 */
[-C--:B------:R-:W-:Y:S01]  /*f5a0*/  FMUL.FTZ R53, R53, R153.reuse ;  /* 0x0000009935357220 */ /* 0x080fe20000410000 */
[-C--:B------:R-:W-:Y:S01]  /*f5b0*/  FMUL.FTZ R56, R56, R153.reuse ;  /* 0x0000009938387220 */ /* 0x080fe20000410000 */
[-C--:B------:R-:W-:Y:S01]  /*f5c0*/  FMUL.FTZ R57, R57, R153.reuse ;  /* 0x0000009939397220 */ /* 0x080fe20000410000 */
[----:B------:R-:W-:Y:S01]  /*f5d0*/  FMNMX.FTZ R174, R155, R174, !PT ;  /* 0x000000ae9bae7209 */ /* 0x000fe20007810000 */
[-C--:B------:R-:W-:Y:S01]  /*f5e0*/  FMUL.FTZ R60, R60, R153.reuse ;  /* 0x000000993c3c7220 */ /* 0x080fe20000410000 */
[----:B------:R-:W-:Y:S01]  /*f5f0*/  MUFU.TANH R171, R171 ;  /* 0x000000ab00ab7308 */ /* 0x000fe20000002400 */
[-C--:B------:R-:W-:Y:S01]  /*f600*/  FMUL.FTZ R61, R61, R153.reuse ;  /* 0x000000993d3d7220 */ /* 0x080fe20000410000 */
[----:B---3--:R-:W-:Y:S01]  /*f610*/  FMNMX.FTZ R196, R158, R174, !PT ;  /* 0x000000ae9ec47209 */ /* 0x008fe20007810000 */
[-C--:B------:R-:W-:Y:S01]  /*f620*/  FMUL.FTZ R64, R64, R153.reuse ;  /* 0x0000009940407220 */ /* 0x080fe20000410000 */
[-C--:B------:R-:W-:Y:S01]  /*f630*/  FMUL.FTZ R65, R65, R153.reuse ;  /* 0x0000009941417220 */ /* 0x080fe20000410000 */
[-C--:B------:R-:W-:Y:S01]  /*f640*/  FMUL.FTZ R68, R68, R153.reuse ;  /* 0x0000009944447220 */ /* 0x080fe20000410000 */
[----:B------:R-:W-:Y:S01]  /*f650*/  FMNMX.FTZ R196, R159, R196, !PT ;  /* 0x000000c49fc47209 */ /* 0x000fe20007810000 */
[-C--:B------:R-:W-:Y:S01]  /*f660*/  FMUL.FTZ R69, R69, R153.reuse ;  /* 0x0000009945457220 */ /* 0x080fe20000410000 */
[----:B------:R1:W-:Y:S01]  /*f670*/  MUFU.TANH R174, R175 ;  /* 0x000000af00ae7308 */ /* 0x0003e20000002400 */
[-C--:B------:R-:W-:Y:S01]  /*f680*/  FMUL.FTZ R72, R72, R153.reuse ;  /* 0x0000009948487220 */ /* 0x080fe20000410000 */
[----:B------:R-:W-:Y:S01]  /*f690*/  FMNMX.FTZ R196, R162, R196, !PT ;  /* 0x000000c4a2c47209 */ /* 0x000fe20007810000 */
[-C--:B------:R-:W-:Y:S01]  /*f6a0*/  FMUL.FTZ R73, R73, R153.reuse ;  /* 0x0000009949497220 */ /* 0x080fe20000410000 */
[-C--:B------:R-:W-:Y:S01]  /*f6b0*/  FMUL.FTZ R76, R76, R153.reuse ;  /* 0x000000994c4c7220 */ /* 0x080fe20000410000 */
[-C--:B------:R-:W-:Y:S01]  /*f6c0*/  FMUL.FTZ R77, R77, R153.reuse ;  /* 0x000000994d4d7220 */ /* 0x080fe20000410000 */
[----:B------:R-:W-:Y:S01]  /*f6d0*/  FMNMX.FTZ R196, R15, R196, !PT ;  /* 0x000000c40fc47209 */ /* 0x000fe20007810000 */
[-C--:B------:R-:W-:Y:S01]  /*f6e0*/  FMUL.FTZ R80, R80, R153.reuse ;  /* 0x0000009950507220 */ /* 0x080fe20000410000 */
[----:B------:R-:W3:Y:S01]  /*f6f0*/  MUFU.EX2 R156, R156 ;  /* 0x0000009c009c7308 */ /* 0x000ee20000000800 */
[----:B-1----:R-:W-:Y:S01]  /*f700*/  FMUL.FTZ R175, R178, UR40 ;  /* 0x00000028b2af7c20 */ /* 0x002fe20008410000 */
[----:B--2---:R-:W-:Y:S01]  /*f710*/  FMNMX.FTZ R196, R163, R196, !PT ;  /* 0x000000c4a3c47209 */ /* 0x004fe20007810000 */
[----:B------:R-:W-:Y:S01]  /*f720*/  FMUL.FTZ R178, R179, UR40 ;  /* 0x00000028b3b27c20 */ /* 0x000fe20008410000 */
[----:B------:R-:W-:Y:S01]  /*f730*/  FMUL.FTZ R179, R182, UR40 ;  /* 0x00000028b6b37c20 */ /* 0x000fe20008410000 */
[----:B------:R-:W-:Y:S01]  /*f740*/  FMUL.FTZ R182, R183, UR40 ;  /* 0x00000028b7b67c20 */ /* 0x000fe20008410000 */
[----:B0-----:R-:W-:Y:S01]  /*f750*/  FMNMX.FTZ R196, R166, R196, !PT ;  /* 0x000000c4a6c47209 */ /* 0x001fe20007810000 */
[-C--:B------:R-:W-:Y:S01]  /*f760*/  FMUL.FTZ R81, R81, R153.reuse ;  /* 0x0000009951517220 */ /* 0x080fe20000410000 */
[----:B------:R-:W0:Y:S01]  /*f770*/  MUFU.TANH R175, R175 ;  /* 0x000000af00af7308 */ /* 0x000e220000002400 */
[-C--:B------:R-:W-:Y:S01]  /*f780*/  FMUL.FTZ R84, R84, R153.reuse ;  /* 0x0000009954547220 */ /* 0x080fe20000410000 */
[----:B----4-:R-:W-:Y:S01]  /*f790*/  FMNMX.FTZ R196, R167, R196, !PT ;  /* 0x000000c4a7c47209 */ /* 0x010fe20007810000 */
[-C--:B------:R-:W-:Y:S01]  /*f7a0*/  FMUL.FTZ R85, R85, R153.reuse ;  /* 0x0000009955557220 */ /* 0x080fe20000410000 */
[-C--:B------:R-:W-:Y:S01]  /*f7b0*/  FMUL.FTZ R88, R88, R153.reuse ;  /* 0x0000009958587220 */ /* 0x080fe20000410000 */
[-C--:B------:R-:W-:Y:S01]  /*f7c0*/  FMUL.FTZ R89, R89, R153.reuse ;  /* 0x0000009959597220 */ /* 0x080fe20000410000 */
[----:B------:R-:W-:Y:S01]  /*f7d0*/  FMNMX.FTZ R196, R170, R196, !PT ;  /* 0x000000c4aac47209 */ /* 0x000fe20007810000 */
[-C--:B------:R-:W-:Y:S01]  /*f7e0*/  FMUL.FTZ R92, R92, R153.reuse ;  /* 0x000000995c5c7220 */ /* 0x080fe20000410000 */
[----:B------:R-:W1:Y:S01]  /*f7f0*/  MUFU.TANH R178, R178 ;  /* 0x000000b200b27308 */ /* 0x000e620000002400 */
[----:B---3--:R-:W-:Y:S01]  /*f800*/  FADD.FTZ R3, R156, R3 ;  /* 0x000000039c037221 */ /* 0x008fe20000010000 */
[----:B------:R-:W-:Y:S01]  /*f810*/  FMNMX.FTZ R196, R171, R196, !PT ;  /* 0x000000c4abc47209 */ /* 0x000fe20007810000 */
[-C--:B------:R-:W-:Y:S01]  /*f820*/  FMUL.FTZ R93, R93, R153.reuse ;  /* 0x000000995d5d7220 */ /* 0x080fe20000410000 */
[-C--:B------:R-:W-:Y:S01]  /*f830*/  FMUL.FTZ R96, R96, R153.reuse ;  /* 0x0000009960607220 */ /* 0x080fe20000410000 */
[-C--:B------:R-:W-:Y:S01]  /*f840*/  FMUL.FTZ R97, R97, R153.reuse ;  /* 0x0000009961617220 */ /* 0x080fe20000410000 */
[----:B------:R-:W-:Y:S01]  /*f850*/  FMNMX.FTZ R196, R174, R196, !PT ;  /* 0x000000c4aec47209 */ /* 0x000fe20007810000 */
[-C--:B------:R-:W-:Y:S01]  /*f860*/  FMUL.FTZ R100, R100, R153.reuse ;  /* 0x0000009964647220 */ /* 0x080fe20000410000 */
[----:B------:R-:W2:Y:S01]  /*f870*/  MUFU.TANH R179, R179 ;  /* 0x000000b300b37308 */ /* 0x000ea20000002400 */
[-C--:B------:R-:W-:Y:S01]  /*f880*/  FMUL.FTZ R101, R101, R153.reuse ;  /* 0x0000009965657220 */ /* 0x080fe20000410000 */
[----:B0-----:R-:W-:Y:S01]  /*f890*/  FMNMX.FTZ R196, R175, R196, !PT ;  /* 0x000000c4afc47209 */ /* 0x001fe20007810000 */
[-C--:B------:R-:W-:Y:S01]  /*f8a0*/  FMUL.FTZ R104, R104, R153.reuse ;  /* 0x0000009968687220 */ /* 0x080fe20000410000 */
[-C--:B------:R-:W-:Y:S01]  /*f8b0*/  FMUL.FTZ R105, R105, R153.reuse ;  /* 0x0000009969697220 */ /* 0x080fe20000410000 */
[-C--:B------:R-:W-:Y:S01]  /*f8c0*/  FMUL.FTZ R108, R108, R153.reuse ;  /* 0x000000996c6c7220 */ /* 0x080fe20000410000 */
[-C--:B------:R-:W-:Y:S01]  /*f8d0*/  FMUL.FTZ R109, R109, R153.reuse ;  /* 0x000000996d6d7220 */ /* 0x080fe20000410000 */
[-C--:B------:R-:W-:Y:S01]  /*f8e0*/  FMUL.FTZ R112, R112, R153.reuse ;  /* 0x0000009970707220 */ /* 0x080fe20000410000 */
[----:B------:R-:W0:Y:S01]  /*f8f0*/  MUFU.TANH R182, R182 ;  /* 0x000000b600b67308 */ /* 0x000e220000002400 */
[----:B-1----:R-:W-:Y:S01]  /*f900*/  FMNMX.FTZ R196, R178, R196, !PT ;  /* 0x000000c4b2c47209 */ /* 0x002fe20007810000 */
[-C--:B------:R-:W-:Y:S01]  /*f910*/  FMUL.FTZ R113, R113, R153.reuse ;  /* 0x0000009971717220 */ /* 0x080fe20000410000 */
[-C--:B------:R-:W-:Y:S01]  /*f920*/  FMUL.FTZ R116, R116, R153.reuse ;  /* 0x0000009974747220 */ /* 0x080fe20000410000 */
[-C--:B------:R-:W-:Y:S01]  /*f930*/  FMUL.FTZ R117, R117, R153.reuse ;  /* 0x0000009975757220 */ /* 0x080fe20000410000 */
[-C--:B------:R-:W-:Y:S01]  /*f940*/  FMUL.FTZ R120, R120, R153.reuse ;  /* 0x0000009978787220 */ /* 0x080fe20000410000 */
[-C--:B------:R-:W-:Y:S01]  /*f950*/  FMUL.FTZ R121, R121, R153.reuse ;  /* 0x0000009979797220 */ /* 0x080fe20000410000 */
[-C--:B------:R-:W-:Y:S01]  /*f960*/  FMUL.FTZ R124, R124, R153.reuse ;  /* 0x000000997c7c7220 */ /* 0x080fe20000410000 */
[----:B------:R-:W1:Y:S01]  /*f970*/  MUFU.EX2 R157, R157 ;  /* 0x0000009d009d7308 */ /* 0x000e620000000800 */
[----:B--2---:R-:W-:Y:S01]  /*f980*/  FMNMX.FTZ R196, R179, R196, !PT ;  /* 0x000000c4b3c47209 */ /* 0x004fe20007810000 */
[-C--:B------:R-:W-:Y:S01]  /*f990*/  FMUL.FTZ R125, R125, R153.reuse ;  /* 0x000000997d7d7220 */ /* 0x080fe20000410000 */
[-C--:B------:R-:W-:Y:S01]  /*f9a0*/  FMUL.FTZ R128, R128, R153.reuse ;  /* 0x0000009980807220 */ /* 0x080fe20000410000 */
[-C--:B------:R-:W-:Y:S01]  /*f9b0*/  FMUL.FTZ R129, R129, R153.reuse ;  /* 0x0000009981817220 */ /* 0x080fe20000410000 */
[-C--:B------:R-:W-:Y:S01]  /*f9c0*/  FMUL.FTZ R132, R132, R153.reuse ;  /* 0x0000009984847220 */ /* 0x080fe20000410000 */
[-C--:B------:R-:W-:Y:S01]  /*f9d0*/  FMUL.FTZ R133, R133, R153.reuse ;  /* 0x0000009985857220 */ /* 0x080fe20000410000 */
[-C--:B------:R-:W-:Y:S01]  /*f9e0*/  FMUL.FTZ R136, R136, R153.reuse ;  /* 0x0000009988887220 */ /* 0x080fe20000410000 */
[----:B------:R-:W2:Y:S01]  /*f9f0*/  MUFU.EX2 R160, R160 ;  /* 0x000000a000a07308 */ /* 0x000ea20000000800 */
[----:B0-----:R-:W-:Y:S01]  /*fa00*/  FMNMX.FTZ R196, R182, R196, !PT ;  /* 0x000000c4b6c47209 */ /* 0x001fe20007810000 */
[-C--:B------:R-:W-:Y:S01]  /*fa10*/  FMUL.FTZ R137, R137, R153.reuse ;  /* 0x0000009989897220 */ /* 0x080fe20000410000 */
[-C--:B------:R-:W-:Y:S01]  /*fa20*/  FMUL.FTZ R140, R140, R153.reuse ;  /* 0x000000998c8c7220 */ /* 0x080fe20000410000 */
[-C--:B------:R-:W-:Y:S01]  /*fa30*/  FMUL.FTZ R141, R141, R153.reuse ;  /* 0x000000998d8d7220 */ /* 0x080fe20000410000 */
[-C--:B------:R-:W-:Y:S01]  /*fa40*/  FMUL.FTZ R144, R144, R153.reuse ;  /* 0x0000009990907220 */ /* 0x080fe20000410000 */
[----:B------:R-:W0:Y:S01]  /*fa50*/  SHFL.BFLY PT, R183, R196, 0x2, 0x1f ;  /* 0x0c401f00c4b77f89 */ /* 0x000e2200000e0000 */
[-C--:B------:R-:W-:Y:S01]  /*fa60*/  FMUL.FTZ R145, R145, R153.reuse ;  /* 0x0000009991917220 */ /* 0x080fe20000410000 */
[----:B------:R-:W3:Y:S01]  /*fa70*/  MUFU.EX2 R161, R161 ;  /* 0x000000a100a17308 */ /* 0x000ee20000000800 */
[----:B-1----:R-:W-:Y:S01]  /*fa80*/  FADD.FTZ R3, R157, R3 ;  /* 0x000000039d037221 */ /* 0x002fe20000010000 */
[-C--:B------:R-:W-:Y:S01]  /*fa90*/  FMUL.FTZ R148, R148, R153.reuse ;  /* 0x0000009994947220 */ /* 0x080fe20000410000 */
[----:B------:R-:W-:-:S05]  /*faa0*/  FMUL.FTZ R149, R149, R153 ;  /* 0x0000009995957220 */ /* 0x000fca0000410000 */
[----:B------:R-:W1:Y:S01]  /*fab0*/  MUFU.EX2 R164, R164 ;  /* 0x000000a400a47308 */ /* 0x000e620000000800 */
[----:B--2---:R-:W-:-:S07]  /*fac0*/  FADD.FTZ R3, R160, R3 ;  /* 0x00000003a0037221 */ /* 0x004fce0000010000 */
[----:B------:R-:W2:Y:S01]  /*fad0*/  MUFU.EX2 R165, R165 ;  /* 0x000000a500a57308 */ /* 0x000ea20000000800 */
[----:B---3--:R-:W-:Y:S01]  /*fae0*/  FADD.FTZ R3, R161, R3 ;  /* 0x00000003a1037221 */ /* 0x008fe20000010000 */
[----:B0-----:R-:W-:-:S06]  /*faf0*/  FMNMX.FTZ R196, R196, R183, !PT ;  /* 0x000000b7c4c47209 */ /* 0x001fcc0007810000 */
[----:B------:R-:W0:Y:S01]  /*fb00*/  MUFU.EX2 R183, R168 ;  /* 0x000000a800b77308 */ /* 0x000e220000000800 */
[----:B-1----:R-:W-:Y:S01]  /*fb10*/  FADD.FTZ R3, R164, R3 ;  /* 0x00000003a4037221 */ /* 0x002fe20000010000 */
[----:B------:R-:W1:Y:S06]  /*fb20*/  SHFL.BFLY PT, R197, R196, 0x1, 0x1f ;  /* 0x0c201f00c4c57f89 */ /* 0x000e6c00000e0000 */
[----:B------:R-:W3:Y:S01]  /*fb30*/  MUFU.EX2 R169, R169 ;  /* 0x000000a900a97308 */ /* 0x000ee20000000800 */
[----:B--2---:R-:W-:-:S07]  /*fb40*/  FADD.FTZ R3, R165, R3 ;  /* 0x00000003a5037221 */ /* 0x004fce0000010000 */
[----:B------:R-:W2:Y:S01]  /*fb50*/  MUFU.EX2 R172, R172 ;  /* 0x000000ac00ac7308 */ /* 0x000ea20000000800 */
[----:B0-----:R-:W-:-:S07]  /*fb60*/  FADD.FTZ R3, R183, R3 ;  /* 0x00000003b7037221 */ /* 0x001fce0000010000 */
[----:B------:R-:W0:Y:S01]  /*fb70*/  MUFU.EX2 R173, R173 ;  /* 0x000000ad00ad7308 */ /* 0x000e220000000800 */
[----:B---3--:R-:W-:Y:S01]  /*fb80*/  FADD.FTZ R3, R169, R3 ;  /* 0x00000003a9037221 */ /* 0x008fe20000010000 */
[----:B-1----:R-:W-:-:S05]  /*fb90*/  FMNMX.FTZ R168, R196, R197, !PT ;  /* 0x000000c5c4a87209 */ /* 0x002fca0007810000 */
[----:B------:R-:W-:Y:S01]  /*fba0*/  FADD.FTZ R13, -R168, R13 ;  /* 0x0000000da80d7221 */ /* 0x000fe20000010100 */
[----:B------:R-:W1:Y:S01]  /*fbb0*/  MUFU.EX2 R176, R176 ;  /* 0x000000b000b07308 */ /* 0x000e620000000800 */
[----:B--2---:R-:W-:Y:S02]  /*fbc0*/  FADD.FTZ R3, R172, R3 ;  /* 0x00000003ac037221 */ /* 0x004fe40000010000 */
[----:B------:R-:W-:-:S05]  /*fbd0*/  FMUL.FTZ R13, R13, R20 ;  /* 0x000000140d0d7220 */ /* 0x000fca0000410000 */
[----:B------:R-:W2:Y:S01]  /*fbe0*/  MUFU.EX2 R177, R177 ;  /* 0x000000b100b17308 */ /* 0x000ea20000000800 */
[----:B0-----:R-:W-:-:S07]  /*fbf0*/  FADD.FTZ R3, R173, R3 ;  /* 0x00000003ad037221 */ /* 0x001fce0000010000 */
[----:B------:R-:W0:Y:S01]  /*fc00*/  MUFU.EX2 R13, R13 ;  /* 0x0000000d000d7308 */ /* 0x000e220000000800 */
[----:B-1----:R-:W-:-:S07]  /*fc10*/  FADD.FTZ R3, R176, R3 ;  /* 0x00000003b0037221 */ /* 0x002fce0000010000 */
[----:B------:R-:W1:Y:S01]  /*fc20*/  MUFU.EX2 R180, R180 ;  /* 0x000000b400b47308 */ /* 0x000e620000000800 */
[----:B--2---:R-:W-:Y:S01]  /*fc30*/  FADD.FTZ R3, R177, R3 ;  /* 0x00000003b1037221 */ /* 0x004fe20000010000 */
        /* <DEDUP_REMOVED lines=8> */
[----:B-1----:R-:W-:Y:S01]  /*fcc0*/  FADD.FTZ R3, R180, R3 ;  /* 0x00000003b4037221 */ /* 0x002fe20000010000 */
[-C--:B------:R-:W-:Y:S01]  /*fcd0*/  FMUL.FTZ R39, R39, R13.reuse ;  /* 0x0000000d27277220 */ /* 0x080fe20000410000 */
[-C--:B0-----:R-:W-:Y:S01]  /*fce0*/  FMUL.FTZ R14, R168, R20.reuse ;  /* 0x00000014a80e7220 */ /* 0x081fe20000410000 */
[-C--:B------:R-:W-:Y:S01]  /*fcf0*/  FMUL.FTZ R42, R42, R13.reuse ;  /* 0x0000000d2a2a7220 */ /* 0x080fe20000410000 */
[-C--:B------:R-:W-:Y:S01]  /*fd00*/  FMUL.FTZ R43, R43, R13.reuse ;  /* 0x0000000d2b2b7220 */ /* 0x080fe20000410000 */
[----:B------:R-:W-:Y:S01]  /*fd10*/  FMUL.FTZ R46, R46, R13 ;  /* 0x0000000d2e2e7220 */ /* 0x000fe20000410000 */
        /* <DEDUP_REMOVED lines=17> */
[----:B------:R-:W-:-:S02]  /*fe30*/  IMAD R14, R17, 0x1000, R213 ;  /* 0x00001000110e7824 */ /* 0x000fc400078e02d5 */
[-C--:B------:R-:W-:Y:S01]  /*fe40*/  FMUL.FTZ R47, R47, R13.reuse ;  /* 0x0000000d2f2f7220 */ /* 0x080fe20000410000 */
[-C--:B------:R-:W-:Y:S01]  /*fe50*/  FMUL.FTZ R50, R50, R13.reuse ;  /* 0x0000000d32327220 */ /* 0x080fe20000410000 */
[-C--:B------:R-:W-:Y:S01]  /*fe60*/  FMUL.FTZ R51, R51, R13.reuse ;  /* 0x0000000d33337220 */ /* 0x080fe20000410000 */
[----:B------:R1:W-:Y:S01]  /*fe70*/  MUFU.EX2 R181, R154 ;  /* 0x0000009a00b57308 */ /* 0x0003e20000000800 */
[----:B------:R-:W-:Y:S01]  /*fe80*/  R2UR UR6, R14 ;  /* 0x000000000e0672ca */ /* 0x000fe200000e0000 */
[-C--:B------:R-:W-:Y:S01]  /*fe90*/  FMUL.FTZ R54, R54, R13.reuse ;  /* 0x0000000d36367220 */ /* 0x080fe20000410000 */
[-C--:B------:R-:W-:Y:S01]  /*fea0*/  FMUL.FTZ R55, R55, R13.reuse ;  /* 0x0000000d37377220 */ /* 0x080fe20000410000 */
[-C--:B------:R-:W-:Y:S01]  /*feb0*/  FMUL.FTZ R58, R58, R13.reuse ;  /* 0x0000000d3a3a7220 */ /* 0x080fe20000410000 */
[-C--:B------:R-:W-:Y:S01]  /*fec0*/  FMUL.FTZ R59, R59, R13.reuse ;  /* 0x0000000d3b3b7220 */ /* 0x080fe20000410000 */
[-C--:B------:R-:W-:Y:S01]  /*fed0*/  FMUL.FTZ R62, R62, R13.reuse ;  /* 0x0000000d3e3e7220 */ /* 0x080fe20000410000 */
[-C--:B------:R-:W-:Y:S01]  /*fee0*/  FMUL.FTZ R63, R63, R13.reuse ;  /* 0x0000000d3f3f7220 */ /* 0x080fe20000410000 */
[----:B------:R-:W2:Y:S01]  /*fef0*/  MUFU.EX2 R163, R200 ;  /* 0x000000c800a37308 */ /* 0x000ea20000000800 */
[----:B-1----:R-:W-:Y:S01]  /*ff00*/  F2FP.F16.F32.PACK_AB R154, R157, R156 ;  /* 0x0000009c9d9a723e */ /* 0x002fe200000000ff */
[----:B0-----:R-:W-:Y:S01]  /*ff10*/  FADD.FTZ R3, R166, R3 ;  /* 0x00000003a6037221 */ /* 0x001fe20000010000 */
[----:B------:R-:W-:Y:S01]  /*ff20*/  F2FP.F16.F32.PACK_AB R156, R161, R160 ;  /* 0x000000a0a19c723e */ /* 0x000fe200000000ff */
[----:B------:R-:W-:Y:S01]  /*ff30*/  FMUL.FTZ R66, R66, R13 ;  /* 0x0000000d42427220 */ /* 0x000fe20000410000 */
[----:B------:R-:W-:Y:S01]  /*ff40*/  F2FP.F16.F32.PACK_AB R160, R169, R183 ;  /* 0x000000b7a9a0723e */ /* 0x000fe200000000ff */
[-C--:B------:R-:W-:Y:S01]  /*ff50*/  FMUL.FTZ R67, R67, R13.reuse ;  /* 0x0000000d43437220 */ /* 0x080fe20000410000 */
[----:B------:R-:W-:Y:S01]  /*ff60*/  F2FP.F16.F32.PACK_AB R166, R166, R180 ;  /* 0x000000b4a6a6723e */ /* 0x000fe200000000ff */
        /* <DEDUP_REMOVED lines=40> */
[----:B------:R-:W2:Y:S01]  /*101f0*/  MUFU.EX2 R179, R221 ;  /* 0x000000dd00b37308 */ /* 0x000ea20000000800 */
[----:B0-----:R-:W-:-:S02]  /*10200*/  IMAD.MOV.U32 R15, RZ, RZ, 0x40000040 ;  /* 0x40000040ff0f7424 */ /* 0x001fc400078e00ff */
[-C--:B------:R-:W-:Y:S01]  /*10210*/  FMUL.FTZ R135, R135, R13.reuse ;  /* 0x0000000d87877220 */ /* 0x080fe20000410000 */
[-C--:B------:R-:W-:Y:S01]  /*10220*/  FMUL.FTZ R138, R138, R13.reuse ;  /* 0x0000000d8a8a7220 */ /* 0x080fe20000410000 */
[-C--:B------:R-:W-:Y:S01]  /*10230*/  FMUL.FTZ R139, R139, R13.reuse ;  /* 0x0000000d8b8b7220 */ /* 0x080fe20000410000 */
[-C--:B------:R-:W-:Y:S01]  /*10240*/  FMUL.FTZ R142, R142, R13.reuse ;  /* 0x0000000d8e8e7220 */ /* 0x080fe20000410000 */
[----:B------:R-:W-:Y:S01]  /*10250*/  R2UR UR7, R15 ;  /* 0x000000000f0772ca */ /* 0x000fe200000e0000 */
[----:B------:R-:W-:Y:S01]  /*10260*/  FMUL.FTZ R143, R143, R13 ;  /* 0x0000000d8f8f7220 */ /* 0x000fe20000410000 */
[----:B------:R0:W-:Y:S01]  /*10270*/  MUFU.EX2 R199, R162 ;  /* 0x000000a200c77308 */ /* 0x0001e20000000800 */
[----:B-1----:R-:W-:Y:S01]  /*10280*/  F2FP.F16.F32.PACK_AB R157, R178, R175 ;  /* 0x000000afb29d723e */ /* 0x002fe200000000ff */
[-C--:B------:R-:W-:Y:S01]  /*10290*/  FMUL.FTZ R146, R146, R13.reuse ;  /* 0x0000000d92927220 */ /* 0x080fe20000410000 */
[-C--:B------:R-:W-:Y:S01]  /*102a0*/  FMUL.FTZ R147, R147, R13.reuse ;  /* 0x0000000d93937220 */ /* 0x080fe20000410000 */
[-C--:B------:R-:W-:Y:S01]  /*102b0*/  FMUL.FTZ R150, R150, R13.reuse ;  /* 0x0000000d96967220 */ /* 0x080fe20000410000 */
[----:B------:R-:W-:Y:S01]  /*102c0*/  FMUL.FTZ R151, R151, R13 ;  /* 0x0000000d97977220 */ /* 0x000fe20000410000 */
[----:B------:R-:W-:-:S02]  /*102d0*/  IMAD.MOV.U32 R15, RZ, RZ, 0x40000040 ;  /* 0x40000040ff0f7424 */ /* 0x000fc400078e00ff */
[----:B------:R-:W-:Y:S01]  /*102e0*/  FADD.FTZ R10, R170, R10 ;  /* 0x0000000aaa0a7221 */ /* 0x000fe20000010000 */
[----:B------:R1:W-:Y:S01]  /*102f0*/  MUFU.EX2 R182, R158 ;  /* 0x0000009e00b67308 */ /* 0x0003e20000000800 */
[----:B0-----:R-:W-:Y:S02]  /*10300*/  F2FP.F16.F32.PACK_AB R162, R173, R172 ;  /* 0x000000acada2723e */ /* 0x001fe400000000ff */
[----:B------:R-:W-:-:S04]  /*10310*/  FADD.FTZ R10, R171, R10 ;  /* 0x0000000aab0a7221 */ /* 0x000fc80000010000 */
[----:B------:R-:W-:Y:S01]  /*10320*/  FADD.FTZ R10, R174, R10 ;  /* 0x0000000aae0a7221 */ /* 0x000fe20000010000 */
[----:B------:R-:W0:Y:S01]  /*10330*/  MUFU.EX2 R196, R196 ;  /* 0x000000c400c47308 */ /* 0x000e220000000800 */
[----:B-1----:R-:W-:Y:S02]  /*10340*/  F2FP.F16.F32.PACK_AB R158, R165, R164 ;  /* 0x000000a4a59e723e */ /* 0x002fe400000000ff */
[----:B------:R-:W-:Y:S01]  /*10350*/  F2FP.F16.F32.PACK_AB R164, R177, R176 ;  /* 0x000000b0b1a4723e */ /* 0x000fe200000000ff */
[----:B------:R-:W-:-:S04]  /*10360*/  FADD.FTZ R10, R175, R10 ;  /* 0x0000000aaf0a7221 */ /* 0x000fc80000010000 */
[----:B------:R-:W1:Y:S01]  /*10370*/  MUFU.EX2 R197, R197 ;  /* 0x000000c500c57308 */ /* 0x000e620000000800 */
[----:B------:R-:W-:-:S04]  /*10380*/  FADD.FTZ R10, R178, R10 ;  /* 0x0000000ab20a7221 */ /* 0x000fc80000010000 */
[----:B--2---:R-:W-:-:S03]  /*10390*/  FADD.FTZ R10, R179, R10 ;  /* 0x0000000ab30a7221 */ /* 0x004fc60000010000 */
[----:B------:R-:W2:Y:S01]  /*103a0*/  MUFU.EX2 R169, R167 ;  /* 0x000000a700a97308 */ /* 0x000ea20000000800 */
[----:B0-----:R-:W-:Y:S01]  /*103b0*/  F2FP.F16.F32.PACK_AB R161, R196, R182 ;  /* 0x000000b6c4a1723e */ /* 0x001fe200000000ff */
[----:B------:R-:W-:-:S04]  /*103c0*/  FADD.FTZ R10, R181, R10 ;  /* 0x0000000ab50a7221 */ /* 0x000fc80000010000 */
[----:B------:R-:W-:Y:S02]  /*103d0*/  FADD.FTZ R10, R182, R10 ;  /* 0x0000000ab60a7221 */ /* 0x000fe40000010000 */
[----:B------:R-:W0:Y:S01]  /*103e0*/  MUFU.EX2 R198, R198 ;  /* 0x000000c600c67308 */ /* 0x000e220000000800 */
[----:B-1----:R-:W-:Y:S01]  /*103f0*/  F2FP.F16.F32.PACK_AB R163, R199, R197 ;  /* 0x000000c5c7a3723e */ /* 0x002fe200000000ff */
[----:B------:R-:W-:-:S04]  /*10400*/  FADD.FTZ R10, R196, R10 ;  /* 0x0000000ac40a7221 */ /* 0x000fc80000010000 */
[----:B------:R-:W-:Y:S02]  /*10410*/  FADD.FTZ R10, R197, R10 ;  /* 0x0000000ac50a7221 */ /* 0x000fe40000010000 */
[----:B------:R1:W3:Y:S02]  /*10420*/  MUFU.EX2 R172, R155 ;  /* 0x0000009b00ac7308 */ /* 0x0002e40000000800 */
[----:B------:R-:W-:-:S04]  /*10430*/  FADD.FTZ R10, R199, R10 ;  /* 0x0000000ac70a7221 */ /* 0x000fc80000010000 */
[----:B--2---:R-:W-:Y:S02]  /*10440*/  FADD.FTZ R10, R169, R10 ;  /* 0x0000000aa90a7221 */ /* 0x004fe40000010000 */
[----:B------:R2:W4:Y:S01]  /*10450*/  MUFU.EX2 R173, R159 ;  /* 0x0000009f00ad7308 */ /* 0x0005220000000800 */
[----:B-1----:R-:W-:Y:S01]  /*10460*/  F2FP.F16.F32.PACK_AB R155, R174, R171 ;  /* 0x000000abae9b723e */ /* 0x002fe200000000ff */
[----:B------:R-:W-:Y:S01]  /*10470*/  BAR.SYNC.DEFER_BLOCKING 0xf, 0x100 ;  /* 0x03c4000000007b1d */ /* 0x000fe20000010000 */
[C---:B0-----:R-:W-:Y:S01]  /*10480*/  F2FP.F16.F32.PACK_AB R165, R198.reuse, R169 ;  /* 0x000000a9c6a5723e */ /* 0x041fe200000000ff */
[----:B------:R-:W-:Y:S01]  /*10490*/  FADD.FTZ R10, R198, R10 ;  /* 0x0000000ac60a7221 */ /* 0x000fe20000010000 */
[----:B--2---:R-:W-:-:S03]  /*104a0*/  F2FP.F16.F32.PACK_AB R159, R181, R179 ;  /* 0x000000b3b59f723e */ /* 0x004fc600000000ff */
[----:B---3--:R-:W-:Y:S01]  /*104b0*/  FADD.FTZ R10, R172, R10 ;  /* 0x0000000aac0a7221 */ /* 0x008fe20000010000 */
[----:B----4-:R-:W-:-:S03]  /*104c0*/  F2FP.F16.F32.PACK_AB R167, R173, R172 ;  /* 0x000000acada7723e */ /* 0x010fc600000000ff */
[----:B------:R-:W-:Y:S01]  /*104d0*/  FADD.FTZ R10, R173, R10 ;  /* 0x0000000aad0a7221 */ /* 0x000fe20000010000 */
[----:B------:R0:W-:Y:S04]  /*104e0*/  STSM.16.M88.4 [R225+0x36400], R152 ;  /* 0x03640098e1007844 */ /* 0x0001e80000000200 */
[----:B------:R1:W-:Y:S04]  /*104f0*/  STSM.16.M88.4 [R226], R156 ;  /* 0x0000009ce2007844 */ /* 0x0003e80000000200 */
[----:B------:R1:W-:Y:S04]  /*10500*/  STSM.16.M88.4 [R228], R160 ;  /* 0x000000a0e4007844 */ /* 0x0003e80000000200 */
[----:B------:R1:W-:Y:S01]  /*10510*/  STSM.16.M88.4 [R227], R164 ;  /* 0x000000a4e3007844 */ /* 0x0003e20000000200 */
[----:B------:R-:W-:-:S06]  /*10520*/  WARPGROUP.ARRIVE ;  /* 0x00000000000079c5 */ /* 0x000fcc0000000000 */
[----:B------:R-:W-:Y:S03]  /*10530*/  HGMMA.64x256x16.F32 R24, R152, gdesc[UR4].tnspB, R24, gsb0 ;  /* 0x43e0000498187df0 */ /* 0x000fe60008000818 */
[----:B------:R-:W-:Y:S02]  /*10540*/  WARPGROUP.DEPBAR.LE gsb0, 0x0 ;  /* 0x00008000000079c5 */ /* 0x000fe40000010000 */
[----:B0-----:R-:W-:Y:S01]  /*10550*/  VIADD R152, R14, 0x80 ;  /* 0x000000800e987836 */ /* 0x001fe20000000000 */
[----:B------:R-:W-:Y:S01]  /*10560*/  WARPGROUP.ARRIVE ;  /* 0x00000000000079c5 */ /* 0x000fe20000000000 */
[----:B------:R-:W-:-:S03]  /*10570*/  IMAD.MOV.U32 R153, RZ, RZ, 0x40000040 ;  /* 0x40000040ff997424 */ /* 0x000fc600078e00ff */
[----:B------:R-:W-:Y:S01]  /*10580*/  R2UR UR6, R152 ;  /* 0x00000000980672ca */ /* 0x000fe200000e0000 */
[C---:B------:R-:W-:Y:S01]  /*10590*/  VIADD R152, R14.reuse, 0x100 ;  /* 0x000001000e987836 */ /* 0x040fe20000000000 */
[----:B------:R-:W-:Y:S01]  /*105a0*/  R2UR UR7, R153 ;  /* 0x00000000990772ca */ /* 0x000fe200000e0000 */
[----:B------:R-:W-:Y:S02]  /*105b0*/  IMAD.MOV.U32 R153, RZ, RZ, 0x40000040 ;  /* 0x40000040ff997424 */ /* 0x000fe400078e00ff */
[----:B------:R-:W-:-:S13]  /*105c0*/  VIADD R14, R14, 0x180 ;  /* 0x000001800e0e7836 */ /* 0x000fda0000000000 */
        /* <DEDUP_REMOVED lines=24> */
.L_x_1363:
[----:B------:R-:W-:Y:S02]  /*10750*/  VIADD R12, R12, 0x38860 ;  /* 0x000388600c0c7836 */ /* 0x000fe40000000000 */
[----:B------:R-:W-:Y:S02]  /*10760*/  IMAD.MOV.U32 R13, RZ, RZ, R168 ;  /* 0x000000ffff0d7224 */ /* 0x000fe400078e00a8 */
[----:B------:R-:W-:Y:S01]  /*10770*/  IMAD.MOV.U32 R15, RZ, RZ, R21 ;  /* 0x000000ffff0f7224 */ /* 0x000fe200078e0015 */
[----:B------:R-:W-:Y:S01]  /*10780*/  PRMT R12, R190, 0x654, R12 ;  /* 0x00000654be0c7816 */ /* 0x000fe2000000000c */
[----:B------:R-:W-:-:S03]  /*10790*/  IMAD.MOV.U32 R14, RZ, RZ, R17 ;  /* 0x000000ffff0e7224 */ /* 0x000fc600078e0011 */
[----:B------:R0:W-:Y:S01]  /*107a0*/  SYNCS.ARRIVE.TRANS64.RED.A1T0 RZ, [R12+URZ], RZ ;  /* 0x000000ff0cff79a7 */ /* 0x0001e2000810043f */
[----:B------:R-:W-:Y:S05]  /*107b0*/  @P1 BRA `(.L_x_1364) ;  /* 0xffffffc800401947 */ /* 0x000fea000383ffff */
.L_x_1351:
[----:B------:R-:W-:Y:S05]  /*107c0*/  BSYNC B0 ;  /* 0x0000000000007941 */ /* 0x000fea0003800000 */
.L_x_1350:
[----:B0-----:R-:W2:Y:S01]  /*107d0*/  LDL.LU R12, [R1+0x4c] ;  /* 0x00004c00010c7983 */ /* 0x001ea20000300800 */
        /* <DEDUP_REMOVED lines=12> */
[----:B------:R-:W1:Y:S01]  /*108a0*/  @P0 MUFU.LG2 R0, R0 ;  /* 0x0000000000000308 */ /* 0x000e620000000c00 */
        /* <DEDUP_REMOVED lines=8> */
[----:B-1----:R-:W-:Y:S01]  /*10930*/  @P0 FMUL.FTZ R0, R0, 0.69314718246459960938 ;  /* 0x3f31721800000820 */ /* 0x002fe20000410000 */
        /* <DEDUP_REMOVED lines=92> */
[----:B------:R-:W-:-:S02]  /*10f00*/  @!P0 IMAD R4, R17, 0x40, R195 ;  /* 0x0000004011048824 */ /* 0x000fc400078e02c3 */
[-C--:B------:R-:W-:Y:S01]  /*10f10*/  FMUL.FTZ R71, R71, R0.reuse ;  /* 0x0000000047477220 */ /* 0x080fe20000410000 */
[----:B------:R-:W-:Y:S02]  /*10f20*/  VIADD R17, R17, 0x1 ;  /* 0x0000000111117836 */ /* 0x000fe40000000000 */
[-C--:B------:R-:W-:Y:S01]  /*10f30*/  FMUL.FTZ R74, R74, R0.reuse ;  /* 0x000000004a4a7220 */ /* 0x080fe20000410000 */
[----:B------:R-:W-:Y:S02]  /*10f40*/  @!P0 IMAD R4, R4, 0x4, R2 ;  /* 0x0000000404048824 */ /* 0x000fe400078e0202 */
[-C--:B------:R-:W-:Y:S01]  /*10f50*/  FMUL.FTZ R75, R75, R0.reuse ;  /* 0x000000004b4b7220 */ /* 0x080fe20000410000 */
[-C--:B------:R-:W-:Y:S01]  /*10f60*/  FMUL.FTZ R78, R78, R0.reuse ;  /* 0x000000004e4e7220 */ /* 0x080fe20000410000 */
[----:B------:R-:W-:Y:S01]  /*10f70*/  ISETP.NE.AND P1, PT, R17, 0x2, PT ;  /* 0x000000021100780c */ /* 0x000fe20003f25270 */
        /* <DEDUP_REMOVED lines=40> */
[----:B------:R-:W-:Y:S06]  /*11200*/  BAR.ARV 0xe, 0x100 ;  /* 0x0384000000007b1d */ /* 0x000fec0000002000 */
[----:B------:R-:W-:-:S02]  /*11210*/  PLOP3.LUT P0, PT, PT, PT, PT, 0x8, 0x0 ;  /* 0x000000000000781c */ /* 0x000fc40003f0e170 */
[----:B------:R-:W-:Y:S02]  /*11220*/  LOP3.LUT R186, R186, R0, RZ, 0x3c, !PT ;  /* 0x00000000baba7212 */ /* 0x000fe400078e3cff */
[----:B------:R-:W-:Y:S01]  /*11230*/  SEL R17, R17, RZ, P1 ;  /* 0x000000ff11117207 */ /* 0x000fe20000800000 */
[----:B--2---:R-:W-:-:S05]  /*11240*/  VIADD R12, R12, 0x1 ;  /* 0x000000010c0c7836 */ /* 0x004fca0000000000 */
[----:B------:R2:W-:Y:S03]  /*11250*/  STL [R1+0x4c], R12 ;  /* 0x00004c0c01007387 */ /* 0x0005e60000100800 */
.L_x_1300:
[----:B------:R-:W-:Y:S05]  /*11260*/  BSYNC B7 ;  /* 0x0000000000077941 */ /* 0x000fea0003800000 */
.L_x_1296:
[----:B------:R-:W3:Y:S08]  /*11270*/  S2UR UR4, SR_CgaCtaId ;  /* 0x00000000000479c3 */ /* 0x000ef00000008800 */
[----:B------:R-:W-:Y:S01]  /*11280*/  BAR.SYNC.DEFER_BLOCKING 0x5, 0x180 ;  /* 0x0146000000007b1d */ /* 0x000fe20000010000 */
[----:B------:R-:W-:-:S05]  /*11290*/  MOV R2, 0x400 ;  /* 0x0000040000027802 */ /* 0x000fca0000000f00 */
[----:B------:R-:W-:Y:S01]  /*112a0*/  BSSY B0, `(.L_x_1365) ;  /* 0x00004f7000007945 */ /* 0x000fe20003800000 */
[----:B---3--:R-:W-:-:S05]  /*112b0*/  IMAD.U32 R190, RZ, RZ, UR4 ;  /* 0x00000004ffbe7e24 */ /* 0x008fca000f8e00ff */
[----:B------:R-:W-:-:S05]  /*112c0*/  LEA R2, R190, R2, 0x18 ;  /* 0x00000002be027211 */ /* 0x000fca00078ec0ff */
[----:B-----5:R3:W4:Y:S01]  /*112d0*/  LDS.128 R84, [R2+0x388d0] ;  /* 0x0388d00002547984 */ /* 0x0207220000000c00 */
[----:B------:R-:W-:Y:S06]  /*112e0*/  BAR.ARV 0x4, 0x180 ;  /* 0x0106000000007b1d */ /* 0x000fec0000002000 */
[----:B------:R-:W-:Y:S05]  /*112f0*/  @P0 BRA `(.L_x_1366) ;  /* 0x0000003c00b00947 */ /* 0x000fea0003800000 */
[----:B------:R-:W3:Y:S01]  /*11300*/  LDL R3, [R1+0x6c] ;  /* 0x00006c0001037983 */ /* 0x000ee20000100800 */
[----:B------:R-:W4:Y:S01]  /*11310*/  S2R R0, SR_SWINHI ;  /* 0x0000000000007919 */ /* 0x000f220000002f00 */
[----:B------:R-:W-:Y:S01]  /*11320*/  F2FP.F16.F32.PACK_AB R10, R29, R28 ;  /* 0x0000001c1d0a723e */ /* 0x000fe200000000ff */
[----:B------:R-:W-:Y:S01]  /*11330*/  ULDC.64 UR6, c[0x0][0xd00] ;  /* 0x0003400000067ab9 */ /* 0x000fe20000000a00 */
[----:B------:R-:W-:Y:S01]  /*11340*/  F2FP.F16.F32.PACK_AB R11, R31, R30 ;  /* 0x0000001e1f0b723e */ /* 0x000fe200000000ff */
[----:B------:R-:W3:Y:S01]  /*11350*/  LDL.LU R156, [R1+0x3c] ;  /* 0x00003c00019c7983 */ /* 0x000ee20000300800 */
[----:B012---:R-:W-:Y:S01]  /*11360*/  F2FP.F16.F32.PACK_AB R12, R33, R32 ;  /* 0x00000020210c723e */ /* 0x007fe200000000ff */
[----:B------:R-:W-:Y:S01]  /*11370*/  ULDC.64 UR4, c[0x0][0xd08] ;  /* 0x0003420000047ab9 */ /* 0x000fe20000000a00 */
[----:B------:R-:W-:Y:S01]  /*11380*/  F2FP.F16.F32.PACK_AB R13, R35, R34 ;  /* 0x00000022230d723e */ /* 0x000fe200000000ff */
[----:B----4-:R-:W2:Y:S01]  /*11390*/  LDL.LU R84, [R1+0x40] ;  /* 0x0000400001547983 */ /* 0x010ea20000300800 */
[----:B------:R-:W-:-:S02]  /*113a0*/  MOV R152, R2 ;  /* 0x0000000200987202 */ /* 0x000fc40000000f00 */
[----:B------:R-:W-:Y:S02]  /*113b0*/  MOV R153, R0 ;  /* 0x0000000000997202 */ /* 0x000fe40000000f00 */
[----:B------:R-:W-:Y:S02]  /*113c0*/  F2FP.F16.F32.PACK_AB R14, R37, R36 ;  /* 0x00000024250e723e */ /* 0x000fe400000000ff */
[----:B------:R-:W-:Y:S01]  /*113d0*/  F2FP.F16.F32.PACK_AB R15, R39, R38 ;  /* 0x00000026270f723e */ /* 0x000fe200000000ff */
[----:B------:R-:W-:Y:S01]  /*113e0*/  BAR.SYNC.DEFER_BLOCKING 0x1, 0x100 ;  /* 0x0044000000007b1d */ /* 0x000fe20000010000 */
[----:B---3--:R-:W-:-:S03]  /*113f0*/  IMAD.WIDE R20, R3, 0x2, R152 ;  /* 0x0000000203147825 */ /* 0x008fc600078e0298 */
        /* <DEDUP_REMOVED lines=164> */
[----:B------:R-:W-:Y:S02]  /*11e40*/  IADD3 R10, P0, R156, UR6, RZ ;  /* 0x000000069c0a7c10 */ /* 0x000fe4000ff1e0ff */
[----:B------:R-:W-:Y:S02]  /*11e50*/  MOV R20, R20 ;  /* 0x0000001400147202 */ /* 0x000fe40000000f00 */
[----:B------:R-:W-:Y:S02]  /*11e60*/  F2FP.F16.F32.PACK_AB R13, R147, R146 ;  /* 0x00000092930d723e */ /* 0x000fe400000000ff */
[----:B------:R-:W-:Y:S02]  /*11e70*/  F2FP.F16.F32.PACK_AB R14, R149, R148 ;  /* 0x00000094950e723e */ /* 0x000fe400000000ff */
[----:B------:R-:W-:-:S02]  /*11e80*/  F2FP.F16.F32.PACK_AB R15, R151, R150 ;  /* 0x00000096970f723e */ /* 0x000fc400000000ff */
[----:B--2---:R-:W-:Y:S02]  /*11e90*/  IADD3.X R11, R84, UR7, RZ, P0, !PT ;  /* 0x00000007540b7c10 */ /* 0x004fe400087fe4ff */
        /* <DEDUP_REMOVED lines=9> */
[----:B------:R-:W-:Y:S01]  /*11f30*/  IMAD.U32 R3, RZ, RZ, UR4 ;  /* 0x00000004ff037e24 */ /* 0x000fe2000f8e00ff */
[----:B------:R-:W-:Y:S02]  /*11f40*/  @P0 IADD3.X R13, R84, UR5, RZ, P2, !PT ;  /* 0x00000005540d0c10 */ /* 0x000fe400097fe4ff */
[----:B------:R0:W5:Y:S04]  /*11f50*/  @P1 LDG.E R8, desc[UR42][R10.64] ;  /* 0x0000002a0a081981 */ /* 0x000168000c1e1900 */
[----:B------:R0:W5:Y:S01]  /*11f60*/  @P0 LDG.E R3, desc[UR42][R12.64] ;  /* 0x0000002a0c030981 */ /* 0x000162000c1e1900 */
[----:B------:R-:W-:Y:S05]  /*11f70*/  @P0 BRA `(.L_x_1367) ;  /* 0x0000000000100947 */ /* 0x000fea0003800000 */
[----:B------:R-:W-:Y:S05]  /*11f80*/  @!P1 BRA `(.L_x_1367) ;  /* 0x00000000000c9947 */ /* 0x000fea0003800000 */
[----:B-----5:R-:W2:Y:S04]  /*11f90*/  LDG.E R3, desc[UR42][R10.64] ;  /* 0x0000002a0a037981 */ /* 0x020ea8000c1e1900 */
[----:B0-----:R-:W2:Y:S02]  /*11fa0*/  LDG.E R10, desc[UR42][R10.64+0x4] ;  /* 0x0000042a0a0a7981 */ /* 0x001ea4000c1e1900 */
[----:B--2---:R-:W-:-:S07]  /*11fb0*/  IMAD.IADD R3, R10, 0x1, -R3 ;  /* 0x000000010a037824 */ /* 0x004fce00078e0a03 */
.L_x_1367:
        /* <DEDUP_REMOVED lines=11> */
[----:B------:R-:W2:Y:S01]  /*12070*/  LDL.LU R15, [R1+0x50] ;  /* 0x00005000010f7983 */ /* 0x000ea20000300800 */
[----:B------:R-:W-:Y:S01]  /*12080*/  IMAD.MOV.U32 R20, RZ, RZ, 0xab8 ;  /* 0x00000ab8ff147424 */ /* 0x000fe200078e00ff */
[----:B------:R-:W-:Y:S01]  /*12090*/  ISETP.GT.AND P1, PT, R0, 0x1, PT ;  /* 0x000000010000780c */ /* 0x000fe20003f24270 */
[----:B------:R-:W1:Y:S01]  /*120a0*/  LDC R157, c[0x0][0xce8] ;  /* 0x00033a00ff9d7b82 */ /* 0x000e620000000800 */
[----:B------:R-:W3:Y:S04]  /*120b0*/  LDL R162, [R1+0x60] ;  /* 0x0000600001a27983 */ /* 0x000ee80000100800 */
[----:B------:R-:W4:Y:S01]  /*120c0*/  LDL R156, [R1+0x48] ;  /* 0x00004800019c7983 */ /* 0x000f220000100800 */
[----:B------:R-:W-:Y:S02]  /*120d0*/  SEL R20, R20, 0xa78, P1 ;  /* 0x00000a7814147807 */ /* 0x000fe40000800000 */
[----:B------:R-:W-:Y:S01]  /*120e0*/  ISETP.NE.U32.AND P0, PT, RZ, UR6, PT ;  /* 0x00000006ff007c0c */ /* 0x000fe2000bf05070 */
[----:B------:R-:W5:Y:S01]  /*120f0*/  LDL R161, [R1+0x68] ;  /* 0x0000680001a17983 */ /* 0x000f620000100800 */
[----:B0-----:R-:W0:Y:S02]  /*12100*/  LDC.64 R12, c[0x0][R20+0x220] ;  /* 0x00008800140c7b82 */ /* 0x001e240000000a00 */
[----:B------:R-:W-:Y:S01]  /*12110*/  ISETP.NE.AND.EX P0, PT, RZ, UR7, PT, P0 ;  /* 0x00000007ff007c0c */ /* 0x000fe2000bf05300 */
[----:B------:R-:W5:Y:S03]  /*12120*/  LDL R160, [R1+0x58] ;  /* 0x0000580001a07983 */ /* 0x000f660000100800 */
[----:B------:R-:W-:-:S02]  /*12130*/  SEL R14, R159, RZ, !P0 ;  /* 0x000000ff9f0e7207 */ /* 0x000fc40004000000 */
[----:B------:R-:W2:Y:S01]  /*12140*/  LDC.64 R10, c[0x0][R20+0x218] ;  /* 0x00008600140a7b82 */ /* 0x000ea20000000a00 */
[----:B-1----:R-:W-:Y:S02]  /*12150*/  ISETP.NE.AND P2, PT, R157, 0x1, PT ;  /* 0x000000019d00780c */ /* 0x002fe40003f45270 */
[----:B0-----:R-:W-:Y:S01]  /*12160*/  IMAD R13, R13, R14, RZ ;  /* 0x0000000e0d0d7224 */ /* 0x001fe200078e02ff */
[----:B--2---:R-:W-:-:S05]  /*12170*/  SEL R21, R15, RZ, !P0 ;  /* 0x000000ff0f157207 */ /* 0x004fca0004000000 */
[C---:B------:R-:W-:Y:S02]  /*12180*/  IMAD R21, R12.reuse, R21, R13 ;  /* 0x000000150c157224 */ /* 0x040fe400078e020d */
[----:B------:R-:W-:-:S04]  /*12190*/  IMAD.WIDE.U32 R12, R12, R14, RZ ;  /* 0x0000000e0c0c7225 */ /* 0x000fc800078e00ff */
[----:B------:R-:W-:-:S03]  /*121a0*/  IMAD.WIDE.U32 R14, R10, R184, RZ ;  /* 0x000000b80a0e7225 */ /* 0x000fc600078e00ff */
[----:B------:R-:W-:Y:S02]  /*121b0*/  IADD3 R84, P0, P3, R12, R14, R8 ;  /* 0x0000000e0c547210 */ /* 0x000fe40007b1e008 */
[----:B------:R-:W0:Y:S01]  /*121c0*/  @P2 LDC R12, c[0x0][0xcec] ;  /* 0x00033b00ff0c2b82 */ /* 0x000e220000000800 */
[----:B------:R-:W-:-:S07]  /*121d0*/  IMAD R10, R11, R184, RZ ;  /* 0x000000b80b0a7224 */ /* 0x000fce00078e02ff */
[----:B------:R-:W1:Y:S01]  /*121e0*/  @P2 LDC R11, c[0x0][0xcf0] ;  /* 0x00033c00ff0b2b82 */ /* 0x000e620000000800 */
[----:B---3--:R-:W-:Y:S02]  /*121f0*/  IMAD R14, R158, 0x40, R162 ;  /* 0x000000409e0e7824 */ /* 0x008fe400078e02a2 */
[----:B------:R-:W-:Y:S02]  /*12200*/  IMAD.IADD R21, R13, 0x1, R21 ;  /* 0x000000010d157824 */ /* 0x000fe400078e0215 */
[----:B------:R-:W-:Y:S02]  /*12210*/  IMAD.IADD R13, R15, 0x1, R10 ;  /* 0x000000010f0d7824 */ /* 0x000fe400078e020a */
        /* <DEDUP_REMOVED lines=38> */
.L_x_1368:
[----:B------:R-:W-:Y:S02]  /*12480*/  ISETP.GT.AND P1, PT, R0, 0x1, PT ;  /* 0x000000010000780c */ /* 0x000fe40003f24270 */
[----:B------:R-:W-:-:S04]  /*12490*/  ISETP.NE.U32.AND P0, PT, RZ, UR6, PT ;  /* 0x00000006ff007c0c */ /* 0x000fc8000bf05070 */
[----:B------:R-:W-:-:S04]  /*124a0*/  ISETP.NE.AND.EX P0, PT, RZ, UR7, PT, P0 ;  /* 0x00000007ff007c0c */ /* 0x000fc8000bf05300 */
[----:B------:R-:W-:-:S03]  /*124b0*/  SEL R0, R159, RZ, !P0 ;  /* 0x000000ff9f007207 */ /* 0x000fc60004000000 */
[----:B------:R-:W-:Y:S06]  /*124c0*/  @P1 BRA `(.L_x_1369) ;  /* 0x0000001000601947 */ /* 0x000fec0003800000 */
[----:B------:R-:W2:Y:S01]  /*124d0*/  S2R R20, SR_TID.X ;  /* 0x0000000000147919 */ /* 0x000ea20000002100 */
[----:B------:R-:W3:Y:S01]  /*124e0*/  LDC R80, c[0x0][0xce8] ;  /* 0x00033a00ff507b82 */ /* 0x000ee20000000800 */
[----:B------:R-:W-:Y:S01]  /*124f0*/  ULDC.64 UR4, c[0x0][0xba0] ;  /* 0x0002e80000047ab9 */ /* 0x000fe20000000a00 */
[----:B--2---:R-:W-:-:S05]  /*12500*/  VIADD R20, R20, 0xffffff80 ;  /* 0xffffff8014147836 */ /* 0x004fca0000000000 */
[----:B01----:R-:W-:-:S04]  /*12510*/  SHF.R.S32.HI R11, RZ, 0x1f, R20 ;  /* 0x0000001fff0b7819 */ /* 0x003fc80000011414 */
        /* <DEDUP_REMOVED lines=12> */
[----:B------:R-:W-:Y:S01]  /*125e0*/  SHF.R.U64 R12, R12, 0x3, RZ ;  /* 0x000000030c0c7819 */ /* 0x000fe200000012ff */
[----:B------:R-:W-:Y:S01]  /*125f0*/  ULDC.64 UR4, c[0x0][0xbe8] ;  /* 0x0002fa0000047ab9 */ /* 0x000fe20000000a00 */
[----:B------:R-:W-:Y:S01]  /*12600*/  LOP3.LUT R36, R36, R37, RZ, 0x3c, !PT ;  /* 0x0000002524247212 */ /* 0x000fe200078e3cff */
[----:B------:R-:W-:Y:S01]  /*12610*/  IMAD.X R37, RZ, RZ, R153, P0 ;  /* 0x000000ffff257224 */ /* 0x000fe200000e0699 */
[----:B------:R-:W-:Y:S01]  /*12620*/  IADD3 R65, P0, R152, 0xc000, RZ ;  /* 0x0000c00098417810 */ /* 0x000fe20007f1e0ff */
[----:B------:R-:W-:Y:S01]  /*12630*/  IMAD.IADD R9, R9, 0x1, R21 ;  /* 0x0000000109097824 */ /* 0x000fe200078e0215 */
[----:B------:R-:W-:Y:S01]  /*12640*/  LOP3.LUT R12, R12, R13, RZ, 0x3c, !PT ;  /* 0x0000000d0c0c7212 */ /* 0x000fe200078e3cff */
[----:B------:R-:W-:Y:S01]  /*12650*/  IMAD.X R13, RZ, RZ, R153, P3 ;  /* 0x000000ffff0d7224 */ /* 0x000fe200018e0699 */
[----:B------:R-:W-:Y:S01]  /*12660*/  LOP3.LUT R64, R65, 0x380, RZ, 0xc0, !PT ;  /* 0x0000038041407812 */ /* 0x000fe200078ec0ff */
[----:B------:R-:W5:Y:S01]  /*12670*/  LD.E.128 R36, desc[UR42][R36.64] ;  /* 0x0000002a24247980 */ /* 0x000f62000c101d00 */
[----:B------:R-:W-:-:S02]  /*12680*/  LOP3.LUT R11, R11, 0xfffffff8, RZ, 0xc0, !PT ;  /* 0xfffffff80b0b7812 */ /* 0x000fc400078ec0ff */
[----:B------:R-:W-:Y:S02]  /*12690*/  SHF.R.U64 R64, R64, 0x3, RZ ;  /* 0x0000000340407819 */ /* 0x000fe400000012ff */
[C---:B------:R-:W-:Y:S02]  /*126a0*/  IADD3 R25, P4, R152.reuse, 0x2000, RZ ;  /* 0x0000200098197810 */ /* 0x040fe40007f9e0ff */
[C---:B------:R-:W-:Y:S02]  /*126b0*/  IADD3 R29, P5, R152.reuse, 0x3000, RZ ;  /* 0x00003000981d7810 */ /* 0x040fe40007fbe0ff */
[C---:B------:R-:W-:Y:S02]  /*126c0*/  IADD3 R33, P6, R152.reuse, 0x4000, RZ ;  /* 0x0000400098217810 */ /* 0x040fe40007fde0ff */
[C---:B------:R-:W-:Y:S02]  /*126d0*/  IADD3 R41, P1, R152.reuse, 0x6000, RZ ;  /* 0x0000600098297810 */ /* 0x040fe40007f3e0ff */
[----:B------:R-:W-:Y:S01]  /*126e0*/  IADD3 R45, P2, R152, 0x7000, RZ ;  /* 0x00007000982d7810 */ /* 0x000fe20007f5e0ff */
[----:B------:R-:W-:Y:S01]  /*126f0*/  IMAD.WIDE.U32 R8, R184, UR4, R8 ;  /* 0x00000004b8087c25 */ /* 0x000fe2000f8e0008 */
[----:B------:R-:W-:Y:S01]  /*12700*/  LOP3.LUT R64, R64, R65, RZ, 0x3c, !PT ;  /* 0x0000004140407212 */ /* 0x000fe200078e3cff */
[----:B------:R-:W5:Y:S01]  /*12710*/  LD.E.128 R12, desc[UR42][R12.64] ;  /* 0x0000002a0c0c7980 */ /* 0x000f62000c101d00 */
[----:B------:R-:W-:Y:S01]  /*12720*/  IADD3 R49, P3, R152, 0x8000, RZ ;  /* 0x0000800098317810 */ /* 0x000fe20007f7e0ff */
[----:B------:R-:W-:Y:S01]  /*12730*/  IMAD.X R65, RZ, RZ, R153, P0 ;  /* 0x000000ffff417224 */ /* 0x000fe200000e0699 */
[----:B---3--:R-:W-:Y:S01]  /*12740*/  ISETP.NE.AND P0, PT, R80, 0x1, PT ;  /* 0x000000015000780c */ /* 0x008fe20003f05270 */
[----:B------:R-:W-:Y:S01]  /*12750*/  IMAD.IADD R11, R20, 0x1, -R11 ;  /* 0x00000001140b7824 */ /* 0x000fe200078e0a0b */
[----:B------:R-:W-:-:S02]  /*12760*/  LOP3.LUT R24, R25, 0x380, RZ, 0xc0, !PT ;  /* 0x0000038019187812 */ /* 0x000fc400078ec0ff */
[----:B------:R-:W-:Y:S02]  /*12770*/  LOP3.LUT R28, R29, 0x380, RZ, 0xc0, !PT ;  /* 0x000003801d1c7812 */ /* 0x000fe400078ec0ff */
[----:B------:R-:W-:Y:S02]  /*12780*/  LOP3.LUT R32, R33, 0x380, RZ, 0xc0, !PT ;  /* 0x0000038021207812 */ /* 0x000fe400078ec0ff */
[----:B------:R-:W-:Y:S02]  /*12790*/  LOP3.LUT R40, R41, 0x380, RZ, 0xc0, !PT ;  /* 0x0000038029287812 */ /* 0x000fe400078ec0ff */
[----:B------:R-:W-:Y:S01]  /*127a0*/  LOP3.LUT R44, R45, 0x380, RZ, 0xc0, !PT ;  /* 0x000003802d2c7812 */ /* 0x000fe200078ec0ff */
[----:B------:R-:W-:Y:S01]  /*127b0*/  IMAD R9, R184, UR5, R9 ;  /* 0x00000005b8097c24 */ /* 0x000fe2000f8e0209 */
[----:B------:R-:W-:Y:S01]  /*127c0*/  LOP3.LUT R48, R49, 0x380, RZ, 0xc0, !PT ;  /* 0x0000038031307812 */ /* 0x000fe200078ec0ff */
[----:B------:R-:W0:Y:S01]  /*127d0*/  @P0 LDC R81, c[0x0][0xcec] ;  /* 0x00033b00ff510b82 */ /* 0x000e220000000800 */
[----:B------:R-:W-:Y:S01]  /*127e0*/  LOP3.LUT R5, R152, 0x380, RZ, 0xc0, !PT ;  /* 0x0000038098057812 */ /* 0x000fe200078ec0ff */
[----:B------:R-:W5:Y:S06]  /*127f0*/  LD.E.128 R64, desc[UR42][R64.64] ;  /* 0x0000002a40407980 */ /* 0x000f6c000c101d00 */
[----:B------:R-:W1:Y:S01]  /*12800*/  @P0 LDC R21, c[0x0][0xcf0] ;  /* 0x00033c00ff150b82 */ /* 0x000e620000000800 */
[----:B------:R-:W-:Y:S01]  /*12810*/  SHF.R.S32.HI R20, RZ, 0x1f, R0 ;  /* 0x0000001fff147819 */ /* 0x000fe20000011400 */
[----:B------:R-:W-:Y:S01]  /*12820*/  IMAD R11, R11, 0x20, R10 ;  /* 0x000000200b0b7824 */ /* 0x000fe200078e020a */
[----:B------:R-:W-:Y:S01]  /*12830*/  SHF.R.U64 R24, R24, 0x3, RZ ;  /* 0x0000000318187819 */ /* 0x000fe200000012ff */
[----:B------:R-:W-:Y:S01]  /*12840*/  ULDC.64 UR4, c[0x0][0xbf0] ;  /* 0x0002fc0000047ab9 */ /* 0x000fe20000000a00 */
[----:B------:R-:W-:-:S02]  /*12850*/  SHF.R.U64 R28, R28, 0x3, RZ ;  /* 0x000000031c1c7819 */ /* 0x000fc400000012ff */
[----:B------:R-:W-:Y:S02]  /*12860*/  SHF.R.U64 R32, R32, 0x3, RZ ;  /* 0x0000000320207819 */ /* 0x000fe400000012ff */
[----:B------:R-:W-:Y:S02]  /*12870*/  SHF.R.U64 R40, R40, 0x3, RZ ;  /* 0x0000000328287819 */ /* 0x000fe400000012ff */
[----:B------:R-:W-:Y:S02]  /*12880*/  SHF.R.U64 R44, R44, 0x3, RZ ;  /* 0x000000032c2c7819 */ /* 0x000fe400000012ff */
[----:B------:R-:W-:Y:S01]  /*12890*/  SHF.R.U64 R48, R48, 0x3, RZ ;  /* 0x0000000330307819 */ /* 0x000fe200000012ff */
[----:B------:R-:W-:Y:S01]  /*128a0*/  IMAD R83, R20, UR4, RZ ;  /* 0x0000000414537c24 */ /* 0x000fe2000f8e02ff */
[----:B------:R-:W-:Y:S01]  /*128b0*/  LOP3.LUT R24, R24, R25, RZ, 0x3c, !PT ;  /* 0x0000001918187212 */ /* 0x000fe200078e3cff */
[----:B------:R-:W-:Y:S01]  /*128c0*/  IMAD R20, R158, 0x40, R11 ;  /* 0x000000409e147824 */ /* 0x000fe200078e020b */
        /* <DEDUP_REMOVED lines=10> */
[C---:B------:R-:W-:Y:S01]  /*12970*/  IADD3 R53, P4, R152.reuse, 0x9000, RZ ;  /* 0x0000900098357810 */ /* 0x040fe20007f9e0ff */
[----:B------:R-:W-:Y:S01]  /*12980*/  IMAD.X R49, RZ, RZ, R153, P3 ;  /* 0x000000ffff317224 */ /* 0x000fe200018e0699 */
[----:B------:R-:W-:Y:S01]  /*12990*/  IADD3 R57, P5, R152, 0xa000, RZ ;  /* 0x0000a00098397810 */ /* 0x000fe20007fbe0ff */
[----:B------:R-:W-:Y:S01]  /*129a0*/  IMAD R83, R0, UR5, R83 ;  /* 0x0000000500537c24 */ /* 0x000fe2000f8e0253 */
[----:B------:R-:W-:Y:S01]  /*129b0*/  IADD3 R61, P6, R152, 0xb000, RZ ;  /* 0x0000b000983d7810 */ /* 0x000fe20007fde0ff */
[----:B------:R-:W-:Y:S01]  /*129c0*/  IMAD.WIDE.U32 R8, R0, UR4, R8 ;  /* 0x0000000400087c25 */ /* 0x000fe2000f8e0008 */
[C---:B------:R-:W-:Y:S01]  /*129d0*/  IADD3 R69, P1, R152.reuse, 0xd000, RZ ;  /* 0x0000d00098457810 */ /* 0x040fe20007f3e0ff */
[----:B------:R-:W-:Y:S01]  /*129e0*/  ULDC.64 UR4, c[0x0][0xbe0] ;  /* 0x0002f80000047ab9 */ /* 0x000fe20000000a00 */
[----:B------:R-:W-:Y:S01]  /*129f0*/  IADD3 R73, P2, R152, 0xe000, RZ ;  /* 0x0000e00098497810 */ /* 0x000fe20007f5e0ff */
[----:B0-----:R-:W-:Y:S01]  /*12a00*/  @P0 IMAD.HI.U32 R0, R20, R81, RZ ;  /* 0x0000005114000227 */ /* 0x001fe200078e00ff */
[----:B------:R-:W-:Y:S01]  /*12a10*/  IADD3 R7, P3, R152, 0xf000, RZ ;  /* 0x0000f00098077810 */ /* 0x000fe20007f7e0ff */
[----:B------:R-:W5:Y:S01]  /*12a20*/  LD.E.128 R24, desc[UR42][R24.64] ;  /* 0x0000002a18187980 */ /* 0x000f62000c101d00 */
[----:B------:R-:W-:-:S02]  /*12a30*/  LOP3.LUT R52, R53, 0x380, RZ, 0xc0, !PT ;  /* 0x0000038035347812 */ /* 0x000fc400078ec0ff */
[----:B------:R-:W-:Y:S01]  /*12a40*/  LOP3.LUT R56, R57, 0x380, RZ, 0xc0, !PT ;  /* 0x0000038039387812 */ /* 0x000fe200078ec0ff */
[----:B------:R-:W-:Y:S01]  /*12a50*/  IMAD.MOV.U32 R11, RZ, RZ, R20 ;  /* 0x000000ffff0b7224 */ /* 0x000fe200078e0014 */
[----:B------:R-:W-:Y:S01]  /*12a60*/  LOP3.LUT R60, R61, 0x380, RZ, 0xc0, !PT ;  /* 0x000003803d3c7812 */ /* 0x000fe200078ec0ff */
[----:B------:R-:W-:Y:S01]  /*12a70*/  IMAD.X R77, RZ, RZ, R153, P3 ;  /* 0x000000ffff4d7224 */ /* 0x000fe200018e0699 */
[----:B------:R-:W-:Y:S01]  /*12a80*/  LOP3.LUT R68, R69, 0x380, RZ, 0xc0, !PT ;  /* 0x0000038045447812 */ /* 0x000fe200078ec0ff */
[----:B------:R-:W5:Y:S01]  /*12a90*/  LD.E.128 R28, desc[UR42][R28.64] ;  /* 0x0000002a1c1c7980 */ /* 0x000f62000c101d00 */
[----:B------:R-:W-:Y:S02]  /*12aa0*/  LOP3.LUT R72, R73, 0x380, RZ, 0xc0, !PT ;  /* 0x0000038049487812 */ /* 0x000fe400078ec0ff */
[----:B------:R-:W-:Y:S01]  /*12ab0*/  LOP3.LUT R6, R7, 0x380, RZ, 0xc0, !PT ;  /* 0x0000038007067812 */ /* 0x000fe200078ec0ff */
[----:B------:R-:W5:Y:S01]  /*12ac0*/  LD.E.128 R32, desc[UR42][R32.64] ;  /* 0x0000002a20207980 */ /* 0x000f62000c101d00 */
[----:B-1----:R-:W-:-:S02]  /*12ad0*/  @P0 SHF.R.U32.HI R11, RZ, R21, R0 ;  /* 0x00000015ff0b0219 */ /* 0x002fc40000011600 */
[----:B------:R-:W-:Y:S01]  /*12ae0*/  SHF.R.U64 R52, R52, 0x3, RZ ;  /* 0x0000000334347819 */ /* 0x000fe200000012ff */
[----:B------:R-:W5:Y:S01]  /*12af0*/  LD.E.128 R40, desc[UR42][R40.64] ;  /* 0x0000002a28287980 */ /* 0x000f62000c101d00 */
[----:B------:R-:W-:Y:S02]  /*12b00*/  SHF.R.U64 R56, R56, 0x3, RZ ;  /* 0x0000000338387819 */ /* 0x000fe400000012ff */
[----:B------:R-:W-:Y:S01]  /*12b10*/  SHF.R.U64 R60, R60, 0x3, RZ ;  /* 0x000000033c3c7819 */ /* 0x000fe200000012ff */
[----:B------:R-:W5:Y:S01]  /*12b20*/  LD.E.128 R44, desc[UR42][R44.64] ;  /* 0x0000002a2c2c7980 */ /* 0x000f62000c101d00 */
[----:B------:R-:W-:Y:S02]  /*12b30*/  SHF.R.U64 R68, R68, 0x3, RZ ;  /* 0x0000000344447819 */ /* 0x000fe400000012ff */
[----:B------:R-:W-:Y:S01]  /*12b40*/  SHF.R.U64 R72, R72, 0x3, RZ ;  /* 0x0000000348487819 */ /* 0x000fe200000012ff */
[----:B------:R-:W5:Y:S01]  /*12b50*/  LD.E.128 R48, desc[UR42][R48.64] ;  /* 0x0000002a30307980 */ /* 0x000f62000c101d00 */
[----:B------:R-:W-:-:S02]  /*12b60*/  SHF.R.U64 R5, R5, 0x3, RZ ;  /* 0x0000000305057819 */ /* 0x000fc400000012ff */
[----:B------:R-:W-:Y:S01]  /*12b70*/  SHF.R.U64 R6, R6, 0x3, RZ ;  /* 0x0000000306067819 */ /* 0x000fe200000012ff */
[----:B------:R-:W-:Y:S01]  /*12b80*/  IMAD.MOV R21, RZ, RZ, -R11 ;  /* 0x000000ffff157224 */ /* 0x000fe200078e0a0b */
        /* <DEDUP_REMOVED lines=12> */
[----:B------:R-:W-:-:S02]  /*12c50*/  SHF.R.S32.HI R0, RZ, 0x1f, R11 ;  /* 0x0000001fff007819 */ /* 0x000fc4000001140b */
[----:B------:R-:W-:Y:S01]  /*12c60*/  LOP3.LUT R76, R6, R7, RZ, 0x3c, !PT ;  /* 0x00000007064c7212 */ /* 0x000fe200078e3cff */
[----:B------:R-:W-:Y:S01]  /*12c70*/  IMAD.IADD R9, R9, 0x1, R83 ;  /* 0x0000000109097824 */ /* 0x000fe200078e0253 */
[----:B------:R-:W5:Y:S01]  /*12c80*/  LD.E.128 R52, desc[UR42][R52.64] ;  /* 0x0000002a34347980 */ /* 0x000f62000c101d00 */
[----:B------:R-:W-:Y:S02]  /*12c90*/  IMAD R21, R80, R21, R20 ;  /* 0x0000001550157224 */ /* 0x000fe400078e0214 */
[----:B------:R-:W-:Y:S01]  /*12ca0*/  IMAD R0, R0, UR4, RZ ;  /* 0x0000000400007c24 */ /* 0x000fe2000f8e02ff */
[----:B------:R-:W0:Y:S01]  /*12cb0*/  LDC R20, c[0x0][0xbc8] ;  /* 0x0002f200ff147b82 */ /* 0x000e220000000800 */
[----:B------:R-:W5:Y:S01]  /*12cc0*/  LD.E.128 R4, desc[UR42][R4.64] ;  /* 0x0000002a04047980 */ /* 0x000f62000c101d00 */
[----:B------:R-:W-:-:S03]  /*12cd0*/  IMAD.WIDE.U32 R8, R11, UR4, R8 ;  /* 0x000000040b087c25 */ /* 0x000fc6000f8e0008 */
[----:B------:R-:W5:Y:S01]  /*12ce0*/  LD.E.128 R56, desc[UR42][R56.64] ;  /* 0x0000002a38387980 */ /* 0x000f62000c101d00 */
[----:B------:R-:W-:-:S03]  /*12cf0*/  IMAD R11, R11, UR5, R0 ;  /* 0x000000050b0b7c24 */ /* 0x000fc6000f8e0200 */
[----:B------:R-:W5:Y:S01]  /*12d00*/  LD.E.128 R60, desc[UR42][R60.64] ;  /* 0x0000002a3c3c7980 */ /* 0x000f62000c101d00 */
[----:B------:R-:W-:Y:S01]  /*12d10*/  SHF.R.S32.HI R0, RZ, 0x1f, R21 ;  /* 0x0000001fff007819 */ /* 0x000fe20000011415 */
[----:B------:R-:W-:Y:S02]  /*12d20*/  ULDC.64 UR4, c[0x0][0xbd8] ;  /* 0x0002f60000047ab9 */ /* 0x000fe40000000a00 */
[----:B------:R-:W5:Y:S04]  /*12d30*/  LD.E.128 R68, desc[UR42][R68.64] ;  /* 0x0000002a44447980 */ /* 0x000f68000c101d00 */
[----:B------:R-:W5:Y:S04]  /*12d40*/  LD.E.128 R72, desc[UR42][R72.64] ;  /* 0x0000002a48487980 */ /* 0x000f68000c101d00 */
[----:B------:R-:W5:Y:S01]  /*12d50*/  LD.E.128 R76, desc[UR42][R76.64] ;  /* 0x0000002a4c4c7980 */ /* 0x000f62000c101d00 */
        /* <DEDUP_REMOVED lines=18> */
[----:B------:R-:W-:Y:S01]  /*12e80*/  IMAD R82, R158, 0x40, R10 ;  /* 0x000000409e527824 */ /* 0x000fe200078e020a */
[----:B-1----:R0:W-:Y:S01]  /*12e90*/  SYNCS.ARRIVE.TRANS64.RED.A1T0 RZ, [R0+URZ], RZ ;  /* 0x000000ff00ff79a7 */ /* 0x0021e2000810043f */
[C---:B------:R-:W-:Y:S01]  /*12ea0*/  VIADD R158, R192.reuse, 0x80 ;  /* 0x00000080c09e7836 */ /* 0x040fe20000000000 */
[----:B------:R-:W-:Y:S01]  /*12eb0*/  ISETP.GE.AND P1, PT, R192, R20, PT ;  /* 0x00000014c000720c */ /* 0x000fe20003f26270 */
[----:B------:R-:W-:Y:S01]  /*12ec0*/  IMAD R80, R3, R80, RZ ;  /* 0x0000005003507224 */ /* 0x000fe200078e02ff */
[----:B0-----:R-:W-:-:S02]  /*12ed0*/  SEL R0, RZ, 0xffffffff, P0 ;  /* 0xffffffffff007807 */ /* 0x001fc40000000000 */
[----:B------:R-:W-:-:S03]  /*12ee0*/  ISETP.GE.AND P0, PT, R158, R20, PT ;  /* 0x000000149e00720c */ /* 0x000fc60003f06270 */
[----:B------:R-:W-:Y:S01]  /*12ef0*/  IMAD.SHL.U32 R3, R0, 0x2, RZ ;  /* 0x0000000200037824 */ /* 0x000fe200078e00ff */
[----:B------:R-:W-:Y:S01]  /*12f00*/  SEL R0, RZ, 0x1, P1 ;  /* 0x00000001ff007807 */ /* 0x000fe20000800000 */
        /* <DEDUP_REMOVED lines=29> */
[C---:B------:R-:W-:Y:S02]  /*130e0*/  VIADD R89, R192.reuse, 0x140 ;  /* 0x00000140c0597836 */ /* 0x040fe40000000000 */
[----:B------:R-:W-:-:S02]  /*130f0*/  VIADD R90, R192, 0x100 ;  /* 0x00000100c05a7836 */ /* 0x000fc40000000000 */
[C---:B------:R-:W-:Y:S02]  /*13100*/  VIADD R91, R192.reuse, 0xc0 ;  /* 0x000000c0c05b7836 */ /* 0x040fe40000000000 */
[C---:B------:R-:W-:Y:S02]  /*13110*/  VIADD R92, R192.reuse, 0x80 ;  /* 0x00000080c05c7836 */ /* 0x040fe40000000000 */
[----:B------:R-:W-:Y:S01]  /*13120*/  VIADD R93, R192, 0x40 ;  /* 0x00000040c05d7836 */ /* 0x000fe20000000000 */
[----:B------:R0:W1:Y:S01]  /*13130*/  SHFL.IDX PT, R8, R21, RZ, 0x181f ;  /* 0x00181fff15087589 */ /* 0x00006200000e0000 */
[----:B------:R-:W-:Y:S03]  /*13140*/  BSSY B1, `(.L_x_1370) ;  /* 0x000002a000017945 */ /* 0x000fe60003800000 */
[----:B------:R0:W2:Y:S01]  /*13150*/  SHFL.IDX PT, R9, R81, RZ, 0x181f ;  /* 0x00181fff51097589 */ /* 0x0000a200000e0000 */
[----:B------:R-:W-:-:S02]  /*13160*/  LOP3.LUT R0, R3, R0, RZ, 0xfc, !PT ;  /* 0x0000000003007212 */ /* 0x000fc400078efcff */
[----:B------:R-:W-:Y:S02]  /*13170*/  SHF.R.S32.HI R84, RZ, 0x1f, R84 ;  /* 0x0000001fff547819 */ /* 0x000fe40000011454 */
[----:B------:R-:W-:Y:S02]  /*13180*/  SHF.R.S32.HI R88, RZ, 0x1f, R88 ;  /* 0x0000001fff587819 */ /* 0x000fe40000011458 */
[----:B------:R-:W-:Y:S02]  /*13190*/  SHF.R.S32.HI R89, RZ, 0x1f, R89 ;  /* 0x0000001fff597819 */ /* 0x000fe40000011459 */
[----:B------:R-:W-:Y:S02]  /*131a0*/  SHF.R.S32.HI R90, RZ, 0x1f, R90 ;  /* 0x0000001fff5a7819 */ /* 0x000fe4000001145a */
[----:B------:R-:W-:Y:S02]  /*131b0*/  SHF.R.S32.HI R91, RZ, 0x1f, R91 ;  /* 0x0000001fff5b7819 */ /* 0x000fe4000001145b */
[----:B------:R-:W-:-:S02]  /*131c0*/  SHF.R.S32.HI R92, RZ, 0x1f, R92 ;  /* 0x0000001fff5c7819 */ /* 0x000fc4000001145c */
        /* <DEDUP_REMOVED lines=23> */
[-C--:B0-----:R-:W-:Y:S02]  /*13340*/  @!P2 LEA R4, P5, R156, R8.reuse, 0x1 ;  /* 0x000000089c04a211 */ /* 0x081fe400078a08ff */
        /* <DEDUP_REMOVED lines=9> */
.L_x_1371:
[----:B------:R-:W-:Y:S05]  /*133e0*/  BSYNC B1 ;  /* 0x0000000000017941 */ /* 0x000fea0003800000 */
.L_x_1370:
[----:B0----5:R-:W-:Y:S01]  /*133f0*/  VIADD R7, R82, 0x20 ;  /* 0x0000002052077836 */ /* 0x021fe20000000000 */
[----:B------:R0:W3:Y:S04]  /*13400*/  SHFL.IDX PT, R5, R81, 0x1, 0x181f ;  /* 0x00381f0051057f89 */ /* 0x0000e800000e0000 */
[----:B------:R-:W-:Y:S01]  /*13410*/  ISETP.GE.AND P0, PT, R7, R80, PT ;  /* 0x000000500700720c */ /* 0x000fe20003f06270 */
[----:B------:R0:W4:-:S12]  /*13420*/  SHFL.IDX PT, R4, R21, 0x1, 0x181f ;  /* 0x00381f0015047f89 */ /* 0x00011800000e0000 */
[----:B0-----:R-:W-:Y:S05]  /*13430*/  @P0 BRA `(.L_x_1372) ;  /* 0x0000002c00740947 */ /* 0x001fea0003800000 */
[-C--:B------:R-:W-:Y:S02]  /*13440*/  ISETP.GE.AND P6, PT, R192, R20.reuse, PT ;  /* 0x00000014c000720c */ /* 0x080fe40003fc6270 */
[-C--:B------:R-:W-:Y:S02]  /*13450*/  ISETP.GE.AND P5, PT, R159, R20.reuse, PT ;  /* 0x000000149f00720c */ /* 0x080fe40003fa6270 */
[-C--:B------:R-:W-:Y:S02]  /*13460*/  ISETP.GE.AND P3, PT, R158, R20.reuse, PT ;  /* 0x000000149e00720c */ /* 0x080fe40003f66270 */
[-C--:B------:R-:W-:Y:S02]  /*13470*/  ISETP.GE.AND P2, PT, R157, R20.reuse, PT ;  /* 0x000000149d00720c */ /* 0x080fe40003f46270 */
[-C--:B------:R-:W-:Y:S02]  /*13480*/  ISETP.GE.AND P1, PT, R156, R20.reuse, PT ;  /* 0x000000149c00720c */ /* 0x080fe40003f26270 */
[----:B------:R-:W-:-:S03]  /*13490*/  ISETP.GE.AND P0, PT, R155, R20, PT ;  /* 0x000000149b00720c */ /* 0x000fc60003f06270 */
[----:B---34-:R-:W-:Y:S02]  /*134a0*/  @!P6 IMAD.WIDE R6, R192, 0x2, R4 ;  /* 0x00000002c006e825 */ /* 0x018fe400078e0204 */
[----:B-1----:R-:W-:-:S03]  /*134b0*/  @!P5 LEA R8, P4, R159, R4, 0x1 ;  /* 0x000000049f08d211 */ /* 0x002fc600078808ff */
[----:B------:R0:W-:Y:S01]  /*134c0*/  @!P6 ST.E.128 desc[UR42][R6.64], R12 ;  /* 0x0000000c0600e985 */ /* 0x0001e2000c101d2a */
[----:B--2---:R-:W-:Y:S02]  /*134d0*/  @!P5 LEA.HI.X R9, R159, R5, R93, 0x1, P4 ;  /* 0x000000059f09d211 */ /* 0x004fe400020f0c5d */
        /* <DEDUP_REMOVED lines=8> */
[CC--:B------:R-:W-:Y:S02]  /*13560*/  @P4 LEA R12, P5, R154.reuse, R4.reuse, 0x1 ;  /* 0x000000049a0c4211 */ /* 0x0c0fe400078a08ff */
        /* <DEDUP_REMOVED lines=14> */
.L_x_1369:
[----:B01----:R-:W2:Y:S01]  /*13650*/  LDL.LU R12, [R1+0x48] ;  /* 0x00004800010c7983 */ /* 0x003ea20000300800 */
[----:B------:R-:W-:Y:S01]  /*13660*/  ULDC.64 UR4, c[0x0][0xc08] ;  /* 0x0003020000047ab9 */ /* 0x000fe20000000a00 */
[----:B------:R-:W0:Y:S02]  /*13670*/  LDC R13, c[0x0][0xce8] ;  /* 0x00033a00ff0d7b82 */ /* 0x000e240000000800 */
[----:B------:R-:W3:Y:S04]  /*13680*/  LDL R11, [R1+0x60] ;  /* 0x00006000010b7983 */ /* 0x000ee80000100800 */
[----:B------:R-:W3:Y:S01]  /*13690*/  LDL.LU R14, [R1+0x44] ;  /* 0x00004400010e7983 */ /* 0x000ee20000300800 */
[----:B------:R-:W-:Y:S01]  /*136a0*/  IMAD R10, R9, UR4, RZ ;  /* 0x00000004090a7c24 */ /* 0x000fe2000f8e02ff */
[----:B------:R-:W-:Y:S01]  /*136b0*/  BSSY B1, `(.L_x_1373) ;  /* 0x0000110000017945 */ /* 0x000fe20003800000 */
[----:B------:R-:W-:-:S02]  /*136c0*/  VIADD R152, R223, 0xf8 ;  /* 0x000000f8df987836 */ /* 0x000fc40000000000 */
[C---:B------:R-:W-:Y:S02]  /*136d0*/  IMAD R10, R8.reuse, UR5, R10 ;  /* 0x00000005080a7c24 */ /* 0x040fe4000f8e020a */
[----:B------:R-:W-:Y:S01]  /*136e0*/  IMAD.WIDE.U32 R8, R8, UR4, RZ ;  /* 0x0000000408087c25 */ /* 0x000fe2000f8e00ff */
[----:B------:R-:W-:Y:S01]  /*136f0*/  ULDC.64 UR4, c[0x0][0xc38] ;  /* 0x00030e0000047ab9 */ /* 0x000fe20000000a00 */
[----:B------:R-:W-:Y:S02]  /*13700*/  SHF.R.S32.HI R152, RZ, 0x1f, R152 ;  /* 0x0000001fff987819 */ /* 0x000fe40000011498 */
[----:B------:R-:W-:Y:S01]  /*13710*/  IMAD.IADD R9, R9, 0x1, R10 ;  /* 0x0000000109097824 */ /* 0x000fe200078e020a */
[----:B------:R-:W-:Y:S01]  /*13720*/  SHF.R.S32.HI R10, RZ, 0x1f, R0 ;  /* 0x0000001fff0a7819 */ /* 0x000fe20000011400 */
[----:B------:R-:W-:Y:S02]  /*13730*/  VIADD R154, R223, 0xf0 ;  /* 0x000000f0df9a7836 */ /* 0x000fe40000000000 */
[----:B------:R-:W-:Y:S01]  /*13740*/  IMAD.WIDE.U32 R8, R184, UR4, R8 ;  /* 0x00000004b8087c25 */ /* 0x000fe2000f8e0008 */
[----:B0-----:R-:W-:-:S03]  /*13750*/  ISETP.NE.AND P0, PT, R13, 0x1, PT ;  /* 0x000000010d00780c */ /* 0x001fc60003f05270 */
[----:B------:R-:W-:Y:S01]  /*13760*/  IMAD R9, R184, UR5, R9 ;  /* 0x00000005b8097c24 */ /* 0x000fe2000f8e0209 */
[----:B------:R-:W-:Y:S01]  /*13770*/  ULDC.64 UR4, c[0x0][0xc40] ;  /* 0x0003100000047ab9 */ /* 0x000fe20000000a00 */
[----:B------:R-:W-:Y:S01]  /*13780*/  IMAD R3, R3, R13, RZ ;  /* 0x0000000d03037224 */ /* 0x000fe200078e02ff */
[----:B------:R-:W-:Y:S01]  /*13790*/  SHF.R.S32.HI R154, RZ, 0x1f, R154 ;  /* 0x0000001fff9a7819 */ /* 0x000fe2000001149a */
[----:B------:R-:W-:Y:S02]  /*137a0*/  IMAD R10, R10, UR4, RZ ;  /* 0x000000040a0a7c24 */ /* 0x000fe4000f8e02ff */
        /* <DEDUP_REMOVED lines=109> */
[----:B------:R-:W-:Y:S01]  /*13e80*/  VIADD R14, R223, 0x10 ;  /* 0x00000010df0e7836 */ /* 0x000fe20000000000 */
[----:B------:R-:W-:Y:S02]  /*13e90*/  ISETP.GE.AND P4, PT, R198, UR4, PT ;  /* 0x00000004c6007c0c */ /* 0x000fe4000bf86270 */
        /* <DEDUP_REMOVED lines=8> */
[----:B------:R-:W-:Y:S01]  /*13f20*/  VIADD R15, R223, 0x10 ;  /* 0x00000010df0f7836 */ /* 0x000fe20000000000 */
        /* <DEDUP_REMOVED lines=28> */
[----:B------:R-:W-:-:S04]  /*140f0*/  VIADD R14, R223, 0x30 ;  /* 0x00000030df0e7836 */ /* 0x000fc80000000000 */
[----:B------:R0:W-:Y:S01]  /*14100*/  @!P1 ST.E.64 desc[UR42][R8.64], R44 ;  /* 0x0000002c08009985 */ /* 0x0001e2000c101b2a */
[----:B------:R-:W-:Y:S02]  /*14110*/  ISETP.GE.AND P1, PT, R10, UR4, PT ;  /* 0x000000040a007c0c */ /* 0x000fe4000bf26270 */
[----:B------:R-:W-:Y:S02]  /*14120*/  SHF.R.S32.HI R14, RZ, 0x1f, R14 ;  /* 0x0000001fff0e7819 */ /* 0x000fe4000001140e */
[----:B0-----:R-:W-:-:S04]  /*14130*/  @!P0 LEA R8, P2, R11, R21, 0x2 ;  /* 0x000000150b088211 */ /* 0x001fc800078410ff */
[----:B------:R-:W-:Y:S01]  /*14140*/  @!P0 LEA.HI.X R9, R11, R20, R14, 0x2, P2 ;  /* 0x000000140b098211 */ /* 0x000fe200010f140e */
[----:B------:R-:W-:-:S04]  /*14150*/  VIADD R11, R223, 0x38 ;  /* 0x00000038df0b7836 */ /* 0x000fc80000000000 */
        /* <DEDUP_REMOVED lines=10> */
[----:B------:R-:W-:Y:S02]  /*14200*/  @!P0 LEA.HI.X R9, R222, R20, R10, 0x2, P2 ;  /* 0x00000014de098211 */ /* 0x000fe400010f140a */
[----:B------:R-:W-:-:S03]  /*14210*/  @!P4 LEA R10, P6, R198, R21, 0x2 ;  /* 0x00000015c60ac211 */ /* 0x000fc600078c10ff */
[----:B------:R0:W-:Y:S01]  /*14220*/  @!P0 ST.E.64 desc[UR42][R8.64], R56 ;  /* 0x0000003808008985 */ /* 0x0001e2000c101b2a */
[----:B------:R-:W-:Y:S02]  /*14230*/  ISETP.GE.AND P0, PT, R218, UR4, PT ;  /* 0x00000004da007c0c */ /* 0x000fe4000bf06270 */
[----:B------:R-:W-:Y:S02]  /*14240*/  @!P4 LEA.HI.X R11, R198, R20, R199, 0x2, P6 ;  /* 0x00000014c60bc211 */ /* 0x000fe400030f14c7 */
[----:B0-----:R-:W-:-:S04]  /*14250*/  @!P1 LEA R8, P2, R220, R21, 0x2 ;  /* 0x00000015dc089211 */ /* 0x001fc800078410ff */
[----:B------:R-:W-:-:S05]  /*14260*/  @!P1 LEA.HI.X R9, R220, R20, R221, 0x2, P2 ;  /* 0x00000014dc099211 */ /* 0x000fca00010f14dd */
[----:B------:R0:W-:Y:S01]  /*14270*/  @!P1 ST.E.64 desc[UR42][R8.64], R60 ;  /* 0x0000003c08009985 */ /* 0x0001e2000c101b2a */
[----:B------:R-:W-:Y:S02]  /*14280*/  ISETP.GE.AND P1, PT, R213, UR4, PT ;  /* 0x00000004d5007c0c */ /* 0x000fe4000bf26270 */
[----:B0-----:R-:W-:-:S04]  /*14290*/  @!P0 LEA R8, P2, R218, R21, 0x2 ;  /* 0x00000015da088211 */ /* 0x001fc800078410ff */
[----:B------:R-:W-:Y:S02]  /*142a0*/  @!P0 LEA.HI.X R9, R218, R20, R219, 0x2, P2 ;  /* 0x00000014da098211 */ /* 0x000fe400010f14db */
[----:B------:R-:W-:-:S03]  /*142b0*/  ISETP.GE.AND P2, PT, R181, UR4, PT ;  /* 0x00000004b5007c0c */ /* 0x000fc6000bf46270 */
[----:B------:R0:W-:Y:S10]  /*142c0*/  @!P0 ST.E.64 desc[UR42][R8.64], R64 ;  /* 0x0000004008008985 */ /* 0x0001f4000c101b2a */
[----:B------:R-:W-:-:S02]  /*142d0*/  @!P2 LEA R14, P6, R181, R21, 0x2 ;  /* 0x00000015b50ea211 */ /* 0x000fc400078c10ff */
[----:B0-----:R-:W-:Y:S02]  /*142e0*/  @!P1 LEA R8, P0, R213, R21, 0x2 ;  /* 0x00000015d5089211 */ /* 0x001fe400078010ff */
[-C--:B------:R-:W-:Y:S02]  /*142f0*/  @!P2 LEA.HI.X R15, R181, R20.reuse, R182, 0x2, P6 ;  /* 0x00000014b50fa211 */ /* 0x080fe400030f14b6 */
[----:B------:R-:W-:Y:S02]  /*14300*/  @!P1 LEA.HI.X R9, R213, R20, R217, 0x2, P0 ;  /* 0x00000014d5099211 */ /* 0x000fe400000f14d9 */
[----:B------:R-:W-:-:S03]  /*14310*/  ISETP.GE.AND P0, PT, R196, UR4, PT ;  /* 0x00000004c4007c0c */ /* 0x000fc6000bf06270 */
[----:B------:R0:W-:Y:S01]  /*14320*/  @!P1 ST.E.64 desc[UR42][R8.64], R68 ;  /* 0x0000004408009985 */ /* 0x0001e2000c101b2a */
[----:B------:R-:W-:Y:S02]  /*14330*/  ISETP.GE.AND P1, PT, R183, UR4, PT ;  /* 0x00000004b7007c0c */ /* 0x000fe4000bf26270 */
[----:B0-----:R-:W-:-:S04]  /*14340*/  @!P3 LEA R8, P5, R200, R21, 0x2 ;  /* 0x00000015c808b211 */ /* 0x001fc800078a10ff */
[----:B------:R-:W-:-:S05]  /*14350*/  @!P3 LEA.HI.X R9, R200, R20, R201, 0x2, P5 ;  /* 0x00000014c809b211 */ /* 0x000fca00028f14c9 */
[----:B------:R0:W-:Y:S01]  /*14360*/  @!P3 ST.E.64 desc[UR42][R8.64], R72 ;  /* 0x000000480800b985 */ /* 0x0001e2000c101b2a */
[----:B------:R-:W-:-:S03]  /*14370*/  ISETP.GE.AND P3, PT, R179, UR4, PT ;  /* 0x00000004b3007c0c */ /* 0x000fc6000bf66270 */
[----:B------:R1:W-:Y:S01]  /*14380*/  @!P4 ST.E.64 desc[UR42][R10.64], R76 ;  /* 0x0000004c0a00c985 */ /* 0x0003e2000c101b2a */
[CC--:B0-----:R-:W-:Y:S02]  /*14390*/  @!P0 LEA R8, P4, R196.reuse, R21.reuse, 0x2 ;  /* 0x00000015c4088211 */ /* 0x0c1fe400078810ff */
[----:B-1----:R-:W-:Y:S02]  /*143a0*/  @!P1 LEA R10, P5, R183, R21, 0x2 ;  /* 0x00000015b70a9211 */ /* 0x002fe400078a10ff */
        /* <DEDUP_REMOVED lines=8> */
[----:B------:R-:W-:Y:S02]  /*14430*/  @!P2 ST.E.64 desc[UR42][R14.64], R88 ;  /* 0x000000580e00a985 */ /* 0x000fe4000c101b2a */
[-C--:B0-----:R-:W-:Y:S02]  /*14440*/  @!P4 LEA R8, P2, R177, R21.reuse, 0x2 ;  /* 0x00000015b108c211 */ /* 0x081fe400078410ff */
[-C--:B-1----:R-:W-:Y:S02]  /*14450*/  @!P3 LEA R6, P6, R179, R21.reuse, 0x2 ;  /* 0x00000015b306b211 */ /* 0x082fe400078c10ff */
[-C--:B------:R-:W-:Y:S02]  /*14460*/  @!P4 LEA.HI.X R9, R177, R20.reuse, R178, 0x2, P2 ;  /* 0x00000014b109c211 */ /* 0x080fe400010f14b2 */
[----:B------:R-:W-:Y:S02]  /*14470*/  @!P3 LEA.HI.X R7, R179, R20, R180, 0x2, P6 ;  /* 0x00000014b307b211 */ /* 0x000fe400030f14b4 */
[----:B------:R-:W-:-:S02]  /*14480*/  @!P5 LEA R10, P6, R175, R21, 0x2 ;  /* 0x00000015af0ad211 */ /* 0x000fc400078c10ff */
[----:B------:R-:W-:Y:S01]  /*14490*/  ISETP.GE.AND P2, PT, R169, UR4, PT ;  /* 0x00000004a9007c0c */ /* 0x000fe2000bf46270 */
[----:B------:R0:W-:Y:S01]  /*144a0*/  @!P3 ST.E.64 desc[UR42][R6.64], R92 ;  /* 0x0000005c0600b985 */ /* 0x0001e2000c101b2a */
[----:B------:R-:W-:-:S03]  /*144b0*/  @!P5 LEA.HI.X R11, R175, R20, R176, 0x2, P6 ;  /* 0x00000014af0bd211 */ /* 0x000fc600030f14b0 */
        /* <DEDUP_REMOVED lines=39> */
[CC--:B------:R-:W-:Y:S02]  /*14730*/  @!P5 LEA R14, P0, R84.reuse, R21.reuse, 0x2 ;  /* 0x00000015540ed211 */ /* 0x0c0fe400078010ff */
[C---:B-1----:R-:W-:Y:S01]  /*14740*/  @!P2 LEA R8, P1, R153.reuse, R21, 0x2 ;  /* 0x000000159908a211 */ /* 0x042fe200078210ff */
[----:B------:R3:W-:Y:S01]  /*14750*/  @!P4 ST.E.64 desc[UR42][R6.64], R136 ;  /* 0x000000880600c985 */ /* 0x0007e2000c101b2a */
[-C--:B------:R-:W-:Y:S02]  /*14760*/  @!P5 LEA.HI.X R15, R84, R20.reuse, R152, 0x2, P0 ;  /* 0x00000014540fd211 */ /* 0x080fe400000f1498 */
[----:B------:R-:W-:Y:S01]  /*14770*/  @!P2 LEA.HI.X R9, R153, R20, R154, 0x2, P1 ;  /* 0x000000149909a211 */ /* 0x000fe200008f149a */
[----:B------:R3:W-:Y:S04]  /*14780*/  @!P3 ST.E.64 desc[UR42][R10.64], R140 ;  /* 0x0000008c0a00b985 */ /* 0x0007e8000c101b2a */
[----:B------:R3:W-:Y:S04]  /*14790*/  @!P2 ST.E.64 desc[UR42][R8.64], R144 ;  /* 0x000000900800a985 */ /* 0x0007e8000c101b2a */
[----:B------:R3:W-:Y:S02]  /*147a0*/  @!P5 ST.E.64 desc[UR42][R14.64], R148 ;  /* 0x000000940e00d985 */ /* 0x0007e4000c101b2a */
.L_x_1374:
[----:B------:R-:W-:Y:S05]  /*147b0*/  BSYNC B1 ;  /* 0x0000000000017941 */ /* 0x000fea0003800000 */
.L_x_1373:
[----:B---3--:R-:W-:Y:S01]  /*147c0*/  VIADD R6, R13, 0x8 ;  /* 0x000000080d067836 */ /* 0x008fe20000000000 */
[----:B0-----:R-:W0:Y:S04]  /*147d0*/  SHFL.IDX PT, R12, R12, 0x1, 0x1c1f ;  /* 0x003c1f000c0c7f89 */ /* 0x001e2800000e0000 */
[----:B------:R-:W-:Y:S01]  /*147e0*/  ISETP.GE.AND P0, PT, R6, R3, PT ;  /* 0x000000030600720c */ /* 0x000fe20003f06270 */
[----:B------:R-:W3:-:S12]  /*147f0*/  SHFL.IDX PT, R0, R0, 0x1, 0x1c1f ;  /* 0x003c1f0000007f89 */ /* 0x000ed800000e0000 */
[----:B------:R-:W-:Y:S05]  /*14800*/  @P0 BRA `(.L_x_1372) ;  /* 0x0000001800800947 */ /* 0x000fea0003800000 */
[C---:B------:R-:W-:Y:S01]  /*14810*/  VIADD R11, R223.reuse, 0x8 ;  /* 0x00000008df0b7836 */ /* 0x040fe20000000000 */
[----:B------:R-:W-:Y:S01]  /*14820*/  ULDC UR4, c[0x0][0xbc8] ;  /* 0x0002f20000047ab9 */ /* 0x000fe20000000800 */
[C---:B------:R-:W-:Y:S01]  /*14830*/  VIADD R15, R223.reuse, 0x10 ;  /* 0x00000010df0f7836 */ /* 0x040fe20000000000 */
[C---:B------:R-:W-:Y:S01]  /*14840*/  ISETP.GE.AND P2, PT, R223.reuse, UR4, PT ;  /* 0x00000004df007c0c */ /* 0x040fe2000bf46270 */
[----:B------:R-:W-:Y:S01]  /*14850*/  VIADD R10, R223, 0x18 ;  /* 0x00000018df0a7836 */ /* 0x000fe20000000000 */
[----:B------:R-:W-:Y:S01]  /*14860*/  ISETP.GE.AND P5, PT, R11, UR4, PT ;  /* 0x000000040b007c0c */ /* 0x000fe2000bfa6270 */
[----:B------:R-:W-:Y:S01]  /*14870*/  VIADD R14, R223, 0x8 ;  /* 0x00000008df0e7836 */ /* 0x000fe20000000000 */
[----:B------:R-:W-:Y:S01]  /*14880*/  ISETP.GE.AND P3, PT, R15, UR4, PT ;  /* 0x000000040f007c0c */ /* 0x000fe2000bf66270 */
[C---:B------:R-:W-:Y:S01]  /*14890*/  VIADD R24, R223.reuse, 0x10 ;  /* 0x00000010df187836 */ /* 0x040fe20000000000 */
[----:B--2---:R-:W-:Y:S01]  /*148a0*/  SHF.R.S32.HI R20, RZ, 0x1f, R223 ;  /* 0x0000001fff147819 */ /* 0x004fe200000114df */
[----:B-1----:R-:W-:Y:S01]  /*148b0*/  VIADD R21, R223, 0x28 ;  /* 0x00000028df157836 */ /* 0x002fe20000000000 */
[----:B------:R-:W-:-:S02]  /*148c0*/  ISETP.GE.AND P4, PT, R10, UR4, PT ;  /* 0x000000040a007c0c */ /* 0x000fc4000bf86270 */
[----:B------:R-:W-:Y:S02]  /*148d0*/  SHF.R.S32.HI R14, RZ, 0x1f, R14 ;  /* 0x0000001fff0e7819 */ /* 0x000fe4000001140e */
[----:B------:R-:W-:Y:S02]  /*148e0*/  SHF.R.S32.HI R24, RZ, 0x1f, R24 ;  /* 0x0000001fff187819 */ /* 0x000fe40000011418 */
[-C--:B---3--:R-:W-:Y:S02]  /*148f0*/  @!P2 LEA R6, P0, R223, R0.reuse, 0x2 ;  /* 0x00000000df06a211 */ /* 0x088fe400078010ff */
[----:B------:R-:W-:Y:S02]  /*14900*/  @!P5 LEA R8, P1, R11, R0, 0x2 ;  /* 0x000000000b08d211 */ /* 0x000fe400078210ff */
[CC--:B0-----:R-:W-:Y:S01]  /*14910*/  @!P2 LEA.HI.X R7, R223.reuse, R12.reuse, R20, 0x2, P0 ;  /* 0x0000000cdf07a211 */ /* 0x0c1fe200000f1414 */
[----:B------:R-:W-:Y:S01]  /*14920*/  VIADD R20, R223, 0x20 ;  /* 0x00000020df147836 */ /* 0x000fe20000000000 */
[----:B------:R-:W-:Y:S01]  /*14930*/  @!P5 LEA.HI.X R9, R11, R12, R14, 0x2, P1 ;  /* 0x0000000c0b09d211 */ /* 0x000fe200008f140e */
[----:B------:R-:W-:Y:S01]  /*14940*/  VIADD R11, R223, 0x18 ;  /* 0x00000018df0b7836 */ /* 0x000fe20000000000 */
[----:B------:R-:W-:Y:S01]  /*14950*/  ISETP.GE.AND P1, PT, R21, UR4, PT ;  /* 0x0000000415007c0c */ /* 0x000fe2000bf26270 */
[----:B------:R0:W-:Y:S01]  /*14960*/  @!P2 ST.E.64 desc[UR42][R6.64], R26 ;  /* 0x0000001a0600a985 */ /* 0x0001e2000c101b2a */
[----:B------:R-:W-:Y:S01]  /*14970*/  ISETP.GE.AND P0, PT, R20, UR4, PT ;  /* 0x0000000414007c0c */ /* 0x000fe2000bf06270 */
[----:B------:R-:W-:Y:S01]  /*14980*/  VIADD R14, R223, 0x30 ;  /* 0x00000030df0e7836 */ /* 0x000fe20000000000 */
[----:B------:R-:W-:Y:S01]  /*14990*/  SHF.R.S32.HI R11, RZ, 0x1f, R11 ;  /* 0x0000001fff0b7819 */ /* 0x000fe2000001140b */
[----:B------:R1:W-:Y:S03]  /*149a0*/  @!P5 ST.E.64 desc[UR42][R8.64], R30 ;  /* 0x0000001e0800d985 */ /* 0x0003e6000c101b2a */
[----:B------:R-:W-:-:S02]  /*149b0*/  ISETP.GE.AND P2, PT, R14, UR4, PT ;  /* 0x000000040e007c0c */ /* 0x000fc4000bf46270 */
[CC--:B0-----:R-:W-:Y:S02]  /*149c0*/  @!P3 LEA R6, P5, R15.reuse, R0.reuse, 0x2 ;  /* 0x000000000f06b211 */ /* 0x0c1fe400078a10ff */
[C---:B-1----:R-:W-:Y:S02]  /*149d0*/  @!P4 LEA R8, P6, R10.reuse, R0, 0x2 ;  /* 0x000000000a08c211 */ /* 0x042fe400078c10ff */
[-C--:B------:R-:W-:Y:S01]  /*149e0*/  @!P3 LEA.HI.X R7, R15, R12.reuse, R24, 0x2, P5 ;  /* 0x0000000c0f07b211 */ /* 0x080fe200028f1418 */
[C---:B------:R-:W-:Y:S01]  /*149f0*/  VIADD R24, R223.reuse, 0x20 ;  /* 0x00000020df187836 */ /* 0x040fe20000000000 */
[----:B------:R-:W-:Y:S01]  /*14a00*/  @!P4 LEA.HI.X R9, R10, R12, R11, 0x2, P6 ;  /* 0x0000000c0a09c211 */ /* 0x000fe200030f140b */
[----:B------:R-:W-:-:S04]  /*14a10*/  VIADD R15, R223, 0x38 ;  /* 0x00000038df0f7836 */ /* 0x000fc80000000000 */
[-C--:B------:R-:W-:Y:S01]  /*14a20*/  @!P2 LEA R10, P6, R14, R0.reuse, 0x2 ;  /* 0x000000000e0aa211 */ /* 0x080fe200078c10ff */
[----:B------:R0:W-:Y:S01]  /*14a30*/  @!P3 ST.E.64 desc[UR42][R6.64], R34 ;  /* 0x000000220600b985 */ /* 0x0001e2000c101b2a */
[----:B------:R-:W-:Y:S02]  /*14a40*/  SHF.R.S32.HI R24, RZ, 0x1f, R24 ;  /* 0x0000001fff187819 */ /* 0x000fe40000011418 */
[----:B------:R-:W-:Y:S01]  /*14a50*/  ISETP.GE.AND P3, PT, R15, UR4, PT ;  /* 0x000000040f007c0c */ /* 0x000fe2000bf66270 */
[----:B------:R1:W-:Y:S01]  /*14a60*/  @!P4 ST.E.64 desc[UR42][R8.64], R38 ;  /* 0x000000260800c985 */ /* 0x0003e2000c101b2a */
[----:B0-----:R-:W-:-:S04]  /*14a70*/  @!P0 LEA R6, P4, R20, R0, 0x2 ;  /* 0x0000000014068211 */ /* 0x001fc800078810ff */
[----:B------:R-:W-:Y:S01]  /*14a80*/  @!P0 LEA.HI.X R7, R20, R12, R24, 0x2, P4 ;  /* 0x0000000c14078211 */ /* 0x000fe200020f1418 */
[----:B------:R-:W-:Y:S01]  /*14a90*/  VIADD R24, R223, 0x28 ;  /* 0x00000028df187836 */ /* 0x000fe20000000000 */
[----:B-1----:R-:W-:Y:S01]  /*14aa0*/  @!P1 LEA R8, P5, R21, R0, 0x2 ;  /* 0x0000000015089211 */ /* 0x002fe200078a10ff */
[----:B------:R-:W-:Y:S01]  /*14ab0*/  VIADD R20, R223, 0x30 ;  /* 0x00000030df147836 */ /* 0x000fe20000000000 */
[----:B------:R-:W-:Y:S01]  /*14ac0*/  ISETP.GE.AND P4, PT, R222, UR4, PT ;  /* 0x00000004de007c0c */ /* 0x000fe2000bf86270 */
[----:B------:R0:W-:Y:S01]  /*14ad0*/  @!P0 ST.E.64 desc[UR42][R6.64], R42 ;  /* 0x0000002a06008985 */ /* 0x0001e2000c101b2a */
[----:B------:R-:W-:Y:S02]  /*14ae0*/  SHF.R.S32.HI R24, RZ, 0x1f, R24 ;  /* 0x0000001fff187819 */ /* 0x000fe40000011418 */
[----:B------:R-:W-:Y:S02]  /*14af0*/  SHF.R.S32.HI R20, RZ, 0x1f, R20 ;  /* 0x0000001fff147819 */ /* 0x000fe40000011414 */
[----:B------:R-:W-:-:S02]  /*14b00*/  @!P1 LEA.HI.X R9, R21, R12, R24, 0x2, P5 ;  /* 0x0000000c15099211 */ /* 0x000fc400028f1418 */
[----:B------:R-:W-:Y:S02]  /*14b10*/  ISETP.GE.AND P5, PT, R220, UR4, PT ;  /* 0x00000004dc007c0c */ /* 0x000fe4000bfa6270 */
[----:B------:R-:W-:Y:S01]  /*14b20*/  @!P2 LEA.HI.X R11, R14, R12, R20, 0x2, P6 ;  /* 0x0000000c0e0ba211 */ /* 0x000fe200030f1414 */
[C---:B------:R-:W-:Y:S01]  /*14b30*/  VIADD R20, R223.reuse, 0x38 ;  /* 0x00000038df147836 */ /* 0x040fe20000000000 */
[----:B------:R1:W-:Y:S01]  /*14b40*/  @!P1 ST.E.64 desc[UR42][R8.64], R46 ;  /* 0x0000002e08009985 */ /* 0x0003e2000c101b2a */
[----:B------:R-:W-:Y:S01]  /*14b50*/  VIADD R14, R223, 0x40 ;  /* 0x00000040df0e7836 */ /* 0x000fe20000000000 */
[----:B------:R-:W-:Y:S02]  /*14b60*/  ISETP.GE.AND P0, PT, R218, UR4, PT ;  /* 0x00000004da007c0c */ /* 0x000fe4000bf06270 */
[----:B0-----:R-:W-:Y:S01]  /*14b70*/  @!P3 LEA R6, P6, R15, R0, 0x2 ;  /* 0x000000000f06b211 */ /* 0x001fe200078c10ff */
[----:B------:R0:W-:Y:S01]  /*14b80*/  @!P2 ST.E.64 desc[UR42][R10.64], R50 ;  /* 0x000000320a00a985 */ /* 0x0001e2000c101b2a */
[----:B------:R-:W-:-:S02]  /*14b90*/  SHF.R.S32.HI R20, RZ, 0x1f, R20 ;  /* 0x0000001fff147819 */ /* 0x000fc40000011414 */
[----:B------:R-:W-:Y:S02]  /*14ba0*/  ISETP.GE.AND P1, PT, R213, UR4, PT ;  /* 0x00000004d5007c0c */ /* 0x000fe4000bf26270 */
[----:B------:R-:W-:Y:S02]  /*14bb0*/  SHF.R.S32.HI R14, RZ, 0x1f, R14 ;  /* 0x0000001fff0e7819 */ /* 0x000fe4000001140e */
[----:B------:R-:W-:Y:S02]  /*14bc0*/  @!P3 LEA.HI.X R7, R15, R12, R20, 0x2, P6 ;  /* 0x0000000c0f07b211 */ /* 0x000fe400030f1414 */
[----:B-1----:R-:W-:-:S03]  /*14bd0*/  @!P4 LEA R8, P2, R222, R0, 0x2 ;  /* 0x00000000de08c211 */ /* 0x002fc600078410ff */
[----:B------:R1:W-:Y:S01]  /*14be0*/  @!P3 ST.E.64 desc[UR42][R6.64], R54 ;  /* 0x000000360600b985 */ /* 0x0003e2000c101b2a */
[----:B------:R-:W-:Y:S02]  /*14bf0*/  @!P4 LEA.HI.X R9, R222, R12, R14, 0x2, P2 ;  /* 0x0000000cde09c211 */ /* 0x000fe400010f140e */
[----:B0-----:R-:W-:Y:S02]  /*14c00*/  @!P5 LEA R10, P6, R220, R0, 0x2 ;  /* 0x00000000dc0ad211 */ /* 0x001fe400078c10ff */
[----:B------:R-:W-:Y:S01]  /*14c10*/  ISETP.GE.AND P2, PT, R200, UR4, PT ;  /* 0x00000004c8007c0c */ /* 0x000fe2000bf46270 */
[----:B------:R0:W-:Y:S01]  /*14c20*/  @!P4 ST.E.64 desc[UR42][R8.64], R58 ;  /* 0x0000003a0800c985 */ /* 0x0001e2000c101b2a */
[----:B------:R-:W-:Y:S02]  /*14c30*/  @!P5 LEA.HI.X R11, R220, R12, R221, 0x2, P6 ;  /* 0x0000000cdc0bd211 */ /* 0x000fe400030f14dd */
[----:B------:R-:W-:Y:S02]  /*14c40*/  ISETP.GE.AND P3, PT, R198, UR4, PT ;  /* 0x00000004c6007c0c */ /* 0x000fe4000bf66270 */
[----:B------:R-:W-:Y:S01]  /*14c50*/  ISETP.GE.AND P4, PT, R196, UR4, PT ;  /* 0x00000004c4007c0c */ /* 0x000fe2000bf86270 */
[----:B------:R2:W-:Y:S01]  /*14c60*/  @!P5 ST.E.64 desc[UR42][R10.64], R62 ;  /* 0x0000003e0a00d985 */ /* 0x0005e2000c101b2a */
[----:B-1----:R-:W-:-:S04]  /*14c70*/  @!P0 LEA R6, P6, R218, R0, 0x2 ;  /* 0x00000000da068211 */ /* 0x002fc800078c10ff */
[----:B------:R-:W-:Y:S02]  /*14c80*/  @!P0 LEA.HI.X R7, R218, R12, R219, 0x2, P6 ;  /* 0x0000000cda078211 */ /* 0x000fe400030f14db */
[----:B0-----:R-:W-:-:S03]  /*14c90*/  @!P1 LEA R8, P5, R213, R0, 0x2 ;  /* 0x00000000d5089211 */ /* 0x001fc600078a10ff */
[----:B------:R0:W-:Y:S01]  /*14ca0*/  @!P0 ST.E.64 desc[UR42][R6.64], R66 ;  /* 0x0000004206008985 */ /* 0x0001e2000c101b2a */
[----:B------:R-:W-:Y:S02]  /*14cb0*/  @!P1 LEA.HI.X R9, R213, R12, R217, 0x2, P5 ;  /* 0x0000000cd5099211 */ /* 0x000fe400028f14d9 */
[----:B------:R-:W-:Y:S02]  /*14cc0*/  ISETP.GE.AND P5, PT, R183, UR4, PT ;  /* 0x00000004b7007c0c */ /* 0x000fe4000bfa6270 */
[C---:B--2---:R-:W-:Y:S01]  /*14cd0*/  @!P2 LEA R10, P6, R200.reuse, R0, 0x2 ;  /* 0x00000000c80aa211 */ /* 0x044fe200078c10ff */
[----:B------:R1:W-:Y:S03]  /*14ce0*/  @!P1 ST.E.64 desc[UR42][R8.64], R70 ;  /* 0x0000004608009985 */ /* 0x0003e6000c101b2a */
[----:B------:R-:W-:Y:S02]  /*14cf0*/  @!P2 LEA.HI.X R11, R200, R12, R201, 0x2, P6 ;  /* 0x0000000cc80ba211 */ /* 0x000fe400030f14c9 */
[----:B0-----:R-:W-:-:S03]  /*14d00*/  @!P3 LEA R6, P1, R198, R0, 0x2 ;  /* 0x00000000c606b211 */ /* 0x001fc600078210ff */
[----:B------:R0:W-:Y:S01]  /*14d10*/  @!P2 ST.E.64 desc[UR42][R10.64], R74 ;  /* 0x0000004a0a00a985 */ /* 0x0001e2000c101b2a */
[----:B------:R-:W-:Y:S02]  /*14d20*/  ISETP.GE.AND P2, PT, R181, UR4, PT ;  /* 0x00000004b5007c0c */ /* 0x000fe4000bf46270 */
[----:B------:R-:W-:Y:S02]  /*14d30*/  @!P3 LEA.HI.X R7, R198, R12, R199, 0x2, P1 ;  /* 0x0000000cc607b211 */ /* 0x000fe400008f14c7 */
[----:B------:R-:W-:Y:S02]  /*14d40*/  ISETP.GE.AND P1, PT, R179, UR4, PT ;  /* 0x00000004b3007c0c */ /* 0x000fe4000bf26270 */
[C---:B-1----:R-:W-:Y:S01]  /*14d50*/  @!P4 LEA R8, P0, R196.reuse, R0, 0x2 ;  /* 0x00000000c408c211 */ /* 0x042fe200078010ff */
[----:B------:R1:W-:Y:S03]  /*14d60*/  @!P3 ST.E.64 desc[UR42][R6.64], R78 ;  /* 0x0000004e0600b985 */ /* 0x0003e6000c101b2a */
[----:B------:R-:W-:-:S02]  /*14d70*/  @!P4 LEA.HI.X R9, R196, R12, R197, 0x2, P0 ;  /* 0x0000000cc409c211 */ /* 0x000fc400000f14c5 */
[----:B------:R-:W-:Y:S02]  /*14d80*/  ISETP.GE.AND P0, PT, R177, UR4, PT ;  /* 0x00000004b1007c0c */ /* 0x000fe4000bf06270 */
[----:B0-----:R-:W-:Y:S01]  /*14d90*/  @!P5 LEA R10, P6, R183, R0, 0x2 ;  /* 0x00000000b70ad211 */ /* 0x001fe200078c10ff */
[----:B------:R-:W-:Y:S01]  /*14da0*/  @!P4 ST.E.64 desc[UR42][R8.64], R82 ;  /* 0x000000520800c985 */ /* 0x000fe2000c101b2a */
[----:B------:R-:W-:Y:S02]  /*14db0*/  ISETP.GE.AND P4, PT, R173, UR4, PT ;  /* 0x00000004ad007c0c */ /* 0x000fe4000bf86270 */
[----:B------:R-:W-:Y:S02]  /*14dc0*/  @!P5 LEA.HI.X R11, R183, R12, R184, 0x2, P6 ;  /* 0x0000000cb70bd211 */ /* 0x000fe400030f14b8 */
[----:B-1----:R-:W-:-:S03]  /*14dd0*/  @!P1 LEA R6, P3, R179, R0, 0x2 ;  /* 0x00000000b3069211 */ /* 0x002fc600078610ff */
[----:B------:R0:W-:Y:S01]  /*14de0*/  @!P5 ST.E.64 desc[UR42][R10.64], R4 ;  /* 0x000000040a00d985 */ /* 0x0001e2000c101b2a */
[----:B------:R-:W-:Y:S02]  /*14df0*/  ISETP.GE.AND P5, PT, R175, UR4, PT ;  /* 0x00000004af007c0c */ /* 0x000fe4000bfa6270 */
[----:B------:R-:W-:Y:S02]  /*14e00*/  @!P1 LEA.HI.X R7, R179, R12, R180, 0x2, P3 ;  /* 0x0000000cb3079211 */ /* 0x000fe400018f14b4 */
[----:B------:R-:W-:Y:S02]  /*14e10*/  ISETP.GE.AND P3, PT, R171, UR4, PT ;  /* 0x00000004ab007c0c */ /* 0x000fe4000bf66270 */
[----:B0-----:R-:W-:-:S04]  /*14e20*/  @!P2 LEA R4, P6, R181, R0, 0x2 ;  /* 0x00000000b504a211 */ /* 0x001fc800078c10ff */
[----:B------:R-:W-:Y:S02]  /*14e30*/  @!P2 LEA.HI.X R5, R181, R12, R182, 0x2, P6 ;  /* 0x0000000cb505a211 */ /* 0x000fe400030f14b6 */
[----:B------:R-:W-:-:S03]  /*14e40*/  @!P0 LEA R8, P6, R177, R0, 0x2 ;  /* 0x00000000b1088211 */ /* 0x000fc600078c10ff */
[----:B------:R0:W-:Y:S01]  /*14e50*/  @!P2 ST.E.64 desc[UR42][R4.64], R90 ;  /* 0x0000005a0400a985 */ /* 0x0001e2000c101b2a */
[----:B------:R-:W-:Y:S02]  /*14e60*/  @!P0 LEA.HI.X R9, R177, R12, R178, 0x2, P6 ;  /* 0x0000000cb1098211 */ /* 0x000fe400030f14b2 */
[----:B------:R-:W-:Y:S01]  /*14e70*/  ISETP.GE.AND P2, PT, R169, UR4, PT ;  /* 0x00000004a9007c0c */ /* 0x000fe2000bf46270 */
[----:B------:R1:W-:Y:S01]  /*14e80*/  @!P1 ST.E.64 desc[UR42][R6.64], R94 ;  /* 0x0000005e06009985 */ /* 0x0003e2000c101b2a */
[----:B------:R-:W-:-:S03]  /*14e90*/  ISETP.GE.AND P1, PT, R167, UR4, PT ;  /* 0x00000004a7007c0c */ /* 0x000fc6000bf26270 */
[----:B------:R2:W-:Y:S01]  /*14ea0*/  @!P0 ST.E.64 desc[UR42][R8.64], R98 ;  /* 0x0000006208008985 */ /* 0x0005e2000c101b2a */
[-C--:B0-----:R-:W-:Y:S02]  /*14eb0*/  @!P5 LEA R4, P6, R175, R0.reuse, 0x2 ;  /* 0x00000000af04d211 */ /* 0x081fe400078c10ff */
[----:B-1----:R-:W-:Y:S02]  /*14ec0*/  @!P4 LEA R6, P0, R173, R0, 0x2 ;  /* 0x00000000ad06c211 */ /* 0x002fe400078010ff */
[----:B------:R-:W-:Y:S02]  /*14ed0*/  @!P5 LEA.HI.X R5, R175, R12, R176, 0x2, P6 ;  /* 0x0000000caf05d211 */ /* 0x000fe400030f14b0 */
[----:B--2---:R-:W-:Y:S02]  /*14ee0*/  @!P3 LEA R8, P6, R171, R0, 0x2 ;  /* 0x00000000ab08b211 */ /* 0x004fe400078c10ff */
[----:B------:R-:W-:Y:S01]  /*14ef0*/  @!P4 LEA.HI.X R7, R173, R12, R174, 0x2, P0 ;  /* 0x0000000cad07c211 */ /* 0x000fe200000f14ae */
[----:B------:R0:W-:Y:S01]  /*14f00*/  @!P5 ST.E.64 desc[UR42][R4.64], R102 ;  /* 0x000000660400d985 */ /* 0x0001e2000c101b2a */
[----:B------:R-:W-:-:S02]  /*14f10*/  ISETP.GE.AND P0, PT, R165, UR4, PT ;  /* 0x00000004a5007c0c */ /* 0x000fc4000bf06270 */
[----:B------:R-:W-:Y:S01]  /*14f20*/  @!P3 LEA.HI.X R9, R171, R12, R172, 0x2, P6 ;  /* 0x0000000cab09b211 */ /* 0x000fe200030f14ac */
[----:B------:R1:W-:Y:S04]  /*14f30*/  @!P4 ST.E.64 desc[UR42][R6.64], R106 ;  /* 0x0000006a0600c985 */ /* 0x0003e8000c101b2a */
[----:B------:R2:W-:Y:S01]  /*14f40*/  @!P3 ST.E.64 desc[UR42][R8.64], R110 ;  /* 0x0000006e0800b985 */ /* 0x0005e2000c101b2a */
[----:B------:R-:W-:Y:S02]  /*14f50*/  ISETP.GE.AND P3, PT, R163, UR4, PT ;  /* 0x00000004a3007c0c */ /* 0x000fe4000bf66270 */
[-C--:B0-----:R-:W-:Y:S02]  /*14f60*/  @!P2 LEA R4, P4, R169, R0.reuse, 0x2 ;  /* 0x00000000a904a211 */ /* 0x081fe400078810ff */
[----:B-1----:R-:W-:-:S02]  /*14f70*/  @!P1 LEA R6, P5, R167, R0, 0x2 ;  /* 0x00000000a7069211 */ /* 0x002fc400078a10ff */
[----:B------:R-:W-:Y:S02]  /*14f80*/  @!P2 LEA.HI.X R5, R169, R12, R170, 0x2, P4 ;  /* 0x0000000ca905a211 */ /* 0x000fe400020f14aa */
[----:B------:R-:W-:Y:S02]  /*14f90*/  ISETP.GE.AND P4, PT, R161, UR4, PT ;  /* 0x00000004a1007c0c */ /* 0x000fe4000bf86270 */
[----:B--2---:R-:W-:Y:S01]  /*14fa0*/  @!P0 LEA R8, P6, R165, R0, 0x2 ;  /* 0x00000000a5088211 */ /* 0x004fe200078c10ff */
[----:B------:R0:W-:Y:S01]  /*14fb0*/  @!P2 ST.E.64 desc[UR42][R4.64], R114 ;  /* 0x000000720400a985 */ /* 0x0001e2000c101b2a */
[-C--:B------:R-:W-:Y:S02]  /*14fc0*/  @!P1 LEA.HI.X R7, R167, R12.reuse, R168, 0x2, P5 ;  /* 0x0000000ca7079211 */ /* 0x080fe400028f14a8 */
[----:B------:R-:W-:Y:S02]  /*14fd0*/  @!P0 LEA.HI.X R9, R165, R12, R166, 0x2, P6 ;  /* 0x0000000ca5098211 */ /* 0x000fe400030f14a6 */
[----:B------:R-:W-:Y:S01]  /*14fe0*/  ISETP.GE.AND P2, PT, R159, UR4, PT ;  /* 0x000000049f007c0c */ /* 0x000fe2000bf46270 */
[----:B------:R1:W-:Y:S01]  /*14ff0*/  @!P1 ST.E.64 desc[UR42][R6.64], R118 ;  /* 0x0000007606009985 */ /* 0x0003e2000c101b2a */
[----:B------:R-:W-:-:S03]  /*15000*/  ISETP.GE.AND P1, PT, R157, UR4, PT ;  /* 0x000000049d007c0c */ /* 0x000fc6000bf26270 */
[----:B------:R2:W-:Y:S01]  /*15010*/  @!P0 ST.E.64 desc[UR42][R8.64], R122 ;  /* 0x0000007a08008985 */ /* 0x0005e2000c101b2a */
[----:B------:R-:W-:Y:S02]  /*15020*/  ISETP.GE.AND P0, PT, R155, UR4, PT ;  /* 0x000000049b007c0c */ /* 0x000fe4000bf06270 */
[----:B0-----:R-:W-:-:S04]  /*15030*/  @!P4 LEA R4, P6, R161, R0, 0x2 ;  /* 0x00000000a104c211 */ /* 0x001fc800078c10ff */
[----:B------:R-:W-:Y:S02]  /*15040*/  @!P4 LEA.HI.X R5, R161, R12, R162, 0x2, P6 ;  /* 0x0000000ca105c211 */ /* 0x000fe400030f14a2 */
[----:B-1----:R-:W-:-:S04]  /*15050*/  @!P3 LEA R6, P5, R163, R0, 0x2 ;  /* 0x00000000a306b211 */ /* 0x002fc800078a10ff */
[----:B------:R-:W-:Y:S02]  /*15060*/  @!P3 LEA.HI.X R7, R163, R12, R164, 0x2, P5 ;  /* 0x0000000ca307b211 */ /* 0x000fe400028f14a4 */
[----:B------:R-:W-:-:S03]  /*15070*/  ISETP.GE.AND P5, PT, R153, UR4, PT ;  /* 0x0000000499007c0c */ /* 0x000fc6000bfa6270 */
[----:B------:R0:W-:Y:S04]  /*15080*/  @!P3 ST.E.64 desc[UR42][R6.64], R126 ;  /* 0x0000007e0600b985 */ /* 0x0001e8000c101b2a */
[----:B------:R1:W-:Y:S01]  /*15090*/  @!P4 ST.E.64 desc[UR42][R4.64], R130 ;  /* 0x000000820400c985 */ /* 0x0003e2000c101b2a */
[----:B--2---:R-:W-:-:S04]  /*150a0*/  @!P0 LEA R8, P4, R155, R0, 0x2 ;  /* 0x000000009b088211 */ /* 0x004fc800078810ff */
[----:B------:R-:W-:Y:S02]  /*150b0*/  @!P0 LEA.HI.X R9, R155, R12, R156, 0x2, P4 ;  /* 0x0000000c9b098211 */ /* 0x000fe400020f149c */
[-C--:B0-----:R-:W-:Y:S02]  /*150c0*/  @!P2 LEA R6, P3, R159, R0.reuse, 0x2 ;  /* 0x000000009f06a211 */ /* 0x081fe400078610ff */
[----:B-1----:R-:W-:Y:S02]  /*150d0*/  @!P1 LEA R4, P6, R157, R0, 0x2 ;  /* 0x000000009d049211 */ /* 0x002fe400078c10ff */
[----:B------:R-:W-:Y:S02]  /*150e0*/  @!P2 LEA.HI.X R7, R159, R12, R160, 0x2, P3 ;  /* 0x0000000c9f07a211 */ /* 0x000fe400018f14a0 */
[----:B------:R-:W-:Y:S02]  /*150f0*/  @!P5 LEA R10, P3, R153, R0, 0x2 ;  /* 0x00000000990ad211 */ /* 0x000fe400078610ff */
[-C--:B------:R-:W-:Y:S01]  /*15100*/  @!P1 LEA.HI.X R5, R157, R12.reuse, R158, 0x2, P6 ;  /* 0x0000000c9d059211 */ /* 0x080fe200030f149e */
[----:B------:R0:W-:Y:S01]  /*15110*/  @!P2 ST.E.64 desc[UR42][R6.64], R134 ;  /* 0x000000860600a985 */ /* 0x0001e2000c101b2a */
[----:B------:R-:W-:-:S03]  /*15120*/  @!P5 LEA.HI.X R11, R153, R12, R154, 0x2, P3 ;  /* 0x0000000c990bd211 */ /* 0x000fc600018f149a */
[----:B------:R0:W-:Y:S04]  /*15130*/  @!P1 ST.E.64 desc[UR42][R4.64], R138 ;  /* 0x0000008a04009985 */ /* 0x0001e8000c101b2a */
[----:B------:R0:W-:Y:S01]  /*15140*/  @!P0 ST.E.64 desc[UR42][R8.64], R142 ;  /* 0x0000008e08008985 */ /* 0x0001e2000c101b2a */
[----:B------:R-:W-:-:S03]  /*15150*/  ISETP.GE.AND P0, PT, R84, UR4, PT ;  /* 0x0000000454007c0c */ /* 0x000fc6000bf06270 */
[----:B------:R0:W-:Y:S10]  /*15160*/  @!P5 ST.E.64 desc[UR42][R10.64], R146 ;  /* 0x000000920a00d985 */ /* 0x0001f4000c101b2a */
[----:B------:R-:W-:Y:S05]  /*15170*/  @P0 BRA `(.L_x_1372) ;  /* 0x0000001000240947 */ /* 0x000fea0003800000 */
[----:B0-----:R-:W-:-:S04]  /*15180*/  LEA R4, P0, R84, R0, 0x2 ;  /* 0x0000000054047211 */ /* 0x001fc800078010ff */
[----:B------:R-:W-:-:S05]  /*15190*/  LEA.HI.X R5, R84, R12, R152, 0x2, P0 ;  /* 0x0000000c54057211 */ /* 0x000fca00000f1498 */
[----:B------:R0:W-:Y:S01]  /*151a0*/  ST.E.64 desc[UR42][R4.64], R150 ;  /* 0x0000009604007985 */ /* 0x0001e2000c101b2a */
[----:B------:R-:W-:Y:S05]  /*151b0*/  BRA `(.L_x_1372) ;  /* 0x0000001000147947 */ /* 0x000fea0003800000 */
.L_x_1366:
[----:B------:R-:W2:Y:S01]  /*151c0*/  LDL.LU R6, [R1+0x3c] ;  /* 0x00003c0001067983 */ /* 0x000ea20000300800 */
[----:B------:R-:W-:Y:S01]  /*151d0*/  ULDC.64 UR6, c[0x0][0xd08] ;  /* 0x0003420000067ab9 */ /* 0x000fe20000000a00 */
[----:B------:R-:W-:Y:S02]  /*151e0*/  ULDC.64 UR4, c[0x0][0xd00] ;  /* 0x0003400000047ab9 */ /* 0x000fe40000000a00 */
[----:B------:R-:W3:Y:S04]  /*151f0*/  LDL.LU R0, [R1+0x40] ;  /* 0x0000400001007983 */ /* 0x000ee80000300800 */
[----:B------:R-:W4:Y:S01]  /*15200*/  LDL R9, [R1+0x38] ;  /* 0x0000380001097983 */ /* 0x000f220000100800 */
[----:B------:R-:W-:Y:S01]  /*15210*/  ISETP.NE.U32.AND P1, PT, RZ, UR6, PT ;  /* 0x00000006ff007c0c */ /* 0x000fe2000bf25070 */
[----:B------:R-:W-:Y:S01]  /*15220*/  IMAD.MOV.U32 R3, RZ, RZ, RZ ;  /* 0x000000ffff037224 */ /* 0x000fe200078e00ff */
[----:B------:R-:W-:-:S02]  /*15230*/  ISETP.NE.U32.AND P0, PT, RZ, UR4, PT ;  /* 0x00000004ff007c0c */ /* 0x000fc4000bf05070 */
[----:B------:R-:W-:Y:S02]  /*15240*/  ISETP.NE.AND.EX P1, PT, RZ, UR7, PT, P1 ;  /* 0x00000007ff007c0c */ /* 0x000fe4000bf25310 */
[----:B------:R-:W-:Y:S01]  /*15250*/  ISETP.NE.AND.EX P0, PT, RZ, UR5, PT, P0 ;  /* 0x00000005ff007c0c */ /* 0x000fe2000bf05300 */
[----:B------:R-:W0:Y:S01]  /*15260*/  S2R R8, SR_TID.X ;  /* 0x0000000000087919 */ /* 0x000e220000002100 */
[----:B--2---:R-:W-:-:S04]  /*15270*/  IADD3 R4, P2, R6, UR4, RZ ;  /* 0x0000000406047c10 */ /* 0x004fc8000ff5e0ff */
[----:B---3--:R-:W-:-:S05]  /*15280*/  IADD3.X R5, R0, UR5, RZ, P2, !PT ;  /* 0x0000000500057c10 */ /* 0x008fca00097fe4ff */
[----:B------:R-:W-:Y:S01]  /*15290*/  @P1 IADD3 R6, P2, R6, UR6, RZ ;  /* 0x0000000606061c10 */ /* 0x000fe2000ff5e0ff */
[----:B------:R-:W-:Y:S01]  /*152a0*/  ULDC UR4, c[0x0][0xb88] ;  /* 0x0002e20000047ab9 */ /* 0x000fe20000000800 */
[----:B------:R2:W5:Y:S02]  /*152b0*/  @P0 LDG.E R3, desc[UR42][R4.64] ;  /* 0x0000002a04030981 */ /* 0x000564000c1e1900 */
[----:B------:R-:W-:Y:S01]  /*152c0*/  @P1 IADD3.X R7, R0, UR7, RZ, P2, !PT ;  /* 0x0000000700071c10 */ /* 0x000fe200097fe4ff */
[----:B------:R-:W-:-:S06]  /*152d0*/  IMAD.U32 R0, RZ, RZ, UR4 ;  /* 0x00000004ff007e24 */ /* 0x000fcc000f8e00ff */
[----:B------:R2:W5:Y:S01]  /*152e0*/  @P1 LDG.E R0, desc[UR42][R6.64] ;  /* 0x0000002a06001981 */ /* 0x000562000c1e1900 */
[----:B----4-:R-:W-:Y:S01]  /*152f0*/  ISETP.NE.AND P2, PT, R9, RZ, PT ;  /* 0x000000ff0900720c */ /* 0x010fe20003f45270 */
[----:B0-----:R-:W-:-:S05]  /*15300*/  VIADD R32, R8, 0xffffff80 ;  /* 0xffffff8008207836 */ /* 0x001fca0000000000 */
[----:B------:R-:W-:-:S07]  /*15310*/  ISETP.GT.AND P3, PT, R32, 0x3f, PT ;  /* 0x0000003f2000780c */ /* 0x000fce0003f64270 */
[----:B------:R-:W0:Y:S02]  /*15320*/  @!P2 LDC R9, c[0x0][0xbd4] ;  /* 0x0002f500ff09ab82 */ /* 0x000e240000000800 */
[----:B0-----:R2:W-:Y:S01]  /*15330*/  @!P2 STL [R1+0x38], R9 ;  /* 0x000038090100a387 */ /* 0x0015e20000100800 */
[----:B------:R-:W-:Y:S01]  /*15340*/  ISETP.GT.AND P2, PT, R9, 0x1, PT ;  /* 0x000000010900780c */ /* 0x000fe20003f44270 */
[----:B------:R-:W-:-:S12]  /*15350*/  @P1 BRA `(.L_x_1375) ;  /* 0x0000000000101947 */ /* 0x000fd80003800000 */
[----:B------:R-:W-:Y:S05]  /*15360*/  @!P0 BRA `(.L_x_1375) ;  /* 0x00000000000c8947 */ /* 0x000fea0003800000 */
[----:B--2---:R-:W2:Y:S04]  /*15370*/  LDG.E R7, desc[UR42][R4.64] ;  /* 0x0000002a04077981 */ /* 0x004ea8000c1e1900 */
[----:B-----5:R-:W2:Y:S02]  /*15380*/  LDG.E R0, desc[UR42][R4.64+0x4] ;  /* 0x0000042a04007981 */ /* 0x020ea4000c1e1900 */
[----:B--2---:R-:W-:-:S07]  /*15390*/  IMAD.IADD R0, R0, 0x1, -R7 ;  /* 0x0000000100007824 */ /* 0x004fce00078e0a07 */
.L_x_1375:
[----:B--2---:R-:W2:Y:S04]  /*153a0*/  LDL.LU R5, [R1+0x34] ;  /* 0x0000340001057983 */ /* 0x004ea80000300800 */
[----:B------:R-:W3:Y:S01]  /*153b0*/  LDL.LU R4, [R1+0x50] ;  /* 0x0000500001047983 */ /* 0x000ee20000300800 */
[----:B------:R-:W-:Y:S01]  /*153c0*/  BSSY B1, `(.L_x_1376) ;  /* 0x0000039000017945 */ /* 0x000fe20003800000 */
[----:B-----5:R-:W-:Y:S02]  /*153d0*/  SHF.R.S32.HI R26, RZ, 0x1f, R3 ;  /* 0x0000001fff1a7819 */ /* 0x020fe40000011403 */
[----:B--2---:R-:W-:Y:S02]  /*153e0*/  SEL R29, R5, RZ, !P0 ;  /* 0x000000ff051d7207 */ /* 0x004fe40004000000 */
[----:B---3--:R-:W-:Y:S01]  /*153f0*/  SEL R28, R4, RZ, !P0 ;  /* 0x000000ff041c7207 */ /* 0x008fe20004000000 */
[----:B------:R-:W-:Y:S06]  /*15400*/  @P3 BRA `(.L_x_1377) ;  /* 0x0000000000d03947 */ /* 0x000fec0003800000 */
[----:B------:R-:W2:Y:S01]  /*15410*/  LDL R5, [R1+0x44] ;  /* 0x0000440001057983 */ /* 0x000ea20000100800 */
[----:B------:R-:W0:Y:S01]  /*15420*/  LDC R31, c[0x0][0xce8] ;  /* 0x00033a00ff1f7b82 */ /* 0x000e220000000800 */
[----:B------:R-:W2:Y:S02]  /*15430*/  S2R R4, SR_TID.X ;  /* 0x0000000000047919 */ /* 0x000ea40000002100 */
[----:B--2---:R-:W-:Y:S02]  /*15440*/  IMAD R4, R5, 0x40, R4 ;  /* 0x0000004005047824 */ /* 0x004fe400078e0204 */
[----:B0-----:R-:W-:Y:S02]  /*15450*/  IMAD R5, R0, R31, RZ ;  /* 0x0000001f00057224 */ /* 0x001fe400078e02ff */
[----:B------:R-:W-:-:S05]  /*15460*/  VIADD R30, R4, 0xffffff80 ;  /* 0xffffff80041e7836 */ /* 0x000fca0000000000 */
[----:B------:R-:W-:-:S13]  /*15470*/  ISETP.GE.AND P0, PT, R30, R5, PT ;  /* 0x000000051e00720c */ /* 0x000fda0003f06270 */
[----:B------:R-:W-:Y:S05]  /*15480*/  @P0 BRA `(.L_x_1377) ;  /* 0x0000000000b00947 */ /* 0x000fea0003800000 */
[----:B------:R-:W2:Y:S01]  /*15490*/  LDL.LU R33, [R1+0x48] ;  /* 0x0000480001217983 */ /* 0x000ea20000300800 */
[----:B------:R-:W-:Y:S01]  /*154a0*/  IMAD.MOV.U32 R24, RZ, RZ, 0xab8 ;  /* 0x00000ab8ff187424 */ /* 0x000fe200078e00ff */
[----:B------:R-:W-:Y:S01]  /*154b0*/  ISETP.GT.AND P0, PT, R9, 0x1, PT ;  /* 0x000000010900780c */ /* 0x000fe20003f04270 */
[----:B------:R-:W0:Y:S01]  /*154c0*/  LDC.64 R10, c[0x0][0xca8] ;  /* 0x00032a00ff0a7b82 */ /* 0x000e220000000a00 */
[----:B------:R-:W-:Y:S01]  /*154d0*/  ISETP.NE.AND P1, PT, R31, 0x1, PT ;  /* 0x000000011f00780c */ /* 0x000fe20003f25270 */
[----:B------:R-:W-:Y:S01]  /*154e0*/  IMAD.MOV.U32 R21, RZ, RZ, R30 ;  /* 0x000000ffff157224 */ /* 0x000fe200078e001e */
[----:B------:R-:W-:-:S05]  /*154f0*/  SEL R24, R24, 0xa78, P0 ;  /* 0x00000a7818187807 */ /* 0x000fca0000000000 */
[----:B------:R-:W3:Y:S08]  /*15500*/  LDC.64 R4, c[0x0][R24+0x220] ;  /* 0x0000880018047b82 */ /* 0x000ef00000000a00 */
[----:B-1----:R-:W1:Y:S08]  /*15510*/  LDC.64 R12, c[0x0][R24+0x218] ;  /* 0x00008600180c7b82 */ /* 0x002e700000000a00 */
[----:B------:R-:W4:Y:S08]  /*15520*/  LDC.64 R6, c[0x0][R24+0x228] ;  /* 0x00008a0018067b82 */ /* 0x000f300000000a00 */
[----:B------:R-:W5:Y:S08]  /*15530*/  @P1 LDC R15, c[0x0][0xcec] ;  /* 0x00033b00ff0f1b82 */ /* 0x000f700000000800 */
[----:B------:R-:W4:Y:S08]  /*15540*/  LDC.64 R8, c[0x0][R24+0x210] ;  /* 0x0000840018087b82 */ /* 0x000f300000000a00 */
[----:B------:R-:W4:Y:S01]  /*15550*/  @P1 LDC R27, c[0x0][0xcf0] ;  /* 0x00033c00ff1b1b82 */ /* 0x000f220000000800 */
[----:B-----5:R-:W-:-:S07]  /*15560*/  @P1 IMAD.HI.U32 R20, R30, R15, RZ ;  /* 0x0000000f1e141227 */ /* 0x020fce00078e00ff */
[----:B0-----:R-:W0:Y:S01]  /*15570*/  @!P0 LDC R10, c[0x0][0xc50] ;  /* 0x00031400ff0a8b82 */ /* 0x001e220000000800 */
[-C--:B---3--:R-:W-:Y:S02]  /*15580*/  IMAD R5, R5, R29.reuse, RZ ;  /* 0x0000001d05057224 */ /* 0x088fe400078e02ff */
[----:B------:R-:W-:-:S05]  /*15590*/  IMAD.WIDE.U32 R14, R4, R29, RZ ;  /* 0x0000001d040e7225 */ /* 0x000fca00078e00ff */
[----:B------:R-:W3:Y:S01]  /*155a0*/  @!P0 LDC R11, c[0x0][0xc54] ;  /* 0x00031500ff0b8b82 */ /* 0x000ee20000000800 */
[-C--:B-1----:R-:W-:Y:S02]  /*155b0*/  IMAD R25, R13, R184.reuse, RZ ;  /* 0x000000b80d197224 */ /* 0x082fe400078e02ff */
        /* <DEDUP_REMOVED lines=23> */
[----:B---3--:R-:W-:-:S05]  /*15730*/  LEA.HI.X R11, R6, R11, R4, 0x2, P0 ;  /* 0x0000000b060b7211 */ /* 0x008fca00000f1404 */
[----:B------:R0:W-:Y:S02]  /*15740*/  STG.E desc[UR42][R10.64], R5 ;  /* 0x000000050a007986 */ /* 0x0001e4000c10192a */
.L_x_1377:
[----:B------:R-:W-:Y:S05]  /*15750*/  BSYNC B1 ;  /* 0x0000000000017941 */ /* 0x000fea0003800000 */
.L_x_1376:
[----:B------:R-:W-:Y:S05]  /*15760*/  @P2 BRA `(.L_x_1372) ;  /* 0x0000000800a82947 */ /* 0x000fea0003800000 */
[----:B0-----:R-:W2:Y:S01]  /*15770*/  LDL.LU R10, [R1+0x44] ;  /* 0x00004400010a7983 */ /* 0x001ea20000300800 */
[----:B------:R-:W0:Y:S01]  /*15780*/  LDC R11, c[0x0][0xce8] ;  /* 0x00033a00ff0b7b82 */ /* 0x000e220000000800 */
[----:B------:R-:W-:Y:S01]  /*15790*/  ULDC.64 UR4, c[0x0][0xba0] ;  /* 0x0002e80000047ab9 */ /* 0x000fe20000000a00 */
[----:B------:R-:W-:Y:S01]  /*157a0*/  SHF.R.S32.HI R9, RZ, 0x1f, R32 ;  /* 0x0000001fff097819 */ /* 0x000fe20000011420 */
[----:B------:R-:W-:Y:S01]  /*157b0*/  IMAD R6, R26, UR4, RZ ;  /* 0x000000041a067c24 */ /* 0x000fe2000f8e02ff */
[----:B------:R-:W-:Y:S01]  /*157c0*/  BSSY B1, `(.L_x_1378) ;  /* 0x0000080000017945 */ /* 0x000fe20003800000 */
[----:B------:R-:W-:-:S04]  /*157d0*/  IMAD.WIDE.U32 R4, R3, UR4, RZ ;  /* 0x0000000403047c25 */ /* 0x000fc8000f8e00ff */
[----:B------:R-:W-:Y:S01]  /*157e0*/  IMAD R7, R3, UR5, R6 ;  /* 0x0000000503077c24 */ /* 0x000fe2000f8e0206 */
[----:B------:R-:W-:Y:S01]  /*157f0*/  LEA.HI R6, R9, R32, RZ, 0x3 ;  /* 0x0000002009067211 */ /* 0x000fe200078f18ff */
[----:B------:R-:W3:Y:S01]  /*15800*/  LDC R3, c[0x0][0xbc8] ;  /* 0x0002f200ff037b82 */ /* 0x000ee20000000800 */
[----:B------:R-:W-:Y:S01]  /*15810*/  ULDC.64 UR4, c[0x0][0xbe8] ;  /* 0x0002fa0000047ab9 */ /* 0x000fe20000000a00 */
[----:B------:R-:W-:Y:S01]  /*15820*/  IMAD.IADD R5, R5, 0x1, R7 ;  /* 0x0000000105057824 */ /* 0x000fe200078e0207 */
[----:B------:R-:W-:Y:S01]  /*15830*/  LOP3.LUT R7, R6, 0xfffffff8, RZ, 0xc0, !PT ;  /* 0xfffffff806077812 */ /* 0x000fe200078ec0ff */
[----:B------:R-:W-:Y:S01]  /*15840*/  VIADD R40, R192, 0x40 ;  /* 0x00000040c0287836 */ /* 0x000fe20000000000 */
[----:B------:R-:W-:Y:S01]  /*15850*/  SHF.R.S32.HI R20, RZ, 0x3, R6 ;  /* 0x00000003ff147819 */ /* 0x000fe20000011406 */
[----:B------:R-:W-:-:S04]  /*15860*/  IMAD.WIDE.U32 R4, R184, UR4, R4 ;  /* 0x00000004b8047c25 */ /* 0x000fc8000f8e0004 */
[----:B------:R-:W-:Y:S02]  /*15870*/  IMAD.IADD R7, R32, 0x1, -R7 ;  /* 0x0000000120077824 */ /* 0x000fe400078e0a07 */
[----:B------:R-:W-:Y:S01]  /*15880*/  IMAD R5, R184, UR5, R5 ;  /* 0x00000005b8057c24 */ /* 0x000fe2000f8e0205 */
[----:B0-----:R-:W-:Y:S01]  /*15890*/  ISETP.NE.AND P0, PT, R11, 0x1, PT ;  /* 0x000000010b00780c */ /* 0x001fe20003f05270 */
[----:B------:R-:W-:Y:S01]  /*158a0*/  IMAD R8, R7, 0x20, R20 ;  /* 0x0000002007087824 */ /* 0x000fe200078e0214 */
[----:B------:R-:W-:Y:S01]  /*158b0*/  ULDC.64 UR4, c[0x0][0xbf0] ;  /* 0x0002fc0000047ab9 */ /* 0x000fe20000000a00 */
[----:B------:R-:W-:Y:S02]  /*158c0*/  VIADD R38, R192, 0x80 ;  /* 0x00000080c0267836 */ /* 0x000fe40000000000 */
[----:B------:R-:W-:Y:S02]  /*158d0*/  IMAD R6, R28, UR4, RZ ;  /* 0x000000041c067c24 */ /* 0x000fe4000f8e02ff */
[----:B------:R-:W-:Y:S01]  /*158e0*/  IMAD.WIDE.U32 R4, R29, UR4, R4 ;  /* 0x000000041d047c25 */ /* 0x000fe2000f8e0004 */
[----:B---3--:R-:W-:-:S03]  /*158f0*/  ISETP.GE.AND P1, PT, R40, R3, PT ;  /* 0x000000032800720c */ /* 0x008fc60003f26270 */
[----:B------:R-:W-:Y:S02]  /*15900*/  IMAD R7, R29, UR5, R6 ;  /* 0x000000051d077c24 */ /* 0x000fe4000f8e0206 */
[----:B------:R-:W0:Y:S01]  /*15910*/  @P0 LDC R9, c[0x0][0xcec] ;  /* 0x00033b00ff090b82 */ /* 0x000e220000000800 */
[C---:B------:R-:W-:Y:S01]  /*15920*/  ISETP.GE.AND P2, PT, R192.reuse, R3, PT ;  /* 0x00000003c000720c */ /* 0x040fe20003f46270 */
[C---:B------:R-:W-:Y:S01]  /*15930*/  VIADD R36, R192.reuse, 0xc0 ;  /* 0x000000c0c0247836 */ /* 0x040fe20000000000 */
[----:B------:R-:W-:Y:S01]  /*15940*/  ULDC.64 UR4, c[0x0][0xbe0] ;  /* 0x0002f80000047ab9 */ /* 0x000fe20000000a00 */
[----:B------:R-:W-:Y:S02]  /*15950*/  IMAD.IADD R5, R5, 0x1, R7 ;  /* 0x0000000105057824 */ /* 0x000fe400078e0207 */
[----:B------:R-:W-:Y:S02]  /*15960*/  VIADD R34, R192, 0x100 ;  /* 0x00000100c0227836 */ /* 0x000fe40000000000 */
[----:B------:R-:W3:Y:S01]  /*15970*/  @P0 LDC R13, c[0x0][0xcf0] ;  /* 0x00033c00ff0d0b82 */ /* 0x000ee20000000800 */
[----:B------:R-:W-:-:S02]  /*15980*/  IMAD R21, R0, R11, RZ ;  /* 0x0000000b00157224 */ /* 0x000fc400078e02ff */
[C---:B------:R-:W-:Y:S02]  /*15990*/  VIADD R31, R192.reuse, 0x140 ;  /* 0x00000140c01f7836 */ /* 0x040fe40000000000 */
[C---:B------:R-:W-:Y:S02]  /*159a0*/  VIADD R27, R192.reuse, 0x180 ;  /* 0x00000180c01b7836 */ /* 0x040fe40000000000 */
[C---:B------:R-:W-:Y:S02]  /*159b0*/  VIADD R24, R192.reuse, 0x1c0 ;  /* 0x000001c0c0187836 */ /* 0x040fe40000000000 */
[C---:B------:R-:W-:Y:S02]  /*159c0*/  VIADD R25, R192.reuse, 0x1c0 ;  /* 0x000001c0c0197836 */ /* 0x040fe40000000000 */
        /* <DEDUP_REMOVED lines=10> */
[----:B------:R-:W-:-:S02]  /*15a70*/  SHF.R.S32.HI R37, RZ, 0x1f, R37 ;  /* 0x0000001fff257819 */ /* 0x000fc40000011425 */
[----:B------:R-:W-:Y:S02]  /*15a80*/  SHF.R.S32.HI R39, RZ, 0x1f, R39 ;  /* 0x0000001fff277819 */ /* 0x000fe40000011427 */
[----:B------:R-:W-:Y:S01]  /*15a90*/  SHF.R.S32.HI R41, RZ, 0x1f, R41 ;  /* 0x0000001fff297819 */ /* 0x000fe20000011429 */
[C---:B--2---:R-:W-:Y:S02]  /*15aa0*/  IMAD R8, R10.reuse, 0x40, R8 ;  /* 0x000000400a087824 */ /* 0x044fe400078e0208 */
[----:B------:R-:W-:Y:S01]  /*15ab0*/  IMAD R20, R10, 0x40, R20 ;  /* 0x000000400a147824 */ /* 0x000fe200078e0214 */
[----:B------:R-:W-:Y:S01]  /*15ac0*/  SEL R10, RZ, 0xffffffff, P1 ;  /* 0xffffffffff0a7807 */ /* 0x000fe20000800000 */
[----:B0-----:R-:W-:Y:S01]  /*15ad0*/  @P0 IMAD.HI.U32 R6, R8, R9, RZ ;  /* 0x0000000908060227 */ /* 0x001fe200078e00ff */
[----:B------:R-:W-:Y:S02]  /*15ae0*/  ISETP.GE.AND P1, PT, R38, R3, PT ;  /* 0x000000032600720c */ /* 0x000fe40003f26270 */
[----:B------:R-:W-:Y:S01]  /*15af0*/  SEL R9, RZ, 0x1, P2 ;  /* 0x00000001ff097807 */ /* 0x000fe20001000000 */
[----:B------:R-:W-:Y:S01]  /*15b00*/  IMAD.MOV.U32 R7, RZ, RZ, R8 ;  /* 0x000000ffff077224 */ /* 0x000fe200078e0008 */
[----:B---3--:R-:W-:Y:S01]  /*15b10*/  @P0 SHF.R.U32.HI R7, RZ, R13, R6 ;  /* 0x0000000dff070219 */ /* 0x008fe20000011606 */
[----:B------:R-:W-:Y:S01]  /*15b20*/  IMAD.SHL.U32 R10, R10, 0x2, RZ ;  /* 0x000000020a0a7824 */ /* 0x000fe200078e00ff */
[----:B-1----:R-:W-:-:S02]  /*15b30*/  SEL R12, RZ, 0xffffffff, P1 ;  /* 0xffffffffff0c7807 */ /* 0x002fc40000800000 */
[----:B------:R-:W-:Y:S01]  /*15b40*/  SHF.R.S32.HI R6, RZ, 0x1f, R7 ;  /* 0x0000001fff067819 */ /* 0x000fe20000011407 */
[----:B------:R-:W-:Y:S01]  /*15b50*/  IMAD.WIDE.U32 R4, R7, UR4, R4 ;  /* 0x0000000407047c25 */ /* 0x000fe2000f8e0004 */
[----:B------:R-:W-:Y:S02]  /*15b60*/  LOP3.LUT R10, R10, 0x2, R9, 0xe2, !PT ;  /* 0x000000020a0a7812 */ /* 0x000fe400078ee209 */
[-C--:B------:R-:W-:Y:S01]  /*15b70*/  ISETP.GE.AND P0, PT, R36, R3.reuse, PT ;  /* 0x000000032400720c */ /* 0x080fe20003f06270 */
[----:B------:R-:W-:Y:S01]  /*15b80*/  IMAD.MOV R9, RZ, RZ, -R7 ;  /* 0x000000ffff097224 */ /* 0x000fe200078e0a07 */
[-C--:B------:R-:W-:Y:S01]  /*15b90*/  ISETP.GE.AND P1, PT, R34, R3.reuse, PT ;  /* 0x000000032200720c */ /* 0x080fe20003f26270 */
[----:B------:R-:W-:Y:S01]  /*15ba0*/  IMAD.SHL.U32 R13, R12, 0x4, RZ ;  /* 0x000000040c0d7824 */ /* 0x000fe200078e00ff */
[----:B------:R-:W-:Y:S01]  /*15bb0*/  SEL R0, RZ, 0xffffffff, P0 ;  /* 0xffffffffff007807 */ /* 0x000fe20000000000 */
[----:B------:R-:W-:Y:S01]  /*15bc0*/  IMAD R6, R6, UR4, RZ ;  /* 0x0000000406067c24 */ /* 0x000fe2000f8e02ff */
[----:B------:R-:W-:Y:S01]  /*15bd0*/  ISETP.GE.AND P0, PT, R31, R3, PT ;  /* 0x000000031f00720c */ /* 0x000fe20003f06270 */
[----:B------:R-:W-:Y:S01]  /*15be0*/  IMAD R9, R11, R9, R8 ;  /* 0x000000090b097224 */ /* 0x000fe200078e0208 */
[----:B------:R-:W-:Y:S01]  /*15bf0*/  LOP3.LUT R10, R13, 0x4, R10, 0xe2, !PT ;  /* 0x000000040d0a7812 */ /* 0x000fe200078ee20a */
[----:B------:R-:W-:Y:S01]  /*15c00*/  IMAD R11, R7, UR5, R6 ;  /* 0x00000005070b7c24 */ /* 0x000fe2000f8e0206 */
[----:B------:R-:W-:Y:S01]  /*15c10*/  SEL R6, RZ, 0xffffffff, P1 ;  /* 0xffffffffff067807 */ /* 0x000fe20000800000 */
[----:B------:R-:W-:Y:S01]  /*15c20*/  IMAD.SHL.U32 R13, R0, 0x8, RZ ;  /* 0x00000008000d7824 */ /* 0x000fe200078e00ff */
[----:B------:R-:W-:Y:S01]  /*15c30*/  SHF.R.S32.HI R0, RZ, 0x1f, R9 ;  /* 0x0000001fff007819 */ /* 0x000fe20000011409 */
[----:B------:R-:W-:Y:S01]  /*15c40*/  ULDC.64 UR4, c[0x0][0xbd8] ;  /* 0x0002f60000047ab9 */ /* 0x000fe20000000a00 */
[----:B------:R-:W-:Y:S01]  /*15c50*/  IMAD.IADD R5, R5, 0x1, R11 ;  /* 0x0000000105057824 */ /* 0x000fe200078e020b */
[-C--:B------:R-:W-:Y:S01]  /*15c60*/  ISETP.GE.AND P2, PT, R24, R3.reuse, PT ;  /* 0x000000031800720c */ /* 0x080fe20003f46270 */
[----:B------:R-:W-:Y:S01]  /*15c70*/  IMAD.SHL.U32 R7, R6, 0x10, RZ ;  /* 0x0000001006077824 */ /* 0x000fe200078e00ff */
[----:B------:R-:W-:Y:S01]  /*15c80*/  LOP3.LUT R10, R13, 0x8, R10, 0xe2, !PT ;  /* 0x000000080d0a7812 */ /* 0x000fe200078ee20a */
[----:B------:R-:W-:Y:S01]  /*15c90*/  IMAD R0, R0, UR4, RZ ;  /* 0x0000000400007c24 */ /* 0x000fe2000f8e02ff */
[----:B------:R-:W-:Y:S01]  /*15ca0*/  SEL R6, RZ, 0xffffffff, P0 ;  /* 0xffffffffff067807 */ /* 0x000fe20000000000 */
[----:B------:R-:W-:Y:S01]  /*15cb0*/  IMAD.WIDE.U32 R4, R9, UR4, R4 ;  /* 0x0000000409047c25 */ /* 0x000fe2000f8e0004 */
[----:B------:R-:W-:-:S02]  /*15cc0*/  ISETP.GE.AND P0, PT, R27, R3, PT ;  /* 0x000000031b00720c */ /* 0x000fc40003f06270 */
[----:B------:R-:W-:Y:S01]  /*15cd0*/  LOP3.LUT R10, R7, 0x10, R10, 0xe2, !PT ;  /* 0x00000010070a7812 */ /* 0x000fe200078ee20a */
[----:B------:R-:W-:Y:S01]  /*15ce0*/  IMAD R7, R9, UR5, R0 ;  /* 0x0000000509077c24 */ /* 0x000fe2000f8e0200 */
[----:B------:R-:W-:Y:S01]  /*15cf0*/  SEL R9, RZ, 0x40, P0 ;  /* 0x00000040ff097807 */ /* 0x000fe20000000000 */
[----:B------:R-:W-:Y:S01]  /*15d00*/  IMAD.SHL.U32 R11, R6, 0x20, RZ ;  /* 0x00000020060b7824 */ /* 0x000fe200078e00ff */
[----:B------:R-:W-:Y:S01]  /*15d10*/  ISETP.GE.AND P0, PT, R20, R21, PT ;  /* 0x000000151400720c */ /* 0x000fe20003f06270 */
[----:B------:R-:W-:Y:S01]  /*15d20*/  ULDC.64 UR4, c[0x0][0xb80] ;  /* 0x0002e00000047ab9 */ /* 0x000fe20000000a00 */
[----:B------:R-:W-:Y:S01]  /*15d30*/  IMAD.IADD R5, R5, 0x1, R7 ;  /* 0x0000000105057824 */ /* 0x000fe200078e0207 */
[C---:B------:R-:W-:Y:S02]  /*15d40*/  LEA R12, P1, R4.reuse, UR4, 0x1 ;  /* 0x00000004040c7c11 */ /* 0x040fe4000f8208ff */
[----:B------:R-:W-:Y:S02]  /*15d50*/  LOP3.LUT R10, R11, 0x20, R10, 0xe2, !PT ;  /* 0x000000200b0a7812 */ /* 0x000fe400078ee20a */
[----:B------:R-:W-:-:S02]  /*15d60*/  LEA.HI.X R13, R4, UR5, R5, 0x1, P1 ;  /* 0x00000005040d7c11 */ /* 0x000fc400088f0c05 */
[----:B------:R-:W-:Y:S02]  /*15d70*/  LOP3.LUT R14, R10, R9, RZ, 0xfc, !PT ;  /* 0x000000090a0e7212 */ /* 0x000fe400078efcff */
[----:B------:R-:W-:Y:S01]  /*15d80*/  SEL R7, RZ, 0x80, P2 ;  /* 0x00000080ff077807 */ /* 0x000fe20001000000 */
[----:B------:R0:W1:Y:S03]  /*15d90*/  SHFL.IDX PT, R10, R12, RZ, 0x181f ;  /* 0x00181fff0c0a7589 */ /* 0x00006600000e0000 */
[----:B------:R-:W-:Y:S01]  /*15da0*/  LOP3.LUT R15, R14, R7, RZ, 0xfc, !PT ;  /* 0x000000070e0f7212 */ /* 0x000fe200078efcff */
[----:B------:R0:W2:Y:S01]  /*15db0*/  SHFL.IDX PT, R11, R13, RZ, 0x181f ;  /* 0x00181fff0d0b7589 */ /* 0x0000a200000e0000 */
[----:B------:R-:W-:Y:S05]  /*15dc0*/  @P0 BRA `(.L_x_1379) ;  /* 0x00000000007c0947 */ /* 0x000fea0003800000 */
        /* <DEDUP_REMOVED lines=31> */
.L_x_1379:
[----:B------:R-:W-:Y:S05]  /*15fc0*/  BSYNC B1 ;  /* 0x0000000000017941 */ /* 0x000fea0003800000 */
.L_x_1378:
[----:B------:R-:W-:Y:S01]  /*15fd0*/  VIADD R0, R20, 0x20 ;  /* 0x0000002014007836 */ /* 0x000fe20000000000 */
[----:B--23--:R2:W3:Y:S04]  /*15fe0*/  SHFL.IDX PT, R11, R13, 0x1, 0x181f ;  /* 0x00381f000d0b7f89 */ /* 0x00c4e800000e0000 */
[----:B------:R-:W-:Y:S01]  /*15ff0*/  ISETP.GE.AND P0, PT, R0, R21, PT ;  /* 0x000000150000720c */ /* 0x000fe20003f06270 */
[----:B-1----:R2:W4:-:S12]  /*16000*/  SHFL.IDX PT, R10, R12, 0x1, 0x181f ;  /* 0x00381f000c0a7f89 */ /* 0x00251800000e0000 */
[----:B--2---:R-:W-:Y:S05]  /*16010*/  @P0 BRA `(.L_x_1372) ;  /* 0x00000000007c0947 */ /* 0x004fea0003800000 */
[-C--:B------:R-:W-:Y:S02]  /*16020*/  ISETP.GE.AND P6, PT, R192, R3.reuse, PT ;  /* 0x00000003c000720c */ /* 0x080fe40003fc6270 */
[-C--:B------:R-:W-:Y:S02]  /*16030*/  ISETP.GE.AND P5, PT, R40, R3.reuse, PT ;  /* 0x000000032800720c */ /* 0x080fe40003fa6270 */
[-C--:B------:R-:W-:Y:S02]  /*16040*/  ISETP.GE.AND P4, PT, R38, R3.reuse, PT ;  /* 0x000000032600720c */ /* 0x080fe40003f86270 */
[-C--:B------:R-:W-:Y:S02]  /*16050*/  ISETP.GE.AND P3, PT, R36, R3.reuse, PT ;  /* 0x000000032400720c */ /* 0x080fe40003f66270 */
[-C--:B------:R-:W-:Y:S02]  /*16060*/  ISETP.GE.AND P2, PT, R34, R3.reuse, PT ;  /* 0x000000032200720c */ /* 0x080fe40003f46270 */
[----:B------:R-:W-:-:S03]  /*16070*/  ISETP.GE.AND P1, PT, R31, R3, PT ;  /* 0x000000031f00720c */ /* 0x000fc60003f26270 */
[----:B---34-:R-:W-:Y:S02]  /*16080*/  @!P6 IMAD.WIDE R6, R192, 0x2, R10 ;  /* 0x00000002c006e825 */ /* 0x018fe400078e020a */
        /* <DEDUP_REMOVED lines=24> */
.L_x_1372:
[----:B------:R-:W-:Y:S05]  /*16210*/  BSYNC B0 ;  /* 0x0000000000007941 */ /* 0x000fea0003800000 */
.L_x_1365:
[----:B------:R-:W-:Y:S02]  /*16220*/  ULDC UR4, c[0x0][0xd3c] ;  /* 0x00034f0000047ab9 */ /* 0x000fe40000000800 */
[----:B------:R-:W-:-:S13]  /*16230*/  ISETP.GE.AND P0, PT, R87, UR4, PT ;  /* 0x0000000457007c0c */ /* 0x000fda000bf06270 */
[----:B------:R-:W-:Y:S05]  /*16240*/  @!P0 BRA `(.L_x_1380) ;  /* 0xfffffeb400d08947 */ /* 0x000fea000383ffff */
[----:B------:R-:W-:Y:S05]  /*16250*/  BRA `(.L_x_1250) ;  /* 0x0000008800007947 */ /* 0x000fea0003800000 */
.L_x_1248:
        /* <DEDUP_REMOVED lines=16> */
.L_x_1381:
        /* <DEDUP_REMOVED lines=43> */
.L_x_1385:
        /* <DEDUP_REMOVED lines=37> */
.L_x_1383:
        /* <DEDUP_REMOVED lines=18> */
.L_x_1386:
        /* <DEDUP_REMOVED lines=22> */
[----:B------:R-:W-:Y:S01]  /*16ae0*/  LOP3.LUT R4, R25, R6, RZ, 0x3c, !PT ;  /* 0x0000000619047212 */ /* 0x000fe200078e3cff */
[----:B------:R0:W1:Y:S01]  /*16af0*/  F2I.FTZ.U32.TRUNC.NTZ R3, R10 ;  /* 0x0000000a00037305 */ /* 0x000062000021f000 */
[----:B------:R-:W-:Y:S02]  /*16b00*/  ISETP.NE.AND P1, PT, R6, RZ, PT ;  /* 0x000000ff0600720c */ /* 0x000fe40003f25270 */
[----:B------:R-:W-:-:S02]  /*16b10*/  ISETP.GE.AND P2, PT, R4, RZ, PT ;  /* 0x000000ff0400720c */ /* 0x000fc40003f46270 */
[----:B0-----:R-:W-:-:S05]  /*16b20*/  IABS R10, R9 ;  /* 0x00000009000a7213 */ /* 0x001fca0000000000 */
[----:B------:R-:W-:-:S04]  /*16b30*/  @P0 VIADD R2, R2, 0x1 ;  /* 0x0000000102020836 */ /* 0x000fc80000000000 */
[----:B------:R-:W-:Y:S02]  /*16b40*/  IMAD.MOV.U32 R8, RZ, RZ, R2 ;  /* 0x000000ffff087224 */ /* 0x000fe400078e0002 */
[----:B-1----:R-:W-:Y:S02]  /*16b50*/  IMAD.MOV R2, RZ, RZ, -R3 ;  /* 0x000000ffff027224 */ /* 0x002fe400078e0a03 */
[----:B------:R-:W-:Y:S01]  /*16b60*/  @!P2 IMAD.MOV R8, RZ, RZ, -R8 ;  /* 0x000000ffff08a224 */ /* 0x000fe200078e0a08 */
[----:B------:R-:W-:Y:S01]  /*16b70*/  @!P1 LOP3.LUT R8, RZ, R6, RZ, 0x33, !PT ;  /* 0x00000006ff089212 */ /* 0x000fe200078e33ff */
[----:B------:R-:W-:Y:S02]  /*16b80*/  IMAD R11, R2, R5, RZ ;  /* 0x00000005020b7224 */ /* 0x000fe400078e02ff */
[----:B------:R-:W-:Y:S01]  /*16b90*/  IMAD.MOV.U32 R2, RZ, RZ, RZ ;  /* 0x000000ffff027224 */ /* 0x000fe200078e00ff */
[----:B------:R-:W-:Y:S01]  /*16ba0*/  IABS R4, R8 ;  /* 0x0000000800047213 */ /* 0x000fe20000000000 */
[----:B------:R-:W-:-:S02]  /*16bb0*/  IMAD.MOV R10, RZ, RZ, -R10 ;  /* 0x000000ffff0a7224 */ /* 0x000fc400078e0a0a */
[----:B------:R-:W-:-:S04]  /*16bc0*/  IMAD.HI.U32 R2, R3, R11, R2 ;  /* 0x0000000b03027227 */ /* 0x000fc800078e0002 */
[----:B------:R-:W-:Y:S02]  /*16bd0*/  IMAD.MOV.U32 R3, RZ, RZ, R4 ;  /* 0x000000ffff037224 */ /* 0x000fe400078e0004 */
[----:B------:R-:W-:Y:S02]  /*16be0*/  IMAD.MOV.U32 R4, RZ, RZ, R10 ;  /* 0x000000ffff047224 */ /* 0x000fe400078e000a */
[----:B------:R-:W-:-:S04]  /*16bf0*/  IMAD.HI.U32 R2, R2, R3, RZ ;  /* 0x0000000302027227 */ /* 0x000fc800078e00ff */
[----:B------:R-:W-:Y:S01]  /*16c00*/  IMAD R4, R2, R4, R3 ;  /* 0x0000000402047224 */ /* 0x000fe200078e0203 */
[----:B------:R-:W-:Y:S01]  /*16c10*/  LOP3.LUT R3, R8, R9, RZ, 0x3c, !PT ;  /* 0x0000000908037212 */ /* 0x000fe200078e3cff */
[----:B------:R-:W-:-:S03]  /*16c20*/  IMAD R6, R6, R8, RZ ;  /* 0x0000000806067224 */ /* 0x000fc600078e02ff */
[----:B------:R-:W-:Y:S01]  /*16c30*/  ISETP.GT.U32.AND P1, PT, R5, R4, PT ;  /* 0x000000040500720c */ /* 0x000fe20003f24070 */
[----:B------:R-:W-:Y:S01]  /*16c40*/  IMAD.IADD R25, R25, 0x1, -R6 ;  /* 0x0000000119197824 */ /* 0x000fe200078e0a06 */
        /* <DEDUP_REMOVED lines=13> */
.L_x_1384:
[----:B------:R-:W-:Y:S02]  /*16d20*/  IMAD.MOV.U32 R25, RZ, RZ, RZ ;  /* 0x000000ffff197224 */ /* 0x000fe400078e00ff */
[----:B------:R-:W-:Y:S02]  /*16d30*/  IMAD.U32 R24, RZ, RZ, UR6 ;  /* 0x00000006ff187e24 */ /* 0x000fe4000f8e00ff */
[----:B------:R-:W-:-:S07]  /*16d40*/  IMAD.MOV.U32 R26, RZ, RZ, RZ ;  /* 0x000000ffff1a7224 */ /* 0x000fce00078e00ff */
.L_x_1387:
[----:B------:R-:W-:-:S13]  /*16d50*/  ISETP.NE.AND P0, PT, R7, RZ, PT ;  /* 0x000000ff0700720c */ /* 0x000fda0003f05270 */
[----:B------:R-:W0:Y:S01]  /*16d60*/  @!P0 S2R R3, SR_CgaCtaId ;  /* 0x0000000000038919 */ /* 0x000e220000008800 */
[----:B------:R-:W-:-:S04]  /*16d70*/  @!P0 MOV R2, 0x400 ;  /* 0x0000040000028802 */ /* 0x000fc80000000f00 */
[----:B0-----:R-:W-:-:S05]  /*16d80*/  @!P0 LEA R2, R3, R2, 0x18 ;  /* 0x0000000203028211 */ /* 0x001fca00078ec0ff */
[----:B------:R1:W-:Y:S01]  /*16d90*/  @!P0 STS.128 [R2+0x388d0], R24 ;  /* 0x0388d01802008388 */ /* 0x0003e20000000c00 */
[----:B------:R-:W-:Y:S06]  /*16da0*/  BAR.ARV 0x5, 0x180 ;  /* 0x0146000000007b1d */ /* 0x000fec0000002000 */
.L_x_1382:
        /* <DEDUP_REMOVED lines=8> */
[----:B------:R1:W-:Y:S01]  /*16e30*/  STL [R1+0x28], RZ ;  /* 0x000028ff01007387 */ /* 0x0003e20000100800 */
[----:B------:R-:W-:Y:S01]  /*16e40*/  LOP3.LUT R4, R0, 0x7f, RZ, 0xc0, !PT ;  /* 0x0000007f00047812 */ /* 0x000fe200078ec0ff */
[----:B------:R-:W-:Y:S01]  /*16e50*/  UMOV UR4, 0x400 ;  /* 0x0000040000047882 */ /* 0x000fe20000000000 */
[----:B------:R-:W-:Y:S01]  /*16e60*/  BSSY B8, `(.L_x_1388) ;  /* 0x0000788000087945 */ /* 0x000fe20003800000 */
[C---:B------:R-:W-:Y:S01]  /*16e70*/  LOP3.LUT R3, R2.reuse, 0x1f8, RZ, 0xc0, !PT ;  /* 0x000001f802037812 */ /* 0x040fe200078ec0ff */
[----:B------:R-:W-:Y:S01]  /*16e80*/  IMAD.MOV.U32 R29, RZ, RZ, 0x1 ;  /* 0x00000001ff1d7424 */ /* 0x000fe200078e00ff */
[----:B------:R-:W-:Y:S01]  /*16e90*/  LOP3.LUT R2, R2, 0x38, RZ, 0xc0, !PT ;  /* 0x0000003802027812 */ /* 0x000fe200078ec0ff */
[----:B------:R-:W-:Y:S01]  /*16ea0*/  IMAD.SHL.U32 R36, R4, 0x8, RZ ;  /* 0x0000000804247824 */ /* 0x000fe200078e00ff */
[----:B------:R-:W-:Y:S01]  /*16eb0*/  LOP3.LUT R3, R3, 0x38, R0, 0x78, !PT ;  /* 0x0000003803037812 */ /* 0x000fe200078e7800 */
[----:B------:R-:W-:Y:S01]  /*16ec0*/  IMAD.SHL.U32 R0, R0, 0x10, RZ ;  /* 0x0000001000007824 */ /* 0x000fe200078e00ff */
[----:B------:R-:W-:Y:S01]  /*16ed0*/  ULDC.64 UR40, c[0x0][0x198] ;  /* 0x0000660000287ab9 */ /* 0x000fe20000000a00 */
[----:B------:R-:W-:Y:S01]  /*16ee0*/  IMAD.MOV.U32 R19, RZ, RZ, RZ ;  /* 0x000000ffff137224 */ /* 0x000fe200078e00ff */
[----:B------:R-:W-:Y:S01]  /*16ef0*/  LOP3.LUT R36, R3, 0x200, R36, 0xf8, !PT ;  /* 0x0000020003247812 */ /* 0x000fe200078ef824 */
[----:B------:R-:W-:Y:S01]  /*16f00*/  IMAD.MOV.U32 R22, RZ, RZ, RZ ;  /* 0x000000ffff167224 */ /* 0x000fe200078e00ff */
[----:B------:R-:W-:Y:S01]  /*16f10*/  SHF.R.U32.HI R3, RZ, 0x3, R4 ;  /* 0x00000003ff037819 */ /* 0x000fe20000011604 */
[----:B------:R-:W-:Y:S01]  /*16f20*/  IMAD.MOV.U32 R28, RZ, RZ, 0x1 ;  /* 0x00000001ff1c7424 */ /* 0x000fe200078e00ff */
[C---:B------:R-:W-:Y:S01]  /*16f30*/  LOP3.LUT R4, R2.reuse, 0x80, RZ, 0xfc, !PT ;  /* 0x0000008002047812 */ /* 0x040fe200078efcff */
[----:B------:R-:W-:Y:S01]  /*16f40*/  ULOP3.LUT UR38, UR36, 0x2, URZ, 0xfc, !UPT ;  /* 0x0000000224267892 */ /* 0x000fe2000f8efc3f */
[----:B------:R-:W-:Y:S01]  /*16f50*/  LOP3.LUT R3, R3, 0x70, R0, 0xf8, !PT ;  /* 0x0000007003037812 */ /* 0x000fe200078ef800 */
[----:B------:R-:W-:Y:S01]  /*16f60*/  ULDC UR37, c[0x0][0xc] ;  /* 0x0000030000257ab9 */ /* 0x000fe20000000800 */
[C---:B------:R-:W-:Y:S01]  /*16f70*/  LOP3.LUT R0, R2.reuse, 0x40, RZ, 0xfc, !PT ;  /* 0x0000004002007812 */ /* 0x040fe200078efcff */
[----:B0-----:R-:W-:Y:S01]  /*16f80*/  ULEA UR4, UR5, UR4, 0x18 ;  /* 0x0000000405047291 */ /* 0x001fe2000f8ec03f */
[----:B------:R-:W-:-:S02]  /*16f90*/  LOP3.LUT R3, R2, 0xc0, RZ, 0xfc, !PT ;  /* 0x000000c002037812 */ /* 0x000fc400078efcff */
[C---:B------:R-:W-:Y:S02]  /*16fa0*/  LOP3.LUT R0, R2.reuse, 0x100, RZ, 0xfc, !PT ;  /* 0x0000010002007812 */ /* 0x040fe400078efcff */
[C---:B------:R-:W-:Y:S01]  /*16fb0*/  LOP3.LUT R4, R2.reuse, 0x140, RZ, 0xfc, !PT ;  /* 0x0000014002047812 */ /* 0x040fe200078efcff */
[----:B------:R-:W-:Y:S01]  /*16fc0*/  IMAD.U32 R18, RZ, RZ, UR4 ;  /* 0x00000004ff127e24 */ /* 0x000fe2000f8e00ff */
[C---:B------:R-:W-:Y:S02]  /*16fd0*/  LOP3.LUT R3, R2.reuse, 0x180, RZ, 0xfc, !PT ;  /* 0x0000018002037812 */ /* 0x040fe400078efcff */
[----:B------:R-:W-:Y:S01]  /*16fe0*/  LOP3.LUT R0, R2, 0x1c0, RZ, 0xfc, !PT ;  /* 0x000001c002007812 */ /* 0x000fe200078efcff */
[----:B-1----:R-:W-:-:S07]  /*16ff0*/  IMAD R23, R36, 0x2, R18 ;  /* 0x0000000224177824 */ /* 0x002fce00078e0212 */
.L_x_1503:
[----:B0-----:R-:W0:Y:S02]  /*17000*/  LDC.64 R2, c[0x0][0xd88] ;  /* 0x00036200ff027b82 */ /* 0x001e240000000a00 */
[----:B0-----:R-:W-:-:S05]  /*17010*/  IMAD.WIDE R2, R27, 0x4, R2 ;  /* 0x000000041b027825 */ /* 0x001fca00078e0202 */
[----:B--2---:R-:W2:Y:S01]  /*17020*/  LDG.E R37, desc[UR42][R2.64] ;  /* 0x0000002a02257981 */ /* 0x004ea2000c1e1900 */
[----:B------:R-:W-:Y:S05]  /*17030*/  YIELD ;  /* 0x0000000000007946 */ /* 0x000fea0003800000 */
[----:B------:R-:W-:Y:S01]  /*17040*/  ULDC.64 UR4, c[0x0][0xb20] ;  /* 0x0002c80000047ab9 */ /* 0x000fe20000000a00 */
[----:B------:R-:W-:Y:S01]  /*17050*/  IMAD.MOV.U32 R34, RZ, RZ, RZ ;  /* 0x000000ffff227224 */ /* 0x000fe200078e00ff */
[----:B------:R-:W-:Y:S01]  /*17060*/  ISETP.NE.U32.AND P0, PT, RZ, UR4, PT ;  /* 0x00000004ff007c0c */ /* 0x000fe2000bf05070 */
[----:B-1----:R-:W-:Y:S01]  /*17070*/  IMAD.MOV.U32 R6, RZ, RZ, RZ ;  /* 0x000000ffff067224 */ /* 0x002fe200078e00ff */
[----:B------:R-:W-:Y:S01]  /*17080*/  ULDC.64 UR8, c[0x0][0xb10] ;  /* 0x0002c40000087ab9 */ /* 0x000fe20000000a00 */
[----:B------:R-:W-:Y:S01]  /*17090*/  ULDC.64 UR6, c[0x0][0xb08] ;  /* 0x0002c20000067ab9 */ /* 0x000fe20000000a00 */
[----:B------:R-:W-:-:S02]  /*170a0*/  ISETP.NE.AND.EX P0, PT, RZ, UR5, PT, P0 ;  /* 0x00000005ff007c0c */ /* 0x000fc4000bf05300 */
[----:B--2---:R-:W-:-:S11]  /*170b0*/  SHF.R.S32.HI R0, RZ, 0x1f, R37 ;  /* 0x0000001fff007819 */ /* 0x004fd60000011425 */
        /* <DEDUP_REMOVED lines=23> */
[----:B--2---:R0:W-:Y:S02]  /*17230*/  STL [R1], R6 ;  /* 0x0000000601007387 */ /* 0x0041e40000100800 */
        /* <DEDUP_REMOVED lines=13> */
[----:B---3--:R-:W-:Y:S06]  /*17310*/  @P1 BRA `(.L_x_1389) ;  /* 0x0000000000141947 */ /* 0x008fec0003800000 */
[----:B------:R-:W-:Y:S05]  /*17320*/  @!P0 BRA `(.L_x_1389) ;  /* 0x0000000000108947 */ /* 0x000fea0003800000 */
[----:B------:R-:W2:Y:S04]  /*17330*/  LDG.E R7, desc[UR42][R2.64] ;  /* 0x0000002a02077981 */ /* 0x000ea8000c1e1900 */
[----:B------:R-:W2:Y:S02]  /*17340*/  LDG.E R2, desc[UR42][R2.64+0x4] ;  /* 0x0000042a02027981 */ /* 0x000ea4000c1e1900 */
[----:B--2---:R-:W-:-:S05]  /*17350*/  IMAD.IADD R2, R2, 0x1, -R7 ;  /* 0x0000000102027824 */ /* 0x004fca00078e0a07 */
[----:B------:R0:W-:Y:S02]  /*17360*/  STL [R1+0x14], R2 ;  /* 0x0000140201007387 */ /* 0x0001e40000100800 */
.L_x_1389:
[----:B------:R-:W-:Y:S01]  /*17370*/  ULDC.64 UR4, c[0x0][0xb18] ;  /* 0x0002c60000047ab9 */ /* 0x000fe20000000a00 */
[C---:B------:R-:W-:Y:S01]  /*17380*/  LOP3.LUT R7, R26.reuse, 0xff000000, RZ, 0xc0, !PT ;  /* 0xff0000001a077812 */ /* 0x040fe200078ec0ff */
[----:B------:R-:W-:Y:S01]  /*17390*/  IMAD.MOV.U32 R30, RZ, RZ, R37 ;  /* 0x000000ffff1e7224 */ /* 0x000fe200078e0025 */
[----:B------:R-:W-:Y:S02]  /*173a0*/  ISETP.NE.U32.AND P0, PT, RZ, UR4, PT ;  /* 0x00000004ff007c0c */ /* 0x000fe4000bf05070 */
[----:B------:R-:W-:Y:S02]  /*173b0*/  SHF.R.U32.HI R7, RZ, 0x8, R7 ;  /* 0x00000008ff077819 */ /* 0x000fe40000011607 */
[----:B------:R-:W-:Y:S02]  /*173c0*/  ISETP.NE.AND.EX P0, PT, RZ, UR5, PT, P0 ;  /* 0x00000005ff007c0c */ /* 0x000fe4000bf05300 */
[C---:B0-----:R-:W-:Y:S02]  /*173d0*/  LOP3.LUT R2, R26.reuse, 0xff0000, RZ, 0xc0, !PT ;  /* 0x00ff00001a027812 */ /* 0x041fe400078ec0ff */
[----:B------:R-:W-:-:S02]  /*173e0*/  LOP3.LUT R17, R26, 0xffff, RZ, 0xc0, !PT ;  /* 0x0000ffff1a117812 */ /* 0x000fc400078ec0ff */
[----:B------:R-:W-:-:S07]  /*173f0*/  LEA.HI R7, R2, R7, RZ, 0x10 ;  /* 0x0000000702077211 */ /* 0x000fce00078f80ff */
[----:B------:R-:W-:Y:S05]  /*17400*/  @!P0 BRA `(.L_x_1390) ;  /* 0x0000000000108947 */ /* 0x000fea0003800000 */
[----:B------:R-:W-:-:S04]  /*17410*/  IADD3 R2, P0, R31, UR4, RZ ;  /* 0x000000041f027c10 */ /* 0x000fc8000ff1e0ff */
[----:B------:R-:W-:-:S05]  /*17420*/  IADD3.X R3, R32, UR5, RZ, P0, !PT ;  /* 0x0000000520037c10 */ /* 0x000fca00087fe4ff */
[----:B------:R0:W5:Y:S01]  /*17430*/  LDG.E R8, desc[UR42][R2.64] ;  /* 0x0000002a02087981 */ /* 0x000162000c1e1900 */
[----:B------:R-:W-:Y:S05]  /*17440*/  BRA `(.L_x_1391) ;  /* 0x0000000000247947 */ /* 0x000fea0003800000 */
.L_x_1390:
        /* <DEDUP_REMOVED lines=9> */
.L_x_1391:
[----:B0-----:R-:W2:Y:S04]  /*174e0*/  @P2 LDG.E R2, desc[UR42][R4.64] ;  /* 0x0000002a04022981 */ /* 0x001ea8000c1e1900 */
[----:B------:R0:W2:Y:S01]  /*174f0*/  @P2 LDG.E R4, desc[UR42][R4.64+0x4] ;  /* 0x0000042a04042981 */ /* 0x0000a2000c1e1900 */
[----:B-----5:R-:W-:Y:S01]  /*17500*/  IMAD.IADD R8, R8, 0x1, -R34 ;  /* 0x0000000108087824 */ /* 0x020fe200078e0a22 */
[----:B------:R-:W-:Y:S01]  /*17510*/  BSSY B0, `(.L_x_1392) ;  /* 0x0000029000007945 */ /* 0x000fe20003800000 */
[----:B------:R-:W-:Y:S01]  /*17520*/  LOP3.LUT R33, R7, 0xff, RZ, 0xc0, !PT ;  /* 0x000000ff07217812 */ /* 0x000fe200078ec0ff */
[----:B------:R-:W-:Y:S01]  /*17530*/  IMAD.MOV.U32 R3, RZ, RZ, RZ ;  /* 0x000000ffff037224 */ /* 0x000fe200078e00ff */
[----:B0-----:R-:W-:Y:S01]  /*17540*/  SHF.R.U32.HI R5, RZ, 0x10, R7 ;  /* 0x00000010ff057819 */ /* 0x001fe20000011607 */
[----:B--2---:R-:W-:-:S04]  /*17550*/  @P2 IMAD.IADD R6, R4, 0x1, -R2 ;  /* 0x0000000104062824 */ /* 0x004fc800078e0a02 */
[----:B------:R-:W-:-:S04]  /*17560*/  IMAD.IADD R26, R8, 0x1, R6 ;  /* 0x00000001081a7824 */ /* 0x000fc800078e0206 */
[C---:B------:R-:W-:Y:S01]  /*17570*/  VIADD R4, R26.reuse, 0x3f ;  /* 0x0000003f1a047836 */ /* 0x040fe20000000000 */
[----:B------:R-:W-:-:S04]  /*17580*/  ISETP.GE.AND P1, PT, R26, 0x1, PT ;  /* 0x000000011a00780c */ /* 0x000fc80003f26270 */
[----:B------:R-:W-:-:S04]  /*17590*/  SHF.R.S32.HI R2, RZ, 0x1f, R4 ;  /* 0x0000001fff027819 */ /* 0x000fc80000011404 */
[----:B------:R-:W-:-:S04]  /*175a0*/  LEA.HI R4, R2, R4, RZ, 0x6 ;  /* 0x0000000402047211 */ /* 0x000fc800078f30ff */
        /* <DEDUP_REMOVED lines=31> */
.L_x_1393:
[----:B------:R-:W-:Y:S05]  /*177a0*/  BSYNC B0 ;  /* 0x0000000000007941 */ /* 0x000fea0003800000 */
.L_x_1392:
        /* <DEDUP_REMOVED lines=24> */
.L_x_1548:
[----:B-1----:R-:W-:Y:S02]  /*17930*/  ISETP.NE.AND P0, PT, R14, RZ, PT ;  /* 0x000000ff0e00720c */ /* 0x002fe40003f05270 */
[----:B------:R-:W-:-:S11]  /*17940*/  PLOP3.LUT P6, PT, PT, PT, PT, 0x8, 0x0 ;  /* 0x000000000000781c */ /* 0x000fd60003fce170 */
[----:B------:R-:W-:Y:S05]  /*17950*/  @P0 BRA `(.L_x_1397) ;  /* 0x00000000000c0947 */ /* 0x000fea0003800000 */
[----:B------:R-:W-:-:S03]  /*17960*/  UMOV UR4, 0xffffffff ;  /* 0xffffffff00047882 */ /* 0x000fc60000000000 */
[----:B------:R-:W-:Y:S05]  /*17970*/  BRA.DIV UR4, `(.L_x_1398) ;  /* 0x0000007e04047947 */ /* 0x000fea000b800000 */
[----:B------:R-:W-:-:S13]  /*17980*/  ELECT P6, URZ, PT ;  /* 0x00000000003f782f */ /* 0x000fda00038c0000 */
.L_x_1397:
        /* <DEDUP_REMOVED lines=9> */
.L_x_1551:
[----:B------:R-:W-:Y:S05]  /*17a20*/  BSYNC B1 ;  /* 0x0000000000017941 */ /* 0x000fea0003800000 */
.L_x_1399:
        /* <DEDUP_REMOVED lines=10> */
.L_x_1552:
[----:B------:R-:W-:Y:S05]  /*17ad0*/  BSYNC B2 ;  /* 0x0000000000027941 */ /* 0x000fea0003800000 */
.L_x_1403:
        /* <DEDUP_REMOVED lines=9> */
.L_x_1406:
[----:B------:R-:W-:Y:S05]  /*17b70*/  BSYNC B2 ;  /* 0x0000000000027941 */ /* 0x000fea0003800000 */
.L_x_1405:
        /* <DEDUP_REMOVED lines=10> */
[----:B------:R-:W-:Y:S01]  /*17c20*/  VIADD R11, R3, 0x38890 ;  /* 0x00038890030b7836 */ /* 0x000fe20000000000 */
[----:B------:R-:W-:-:S09]  /*17c30*/  UMOV UR7, 0x12f00000 ;  /* 0x12f0000000077882 */ /* 0x000fd20000000000 */
.L_x_1407:
        /* <DEDUP_REMOVED lines=13> */
.L_x_1553:
[----:B------:R-:W-:Y:S05]  /*17d10*/  BSYNC B2 ;  /* 0x0000000000027941 */ /* 0x000fea0003800000 */
.L_x_1408:
        /* <DEDUP_REMOVED lines=11> */
.L_x_1411:
[----:B------:R-:W-:Y:S05]  /*17dd0*/  BSYNC B2 ;  /* 0x0000000000027941 */ /* 0x000fea0003800000 */
.L_x_1410:
        /* <DEDUP_REMOVED lines=9> */
.L_x_1412:
        /* <DEDUP_REMOVED lines=15> */
.L_x_1413:
        /* <DEDUP_REMOVED lines=15> */
.L_x_1414:
        /* <DEDUP_REMOVED lines=15> */
.L_x_1415:
        /* <DEDUP_REMOVED lines=15> */
.L_x_1416:
        /* <DEDUP_REMOVED lines=15> */
.L_x_1417:
        /* <DEDUP_REMOVED lines=15> */
.L_x_1418:
        /* <DEDUP_REMOVED lines=15> */
.L_x_1419:
        /* <DEDUP_REMOVED lines=10> */
.L_x_1402:
[----:B------:R-:W-:Y:S05]  /*185a0*/  BSYNC B1 ;  /* 0x0000000000017941 */ /* 0x000fea0003800000 */
.L_x_1401:
        /* <DEDUP_REMOVED lines=9> */
.L_x_1439:
        /* <DEDUP_REMOVED lines=11> */
.L_x_1554:
[----:B------:R-:W-:Y:S05]  /*186f0*/  BSYNC B2 ;  /* 0x0000000000027941 */ /* 0x000fea0003800000 */
.L_x_1422:
        /* <DEDUP_REMOVED lines=9> */
.L_x_1425:
[----:B------:R-:W-:Y:S05]  /*18790*/  BSYNC B2 ;  /* 0x0000000000027941 */ /* 0x000fea0003800000 */
.L_x_1424:
        /* <DEDUP_REMOVED lines=11> */
.L_x_1426:
        /* <DEDUP_REMOVED lines=13> */
.L_x_1555:
[----:B------:R-:W-:Y:S05]  /*18920*/  BSYNC B2 ;  /* 0x0000000000027941 */ /* 0x000fea0003800000 */
.L_x_1427:
        /* <DEDUP_REMOVED lines=11> */
.L_x_1430:
[----:B------:R-:W-:Y:S05]  /*189e0*/  BSYNC B2 ;  /* 0x0000000000027941 */ /* 0x000fea0003800000 */
.L_x_1429:
        /* <DEDUP_REMOVED lines=9> */
.L_x_1431:
        /* <DEDUP_REMOVED lines=15> */
.L_x_1432:
        /* <DEDUP_REMOVED lines=15> */
.L_x_1433:
        /* <DEDUP_REMOVED lines=15> */
.L_x_1434:
        /* <DEDUP_REMOVED lines=15> */
.L_x_1435:
        /* <DEDUP_REMOVED lines=15> */
.L_x_1436:
        /* <DEDUP_REMOVED lines=15> */
.L_x_1437:
        /* <DEDUP_REMOVED lines=15> */
.L_x_1438:
        /* <DEDUP_REMOVED lines=10> */
.L_x_1421:
[----:B------:R-:W-:Y:S05]  /*191b0*/  BSYNC B1 ;  /* 0x0000000000017941 */ /* 0x000fea0003800000 */
.L_x_1420:
[----:B------:R-:W-:Y:S01]  /*191c0*/  ISETP.GT.AND P3, PT, R11, R7, PT ;  /* 0x000000070b00720c */ /* 0x000fe20003f64270 */
[----:B------:R-:W-:Y:S02]  /*191d0*/  VIADD R19, R19, 0x1 ;  /* 0x0000000113137836 */ /* 0x000fe40000000000 */
[----:B------:R-:W-:-:S03]  /*191e0*/  VIADD R11, R11, 0xffffffff ;  /* 0xffffffff0b0b7836 */ /* 0x000fc60000000000 */
[----:B------:R-:W-:-:S04]  /*191f0*/  ISETP.NE.AND P2, PT, R19, 0x2, PT ;  /* 0x000000021300780c */ /* 0x000fc80003f45270 */
[----:B------:R-:W-:Y:S02]  /*19200*/  SEL R2, RZ, 0x1, P2 ;  /* 0x00000001ff027807 */ /* 0x000fe40001000000 */
[----:B------:R-:W-:Y:S02]  /*19210*/  SEL R19, R19, RZ, P2 ;  /* 0x000000ff13137207 */ /* 0x000fe40001000000 */
[----:B------:R-:W-:Y:S01]  /*19220*/  LOP3.LUT R29, R29, R2, RZ, 0x3c, !PT ;  /* 0x000000021d1d7212 */ /* 0x000fe200078e3cff */
[----:B------:R-:W-:Y:S06]  /*19230*/  @P3 BRA `(.L_x_1439) ;  /* 0xfffffff400003947 */ /* 0x000fec000383ffff */
.L_x_1395:
[----:B------:R-:W-:Y:S05]  /*19240*/  BSYNC B0 ;  /* 0x0000000000007941 */ /* 0x000fea0003800000 */
.L_x_1394:
        /* <DEDUP_REMOVED lines=33> */
.L_x_1441:
[----:B------:R-:W-:Y:S05]  /*19460*/  BSYNC B0 ;  /* 0x0000000000007941 */ /* 0x000fea0003800000 */
.L_x_1440:
        /* <DEDUP_REMOVED lines=23> */
.L_x_1443:
        /* <DEDUP_REMOVED lines=9> */
[----:B0-----:R-:W0:Y:S01]  /*19670*/  LDC.64 R2, c[0x4][R2] ;  /* 0x0100000002027b82 */ /* 0x001e220000000a00 */
        /* <DEDUP_REMOVED lines=10> */
.L_x_1446:
[----:B------:R-:W-:Y:S05]  /*19720*/  BSYNC B6 ;  /* 0x0000000000067941 */ /* 0x000fea0003800000 */
.L_x_1445:
        /* <DEDUP_REMOVED lines=20> */
.L_x_1449:
        /* <DEDUP_REMOVED lines=15> */
.L_x_1448:
[----:B------:R-:W-:Y:S05]  /*19960*/  BSYNC B6 ;  /* 0x0000000000067941 */ /* 0x000fea0003800000 */
.L_x_1447:
[----:B------:R-:W2:Y:S01]  /*19970*/  LDL R21, [R1+0x30] ;  /* 0x0000300001157983 */ /* 0x000ea20000100800 */
[----:B------:R-:W-:Y:S01]  /*19980*/  ULDC.64 UR4, c[0x0][0xaf0] ;  /* 0x0002bc0000047ab9 */ /* 0x000fe20000000a00 */
[----:B------:R-:W1:Y:S01]  /*19990*/  LDC R9, c[0x0][0x430] ;  /* 0x00010c00ff097b82 */ /* 0x000e620000000800 */
[----:B------:R-:W-:Y:S01]  /*199a0*/  ISETP.NE.U32.AND P0, PT, RZ, UR4, PT ;  /* 0x00000004ff007c0c */ /* 0x000fe2000bf05070 */
[----:B------:R-:W3:Y:S03]  /*199b0*/  S2R R20, SR_TID.X ;  /* 0x0000000000147919 */ /* 0x000ee60000002100 */
[----:B------:R-:W-:-:S13]  /*199c0*/  ISETP.NE.AND.EX P0, PT, RZ, UR5, PT, P0 ;  /* 0x00000005ff007c0c */ /* 0x000fda000bf05300 */
[----:B------:R-:W-:Y:S01]  /*199d0*/  @P0 IADD3 R2, P1, R31, UR4, RZ ;  /* 0x000000041f020c10 */ /* 0x000fe2000ff3e0ff */
[----:B------:R-:W-:-:S03]  /*199e0*/  ULDC UR4, c[0x0][0x320] ;  /* 0x0000c80000047ab9 */ /* 0x000fc60000000800 */
[----:B0-----:R-:W-:-:S05]  /*199f0*/  @P0 IADD3.X R3, R32, UR5, RZ, P1, !PT ;  /* 0x0000000520030c10 */ /* 0x001fca0008ffe4ff */
[----:B------:R0:W4:Y:S01]  /*19a00*/  @P0 LDG.E R30, desc[UR42][R2.64] ;  /* 0x0000002a021e0981 */ /* 0x000122000c1e1900 */
[----:B---3--:R-:W-:-:S04]  /*19a10*/  LOP3.LUT R20, R20, 0x7f, RZ, 0xc0, !PT ;  /* 0x0000007f14147812 */ /* 0x008fc800078ec0ff */
[----:B------:R-:W-:Y:S02]  /*19a20*/  SHF.R.U32.HI R35, RZ, 0x3, R20 ;  /* 0x00000003ff237819 */ /* 0x000fe40000011614 */
[----:B------:R-:W3:Y:S02]  /*19a30*/  S2R R20, SR_TID.X ;  /* 0x0000000000147919 */ /* 0x000ee40000002100 */
[----:B---3--:R-:W-:-:S05]  /*19a40*/  IMAD.SHL.U32 R20, R20, 0x10, RZ ;  /* 0x0000001014147824 */ /* 0x008fca00078e00ff */
[----:B------:R-:W-:Y:S02]  /*19a50*/  LOP3.LUT R20, R35, 0x70, R20, 0xf8, !PT ;  /* 0x0000007023147812 */ /* 0x000fe400078ef814 */
[----:B------:R-:W3:Y:S01]  /*19a60*/  S2R R35, SR_TID.X ;  /* 0x0000000000237919 */ /* 0x000ee20000002100 */
[----:B-1----:R-:W-:Y:S01]  /*19a70*/  ISETP.NE.AND P1, PT, R9, 0x1, PT ;  /* 0x000000010900780c */ /* 0x002fe20003f25270 */
[----:B------:R-:W1:-:S12]  /*19a80*/  S2R R4, SR_TID.X ;  /* 0x0000000000047919 */ /* 0x000e580000002100 */
[----:B0-----:R-:W0:Y:S08]  /*19a90*/  @P1 LDC R3, c[0x0][0x434] ;  /* 0x00010d00ff031b82 */ /* 0x001e300000000800 */
[----:B------:R-:W5:Y:S01]  /*19aa0*/  @P1 LDC R2, c[0x0][0x438] ;  /* 0x00010e00ff021b82 */ /* 0x000f620000000800 */
[----:B---3--:R-:W-:-:S05]  /*19ab0*/  IMAD.SHL.U32 R35, R35, 0x8, RZ ;  /* 0x0000000823237824 */ /* 0x008fca00078e00ff */
[----:B------:R-:W-:-:S04]  /*19ac0*/  LOP3.LUT R35, R35, 0x38, RZ, 0xc0, !PT ;  /* 0x0000003823237812 */ /* 0x000fc800078ec0ff */
[----:B------:R-:W-:-:S04]  /*19ad0*/  LOP3.LUT R35, R35, 0x40, RZ, 0xfc, !PT ;  /* 0x0000004023237812 */ /* 0x000fc800078efcff */
[----:B------:R-:W-:Y:S02]  /*19ae0*/  ISETP.GE.AND P2, PT, R35, UR4, PT ;  /* 0x0000000423007c0c */ /* 0x000fe4000bf46270 */
[----:B------:R-:W3:Y:S01]  /*19af0*/  S2R R35, SR_TID.X ;  /* 0x0000000000237919 */ /* 0x000ee20000002100 */
[----:B-1----:R-:W-:Y:S01]  /*19b00*/  IMAD.SHL.U32 R4, R4, 0x8, RZ ;  /* 0x0000000804047824 */ /* 0x002fe200078e00ff */
[----:B------:R-:W-:-:S04]  /*19b10*/  LOP3.LUT R16, R16, 0xffffffbf, RZ, 0xc0, !PT ;  /* 0xffffffbf10107812 */ /* 0x000fc800078ec0ff */
[----:B------:R-:W-:Y:S02]  /*19b20*/  LOP3.LUT R4, R4, 0x38, RZ, 0xc0, !PT ;  /* 0x0000003804047812 */ /* 0x000fe400078ec0ff */
[----:B------:R-:W-:Y:S02]  /*19b30*/  SEL R8, RZ, 0xffffffff, P2 ;  /* 0xffffffffff087807 */ /* 0x000fe40001000000 */
[----:B------:R-:W-:Y:S02]  /*19b40*/  LOP3.LUT R4, R4, 0x80, RZ, 0xfc, !PT ;  /* 0x0000008004047812 */ /* 0x000fe400078efcff */
[----:B------:R-:W-:Y:S01]  /*19b50*/  @P2 LOP3.LUT R16, R16, 0x40, RZ, 0xfc, !PT ;  /* 0x0000004010102812 */ /* 0x000fe200078efcff */
[----:B------:R-:W-:Y:S01]  /*19b60*/  IMAD.SHL.U32 R8, R8, 0x2, RZ ;  /* 0x0000000208087824 */ /* 0x000fe200078e00ff */
[----:B------:R-:W-:Y:S01]  /*19b70*/  ISETP.GE.AND P2, PT, R4, UR4, PT ;  /* 0x0000000404007c0c */ /* 0x000fe2000bf46270 */
[----:B---3--:R-:W-:-:S05]  /*19b80*/  IMAD.SHL.U32 R35, R35, 0x8, RZ ;  /* 0x0000000823237824 */ /* 0x008fca00078e00ff */
[----:B------:R-:W-:-:S04]  /*19b90*/  LOP3.LUT R35, R35, 0x38, RZ, 0xc0, !PT ;  /* 0x0000003823237812 */ /* 0x000fc800078ec0ff */
[----:B------:R-:W-:Y:S02]  /*19ba0*/  LOP3.LUT R35, R35, 0xc0, RZ, 0xfc, !PT ;  /* 0x000000c023237812 */ /* 0x000fe400078efcff */
[----:B------:R-:W-:Y:S01]  /*19bb0*/  LOP3.LUT R16, R16, 0xffffff7f, RZ, 0xc0, !PT ;  /* 0xffffff7f10107812 */ /* 0x000fe200078ec0ff */
[----:B------:R-:W-:Y:S01]  /*19bc0*/  IMAD.MOV.U32 R11, RZ, RZ, RZ ;  /* 0x000000ffff0b7224 */ /* 0x000fe200078e00ff */
[----:B--2---:R-:W-:Y:S02]  /*19bd0*/  LEA R31, R21, 0xffffffc0, 0x6 ;  /* 0xffffffc0151f7811 */ /* 0x004fe400078e30ff */
[----:B------:R-:W1:Y:S03]  /*19be0*/  S2R R21, SR_TID.X ;  /* 0x0000000000157919 */ /* 0x000e660000002100 */
[----:B------:R-:W-:-:S05]  /*19bf0*/  IMAD.IADD R0, R20, 0x1, R31 ;  /* 0x0000000114007824 */ /* 0x000fca00078e021f */
[C---:B------:R-:W-:Y:S01]  /*19c00*/  ISETP.GE.AND P0, PT, R0.reuse, R26, PT ;  /* 0x0000001a0000720c */ /* 0x040fe20003f06270 */
[----:B------:R-:W-:-:S03]  /*19c10*/  IMAD.IADD R0, R0, 0x1, R34 ;  /* 0x0000000100007824 */ /* 0x000fc600078e0222 */
[----:B------:R-:W-:Y:S01]  /*19c20*/  ISETP.GT.U32.OR P0, PT, R20, 0x3f, P0 ;  /* 0x0000003f1400780c */ /* 0x000fe20000704470 */
[----:B0-----:R-:W-:-:S04]  /*19c30*/  @P1 IMAD.HI.U32 R3, R0, R3, RZ ;  /* 0x0000000300031227 */ /* 0x001fc800078e00ff */
[----:B------:R-:W-:Y:S01]  /*19c40*/  IMAD.MOV.U32 R6, RZ, RZ, R0 ;  /* 0x000000ffff067224 */ /* 0x000fe200078e0000 */
[----:B-----5:R-:W-:-:S07]  /*19c50*/  @P1 SHF.R.U32.HI R6, RZ, R2, R3 ;  /* 0x00000002ff061219 */ /* 0x020fce0000011603 */
[----:B------:R-:W0:Y:S01]  /*19c60*/  @!P0 LDC.64 R2, c[0x0][0x428] ;  /* 0x00010a00ff028b82 */ /* 0x000e220000000a00 */
[----:B-1----:R-:W-:-:S05]  /*19c70*/  IMAD.SHL.U32 R21, R21, 0x8, RZ ;  /* 0x0000000815157824 */ /* 0x002fca00078e00ff */
[----:B------:R-:W-:-:S04]  /*19c80*/  LOP3.LUT R21, R21, 0x38, RZ, 0xc0, !PT ;  /* 0x0000003815157812 */ /* 0x000fc800078ec0ff */
[----:B------:R-:W-:Y:S02]  /*19c90*/  ISETP.GE.AND P3, PT, R21, UR4, PT ;  /* 0x0000000415007c0c */ /* 0x000fe4000bf66270 */
[----:B------:R-:W-:Y:S02]  /*19ca0*/  ISETP.GE.AND P1, PT, R35, UR4, PT ;  /* 0x0000000423007c0c */ /* 0x000fe4000bf26270 */
[----:B------:R-:W-:Y:S02]  /*19cb0*/  SEL R4, RZ, 0x1, P3 ;  /* 0x00000001ff047807 */ /* 0x000fe40001800000 */
[----:B------:R-:W-:Y:S02]  /*19cc0*/  SEL R5, RZ, 0x8, P1 ;  /* 0x00000008ff057807 */ /* 0x000fe40000800000 */
[----:B------:R-:W-:Y:S02]  /*19cd0*/  LOP3.LUT R8, R8, 0x2, R4, 0xe2, !PT ;  /* 0x0000000208087812 */ /* 0x000fe400078ee204 */
[----:B------:R-:W-:-:S02]  /*19ce0*/  SEL R4, RZ, 0x4, P2 ;  /* 0x00000004ff047807 */ /* 0x000fc40001000000 */
[----:B----4-:R-:W-:Y:S02]  /*19cf0*/  SHF.R.S32.HI R35, RZ, 0x1f, R30 ;  /* 0x0000001fff237819 */ /* 0x010fe4000001141e */
[----:B------:R-:W-:Y:S01]  /*19d00*/  LOP3.LUT R8, R5, R8, R4, 0xfe, !PT ;  /* 0x0000000805087212 */ /* 0x000fe200078efe04 */
[--C-:B------:R-:W-:Y:S01]  /*19d10*/  @!P0 IMAD.MOV.U32 R4, RZ, RZ, R6.reuse ;  /* 0x000000ffff048224 */ /* 0x100fe200078e0006 */
[----:B------:R-:W-:Y:S01]  /*19d20*/  @!P0 SHF.R.S32.HI R5, RZ, 0x1f, R6 ;  /* 0x0000001fff058819 */ /* 0x000fe20000011406 */
[----:B0-----:R-:W-:-:S04]  /*19d30*/  @!P0 IMAD R7, R35, R2, RZ ;  /* 0x0000000223078224 */ /* 0x001fc800078e02ff */
[C---:B------:R-:W-:Y:S02]  /*19d40*/  @!P0 IMAD R7, R30.reuse, R3, R7 ;  /* 0x000000031e078224 */ /* 0x040fe400078e0207 */
[----:B------:R-:W-:Y:S02]  /*19d50*/  @!P0 IMAD.WIDE.U32 R4, R30, R2, R4 ;  /* 0x000000021e048225 */ /* 0x000fe400078e0004 */
[----:B------:R-:W0:Y:S01]  /*19d60*/  @!P0 LDC.64 R2, c[0x0][0x418] ;  /* 0x00010600ff028b82 */ /* 0x000e220000000a00 */
        /* <DEDUP_REMOVED lines=8> */
[----:B------:R0:W2:Y:S01]  /*19df0*/  @!P0 LDG.E R11, desc[UR42][R2.64] ;  /* 0x0000002a020b8981 */ /* 0x0000a2000c1e1900 */
[----:B------:R-:W1:Y:S02]  /*19e00*/  S2R R10, SR_TID.X ;  /* 0x00000000000a7919 */ /* 0x000e640000002100 */
[----:B-1----:R-:W-:-:S05]  /*19e10*/  IMAD.SHL.U32 R10, R10, 0x8, RZ ;  /* 0x000000080a0a7824 */ /* 0x002fca00078e00ff */
[----:B------:R-:W-:-:S04]  /*19e20*/  LOP3.LUT R10, R10, 0x38, RZ, 0xc0, !PT ;  /* 0x000000380a0a7812 */ /* 0x000fc800078ec0ff */
[----:B------:R-:W-:-:S04]  /*19e30*/  LOP3.LUT R10, R10, 0x180, RZ, 0xfc, !PT ;  /* 0x000001800a0a7812 */ /* 0x000fc800078efcff */
[----:B------:R-:W-:Y:S02]  /*19e40*/  ISETP.GE.AND P0, PT, R10, UR4, PT ;  /* 0x000000040a007c0c */ /* 0x000fe4000bf06270 */
[----:B------:R-:W-:-:S04]  /*19e50*/  LOP3.LUT R10, R21, 0x140, RZ, 0xfc, !PT ;  /* 0x00000140150a7812 */ /* 0x000fc800078efcff */
[----:B------:R-:W-:-:S04]  /*19e60*/  ISETP.GE.AND P2, PT, R10, UR4, PT ;  /* 0x000000040a007c0c */ /* 0x000fc8000bf46270 */
[----:B------:R-:W-:Y:S02]  /*19e70*/  SEL R4, RZ, 0x20, P2 ;  /* 0x00000020ff047807 */ /* 0x000fe40001000000 */
[----:B0-----:R-:W-:Y:S02]  /*19e80*/  SEL R2, RZ, 0x40, P0 ;  /* 0x00000040ff027807 */ /* 0x001fe40000000000 */
[----:B------:R-:W-:Y:S02]  /*19e90*/  LOP3.LUT R16, R16, 0xfffffff7, RZ, 0xc0, !PT ;  /* 0xfffffff710107812 */ /* 0x000fe400078ec0ff */
[----:B------:R-:W-:-:S04]  /*19ea0*/  LOP3.LUT R12, R21, 0x1c0, RZ, 0xfc, !PT ;  /* 0x000001c0150c7812 */ /* 0x000fc800078efcff */
[----:B------:R-:W-:-:S04]  /*19eb0*/  ISETP.GE.AND P0, PT, R12, UR4, PT ;  /* 0x000000040c007c0c */ /* 0x000fc8000bf06270 */
[----:B------:R-:W-:Y:S01]  /*19ec0*/  SEL R32, RZ, 0x80, P0 ;  /* 0x00000080ff207807 */ /* 0x000fe20000000000 */
[----:B--2---:R0:W-:Y:S02]  /*19ed0*/  STL [R1+0x4], R11 ;  /* 0x0000040b01007387 */ /* 0x0041e40000100800 */
[----:B0-----:R-:W-:-:S04]  /*19ee0*/  LOP3.LUT R11, R21, 0x100, RZ, 0xfc, !PT ;  /* 0x00000100150b7812 */ /* 0x001fc800078efcff */
[----:B------:R-:W-:-:S04]  /*19ef0*/  ISETP.GE.AND P3, PT, R11, UR4, PT ;  /* 0x000000040b007c0c */ /* 0x000fc8000bf66270 */
[----:B------:R-:W-:-:S04]  /*19f00*/  SEL R3, RZ, 0x10, P3 ;  /* 0x00000010ff037807 */ /* 0x000fc80001800000 */
[----:B------:R-:W-:-:S04]  /*19f10*/  LOP3.LUT R3, R4, R8, R3, 0xfe, !PT ;  /* 0x0000000804037212 */ /* 0x000fc800078efe03 */
[----:B------:R-:W-:Y:S01]  /*19f20*/  LOP3.LUT R5, R3, R2, RZ, 0xfc, !PT ;  /* 0x0000000203057212 */ /* 0x000fe200078efcff */
[----:B------:R-:W-:-:S04]  /*19f30*/  IMAD.MOV R2, RZ, RZ, -R6 ;  /* 0x000000ffff027224 */ /* 0x000fc800078e0a06 */
[----:B------:R-:W-:Y:S01]  /*19f40*/  IMAD R0, R9, R2, R0 ;  /* 0x0000000209007224 */ /* 0x000fe200078e0200 */
[----:B------:R0:W-:Y:S04]  /*19f50*/  STL [R1+0x44], R5 ;  /* 0x0000440501007387 */ /* 0x0001e80000100800 */
[----:B------:R0:W-:Y:S01]  /*19f60*/  STL [R1+0x8], R0 ;  /* 0x0000080001007387 */ /* 0x0001e20000100800 */
[----:B------:R-:W-:Y:S01]  /*19f70*/  @P3 LOP3.LUT R16, R16, 0x8, RZ, 0xfc, !PT ;  /* 0x0000000810103812 */ /* 0x000fe200078efcff */
[----:B------:R-:W-:-:S03]  /*19f80*/  UMOV UR4, 0xffffffff ;  /* 0xffffffff00047882 */ /* 0x000fc60000000000 */
[----:B------:R-:W-:Y:S01]  /*19f90*/  LOP3.LUT R16, R16, 0xfffffffb, RZ, 0xc0, !PT ;  /* 0xfffffffb10107812 */ /* 0x000fe200078ec0ff */
[----:B------:R-:W-:-:S03]  /*19fa0*/  IMAD.U32 R3, RZ, RZ, UR38 ;  /* 0x00000026ff037e24 */ /* 0x000fc6000f8e00ff */
[----:B------:R-:W-:Y:S01]  /*19fb0*/  @P2 LOP3.LUT R16, R16, 0x4, RZ, 0xfc, !PT ;  /* 0x0000000410102812 */ /* 0x000fe200078efcff */
[----:B0-----:R-:W-:Y:S06]  /*19fc0*/  BRA.DIV UR4, `(.L_x_1450) ;  /* 0x0000005604f47947 */ /* 0x001fec000b800000 */
.L_x_1558:
[----:B------:R-:W-:Y:S02]  /*19fd0*/  ISETP.NE.AND P0, PT, R3, 0x3, PT ;  /* 0x000000030300780c */ /* 0x000fe40003f05270 */
[----:B------:R-:W-:Y:S02]  /*19fe0*/  ISETP.GT.U32.AND P1, PT, R20, 0x3f, PT ;  /* 0x0000003f1400780c */ /* 0x000fe40003f24070 */
[----:B------:R-:W-:Y:S02]  /*19ff0*/  LOP3.LUT R16, R16, 0xffff7fff, RZ, 0xc0, !PT ;  /* 0xffff7fff10107812 */ /* 0x000fe400078ec0ff */
[----:B------:R-:W-:-:S07]  /*1a000*/  LOP3.LUT R32, R5, R32, RZ, 0xfc, !PT ;  /* 0x0000002005207212 */ /* 0x000fce00078efcff */
[----:B------:R-:W-:-:S04]  /*1a010*/  @P0 LOP3.LUT R16, R16, 0x8000, RZ, 0xfc, !PT ;  /* 0x0000800010100812 */ /* 0x000fc800078efcff */
[----:B------:R-:W-:-:S04]  /*1a020*/  LOP3.LUT R16, R16, 0xfffffffe, RZ, 0xc0, !PT ;  /* 0xfffffffe10107812 */ /* 0x000fc800078ec0ff */
[----:B------:R-:W-:Y:S01]  /*1a030*/  @P1 LOP3.LUT R16, R16, 0x1, RZ, 0xfc, !PT ;  /* 0x0000000110101812 */ /* 0x000fe200078efcff */
[----:B------:R-:W-:Y:S06]  /*1a040*/  @!P0 BRA `(.L_x_1451) ;  /* 0x0000000000048947 */ /* 0x000fec0003800000 */
[----:B------:R-:W-:Y:S01]  /*1a050*/  BPT.TRAP 0x1 ;  /* 0x000000040000795c */ /* 0x000fe20000300000 */
.L_x_1451:
[----:B------:R-:W0:Y:S01]  /*1a060*/  S2R R0, SR_TID.X ;  /* 0x0000000000007919 */ /* 0x000e220000002100 */
[----:B------:R-:W-:Y:S01]  /*1a070*/  BSSY B0, `(.L_x_1452) ;  /* 0x0000008000007945 */ /* 0x000fe20003800000 */
[----:B0-----:R-:W-:-:S04]  /*1a080*/  LOP3.LUT R0, R0, 0x7f, RZ, 0xc0, !PT ;  /* 0x0000007f00007812 */ /* 0x001fc800078ec0ff */
[----:B------:R-:W-:-:S04]  /*1a090*/  SHF.R.U32.HI R0, RZ, 0x3, R0 ;  /* 0x00000003ff007819 */ /* 0x000fc80000011600 */
[----:B------:R-:W-:Y:S01]  /*1a0a0*/  IADD3 R31, -R0, R26, -R31 ;  /* 0x0000001a001f7210 */ /* 0x000fe20007ffe91f */
[----:B------:R-:W-:Y:S01]  /*1a0b0*/  IMAD R26, R22, 0x8, R18 ;  /* 0x00000008161a7824 */ /* 0x000fe200078e0212 */
[----:B------:R-:W-:-:S04]  /*1a0c0*/  SHF.L.U32 R0, R28, 0x1f, RZ ;  /* 0x0000001f1c007819 */ /* 0x000fc800000006ff */
[----:B------:R-:W0:Y:S02]  /*1a0d0*/  SYNCS.PHASECHK.TRANS64.TRYWAIT P0, [R26+URZ+0x38840], R0 ;  /* 0x038840001a0075a7 */ /* 0x000e24000800017f */
[----:B0-----:R-:W-:Y:S05]  /*1a0e0*/  @!P0 BRA `(.L_x_1453) ;  /* 0x0000005400e08947 */ /* 0x001fea0003800000 */
.L_x_1559:
[----:B------:R-:W-:Y:S05]  /*1a0f0*/  BSYNC B0 ;  /* 0x0000000000007941 */ /* 0x000fea0003800000 */
.L_x_1452:
[----:B------:R-:W0:Y:S01]  /*1a100*/  LDL R2, [R1+0x8] ;  /* 0x0000080001027983 */ /* 0x000e220000100800 */
[----:B------:R-:W-:Y:S01]  /*1a110*/  ULDC.64 UR4, c[0x0][0x300] ;  /* 0x0000c00000047ab9 */ /* 0x000fe20000000a00 */
[----:B------:R-:W-:Y:S02]  /*1a120*/  ULDC.64 UR6, c[0x0][0x2e8] ;  /* 0x0000ba0000067ab9 */ /* 0x000fe40000000a00 */
[----:B------:R-:W2:Y:S01]  /*1a130*/  LDL R4, [R1+0x4] ;  /* 0x0000040001047983 */ /* 0x000ea20000100800 */
[----:B------:R-:W-:Y:S01]  /*1a140*/  LOP3.LUT R16, R16, 0xfffffffd, RZ, 0xc0, !PT ;  /* 0xfffffffd10107812 */ /* 0x000fe200078ec0ff */
[----:B------:R-:W1:Y:S02]  /*1a150*/  S2R R7, SR_TID.X ;  /* 0x0000000000077919 */ /* 0x000e640000002100 */
[----:B-1----:R-:W-:-:S05]  /*1a160*/  IMAD.SHL.U32 R7, R7, 0x8, RZ ;  /* 0x0000000807077824 */ /* 0x002fca00078e00ff */
[----:B------:R-:W-:Y:S02]  /*1a170*/  LOP3.LUT R7, R7, 0x38, RZ, 0xc0, !PT ;  /* 0x0000003807077812 */ /* 0x000fe400078ec0ff */
[----:B0-----:R-:W-:Y:S02]  /*1a180*/  SHF.R.S32.HI R0, RZ, 0x1f, R2 ;  /* 0x0000001fff007819 */ /* 0x001fe40000011402 */
[----:B--2---:R-:W-:-:S03]  /*1a190*/  SHF.R.S32.HI R5, RZ, 0x1f, R4 ;  /* 0x0000001fff057819 */ /* 0x004fc60000011404 */
        /* <DEDUP_REMOVED lines=13> */
[----:B------:R-:W-:Y:S01]  /*1a270*/  IMAD.WIDE.U32 R2, R17, UR4, R2 ;  /* 0x0000000411027c25 */ /* 0x000fe2000f8e0002 */
        /* <DEDUP_REMOVED lines=41> */
.L_x_1569:
        /* <DEDUP_REMOVED lines=10> */
.L_x_1455:
        /* <DEDUP_REMOVED lines=11> */
.L_x_1456:
[----:B------:R1:W5:Y:S01]  /*1a660*/  LDL.LU R0, [R1+0x18] ;  /* 0x0000180001007983 */ /* 0x0003620000300800 */
[----:B------:R1:W-:Y:S03]  /*1a670*/  SYNCS.ARRIVE.TRANS64.A1T0 RZ, [R26+URZ+0x38830], RZ ;  /* 0x038830ff1aff79a7 */ /* 0x0003e6000810003f */
[----:B0-----:R1:W5:Y:S02]  /*1a680*/  LDL R2, [R1] ;  /* 0x0000000001027983 */ /* 0x0013640000100800 */
[----:B------:R-:W-:Y:S05]  /*1a690*/  WARPSYNC.ALL ;  /* 0x0000000000007948 */ /* 0x000fea0003800000 */
[----:B------:R-:W-:Y:S01]  /*1a6a0*/  ULDC.64 UR4, c[0x0][0xaf8] ;  /* 0x0002be0000047ab9 */ /* 0x000fe20000000a00 */
[----:B------:R-:W-:Y:S01]  /*1a6b0*/  BSSY B6, `(.L_x_1457) ;  /* 0x000001d000067945 */ /* 0x000fe20003800000 */
[----:B------:R-:W-:Y:S01]  /*1a6c0*/  BAR.SYNC.DEFER_BLOCKING 0x8, 0x100 ;  /* 0x0204000000007b1d */ /* 0x000fe20000010000 */
[----:B------:R-:W-:-:S04]  /*1a6d0*/  ISETP.NE.U32.AND P0, PT, RZ, UR4, PT ;  /* 0x00000004ff007c0c */ /* 0x000fc8000bf05070 */
[----:B------:R-:W-:-:S04]  /*1a6e0*/  ISETP.NE.AND.EX P0, PT, RZ, UR5, PT, P0 ;  /* 0x00000005ff007c0c */ /* 0x000fc8000bf05300 */
[----:B------:R-:W-:-:S05]  /*1a6f0*/  SEL R4, R37, RZ, !P0 ;  /* 0x000000ff25047207 */ /* 0x000fca0004000000 */
[----:B------:R0:W-:Y:S01]  /*1a700*/  STL [R1+0xc], R4 ;  /* 0x00000c0401007387 */ /* 0x0001e20000100800 */
[----:B-----5:R-:W-:Y:S01]  /*1a710*/  SEL R3, R0, RZ, !P0 ;  /* 0x000000ff00037207 */ /* 0x020fe20004000000 */
[----:B------:R-:W-:-:S04]  /*1a720*/  VIADD R0, R18, 0x20400 ;  /* 0x0002040012007836 */ /* 0x000fc80000000000 */
[----:B------:R0:W-:Y:S01]  /*1a730*/  STL [R1+0x24], R3 ;  /* 0x0000240301007387 */ /* 0x0001e20000100800 */
[----:B------:R-:W-:Y:S02]  /*1a740*/  LOP3.LUT P0, RZ, R0, 0x3ff, RZ, 0xc0, !PT ;  /* 0x000003ff00ff7812 */ /* 0x000fe4000780c0ff */
[----:B------:R-:W-:-:S05]  /*1a750*/  SHF.R.S32.HI R0, RZ, 0x1f, R2 ;  /* 0x0000001fff007819 */ /* 0x000fca0000011402 */
[----:B------:R0:W-:Y:S06]  /*1a760*/  STL [R1+0x20], R0 ;  /* 0x0000200001007387 */ /* 0x0001ec0000100800 */
[----:B------:R-:W-:Y:S05]  /*1a770*/  @!P0 BRA `(.L_x_1458) ;  /* 0x0000000000408947 */ /* 0x000fea0003800000 */
[----:B------:R-:W-:Y:S01]  /*1a780*/  MOV R2, 0x0 ;  /* 0x0000000000027802 */ /* 0x000fe20000000f00 */
[----:B------:R-:W-:Y:S01]  /*1a790*/  ULDC.64 UR4, c[0x4][0x90] ;  /* 0x0100240000047ab9 */ /* 0x000fe20000000a00 */
[----:B------:R-:W-:Y:S01]  /*1a7a0*/  ULDC.64 UR6, c[0x4][0x98] ;  /* 0x0100260000067ab9 */ /* 0x000fe20000000a00 */
[----:B------:R-:W-:Y:S01]  /*1a7b0*/  ULDC.64 UR8, c[0x4][0x20] ;  /* 0x0100080000087ab9 */ /* 0x000fe20000000a00 */
[----:B0-----:R-:W-:Y:S02]  /*1a7c0*/  IMAD.U32 R4, RZ, RZ, UR4 ;  /* 0x00000004ff047e24 */ /* 0x001fe4000f8e00ff */
        /* <DEDUP_REMOVED lines=11> */
.L_x_1458:
[----:B------:R-:W-:Y:S05]  /*1a880*/  BSYNC B6 ;  /* 0x0000000000067941 */ /* 0x000fea0003800000 */
.L_x_1457:
[----:B------:R-:W2:Y:S01]  /*1a890*/  LDL R20, [R1+0x24] ;  /* 0x0000240001147983 */ /* 0x000ea20000100800 */
[----:B------:R-:W3:Y:S01]  /*1a8a0*/  LDC R6, c[0x0][0x448] ;  /* 0x00011200ff067b82 */ /* 0x000ee20000000800 */
[----:B------:R-:W-:Y:S02]  /*1a8b0*/  ULDC.64 UR4, c[0x0][0x298] ;  /* 0x0000a60000047ab9 */ /* 0x000fe40000000a00 */
[----:B0-----:R-:W4:Y:S04]  /*1a8c0*/  LDL R4, [R1+0x20] ;  /* 0x0000200001047983 */ /* 0x001f280000100800 */
[----:B------:R-:W4:Y:S04]  /*1a8d0*/  LDL R5, [R1] ;  /* 0x0000000001057983 */ /* 0x000f280000100800 */
[----:B------:R0:W5:Y:S01]  /*1a8e0*/  LDL R9, [R1+0x14] ;  /* 0x0000140001097983 */ /* 0x0001620000100800 */
[----:B------:R-:W1:Y:S01]  /*1a8f0*/  S2R R2, SR_TID.X ;  /* 0x0000000000027919 */ /* 0x000e620000002100 */
[----:B------:R-:W0:Y:S01]  /*1a900*/  S2R R0, SR_TID.X ;  /* 0x0000000000007919 */ /* 0x000e220000002100 */
[----:B---3--:R-:W-:-:S13]  /*1a910*/  ISETP.NE.AND P0, PT, R6, 0x1, PT ;  /* 0x000000010600780c */ /* 0x008fda0003f05270 */
[----:B------:R-:W3:Y:S01]  /*1a920*/  @P0 LDC R3, c[0x0][0x450] ;  /* 0x00011400ff030b82 */ /* 0x000ee20000000800 */
[----:B-1----:R-:W-:-:S04]  /*1a930*/  LOP3.LUT R2, R2, 0x7f, RZ, 0xc0, !PT ;  /* 0x0000007f02027812 */ /* 0x002fc800078ec0ff */
[----:B------:R-:W-:Y:S01]  /*1a940*/  SHF.R.U32.HI R2, RZ, 0x3, R2 ;  /* 0x00000003ff027819 */ /* 0x000fe20000011602 */
[----:B0-----:R-:W-:Y:S02]  /*1a950*/  IMAD.SHL.U32 R0, R0, 0x10, RZ ;  /* 0x0000001000007824 */ /* 0x001fe400078e00ff */
[----:B--2---:R-:W-:Y:S02]  /*1a960*/  IMAD.MOV.U32 R21, RZ, RZ, R20 ;  /* 0x000000ffff157224 */ /* 0x004fe400078e0014 */
[----:B------:R-:W2:Y:S01]  /*1a970*/  LDL R20, [R1+0xc] ;  /* 0x00000c0001147983 */ /* 0x000ea20000100800 */
[----:B------:R-:W-:Y:S02]  /*1a980*/  LOP3.LUT R0, R2, 0x70, R0, 0xf8, !PT ;  /* 0x0000007002007812 */ /* 0x000fe400078ef800 */
[----:B------:R-:W0:Y:S03]  /*1a990*/  @P0 LDC R2, c[0x0][0x44c] ;  /* 0x00011300ff020b82 */ /* 0x000e260000000800 */
[----:B------:R-:W-:-:S02]  /*1a9a0*/  IMAD R37, R25, 0x40, R0 ;  /* 0x0000004019257824 */ /* 0x000fc400078e0200 */
[----:B----4-:R-:W-:Y:S02]  /*1a9b0*/  IMAD R4, R4, UR4, RZ ;  /* 0x0000000404047c24 */ /* 0x010fe4000f8e02ff */
[----:B------:R-:W-:Y:S02]  /*1a9c0*/  IMAD.MOV.U32 R0, RZ, RZ, R37 ;  /* 0x000000ffff007224 */ /* 0x000fe400078e0025 */
[----:B------:R-:W-:Y:S02]  /*1a9d0*/  IMAD R4, R5, UR5, R4 ;  /* 0x0000000505047c24 */ /* 0x000fe4000f8e0204 */
[----:B0-----:R-:W-:-:S05]  /*1a9e0*/  @P0 IMAD.HI.U32 R2, R37, R2, RZ ;  /* 0x0000000225020227 */ /* 0x001fca00078e00ff */
[----:B---3--:R-:W-:Y:S01]  /*1a9f0*/  @P0 SHF.R.U32.HI R0, RZ, R3, R2 ;  /* 0x00000003ff000219 */ /* 0x008fe20000011602 */
[----:B------:R-:W-:Y:S01]  /*1aa00*/  IMAD.WIDE.U32 R2, R5, UR4, RZ ;  /* 0x0000000405027c25 */ /* 0x000fe2000f8e00ff */
[----:B------:R-:W-:-:S03]  /*1aa10*/  ULDC.64 UR4, c[0x0][0x2d8] ;  /* 0x0000b60000047ab9 */ /* 0x000fc60000000a00 */
[----:B------:R-:W-:Y:S02]  /*1aa20*/  IMAD.IADD R3, R3, 0x1, R4 ;  /* 0x0000000103037824 */ /* 0x000fe400078e0204 */
[----:B------:R-:W-:-:S04]  /*1aa30*/  IMAD.WIDE.U32 R2, R17, UR4, R2 ;  /* 0x0000000411027c25 */ /* 0x000fc8000f8e0002 */
[----:B------:R-:W-:Y:S01]  /*1aa40*/  IMAD R3, R17, UR5, R3 ;  /* 0x0000000511037c24 */ /* 0x000fe2000f8e0203 */
[----:B------:R-:W-:Y:S02]  /*1aa50*/  ULDC.64 UR4, c[0x0][0x2e0] ;  /* 0x0000b80000047ab9 */ /* 0x000fe40000000a00 */
[----:B------:R-:W-:Y:S01]  /*1aa60*/  IMAD R4, R21, UR4, RZ ;  /* 0x0000000415047c24 */ /* 0x000fe2000f8e02ff */
[----:B------:R-:W0:Y:S02]  /*1aa70*/  S2R R7, SR_TID.X ;  /* 0x0000000000077919 */ /* 0x000e240000002100 */
[----:B0-----:R-:W-:-:S05]  /*1aa80*/  IMAD.SHL.U32 R7, R7, 0x8, RZ ;  /* 0x0000000807077824 */ /* 0x001fca00078e00ff */
[----:B------:R-:W-:Y:S01]  /*1aa90*/  LOP3.LUT R7, R7, 0x38, RZ, 0xc0, !PT ;  /* 0x0000003807077812 */ /* 0x000fe200078ec0ff */
[C---:B--2---:R-:W-:Y:S02]  /*1aaa0*/  IMAD R4, R20.reuse, UR5, R4 ;  /* 0x0000000514047c24 */ /* 0x044fe4000f8e0204 */
[----:B------:R-:W-:Y:S01]  /*1aab0*/  IMAD.WIDE.U32 R2, R20, UR4, R2 ;  /* 0x0000000414027c25 */ /* 0x000fe2000f8e0002 */
        /* <DEDUP_REMOVED lines=26> */
[----:B-----5:R-:W-:Y:S02]  /*1ac60*/  IMAD R3, R9, R6, RZ ;  /* 0x0000000609037224 */ /* 0x020fe400078e02ff */
[----:B------:R-:W-:Y:S01]  /*1ac70*/  IMAD R25, R25, 0x40, R8 ;  /* 0x0000004019197824 */ /* 0x000fe200078e0208 */
[----:B------:R-:W1:Y:S03]  /*1ac80*/  SHFL.IDX PT, R5, R2, RZ, 0x181f ;  /* 0x00181fff02057589 */ /* 0x000e6600000e0000 */
[C---:B------:R-:W-:Y:S01]  /*1ac90*/  VIADD R6, R25.reuse, 0x10 ;  /* 0x0000001019067836 */ /* 0x040fe20000000000 */
[C---:B------:R-:W-:Y:S01]  /*1aca0*/  ISETP.GE.AND P0, PT, R25.reuse, R3, PT ;  /* 0x000000031900720c */ /* 0x040fe20003f06270 */
[----:B------:R-:W-:-:S03]  /*1acb0*/  VIADD R8, R25, 0x20 ;  /* 0x0000002019087836 */ /* 0x000fc60000000000 */
[----:B------:R-:W-:Y:S04]  /*1acc0*/  STL [R1+0x18], R6 ;  /* 0x0000180601007387 */ /* 0x000fe80000100800 */
[----:B------:R-:W-:Y:S05]  /*1acd0*/  STL [R1+0x1c], R8 ;  /* 0x00001c0801007387 */ /* 0x000fea0000100800 */
[----:B0-----:R-:W-:-:S05]  /*1ace0*/  @!P0 LEA R4, P2, R7, R4, 0x1 ;  /* 0x0000000407048211 */ /* 0x001fca00078408ff */
[----:B-1----:R-:W-:-:S05]  /*1acf0*/  @!P0 IMAD.X R5, RZ, RZ, R5, P2 ;  /* 0x000000ffff058224 */ /* 0x002fca00010e0605 */
[----:B------:R-:W-:Y:S01]  /*1ad00*/  @!PT LDS RZ, [RZ] ;  /* 0x00000000fffff984 */ /* 0x000fe20000000800 */
[----:B------:R0:W-:Y:S01]  /*1ad10*/  @!P0 LDGSTS.E.BYPASS.LTC128B.128 [R23+0x20400], desc[UR42][R4.64], !P1 ;  /* 0x2040000004178fae */ /* 0x0001e2000c901d6a */
[----:B------:R-:W-:-:S03]  /*1ad20*/  ISETP.GE.AND P0, PT, R6, R3, PT ;  /* 0x000000030600720c */ /* 0x000fc60003f06270 */
[----:B------:R-:W-:Y:S04]  /*1ad30*/  SHFL.IDX PT, R6, R2, 0x2, 0x181f ;  /* 0x00581f0002067f89 */ /* 0x000fe800000e0000 */
[----:B0-----:R-:W0:Y:S04]  /*1ad40*/  SHFL.IDX PT, R5, R0, 0x1, 0x181f ;  /* 0x00381f0000057f89 */ /* 0x001e2800000e0000 */
[----:B------:R-:W1:Y:S02]  /*1ad50*/  SHFL.IDX PT, R4, R2, 0x1, 0x181f ;  /* 0x00381f0002047f89 */ /* 0x000e6400000e0000 */
[----:B0-----:R-:W-:-:S05]  /*1ad60*/  @!P0 LEA R5, P2, R7, R5, 0x1 ;  /* 0x0000000507058211 */ /* 0x001fca00078408ff */
[----:B-1----:R-:W-:-:S05]  /*1ad70*/  @!P0 IMAD.X R4, RZ, RZ, R4, P2 ;  /* 0x000000ffff048224 */ /* 0x002fca00010e0604 */
[----:B------:R-:W-:-:S04]  /*1ad80*/  @!P0 LOP3.LUT R5, R5, R4, RZ, 0x3c, !PT ;  /* 0x0000000405058212 */ /* 0x000fc800078e3cff */
[----:B------:R-:W-:-:S04]  /*1ad90*/  @!P0 LOP3.LUT R4, R5, R4, RZ, 0x3c, !PT ;  /* 0x0000000405048212 */ /* 0x000fc800078e3cff */
[----:B------:R-:W-:-:S05]  /*1ada0*/  @!P0 LOP3.LUT R5, R5, R4, RZ, 0x3c, !PT ;  /* 0x0000000405058212 */ /* 0x000fca00078e3cff */
[----:B------:R0:W-:Y:S01]  /*1adb0*/  @!P0 LDGSTS.E.BYPASS.LTC128B.128 [R23+0x20c00], desc[UR42][R4.64], !P1 ;  /* 0x20c0000004178fae */ /* 0x0001e2000c901d6a */
[----:B------:R-:W-:-:S03]  /*1adc0*/  ISETP.GE.AND P0, PT, R8, R3, PT ;  /* 0x000000030800720c */ /* 0x000fc60003f06270 */
[----:B0-----:R-:W0:Y:S04]  /*1add0*/  SHFL.IDX PT, R4, R0, 0x2, 0x181f ;  /* 0x00581f0000047f89 */ /* 0x001e2800000e0000 */
[----:B------:R-:W1:Y:S06]  /*1ade0*/  SHFL.IDX PT, R0, R0, 0x3, 0x181f ;  /* 0x00781f0000007f89 */ /* 0x000e6c00000e0000 */
[----:B0-----:R-:W-:-:S05]  /*1adf0*/  @!P0 LEA R5, P2, R7, R4, 0x1 ;  /* 0x0000000407058211 */ /* 0x001fca00078408ff */
[----:B------:R-:W-:-:S05]  /*1ae00*/  @!P0 IMAD.X R4, RZ, RZ, R6, P2 ;  /* 0x000000ffff048224 */ /* 0x000fca00010e0606 */
[----:B------:R-:W-:-:S04]  /*1ae10*/  @!P0 LOP3.LUT R5, R5, R4, RZ, 0x3c, !PT ;  /* 0x0000000405058212 */ /* 0x000fc800078e3cff */
[----:B------:R-:W-:-:S04]  /*1ae20*/  @!P0 LOP3.LUT R4, R5, R4, RZ, 0x3c, !PT ;  /* 0x0000000405048212 */ /* 0x000fc800078e3cff */
[----:B------:R-:W-:-:S05]  /*1ae30*/  @!P0 LOP3.LUT R5, R5, R4, RZ, 0x3c, !PT ;  /* 0x0000000405058212 */ /* 0x000fca00078e3cff */
[----:B------:R0:W-:Y:S04]  /*1ae40*/  @!P0 LDGSTS.E.BYPASS.LTC128B.128 [R23+0x21400], desc[UR42][R4.64], !P1 ;  /* 0x2140000004178fae */ /* 0x0001e8000c901d6a */
[----:B01----:R0:W2:Y:S02]  /*1ae50*/  SHFL.IDX PT, R4, R2, 0x3, 0x181f ;  /* 0x00781f0002047f89 */ /* 0x0030a400000e0000 */
.L_x_1578:
[----:B0-----:R-:W-:-:S05]  /*1ae60*/  VIADD R2, R25, 0x30 ;  /* 0x0000003019027836 */ /* 0x001fca0000000000 */
[----:B------:R-:W-:Y:S01]  /*1ae70*/  ISETP.GE.AND P0, PT, R2, R3, PT ;  /* 0x000000030200720c */ /* 0x000fe20003f06270 */
[----:B------:R0:W-:-:S12]  /*1ae80*/  STL [R1+0x2c], R2 ;  /* 0x00002c0201007387 */ /* 0x0001d80000100800 */
[----:B0-----:R-:W-:-:S05]  /*1ae90*/  @!P0 LEA R2, P2, R7, R0, 0x1 ;  /* 0x0000000007028211 */ /* 0x001fca00078408ff */
[----:B--2---:R-:W-:-:S05]  /*1aea0*/  @!P0 IMAD.X R3, RZ, RZ, R4, P2 ;  /* 0x000000ffff038224 */ /* 0x004fca00010e0604 */
[----:B------:R-:W-:Y:S01]  /*1aeb0*/  @!PT LDS RZ, [RZ] ;  /* 0x00000000fffff984 */ /* 0x000fe20000000800 */
[----:B------:R-:W-:Y:S01]  /*1aec0*/  @!PT LDS RZ, [RZ] ;  /* 0x00000000fffff984 */ /* 0x000fe20000000800 */
[----:B------:R-:W-:Y:S01]  /*1aed0*/  @!PT LDS RZ, [RZ] ;  /* 0x00000000fffff984 */ /* 0x000fe20000000800 */
[----:B------:R0:W-:Y:S01]  /*1aee0*/  @!P0 LDGSTS.E.BYPASS.LTC128B.128 [R23+0x21c00], desc[UR42][R2.64], !P1 ;  /* 0x21c0000002178fae */ /* 0x0001e2000c901d6a */
[----:B------:R-:W-:Y:S01]  /*1aef0*/  PLOP3.LUT P0, PT, PT, PT, PT, 0x80, 0x0 ;  /* 0x000000000000781c */ /* 0x000fe20003f0f070 */
[----:B------:R-:W-:-:S12]  /*1af00*/  NOP ;  /* 0x0000000000007918 */ /* 0x000fd80000000000 */
.L_x_1460:
        /* <DEDUP_REMOVED lines=28> */
.L_x_1462:
[----:B------:R-:W-:Y:S05]  /*1b0d0*/  BSYNC B6 ;  /* 0x0000000000067941 */ /* 0x000fea0003800000 */
.L_x_1461:
[----:B------:R-:W2:Y:S01]  /*1b0e0*/  LDL.LU R0, [R1+0x20] ;  /* 0x0000200001007983 */ /* 0x000ea20000300800 */
[----:B------:R-:W1:Y:S01]  /*1b0f0*/  LDC R7, c[0x0][0x448] ;  /* 0x00011200ff077b82 */ /* 0x000e620000000800 */
[----:B------:R-:W-:Y:S02]  /*1b100*/  ULDC.64 UR4, c[0x0][0x398] ;  /* 0x0000e60000047ab9 */ /* 0x000fe40000000a00 */
[----:B0-----:R-:W3:Y:S04]  /*1b110*/  LDL.LU R2, [R1] ;  /* 0x0000000001027983 */ /* 0x001ee80000300800 */
[----:B------:R-:W4:Y:S04]  /*1b120*/  LDL.LU R21, [R1+0x24] ;  /* 0x0000240001157983 */ /* 0x000f280000300800 */
[----:B------:R-:W5:Y:S01]  /*1b130*/  LDL.LU R20, [R1+0xc] ;  /* 0x00000c0001147983 */ /* 0x000f620000300800 */
[----:B------:R-:W-:Y:S01]  /*1b140*/  IMAD.MOV.U32 R4, RZ, RZ, R37 ;  /* 0x000000ffff047224 */ /* 0x000fe200078e0025 */
[----:B------:R-:W-:Y:S01]  /*1b150*/  LOP3.LUT R16, R16, 0xfffffbff, RZ, 0xc0, !PT ;  /* 0xfffffbff10107812 */ /* 0x000fe200078ec0ff */
[----:B------:R-:W0:Y:S01]  /*1b160*/  S2R R9, SR_TID.X ;  /* 0x0000000000097919 */ /* 0x000e220000002100 */
[----:B-1----:R-:W-:-:S13]  /*1b170*/  ISETP.NE.AND P0, PT, R7, 0x1, PT ;  /* 0x000000010700780c */ /* 0x002fda0003f05270 */
[----:B------:R-:W1:Y:S01]  /*1b180*/  @P0 LDC R5, c[0x0][0x450] ;  /* 0x00011400ff050b82 */ /* 0x000e620000000800 */
[----:B0-----:R-:W-:-:S05]  /*1b190*/  IMAD.SHL.U32 R9, R9, 0x8, RZ ;  /* 0x0000000809097824 */ /* 0x001fca00078e00ff */
[----:B------:R-:W-:-:S04]  /*1b1a0*/  LOP3.LUT R9, R9, 0x38, RZ, 0xc0, !PT ;  /* 0x0000003809097812 */ /* 0x000fc800078ec0ff */
[----:B------:R-:W-:Y:S01]  /*1b1b0*/  LOP3.LUT R9, R9, 0xc0, RZ, 0xfc, !PT ;  /* 0x000000c009097812 */ /* 0x000fe200078efcff */
[----:B--2---:R-:W-:-:S04]  /*1b1c0*/  IMAD R0, R0, UR4, RZ ;  /* 0x0000000400007c24 */ /* 0x004fc8000f8e02ff */
[C---:B---3--:R-:W-:Y:S02]  /*1b1d0*/  IMAD R0, R2.reuse, UR5, R0 ;  /* 0x0000000502007c24 */ /* 0x048fe4000f8e0200 */
[----:B------:R-:W-:Y:S01]  /*1b1e0*/  IMAD.WIDE.U32 R2, R2, UR4, RZ ;  /* 0x0000000402027c25 */ /* 0x000fe2000f8e00ff */
[----:B------:R-:W-:-:S03]  /*1b1f0*/  ULDC.64 UR4, c[0x0][0x3d8] ;  /* 0x0000f60000047ab9 */ /* 0x000fc60000000a00 */
[----:B------:R-:W-:Y:S02]  /*1b200*/  IMAD.IADD R3, R3, 0x1, R0 ;  /* 0x0000000103037824 */ /* 0x000fe400078e0200 */
[----:B------:R-:W-:-:S04]  /*1b210*/  IMAD.WIDE.U32 R2, R17, UR4, R2 ;  /* 0x0000000411027c25 */ /* 0x000fc8000f8e0002 */
[----:B------:R-:W-:Y:S01]  /*1b220*/  IMAD R3, R17, UR5, R3 ;  /* 0x0000000511037c24 */ /* 0x000fe2000f8e0203 */
[----:B------:R-:W-:Y:S02]  /*1b230*/  ULDC.64 UR4, c[0x0][0x3e0] ;  /* 0x0000f80000047ab9 */ /* 0x000fe40000000a00 */
[----:B----4-:R-:W-:Y:S02]  /*1b240*/  IMAD R0, R21, UR4, RZ ;  /* 0x0000000415007c24 */ /* 0x010fe4000f8e02ff */
[C---:B-----5:R-:W-:Y:S01]  /*1b250*/  IMAD.WIDE.U32 R2, R20.reuse, UR4, R2 ;  /* 0x0000000414027c25 */ /* 0x060fe2000f8e0002 */
[----:B------:R-:W0:Y:S03]  /*1b260*/  S2R R21, SR_TID.X ;  /* 0x0000000000157919 */ /* 0x000e260000002100 */
[----:B------:R-:W-:Y:S01]  /*1b270*/  IMAD R0, R20, UR5, R0 ;  /* 0x0000000514007c24 */ /* 0x000fe2000f8e0200 */
[----:B------:R-:W-:Y:S01]  /*1b280*/  ULDC.64 UR4, c[0x0][0x3d0] ;  /* 0x0000f40000047ab9 */ /* 0x000fe20000000a00 */
[----:B------:R-:W2:Y:S02]  /*1b290*/  S2R R20, SR_TID.X ;  /* 0x0000000000147919 */ /* 0x000ea40000002100 */
[----:B------:R-:W-:-:S02]  /*1b2a0*/  IMAD.IADD R3, R3, 0x1, R0 ;  /* 0x0000000103037824 */ /* 0x000fc400078e0200 */
[----:B------:R-:W3:Y:S01]  /*1b2b0*/  @P0 LDC R0, c[0x0][0x44c] ;  /* 0x00011300ff000b82 */ /* 0x000ee20000000800 */
[----:B0-----:R-:W-:Y:S02]  /*1b2c0*/  IMAD.SHL.U32 R21, R21, 0x8, RZ ;  /* 0x0000000815157824 */ /* 0x001fe400078e00ff */
[----:B---3--:R-:W-:-:S03]  /*1b2d0*/  @P0 IMAD.HI.U32 R0, R37, R0, RZ ;  /* 0x0000000025000227 */ /* 0x008fc600078e00ff */
[----:B------:R-:W-:Y:S01]  /*1b2e0*/  LOP3.LUT R21, R21, 0x38, RZ, 0xc0, !PT ;  /* 0x0000003815157812 */ /* 0x000fe200078ec0ff */
[----:B--2---:R-:W-:Y:S01]  /*1b2f0*/  IMAD.SHL.U32 R20, R20, 0x8, RZ ;  /* 0x0000000814147824 */ /* 0x004fe200078e00ff */
[----:B-1----:R-:W-:Y:S02]  /*1b300*/  @P0 SHF.R.U32.HI R4, RZ, R5, R0 ;  /* 0x00000005ff040219 */ /* 0x002fe40000011600 */
[----:B------:R-:W-:Y:S02]  /*1b310*/  LOP3.LUT R8, R21, 0x80, RZ, 0xfc, !PT ;  /* 0x0000008015087812 */ /* 0x000fe400078efcff */
[--C-:B------:R-:W-:Y:S01]  /*1b320*/  SHF.R.S32.HI R5, RZ, 0x1f, R4.reuse ;  /* 0x0000001fff057819 */ /* 0x100fe20000011404 */
[----:B------:R-:W-:Y:S01]  /*1b330*/  IMAD.MOV R0, RZ, RZ, -R4 ;  /* 0x000000ffff007224 */ /* 0x000fe200078e0a04 */
[----:B------:R-:W0:Y:S01]  /*1b340*/  S2R R21, SR_TID.X ;  /* 0x0000000000157919 */ /* 0x000e220000002100 */
[----:B------:R-:W-:Y:S01]  /*1b350*/  IMAD.WIDE.U32 R2, R4, UR4, R2 ;  /* 0x0000000404027c25 */ /* 0x000fe2000f8e0002 */
[----:B------:R-:W-:-:S03]  /*1b360*/  LOP3.LUT R20, R20, 0x38, RZ, 0xc0, !PT ;  /* 0x0000003814147812 */ /* 0x000fc600078ec0ff */
[----:B------:R-:W-:Y:S02]  /*1b370*/  IMAD R0, R7, R0, R37 ;  /* 0x0000000007007224 */ /* 0x000fe400078e0225 */
        /* <DEDUP_REMOVED lines=11> */
[----:B------:R-:W-:Y:S02]  /*1b430*/  ULDC UR4, c[0x0][0x3b8] ;  /* 0x0000ee0000047ab9 */ /* 0x000fe40000000800 */
[----:B------:R-:W-:Y:S02]  /*1b440*/  ISETP.GE.AND P1, PT, R20, UR4, PT ;  /* 0x0000000414007c0c */ /* 0x000fe4000bf26270 */
[----:B------:R-:W-:Y:S01]  /*1b450*/  LEA.HI.X R6, R2, UR5, R6, 0x1, P0 ;  /* 0x0000000502067c11 */ /* 0x000fe200080f0c06 */
[----:B0-----:R-:W-:Y:S01]  /*1b460*/  IMAD.SHL.U32 R21, R21, 0x8, RZ ;  /* 0x0000000815157824 */ /* 0x001fe200078e00ff */
[----:B------:R-:W-:-:S02]  /*1b470*/  ISETP.GE.AND P0, PT, R8, UR4, PT ;  /* 0x0000000408007c0c */ /* 0x000fc4000bf06270 */
[----:B------:R-:W0:Y:S01]  /*1b480*/  S2R R8, SR_TID.X ;  /* 0x0000000000087919 */ /* 0x000e220000002100 */
[----:B------:R-:W-:Y:S02]  /*1b490*/  SEL R2, RZ, 0x1, P1 ;  /* 0x00000001ff027807 */ /* 0x000fe40000800000 */
[----:B------:R-:W-:Y:S02]  /*1b4a0*/  LOP3.LUT R21, R21, 0x38, RZ, 0xc0, !PT ;  /* 0x0000003815157812 */ /* 0x000fe400078ec0ff */
[----:B------:R-:W-:Y:S02]  /*1b4b0*/  SEL R3, RZ, 0x4, P0 ;  /* 0x00000004ff037807 */ /* 0x000fe40000000000 */
[----:B------:R-:W-:Y:S02]  /*1b4c0*/  @P1 LOP3.LUT R16, R16, 0x400, RZ, 0xfc, !PT ;  /* 0x0000040010101812 */ /* 0x000fe400078efcff */
[----:B------:R-:W-:Y:S02]  /*1b4d0*/  ISETP.GE.AND P5, PT, R9, UR4, PT ;  /* 0x0000000409007c0c */ /* 0x000fe4000bfa6270 */
[----:B------:R-:W-:-:S04]  /*1b4e0*/  LOP3.LUT R16, R16, 0xfffffeff, RZ, 0xc0, !PT ;  /* 0xfffffeff10107812 */ /* 0x000fc800078ec0ff */
[----:B------:R-:W-:-:S04]  /*1b4f0*/  @P0 LOP3.LUT R16, R16, 0x100, RZ, 0xfc, !PT ;  /* 0x0000010010100812 */ /* 0x000fc800078efcff */
[----:B------:R-:W-:Y:S01]  /*1b500*/  LOP3.LUT R16, R16, 0xfffffdff, RZ, 0xc0, !PT ;  /* 0xfffffdff10107812 */ /* 0x000fe200078ec0ff */
[----:B0-----:R-:W-:-:S05]  /*1b510*/  IMAD.SHL.U32 R8, R8, 0x8, RZ ;  /* 0x0000000808087824 */ /* 0x001fca00078e00ff */
[----:B------:R-:W-:-:S04]  /*1b520*/  LOP3.LUT R8, R8, 0x38, RZ, 0xc0, !PT ;  /* 0x0000003808087812 */ /* 0x000fc800078ec0ff */
[----:B------:R-:W-:-:S04]  /*1b530*/  LOP3.LUT R8, R8, 0x40, RZ, 0xfc, !PT ;  /* 0x0000004008087812 */ /* 0x000fc800078efcff */
[----:B------:R-:W-:Y:S02]  /*1b540*/  ISETP.GE.AND P0, PT, R8, UR4, PT ;  /* 0x0000000408007c0c */ /* 0x000fe4000bf06270 */
[----:B------:R-:W-:Y:S02]  /*1b550*/  LOP3.LUT R8, R21, 0x100, RZ, 0xfc, !PT ;  /* 0x0000010015087812 */ /* 0x000fe400078efcff */
[----:B------:R-:W0:Y:S01]  /*1b560*/  S2R R21, SR_TID.X ;  /* 0x0000000000157919 */ /* 0x000e220000002100 */
[----:B------:R-:W-:Y:S02]  /*1b570*/  SEL R4, RZ, 0x2, P0 ;  /* 0x00000002ff047807 */ /* 0x000fe40000000000 */
[----:B------:R-:W-:Y:S02]  /*1b580*/  ISETP.GE.AND P4, PT, R8, UR4, PT ;  /* 0x0000000408007c0c */ /* 0x000fe4000bf86270 */
[----:B------:R-:W1:Y:S01]  /*1b590*/  S2R R8, SR_TID.X ;  /* 0x0000000000087919 */ /* 0x000e620000002100 */
[----:B------:R-:W-:-:S02]  /*1b5a0*/  IADD3 R2, R3, R4, R2 ;  /* 0x0000000403027210 */ /* 0x000fc40007ffe002 */
[----:B------:R-:W-:Y:S02]  /*1b5b0*/  SEL R3, RZ, 0x10, P4 ;  /* 0x00000010ff037807 */ /* 0x000fe40002000000 */
[----:B------:R-:W-:Y:S02]  /*1b5c0*/  @P0 LOP3.LUT R16, R16, 0x200, RZ, 0xfc, !PT ;  /* 0x0000020010100812 */ /* 0x000fe400078efcff */
[----:B------:R-:W-:-:S04]  /*1b5d0*/  SEL R4, RZ, 0x8, P5 ;  /* 0x00000008ff047807 */ /* 0x000fc80002800000 */
[----:B------:R-:W-:Y:S01]  /*1b5e0*/  IADD3 R4, R3, R2, R4 ;  /* 0x0000000203047210 */ /* 0x000fe20007ffe004 */
[----:B0-----:R-:W-:Y:S02]  /*1b5f0*/  IMAD.SHL.U32 R21, R21, 0x8, RZ ;  /* 0x0000000815157824 */ /* 0x001fe400078e00ff */
[----:B-1----:R-:W-:-:S03]  /*1b600*/  IMAD.SHL.U32 R8, R8, 0x8, RZ ;  /* 0x0000000808087824 */ /* 0x002fc600078e00ff */
[----:B------:R-:W-:Y:S02]  /*1b610*/  LOP3.LUT R21, R21, 0x38, RZ, 0xc0, !PT ;  /* 0x0000003815157812 */ /* 0x000fe400078ec0ff */
[----:B------:R-:W-:Y:S02]  /*1b620*/  LOP3.LUT R8, R8, 0x38, RZ, 0xc0, !PT ;  /* 0x0000003808087812 */ /* 0x000fe400078ec0ff */
[----:B------:R-:W-:Y:S02]  /*1b630*/  LOP3.LUT R9, R21, 0x140, RZ, 0xfc, !PT ;  /* 0x0000014015097812 */ /* 0x000fe400078efcff */
[----:B------:R-:W-:Y:S02]  /*1b640*/  LOP3.LUT R8, R8, 0x180, RZ, 0xfc, !PT ;  /* 0x0000018008087812 */ /* 0x000fe400078efcff */
[----:B------:R-:W-:Y:S02]  /*1b650*/  ISETP.GE.AND P3, PT, R9, UR4, PT ;  /* 0x0000000409007c0c */ /* 0x000fe4000bf66270 */
[----:B------:R-:W-:-:S02]  /*1b660*/  ISETP.GE.AND P0, PT, R8, UR4, PT ;  /* 0x0000000408007c0c */ /* 0x000fc4000bf06270 */
[----:B------:R-:W-:Y:S02]  /*1b670*/  LOP3.LUT R8, R21, 0x1c0, RZ, 0xfc, !PT ;  /* 0x000001c015087812 */ /* 0x000fe400078efcff */
[----:B------:R-:W-:Y:S02]  /*1b680*/  SEL R2, RZ, 0x40, P0 ;  /* 0x00000040ff027807 */ /* 0x000fe40000000000 */
[----:B------:R-:W-:Y:S02]  /*1b690*/  SEL R3, RZ, 0x20, P3 ;  /* 0x00000020ff037807 */ /* 0x000fe40001800000 */
[----:B------:R-:W-:Y:S01]  /*1b6a0*/  ISETP.GE.AND P0, PT, R8, UR4, PT ;  /* 0x0000000408007c0c */ /* 0x000fe2000bf06270 */
[----:B------:R-:W-:Y:S01]  /*1b6b0*/  UMOV UR4, 0xffffffff ;  /* 0xffffffff00047882 */ /* 0x000fe20000000000 */
[----:B------:R-:W-:Y:S02]  /*1b6c0*/  IADD3 R4, R2, R4, R3 ;  /* 0x0000000402047210 */ /* 0x000fe40007ffe003 */
[----:B------:R-:W-:-:S05]  /*1b6d0*/  SEL R5, RZ, 0x80, P0 ;  /* 0x00000080ff057807 */ /* 0x000fca0000000000 */
[----:B------:R-:W-:Y:S01]  /*1b6e0*/  IMAD.IADD R5, R4, 0x1, R5 ;  /* 0x0000000104057824 */ /* 0x000fe200078e0205 */
[----:B------:R-:W-:Y:S06]  /*1b6f0*/  BRA.DIV UR4, `(.L_x_1463) ;  /* 0x0000004e04007947 */ /* 0x000fec000b800000 */
[----:B------:R-:W2:Y:S04]  /*1b700*/  LDL.LU R3, [R1+0x14] ;  /* 0x0000140001037983 */ /* 0x000ea80000300800 */
[----:B------:R-:W3:Y:S04]  /*1b710*/  LDL.LU R2, [R1+0x1c] ;  /* 0x00001c0001027983 */ /* 0x000ee80000300800 */
[----:B------:R-:W4:Y:S01]  /*1b720*/  LDL.LU R8, [R1+0x18] ;  /* 0x0000180001087983 */ /* 0x000f220000300800 */
[----:B------:R-:W-:-:S03]  /*1b730*/  LOP3.LUT R16, R16, 0xffbfffff, RZ, 0xc0, !PT ;  /* 0xffbfffff10107812 */ /* 0x000fc600078ec0ff */
[----:B------:R-:W-:Y:S01]  /*1b740*/  SHFL.IDX PT, R14, R0, 0x2, 0x181f ;  /* 0x00581f00000e7f89 */ /* 0x000fe200000e0000 */
[----:B------:R-:W-:-:S04]  /*1b750*/  @P4 LOP3.LUT R16, R16, 0x400000, RZ, 0xfc, !PT ;  /* 0x0040000010104812 */ /* 0x000fc800078efcff */
[C---:B------:R-:W-:Y:S02]  /*1b760*/  LOP3.LUT P4, RZ, R16.reuse, 0x400, RZ, 0xc0, !PT ;  /* 0x0000040010ff7812 */ /* 0x040fe4000788c0ff */
[----:B------:R-:W-:-:S04]  /*1b770*/  LOP3.LUT R16, R16, 0xffdfffff, RZ, 0xc0, !PT ;  /* 0xffdfffff10107812 */ /* 0x000fc800078ec0ff */
[----:B------:R-:W-:-:S04]  /*1b780*/  @P3 LOP3.LUT R16, R16, 0x200000, RZ, 0xfc, !PT ;  /* 0x0020000010103812 */ /* 0x000fc800078efcff */
[----:B------:R-:W-:Y:S01]  /*1b790*/  LOP3.LUT P3, RZ, R16, 0x200, RZ, 0xc0, !PT ;  /* 0x0000020010ff7812 */ /* 0x000fe2000786c0ff */
[----:B--2---:R-:W-:Y:S02]  /*1b7a0*/  IMAD R7, R3, R7, RZ ;  /* 0x0000000703077224 */ /* 0x004fe400078e02ff */
[----:B------:R-:W0:Y:S01]  /*1b7b0*/  SHFL.IDX PT, R3, R0, RZ, 0x181f ;  /* 0x00181fff00037589 */ /* 0x000e2200000e0000 */
[----:B---3--:R-:W-:Y:S02]  /*1b7c0*/  IMAD.MOV.U32 R9, RZ, RZ, R2 ;  /* 0x000000ffff097224 */ /* 0x008fe400078e0002 */
[----:B------:R-:W-:-:S13]  /*1b7d0*/  ISETP.GE.AND P0, PT, R25, R7, PT ;  /* 0x000000071900720c */ /* 0x000fda0003f06270 */
[----:B------:R-:W-:-:S04]  /*1b7e0*/  @!P0 LOP3.LUT R2, R4, 0x40, RZ, 0xc0, !PT ;  /* 0x0000004004028812 */ /* 0x000fc800078ec0ff */
[----:B------:R-:W-:-:S04]  /*1b7f0*/  @!P0 SHF.R.U32.HI R2, RZ, 0x2, R2 ;  /* 0x00000002ff028819 */ /* 0x000fc80000011602 */
[----:B------:R-:W-:Y:S02]  /*1b800*/  @!P0 ISETP.NE.U32.AND P2, PT, R2, RZ, PT ;  /* 0x000000ff0200820c */ /* 0x000fe40003f45070 */
[----:B------:R-:W-:Y:S02]  /*1b810*/  @!P0 LOP3.LUT R2, R5, 0x80, RZ, 0xc0, !PT ;  /* 0x0000008005028812 */ /* 0x000fe400078ec0ff */
[----:B0-----:R-:W-:Y:S02]  /*1b820*/  @!P0 LEA R3, P6, R20, R3, 0x1 ;  /* 0x0000000314038211 */ /* 0x001fe400078c08ff */
[----:B------:R-:W-:-:S04]  /*1b830*/  @!P0 SHF.R.U32.HI R2, RZ, 0x3, R2 ;  /* 0x00000003ff028819 */ /* 0x000fc80000011602 */
[----:B------:R-:W-:Y:S02]  /*1b840*/  @!P0 ISETP.NE.U32.AND P1, PT, R2, RZ, PT ;  /* 0x000000ff0200820c */ /* 0x000fe40003f25070 */
[----:B------:R-:W0:Y:S02]  /*1b850*/  SHFL.IDX PT, R2, R6, RZ, 0x181f ;  /* 0x00181fff06027589 */ /* 0x000e2400000e0000 */
[----:B0-----:R-:W-:Y:S01]  /*1b860*/  @!P0 IMAD.X R2, RZ, RZ, R2, P6 ;  /* 0x000000ffff028224 */ /* 0x001fe200030e0602 */
[----:B------:R-:W-:-:S04]  /*1b870*/  LOP3.LUT P6, RZ, R16, 0x100, RZ, 0xc0, !PT ;  /* 0x0000010010ff7812 */ /* 0x000fc800078cc0ff */
[----:B------:R-:W-:-:S04]  /*1b880*/  @!P0 LOP3.LUT R3, R3, R2, RZ, 0x3c, !PT ;  /* 0x0000000203038212 */ /* 0x000fc800078e3cff */
[----:B------:R-:W-:-:S04]  /*1b890*/  @!P0 LOP3.LUT R2, R3, R2, RZ, 0x3c, !PT ;  /* 0x0000000203028212 */ /* 0x000fc800078e3cff */
[----:B------:R-:W-:-:S05]  /*1b8a0*/  @!P0 LOP3.LUT R3, R3, R2, RZ, 0x3c, !PT ;  /* 0x0000000203038212 */ /* 0x000fca00078e3cff */
[----:B------:R-:W-:Y:S01]  /*1b8b0*/  @!P0 LDGSTS.E.BYPASS.LTC128B.128 [R23+0x26400], desc[UR42][R2.64], !P4 ;  /* 0x2640000002178fae */ /* 0x000fe2000e101d6a */
[----:B------:R-:W-:-:S03]  /*1b8c0*/  LOP3.LUT P4, RZ, R16, 0x400000, RZ, 0xc0, !PT ;  /* 0x0040000010ff7812 */ /* 0x000fc6000788c0ff */
[----:B------:R-:W-:Y:S01]  /*1b8d0*/  @!P0 LDGSTS.E.BYPASS.LTC128B.128 [R23+0x28400], desc[UR42][R2.64+0x80], !P3 ;  /* 0x2840008002178fae */ /* 0x000fe2000d901d6a */
[C---:B------:R-:W-:Y:S02]  /*1b8e0*/  LOP3.LUT P3, RZ, R16.reuse, 0x200000, RZ, 0xc0, !PT ;  /* 0x0020000010ff7812 */ /* 0x040fe4000786c0ff */
[----:B------:R-:W-:Y:S01]  /*1b8f0*/  LOP3.LUT R16, R16, 0xffefffff, RZ, 0xc0, !PT ;  /* 0xffefffff10107812 */ /* 0x000fe200078ec0ff */
[----:B------:R-:W-:Y:S03]  /*1b900*/  @!P0 LDGSTS.E.BYPASS.LTC128B.128 [R23+0x2a400], desc[UR42][R2.64+0x100], !P6 ;  /* 0x2a40010002178fae */ /* 0x000fe6000f101d6a */
[----:B------:R-:W-:Y:S01]  /*1b910*/  @P6 LOP3.LUT R16, R16, 0x100000, RZ, 0xfc, !PT ;  /* 0x0010000010106812 */ /* 0x000fe200078efcff */
[----:B------:R-:W-:Y:S03]  /*1b920*/  @!P0 LDGSTS.E.BYPASS.LTC128B.128 [R23+0x2c400], desc[UR42][R2.64+0x180], !P5 ;  /* 0x2c40018002178fae */ /* 0x000fe6000e901d6a */
[C---:B------:R-:W-:Y:S01]  /*1b930*/  LOP3.LUT P6, RZ, R16.reuse, 0x400, RZ, 0xc0, !PT ;  /* 0x0000040010ff7812 */ /* 0x040fe200078cc0ff */
[----:B------:R-:W-:Y:S01]  /*1b940*/  @!P0 LDGSTS.E.BYPASS.LTC128B.128 [R23+0x2e400], desc[UR42][R2.64+0x200], !P4 ;  /* 0x2e40020002178fae */ /* 0x000fe2000e101d6a */
[----:B------:R-:W-:-:S03]  /*1b950*/  LOP3.LUT R16, R16, 0xffffbfff, RZ, 0xc0, !PT ;  /* 0xffffbfff10107812 */ /* 0x000fc600078ec0ff */
[----:B------:R-:W-:Y:S04]  /*1b960*/  @!P0 LDGSTS.E.BYPASS.LTC128B.128 [R23+0x30400], desc[UR42][R2.64+0x280], !P3 ;  /* 0x3040028002178fae */ /* 0x000fe8000d901d6a */
[----:B------:R-:W-:Y:S04]  /*1b970*/  @!P0 LDGSTS.E.BYPASS.LTC128B.128 [R23+0x32400], desc[UR42][R2.64+0x300], P2 ;  /* 0x3240030002178fae */ /* 0x000fe80009101d6a */
[----:B------:R0:W-:Y:S01]  /*1b980*/  @!P0 LDGSTS.E.BYPASS.LTC128B.128 [R23+0x34400], desc[UR42][R2.64+0x380], P1 ;  /* 0x3440038002178fae */ /* 0x0001e20008901d6a */
[----:B----4-:R-:W-:-:S03]  /*1b990*/  ISETP.GE.AND P0, PT, R8, R7, PT ;  /* 0x000000070800720c */ /* 0x010fc60003f06270 */
[----:B------:R-:W-:Y:S10]  /*1b9a0*/  SHFL.IDX PT, R8, R6, 0x2, 0x181f ;  /* 0x00581f0006087f89 */ /* 0x000ff400000e0000 */
[----:B0-----:R-:W-:-:S02]  /*1b9b0*/  @!P0 LOP3.LUT R3, R4, 0x40, RZ, 0xc0, !PT ;  /* 0x0000004004038812 */ /* 0x001fc400078ec0ff */
[----:B------:R-:W-:Y:S02]  /*1b9c0*/  @!P0 LOP3.LUT R2, R5, 0x80, RZ, 0xc0, !PT ;  /* 0x0000008005028812 */ /* 0x000fe400078ec0ff */
[----:B------:R-:W-:Y:S02]  /*1b9d0*/  @!P0 SHF.R.U32.HI R3, RZ, 0x2, R3 ;  /* 0x00000002ff038819 */ /* 0x000fe40000011603 */
[----:B------:R-:W-:Y:S02]  /*1b9e0*/  @!P0 SHF.R.U32.HI R2, RZ, 0x3, R2 ;  /* 0x00000003ff028819 */ /* 0x000fe40000011602 */
[----:B------:R-:W-:Y:S02]  /*1b9f0*/  @!P0 ISETP.NE.U32.AND P2, PT, R3, RZ, PT ;  /* 0x000000ff0300820c */ /* 0x000fe40003f45070 */
[----:B------:R-:W0:Y:S01]  /*1ba00*/  SHFL.IDX PT, R3, R0, 0x1, 0x181f ;  /* 0x00381f0000037f89 */ /* 0x000e2200000e0000 */
[----:B------:R-:W-:-:S03]  /*1ba10*/  @!P0 ISETP.NE.U32.AND P1, PT, R2, RZ, PT ;  /* 0x000000ff0200820c */ /* 0x000fc60003f25070 */
[----:B------:R-:W1:Y:S04]  /*1ba20*/  SHFL.IDX PT, R2, R6, 0x1, 0x181f ;  /* 0x00381f0006027f89 */ /* 0x000e6800000e0000 */
[----:B------:R-:W2:Y:S03]  /*1ba30*/  SHFL.IDX PT, R0, R0, 0x3, 0x181f ;  /* 0x00781f0000007f89 */ /* 0x000ea600000e0000 */
[----:B------:R-:W-:Y:S01]  /*1ba40*/  @P2 LOP3.LUT R16, R16, 0x4000, RZ, 0xfc, !PT ;  /* 0x0000400010102812 */ /* 0x000fe200078efcff */
[----:B------:R-:W3:Y:S03]  /*1ba50*/  SHFL.IDX PT, R6, R6, 0x3, 0x181f ;  /* 0x00781f0006067f89 */ /* 0x000ee600000e0000 */
[----:B------:R-:W-:-:S04]  /*1ba60*/  LOP3.LUT R16, R16, 0xfff7ffff, RZ, 0xc0, !PT ;  /* 0xfff7ffff10107812 */ /* 0x000fc800078ec0ff */
[----:B------:R-:W-:-:S04]  /*1ba70*/  @P1 LOP3.LUT R16, R16, 0x80000, RZ, 0xfc, !PT ;  /* 0x0008000010101812 */ /* 0x000fc800078efcff */
[----:B------:R-:W-:Y:S02]  /*1ba80*/  LOP3.LUT P1, RZ, R16, 0x4000, RZ, 0xc0, !PT ;  /* 0x0000400010ff7812 */ /* 0x000fe4000782c0ff */
[----:B0-----:R-:W-:-:S05]  /*1ba90*/  @!P0 LEA R3, P2, R20, R3, 0x1 ;  /* 0x0000000314038211 */ /* 0x001fca00078408ff */
[----:B-1----:R-:W-:Y:S01]  /*1baa0*/  @!P0 IMAD.X R2, RZ, RZ, R2, P2 ;  /* 0x000000ffff028224 */ /* 0x002fe200010e0602 */
[----:B------:R-:W-:-:S04]  /*1bab0*/  LOP3.LUT P2, RZ, R16, 0x200, RZ, 0xc0, !PT ;  /* 0x0000020010ff7812 */ /* 0x000fc8000784c0ff */
[----:B------:R-:W-:-:S04]  /*1bac0*/  @!P0 LOP3.LUT R3, R3, R2, RZ, 0x3c, !PT ;  /* 0x0000000203038212 */ /* 0x000fc800078e3cff */
[----:B------:R-:W-:-:S04]  /*1bad0*/  @!P0 LOP3.LUT R2, R3, R2, RZ, 0x3c, !PT ;  /* 0x0000000203028212 */ /* 0x000fc800078e3cff */
[----:B------:R-:W-:-:S05]  /*1bae0*/  @!P0 LOP3.LUT R3, R3, R2, RZ, 0x3c, !PT ;  /* 0x0000000203038212 */ /* 0x000fca00078e3cff */
[----:B------:R-:W-:Y:S01]  /*1baf0*/  @!P0 LDGSTS.E.BYPASS.LTC128B.128 [R23+0x26c00], desc[UR42][R2.64], !P6 ;  /* 0x26c0000002178fae */ /* 0x000fe2000f101d6a */
[----:B------:R-:W-:-:S03]  /*1bb00*/  LOP3.LUT P6, RZ, R16, 0x100000, RZ, 0xc0, !PT ;  /* 0x0010000010ff7812 */ /* 0x000fc600078cc0ff */
[----:B------:R-:W-:Y:S10]  /*1bb10*/  @!P0 LDGSTS.E.BYPASS.LTC128B.128 [R23+0x28c00], desc[UR42][R2.64+0x80], !P2 ;  /* 0x28c0008002178fae */ /* 0x000ff4000d101d6a */
[----:B------:R-:W-:Y:S04]  /*1bb20*/  @!P0 LDGSTS.E.BYPASS.LTC128B.128 [R23+0x2ac00], desc[UR42][R2.64+0x100], !P6 ;  /* 0x2ac0010002178fae */ /* 0x000fe8000f101d6a */
[----:B------:R-:W-:Y:S04]  /*1bb30*/  @!P0 LDGSTS.E.BYPASS.LTC128B.128 [R23+0x2cc00], desc[UR42][R2.64+0x180], !P5 ;  /* 0x2cc0018002178fae */ /* 0x000fe8000e901d6a */
[----:B------:R-:W-:Y:S04]  /*1bb40*/  @!P0 LDGSTS.E.BYPASS.LTC128B.128 [R23+0x2ec00], desc[UR42][R2.64+0x200], !P4 ;  /* 0x2ec0020002178fae */ /* 0x000fe8000e101d6a */
[----:B------:R-:W-:Y:S04]  /*1bb50*/  @!P0 LDGSTS.E.BYPASS.LTC128B.128 [R23+0x30c00], desc[UR42][R2.64+0x280], !P3 ;  /* 0x30c0028002178fae */ /* 0x000fe8000d901d6a */
[----:B------:R-:W-:Y:S01]  /*1bb60*/  @!P0 LDGSTS.E.BYPASS.LTC128B.128 [R23+0x32c00], desc[UR42][R2.64+0x300], P1 ;  /* 0x32c0030002178fae */ /* 0x000fe20008901d6a */
[----:B------:R-:W-:-:S13]  /*1bb70*/  LOP3.LUT P1, RZ, R16, 0x80000, RZ, 0xc0, !PT ;  /* 0x0008000010ff7812 */ /* 0x000fda000782c0ff */
[----:B------:R0:W-:Y:S01]  /*1bb80*/  @!P0 LDGSTS.E.BYPASS.LTC128B.128 [R23+0x34c00], desc[UR42][R2.64+0x380], P1 ;  /* 0x34c0038002178fae */ /* 0x0001e20008901d6a */
[----:B------:R-:W-:-:S13]  /*1bb90*/  ISETP.GE.AND P0, PT, R9, R7, PT ;  /* 0x000000070900720c */ /* 0x000fda0003f06270 */
[----:B------:R-:W-:-:S05]  /*1bba0*/  @!P0 LEA R9, P1, R20, R14, 0x1 ;  /* 0x0000000e14098211 */ /* 0x000fca00078208ff */
[----:B------:R-:W-:Y:S01]  /*1bbb0*/  @!P0 IMAD.X R10, RZ, RZ, R8, P1 ;  /* 0x000000ffff0a8224 */ /* 0x000fe200008e0608 */
[----:B------:R-:W-:Y:S01]  /*1bbc0*/  LOP3.LUT P1, RZ, R16, 0x400, RZ, 0xc0, !PT ;  /* 0x0000040010ff7812 */ /* 0x000fe2000782c0ff */
[----:B0-----:R-:W-:Y:S01]  /*1bbd0*/  @!P0 IMAD.MOV.U32 R2, RZ, RZ, R9 ;  /* 0x000000ffff028224 */ /* 0x001fe200078e0009 */
[----:B------:R-:W-:Y:S01]  /*1bbe0*/  @!P0 LOP3.LUT R8, R4, 0x40, RZ, 0xc0, !PT ;  /* 0x0000004004088812 */ /* 0x000fe200078ec0ff */
[----:B------:R-:W-:-:S03]  /*1bbf0*/  @!P0 IMAD.MOV.U32 R3, RZ, RZ, R10 ;  /* 0x000000ffff038224 */ /* 0x000fc600078e000a */
        /* <DEDUP_REMOVED lines=12> */
[----:B--23--:R0:W-:Y:S02]  /*1bcc0*/  @!P0 LDGSTS.E.BYPASS.LTC128B.128 [R23+0x35400], desc[UR42][R2.64+0x380], P1 ;  /* 0x3540038002178fae */ /* 0x00c1e40008901d6a */
.L_x_1588:
[----:B0-----:R-:W2:Y:S01]  /*1bcd0*/  LDL.LU R2, [R1+0x2c] ;  /* 0x00002c0001027983 */ /* 0x001ea20000300800 */
[----:B------:R-:W-:Y:S01]  /*1bce0*/  BSSY B0, `(.L_x_1464) ;  /* 0x0000019000007945 */ /* 0x000fe20003800000 */
[----:B--2---:R-:W-:-:S13]  /*1bcf0*/  ISETP.GE.AND P0, PT, R2, R7, PT ;  /* 0x000000070200720c */ /* 0x004fda0003f06270 */
[----:B------:R-:W-:Y:S05]  /*1bd00*/  @P0 BRA `(.L_x_1465) ;  /* 0x0000000000580947 */ /* 0x000fea0003800000 */
[----:B------:R-:W-:Y:S02]  /*1bd10*/  LOP3.LUT R4, R4, 0x40, RZ, 0xc0, !PT ;  /* 0x0000004004047812 */ /* 0x000fe400078ec0ff */
[----:B------:R-:W-:Y:S02]  /*1bd20*/  LOP3.LUT P6, RZ, R16, 0x400, RZ, 0xc0, !PT ;  /* 0x0000040010ff7812 */ /* 0x000fe400078cc0ff */
[----:B------:R-:W-:Y:S02]  /*1bd30*/  LEA R2, P0, R20, R0, 0x1 ;  /* 0x0000000014027211 */ /* 0x000fe400078008ff */
[C---:B------:R-:W-:Y:S02]  /*1bd40*/  LOP3.LUT P2, RZ, R16.reuse, 0x200, RZ, 0xc0, !PT ;  /* 0x0000020010ff7812 */ /* 0x040fe4000784c0ff */
[----:B------:R-:W-:Y:S01]  /*1bd50*/  LOP3.LUT P1, RZ, R16, 0x100, RZ, 0xc0, !PT ;  /* 0x0000010010ff7812 */ /* 0x000fe2000782c0ff */
[----:B------:R-:W-:Y:S01]  /*1bd60*/  IMAD.X R3, RZ, RZ, R6, P0 ;  /* 0x000000ffff037224 */ /* 0x000fe200000e0606 */
[----:B------:R-:W-:-:S02]  /*1bd70*/  SHF.R.U32.HI R4, RZ, 0x2, R4 ;  /* 0x00000002ff047819 */ /* 0x000fc40000011604 */
[----:B------:R-:W-:Y:S02]  /*1bd80*/  LOP3.LUT R5, R5, 0x80, RZ, 0xc0, !PT ;  /* 0x0000008005057812 */ /* 0x000fe400078ec0ff */
[----:B------:R-:W-:Y:S01]  /*1bd90*/  ISETP.NE.U32.AND P0, PT, R4, RZ, PT ;  /* 0x000000ff0400720c */ /* 0x000fe20003f05070 */
        /* <DEDUP_REMOVED lines=13> */
.L_x_1465:
[----:B------:R-:W-:Y:S05]  /*1be70*/  BSYNC B0 ;  /* 0x0000000000007941 */ /* 0x000fea0003800000 */
.L_x_1464:
[----:B------:R-:W-:Y:S01]  /*1be80*/  NOP ;  /* 0x0000000000007918 */ /* 0x000fe20000000000 */
[----:B------:R-:W-:-:S13]  /*1be90*/  PLOP3.LUT P0, PT, PT, PT, PT, 0x80, 0x0 ;  /* 0x000000000000781c */ /* 0x000fda0003f0f070 */
.L_x_1466:
        /* <DEDUP_REMOVED lines=18> */
.L_x_1589:
[----:B------:R-:W-:Y:S05]  /*1bfc0*/  BSYNC B0 ;  /* 0x0000000000007941 */ /* 0x000fea0003800000 */
.L_x_1467:
[----:B------:R-:W-:-:S05]  /*1bfd0*/  IMAD.U32 R2, RZ, RZ, UR38 ;  /* 0x00000026ff027e24 */ /* 0x000fca000f8e00ff */
[----:B------:R-:W-:-:S13]  /*1bfe0*/  ISETP.NE.AND P0, PT, R2, 0x3, PT ;  /* 0x000000030200780c */ /* 0x000fda0003f05270 */
[----:B------:R-:W-:Y:S05]  /*1bff0*/  @!P0 BRA `(.L_x_1469) ;  /* 0x0000000000048947 */ /* 0x000fea0003800000 */
[----:B------:R-:W-:Y:S01]  /*1c000*/  BPT.TRAP 0x1 ;  /* 0x000000040000795c */ /* 0x000fe20000300000 */
.L_x_1469:
[----:B0-----:R-:W-:Y:S01]  /*1c010*/  SHF.L.U32 R0, R28, 0x1f, RZ ;  /* 0x0000001f1c007819 */ /* 0x001fe200000006ff */
[----:B------:R-:W-:Y:S03]  /*1c020*/  BSSY B0, `(.L_x_1470) ;  /* 0x0000003000007945 */ /* 0x000fe60003800000 */
[----:B------:R-:W0:Y:S02]  /*1c030*/  SYNCS.PHASECHK.TRANS64.TRYWAIT P0, [R26+URZ+0x38860], R0 ;  /* 0x038860001a0075a7 */ /* 0x000e24000800017f */
[----:B0-----:R-:W-:Y:S05]  /*1c040*/  @!P0 BRA `(.L_x_1471) ;  /* 0x0000004c00808947 */ /* 0x001fea0003800000 */
.L_x_1590:
[----:B------:R-:W-:Y:S05]  /*1c050*/  BSYNC B0 ;  /* 0x0000000000007941 */ /* 0x000fea0003800000 */
.L_x_1470:
[----:B------:R-:W0:Y:S01]  /*1c060*/  LDL.LU R3, [R1+0x38] ;  /* 0x0000380001037983 */ /* 0x000e220000300800 */
[----:B------:R-:W-:Y:S01]  /*1c070*/  ULDC.64 UR4, c[0x0][0x328] ;  /* 0x0000ca0000047ab9 */ /* 0x000fe20000000a00 */
[----:B------:R-:W-:Y:S02]  /*1c080*/  ULDC.64 UR6, c[0x0][0x318] ;  /* 0x0000c60000067ab9 */ /* 0x000fe40000000a00 */
[----:B------:R-:W2:Y:S04]  /*1c090*/  LDL.LU R2, [R1+0x8] ;  /* 0x0000080001027983 */ /* 0x000ea80000300800 */
[----:B------:R-:W3:Y:S04]  /*1c0a0*/  LDL.LU R5, [R1+0x3c] ;  /* 0x00003c0001057983 */ /* 0x000ee80000300800 */
[----:B------:R-:W4:Y:S01]  /*1c0b0*/  LDL.LU R4, [R1+0x4] ;  /* 0x0000040001047983 */ /* 0x000f220000300800 */
[----:B0-----:R-:W-:-:S04]  /*1c0c0*/  IMAD R0, R3, UR4, RZ ;  /* 0x0000000403007c24 */ /* 0x001fc8000f8e02ff */
[C---:B--2---:R-:W-:Y:S02]  /*1c0d0*/  IMAD R0, R2.reuse, UR5, R0 ;  /* 0x0000000502007c24 */ /* 0x044fe4000f8e0200 */
[----:B------:R-:W-:Y:S01]  /*1c0e0*/  IMAD.WIDE.U32 R2, R2, UR4, RZ ;  /* 0x0000000402027c25 */ /* 0x000fe2000f8e00ff */
[----:B------:R-:W-:-:S03]  /*1c0f0*/  ULDC.64 UR4, c[0x0][0x338] ;  /* 0x0000ce0000047ab9 */ /* 0x000fc60000000a00 */
[----:B------:R-:W-:Y:S02]  /*1c100*/  IMAD.IADD R3, R3, 0x1, R0 ;  /* 0x0000000103037824 */ /* 0x000fe400078e0200 */
[----:B---3--:R-:W-:Y:S02]  /*1c110*/  IMAD R0, R5, UR4, RZ ;  /* 0x0000000405007c24 */ /* 0x008fe4000f8e02ff */
[----:B----4-:R-:W-:-:S04]  /*1c120*/  IMAD.WIDE.U32 R2, R4, UR4, R2 ;  /* 0x0000000404027c25 */ /* 0x010fc8000f8e0002 */
[----:B------:R-:W-:Y:S01]  /*1c130*/  IMAD R0, R4, UR5, R0 ;  /* 0x0000000504007c24 */ /* 0x000fe2000f8e0200 */
[----:B------:R-:W-:Y:S01]  /*1c140*/  ULDC.64 UR4, c[0x0][0x330] ;  /* 0x0000cc0000047ab9 */ /* 0x000fe20000000a00 */
[----:B------:R-:W-:Y:S02]  /*1c150*/  IMAD R4, R22, 0x8000, R36 ;  /* 0x0000800016047824 */ /* 0x000fe400078e0224 */
        /* <DEDUP_REMOVED lines=93> */
.L_x_1600:
        /* <DEDUP_REMOVED lines=34> */
.L_x_1473:
        /* <DEDUP_REMOVED lines=11> */
.L_x_1474:
        /* <DEDUP_REMOVED lines=11> */
.L_x_1489:
        /* <DEDUP_REMOVED lines=26> */
[----:B------:R-:W-:Y:S02]  /*1cc50*/  @!P1 IMAD.IADD R3, R4, 0x1, R3 ;  /* 0x0000000104039824 */ /* 0x000fe400078e0203 */
[----:B------:R-:W-:Y:S01]  /*1cc60*/  IMAD.MOV.U32 R4, RZ, RZ, RZ ;  /* 0x000000ffff047224 */ /* 0x000fe200078e00ff */
[----:B0-----:R-:W-:-:S04]  /*1cc70*/  @!P1 LEA R8, P0, R2, R8, 0x2 ;  /* 0x0000000802089211 */ /* 0x001fc800078010ff */
[----:B------:R-:W-:Y:S02]  /*1cc80*/  @!P1 LEA.HI.X R9, R2, R9, R3, 0x2, P0 ;  /* 0x0000000902099211 */ /* 0x000fe400000f1403 */
[----:B------:R-:W-:-:S03]  /*1cc90*/  ISETP.NE.AND P0, PT, R22, 0x2, PT ;  /* 0x000000021600780c */ /* 0x000fc60003f05270 */
[----:B------:R0:W5:Y:S01]  /*1cca0*/  @!P1 LDG.E R4, desc[UR42][R8.64] ;  /* 0x0000002a08049981 */ /* 0x000162000c1e1900 */
[----:B------:R-:W-:Y:S02]  /*1ccb0*/  ISETP.NE.AND P1, PT, R10, 0x3, PT ;  /* 0x000000030a00780c */ /* 0x000fe40003f25270 */
[----:B------:R-:W-:Y:S01]  /*1ccc0*/  SEL R2, RZ, 0x1, P0 ;  /* 0x00000001ff027807 */ /* 0x000fe20000000000 */
[----:B------:R-:W-:Y:S05]  /*1ccd0*/  YIELD ;  /* 0x0000000000007946 */ /* 0x000fea0003800000 */
[----:B------:R-:W-:Y:S01]  /*1cce0*/  LOP3.LUT R28, R28, R2, RZ, 0x3c, !PT ;  /* 0x000000021c1c7212 */ /* 0x000fe200078e3cff */
[----:B------:R-:W-:Y:S01]  /*1ccf0*/  IMAD.MOV.U32 R2, RZ, RZ, R7 ;  /* 0x000000ffff027224 */ /* 0x000fe200078e0007 */
[----:B------:R-:W-:Y:S01]  /*1cd00*/  SEL R22, R22, RZ, P0 ;  /* 0x000000ff16167207 */ /* 0x000fe20000000000 */
[----:B------:R-:W-:-:S03]  /*1cd10*/  VIADD R7, R7, 0xffffffff ;  /* 0xffffffff07077836 */ /* 0x000fc60000000000 */
[----:B------:R-:W-:Y:S01]  /*1cd20*/  ISETP.GT.AND P3, PT, R2, R33, PT ;  /* 0x000000210200720c */ /* 0x000fe20003f64270 */
[----:B0-----:R-:W-:-:S12]  /*1cd30*/  @!P1 BRA `(.L_x_1477) ;  /* 0x0000000000049947 */ /* 0x001fd80003800000 */
[----:B------:R-:W-:Y:S01]  /*1cd40*/  BPT.TRAP 0x1 ;  /* 0x000000040000795c */ /* 0x000fe20000300000 */
.L_x_1477:
[----:B------:R-:W-:Y:S01]  /*1cd50*/  IMAD R6, R22, 0x8, R18 ;  /* 0x0000000816067824 */ /* 0x000fe200078e0212 */
[----:B------:R-:W-:Y:S01]  /*1cd60*/  SHF.L.U32 R25, R28, 0x1f, RZ ;  /* 0x0000001f1c197819 */ /* 0x000fe200000006ff */
[----:B------:R-:W-:Y:S01]  /*1cd70*/  BSSY B1, `(.L_x_1478) ;  /* 0x0000004000017945 */ /* 0x000fe20003800000 */
[----:B------:R-:W-:Y:S02]  /*1cd80*/  SHF.R.S32.HI R9, RZ, 0x1f, R5 ;  /* 0x0000001fff097819 */ /* 0x000fe40000011405 */
[----:B------:R-:W0:Y:S02]  /*1cd90*/  SYNCS.PHASECHK.TRANS64.TRYWAIT P0, [R6+URZ+0x38840], R25 ;  /* 0x03884019060075a7 */ /* 0x000e24000800017f */
[----:B0-----:R-:W-:Y:S05]  /*1cda0*/  @!P0 BRA `(.L_x_1479) ;  /* 0x0000004800648947 */ /* 0x001fea0003800000 */
.L_x_1601:
[----:B------:R-:W-:Y:S05]  /*1cdb0*/  BSYNC B1 ;  /* 0x0000000000017941 */ /* 0x000fea0003800000 */
.L_x_1478:
        /* <DEDUP_REMOVED lines=40> */
.L_x_1611:
        /* <DEDUP_REMOVED lines=8> */
.L_x_1481:
        /* <DEDUP_REMOVED lines=11> */
.L_x_1482:
[----:B------:R2:W-:Y:S01]  /*1d170*/  SYNCS.ARRIVE.TRANS64.A1T0 RZ, [R6+URZ+0x38830], RZ ;  /* 0x038830ff06ff79a7 */ /* 0x0005e2000810003f */
[----:B------:R-:W-:Y:S05]  /*1d180*/  @!P2 BRA `(.L_x_1483) ;  /* 0x000000000004a947 */ /* 0x000fea0003800000 */
[----:B------:R-:W-:Y:S01]  /*1d190*/  BPT.TRAP 0x1 ;  /* 0x000000040000795c */ /* 0x000fe20000300000 */
.L_x_1483:
[----:B------:R-:W3:Y:S01]  /*1d1a0*/  SYNCS.PHASECHK.TRANS64.TRYWAIT P0, [R6+URZ+0x38860], R25 ;  /* 0x03886019060075a7 */ /* 0x000ee2000800017f */
[----:B------:R-:W-:Y:S04]  /*1d1b0*/  BSSY B1, `(.L_x_1484) ;  /* 0x0000002000017945 */ /* 0x000fe80003800000 */
[----:B---3--:R-:W-:Y:S05]  /*1d1c0*/  @!P0 BRA `(.L_x_1485) ;  /* 0x00000048008c8947 */ /* 0x008fea0003800000 */
.L_x_1612:
[----:B------:R-:W-:Y:S05]  /*1d1d0*/  BSYNC B1 ;  /* 0x0000000000017941 */ /* 0x000fea0003800000 */
.L_x_1484:
        /* <DEDUP_REMOVED lines=8> */
[----:B------:R-:W-:Y:S02]  /*1d260*/  IMAD R21, R22, 0x7000, R8 ;  /* 0x0000700016157824 */ /* 0x000fe400078e0208 */
        /* <DEDUP_REMOVED lines=12> */
[----:B------:R-:W4:Y:S01]  /*1d330*/  SHFL.IDX PT, R2, R9, RZ, 0x181f ;  /* 0x00181fff09027589 */ /* 0x000f2200000e0000 */
[C---:B------:R-:W-:Y:S01]  /*1d340*/  LOP3.LUT P1, RZ, R16.reuse, 0x80, RZ, 0xc0, !PT ;  /* 0x0000008010ff7812 */ /* 0x040fe2000782c0ff */
[----:B------:R-:W-:Y:S01]  /*1d350*/  IMAD R21, R21, 0x2, R18 ;  /* 0x0000000215157824 */ /* 0x000fe200078e0212 */
[C---:B------:R-:W-:Y:S01]  /*1d360*/  LOP3.LUT P2, RZ, R16.reuse, 0x40, RZ, 0xc0, !PT ;  /* 0x0000004010ff7812 */ /* 0x040fe2000784c0ff */
[----:B------:R-:W5:Y:S01]  /*1d370*/  SHFL.IDX PT, R3, R10, RZ, 0x181f ;  /* 0x00181fff0a037589 */ /* 0x000f6200000e0000 */
[----:B------:R-:W-:-:S03]  /*1d380*/  LOP3.LUT R16, R16, 0xfff7ffff, RZ, 0xc0, !PT ;  /* 0xfff7ffff10107812 */ /* 0x000fc600078ec0ff */
[----:B------:R-:W0:Y:S01]  /*1d390*/  SHFL.IDX PT, R14, R9, 0x1, 0x181f ;  /* 0x00381f00090e7f89 */ /* 0x000e2200000e0000 */
[----:B------:R-:W-:-:S03]  /*1d3a0*/  @P3 LOP3.LUT R16, R16, 0x80000, RZ, 0xfc, !PT ;  /* 0x0008000010103812 */ /* 0x000fc600078efcff */
[----:B------:R-:W1:Y:S01]  /*1d3b0*/  SHFL.IDX PT, R5, R10, 0x1, 0x181f ;  /* 0x00381f000a057f89 */ /* 0x000e6200000e0000 */
[C---:B------:R-:W-:Y:S02]  /*1d3c0*/  LOP3.LUT P3, RZ, R16.reuse, 0x20, RZ, 0xc0, !PT ;  /* 0x0000002010ff7812 */ /* 0x040fe4000786c0ff */
[C---:B------:R-:W-:Y:S01]  /*1d3d0*/  LOP3.LUT P6, RZ, R16.reuse, 0x10, RZ, 0xc0, !PT ;  /* 0x0000001010ff7812 */ /* 0x040fe200078cc0ff */
[----:B------:R-:W-:Y:S01]  /*1d3e0*/  SHFL.IDX PT, R8, R10, 0x2, 0x181f ;  /* 0x00581f000a087f89 */ /* 0x000fe200000e0000 */
[----:B------:R-:W-:-:S03]  /*1d3f0*/  LOP3.LUT R16, R16, 0xffdfffff, RZ, 0xc0, !PT ;  /* 0xffdfffff10107812 */ /* 0x000fc600078ec0ff */
[----:B------:R-:W-:Y:S01]  /*1d400*/  SHFL.IDX PT, R10, R10, 0x3, 0x181f ;  /* 0x00781f000a0a7f89 */ /* 0x000fe200000e0000 */
[----:B----4-:R-:W-:-:S05]  /*1d410*/  IADD3 R2, P0, R2, R0, RZ ;  /* 0x0000000002027210 */ /* 0x010fca0007f1e0ff */
[----:B------:R-:W-:Y:S01]  /*1d420*/  @P3 LOP3.LUT R16, R16, 0x200000, RZ, 0xfc, !PT ;  /* 0x0020000010103812 */ /* 0x000fe200078efcff */
[----:B-----5:R-:W-:Y:S01]  /*1d430*/  IMAD.X R3, RZ, RZ, R3, P0 ;  /* 0x000000ffff037224 */ /* 0x020fe200000e0603 */
[----:B------:R-:W-:-:S04]  /*1d440*/  ISETP.NE.U32.AND P0, PT, R32, RZ, PT ;  /* 0x000000ff2000720c */ /* 0x000fc80003f05070 */
[----:B------:R-:W-:Y:S01]  /*1d450*/  LDGSTS.E.BYPASS.LTC128B.128 [R21+0x400], desc[UR42][R2.64], !P1 ;  /* 0x0040000002157fae */ /* 0x000fe2000c901d6a */
[----:B------:R-:W-:-:S03]  /*1d460*/  ISETP.NE.U32.AND P1, PT, R31, RZ, PT ;  /* 0x000000ff1f00720c */ /* 0x000fc60003f25070 */
[----:B------:R-:W-:Y:S01]  /*1d470*/  LDGSTS.E.BYPASS.LTC128B.128 [R21+0x2400], desc[UR42][R2.64+0x80], !P2 ;  /* 0x0240008002157fae */ /* 0x000fe2000d101d6a */
[----:B0-----:R-:W-:-:S03]  /*1d480*/  IADD3 R4, P2, R14, R0, RZ ;  /* 0x000000000e047210 */ /* 0x001fc60007f5e0ff */
[----:B------:R-:W-:Y:S01]  /*1d490*/  LDGSTS.E.BYPASS.LTC128B.128 [R21+0x4400], desc[UR42][R2.64+0x100], !P3 ;  /* 0x0440010002157fae */ /* 0x000fe2000d901d6a */
[C---:B------:R-:W-:Y:S01]  /*1d4a0*/  LOP3.LUT P3, RZ, R16.reuse, 0x80, RZ, 0xc0, !PT ;  /* 0x0000008010ff7812 */ /* 0x040fe2000786c0ff */
[----:B-1----:R-:W-:Y:S01]  /*1d4b0*/  IMAD.X R5, RZ, RZ, R5, P2 ;  /* 0x000000ffff057224 */ /* 0x002fe200010e0605 */
        /* <DEDUP_REMOVED lines=33> */
.L_x_1622:
        /* <DEDUP_REMOVED lines=25> */
.L_x_1487:
        /* <DEDUP_REMOVED lines=11> */
.L_x_1488:
[----:B------:R1:W-:Y:S01]  /*1d910*/  SYNCS.ARRIVE.TRANS64.A1T0 RZ, [R6+URZ+0x38850], RZ ;  /* 0x038850ff06ff79a7 */ /* 0x0003e2000810003f */
[----:B------:R-:W-:Y:S05]  /*1d920*/  @P3 BRA `(.L_x_1489) ;  /* 0xfffffff000603947 */ /* 0x000fea000383ffff */
.L_x_1476:
[----:B------:R-:W-:Y:S05]  /*1d930*/  BSYNC B0 ;  /* 0x0000000000007941 */ /* 0x000fea0003800000 */
.L_x_1475:
        /* <DEDUP_REMOVED lines=21> */
.L_x_1491:
[----:B------:R-:W-:Y:S05]  /*1da90*/  BSYNC B0 ;  /* 0x0000000000007941 */ /* 0x000fea0003800000 */
.L_x_1490:
[----:B------:R-:W-:-:S07]  /*1daa0*/  SEL R22, R22, RZ, P0 ;  /* 0x000000ff16167207 */ /* 0x000fce0000000000 */
.L_x_1444:
[----:B------:R-:W-:Y:S05]  /*1dab0*/  BSYNC B7 ;  /* 0x0000000000077941 */ /* 0x000fea0003800000 */
.L_x_1442:
        /* <DEDUP_REMOVED lines=8> */
[----:B---3--:R3:W4:Y:S01]  /*1db40*/  LDS.128 R24, [R18+0x388d0] ;  /* 0x0388d00012187984 */ /* 0x0087220000000c00 */
[----:B------:R-:W-:Y:S06]  /*1db50*/  BAR.ARV 0x4, 0x180 ;  /* 0x0106000000007b1d */ /* 0x000fec0000002000 */
[----:B------:R-:W-:Y:S05]  /*1db60*/  BRA `(.L_x_1493) ;  /* 0x0000000800d07947 */ /* 0x000fea0003800000 */
.L_x_1492:
        /* <DEDUP_REMOVED lines=43> */
.L_x_1632:
[----:B------:R-:W-:Y:S02]  /*1de20*/  ULDC UR4, c[0x0][0xd38] ;  /* 0x00034e0000047ab9 */ /* 0x000fe40000000800 */
[----:B------:R-:W-:-:S04]  /*1de30*/  IMAD.U32 R2, RZ, RZ, UR4 ;  /* 0x00000004ff027e24 */ /* 0x000fc8000f8e00ff */
[----:B-1----:R-:W-:-:S04]  /*1de40*/  IMAD R5, R14, R2, RZ ;  /* 0x000000020e057224 */ /* 0x002fc800078e02ff */
[----:B------:R-:W-:-:S05]  /*1de50*/  IMAD.IADD R6, R6, 0x1, R5 ;  /* 0x0000000106067824 */ /* 0x000fca00078e0205 */
[----:B------:R-:W-:-:S13]  /*1de60*/  ISETP.GT.AND P6, PT, R6, R0, PT ;  /* 0x000000000600720c */ /* 0x000fda0003fc4270 */
[----:B------:R-:W-:Y:S05]  /*1de70*/  @P6 BRA `(.L_x_1495) ;  /* 0x0000000000a46947 */ /* 0x000fea0003800000 */
.L_x_1498:
        /* <DEDUP_REMOVED lines=35> */
.L_x_1640:
[----:B------:R-:W-:Y:S02]  /*1e0b0*/  ULDC UR4, c[0x0][0xd38] ;  /* 0x00034e0000047ab9 */ /* 0x000fe40000000800 */
[----:B------:R-:W-:-:S04]  /*1e0c0*/  IMAD.U32 R2, RZ, RZ, UR4 ;  /* 0x00000004ff027e24 */ /* 0x000fc8000f8e00ff */
[----:B-1----:R-:W-:-:S04]  /*1e0d0*/  IMAD R5, R14, R2, RZ ;  /* 0x000000020e057224 */ /* 0x002fc800078e02ff */
[----:B------:R-:W-:-:S05]  /*1e0e0*/  IMAD.IADD R6, R5, 0x1, R6 ;  /* 0x0000000105067824 */ /* 0x000fca00078e0206 */
[----:B------:R-:W-:-:S13]  /*1e0f0*/  ISETP.GT.AND P6, PT, R6, R0, PT ;  /* 0x000000000600720c */ /* 0x000fda0003fc4270 */
[----:B------:R-:W-:Y:S05]  /*1e100*/  @!P6 BRA `(.L_x_1498) ;  /* 0xfffffffc005ce947 */ /* 0x000fea000383ffff */
.L_x_1495:
        /* <DEDUP_REMOVED lines=9> */
.L_x_1645:
[----:B------:R-:W-:-:S13]  /*1e1a0*/  ISETP.NE.AND P0, PT, R8, RZ, PT ;  /* 0x000000ff0800720c */ /* 0x000fda0003f05270 */
[----:B------:R-:W-:Y:S05]  /*1e1b0*/  @!P0 BRA `(.L_x_1500) ;  /* 0x0000000000108947 */ /* 0x000fea0003800000 */
[----:B------:R-:W-:Y:S01]  /*1e1c0*/  UMOV UR4, 0xffffffff ;  /* 0xffffffff00047882 */ /* 0x000fe20000000000 */
[----:B------:R-:W-:Y:S02]  /*1e1d0*/  VIADD R12, R5, 0xffffffff ;  /* 0xffffffff050c7836 */ /* 0x000fe40000000000 */
[----:B------:R-:W-:Y:S05]  /*1e1e0*/  BRA.DIV UR4, `(.L_x_1501) ;  /* 0x0000004a04c47947 */ /* 0x000fea000b800000 */
[----:B------:R4:W0:Y:S02]  /*1e1f0*/  SHFL.IDX PT, R24, R3, R12, 0x1f ;  /* 0x00001f0c03187589 */ /* 0x00082400000e0000 */
.L_x_1500:
        /* <DEDUP_REMOVED lines=34> */
[----:B------:R-:W-:Y:S01]  /*1e420*/  @P0 VIADD R9, R9, 0x1 ;  /* 0x0000000109090836 */ /* 0x000fe20000000000 */
        /* <DEDUP_REMOVED lines=23> */
.L_x_1496:
[----:B------:R-:W-:Y:S01]  /*1e5a0*/  UMOV UR4, URZ ;  /* 0x0000003f00047c82 */ /* 0x000fe20008000000 */
[----:B------:R-:W-:Y:S01]  /*1e5b0*/  UMOV UR5, URZ ;  /* 0x0000003f00057c82 */ /* 0x000fe20008000000 */
[----:B------:R-:W-:Y:S01]  /*1e5c0*/  ULDC UR6, c[0x0][0xd3c] ;  /* 0x00034f0000067ab9 */ /* 0x000fe20000000800 */
[----:B------:R-:W-:Y:S02]  /*1e5d0*/  IMAD.MOV.U32 R24, RZ, RZ, R0 ;  /* 0x000000ffff187224 */ /* 0x000fe400078e0000 */
[----:B------:R-:W-:Y:S02]  /*1e5e0*/  IMAD.U32 R25, RZ, RZ, UR4 ;  /* 0x00000004ff197e24 */ /* 0x000fe4000f8e00ff */
[----:B------:R-:W-:Y:S02]  /*1e5f0*/  IMAD.U32 R26, RZ, RZ, UR5 ;  /* 0x00000005ff1a7e24 */ /* 0x000fe4000f8e00ff */
[----:B------:R-:W-:-:S07]  /*1e600*/  IMAD.U32 R27, RZ, RZ, UR6 ;  /* 0x00000006ff1b7e24 */ /* 0x000fce000f8e00ff */
.L_x_1502:
        /* <DEDUP_REMOVED lines=10> */
.L_x_1493:
[----:B------:R-:W-:Y:S02]  /*1e6b0*/  ULDC UR4, c[0x0][0xd3c] ;  /* 0x00034f0000047ab9 */ /* 0x000fe40000000800 */
[----:B----4-:R-:W-:-:S13]  /*1e6c0*/  ISETP.GE.AND P0, PT, R27, UR4, PT ;  /* 0x000000041b007c0c */ /* 0x010fda000bf06270 */
[----:B------:R-:W-:Y:S05]  /*1e6d0*/  @!P0 BRA `(.L_x_1503) ;  /* 0xffffff8800488947 */ /* 0x000fea000383ffff */
[----:B------:R-:W-:Y:S05]  /*1e6e0*/  BSYNC B8 ;  /* 0x0000000000087941 */ /* 0x000fea0003800000 */
.L_x_1388:
        /* <DEDUP_REMOVED lines=12> */
.L_x_1648:
[----:B------:R-:W-:Y:S05]  /*1e7b0*/  BSYNC B0 ;  /* 0x0000000000007941 */ /* 0x000fea0003800000 */
.L_x_1504:
[----:B------:R-:W-:-:S03]  /*1e7c0*/  UMOV UR4, 0xffffffff ;  /* 0xffffffff00047882 */ /* 0x000fc60000000000 */
[----:B------:R-:W-:Y:S05]  /*1e7d0*/  BRA.DIV UR4, `(.L_x_1506) ;  /* 0x0000004604847947 */ /* 0x000fea000b800000 */
[----:B-1----:R-:W1:Y:S02]  /*1e7e0*/  S2R R0, SR_TID.X ;  /* 0x0000000000007919 */ /* 0x002e640000002100 */
[----:B-1----:R-:W-:-:S04]  /*1e7f0*/  SHF.R.U32.HI R0, RZ, 0x5, R0 ;  /* 0x00000005ff007819 */ /* 0x002fc80000011600 */
[----:B------:R-:W-:-:S05]  /*1e800*/  LOP3.LUT R0, R0, 0x3, RZ, 0xc0, !PT ;  /* 0x0000000300007812 */ /* 0x000fca00078ec0ff */
[----:B------:R1:W4:Y:S02]  /*1e810*/  SHFL.IDX PT, R14, R0, RZ, 0x1f ;  /* 0x00001fff000e7589 */ /* 0x00032400000e0000 */
.L_x_1651:
[----:B----4-:R-:W-:-:S13]  /*1e820*/  ISETP.NE.AND P0, PT, R14, RZ, PT ;  /* 0x000000ff0e00720c */ /* 0x010fda0003f05270 */
[----:B------:R-:W-:Y:S05]  /*1e830*/  @P0 BRA `(.L_x_1250) ;  /* 0x0000000000880947 */ /* 0x000fea0003800000 */
[----:B------:R-:W-:-:S03]  /*1e840*/  UMOV UR4, 0xffffffff ;  /* 0xffffffff00047882 */ /* 0x000fc60000000000 */
[----:B------:R-:W-:Y:S05]  /*1e850*/  BRA.DIV UR4, `(.L_x_1507) ;  /* 0x0000004604987947 */ /* 0x000fea000b800000 */
[----:B------:R-:W-:-:S13]  /*1e860*/  ELECT P6, URZ, PT ;  /* 0x00000000003f782f */ /* 0x000fda00038c0000 */
.L_x_1654:
[----:B------:R-:W-:Y:S05]  /*1e870*/  @!P6 BRA `(.L_x_1250) ;  /* 0x000000000078e947 */ /* 0x000fea0003800000 */
[----:B------:R-:W-:-:S06]  /*1e880*/  ULOP3.LUT UR4, UR36, 0x2, URZ, 0xfc, !UPT ;  /* 0x0000000224047892 */ /* 0x000fcc000f8efc3f */
[----:B-1----:R-:W-:-:S05]  /*1e890*/  IMAD.U32 R0, RZ, RZ, UR4 ;  /* 0x00000004ff007e24 */ /* 0x002fca000f8e00ff */
[----:B------:R-:W-:-:S13]  /*1e8a0*/  ISETP.NE.AND P0, PT, R0, 0x3, PT ;  /* 0x000000030000780c */ /* 0x000fda0003f05270 */
[----:B------:R-:W-:Y:S05]  /*1e8b0*/  @!P0 BRA `(.L_x_1508) ;  /* 0x0000000000048947 */ /* 0x000fea0003800000 */
[----:B------:R-:W-:Y:S01]  /*1e8c0*/  BPT.TRAP 0x1 ;  /* 0x000000040000795c */ /* 0x000fe20000300000 */
.L_x_1508:
[----:B------:R-:W-:Y:S01]  /*1e8d0*/  IMAD R5, R22, 0x8, R7 ;  /* 0x0000000816057824 */ /* 0x000fe200078e0207 */
[----:B------:R-:W-:Y:S01]  /*1e8e0*/  SHF.L.U32 R0, R28, 0x1f, RZ ;  /* 0x0000001f1c007819 */ /* 0x000fe200000006ff */
[----:B------:R-:W-:-:S03]  /*1e8f0*/  VIADD R22, R22, 0x1 ;  /* 0x0000000116167836 */ /* 0x000fc60000000000 */
[----:B------:R-:W1:Y:S02]  /*1e900*/  SYNCS.PHASECHK.TRANS64.TRYWAIT P1, [R5+URZ+0x38840], R0 ;  /* 0x03884000050075a7 */ /* 0x000e64000802017f */
[----:B------:R-:W-:-:S04]  /*1e910*/  ISETP.NE.AND P2, PT, R22, 0x2, PT ;  /* 0x000000021600780c */ /* 0x000fc80003f45270 */
[----:B------:R-:W-:Y:S01]  /*1e920*/  SEL R3, RZ, 0x1, P2 ;  /* 0x00000001ff037807 */ /* 0x000fe20001000000 */
[----:B-1----:R-:W-:Y:S08]  /*1e930*/  @!P1 BRA `(.L_x_1509) ;  /* 0x0000004400809947 */ /* 0x002ff00003800000 */
.L_x_1655:
[----:B------:R-:W-:Y:S02]  /*1e940*/  SEL R22, R22, RZ, P2 ;  /* 0x000000ff16167207 */ /* 0x000fe40001000000 */
[----:B------:R-:W-:Y:S01]  /*1e950*/  LOP3.LUT R2, R28, R3, RZ, 0x3c, !PT ;  /* 0x000000031c027212 */ /* 0x000fe200078e3cff */
[----:B------:R-:W-:Y:S06]  /*1e960*/  @!P0 BRA `(.L_x_1510) ;  /* 0x0000000000048947 */ /* 0x000fec0003800000 */
[----:B------:R-:W-:Y:S01]  /*1e970*/  BPT.TRAP 0x1 ;  /* 0x000000040000795c */ /* 0x000fe20000300000 */
.L_x_1510:
[----:B------:R-:W-:Y:S01]  /*1e980*/  IMAD R3, R22, 0x8, R7 ;  /* 0x0000000816037824 */ /* 0x000fe200078e0207 */
[----:B------:R-:W-:-:S04]  /*1e990*/  SHF.L.U32 R2, R2, 0x1f, RZ ;  /* 0x0000001f02027819 */ /* 0x000fc800000006ff */
[----:B------:R-:W4:Y:S02]  /*1e9a0*/  SYNCS.PHASECHK.TRANS64.TRYWAIT P1, [R3+URZ+0x38840], R2 ;  /* 0x03884002030075a7 */ /* 0x000f24000802017f */
[----:B----4-:R-:W-:Y:S05]  /*1e9b0*/  @!P1 BRA `(.L_x_1511) ;  /* 0x0000004400749947 */ /* 0x010fea0003800000 */
.L_x_1656:
[----:B------:R-:W-:Y:S05]  /*1e9c0*/  @!P0 BRA `(.L_x_1512) ;  /* 0x0000000000048947 */ /* 0x000fea0003800000 */
[----:B------:R-:W-:Y:S01]  /*1e9d0*/  BPT.TRAP 0x1 ;  /* 0x000000040000795c */ /* 0x000fe20000300000 */
.L_x_1512:
[----:B------:R-:W5:Y:S02]  /*1e9e0*/  SYNCS.PHASECHK.TRANS64.TRYWAIT P1, [R5+URZ+0x38860], R0 ;  /* 0x03886000050075a7 */ /* 0x000f64000802017f */
[----:B-----5:R-:W-:Y:S05]  /*1e9f0*/  @!P1 BRA `(.L_x_1513) ;  /* 0x0000004400789947 */ /* 0x020fea0003800000 */
.L_x_1657:
[----:B------:R-:W-:Y:S05]  /*1ea00*/  @!P0 BRA `(.L_x_1514) ;  /* 0x0000000000048947 */ /* 0x000fea0003800000 */
[----:B------:R-:W-:Y:S01]  /*1ea10*/  BPT.TRAP 0x1 ;  /* 0x000000040000795c */ /* 0x000fe20000300000 */
.L_x_1514:
[----:B------:R0:W0:Y:S02]  /*1ea20*/  SYNCS.PHASECHK.TRANS64.TRYWAIT P0, [R3+URZ+0x38860], R2 ;  /* 0x03886002030075a7 */ /* 0x000024000800017f */
[----:B0-----:R-:W-:Y:S05]  /*1ea30*/  @!P0 NANOSLEEP.SYNCS 0x989680 ;  /* 0x009896800000895d */ /* 0x001fea0003900000 */
[----:B------:R-:W0:Y:S02]  /*1ea40*/  @!P0 SYNCS.PHASECHK.TRANS64 P0, [R3+URZ+0x38860], R2 ;  /* 0x03886002030085a7 */ /* 0x000e24000800007f */
[----:B0-----:R-:W-:Y:S05]  /*1ea50*/  @!P0 BRA `(.L_x_1514) ;  /* 0xfffffffc00f08947 */ /* 0x001fea000383ffff */
.L_x_1250:
[----:B------:R-:W-:Y:S05]  /*1ea60*/  BSYNC B9 ;  /* 0x0000000000097941 */ /* 0x000fea0003800000 */
.L_x_1247:
[----:B------:R-:W-:Y:S05]  /*1ea70*/  EXIT ;  /* 0x000000000000794d */ /* 0x000fea0003800000 */
.L_x_1268:
[----:B0-----:R0:W1:Y:S02]  /*1ea80*/  SYNCS.PHASECHK.TRANS64.TRYWAIT P4, [R58+URZ+0x38890], R65 ;  /* 0x038890413a0075a7 */ /* 0x001064000808017f */
[----:B-1----:R-:W-:Y:S05]  /*1ea90*/  @!P4 NANOSLEEP.SYNCS 0x989680 ;  /* 0x009896800000c95d */ /* 0x002fea0003900000 */
[----:B------:R-:W1:Y:S02]  /*1eaa0*/  @!P4 SYNCS.PHASECHK.TRANS64 P4, [R58+URZ+0x38890], R65 ;  /* 0x038890413a00c5a7 */ /* 0x000e64000808007f */
[----:B-1----:R-:W-:Y:S05]  /*1eab0*/  @!P4 BRA `(.L_x_1268) ;  /* 0xfffffffc00f0c947 */ /* 0x002fea000383ffff */
[----:B------:R-:W-:Y:S05]  /*1eac0*/  BRA `(.L_x_1515) ;  /* 0xfffffe4400a07947 */ /* 0x000fea000383ffff */
.L_x_1269:
[----:B------:R-:W-:Y:S01]  /*1ead0*/  BSSY B1, `(.L_x_1516) ;  /* 0x0000007000017945 */ /* 0x000fe20003800000 */
[----:B------:R-:W-:Y:S02]  /*1eae0*/  IMAD.MOV.U32 R12, RZ, RZ, RZ ;  /* 0x000000ffff0c7224 */ /* 0x000fe400078e00ff */
[----:B------:R-:W-:Y:S02]  /*1eaf0*/  IMAD.MOV.U32 R11, RZ, RZ, 0x1c1f ;  /* 0x00001c1fff0b7424 */ /* 0x000fe400078e00ff */
[----:B------:R-:W-:-:S07]  /*1eb00*/  IMAD.MOV.U32 R15, RZ, RZ, -0x1 ;  /* 0xffffffffff0f7424 */ /* 0x000fce00078e00ff */
[----:B0-----:R-:W-:Y:S05]  /*1eb10*/  WARPSYNC.COLLECTIVE R15, `(.L_x_1517) ;  /* 0x000000000f087348 */ /* 0x001fea0003c00000 */
[----:B------:R1:W2:Y:S02]  /*1eb20*/  SHFL.IDX P6, R14, R13, R12, R11 ;  /* 0x0000000c0d0e7389 */ /* 0x0002a400000c000b */
[----:B012---:R-:W-:Y:S01]  /*1eb30*/  ENDCOLLECTIVE ;  /* 0x000000000000791b */ /* 0x007fe20003800000 */
.L_x_1517:
[----:B------:R-:W-:Y:S05]  /*1eb40*/  BSYNC B1 ;  /* 0x0000000000017941 */ /* 0x000fea0003800000 */
.L_x_1516:
        /* <DEDUP_REMOVED lines=8> */
.L_x_1518:
[----:B------:R-:W-:Y:S05]  /*1ebd0*/  BRA `(.L_x_1519) ;  /* 0xfffffe4400707947 */ /* 0x000fea000383ffff */
.L_x_1279:
[----:B0-----:R0:W1:Y:S02]  /*1ebe0*/  SYNCS.PHASECHK.TRANS64.TRYWAIT P4, [R58+URZ+0x38890], R65 ;  /* 0x038890413a0075a7 */ /* 0x001064000808017f */
[----:B-1----:R-:W-:Y:S05]  /*1ebf0*/  @!P4 NANOSLEEP.SYNCS 0x989680 ;  /* 0x009896800000c95d */ /* 0x002fea0003900000 */
[----:B------:R-:W1:Y:S02]  /*1ec00*/  @!P4 SYNCS.PHASECHK.TRANS64 P4, [R58+URZ+0x38890], R65 ;  /* 0x038890413a00c5a7 */ /* 0x000e64000808007f */
[----:B-1----:R-:W-:Y:S05]  /*1ec10*/  @!P4 BRA `(.L_x_1279) ;  /* 0xfffffffc00f0c947 */ /* 0x002fea000383ffff */
[----:B------:R-:W-:Y:S05]  /*1ec20*/  BRA `(.L_x_1520) ;  /* 0xfffffe4c00d47947 */ /* 0x000fea000383ffff */
.L_x_1280:
[----:B------:R-:W-:Y:S01]  /*1ec30*/  BSSY B1, `(.L_x_1521) ;  /* 0x0000007000017945 */ /* 0x000fe20003800000 */
[----:B------:R-:W-:Y:S02]  /*1ec40*/  IMAD.MOV.U32 R12, RZ, RZ, RZ ;  /* 0x000000ffff0c7224 */ /* 0x000fe400078e00ff */
[----:B------:R-:W-:Y:S02]  /*1ec50*/  IMAD.MOV.U32 R11, RZ, RZ, 0x1c1f ;  /* 0x00001c1fff0b7424 */ /* 0x000fe400078e00ff */
[----:B------:R-:W-:-:S07]  /*1ec60*/  IMAD.MOV.U32 R15, RZ, RZ, -0x1 ;  /* 0xffffffffff0f7424 */ /* 0x000fce00078e00ff */
[----:B0-----:R-:W-:Y:S05]  /*1ec70*/  WARPSYNC.COLLECTIVE R15, `(.L_x_1522) ;  /* 0x000000000f087348 */ /* 0x001fea0003c00000 */
[----:B------:R1:W2:Y:S02]  /*1ec80*/  SHFL.IDX P6, R14, R13, R12, R11 ;  /* 0x0000000c0d0e7389 */ /* 0x0002a400000c000b */
[----:B012---:R-:W-:Y:S01]  /*1ec90*/  ENDCOLLECTIVE ;  /* 0x000000000000791b */ /* 0x007fe20003800000 */
.L_x_1522:
[----:B------:R-:W-:Y:S05]  /*1eca0*/  BSYNC B1 ;  /* 0x0000000000017941 */ /* 0x000fea0003800000 */
.L_x_1521:
        /* <DEDUP_REMOVED lines=8> */
.L_x_1523:
[----:B------:R-:W-:Y:S01]  /*1ed30*/  IMAD.MOV.U32 R66, RZ, RZ, R14 ;  /* 0x000000ffff427224 */ /* 0x000fe200078e000e */
[----:B------:R-:W-:Y:S06]  /*1ed40*/  BRA `(.L_x_1524) ;  /* 0xfffffe4c00a07947 */ /* 0x000fec000383ffff */
.L_x_1285:
[----:B-1----:R1:W2:Y:S02]  /*1ed50*/  SYNCS.PHASECHK.TRANS64.TRYWAIT P2, [R58+URZ+0x38890], R65 ;  /* 0x038890413a0075a7 */ /* 0x0022a4000804017f */
[----:B--2---:R-:W-:Y:S05]  /*1ed60*/  @!P2 NANOSLEEP.SYNCS 0x989680 ;  /* 0x009896800000a95d */ /* 0x004fea0003900000 */
[----:B------:R-:W2:Y:S02]  /*1ed70*/  @!P2 SYNCS.PHASECHK.TRANS64 P2, [R58+URZ+0x38890], R65 ;  /* 0x038890413a00a5a7 */ /* 0x000ea4000804007f */
[----:B--2---:R-:W-:Y:S05]  /*1ed80*/  @!P2 BRA `(.L_x_1285) ;  /* 0xfffffffc00f0a947 */ /* 0x004fea000383ffff */
[----:B------:R-:W-:Y:S05]  /*1ed90*/  BRA `(.L_x_1525) ;  /* 0xfffffe5400ac7947 */ /* 0x000fea000383ffff */
.L_x_1286:
[----:B------:R-:W-:Y:S01]  /*1eda0*/  BSSY B1, `(.L_x_1526) ;  /* 0x0000007000017945 */ /* 0x000fe20003800000 */
[----:B------:R-:W-:Y:S02]  /*1edb0*/  IMAD.MOV.U32 R12, RZ, RZ, RZ ;  /* 0x000000ffff0c7224 */ /* 0x000fe400078e00ff */
[----:B------:R-:W-:Y:S02]  /*1edc0*/  IMAD.MOV.U32 R11, RZ, RZ, 0x1c1f ;  /* 0x00001c1fff0b7424 */ /* 0x000fe400078e00ff */
[----:B------:R-:W-:-:S07]  /*1edd0*/  IMAD.MOV.U32 R15, RZ, RZ, -0x1 ;  /* 0xffffffffff0f7424 */ /* 0x000fce00078e00ff */
[----:B-1----:R-:W-:Y:S05]  /*1ede0*/  WARPSYNC.COLLECTIVE R15, `(.L_x_1527) ;  /* 0x000000000f087348 */ /* 0x002fea0003c00000 */
[----:B------:R0:W2:Y:S02]  /*1edf0*/  SHFL.IDX P6, R14, R13, R12, R11 ;  /* 0x0000000c0d0e7389 */ /* 0x0000a400000c000b */
[----:B012---:R-:W-:Y:S01]  /*1ee00*/  ENDCOLLECTIVE ;  /* 0x000000000000791b */ /* 0x007fe20003800000 */
.L_x_1527:
[----:B------:R-:W-:Y:S05]  /*1ee10*/  BSYNC B1 ;  /* 0x0000000000017941 */ /* 0x000fea0003800000 */
.L_x_1526:
        /* <DEDUP_REMOVED lines=8> */
.L_x_1528:
[----:B------:R-:W-:Y:S05]  /*1eea0*/  BRA `(.L_x_1529) ;  /* 0xfffffe5400cc7947 */ /* 0x000fea000383ffff */
.L_x_1290:
[----:B-1----:R1:W2:Y:S02]  /*1eeb0*/  SYNCS.PHASECHK.TRANS64.TRYWAIT P3, [R58+URZ+0x388b0], R65 ;  /* 0x0388b0413a0075a7 */ /* 0x0022a4000806017f */
[----:B--2---:R-:W-:Y:S05]  /*1eec0*/  @!P3 NANOSLEEP.SYNCS 0x989680 ;  /* 0x009896800000b95d */ /* 0x004fea0003900000 */
[----:B------:R-:W2:Y:S02]  /*1eed0*/  @!P3 SYNCS.PHASECHK.TRANS64 P3, [R58+URZ+0x388b0], R65 ;  /* 0x0388b0413a00b5a7 */ /* 0x000ea4000806007f */
[----:B--2---:R-:W-:Y:S05]  /*1eee0*/  @!P3 BRA `(.L_x_1290) ;  /* 0xfffffffc00f0b947 */ /* 0x004fea000383ffff */
[----:B------:R-:W-:Y:S05]  /*1eef0*/  BRA `(.L_x_1530) ;  /* 0xfffffe5800587947 */ /* 0x000fea000383ffff */
.L_x_1319:
        /* <DEDUP_REMOVED lines=8> */
.L_x_1532:
[----:B------:R-:W-:Y:S05]  /*1ef80*/  BSYNC B1 ;  /* 0x0000000000017941 */ /* 0x000fea0003800000 */
.L_x_1531:
        /* <DEDUP_REMOVED lines=8> */
.L_x_1533:
[----:B------:R-:W-:Y:S02]  /*1f010*/  IMAD.MOV.U32 R13, RZ, RZ, R24 ;  /* 0x000000ffff0d7224 */ /* 0x000fe400078e0018 */
[----:B------:R-:W-:-:S07]  /*1f020*/  IMAD.MOV.U32 R20, RZ, RZ, R14 ;  /* 0x000000ffff147224 */ /* 0x000fce00078e000e */
[----:B------:R-:W-:Y:S05]  /*1f030*/  WARPSYNC.COLLECTIVE R15, `(.L_x_1534) ;  /* 0x000000000f087348 */ /* 0x000fea0003c00000 */
[----:B------:R0:W1:Y:S02]  /*1f040*/  SHFL.IDX P6, R14, R13, R12, R11 ;  /* 0x0000000c0d0e7389 */ /* 0x00006400000c000b */
[----:B01----:R-:W-:Y:S01]  /*1f050*/  ENDCOLLECTIVE ;  /* 0x000000000000791b */ /* 0x003fe20003800000 */
.L_x_1534:
[----:B------:R-:W-:Y:S02]  /*1f060*/  IMAD.MOV.U32 R13, RZ, RZ, R27 ;  /* 0x000000ffff0d7224 */ /* 0x000fe400078e001b */
[----:B------:R-:W-:-:S07]  /*1f070*/  IMAD.MOV.U32 R24, RZ, RZ, R14 ;  /* 0x000000ffff187224 */ /* 0x000fce00078e000e */
[----:B------:R-:W-:Y:S05]  /*1f080*/  WARPSYNC.COLLECTIVE R15, `(.L_x_1535) ;  /* 0x000000000f087348 */ /* 0x000fea0003c00000 */
[----:B------:R0:W1:Y:S02]  /*1f090*/  SHFL.IDX P6, R14, R13, R12, R11 ;  /* 0x0000000c0d0e7389 */ /* 0x00006400000c000b */
[----:B01----:R-:W-:Y:S01]  /*1f0a0*/  ENDCOLLECTIVE ;  /* 0x000000000000791b */ /* 0x003fe20003800000 */
.L_x_1535:
[----:B------:R-:W-:Y:S01]  /*1f0b0*/  IMAD.MOV.U32 R21, RZ, RZ, R14 ;  /* 0x000000ffff157224 */ /* 0x000fe200078e000e */
[----:B------:R-:W-:Y:S06]  /*1f0c0*/  BRA `(.L_x_1536) ;  /* 0xfffffe8c004c7947 */ /* 0x000fec000383ffff */
.L_x_1323:
[----:B0-----:R0:W1:Y:S02]  /*1f0d0*/  SYNCS.PHASECHK.TRANS64.TRYWAIT P0, [R2+URZ+0x38800], R13 ;  /* 0x0388000d020075a7 */ /* 0x001064000800017f */
[----:B-1----:R-:W-:Y:S05]  /*1f0e0*/  @!P0 NANOSLEEP.SYNCS 0x989680 ;  /* 0x009896800000895d */ /* 0x002fea0003900000 */
[----:B------:R-:W1:Y:S02]  /*1f0f0*/  @!P0 SYNCS.PHASECHK.TRANS64 P0, [R2+URZ+0x38800], R13 ;  /* 0x0388000d020085a7 */ /* 0x000e64000800007f */
[----:B-1----:R-:W-:Y:S05]  /*1f100*/  @!P0 BRA `(.L_x_1323) ;  /* 0xfffffffc00f08947 */ /* 0x002fea000383ffff */
[----:B------:R-:W-:Y:S05]  /*1f110*/  BRA `(.L_x_1537) ;  /* 0xfffffe9000747947 */ /* 0x000fea000383ffff */
.L_x_1331:
        /* <DEDUP_REMOVED lines=8> */
.L_x_1539:
[----:B------:R-:W-:Y:S05]  /*1f1a0*/  BSYNC B1 ;  /* 0x0000000000017941 */ /* 0x000fea0003800000 */
.L_x_1538:
        /* <DEDUP_REMOVED lines=8> */
.L_x_1540:
[----:B------:R-:W-:Y:S02]  /*1f230*/  IMAD.MOV.U32 R13, RZ, RZ, R24 ;  /* 0x000000ffff0d7224 */ /* 0x000fe400078e0018 */
[----:B------:R-:W-:-:S07]  /*1f240*/  IMAD.MOV.U32 R20, RZ, RZ, R14 ;  /* 0x000000ffff147224 */ /* 0x000fce00078e000e */
[----:B------:R-:W-:Y:S05]  /*1f250*/  WARPSYNC.COLLECTIVE R15, `(.L_x_1541) ;  /* 0x000000000f087348 */ /* 0x000fea0003c00000 */
[----:B------:R0:W1:Y:S02]  /*1f260*/  SHFL.IDX P6, R14, R13, R12, R11 ;  /* 0x0000000c0d0e7389 */ /* 0x00006400000c000b */
[----:B01----:R-:W-:Y:S01]  /*1f270*/  ENDCOLLECTIVE ;  /* 0x000000000000791b */ /* 0x003fe20003800000 */
.L_x_1541:
[----:B------:R-:W-:Y:S02]  /*1f280*/  IMAD.MOV.U32 R13, RZ, RZ, R27 ;  /* 0x000000ffff0d7224 */ /* 0x000fe400078e001b */
[----:B------:R-:W-:-:S07]  /*1f290*/  IMAD.MOV.U32 R21, RZ, RZ, R14 ;  /* 0x000000ffff157224 */ /* 0x000fce00078e000e */
[----:B------:R-:W-:Y:S05]  /*1f2a0*/  WARPSYNC.COLLECTIVE R15, `(.L_x_1542) ;  /* 0x000000000f087348 */ /* 0x000fea0003c00000 */
[----:B------:R0:W1:Y:S02]  /*1f2b0*/  SHFL.IDX P6, R14, R13, R12, R11 ;  /* 0x0000000c0d0e7389 */ /* 0x00006400000c000b */
[----:B01----:R-:W-:Y:S01]  /*1f2c0*/  ENDCOLLECTIVE ;  /* 0x000000000000791b */ /* 0x003fe20003800000 */
.L_x_1542:
[----:B------:R-:W-:Y:S05]  /*1f2d0*/  BRA `(.L_x_1543) ;  /* 0xfffffe9800d87947 */ /* 0x000fea000383ffff */
.L_x_1335:
[----:B0-----:R0:W1:Y:S02]  /*1f2e0*/  SYNCS.PHASECHK.TRANS64.TRYWAIT P1, [R2+URZ+0x38800], R25 ;  /* 0x03880019020075a7 */ /* 0x001064000802017f */
[----:B-1----:R-:W-:Y:S05]  /*1f2f0*/  @!P1 NANOSLEEP.SYNCS 0x989680 ;  /* 0x009896800000995d */ /* 0x002fea0003900000 */
[----:B------:R-:W1:Y:S02]  /*1f300*/  @!P1 SYNCS.PHASECHK.TRANS64 P1, [R2+URZ+0x38800], R25 ;  /* 0x03880019020095a7 */ /* 0x000e64000802007f */
[----:B-1----:R-:W-:Y:S05]  /*1f310*/  @!P1 BRA `(.L_x_1335) ;  /* 0xfffffffc00f09947 */ /* 0x002fea000383ffff */
[----:B------:R-:W-:Y:S05]  /*1f320*/  BRA `(.L_x_1544) ;  /* 0xfffffe9c00bc7947 */ /* 0x000fea000383ffff */
.L_x_1341:
[----:B-1----:R1:W2:Y:S02]  /*1f330*/  SYNCS.PHASECHK.TRANS64.TRYWAIT P1, [R11+URZ+0x38830], R10 ;  /* 0x0388300a0b0075a7 */ /* 0x0022a4000802017f */
[----:B--2---:R-:W-:Y:S05]  /*1f340*/  @!P1 NANOSLEEP.SYNCS 0x989680 ;  /* 0x009896800000995d */ /* 0x004fea0003900000 */
[----:B------:R-:W2:Y:S02]  /*1f350*/  @!P1 SYNCS.PHASECHK.TRANS64 P1, [R11+URZ+0x38830], R10 ;  /* 0x0388300a0b0095a7 */ /* 0x000ea4000802007f */
[----:B--2---:R-:W-:Y:S05]  /*1f360*/  @!P1 BRA `(.L_x_1341) ;  /* 0xfffffffc00f09947 */ /* 0x004fea000383ffff */
[----:B------:R-:W-:Y:S05]  /*1f370*/  BRA `(.L_x_1340) ;  /* 0xfffffea800e87947 */ /* 0x000fea000383ffff */
.L_x_1343:
[----:B--2---:R2:W3:Y:S02]  /*1f380*/  SYNCS.PHASECHK.TRANS64.TRYWAIT P1, [R2+URZ+0x38810], R3 ;  /* 0x03881003020075a7 */ /* 0x0044e4000802017f */
[----:B---3--:R-:W-:Y:S05]  /*1f390*/  @!P1 NANOSLEEP.SYNCS 0x989680 ;  /* 0x009896800000995d */ /* 0x008fea0003900000 */
[----:B------:R-:W3:Y:S02]  /*1f3a0*/  @!P1 SYNCS.PHASECHK.TRANS64 P1, [R2+URZ+0x38810], R3 ;  /* 0x03881003020095a7 */ /* 0x000ee4000802007f */
[----:B---3--:R-:W-:Y:S05]  /*1f3b0*/  @!P1 BRA `(.L_x_1343) ;  /* 0xfffffffc00f09947 */ /* 0x008fea000383ffff */
[----:B------:R-:W-:Y:S05]  /*1f3c0*/  BRA `(.L_x_1545) ;  /* 0xfffffeac00987947 */ /* 0x000fea000383ffff */
.L_x_1347:
[----:B0-----:R0:W2:Y:S02]  /*1f3d0*/  SYNCS.PHASECHK.TRANS64.TRYWAIT P1, [R11+URZ+0x38850], R10 ;  /* 0x0388500a0b0075a7 */ /* 0x0010a4000802017f */
[----:B--2---:R-:W-:Y:S05]  /*1f3e0*/  @!P1 NANOSLEEP.SYNCS 0x989680 ;  /* 0x009896800000995d */ /* 0x004fea0003900000 */
[----:B------:R-:W2:Y:S02]  /*1f3f0*/  @!P1 SYNCS.PHASECHK.TRANS64 P1, [R11+URZ+0x38850], R10 ;  /* 0x0388500a0b0095a7 */ /* 0x000ea4000802007f */
[----:B--2---:R-:W-:Y:S05]  /*1f400*/  @!P1 BRA `(.L_x_1347) ;  /* 0xfffffffc00f09947 */ /* 0x004fea000383ffff */
[----:B------:R-:W-:Y:S05]  /*1f410*/  BRA `(.L_x_1346) ;  /* 0xfffffeac00c47947 */ /* 0x000fea000383ffff */
.L_x_1356:
[----:B-1----:R1:W2:Y:S02]  /*1f420*/  SYNCS.PHASECHK.TRANS64.TRYWAIT P2, [R12+URZ+0x38830], R196 ;  /* 0x038830c40c0075a7 */ /* 0x0022a4000804017f */
[----:B--2---:R-:W-:Y:S05]  /*1f430*/  @!P2 NANOSLEEP.SYNCS 0x989680 ;  /* 0x009896800000a95d */ /* 0x004fea0003900000 */
[----:B------:R-:W2:Y:S02]  /*1f440*/  @!P2 SYNCS.PHASECHK.TRANS64 P2, [R12+URZ+0x38830], R196 ;  /* 0x038830c40c00a5a7 */ /* 0x000ea4000804007f */
[----:B--2---:R-:W-:Y:S05]  /*1f450*/  @!P2 BRA `(.L_x_1356) ;  /* 0xfffffffc00f0a947 */ /* 0x004fea000383ffff */
[----:B------:R-:W-:Y:S05]  /*1f460*/  BRA `(.L_x_1355) ;  /* 0xfffffedc00747947 */ /* 0x000fea000383ffff */
.L_x_1361:
[----:B---3--:R3:W4:Y:S02]  /*1f470*/  SYNCS.PHASECHK.TRANS64.TRYWAIT P2, [R12+URZ+0x38850], R196 ;  /* 0x038850c40c0075a7 */ /* 0x008724000804017f */
[----:B----4-:R-:W-:Y:S05]  /*1f480*/  @!P2 NANOSLEEP.SYNCS 0x989680 ;  /* 0x009896800000a95d */ /* 0x010fea0003900000 */
[----:B------:R-:W4:Y:S02]  /*1f490*/  @!P2 SYNCS.PHASECHK.TRANS64 P2, [R12+URZ+0x38850], R196 ;  /* 0x038850c40c00a5a7 */ /* 0x000f24000804007f */
[----:B----4-:R-:W-:Y:S05]  /*1f4a0*/  @!P2 BRA `(.L_x_1361) ;  /* 0xfffffffc00f0a947 */ /* 0x010fea000383ffff */
[----:B------:R-:W-:Y:S05]  /*1f4b0*/  BRA `(.L_x_1360) ;  /* 0xfffffee000187947 */ /* 0x000fea000383ffff */
.L_x_1396:
        /* <DEDUP_REMOVED lines=11> */
.L_x_1547:
[----:B------:R-:W-:Y:S05]  /*1f570*/  BSYNC B1 ;  /* 0x0000000000017941 */ /* 0x000fea0003800000 */
.L_x_1546:
[----:B------:R-:W-:Y:S05]  /*1f580*/  BRA `(.L_x_1548) ;  /* 0xffffff8000e87947 */ /* 0x000fea000383ffff */
.L_x_1398:
[----:B------:R-:W-:Y:S01]  /*1f590*/  BSSY B1, `(.L_x_1549) ;  /* 0x0000006000017945 */ /* 0x000fe20003800000 */
[----:B------:R-:W-:-:S07]  /*1f5a0*/  IMAD.MOV.U32 R15, RZ, RZ, -0x1 ;  /* 0xffffffffff0f7424 */ /* 0x000fce00078e00ff */
[----:B0-----:R-:W-:Y:S05]  /*1f5b0*/  WARPSYNC.COLLECTIVE R15, `(.L_x_1550) ;  /* 0x000000000f0c7348 */ /* 0x001fea0003c00000 */
[----:B------:R-:W-:Y:S02]  /*1f5c0*/  ELECT P6, UR62, PT ;  /* 0x00000000003e782f */ /* 0x000fe400038c0000 */
[----:B------:R-:W-:Y:S01]  /*1f5d0*/  MOV R14, UR62 ;  /* 0x0000003e000e7c02 */ /* 0x000fe20008000f00 */
[----:B0-----:R-:W-:Y:S10]  /*1f5e0*/  ENDCOLLECTIVE ;  /* 0x000000000000791b */ /* 0x001ff40003800000 */
.L_x_1550:
[----:B------:R-:W-:Y:S05]  /*1f5f0*/  BSYNC B1 ;  /* 0x0000000000017941 */ /* 0x000fea0003800000 */
.L_x_1549:
[----:B------:R-:W-:Y:S05]  /*1f600*/  BRA `(.L_x_1397) ;  /* 0xffffff8000e07947 */ /* 0x000fea000383ffff */
.L_x_1400:
[----:B0-----:R0:W1:Y:S02]  /*1f610*/  SYNCS.PHASECHK.TRANS64.TRYWAIT P0, [R18+URZ+0x38820], R3 ;  /* 0x03882003120075a7 */ /* 0x001064000800017f */
[----:B-1----:R-:W-:Y:S05]  /*1f620*/  @!P0 NANOSLEEP.SYNCS 0x989680 ;  /* 0x009896800000895d */ /* 0x002fea0003900000 */
[----:B------:R-:W1:Y:S02]  /*1f630*/  @!P0 SYNCS.PHASECHK.TRANS64 P0, [R18+URZ+0x38820], R3 ;  /* 0x03882003120085a7 */ /* 0x000e64000800007f */
[----:B-1----:R-:W-:Y:S05]  /*1f640*/  @!P0 BRA `(.L_x_1400) ;  /* 0xfffffffc00f08947 */ /* 0x002fea000383ffff */
[----:B------:R-:W-:Y:S05]  /*1f650*/  BRA `(.L_x_1551) ;  /* 0xffffff8000f07947 */ /* 0x000fea000383ffff */
.L_x_1404:
[----:B0-----:R0:W1:Y:S02]  /*1f660*/  SYNCS.PHASECHK.TRANS64.TRYWAIT P0, [R3+URZ+0x388a0], R8 ;  /* 0x0388a008030075a7 */ /* 0x001064000800017f */
[----:B-1----:R-:W-:Y:S05]  /*1f670*/  @!P0 NANOSLEEP.SYNCS 0x989680 ;  /* 0x009896800000895d */ /* 0x002fea0003900000 */
[----:B------:R-:W1:Y:S02]  /*1f680*/  @!P0 SYNCS.PHASECHK.TRANS64 P0, [R3+URZ+0x388a0], R8 ;  /* 0x0388a008030085a7 */ /* 0x000e64000800007f */
[----:B-1----:R-:W-:Y:S05]  /*1f690*/  @!P0 BRA `(.L_x_1404) ;  /* 0xfffffffc00f08947 */ /* 0x002fea000383ffff */
[----:B------:R-:W-:Y:S05]  /*1f6a0*/  BRA `(.L_x_1552) ;  /* 0xffffff8400087947 */ /* 0x000fea000383ffff */
.L_x_1409:
[----:B-1----:R1:W2:Y:S02]  /*1f6b0*/  SYNCS.PHASECHK.TRANS64.TRYWAIT P0, [R3+URZ+0x388c0], R8 ;  /* 0x0388c008030075a7 */ /* 0x0022a4000800017f */
[----:B--2---:R-:W-:Y:S05]  /*1f6c0*/  @!P0 NANOSLEEP.SYNCS 0x989680 ;  /* 0x009896800000895d */ /* 0x004fea0003900000 */
[----:B------:R-:W2:Y:S02]  /*1f6d0*/  @!P0 SYNCS.PHASECHK.TRANS64 P0, [R3+URZ+0x388c0], R8 ;  /* 0x0388c008030085a7 */ /* 0x000ea4000800007f */
[----:B--2---:R-:W-:Y:S05]  /*1f6e0*/  @!P0 BRA `(.L_x_1409) ;  /* 0xfffffffc00f08947 */ /* 0x004fea000383ffff */
[----:B------:R-:W-:Y:S05]  /*1f6f0*/  BRA `(.L_x_1553) ;  /* 0xffffff8400847947 */ /* 0x000fea000383ffff */
.L_x_1423:
[----:B0-----:R0:W1:Y:S02]  /*1f700*/  SYNCS.PHASECHK.TRANS64.TRYWAIT P2, [R8+URZ+0x388a0], R2 ;  /* 0x0388a002080075a7 */ /* 0x001064000804017f */
[----:B-1----:R-:W-:Y:S05]  /*1f710*/  @!P2 NANOSLEEP.SYNCS 0x989680 ;  /* 0x009896800000a95d */ /* 0x002fea0003900000 */
[----:B------:R-:W1:Y:S02]  /*1f720*/  @!P2 SYNCS.PHASECHK.TRANS64 P2, [R8+URZ+0x388a0], R2 ;  /* 0x0388a0020800a5a7 */ /* 0x000e64000804007f */
[----:B-1----:R-:W-:Y:S05]  /*1f730*/  @!P2 BRA `(.L_x_1423) ;  /* 0xfffffffc00f0a947 */ /* 0x002fea000383ffff */
[----:B------:R-:W-:Y:S05]  /*1f740*/  BRA `(.L_x_1554) ;  /* 0xffffff8c00e87947 */ /* 0x000fea000383ffff */
.L_x_1428:
[----:B-1----:R1:W2:Y:S02]  /*1f750*/  SYNCS.PHASECHK.TRANS64.TRYWAIT P2, [R8+URZ+0x388c0], R2 ;  /* 0x0388c002080075a7 */ /* 0x0022a4000804017f */
[----:B--2---:R-:W-:Y:S05]  /*1f760*/  @!P2 NANOSLEEP.SYNCS 0x989680 ;  /* 0x009896800000a95d */ /* 0x004fea0003900000 */
[----:B------:R-:W2:Y:S02]  /*1f770*/  @!P2 SYNCS.PHASECHK.TRANS64 P2, [R8+URZ+0x388c0], R2 ;  /* 0x0388c0020800a5a7 */ /* 0x000ea4000804007f */
[----:B--2---:R-:W-:Y:S05]  /*1f780*/  @!P2 BRA `(.L_x_1428) ;  /* 0xfffffffc00f0a947 */ /* 0x004fea000383ffff */
[----:B------:R-:W-:Y:S05]  /*1f790*/  BRA `(.L_x_1555) ;  /* 0xffffff9000607947 */ /* 0x000fea000383ffff */
.L_x_1450:
        /* <DEDUP_REMOVED lines=11> */
.L_x_1557:
[----:B------:R-:W-:Y:S05]  /*1f850*/  BSYNC B0 ;  /* 0x0000000000007941 */ /* 0x000fea0003800000 */
.L_x_1556:
[----:B------:R-:W-:Y:S05]  /*1f860*/  BRA `(.L_x_1558) ;  /* 0xffffffa400d87947 */ /* 0x000fea000383ffff */
.L_x_1453:
[----:B0-----:R0:W1:Y:S02]  /*1f870*/  SYNCS.PHASECHK.TRANS64.TRYWAIT P0, [R26+URZ+0x38840], R0 ;  /* 0x038840001a0075a7 */ /* 0x001064000800017f */
[----:B-1----:R-:W-:Y:S05]  /*1f880*/  @!P0 NANOSLEEP.SYNCS 0x989680 ;  /* 0x009896800000895d */ /* 0x002fea0003900000 */
[----:B------:R-:W1:Y:S02]  /*1f890*/  @!P0 SYNCS.PHASECHK.TRANS64 P0, [R26+URZ+0x38840], R0 ;  /* 0x038840001a0085a7 */ /* 0x000e64000800007f */
[----:B-1----:R-:W-:Y:S05]  /*1f8a0*/  @!P0 BRA `(.L_x_1453) ;  /* 0xfffffffc00f08947 */ /* 0x002fea000383ffff */
[----:B------:R-:W-:Y:S05]  /*1f8b0*/  BRA `(.L_x_1559) ;  /* 0xffffffa8000c7947 */ /* 0x000fea000383ffff */
.L_x_1454:
        /* <DEDUP_REMOVED lines=8> */
.L_x_1561:
[----:B------:R-:W-:Y:S05]  /*1f940*/  BSYNC B0 ;  /* 0x0000000000007941 */ /* 0x000fea0003800000 */
.L_x_1560:
        /* <DEDUP_REMOVED lines=9> */
.L_x_1562:
[----:B------:R-:W-:Y:S02]  /*1f9e0*/  IMAD.MOV.U32 R13, RZ, RZ, R4 ;  /* 0x000000ffff0d7224 */ /* 0x000fe400078e0004 */
[----:B------:R-:W-:Y:S02]  /*1f9f0*/  IMAD.MOV.U32 R12, RZ, RZ, 0x1 ;  /* 0x00000001ff0c7424 */ /* 0x000fe400078e00ff */
[----:B------:R-:W-:-:S07]  /*1fa00*/  IMAD.MOV.U32 R3, RZ, RZ, R14 ;  /* 0x000000ffff037224 */ /* 0x000fce00078e000e */
[----:B------:R-:W-:Y:S05]  /*1fa10*/  WARPSYNC.COLLECTIVE R15, `(.L_x_1563) ;  /* 0x000000000f087348 */ /* 0x000fea0003c00000 */
[----:B------:R0:W1:Y:S02]  /*1fa20*/  SHFL.IDX P6, R14, R13, R12, R11 ;  /* 0x0000000c0d0e7389 */ /* 0x00006400000c000b */
[----:B01----:R-:W-:Y:S01]  /*1fa30*/  ENDCOLLECTIVE ;  /* 0x000000000000791b */ /* 0x003fe20003800000 */
.L_x_1563:
        /* <DEDUP_REMOVED lines=15> */
.L_x_1564:
[----:B------:R-:W-:Y:S02]  /*1fb30*/  @P0 IMAD R6, R5, 0x2, R18 ;  /* 0x0000000205060824 */ /* 0x000fe400078e0212 */
[----:B------:R-:W-:Y:S02]  /*1fb40*/  IMAD.MOV.U32 R13, RZ, RZ, R4 ;  /* 0x000000ffff0d7224 */ /* 0x000fe400078e0004 */
[----:B------:R-:W-:Y:S02]  /*1fb50*/  IMAD.MOV.U32 R12, RZ, RZ, 0x2 ;  /* 0x00000002ff0c7424 */ /* 0x000fe400078e00ff */
[----:B------:R-:W-:-:S07]  /*1fb60*/  IMAD.MOV.U32 R3, RZ, RZ, R14 ;  /* 0x000000ffff037224 */ /* 0x000fce00078e000e */
[----:B------:R-:W-:Y:S05]  /*1fb70*/  WARPSYNC.COLLECTIVE R15, `(.L_x_1565) ;  /* 0x000000000f087348 */ /* 0x000fea0003c00000 */
[----:B------:R0:W1:Y:S02]  /*1fb80*/  SHFL.IDX P6, R14, R13, R12, R11 ;  /* 0x0000000c0d0e7389 */ /* 0x00006400000c000b */
[----:B01----:R-:W-:Y:S01]  /*1fb90*/  ENDCOLLECTIVE ;  /* 0x000000000000791b */ /* 0x003fe20003800000 */
.L_x_1565:
        /* <DEDUP_REMOVED lines=15> */
.L_x_1566:
[----:B------:R-:W-:Y:S02]  /*1fc90*/  @P0 IMAD R6, R5, 0x2, R18 ;  /* 0x0000000205060824 */ /* 0x000fe400078e0212 */
[----:B------:R-:W-:Y:S02]  /*1fca0*/  IMAD.MOV.U32 R13, RZ, RZ, R4 ;  /* 0x000000ffff0d7224 */ /* 0x000fe400078e0004 */
[----:B------:R-:W-:Y:S02]  /*1fcb0*/  IMAD.MOV.U32 R12, RZ, RZ, 0x3 ;  /* 0x00000003ff0c7424 */ /* 0x000fe400078e00ff */
[----:B------:R-:W-:-:S07]  /*1fcc0*/  IMAD.MOV.U32 R3, RZ, RZ, R14 ;  /* 0x000000ffff037224 */ /* 0x000fce00078e000e */
[----:B------:R-:W-:Y:S05]  /*1fcd0*/  WARPSYNC.COLLECTIVE R15, `(.L_x_1567) ;  /* 0x000000000f087348 */ /* 0x000fea0003c00000 */
[----:B------:R0:W1:Y:S02]  /*1fce0*/  SHFL.IDX P6, R14, R13, R12, R11 ;  /* 0x0000000c0d0e7389 */ /* 0x00006400000c000b */
[----:B01----:R-:W-:Y:S01]  /*1fcf0*/  ENDCOLLECTIVE ;  /* 0x000000000000791b */ /* 0x003fe20003800000 */
.L_x_1567:
        /* <DEDUP_REMOVED lines=10> */
.L_x_1568:
[----:B------:R-:W-:Y:S01]  /*1fda0*/  @!PT LDS RZ, [RZ] ;  /* 0x00000000fffff984 */ /* 0x000fe20000000800 */
[----:B------:R-:W-:Y:S01]  /*1fdb0*/  @!PT LDS RZ, [RZ] ;  /* 0x00000000fffff984 */ /* 0x000fe20000000800 */
[----:B------:R-:W-:Y:S01]  /*1fdc0*/  @!PT LDS RZ, [RZ] ;  /* 0x00000000fffff984 */ /* 0x000fe20000000800 */
[----:B------:R0:W-:Y:S01]  /*1fdd0*/  @P0 LDGSTS.E.BYPASS.LTC128B.128 [R6+0x23400], desc[UR42][R2.64], !P2 ;  /* 0x2340000002060fae */ /* 0x0001e2000d101d6a */
[----:B------:R-:W-:Y:S01]  /*1fde0*/  IMAD.MOV.U32 R0, RZ, RZ, R14 ;  /* 0x000000ffff007224 */ /* 0x000fe200078e000e */
[----:B------:R-:W-:Y:S06]  /*1fdf0*/  BRA `(.L_x_1569) ;  /* 0xffffffa400c47947 */ /* 0x000fec000383ffff */
.L_x_1459:
        /* <DEDUP_REMOVED lines=9> */
.L_x_1570:
[C---:B------:R-:W-:Y:S01]  /*1fe90*/  VIADD R10, R25.reuse, 0x10 ;  /* 0x00000010190a7836 */ /* 0x040fe20000000000 */
[C---:B------:R-:W-:Y:S01]  /*1fea0*/  ISETP.GE.AND P0, PT, R25.reuse, R3, PT ;  /* 0x000000031900720c */ /* 0x040fe20003f06270 */
[----:B------:R-:W-:-:S03]  /*1feb0*/  VIADD R8, R25, 0x20 ;  /* 0x0000002019087836 */ /* 0x000fc60000000000 */
[----:B------:R0:W-:Y:S04]  /*1fec0*/  STL [R1+0x18], R10 ;  /* 0x0000180a01007387 */ /* 0x0001e80000100800 */
[----:B------:R0:W-:Y:S01]  /*1fed0*/  STL [R1+0x1c], R8 ;  /* 0x00001c0801007387 */ /* 0x0001e20000100800 */
[----:B------:R-:W-:Y:S02]  /*1fee0*/  IMAD.MOV.U32 R13, RZ, RZ, R0 ;  /* 0x000000ffff0d7224 */ /* 0x000fe400078e0000 */
[----:B------:R-:W-:-:S07]  /*1fef0*/  IMAD.MOV.U32 R5, RZ, RZ, R14 ;  /* 0x000000ffff057224 */ /* 0x000fce00078e000e */
[----:B0-----:R-:W-:Y:S05]  /*1ff00*/  WARPSYNC.COLLECTIVE R15, `(.L_x_1571) ;  /* 0x000000000f087348 */ /* 0x001fea0003c00000 */
[----:B------:R1:W2:Y:S02]  /*1ff10*/  SHFL.IDX P6, R14, R13, R12, R11 ;  /* 0x0000000c0d0e7389 */ /* 0x0002a400000c000b */
[----:B012---:R-:W-:Y:S01]  /*1ff20*/  ENDCOLLECTIVE ;  /* 0x000000000000791b */ /* 0x007fe20003800000 */
.L_x_1571:
[----:B------:R-:W-:Y:S02]  /*1ff30*/  IMAD.MOV.U32 R13, RZ, RZ, R2 ;  /* 0x000000ffff0d7224 */ /* 0x000fe400078e0002 */
[----:B------:R-:W-:Y:S02]  /*1ff40*/  IMAD.MOV.U32 R12, RZ, RZ, 0x1 ;  /* 0x00000001ff0c7424 */ /* 0x000fe400078e00ff */
[----:B------:R-:W-:-:S07]  /*1ff50*/  IMAD.MOV.U32 R4, RZ, RZ, R14 ;  /* 0x000000ffff047224 */ /* 0x000fce00078e000e */
[----:B------:R-:W-:Y:S05]  /*1ff60*/  WARPSYNC.COLLECTIVE R15, `(.L_x_1572) ;  /* 0x000000000f087348 */ /* 0x000fea0003c00000 */
[----:B------:R0:W1:Y:S02]  /*1ff70*/  SHFL.IDX P6, R14, R13, R12, R11 ;  /* 0x0000000c0d0e7389 */ /* 0x00006400000c000b */
[----:B01----:R-:W-:Y:S01]  /*1ff80*/  ENDCOLLECTIVE ;  /* 0x000000000000791b */ /* 0x003fe20003800000 */
.L_x_1572:
[----:B------:R-:W-:-:S05]  /*1ff90*/  @!P0 LEA R4, P2, R7, R4, 0x1 ;  /* 0x0000000407048211 */ /* 0x000fca00078408ff */
[----:B------:R-:W-:-:S05]  /*1ffa0*/  @!P0 IMAD.X R5, RZ, RZ, R5, P2 ;  /* 0x000000ffff058224 */ /* 0x000fca00010e0605 */
[----:B------:R-:W-:Y:S01]  /*1ffb0*/  @!PT LDS RZ, [RZ] ;  /* 0x00000000fffff984 */ /* 0x000fe20000000800 */
[----:B------:R-:W-:Y:S01]  /*1ffc0*/  @!PT LDS RZ, [RZ] ;  /* 0x00000000fffff984 */ /* 0x000fe20000000800 */
[----:B------:R-:W-:Y:S01]  /*1ffd0*/  @!PT LDS RZ, [RZ] ;  /* 0x00000000fffff984 */ /* 0x000fe20000000800 */
[----:B------:R0:W-:Y:S01]  /*1ffe0*/  @!P0 LDGSTS.E.BYPASS.LTC128B.128 [R23+0x20400], desc[UR42][R4.64], !P1 ;  /* 0x2040000004178fae */ /* 0x0001e2000c901d6a */
[----:B------:R-:W-:Y:S01]  /*1fff0*/  IMAD.MOV.U32 R13, RZ, RZ, R0 ;  /* 0x000000ffff0d7224 */ /* 0x000fe200078e0000 */
[----:B------:R-:W-:Y:S01]  /*20000*/  ISETP.GE.AND P0, PT, R10, R3, PT ;  /* 0x000000030a00720c */ /* 0x000fe20003f06270 */
[----:B0-----:R-:W-:-:S12]  /*20010*/  IMAD.MOV.U32 R4, RZ, RZ, R14 ;  /* 0x000000ffff047224 */ /* 0x001fd800078e000e */
[----:B------:R-:W-:Y:S05]  /*20020*/  WARPSYNC.COLLECTIVE R15, `(.L_x_1573) ;  /* 0x000000000f087348 */ /* 0x000fea0003c00000 */
[----:B------:R0:W1:Y:S02]  /*20030*/  SHFL.IDX P6, R14, R13, R12, R11 ;  /* 0x0000000c0d0e7389 */ /* 0x00006400000c000b */
[----:B01----:R-:W-:Y:S01]  /*20040*/  ENDCOLLECTIVE ;  /* 0x000000000000791b */ /* 0x003fe20003800000 */
.L_x_1573:
[----:B------:R-:W-:Y:S02]  /*20050*/  IMAD.MOV.U32 R13, RZ, RZ, R2 ;  /* 0x000000ffff0d7224 */ /* 0x000fe400078e0002 */
[----:B------:R-:W-:Y:S02]  /*20060*/  IMAD.MOV.U32 R12, RZ, RZ, 0x2 ;  /* 0x00000002ff0c7424 */ /* 0x000fe400078e00ff */
[----:B------:R-:W-:-:S07]  /*20070*/  IMAD.MOV.U32 R5, RZ, RZ, R14 ;  /* 0x000000ffff057224 */ /* 0x000fce00078e000e */
[----:B------:R-:W-:Y:S05]  /*20080*/  WARPSYNC.COLLECTIVE R15, `(.L_x_1574) ;  /* 0x000000000f087348 */ /* 0x000fea0003c00000 */
[----:B------:R0:W1:Y:S02]  /*20090*/  SHFL.IDX P6, R14, R13, R12, R11 ;  /* 0x0000000c0d0e7389 */ /* 0x00006400000c000b */
[----:B01----:R-:W-:Y:S01]  /*200a0*/  ENDCOLLECTIVE ;  /* 0x000000000000791b */ /* 0x003fe20003800000 */
.L_x_1574:
        /* <DEDUP_REMOVED lines=10> */
.L_x_1575:
[----:B------:R-:W-:Y:S01]  /*20150*/  @!PT LDS RZ, [RZ] ;  /* 0x00000000fffff984 */ /* 0x000fe20000000800 */
[----:B------:R-:W-:Y:S01]  /*20160*/  @!PT LDS RZ, [RZ] ;  /* 0x00000000fffff984 */ /* 0x000fe20000000800 */
[----:B------:R-:W-:Y:S01]  /*20170*/  @!PT LDS RZ, [RZ] ;  /* 0x00000000fffff984 */ /* 0x000fe20000000800 */
[----:B------:R0:W-:Y:S01]  /*20180*/  @!P0 LDGSTS.E.BYPASS.LTC128B.128 [R23+0x20c00], desc[UR42][R4.64], !P1 ;  /* 0x20c0000004178fae */ /* 0x0001e2000c901d6a */
[----:B------:R-:W-:Y:S01]  /*20190*/  ISETP.GE.AND P0, PT, R8, R3, PT ;  /* 0x000000030800720c */ /* 0x000fe20003f06270 */
[----:B------:R-:W-:Y:S02]  /*201a0*/  IMAD.MOV.U32 R13, RZ, RZ, R2 ;  /* 0x000000ffff0d7224 */ /* 0x000fe400078e0002 */
[----:B------:R-:W-:Y:S02]  /*201b0*/  IMAD.MOV.U32 R12, RZ, RZ, 0x3 ;  /* 0x00000003ff0c7424 */ /* 0x000fe400078e00ff */
[----:B0-----:R-:W-:-:S08]  /*201c0*/  IMAD.MOV.U32 R4, RZ, RZ, R14 ;  /* 0x000000ffff047224 */ /* 0x001fd000078e000e */
[----:B------:R-:W-:Y:S05]  /*201d0*/  WARPSYNC.COLLECTIVE R15, `(.L_x_1576) ;  /* 0x000000000f087348 */ /* 0x000fea0003c00000 */
[----:B------:R0:W1:Y:S02]  /*201e0*/  SHFL.IDX P6, R14, R13, R12, R11 ;  /* 0x0000000c0d0e7389 */ /* 0x00006400000c000b */
[----:B01----:R-:W-:Y:S01]  /*201f0*/  ENDCOLLECTIVE ;  /* 0x000000000000791b */ /* 0x003fe20003800000 */
.L_x_1576:
        /* <DEDUP_REMOVED lines=14> */
.L_x_1577:
[----:B------:R-:W-:Y:S01]  /*202e0*/  IMAD.MOV.U32 R0, RZ, RZ, R14 ;  /* 0x000000ffff007224 */ /* 0x000fe200078e000e */
[----:B------:R-:W-:Y:S06]  /*202f0*/  BRA `(.L_x_1578) ;  /* 0xffffffa800d87947 */ /* 0x000fec000383ffff */
.L_x_1463:
[----:B------:R-:W2:Y:S04]  /*20300*/  LDL.LU R10, [R1+0x14] ;  /* 0x00001400010a7983 */ /* 0x000ea80000300800 */
[----:B------:R-:W3:Y:S04]  /*20310*/  LDL.LU R9, [R1+0x18] ;  /* 0x0000180001097983 */ /* 0x000ee80000300800 */
[----:B------:R-:W4:Y:S01]  /*20320*/  LDL.LU R8, [R1+0x1c] ;  /* 0x00001c0001087983 */ /* 0x000f220000300800 */
[----:B------:R-:W-:Y:S01]  /*20330*/  LOP3.LUT R16, R16, 0xffffefff, RZ, 0xc0, !PT ;  /* 0xffffefff10107812 */ /* 0x000fe200078ec0ff */
[----:B------:R-:W-:Y:S01]  /*20340*/  BSSY B0, `(.L_x_1579) ;  /* 0x0000029000007945 */ /* 0x000fe20003800000 */
[----:B------:R-:W-:-:S02]  /*20350*/  IMAD.MOV.U32 R13, RZ, RZ, R6 ;  /* 0x000000ffff0d7224 */ /* 0x000fc400078e0006 */
[----:B------:R-:W-:Y:S02]  /*20360*/  IMAD.MOV.U32 R12, RZ, RZ, RZ ;  /* 0x000000ffff0c7224 */ /* 0x000fe400078e00ff */
[----:B------:R-:W-:Y:S02]  /*20370*/  IMAD.MOV.U32 R11, RZ, RZ, 0x181f ;  /* 0x0000181fff0b7424 */ /* 0x000fe400078e00ff */
[----:B------:R-:W-:Y:S02]  /*20380*/  IMAD.MOV.U32 R15, RZ, RZ, -0x1 ;  /* 0xffffffffff0f7424 */ /* 0x000fe400078e00ff */
[----:B--2---:R-:W-:-:S05]  /*20390*/  IMAD R7, R10, R7, RZ ;  /* 0x000000070a077224 */ /* 0x004fca00078e02ff */
[-C--:B------:R-:W-:Y:S02]  /*203a0*/  ISETP.GE.AND P2, PT, R25, R7.reuse, PT ;  /* 0x000000071900720c */ /* 0x080fe40003f46270 */
[-C--:B---3--:R-:W-:Y:S02]  /*203b0*/  ISETP.GE.AND P1, PT, R9, R7.reuse, PT ;  /* 0x000000070900720c */ /* 0x088fe40003f26270 */
[----:B----4-:R-:W-:-:S09]  /*203c0*/  ISETP.GE.AND P0, PT, R8, R7, PT ;  /* 0x000000070800720c */ /* 0x010fd20003f06270 */
[C---:B------:R-:W-:Y:S02]  /*203d0*/  @!P2 LOP3.LUT R2, R4.reuse, 0x40, RZ, 0xc0, !PT ;  /* 0x000000400402a812 */ /* 0x040fe400078ec0ff */
[----:B------:R-:W-:Y:S02]  /*203e0*/  @!P1 LOP3.LUT R3, R4, 0x40, RZ, 0xc0, !PT ;  /* 0x0000004004039812 */ /* 0x000fe400078ec0ff */
[----:B------:R-:W-:Y:S02]  /*203f0*/  @!P2 SHF.R.U32.HI R2, RZ, 0x2, R2 ;  /* 0x00000002ff02a819 */ /* 0x000fe40000011602 */
[----:B------:R-:W-:Y:S02]  /*20400*/  @!P1 SHF.R.U32.HI R3, RZ, 0x2, R3 ;  /* 0x00000002ff039819 */ /* 0x000fe40000011603 */
[----:B------:R-:W-:Y:S02]  /*20410*/  @!P2 ISETP.NE.U32.AND P6, PT, R2, RZ, PT ;  /* 0x000000ff0200a20c */ /* 0x000fe40003fc5070 */
[----:B------:R-:W-:-:S02]  /*20420*/  @!P2 LOP3.LUT R2, R5, 0x80, RZ, 0xc0, !PT ;  /* 0x000000800502a812 */ /* 0x000fc400078ec0ff */
[----:B------:R-:W-:Y:S02]  /*20430*/  @!P0 LOP3.LUT R8, R4, 0x40, RZ, 0xc0, !PT ;  /* 0x0000004004088812 */ /* 0x000fe400078ec0ff */
[----:B------:R-:W-:Y:S02]  /*20440*/  @!P2 SHF.R.U32.HI R2, RZ, 0x3, R2 ;  /* 0x00000003ff02a819 */ /* 0x000fe40000011602 */
[----:B------:R-:W-:-:S05]  /*20450*/  @!P0 SHF.R.U32.HI R8, RZ, 0x2, R8 ;  /* 0x00000002ff088819 */ /* 0x000fca0000011608 */
[----:B------:R-:W-:Y:S02]  /*20460*/  @P6 LOP3.LUT R16, R16, 0x1000, RZ, 0xfc, !PT ;  /* 0x0000100010106812 */ /* 0x000fe400078efcff */
[----:B------:R-:W-:Y:S02]  /*20470*/  @!P2 ISETP.NE.U32.AND P6, PT, R2, RZ, PT ;  /* 0x000000ff0200a20c */ /* 0x000fe40003fc5070 */
[----:B------:R-:W-:Y:S02]  /*20480*/  LOP3.LUT R16, R16, 0xfffff7ff, RZ, 0xc0, !PT ;  /* 0xfffff7ff10107812 */ /* 0x000fe400078ec0ff */
[----:B------:R-:W-:-:S04]  /*20490*/  @!P1 LOP3.LUT R2, R5, 0x80, RZ, 0xc0, !PT ;  /* 0x0000008005029812 */ /* 0x000fc800078ec0ff */
[----:B------:R-:W-:-:S05]  /*204a0*/  @!P1 SHF.R.U32.HI R2, RZ, 0x3, R2 ;  /* 0x00000003ff029819 */ /* 0x000fca0000011602 */
[----:B------:R-:W-:Y:S02]  /*204b0*/  @P6 LOP3.LUT R16, R16, 0x800, RZ, 0xfc, !PT ;  /* 0x0000080010106812 */ /* 0x000fe400078efcff */
[----:B------:R-:W-:Y:S02]  /*204c0*/  @!P1 ISETP.NE.U32.AND P6, PT, R3, RZ, PT ;  /* 0x000000ff0300920c */ /* 0x000fe40003fc5070 */
[----:B------:R-:W-:-:S11]  /*204d0*/  LOP3.LUT R16, R16, 0xffffbfff, RZ, 0xc0, !PT ;  /* 0xffffbfff10107812 */ /* 0x000fd600078ec0ff */
[----:B------:R-:W-:Y:S02]  /*204e0*/  @P6 LOP3.LUT R16, R16, 0x4000, RZ, 0xfc, !PT ;  /* 0x0000400010106812 */ /* 0x000fe400078efcff */
[----:B------:R-:W-:Y:S02]  /*204f0*/  @!P1 ISETP.NE.U32.AND P6, PT, R2, RZ, PT ;  /* 0x000000ff0200920c */ /* 0x000fe40003fc5070 */
[----:B------:R-:W-:-:S11]  /*20500*/  LOP3.LUT R16, R16, 0xffffdfff, RZ, 0xc0, !PT ;  /* 0xffffdfff10107812 */ /* 0x000fd600078ec0ff */
        /* <DEDUP_REMOVED lines=12> */
.L_x_1580:
[----:B------:R-:W-:Y:S05]  /*205d0*/  BSYNC B0 ;  /* 0x0000000000007941 */ /* 0x000fea0003800000 */
.L_x_1579:
        /* <DEDUP_REMOVED lines=11> */
.L_x_1581:
[----:B------:R-:W-:-:S04]  /*20690*/  LOP3.LUT R16, R16, 0xfdffffff, RZ, 0xc0, !PT ;  /* 0xfdffffff10107812 */ /* 0x000fc800078ec0ff */
[----:B------:R-:W-:-:S04]  /*206a0*/  @P3 LOP3.LUT R16, R16, 0x2000000, RZ, 0xfc, !PT ;  /* 0x0200000010103812 */ /* 0x000fc800078efcff */
[C---:B------:R-:W-:Y:S02]  /*206b0*/  LOP3.LUT P3, RZ, R16.reuse, 0x200, RZ, 0xc0, !PT ;  /* 0x0000020010ff7812 */ /* 0x040fe4000786c0ff */
[----:B------:R-:W-:Y:S01]  /*206c0*/  LOP3.LUT R16, R16, 0xfeffffff, RZ, 0xc0, !PT ;  /* 0xfeffffff10107812 */ /* 0x000fe200078ec0ff */
[----:B------:R-:W-:-:S03]  /*206d0*/  IMAD.MOV.U32 R13, RZ, RZ, R6 ;  /* 0x000000ffff0d7224 */ /* 0x000fc600078e0006 */
[----:B------:R-:W-:Y:S01]  /*206e0*/  @P1 LOP3.LUT R16, R16, 0x1000000, RZ, 0xfc, !PT ;  /* 0x0100000010101812 */ /* 0x000fe200078efcff */
[----:B------:R-:W-:-:S03]  /*206f0*/  IMAD.MOV.U32 R12, RZ, RZ, 0x1 ;  /* 0x00000001ff0c7424 */ /* 0x000fc600078e00ff */
[C---:B------:R-:W-:Y:S02]  /*20700*/  LOP3.LUT P1, RZ, R16.reuse, 0x100, RZ, 0xc0, !PT ;  /* 0x0000010010ff7812 */ /* 0x040fe4000782c0ff */
[----:B------:R-:W-:Y:S01]  /*20710*/  LOP3.LUT R16, R16, 0xffdfffff, RZ, 0xc0, !PT ;  /* 0xffdfffff10107812 */ /* 0x000fe200078ec0ff */
[----:B------:R-:W-:-:S03]  /*20720*/  IMAD.MOV.U32 R3, RZ, RZ, R14 ;  /* 0x000000ffff037224 */ /* 0x000fc600078e000e */
[----:B------:R-:W-:Y:S02]  /*20730*/  @P0 LOP3.LUT R16, R16, 0x200000, RZ, 0xfc, !PT ;  /* 0x0020000010100812 */ /* 0x000fe400078efcff */
[----:B------:R-:W-:Y:S02]  /*20740*/  @!P2 LEA R3, P6, R20, R3, 0x1 ;  /* 0x000000031403a211 */ /* 0x000fe400078c08ff */
[----:B------:R-:W-:-:S03]  /*20750*/  LOP3.LUT P0, RZ, R16, 0x1000, RZ, 0xc0, !PT ;  /* 0x0000100010ff7812 */ /* 0x000fc6000780c0ff */
[----:B------:R-:W-:Y:S01]  /*20760*/  @!P2 IMAD.X R2, RZ, RZ, R2, P6 ;  /* 0x000000ffff02a224 */ /* 0x000fe200030e0602 */
[----:B------:R-:W-:-:S04]  /*20770*/  LOP3.LUT P6, RZ, R16, 0x800, RZ, 0xc0, !PT ;  /* 0x0000080010ff7812 */ /* 0x000fc800078cc0ff */
[----:B------:R-:W-:-:S04]  /*20780*/  @!P2 LOP3.LUT R3, R3, R2, RZ, 0x3c, !PT ;  /* 0x000000020303a212 */ /* 0x000fc800078e3cff */
[----:B------:R-:W-:-:S04]  /*20790*/  @!P2 LOP3.LUT R2, R3, R2, RZ, 0x3c, !PT ;  /* 0x000000020302a212 */ /* 0x000fc800078e3cff */
[----:B------:R-:W-:-:S05]  /*207a0*/  @!P2 LOP3.LUT R3, R3, R2, RZ, 0x3c, !PT ;  /* 0x000000020303a212 */ /* 0x000fca00078e3cff */
[----:B------:R-:W-:Y:S01]  /*207b0*/  @!PT LDS RZ, [RZ] ;  /* 0x00000000fffff984 */ /* 0x000fe20000000800 */
[----:B------:R-:W-:Y:S01]  /*207c0*/  @!PT LDS RZ, [RZ] ;  /* 0x00000000fffff984 */ /* 0x000fe20000000800 */
[----:B------:R-:W-:Y:S01]  /*207d0*/  @!PT LDS RZ, [RZ] ;  /* 0x00000000fffff984 */ /* 0x000fe20000000800 */
[----:B------:R0:W-:Y:S01]  /*207e0*/  @!P2 LDGSTS.E.BYPASS.LTC128B.128 [R23+0x26400], desc[UR42][R2.64], !P4 ;  /* 0x264000000217afae */ /* 0x0001e2000e101d6a */
[----:B------:R-:W-:-:S03]  /*207f0*/  LOP3.LUT P4, RZ, R16, 0x4000000, RZ, 0xc0, !PT ;  /* 0x0400000010ff7812 */ /* 0x000fc6000788c0ff */
[----:B------:R0:W-:Y:S01]  /*20800*/  @!P2 LDGSTS.E.BYPASS.LTC128B.128 [R23+0x28400], desc[UR42][R2.64+0x80], !P3 ;  /* 0x284000800217afae */ /* 0x0001e2000d901d6a */
[----:B------:R-:W-:-:S03]  /*20810*/  LOP3.LUT P3, RZ, R16, 0x2000000, RZ, 0xc0, !PT ;  /* 0x0200000010ff7812 */ /* 0x000fc6000786c0ff */
        /* <DEDUP_REMOVED lines=9> */
[----:B------:R0:W-:Y:S04]  /*208b0*/  @!P2 LDGSTS.E.BYPASS.LTC128B.128 [R23+0x32400], desc[UR42][R2.64+0x300], P0 ;  /* 0x324003000217afae */ /* 0x0001e80008101d6a */
[----:B------:R0:W-:Y:S04]  /*208c0*/  @!P2 LDGSTS.E.BYPASS.LTC128B.128 [R23+0x34400], desc[UR42][R2.64+0x380], P6 ;  /* 0x344003800217afae */ /* 0x0001e8000b101d6a */
[----:B0-----:R-:W-:Y:S05]  /*208d0*/  WARPSYNC.COLLECTIVE R15, `(.L_x_1582) ;  /* 0x000000000f087348 */ /* 0x001fea0003c00000 */
[----:B------:R1:W2:Y:S02]  /*208e0*/  SHFL.IDX P6, R14, R13, R12, R11 ;  /* 0x0000000c0d0e7389 */ /* 0x0002a400000c000b */
[----:B012---:R-:W-:Y:S01]  /*208f0*/  ENDCOLLECTIVE ;  /* 0x000000000000791b */ /* 0x007fe20003800000 */
.L_x_1582:
[----:B------:R-:W-:-:S04]  /*20900*/  @P5 LOP3.LUT R16, R16, 0x800000, RZ, 0xfc, !PT ;  /* 0x0080000010105812 */ /* 0x000fc800078efcff */
[C---:B------:R-:W-:Y:S02]  /*20910*/  LOP3.LUT P5, RZ, R16.reuse, 0x400, RZ, 0xc0, !PT ;  /* 0x0000040010ff7812 */ /* 0x040fe400078ac0ff */
[----:B------:R-:W-:Y:S01]  /*20920*/  LOP3.LUT P0, RZ, R16, 0x4000, RZ, 0xc0, !PT ;  /* 0x0000400010ff7812 */ /* 0x000fe2000780c0ff */
[----:B------:R-:W-:Y:S02]  /*20930*/  IMAD.MOV.U32 R13, RZ, RZ, R0 ;  /* 0x000000ffff0d7224 */ /* 0x000fe400078e0000 */
[----:B------:R-:W-:-:S10]  /*20940*/  IMAD.MOV.U32 R2, RZ, RZ, R14 ;  /* 0x000000ffff027224 */ /* 0x000fd400078e000e */
[----:B------:R-:W-:Y:S05]  /*20950*/  WARPSYNC.COLLECTIVE R15, `(.L_x_1583) ;  /* 0x000000000f087348 */ /* 0x000fea0003c00000 */
[----:B------:R0:W1:Y:S02]  /*20960*/  SHFL.IDX P6, R14, R13, R12, R11 ;  /* 0x0000000c0d0e7389 */ /* 0x00006400000c000b */
[----:B01----:R-:W-:Y:S01]  /*20970*/  ENDCOLLECTIVE ;  /* 0x000000000000791b */ /* 0x003fe20003800000 */
.L_x_1583:
[----:B------:R-:W-:Y:S02]  /*20980*/  IMAD.MOV.U32 R13, RZ, RZ, R6 ;  /* 0x000000ffff0d7224 */ /* 0x000fe400078e0006 */
[----:B------:R-:W-:Y:S02]  /*20990*/  IMAD.MOV.U32 R12, RZ, RZ, 0x2 ;  /* 0x00000002ff0c7424 */ /* 0x000fe400078e00ff */
[----:B------:R-:W-:Y:S01]  /*209a0*/  IMAD.MOV.U32 R3, RZ, RZ, R14 ;  /* 0x000000ffff037224 */ /* 0x000fe200078e000e */
[----:B------:R-:W-:-:S04]  /*209b0*/  LOP3.LUT P6, RZ, R16, 0x2000, RZ, 0xc0, !PT ;  /* 0x0000200010ff7812 */ /* 0x000fc800078cc0ff */
[----:B------:R-:W-:-:S05]  /*209c0*/  @!P1 LEA R3, P2, R20, R3, 0x1 ;  /* 0x0000000314039211 */ /* 0x000fca00078408ff */
[----:B------:R-:W-:Y:S01]  /*209d0*/  @!P1 IMAD.X R2, RZ, RZ, R2, P2 ;  /* 0x000000ffff029224 */ /* 0x000fe200010e0602 */
[C---:B------:R-:W-:Y:S02]  /*209e0*/  LOP3.LUT P2, RZ, R16.reuse, 0x10000, RZ, 0xc0, !PT ;  /* 0x0001000010ff7812 */ /* 0x040fe4000784c0ff */
[----:B------:R-:W-:Y:S02]  /*209f0*/  LOP3.LUT R16, R16, 0xfff7ffff, RZ, 0xc0, !PT ;  /* 0xfff7ffff10107812 */ /* 0x000fe400078ec0ff */
[----:B------:R-:W-:-:S04]  /*20a00*/  @!P1 LOP3.LUT R3, R3, R2, RZ, 0x3c, !PT ;  /* 0x0000000203039212 */ /* 0x000fc800078e3cff */
[----:B------:R-:W-:-:S04]  /*20a10*/  @!P1 LOP3.LUT R2, R3, R2, RZ, 0x3c, !PT ;  /* 0x0000000203029212 */ /* 0x000fc800078e3cff */
[----:B------:R-:W-:Y:S02]  /*20a20*/  @!P1 LOP3.LUT R3, R3, R2, RZ, 0x3c, !PT ;  /* 0x0000000203039212 */ /* 0x000fe400078e3cff */
[----:B------:R-:W-:-:S03]  /*20a30*/  @P2 LOP3.LUT R16, R16, 0x80000, RZ, 0xfc, !PT ;  /* 0x0008000010102812 */ /* 0x000fc600078efcff */
[----:B------:R-:W-:Y:S01]  /*20a40*/  @!PT LDS RZ, [RZ] ;  /* 0x00000000fffff984 */ /* 0x000fe20000000800 */
[----:B------:R-:W-:Y:S01]  /*20a50*/  @!PT LDS RZ, [RZ] ;  /* 0x00000000fffff984 */ /* 0x000fe20000000800 */
[----:B------:R-:W-:Y:S01]  /*20a60*/  @!PT LDS RZ, [RZ] ;  /* 0x00000000fffff984 */ /* 0x000fe20000000800 */
[----:B------:R0:W-:Y:S01]  /*20a70*/  @!P1 LDGSTS.E.BYPASS.LTC128B.128 [R23+0x26c00], desc[UR42][R2.64], !P5 ;  /* 0x26c0000002179fae */ /* 0x0001e2000e901d6a */
[C---:B------:R-:W-:Y:S02]  /*20a80*/  LOP3.LUT P2, RZ, R16.reuse, 0x200, RZ, 0xc0, !PT ;  /* 0x0000020010ff7812 */ /* 0x040fe4000784c0ff */
[C---:B------:R-:W-:Y:S02]  /*20a90*/  LOP3.LUT P5, RZ, R16.reuse, 0x800000, RZ, 0xc0, !PT ;  /* 0x0080000010ff7812 */ /* 0x040fe400078ac0ff */
[----:B------:R-:W-:-:S09]  /*20aa0*/  LOP3.LUT R16, R16, 0xffefffff, RZ, 0xc0, !PT ;  /* 0xffefffff10107812 */ /* 0x000fd200078ec0ff */
[----:B------:R-:W-:Y:S01]  /*20ab0*/  @P2 LOP3.LUT R16, R16, 0x100000, RZ, 0xfc, !PT ;  /* 0x0010000010102812 */ /* 0x000fe200078efcff */
[----:B------:R0:W-:Y:S03]  /*20ac0*/  @!P1 LDGSTS.E.BYPASS.LTC128B.128 [R23+0x28c00], desc[UR42][R2.64+0x80], !P2 ;  /* 0x28c0008002179fae */ /* 0x0001e6000d101d6a */
[C---:B------:R-:W-:Y:S01]  /*20ad0*/  LOP3.LUT P2, RZ, R16.reuse, 0x400, RZ, 0xc0, !PT ;  /* 0x0000040010ff7812 */ /* 0x040fe2000784c0ff */
[----:B------:R0:W-:Y:S01]  /*20ae0*/  @!P1 LDGSTS.E.BYPASS.LTC128B.128 [R23+0x2ac00], desc[UR42][R2.64+0x100], !P5 ;  /* 0x2ac0010002179fae */ /* 0x0001e2000e901d6a */
[----:B------:R-:W-:-:S13]  /*20af0*/  LOP3.LUT P5, RZ, R16, 0x400000, RZ, 0xc0, !PT ;  /* 0x0040000010ff7812 */ /* 0x000fda00078ac0ff */
[----:B------:R0:W-:Y:S04]  /*20b00*/  @!P1 LDGSTS.E.BYPASS.LTC128B.128 [R23+0x2cc00], desc[UR42][R2.64+0x180], !P5 ;  /* 0x2cc0018002179fae */ /* 0x0001e8000e901d6a */
[----:B------:R0:W-:Y:S04]  /*20b10*/  @!P1 LDGSTS.E.BYPASS.LTC128B.128 [R23+0x2ec00], desc[UR42][R2.64+0x200], !P4 ;  /* 0x2ec0020002179fae */ /* 0x0001e8000e101d6a */
[----:B------:R0:W-:Y:S04]  /*20b20*/  @!P1 LDGSTS.E.BYPASS.LTC128B.128 [R23+0x30c00], desc[UR42][R2.64+0x280], !P3 ;  /* 0x30c0028002179fae */ /* 0x0001e8000d901d6a */
[----:B------:R0:W-:Y:S01]  /*20b30*/  @!P1 LDGSTS.E.BYPASS.LTC128B.128 [R23+0x32c00], desc[UR42][R2.64+0x300], P0 ;  /* 0x32c0030002179fae */ /* 0x0001e20008101d6a */
[----:B------:R-:W-:-:S03]  /*20b40*/  LOP3.LUT P0, RZ, R16, 0x200000, RZ, 0xc0, !PT ;  /* 0x0020000010ff7812 */ /* 0x000fc6000780c0ff */
[----:B------:R0:W-:Y:S10]  /*20b50*/  @!P1 LDGSTS.E.BYPASS.LTC128B.128 [R23+0x34c00], desc[UR42][R2.64+0x380], P6 ;  /* 0x34c0038002179fae */ /* 0x0001f4000b101d6a */
[----:B0-----:R-:W-:Y:S05]  /*20b60*/  WARPSYNC.COLLECTIVE R15, `(.L_x_1584) ;  /* 0x000000000f087348 */ /* 0x001fea0003c00000 */
[----:B------:R1:W2:Y:S02]  /*20b70*/  SHFL.IDX P6, R14, R13, R12, R11 ;  /* 0x0000000c0d0e7389 */ /* 0x0002a400000c000b */
[----:B012---:R-:W-:Y:S01]  /*20b80*/  ENDCOLLECTIVE ;  /* 0x000000000000791b */ /* 0x007fe20003800000 */
.L_x_1584:
[----:B------:R-:W-:Y:S02]  /*20b90*/  IMAD.MOV.U32 R13, RZ, RZ, R0 ;  /* 0x000000ffff0d7224 */ /* 0x000fe400078e0000 */
[----:B------:R-:W-:-:S07]  /*20ba0*/  IMAD.MOV.U32 R8, RZ, RZ, R14 ;  /* 0x000000ffff087224 */ /* 0x000fce00078e000e */
[----:B------:R-:W-:Y:S05]  /*20bb0*/  WARPSYNC.COLLECTIVE R15, `(.L_x_1585) ;  /* 0x000000000f087348 */ /* 0x000fea0003c00000 */
[----:B------:R0:W1:Y:S02]  /*20bc0*/  SHFL.IDX P6, R14, R13, R12, R11 ;  /* 0x0000000c0d0e7389 */ /* 0x00006400000c000b */
[----:B01----:R-:W-:Y:S01]  /*20bd0*/  ENDCOLLECTIVE ;  /* 0x000000000000791b */ /* 0x003fe20003800000 */
.L_x_1585:
[----:B------:R-:W-:Y:S02]  /*20be0*/  IMAD.MOV.U32 R13, RZ, RZ, R6 ;  /* 0x000000ffff0d7224 */ /* 0x000fe400078e0006 */
[----:B------:R-:W-:Y:S01]  /*20bf0*/  IMAD.MOV.U32 R12, RZ, RZ, 0x3 ;  /* 0x00000003ff0c7424 */ /* 0x000fe200078e00ff */
[----:B------:R-:W-:Y:S02]  /*20c00*/  @!P0 LEA R9, P1, R20, R14, 0x1 ;  /* 0x0000000e14098211 */ /* 0x000fe400078208ff */
[----:B------:R-:W-:-:S03]  /*20c10*/  LOP3.LUT P6, RZ, R16, 0x20000, RZ, 0xc0, !PT ;  /* 0x0002000010ff7812 */ /* 0x000fc600078cc0ff */
[----:B------:R-:W-:Y:S01]  /*20c20*/  @!P0 IMAD.X R10, RZ, RZ, R8, P1 ;  /* 0x000000ffff0a8224 */ /* 0x000fe200008e0608 */
[----:B------:R-:W-:Y:S01]  /*20c30*/  LOP3.LUT P1, RZ, R16, 0x100, RZ, 0xc0, !PT ;  /* 0x0000010010ff7812 */ /* 0x000fe2000782c0ff */
[----:B------:R-:W-:Y:S02]  /*20c40*/  @!P0 IMAD.MOV.U32 R2, RZ, RZ, R9 ;  /* 0x000000ffff028224 */ /* 0x000fe400078e0009 */
[----:B------:R-:W-:-:S05]  /*20c50*/  @!P0 IMAD.MOV.U32 R3, RZ, RZ, R10 ;  /* 0x000000ffff038224 */ /* 0x000fca00078e000a */
[----:B------:R-:W-:Y:S01]  /*20c60*/  @!PT LDS RZ, [RZ] ;  /* 0x00000000fffff984 */ /* 0x000fe20000000800 */
[----:B------:R-:W-:Y:S01]  /*20c70*/  @!PT LDS RZ, [RZ] ;  /* 0x00000000fffff984 */ /* 0x000fe20000000800 */
[----:B------:R-:W-:Y:S01]  /*20c80*/  @!PT LDS RZ, [RZ] ;  /* 0x00000000fffff984 */ /* 0x000fe20000000800 */
[----:B------:R0:W-:Y:S01]  /*20c90*/  @!P0 LDGSTS.E.BYPASS.LTC128B.128 [R23+0x27400], desc[UR42][R2.64], !P2 ;  /* 0x2740000002178fae */ /* 0x0001e2000d101d6a */
[----:B------:R-:W-:-:S13]  /*20ca0*/  LOP3.LUT P2, RZ, R16, 0x100000, RZ, 0xc0, !PT ;  /* 0x0010000010ff7812 */ /* 0x000fda000784c0ff */
[----:B------:R0:W-:Y:S01]  /*20cb0*/  @!P0 LDGSTS.E.BYPASS.LTC128B.128 [R23+0x29400], desc[UR42][R2.64+0x80], !P2 ;  /* 0x2940008002178fae */ /* 0x0001e2000d101d6a */
[----:B------:R-:W-:-:S03]  /*20cc0*/  LOP3.LUT P2, RZ, R16, 0x80000, RZ, 0xc0, !PT ;  /* 0x0008000010ff7812 */ /* 0x000fc6000784c0ff */
[----:B------:R0:W-:Y:S04]  /*20cd0*/  @!P0 LDGSTS.E.BYPASS.LTC128B.128 [R23+0x2b400], desc[UR42][R2.64+0x100], !P1 ;  /* 0x2b40010002178fae */ /* 0x0001e8000c901d6a */
[----:B------:R0:W-:Y:S04]  /*20ce0*/  @!P0 LDGSTS.E.BYPASS.LTC128B.128 [R23+0x2d400], desc[UR42][R2.64+0x180], !P5 ;  /* 0x2d40018002178fae */ /* 0x0001e8000e901d6a */
[----:B------:R0:W-:Y:S04]  /*20cf0*/  @!P0 LDGSTS.E.BYPASS.LTC128B.128 [R23+0x2f400], desc[UR42][R2.64+0x200], !P4 ;  /* 0x2f40020002178fae */ /* 0x0001e8000e101d6a */
[----:B------:R0:W-:Y:S04]  /*20d00*/  @!P0 LDGSTS.E.BYPASS.LTC128B.128 [R23+0x31400], desc[UR42][R2.64+0x280], !P3 ;  /* 0x3140028002178fae */ /* 0x0001e8000d901d6a */
[----:B------:R0:W-:Y:S02]  /*20d10*/  @!P0 LDGSTS.E.BYPASS.LTC128B.128 [R23+0x33400], desc[UR42][R2.64+0x300], P6 ;  /* 0x3340030002178fae */ /* 0x0001e4000b101d6a */
[----:B0-----:R-:W-:Y:S05]  /*20d20*/  WARPSYNC.COLLECTIVE R15, `(.L_x_1586) ;  /* 0x000000000f087348 */ /* 0x001fea0003c00000 */
[----:B------:R1:W2:Y:S02]  /*20d30*/  SHFL.IDX P6, R14, R13, R12, R11 ;  /* 0x0000000c0d0e7389 */ /* 0x0002a400000c000b */
[----:B012---:R-:W-:Y:S01]  /*20d40*/  ENDCOLLECTIVE ;  /* 0x000000000000791b */ /* 0x007fe20003800000 */
.L_x_1586:
[----:B------:R-:W-:Y:S01]  /*20d50*/  @!PT LDS RZ, [RZ] ;  /* 0x00000000fffff984 */ /* 0x000fe20000000800 */
[----:B------:R-:W-:Y:S01]  /*20d60*/  @!PT LDS RZ, [RZ] ;  /* 0x00000000fffff984 */ /* 0x000fe20000000800 */
[----:B------:R-:W-:Y:S01]  /*20d70*/  @!PT LDS RZ, [RZ] ;  /* 0x00000000fffff984 */ /* 0x000fe20000000800 */
[----:B------:R0:W-:Y:S01]  /*20d80*/  @!P0 LDGSTS.E.BYPASS.LTC128B.128 [R23+0x35400], desc[UR42][R2.64+0x380], P2 ;  /* 0x3540038002178fae */ /* 0x0001e20009101d6a */
[----:B------:R-:W-:Y:S02]  /*20d90*/  IMAD.MOV.U32 R13, RZ, RZ, R0 ;  /* 0x000000ffff0d7224 */ /* 0x000fe400078e0000 */
[----:B------:R-:W-:-:S07]  /*20da0*/  IMAD.MOV.U32 R6, RZ, RZ, R14 ;  /* 0x000000ffff067224 */ /* 0x000fce00078e000e */
[----:B0-----:R-:W-:Y:S05]  /*20db0*/  WARPSYNC.COLLECTIVE R15, `(.L_x_1587) ;  /* 0x000000000f087348 */ /* 0x001fea0003c00000 */
[----:B------:R1:W2:Y:S02]  /*20dc0*/  SHFL.IDX P6, R14, R13, R12, R11 ;  /* 0x0000000c0d0e7389 */ /* 0x0002a400000c000b */
[----:B012---:R-:W-:Y:S01]  /*20dd0*/  ENDCOLLECTIVE ;  /* 0x000000000000791b */ /* 0x007fe20003800000 */
.L_x_1587:
[----:B------:R-:W-:Y:S01]  /*20de0*/  IMAD.MOV.U32 R0, RZ, RZ, R14 ;  /* 0x000000ffff007224 */ /* 0x000fe200078e000e */
[----:B------:R-:W-:Y:S06]  /*20df0*/  BRA `(.L_x_1588) ;  /* 0xffffffac00b47947 */ /* 0x000fec000383ffff */
.L_x_1468:
[----:B0-----:R0:W1:Y:S02]  /*20e00*/  SYNCS.PHASECHK.TRANS64.TRYWAIT P0, [R18+URZ+0x38820], R0 ;  /* 0x03882000120075a7 */ /* 0x001064000800017f */
[----:B-1----:R-:W-:Y:S05]  /*20e10*/  @!P0 NANOSLEEP.SYNCS 0x989680 ;  /* 0x009896800000895d */ /* 0x002fea0003900000 */
[----:B------:R-:W1:Y:S02]  /*20e20*/  @!P0 SYNCS.PHASECHK.TRANS64 P0, [R18+URZ+0x38820], R0 ;  /* 0x03882000120085a7 */ /* 0x000e64000800007f */
[----:B-1----:R-:W-:Y:S05]  /*20e30*/  @!P0 BRA `(.L_x_1468) ;  /* 0xfffffffc00f08947 */ /* 0x002fea000383ffff */
[----:B------:R-:W-:Y:S05]  /*20e40*/  BRA `(.L_x_1589) ;  /* 0xffffffb0005c7947 */ /* 0x000fea000383ffff */
.L_x_1471:
[----:B0-----:R0:W1:Y:S02]  /*20e50*/  SYNCS.PHASECHK.TRANS64.TRYWAIT P0, [R26+URZ+0x38860], R0 ;  /* 0x038860001a0075a7 */ /* 0x001064000800017f */
[----:B-1----:R-:W-:Y:S05]  /*20e60*/  @!P0 NANOSLEEP.SYNCS 0x989680 ;  /* 0x009896800000895d */ /* 0x002fea0003900000 */
[----:B------:R-:W1:Y:S02]  /*20e70*/  @!P0 SYNCS.PHASECHK.TRANS64 P0, [R26+URZ+0x38860], R0 ;  /* 0x038860001a0085a7 */ /* 0x000e64000800007f */
[----:B-1----:R-:W-:Y:S05]  /*20e80*/  @!P0 BRA `(.L_x_1471) ;  /* 0xfffffffc00f08947 */ /* 0x002fea000383ffff */
[----:B------:R-:W-:Y:S05]  /*20e90*/  BRA `(.L_x_1590) ;  /* 0xffffffb0006c7947 */ /* 0x000fea000383ffff */
.L_x_1472:
        /* <DEDUP_REMOVED lines=8> */
.L_x_1592:
[----:B------:R-:W-:Y:S05]  /*20f20*/  BSYNC B0 ;  /* 0x0000000000007941 */ /* 0x000fea0003800000 */
.L_x_1591:
        /* <DEDUP_REMOVED lines=15> */
.L_x_1593:
        /* <DEDUP_REMOVED lines=39> */
.L_x_1594:
[----:B------:R-:W-:Y:S02]  /*21290*/  IMAD.MOV.U32 R13, RZ, RZ, R5 ;  /* 0x000000ffff0d7224 */ /* 0x000fe400078e0005 */
[----:B------:R-:W-:-:S07]  /*212a0*/  IMAD.MOV.U32 R3, RZ, RZ, R14 ;  /* 0x000000ffff037224 */ /* 0x000fce00078e000e */
[----:B------:R-:W-:Y:S05]  /*212b0*/  WARPSYNC.COLLECTIVE R15, `(.L_x_1595) ;  /* 0x000000000f087348 */ /* 0x000fea0003c00000 */
[----:B------:R0:W1:Y:S02]  /*212c0*/  SHFL.IDX P6, R14, R13, R12, R11 ;  /* 0x0000000c0d0e7389 */ /* 0x00006400000c000b */
[----:B01----:R-:W-:Y:S01]  /*212d0*/  ENDCOLLECTIVE ;  /* 0x000000000000791b */ /* 0x003fe20003800000 */
.L_x_1595:
        /* <DEDUP_REMOVED lines=29> */
.L_x_1596:
[----:B------:R-:W-:Y:S02]  /*214b0*/  IMAD.MOV.U32 R13, RZ, RZ, R5 ;  /* 0x000000ffff0d7224 */ /* 0x000fe400078e0005 */
[----:B------:R-:W-:-:S07]  /*214c0*/  IMAD.MOV.U32 R7, RZ, RZ, R14 ;  /* 0x000000ffff077224 */ /* 0x000fce00078e000e */
[----:B------:R-:W-:Y:S05]  /*214d0*/  WARPSYNC.COLLECTIVE R15, `(.L_x_1597) ;  /* 0x000000000f087348 */ /* 0x000fea0003c00000 */
[----:B------:R0:W1:Y:S02]  /*214e0*/  SHFL.IDX P6, R14, R13, R12, R11 ;  /* 0x0000000c0d0e7389 */ /* 0x00006400000c000b */
[----:B01----:R-:W-:Y:S01]  /*214f0*/  ENDCOLLECTIVE ;  /* 0x000000000000791b */ /* 0x003fe20003800000 */
.L_x_1597:
        /* <DEDUP_REMOVED lines=29> */
.L_x_1598:
[----:B------:R-:W-:Y:S02]  /*216d0*/  IMAD.MOV.U32 R13, RZ, RZ, R5 ;  /* 0x000000ffff0d7224 */ /* 0x000fe400078e0005 */
[----:B------:R-:W-:-:S07]  /*216e0*/  IMAD.MOV.U32 R6, RZ, RZ, R14 ;  /* 0x000000ffff067224 */ /* 0x000fce00078e000e */
[----:B------:R-:W-:Y:S05]  /*216f0*/  WARPSYNC.COLLECTIVE R15, `(.L_x_1599) ;  /* 0x000000000f087348 */ /* 0x000fea0003c00000 */
[----:B------:R0:W1:Y:S02]  /*21700*/  SHFL.IDX P6, R14, R13, R12, R11 ;  /* 0x0000000c0d0e7389 */ /* 0x00006400000c000b */
[----:B01----:R-:W-:Y:S01]  /*21710*/  ENDCOLLECTIVE ;  /* 0x000000000000791b */ /* 0x003fe20003800000 */
.L_x_1599:
[----:B------:R-:W-:Y:S01]  /*21720*/  IMAD.MOV.U32 R2, RZ, RZ, R14 ;  /* 0x000000ffff027224 */ /* 0x000fe200078e000e */
[----:B------:R-:W-:Y:S06]  /*21730*/  BRA `(.L_x_1600) ;  /* 0xffffffac00fc7947 */ /* 0x000fec000383ffff */
.L_x_1479:
[----:B0-----:R0:W1:Y:S02]  /*21740*/  SYNCS.PHASECHK.TRANS64.TRYWAIT P0, [R6+URZ+0x38840], R25 ;  /* 0x03884019060075a7 */ /* 0x001064000800017f */
[----:B-1----:R-:W-:Y:S05]  /*21750*/  @!P0 NANOSLEEP.SYNCS 0x989680 ;  /* 0x009896800000895d */ /* 0x002fea0003900000 */
[----:B------:R-:W1:Y:S02]  /*21760*/  @!P0 SYNCS.PHASECHK.TRANS64 P0, [R6+URZ+0x38840], R25 ;  /* 0x03884019060085a7 */ /* 0x000e64000800007f */
[----:B-1----:R-:W-:Y:S05]  /*21770*/  @!P0 BRA `(.L_x_1479) ;  /* 0xfffffffc00f08947 */ /* 0x002fea000383ffff */
[----:B------:R-:W-:Y:S05]  /*21780*/  BRA `(.L_x_1601) ;  /* 0xffffffb400887947 */ /* 0x000fea000383ffff */
.L_x_1480:
        /* <DEDUP_REMOVED lines=8> */
.L_x_1603:
[----:B------:R-:W-:Y:S05]  /*21810*/  BSYNC B1 ;  /* 0x0000000000017941 */ /* 0x000fea0003800000 */
.L_x_1602:
        /* <DEDUP_REMOVED lines=9> */
.L_x_1604:
[----:B------:R-:W-:Y:S02]  /*218b0*/  IMAD.MOV.U32 R13, RZ, RZ, R26 ;  /* 0x000000ffff0d7224 */ /* 0x000fe400078e001a */
[----:B------:R-:W-:Y:S02]  /*218c0*/  IMAD.MOV.U32 R12, RZ, RZ, 0x1 ;  /* 0x00000001ff0c7424 */ /* 0x000fe400078e00ff */
[----:B------:R-:W-:-:S07]  /*218d0*/  IMAD.MOV.U32 R2, RZ, RZ, R14 ;  /* 0x000000ffff027224 */ /* 0x000fce00078e000e */
[----:B------:R-:W-:Y:S05]  /*218e0*/  WARPSYNC.COLLECTIVE R15, `(.L_x_1605) ;  /* 0x000000000f087348 */ /* 0x000fea0003c00000 */
[----:B------:R0:W1:Y:S02]  /*218f0*/  SHFL.IDX P6, R14, R13, R12, R11 ;  /* 0x0000000c0d0e7389 */ /* 0x00006400000c000b */
[----:B01----:R-:W-:Y:S01]  /*21900*/  ENDCOLLECTIVE ;  /* 0x000000000000791b */ /* 0x003fe20003800000 */
.L_x_1605:
        /* <DEDUP_REMOVED lines=11> */
.L_x_1606:
[----:B------:R-:W-:Y:S02]  /*219c0*/  IMAD.MOV.U32 R13, RZ, RZ, R26 ;  /* 0x000000ffff0d7224 */ /* 0x000fe400078e001a */
[----:B------:R-:W-:Y:S02]  /*219d0*/  IMAD.MOV.U32 R12, RZ, RZ, 0x2 ;  /* 0x00000002ff0c7424 */ /* 0x000fe400078e00ff */
[----:B------:R-:W-:-:S07]  /*219e0*/  IMAD.MOV.U32 R2, RZ, RZ, R14 ;  /* 0x000000ffff027224 */ /* 0x000fce00078e000e */
[----:B------:R-:W-:Y:S05]  /*219f0*/  WARPSYNC.COLLECTIVE R15, `(.L_x_1607) ;  /* 0x000000000f087348 */ /* 0x000fea0003c00000 */
[----:B------:R0:W1:Y:S02]  /*21a00*/  SHFL.IDX P6, R14, R13, R12, R11 ;  /* 0x0000000c0d0e7389 */ /* 0x00006400000c000b */
[----:B01----:R-:W-:Y:S01]  /*21a10*/  ENDCOLLECTIVE ;  /* 0x000000000000791b */ /* 0x003fe20003800000 */
.L_x_1607:
        /* <DEDUP_REMOVED lines=11> */
.L_x_1608:
[----:B------:R-:W-:Y:S02]  /*21ad0*/  IMAD.MOV.U32 R13, RZ, RZ, R26 ;  /* 0x000000ffff0d7224 */ /* 0x000fe400078e001a */
[----:B------:R-:W-:Y:S02]  /*21ae0*/  IMAD.MOV.U32 R12, RZ, RZ, 0x3 ;  /* 0x00000003ff0c7424 */ /* 0x000fe400078e00ff */
[----:B------:R-:W-:-:S07]  /*21af0*/  IMAD.MOV.U32 R2, RZ, RZ, R14 ;  /* 0x000000ffff027224 */ /* 0x000fce00078e000e */
[----:B------:R-:W-:Y:S05]  /*21b00*/  WARPSYNC.COLLECTIVE R15, `(.L_x_1609) ;  /* 0x000000000f087348 */ /* 0x000fea0003c00000 */
[----:B------:R0:W1:Y:S02]  /*21b10*/  SHFL.IDX P6, R14, R13, R12, R11 ;  /* 0x0000000c0d0e7389 */ /* 0x00006400000c000b */
[----:B01----:R-:W-:Y:S01]  /*21b20*/  ENDCOLLECTIVE ;  /* 0x000000000000791b */ /* 0x003fe20003800000 */
.L_x_1609:
        /* <DEDUP_REMOVED lines=11> */
.L_x_1610:
[----:B------:R-:W-:Y:S01]  /*21be0*/  IMAD.MOV.U32 R2, RZ, RZ, R14 ;  /* 0x000000ffff027224 */ /* 0x000fe200078e000e */
[----:B------:R-:W-:Y:S06]  /*21bf0*/  BRA `(.L_x_1611) ;  /* 0xffffffb400107947 */ /* 0x000fec000383ffff */
.L_x_1485:
[----:B---3--:R3:W4:Y:S02]  /*21c00*/  SYNCS.PHASECHK.TRANS64.TRYWAIT P0, [R6+URZ+0x38860], R25 ;  /* 0x03886019060075a7 */ /* 0x008724000800017f */
[----:B----4-:R-:W-:Y:S05]  /*21c10*/  @!P0 NANOSLEEP.SYNCS 0x989680 ;  /* 0x009896800000895d */ /* 0x010fea0003900000 */
[----:B------:R-:W4:Y:S02]  /*21c20*/  @!P0 SYNCS.PHASECHK.TRANS64 P0, [R6+URZ+0x38860], R25 ;  /* 0x03886019060085a7 */ /* 0x000f24000800007f */
[----:B----4-:R-:W-:Y:S05]  /*21c30*/  @!P0 BRA `(.L_x_1485) ;  /* 0xfffffffc00f08947 */ /* 0x010fea000383ffff */
[----:B------:R-:W-:Y:S05]  /*21c40*/  BRA `(.L_x_1612) ;  /* 0xffffffb400607947 */ /* 0x000fea000383ffff */
.L_x_1486:
        /* <DEDUP_REMOVED lines=8> */
.L_x_1614:
[----:B------:R-:W-:Y:S05]  /*21cd0*/  BSYNC B1 ;  /* 0x0000000000017941 */ /* 0x000fea0003800000 */
.L_x_1613:
        /* <DEDUP_REMOVED lines=13> */
.L_x_1615:
        /* <DEDUP_REMOVED lines=17> */
.L_x_1616:
        /* <DEDUP_REMOVED lines=16> */
.L_x_1617:
        /* <DEDUP_REMOVED lines=19> */
.L_x_1618:
        /* <DEDUP_REMOVED lines=14> */
.L_x_1619:
        /* <DEDUP_REMOVED lines=16> */
.L_x_1620:
        /* <DEDUP_REMOVED lines=14> */
.L_x_1621:
[----:B------:R-:W-:Y:S05]  /*223b0*/  BRA `(.L_x_1622) ;  /* 0xffffffb000c47947 */ /* 0x000fea000383ffff */
.L_x_1494:
        /* <DEDUP_REMOVED lines=8> */
.L_x_1624:
[----:B------:R-:W-:Y:S05]  /*22440*/  BSYNC B0 ;  /* 0x0000000000007941 */ /* 0x000fea0003800000 */
.L_x_1623:
        /* <DEDUP_REMOVED lines=9> */
.L_x_1625:
        /* <DEDUP_REMOVED lines=24> */
.L_x_1626:
[----:B------:R-:W-:Y:S01]  /*22660*/  IMAD.MOV.U32 R12, RZ, RZ, 0x2 ;  /* 0x00000002ff0c7424 */ /* 0x000fe200078e00ff */
[----:B------:R-:W-:-:S05]  /*22670*/  SEL R14, R14, RZ, P1 ;  /* 0x000000ff0e0e7207 */ /* 0x000fca0000800000 */
[----:B------:R-:W-:-:S04]  /*22680*/  IMAD.IADD R5, R13, 0x1, R14 ;  /* 0x000000010d057824 */ /* 0x000fc800078e020e */
[----:B------:R-:W-:-:S07]  /*22690*/  IMAD.MOV.U32 R13, RZ, RZ, R5 ;  /* 0x000000ffff0d7224 */ /* 0x000fce00078e0005 */
[----:B------:R-:W-:Y:S05]  /*226a0*/  WARPSYNC.COLLECTIVE R15, `(.L_x_1627) ;  /* 0x000000000f087348 */ /* 0x000fea0003c00000 */
[----:B------:R0:W1:Y:S02]  /*226b0*/  SHFL.UP P6, R14, R13, R12, R11 ;  /* 0x0400000c0d0e7389 */ /* 0x00006400000c000b */
[----:B01----:R-:W-:Y:S01]  /*226c0*/  ENDCOLLECTIVE ;  /* 0x000000000000791b */ /* 0x003fe20003800000 */
.L_x_1627:
[----:B------:R-:W-:Y:S01]  /*226d0*/  IMAD.MOV.U32 R12, RZ, RZ, 0x4 ;  /* 0x00000004ff0c7424 */ /* 0x000fe200078e00ff */
[----:B------:R-:W-:-:S05]  /*226e0*/  SEL R2, R14, RZ, P2 ;  /* 0x000000ff0e027207 */ /* 0x000fca0001000000 */
[----:B------:R-:W-:-:S04]  /*226f0*/  IMAD.IADD R2, R5, 0x1, R2 ;  /* 0x0000000105027824 */ /* 0x000fc800078e0202 */
[----:B------:R-:W-:-:S07]  /*22700*/  IMAD.MOV.U32 R13, RZ, RZ, R2 ;  /* 0x000000ffff0d7224 */ /* 0x000fce00078e0002 */
[----:B------:R-:W-:Y:S05]  /*22710*/  WARPSYNC.COLLECTIVE R15, `(.L_x_1628) ;  /* 0x000000000f087348 */ /* 0x000fea0003c00000 */
[----:B------:R0:W1:Y:S02]  /*22720*/  SHFL.UP P6, R14, R13, R12, R11 ;  /* 0x0400000c0d0e7389 */ /* 0x00006400000c000b */
[----:B01----:R-:W-:Y:S01]  /*22730*/  ENDCOLLECTIVE ;  /* 0x000000000000791b */ /* 0x003fe20003800000 */
.L_x_1628:
[----:B------:R-:W-:Y:S01]  /*22740*/  IMAD.MOV.U32 R12, RZ, RZ, 0x8 ;  /* 0x00000008ff0c7424 */ /* 0x000fe200078e00ff */
[----:B------:R-:W-:-:S05]  /*22750*/  SEL R3, R14, RZ, P3 ;  /* 0x000000ff0e037207 */ /* 0x000fca0001800000 */
[----:B------:R-:W-:-:S04]  /*22760*/  IMAD.IADD R8, R2, 0x1, R3 ;  /* 0x0000000102087824 */ /* 0x000fc800078e0203 */
[----:B------:R-:W-:-:S07]  /*22770*/  IMAD.MOV.U32 R13, RZ, RZ, R8 ;  /* 0x000000ffff0d7224 */ /* 0x000fce00078e0008 */
[----:B------:R-:W-:Y:S05]  /*22780*/  WARPSYNC.COLLECTIVE R15, `(.L_x_1629) ;  /* 0x000000000f087348 */ /* 0x000fea0003c00000 */
[----:B------:R0:W1:Y:S02]  /*22790*/  SHFL.UP P6, R14, R13, R12, R11 ;  /* 0x0400000c0d0e7389 */ /* 0x00006400000c000b */
[----:B01----:R-:W-:Y:S01]  /*227a0*/  ENDCOLLECTIVE ;  /* 0x000000000000791b */ /* 0x003fe20003800000 */
.L_x_1629:
[----:B------:R-:W-:Y:S01]  /*227b0*/  IMAD.MOV.U32 R12, RZ, RZ, 0x10 ;  /* 0x00000010ff0c7424 */ /* 0x000fe200078e00ff */
[----:B------:R-:W-:-:S05]  /*227c0*/  SEL R5, R14, RZ, P4 ;  /* 0x000000ff0e057207 */ /* 0x000fca0002000000 */
[----:B------:R-:W-:-:S04]  /*227d0*/  IMAD.IADD R5, R8, 0x1, R5 ;  /* 0x0000000108057824 */ /* 0x000fc800078e0205 */
[----:B------:R-:W-:-:S07]  /*227e0*/  IMAD.MOV.U32 R13, RZ, RZ, R5 ;  /* 0x000000ffff0d7224 */ /* 0x000fce00078e0005 */
[----:B------:R-:W-:Y:S05]  /*227f0*/  WARPSYNC.COLLECTIVE R15, `(.L_x_1630) ;  /* 0x000000000f087348 */ /* 0x000fea0003c00000 */
[----:B------:R0:W1:Y:S02]  /*22800*/  SHFL.UP P6, R14, R13, R12, R11 ;  /* 0x0400000c0d0e7389 */ /* 0x00006400000c000b */
[----:B01----:R-:W-:Y:S01]  /*22810*/  ENDCOLLECTIVE ;  /* 0x000000000000791b */ /* 0x003fe20003800000 */
.L_x_1630:
        /* <DEDUP_REMOVED lines=8> */
.L_x_1631:
[----:B------:R-:W-:Y:S05]  /*228a0*/  BRA `(.L_x_1632) ;  /* 0xffffffb4005c7947 */ /* 0x000fea000383ffff */
.L_x_1497:
[----:B------:R-:W-:Y:S01]  /*228b0*/  BSSY B0, `(.L_x_1633) ;  /* 0x0000007000007945 */ /* 0x000fe20003800000 */
[----:B------:R-:W-:Y:S02]  /*228c0*/  IMAD.MOV.U32 R12, RZ, RZ, 0x1 ;  /* 0x00000001ff0c7424 */ /* 0x000fe400078e00ff */
[----:B------:R-:W-:Y:S02]  /*228d0*/  IMAD.MOV.U32 R11, RZ, RZ, RZ ;  /* 0x000000ffff0b7224 */ /* 0x000fe400078e00ff */
[----:B------:R-:W-:-:S07]  /*228e0*/  IMAD.MOV.U32 R15, RZ, RZ, -0x1 ;  /* 0xffffffffff0f7424 */ /* 0x000fce00078e00ff */
[----:B------:R-:W-:Y:S05]  /*228f0*/  WARPSYNC.COLLECTIVE R15, `(.L_x_1634) ;  /* 0x000000000f087348 */ /* 0x000fea0003c00000 */
[----:B------:R0:W1:Y:S02]  /*22900*/  SHFL.UP P6, R14, R13, R12, R11 ;  /* 0x0400000c0d0e7389 */ /* 0x00006400000c000b */
[----:B01----:R-:W-:Y:S01]  /*22910*/  ENDCOLLECTIVE ;  /* 0x000000000000791b */ /* 0x003fe20003800000 */
.L_x_1634:
[----:B------:R-:W-:Y:S05]  /*22920*/  BSYNC B0 ;  /* 0x0000000000007941 */ /* 0x000fea0003800000 */
.L_x_1633:
        /* <DEDUP_REMOVED lines=8> */
.L_x_1635:
[----:B------:R-:W-:Y:S01]  /*229b0*/  IMAD.MOV.U32 R12, RZ, RZ, 0x4 ;  /* 0x00000004ff0c7424 */ /* 0x000fe200078e00ff */
[----:B------:R-:W-:-:S05]  /*229c0*/  SEL R2, R14, RZ, P2 ;  /* 0x000000ff0e027207 */ /* 0x000fca0001000000 */
[----:B------:R-:W-:-:S04]  /*229d0*/  IMAD.IADD R2, R13, 0x1, R2 ;  /* 0x000000010d027824 */ /* 0x000fc800078e0202 */
[----:B------:R-:W-:-:S07]  /*229e0*/  IMAD.MOV.U32 R13, RZ, RZ, R2 ;  /* 0x000000ffff0d7224 */ /* 0x000fce00078e0002 */
[----:B------:R-:W-:Y:S05]  /*229f0*/  WARPSYNC.COLLECTIVE R15, `(.L_x_1636) ;  /* 0x000000000f087348 */ /* 0x000fea0003c00000 */
[----:B------:R0:W1:Y:S02]  /*22a00*/  SHFL.UP P6, R14, R13, R12, R11 ;  /* 0x0400000c0d0e7389 */ /* 0x00006400000c000b */
[----:B01----:R-:W-:Y:S01]  /*22a10*/  ENDCOLLECTIVE ;  /* 0x000000000000791b */ /* 0x003fe20003800000 */
.L_x_1636:
[----:B------:R-:W-:Y:S01]  /*22a20*/  IMAD.MOV.U32 R12, RZ, RZ, 0x8 ;  /* 0x00000008ff0c7424 */ /* 0x000fe200078e00ff */
[----:B------:R-:W-:-:S05]  /*22a30*/  SEL R3, R14, RZ, P3 ;  /* 0x000000ff0e037207 */ /* 0x000fca0001800000 */
[----:B------:R-:W-:-:S04]  /*22a40*/  IMAD.IADD R3, R2, 0x1, R3 ;  /* 0x0000000102037824 */ /* 0x000fc800078e0203 */
[----:B------:R-:W-:-:S07]  /*22a50*/  IMAD.MOV.U32 R13, RZ, RZ, R3 ;  /* 0x000000ffff0d7224 */ /* 0x000fce00078e0003 */
[----:B------:R-:W-:Y:S05]  /*22a60*/  WARPSYNC.COLLECTIVE R15, `(.L_x_1637) ;  /* 0x000000000f087348 */ /* 0x000fea0003c00000 */
[----:B------:R0:W1:Y:S02]  /*22a70*/  SHFL.UP P6, R14, R13, R12, R11 ;  /* 0x0400000c0d0e7389 */ /* 0x00006400000c000b */
[----:B01----:R-:W-:Y:S01]  /*22a80*/  ENDCOLLECTIVE ;  /* 0x000000000000791b */ /* 0x003fe20003800000 */
.L_x_1637:
[----:B------:R-:W-:Y:S01]  /*22a90*/  IMAD.MOV.U32 R12, RZ, RZ, 0x10 ;  /* 0x00000010ff0c7424 */ /* 0x000fe200078e00ff */
[----:B------:R-:W-:-:S05]  /*22aa0*/  SEL R14, R14, RZ, P4 ;  /* 0x000000ff0e0e7207 */ /* 0x000fca0002000000 */
[----:B------:R-:W-:-:S04]  /*22ab0*/  IMAD.IADD R5, R3, 0x1, R14 ;  /* 0x0000000103057824 */ /* 0x000fc800078e020e */
[----:B------:R-:W-:-:S07]  /*22ac0*/  IMAD.MOV.U32 R13, RZ, RZ, R5 ;  /* 0x000000ffff0d7224 */ /* 0x000fce00078e0005 */
[----:B------:R-:W-:Y:S05]  /*22ad0*/  WARPSYNC.COLLECTIVE R15, `(.L_x_1638) ;  /* 0x000000000f087348 */ /* 0x000fea0003c00000 */
[----:B------:R0:W1:Y:S02]  /*22ae0*/  SHFL.UP P6, R14, R13, R12, R11 ;  /* 0x0400000c0d0e7389 */ /* 0x00006400000c000b */
[----:B01----:R-:W-:Y:S01]  /*22af0*/  ENDCOLLECTIVE ;  /* 0x000000000000791b */ /* 0x003fe20003800000 */
.L_x_1638:
        /* <DEDUP_REMOVED lines=8> */
.L_x_1639:
[----:B------:R-:W-:Y:S05]  /*22b80*/  BRA `(.L_x_1640) ;  /* 0xffffffb400487947 */ /* 0x000fea000383ffff */
.L_x_1499:
[----:B------:R-:W-:Y:S01]  /*22b90*/  BSSY B0, `(.L_x_1641) ;  /* 0x0000006000007945 */ /* 0x000fe20003800000 */
[----:B------:R-:W-:Y:S01]  /*22ba0*/  PLOP3.LUT P6, PT, P6, PT, PT, 0x8, 0x0 ;  /* 0x000000000000781c */ /* 0x000fe200037ce170 */
[----:B------:R-:W-:-:S12]  /*22bb0*/  IMAD.MOV.U32 R15, RZ, RZ, -0x1 ;  /* 0xffffffffff0f7424 */ /* 0x000fd800078e00ff */
[----:B0-----:R-:W-:Y:S05]  /*22bc0*/  WARPSYNC.COLLECTIVE R15, `(.L_x_1642) ;  /* 0x000000000f087348 */ /* 0x001fea0003c00000 */
[----:B------:R-:W-:Y:S01]  /*22bd0*/  VOTE.ANY R14, PT, P6 ;  /* 0x00000000000e7806 */ /* 0x000fe200030e0100 */
[----:B0-----:R-:W-:Y:S06]  /*22be0*/  ENDCOLLECTIVE ;  /* 0x000000000000791b */ /* 0x001fec0003800000 */
.L_x_1642:
[----:B------:R-:W-:Y:S05]  /*22bf0*/  BSYNC B0 ;  /* 0x0000000000007941 */ /* 0x000fea0003800000 */
.L_x_1641:
        /* <DEDUP_REMOVED lines=9> */
.L_x_1643:
[----:B------:R-:W-:Y:S02]  /*22c90*/  IMAD.MOV.U32 R13, RZ, RZ, R4 ;  /* 0x000000ffff0d7224 */ /* 0x000fe400078e0004 */
[----:B------:R-:W-:-:S07]  /*22ca0*/  IMAD.MOV.U32 R7, RZ, RZ, R14 ;  /* 0x000000ffff077224 */ /* 0x000fce00078e000e */
[----:B------:R-:W-:Y:S05]  /*22cb0*/  WARPSYNC.COLLECTIVE R15, `(.L_x_1644) ;  /* 0x000000000f087348 */ /* 0x000fea0003c00000 */
[----:B------:R0:W1:Y:S02]  /*22cc0*/  SHFL.IDX P6, R14, R13, R12, R11 ;  /* 0x0000000c0d0e7389 */ /* 0x00006400000c000b */
[----:B01----:R-:W-:Y:S01]  /*22cd0*/  ENDCOLLECTIVE ;  /* 0x000000000000791b */ /* 0x003fe20003800000 */
.L_x_1644:
[----:B------:R-:W-:Y:S01]  /*22ce0*/  IMAD.MOV.U32 R4, RZ, RZ, R14 ;  /* 0x000000ffff047224 */ /* 0x000fe200078e000e */
[----:B------:R-:W-:Y:S06]  /*22cf0*/  BRA `(.L_x_1645) ;  /* 0xffffffb400287947 */ /* 0x000fec000383ffff */
.L_x_1501:
[----:B------:R-:W-:Y:S01]  /*22d00*/  BSSY B0, `(.L_x_1646) ;  /* 0x0000007000007945 */ /* 0x000fe20003800000 */
[----:B------:R-:W-:Y:S02]  /*22d10*/  IMAD.MOV.U32 R13, RZ, RZ, R3 ;  /* 0x000000ffff0d7224 */ /* 0x000fe400078e0003 */
[----:B------:R-:W-:Y:S02]  /*22d20*/  IMAD.MOV.U32 R11, RZ, RZ, 0x1f ;  /* 0x0000001fff0b7424 */ /* 0x000fe400078e00ff */
[----:B------:R-:W-:-:S07]  /*22d30*/  IMAD.MOV.U32 R15, RZ, RZ, -0x1 ;  /* 0xffffffffff0f7424 */ /* 0x000fce00078e00ff */
[----:B0123--:R-:W-:Y:S05]  /*22d40*/  WARPSYNC.COLLECTIVE R15, `(.L_x_1647) ;  /* 0x000000000f087348 */ /* 0x00ffea0003c00000 */
[----:B------:R4:W0:Y:S02]  /*22d50*/  SHFL.IDX P6, R14, R13, R12, R11 ;  /* 0x0000000c0d0e7389 */ /* 0x00082400000c000b */
[----:B01234-:R-:W-:Y:S01]  /*22d60*/  ENDCOLLECTIVE ;  /* 0x000000000000791b */ /* 0x01ffe20003800000 */
.L_x_1647:
[----:B------:R-:W-:Y:S05]  /*22d70*/  BSYNC B0 ;  /* 0x0000000000007941 */ /* 0x000fea0003800000 */
.L_x_1646:
[----:B------:R-:W-:Y:S01]  /*22d80*/  IMAD.MOV.U32 R24, RZ, RZ, R14 ;  /* 0x000000ffff187224 */ /* 0x000fe200078e000e */
[----:B------:R-:W-:Y:S06]  /*22d90*/  BRA `(.L_x_1500) ;  /* 0xffffffb400187947 */ /* 0x000fec000383ffff */
.L_x_1505:
[----:B-1----:R1:W4:Y:S02]  /*22da0*/  SYNCS.PHASECHK.TRANS64.TRYWAIT P0, [R7+URZ+0x38820], R0 ;  /* 0x03882000070075a7 */ /* 0x002324000800017f */
[----:B----4-:R-:W-:Y:S05]  /*22db0*/  @!P0 NANOSLEEP.SYNCS 0x989680 ;  /* 0x009896800000895d */ /* 0x010fea0003900000 */
[----:B------:R-:W4:Y:S02]  /*22dc0*/  @!P0 SYNCS.PHASECHK.TRANS64 P0, [R7+URZ+0x38820], R0 ;  /* 0x03882000070085a7 */ /* 0x000f24000800007f */
[----:B----4-:R-:W-:Y:S05]  /*22dd0*/  @!P0 BRA `(.L_x_1505) ;  /* 0xfffffffc00f08947 */ /* 0x010fea000383ffff */
[----:B------:R-:W-:Y:S05]  /*22de0*/  BRA `(.L_x_1648) ;  /* 0xffffffb800707947 */ /* 0x000fea000383ffff */
.L_x_1506:
        /* <DEDUP_REMOVED lines=11> */
.L_x_1650:
[----:B------:R-:W-:Y:S05]  /*22ea0*/  BSYNC B0 ;  /* 0x0000000000007941 */ /* 0x000fea0003800000 */
.L_x_1649:
[----:B------:R-:W-:Y:S05]  /*22eb0*/  BRA `(.L_x_1651) ;  /* 0xffffffb800587947 */ /* 0x000fea000383ffff */
.L_x_1507:
[----:B------:R-:W-:Y:S01]  /*22ec0*/  BSSY B0, `(.L_x_1652) ;  /* 0x0000006000007945 */ /* 0x000fe20003800000 */
[----:B------:R-:W-:-:S07]  /*22ed0*/  IMAD.MOV.U32 R15, RZ, RZ, -0x1 ;  /* 0xffffffffff0f7424 */ /* 0x000fce00078e00ff */
[----:B0123--:R-:W-:Y:S05]  /*22ee0*/  WARPSYNC.COLLECTIVE R15, `(.L_x_1653) ;  /* 0x000000000f0c7348 */ /* 0x00ffea0003c00000 */
[----:B------:R-:W-:Y:S02]  /*22ef0*/  ELECT P6, UR62, PT ;  /* 0x00000000003e782f */ /* 0x000fe400038c0000 */
[----:B------:R-:W-:Y:S01]  /*22f00*/  MOV R14, UR62 ;  /* 0x0000003e000e7c02 */ /* 0x000fe20008000f00 */
[----:B0123--:R-:W-:Y:S10]  /*22f10*/  ENDCOLLECTIVE ;  /* 0x000000000000791b */ /* 0x00fff40003800000 */
.L_x_1653:
[----:B------:R-:W-:Y:S05]  /*22f20*/  BSYNC B0 ;  /* 0x0000000000007941 */ /* 0x000fea0003800000 */
.L_x_1652:
[----:B------:R-:W-:Y:S05]  /*22f30*/  BRA `(.L_x_1654) ;  /* 0xffffffb8004c7947 */ /* 0x000fea000383ffff */
.L_x_1509:
[----:B-1----:R1:W4:Y:S02]  /*22f40*/  SYNCS.PHASECHK.TRANS64.TRYWAIT P1, [R5+URZ+0x38840], R0 ;  /* 0x03884000050075a7 */ /* 0x002324000802017f */
[----:B----4-:R-:W-:Y:S05]  /*22f50*/  @!P1 NANOSLEEP.SYNCS 0x989680 ;  /* 0x009896800000995d */ /* 0x010fea0003900000 */
[----:B------:R-:W4:Y:S02]  /*22f60*/  @!P1 SYNCS.PHASECHK.TRANS64 P1, [R5+URZ+0x38840], R0 ;  /* 0x03884000050095a7 */ /* 0x000f24000802007f */
[----:B----4-:R-:W-:Y:S05]  /*22f70*/  @!P1 BRA `(.L_x_1509) ;  /* 0xfffffffc00f09947 */ /* 0x010fea000383ffff */
[----:B------:R-:W-:Y:S05]  /*22f80*/  BRA `(.L_x_1655) ;  /* 0xffffffb8006c7947 */ /* 0x000fea000383ffff */
.L_x_1511:
[----:B----4-:R4:W0:Y:S02]  /*22f90*/  SYNCS.PHASECHK.TRANS64.TRYWAIT P1, [R3+URZ+0x38840], R2 ;  /* 0x03884002030075a7 */ /* 0x010824000802017f */
[----:B0-----:R-:W-:Y:S05]  /*22fa0*/  @!P1 NANOSLEEP.SYNCS 0x989680 ;  /* 0x009896800000995d */ /* 0x001fea0003900000 */
[----:B------:R-:W0:Y:S02]  /*22fb0*/  @!P1 SYNCS.PHASECHK.TRANS64 P1, [R3+URZ+0x38840], R2 ;  /* 0x03884002030095a7 */ /* 0x000e24000802007f */
[----:B0-----:R-:W-:Y:S05]  /*22fc0*/  @!P1 BRA `(.L_x_1511) ;  /* 0xfffffffc00f09947 */ /* 0x001fea000383ffff */
[----:B------:R-:W-:Y:S05]  /*22fd0*/  BRA `(.L_x_1656) ;  /* 0xffffffb800787947 */ /* 0x000fea000383ffff */
.L_x_1513:
[----:B------:R0:W0:Y:S02]  /*22fe0*/  SYNCS.PHASECHK.TRANS64.TRYWAIT P1, [R5+URZ+0x38860], R0 ;  /* 0x03886000050075a7 */ /* 0x000024000802017f */
[----:B0-----:R-:W-:Y:S05]  /*22ff0*/  @!P1 NANOSLEEP.SYNCS 0x989680 ;  /* 0x009896800000995d */ /* 0x001fea0003900000 */
[----:B------:R-:W0:Y:S02]  /*23000*/  @!P1 SYNCS.PHASECHK.TRANS64 P1, [R5+URZ+0x38860], R0 ;  /* 0x03886000050095a7 */ /* 0x000e24000802007f */
[----:B0-----:R-:W-:Y:S05]  /*23010*/  @!P1 BRA `(.L_x_1513) ;  /* 0xfffffffc00f09947 */ /* 0x001fea000383ffff */
[----:B------:R-:W-:Y:S05]  /*23020*/  BRA `(.L_x_1657) ;  /* 0xffffffb800747947 */ /* 0x000fea000383ffff */
.L_x_1658:
        /* <DEDUP_REMOVED lines=13> */
.L_x_5831:


//--------------------- .text._ZN7cutlass13device_kernelIN5flash11enable_sm90INS1_16FlashAttnFwdSm90INS1_25CollectiveMainloopFwdSm90ILi2EN4cute5tupleIJNS5_1CILi1EEES8_S8_EEENS6_IJNS7_ILi64EEESA_SA_EEELi512ENS_6half_tEfNS_4arch4Sm90ELb0ELb1ELb1ELb0ELb1ELb0ELb0ELb0ELb0ELb1ELb1ELb0EEENS1_21CollectiveEpilogueFwdINS6_IJSA_NS7_ILi512EEESA_EEES9_SC_SE_Li256ELb0ELb1ELb1ELb0EEENS1_19SingleTileSchedulerILb0ELb1ELb1ELi64EEEEEEEEEvNT_6ParamsE --------------------------
	.section	.text._ZN7cutlass13device_kernelIN5flash11enable_sm90INS1_16FlashAttnFwdSm90INS1_25CollectiveMainloopFwdSm90ILi2EN4cute5tupleIJNS5_1CILi1EEES8_S8_EEENS6_IJNS7_ILi64EEESA_SA_EEELi512ENS_6half_tEfNS_4arch4Sm90ELb0ELb1ELb1ELb0ELb1ELb0ELb0ELb0ELb0ELb1ELb1ELb0EEENS1_21CollectiveEpilogueFwdINS6_IJSA_NS7_ILi512EEESA_EEES9_SC_SE_Li256ELb0ELb1ELb1ELb0EEENS1_19SingleTileSchedulerILb0ELb1ELb1ELi64EEEEEEEEEvNT_6ParamsE,"ax",@progbits
	.align	128
.text._ZN7cutlass13device_kernelIN5flash11enable_sm90INS1_16FlashAttnFwdSm90INS1_25CollectiveMainloopFwdSm90ILi2EN4cute5tupleIJNS5_1CILi1EEES8_S8_EEENS6_IJNS7_ILi64EEESA_SA_EEELi512ENS_6half_tEfNS_4arch4Sm90ELb0ELb1ELb1ELb0ELb1ELb0ELb0ELb0ELb0ELb1ELb1ELb0EEENS1_21CollectiveEpilogueFwdINS6_IJSA_NS7_ILi512EEESA_EEES9_SC_SE_Li256ELb0ELb1ELb1ELb0EEENS1_19SingleTileSchedulerILb0ELb1ELb1ELi64EEEEEEEEEvNT_6ParamsE:
        .type           _ZN7cutlass13device_kernelIN5flash11enable_sm90INS1_16FlashAttnFwdSm90INS1_25CollectiveMainloopFwdSm90ILi2EN4cute5tupleIJNS5_1CILi1EEES8_S8_EEENS6_IJNS7_ILi64EEESA_SA_EEELi512ENS_6half_tEfNS_4arch4Sm90ELb0ELb1ELb1ELb0ELb1ELb0ELb0ELb0ELb0ELb1ELb1ELb0EEENS1_21CollectiveEpilogueFwdINS6_IJSA_NS7_ILi512EEESA_EEES9_SC_SE_Li256ELb0ELb1ELb1ELb0EEENS1_19SingleTileSchedulerILb0ELb1ELb1ELi64EEEEEEEEEvNT_6ParamsE,@function
        .size           _ZN7cutlass13device_kernelIN5flash11enable_sm90INS1_16FlashAttnFwdSm90INS1_25CollectiveMainloopFwdSm90ILi2EN4cute5tupleIJNS5_1CILi1EEES8_S8_EEENS6_IJNS7_ILi64EEESA_SA_EEELi512ENS_6half_tEfNS_4arch4Sm90ELb0ELb1ELb1ELb0ELb1ELb0ELb0ELb0ELb0ELb1ELb1ELb0EEENS1_21CollectiveEpilogueFwdINS6_IJSA_NS7_ILi512EEESA_EEES9_SC_SE_Li256ELb0ELb1ELb1ELb0EEENS1_19SingleTileSchedulerILb0ELb1ELb1ELi64EEEEEEEEEvNT_6ParamsE,(.L_x_5832 - _ZN7cutlass13device_kernelIN5flash11enable_sm90INS1_16FlashAttnFwdSm90INS1_25CollectiveMainloopFwdSm90ILi2EN4cute5tupleIJNS5_1CILi1EEES8_S8_EEENS6_IJNS7_ILi64EEESA_SA_EEELi512ENS_6half_tEfNS_4arch4Sm90ELb0ELb1ELb1ELb0ELb1ELb0ELb0ELb0ELb0ELb1ELb1ELb0EEENS1_21CollectiveEpilogueFwdINS6_IJSA_NS7_ILi512EEESA_EEES9_SC_SE_Li256ELb0ELb1ELb1ELb0EEENS1_19SingleTileSchedulerILb0ELb1ELb1ELi64EEEEEEEEEvNT_6ParamsE)
        .other          _ZN7cutlass13device_kernelIN5flash11enable_sm90INS1_16FlashAttnFwdSm90INS1_25CollectiveMainloopFwdSm90ILi2EN4cute5tupleIJNS5_1CILi1EEES8_S8_EEENS6_IJNS7_ILi64EEESA_SA_EEELi512ENS_6half_tEfNS_4arch4Sm90ELb0ELb1ELb1ELb0ELb1ELb0ELb0ELb0ELb0ELb1ELb1ELb0EEENS1_21CollectiveEpilogueFwdINS6_IJSA_NS7_ILi512EEESA_EEES9_SC_SE_Li256ELb0ELb1ELb1ELb0EEENS1_19SingleTileSchedulerILb0ELb1ELb1ELi64EEEEEEEEEvNT_6ParamsE,@"STO_CUDA_ENTRY STV_DEFAULT"
_ZN7cutlass13device_kernelIN5flash11enable_sm90INS1_16FlashAttnFwdSm90INS1_25CollectiveMainloopFwdSm90ILi2EN4cute5tupleIJNS5_1CILi1EEES8_S8_EEENS6_IJNS7_ILi64EEESA_SA_EEELi512ENS_6half_tEfNS_4arch4Sm90ELb0ELb1ELb1ELb0ELb1ELb0ELb0ELb0ELb0ELb1ELb1ELb0EEENS1_21CollectiveEpilogueFwdINS6_IJSA_NS7_ILi512EEESA_EEES9_SC_SE_Li256ELb0ELb1ELb1ELb0EEENS1_19SingleTileSchedulerILb0ELb1ELb1ELi64EEEEEEEEEvNT_6ParamsE:
        /* <DEDUP_REMOVED lines=40> */
.L_x_1659:
        /* <DEDUP_REMOVED lines=22> */
.L_x_1660:
        /* <DEDUP_REMOVED lines=18> */
.L_x_1661:
        /* <DEDUP_REMOVED lines=22> */
.L_x_1662:
        /* <DEDUP_REMOVED lines=23> */
.L_x_1663:
        /* <DEDUP_REMOVED lines=9> */
.L_x_1666:
[----:B------:R-:W-:-:S08]  /*0860*/  NOP ;  /* 0x0000000000007918 */ /* 0x000fd00000000000 */
[----:B------:R-:W0:Y:S02]  /*0870*/  USETMAXREG.TRY_ALLOC.CTAPOOL UP0, 0xe8 ;  /* 0x000000e8000079c8 */ /* 0x000e240008000600 */
[----:B0-----:R-:W-:-:S13]  /*0880*/  PLOP3.LUT P0, PT, PT, PT, UP0, 0x80, 0x0 ;  /* 0x000000000000781c */ /* 0x001fda0003f0f008 */
[----:B------:R-:W-:Y:S05]  /*0890*/  @!P0 BRA `(.L_x_1666) ;  /* 0xfffffffc00f08947 */ /* 0x000fea000383ffff */
[----:B------:R-:W0:Y:S01]  /*08a0*/  LDC R2, c[0x0][0xc50] ;  /* 0x00031400ff027b82 */ /* 0x000e220000000800 */
[----:B------:R-:W-:-:S04]  /*08b0*/  LOP3.LUT R0, R30, 0xffffff80, RZ, 0xc0, !PT ;  /* 0xffffff801e007812 */ /* 0x000fc800078ec0ff */
[----:B------:R-:W-:-:S03]  /*08c0*/  ISETP.NE.AND P0, PT, R0, 0x80, PT ;  /* 0x000000800000780c */ /* 0x000fc60003f05270 */
[----:B------:R-:W1:Y:S08]  /*08d0*/  S2UR UR4, SR_CTAID.Y ;  /* 0x00000000000479c3 */ /* 0x000e700000002600 */
[----:B------:R-:W2:Y:S08]  /*08e0*/  S2UR UR5, SR_CTAID.Z ;  /* 0x00000000000579c3 */ /* 0x000eb00000002700 */
[----:B------:R-:W-:Y:S06]  /*08f0*/  @!P0 BAR.ARV 0x8, 0x100 ;  /* 0x0204000000008b1d */ /* 0x000fec0000002000 */
[----:B0-----:R-:W-:-:S02]  /*0900*/  ISETP.NE.AND P1, PT, R2, 0x1, PT ;  /* 0x000000010200780c */ /* 0x001fc40003f25270 */
[----:B------:R-:W-:Y:S01]  /*0910*/  ISETP.GE.U32.AND P0, PT, R30, 0x100, PT ;  /* 0x000001001e00780c */ /* 0x000fe20003f06070 */
[----:B-1----:R-:W-:-:S10]  /*0920*/  IMAD.U32 R18, RZ, RZ, UR4 ;  /* 0x00000004ff127e24 */ /* 0x002fd4000f8e00ff */
[----:B------:R-:W0:Y:S08]  /*0930*/  @P1 LDC R0, c[0x0][0xc54] ;  /* 0x00031500ff001b82 */ /* 0x000e300000000800 */
[----:B------:R-:W-:Y:S08]  /*0940*/  @P0 BAR.ARV 0xf, 0x100 ;  /* 0x03c4000000000b1d */ /* 0x000ff00000002000 */
[----:B------:R-:W1:Y:S01]  /*0950*/  @P1 LDC R3, c[0x0][0xc58] ;  /* 0x00031600ff031b82 */ /* 0x000e620000000800 */
[----:B--2---:R-:W-:Y:S01]  /*0960*/  ISETP.LE.AND P0, PT, RZ, UR5, PT ;  /* 0x00000005ff007c0c */ /* 0x004fe2000bf03270 */
[----:B0-----:R-:W-:-:S05]  /*0970*/  @P1 IMAD.HI.U32 R0, R0, UR4, RZ ;  /* 0x0000000400001c27 */ /* 0x001fca000f8e00ff */
[----:B-1----:R-:W-:-:S05]  /*0980*/  @P1 SHF.R.U32.HI R18, RZ, R3, R0 ;  /* 0x00000003ff121219 */ /* 0x002fca0000011600 */
[----:B------:R-:W-:-:S04]  /*0990*/  IMAD.MOV R3, RZ, RZ, -R18 ;  /* 0x000000ffff037224 */ /* 0x000fc800078e0a12 */
[----:B------:R-:W-:Y:S01]  /*09a0*/  IMAD R8, R2, R3, UR4 ;  /* 0x0000000402087e24 */ /* 0x000fe2000f8e0203 */
[----:B------:R-:W-:Y:S06]  /*09b0*/  @!P0 BRA `(.L_x_1667) ;  /* 0x0000013800148947 */ /* 0x000fec0003800000 */
[----:B------:R-:W0:Y:S01]  /*09c0*/  S2R R152, SR_CTAID.X ;  /* 0x0000000000987919 */ /* 0x000e220000002500 */
[----:B------:R-:W-:Y:S01]  /*09d0*/  ULDC.64 UR4, c[0x0][0x418] ;  /* 0x0001060000047ab9 */ /* 0x000fe20000000a00 */
[----:B------:R-:W-:Y:S01]  /*09e0*/  ULDC UR41, c[0x0][0x424] ;  /* 0x0001090000297ab9 */ /* 0x000fe20000000800 */
[----:B------:R-:W-:Y:S01]  /*09f0*/  UISETP.NE.U32.AND UP0, UPT, UR4, URZ, UPT ;  /* 0x0000003f0400728c */ /* 0x000fe2000bf05070 */
[----:B------:R-:W1:Y:S01]  /*0a00*/  S2UR UR42, SR_CgaCtaId ;  /* 0x00000000002a79c3 */ /* 0x000e620000008800 */
[----:B------:R-:W-:Y:S01]  /*0a10*/  ULDC UR6, c[0x0][0x2f0] ;  /* 0x0000bc0000067ab9 */ /* 0x000fe20000000800 */
[----:B------:R-:W-:Y:S01]  /*0a20*/  VIADD R22, R30, 0xffffff80 ;  /* 0xffffff801e167836 */ /* 0x000fe20000000000 */
[----:B------:R-:W-:-:S04]  /*0a30*/  UISETP.NE.AND.EX UP0, UPT, UR5, URZ, UPT, UP0 ;  /* 0x0000003f0500728c */ /* 0x000fc8000bf05300 */
[----:B------:R-:W-:Y:S02]  /*0a40*/  USEL UR41, UR41, 0x1, UP0 ;  /* 0x0000000129297887 */ /* 0x000fe40008000000 */
[----:B------:R-:W-:Y:S02]  /*0a50*/  UISETP.NE.AND UP0, UPT, UR9, 0x1, UPT ;  /* 0x000000010900788c */ /* 0x000fe4000bf05270 */
[----:B------:R-:W-:-:S04]  /*0a60*/  UIMAD UR4, UR41, UR6, 0x3f ;  /* 0x0000003f290474a4 */ /* 0x000fc8000f8e0206 */
[----:B------:R-:W-:Y:S01]  /*0a70*/  PLOP3.LUT P0, PT, PT, PT, UP0, 0x80, 0x0 ;  /* 0x000000000000781c */ /* 0x000fe20003f0f008 */
[----:B------:R-:W-:-:S04]  /*0a80*/  USHF.R.S32.HI UR5, URZ, 0x1f, UR4 ;  /* 0x0000001f3f057899 */ /* 0x000fc80008011404 */
[----:B------:R-:W-:-:S04]  /*0a90*/  ULEA.HI UR5, UR5, UR4, URZ, 0x6 ;  /* 0x0000000405057291 */ /* 0x000fc8000f8f303f */
[----:B------:R-:W-:Y:S01]  /*0aa0*/  USHF.R.S32.HI UR5, URZ, 0x6, UR5 ;  /* 0x000000063f057899 */ /* 0x000fe20008011405 */
[----:B0-----:R-:W-:-:S03]  /*0ab0*/  SHF.L.U32 R152, R152, 0x6, RZ ;  /* 0x0000000698987819 */ /* 0x001fc600000006ff */
[----:B-1----:R-:W-:Y:S08]  /*0ac0*/  @!P0 BRA `(.L_x_1668) ;  /* 0x0000002000f48947 */ /* 0x002ff00003800000 */
[----:B------:R-:W0:Y:S01]  /*0ad0*/  LDC R0, c[0x0][0x448] ;  /* 0x00011200ff007b82 */ /* 0x000e220000000800 */
[----:B------:R-:W-:Y:S02]  /*0ae0*/  ULDC UR7, c[0x0][0x288] ;  /* 0x0000a20000077ab9 */ /* 0x000fe40000000800 */
[----:B------:R-:W-:-:S04]  /*0af0*/  UIADD3 UR4, -UR7, 0x1, URZ ;  /* 0x0000000107047890 */ /* 0x000fc8000fffe13f */
[----:B------:R-:W-:Y:S01]  /*0b00*/  UIMAD UR4, UR41, UR6, UR4 ;  /* 0x00000006290472a4 */ /* 0x000fe2000f8e0204 */
[----:B------:R-:W1:Y:S01]  /*0b10*/  LDC.64 R6, c[0x0][0x9e0] ;  /* 0x00027800ff067b82 */ /* 0x000e620000000a00 */
[----:B0-----:R-:W-:Y:S01]  /*0b20*/  ISETP.NE.AND P1, PT, R0, 0x1, PT ;  /* 0x000000010000780c */ /* 0x001fe20003f25270 */
[----:B------:R-:W-:Y:S01]  /*0b30*/  VIADD R0, R152, 0x3f ;  /* 0x0000003f98007836 */ /* 0x000fe20000000000 */
[----:B-1----:R-:W-:-:S11]  /*0b40*/  ISETP.GE.AND P2, PT, R7, 0x1, PT ;  /* 0x000000010700780c */ /* 0x002fd60003f46270 */
[----:B------:R-:W0:Y:S08]  /*0b50*/  @P1 LDC R3, c[0x0][0x44c] ;  /* 0x00011300ff031b82 */ /* 0x000e300000000800 */
[----:B------:R-:W1:Y:S01]  /*0b60*/  @P1 LDC R5, c[0x0][0x450] ;  /* 0x00011400ff051b82 */ /* 0x000e620000000800 */
[----:B0-----:R-:W-:-:S05]  /*0b70*/  @P1 IMAD.HI.U32 R2, R0, R3, RZ ;  /* 0x0000000300021227 */ /* 0x001fca00078e00ff */
[----:B-1----:R-:W-:-:S05]  /*0b80*/  @P1 SHF.R.U32.HI R0, RZ, R5, R2 ;  /* 0x00000005ff001219 */ /* 0x002fca0000011602 */
[----:B------:R-:W-:-:S04]  /*0b90*/  VIADD R3, R0, UR4 ;  /* 0x0000000400037c36 */ /* 0x000fc80008000000 */
[----:B------:R-:W-:Y:S01]  /*0ba0*/  IMAD.IADD R0, R3, 0x1, R6 ;  /* 0x0000000103007824 */ /* 0x000fe200078e0206 */
[----:B------:R-:W-:Y:S06]  /*0bb0*/  @!P2 BRA `(.L_x_1669) ;  /* 0x000000000040a947 */ /* 0x000fec0003800000 */
[C---:B------:R-:W-:Y:S02]  /*0bc0*/  ISETP.GT.AND P0, PT, R3.reuse, RZ, PT ;  /* 0x000000ff0300720c */ /* 0x040fe40003f04270 */
[----:B------:R-:W-:-:S11]  /*0bd0*/  IADD3 R2, R3, -0x1, RZ ;  /* 0xffffffff03027810 */ /* 0x000fd60007ffe0ff */
[----:B------:R-:W-:Y:S05]  /*0be0*/  @P0 BRA `(.L_x_1670) ;  /* 0x00000000001c0947 */ /* 0x000fea0003800000 */
[----:B------:R-:W-:Y:S01]  /*0bf0*/  ISETP.NE.AND P0, PT, R7, 0x1, PT ;  /* 0x000000010700780c */ /* 0x000fe20003f05270 */
[----:B------:R-:W-:-:S12]  /*0c00*/  IMAD.MOV R3, RZ, RZ, -R3 ;  /* 0x000000ffff037224 */ /* 0x000fd800078e0a03 */
[----:B------:R-:W0:Y:S02]  /*0c10*/  @P0 LDC.64 R4, c[0x0][0x9e8] ;  /* 0x00027a00ff040b82 */ /* 0x000e240000000a00 */
[----:B0-----:R-:W-:-:S05]  /*0c20*/  @P0 IMAD.HI.U32 R2, R3, R4, RZ ;  /* 0x0000000403020227 */ /* 0x001fca00078e00ff */
[----:B------:R-:W-:-:S04]  /*0c30*/  @P0 SHF.R.U32.HI R3, RZ, R5, R2 ;  /* 0x00000005ff030219 */ /* 0x000fc80000011602 */
[----:B------:R-:W-:Y:S01]  /*0c40*/  LOP3.LUT R2, RZ, R3, RZ, 0x33, !PT ;  /* 0x00000003ff027212 */ /* 0x000fe200078e33ff */
[----:B------:R-:W-:Y:S06]  /*0c50*/  BRA `(.L_x_1671) ;  /* 0x0000000000107947 */ /* 0x000fec0003800000 */
.L_x_1670:
[----:B------:R-:W-:-:S13]  /*0c60*/  ISETP.NE.AND P0, PT, R7, 0x1, PT ;  /* 0x000000010700780c */ /* 0x000fda0003f05270 */
[----:B------:R-:W0:Y:S02]  /*0c70*/  @P0 LDC.64 R4, c[0x0][0x9e8] ;  /* 0x00027a00ff040b82 */ /* 0x000e240000000a00 */
[----:B0-----:R-:W-:-:S05]  /*0c80*/  @P0 IMAD.HI.U32 R4, R2, R4, RZ ;  /* 0x0000000402040227 */ /* 0x001fca00078e00ff */
[----:B------:R-:W-:-:S07]  /*0c90*/  @P0 SHF.R.U32.HI R2, RZ, R5, R4 ;  /* 0x00000005ff020219 */ /* 0x000fce0000011604 */
.L_x_1671:
[----:B------:R-:W-:-:S05]  /*0ca0*/  IMAD R3, R2, R7, R7 ;  /* 0x0000000702037224 */ /* 0x000fca00078e0207 */
[----:B------:R-:W-:-:S07]  /*0cb0*/  VIMNMX R0, R0, R3, PT ;  /* 0x0000000300007248 */ /* 0x000fce0003fe0100 */
.L_x_1669:
[----:B------:R-:W0:Y:S01]  /*0cc0*/  @P1 LDC R5, c[0x0][0x44c] ;  /* 0x00011300ff051b82 */ /* 0x000e220000000800 */
[----:B------:R-:W-:Y:S01]  /*0cd0*/  VIADD R0, R0, 0x3f ;  /* 0x0000003f00007836 */ /* 0x000fe20000000000 */
[----:B------:R-:W-:Y:S01]  /*0ce0*/  UIMAD UR41, UR41, UR6, -UR7 ;  /* 0x00000006292972a4 */ /* 0x000fe2000f8e0a07 */
[----:B------:R-:W-:-:S03]  /*0cf0*/  ULDC UR4, c[0x0][0x9dc] ;  /* 0x0002770000047ab9 */ /* 0x000fc60000000800 */
[----:B------:R-:W-:Y:S02]  /*0d00*/  SHF.R.S32.HI R3, RZ, 0x1f, R0 ;  /* 0x0000001fff037819 */ /* 0x000fe40000011400 */
[----:B------:R-:W1:Y:S02]  /*0d10*/  @P1 LDC R9, c[0x0][0x450] ;  /* 0x00011400ff091b82 */ /* 0x000e640000000800 */
[----:B------:R-:W-:-:S04]  /*0d20*/  LEA.HI R3, R3, R0, RZ, 0x6 ;  /* 0x0000000003037211 */ /* 0x000fc800078f30ff */
[----:B------:R-:W-:-:S04]  /*0d30*/  SHF.R.S32.HI R3, RZ, 0x6, R3 ;  /* 0x00000006ff037819 */ /* 0x000fc80000011403 */
[----:B------:R-:W-:Y:S01]  /*0d40*/  VIMNMX R11, R3, UR5, PT ;  /* 0x00000005030b7c48 */ /* 0x000fe2000bfe0100 */
[----:B0-----:R-:W-:-:S05]  /*0d50*/  @P1 IMAD.HI.U32 R2, R152, R5, RZ ;  /* 0x0000000598021227 */ /* 0x001fca00078e00ff */
[----:B-1----:R-:W-:-:S05]  /*0d60*/  @P1 SHF.R.U32.HI R152, RZ, R9, R2 ;  /* 0x00000009ff981219 */ /* 0x002fca0000011602 */
[----:B------:R-:W-:-:S05]  /*0d70*/  VIADD R152, R152, UR41 ;  /* 0x0000002998987c36 */ /* 0x000fca0008000000 */
[----:B------:R-:W-:Y:S01]  /*0d80*/  IADD3 R0, R152, -UR4, RZ ;  /* 0x8000000498007c10 */ /* 0x000fe2000fffe0ff */
[----:B------:R-:W-:Y:S06]  /*0d90*/  @!P2 BRA `(.L_x_1672) ;  /* 0x00000000003ca947 */ /* 0x000fec0003800000 */
[----:B------:R-:W-:-:S13]  /*0da0*/  ISETP.GT.AND P0, PT, R152, -0x1, PT ;  /* 0xffffffff9800780c */ /* 0x000fda0003f04270 */
[----:B------:R-:W-:Y:S05]  /*0db0*/  @P0 BRA `(.L_x_1673) ;  /* 0x00000000001c0947 */ /* 0x000fea0003800000 */
[----:B------:R-:W-:Y:S02]  /*0dc0*/  ISETP.NE.AND P0, PT, R7, 0x1, PT ;  /* 0x000000010700780c */ /* 0x000fe40003f05270 */
[----:B------:R-:W-:-:S11]  /*0dd0*/  LOP3.LUT R3, RZ, R152, RZ, 0x33, !PT ;  /* 0x00000098ff037212 */ /* 0x000fd600078e33ff */
[----:B------:R-:W0:Y:S02]  /*0de0*/  @P0 LDC.64 R4, c[0x0][0x9e8] ;  /* 0x00027a00ff040b82 */ /* 0x000e240000000a00 */
[----:B0-----:R-:W-:-:S05]  /*0df0*/  @P0 IMAD.HI.U32 R2, R3, R4, RZ ;  /* 0x0000000403020227 */ /* 0x001fca00078e00ff */
[----:B------:R-:W-:-:S04]  /*0e00*/  @P0 SHF.R.U32.HI R3, RZ, R5, R2 ;  /* 0x00000005ff030219 */ /* 0x000fc80000011602 */
[----:B------:R-:W-:Y:S01]  /*0e10*/  LOP3.LUT R152, RZ, R3, RZ, 0x33, !PT ;  /* 0x00000003ff987212 */ /* 0x000fe200078e33ff */
[----:B------:R-:W-:Y:S06]  /*0e20*/  BRA `(.L_x_1674) ;  /* 0x0000000000107947 */ /* 0x000fec0003800000 */
.L_x_1673:
[----:B------:R-:W-:-:S13]  /*0e30*/  ISETP.NE.AND P0, PT, R7, 0x1, PT ;  /* 0x000000010700780c */ /* 0x000fda0003f05270 */
[----:B------:R-:W0:Y:S02]  /*0e40*/  @P0 LDC.64 R2, c[0x0][0x9e8] ;  /* 0x00027a00ff020b82 */ /* 0x000e240000000a00 */
[----:B0-----:R-:W-:-:S05]  /*0e50*/  @P0 IMAD.HI.U32 R2, R152, R2, RZ ;  /* 0x0000000298020227 */ /* 0x001fca00078e00ff */
[----:B------:R-:W-:-:S07]  /*0e60*/  @P0 SHF.R.U32.HI R152, RZ, R3, R2 ;  /* 0x00000003ff980219 */ /* 0x000fce0000011602 */
.L_x_1674:
[----:B------:R-:W-:-:S05]  /*0e70*/  IMAD R3, R152, R7, RZ ;  /* 0x0000000798037224 */ /* 0x000fca00078e02ff */
[----:B------:R-:W-:-:S07]  /*0e80*/  VIMNMX R0, R0, R3, !PT ;  /* 0x0000000300007248 */ /* 0x000fce0007fe0100 */
.L_x_1672:
[----:B------:R-:W-:Y:S01]  /*0e90*/  SHF.R.S32.HI R3, RZ, 0x1f, R0 ;  /* 0x0000001fff037819 */ /* 0x000fe20000011400 */
[----:B------:R-:W-:Y:S01]  /*0ea0*/  IMAD.MOV.U32 R4, RZ, RZ, RZ ;  /* 0x000000ffff047224 */ /* 0x000fe200078e00ff */
[----:B------:R-:W-:Y:S02]  /*0eb0*/  LOP3.LUT R7, R8, 0xffff, RZ, 0xc0, !PT ;  /* 0x0000ffff08077812 */ /* 0x000fe400078ec0ff */
[----:B------:R-:W-:Y:S02]  /*0ec0*/  LEA.HI R3, R3, R0, RZ, 0x6 ;  /* 0x0000000003037211 */ /* 0x000fe400078f30ff */
[----:B------:R-:W-:Y:S02]  /*0ed0*/  SHF.R.U32.HI R0, RZ, 0x10, R8 ;  /* 0x00000010ff007819 */ /* 0x000fe40000011608 */
[----:B------:R-:W-:Y:S02]  /*0ee0*/  SHF.R.S32.HI R3, RZ, 0x6, R3 ;  /* 0x00000006ff037819 */ /* 0x000fe40000011403 */
[----:B------:R-:W-:-:S02]  /*0ef0*/  ISETP.NE.AND P0, PT, R0, RZ, PT ;  /* 0x000000ff0000720c */ /* 0x000fc40003f05270 */
[----:B------:R-:W-:-:S04]  /*0f00*/  VIMNMX R10, RZ, R3, !PT ;  /* 0x00000003ff0a7248 */ /* 0x000fc80007fe0100 */
[----:B------:R-:W-:-:S07]  /*0f10*/  ISETP.GT.AND P1, PT, R11, R10, PT ;  /* 0x0000000a0b00720c */ /* 0x000fce0003f24270 */
[----:B------:R-:W0:Y:S06]  /*0f20*/  @!P0 LDC R0, c[0x0][0x9f0] ;  /* 0x00027c00ff008b82 */ /* 0x000e2c0000000800 */
[----:B------:R-:W-:Y:S05]  /*0f30*/  @!P1 BRA `(.L_x_1675) ;  /* 0x0000000000709947 */ /* 0x000fea0003800000 */
[----:B0-----:R-:W-:Y:S02]  /*0f40*/  IABS R6, R0 ;  /* 0x0000000000067213 */ /* 0x001fe40000000000 */
[----:B------:R-:W-:Y:S02]  /*0f50*/  IADD3 R2, R0, -0x1, R11 ;  /* 0xffffffff00027810 */ /* 0x000fe40007ffe00b */
[----:B------:R-:W0:Y:S02]  /*0f60*/  I2F.RP R4, R6 ;  /* 0x0000000600047306 */ /* 0x000e240000209400 */
[----:B------:R-:W-:Y:S02]  /*0f70*/  IADD3 R5, -R10, R2, RZ ;  /* 0x000000020a057210 */ /* 0x000fe40007ffe1ff */
[----:B------:R-:W-:Y:S02]  /*0f80*/  IABS R2, R0 ;  /* 0x0000000000027213 */ /* 0x000fe40000000000 */
[----:B------:R-:W-:-:S02]  /*0f90*/  IABS R8, R5 ;  /* 0x0000000500087213 */ /* 0x000fc40000000000 */
[----:B------:R-:W-:-:S04]  /*0fa0*/  LOP3.LUT R5, R5, R0, RZ, 0x3c, !PT ;  /* 0x0000000005057212 */ /* 0x000fc800078e3cff */
[----:B------:R-:W-:Y:S01]  /*0fb0*/  ISETP.GE.AND P2, PT, R5, RZ, PT ;  /* 0x000000ff0500720c */ /* 0x000fe20003f46270 */
[----:B0-----:R-:W0:Y:S02]  /*0fc0*/  MUFU.RCP R4, R4 ;  /* 0x0000000400047308 */ /* 0x001e240000001000 */
[----:B0-----:R-:W-:Y:S02]  /*0fd0*/  VIADD R3, R4, 0xffffffe ;  /* 0x0ffffffe04037836 */ /* 0x001fe40000000000 */
[----:B------:R-:W-:Y:S02]  /*0fe0*/  IMAD.MOV R4, RZ, RZ, -R2 ;  /* 0x000000ffff047224 */ /* 0x000fe400078e0a02 */
[----:B------:R-:W-:Y:S02]  /*0ff0*/  IMAD.MOV.U32 R2, RZ, RZ, RZ ;  /* 0x000000ffff027224 */ /* 0x000fe400078e00ff */
[----:B------:R-:W0:Y:S02]  /*1000*/  F2I.FTZ.U32.TRUNC.NTZ R3, R3 ;  /* 0x0000000300037305 */ /* 0x000e24000021f000 */
[----:B0-----:R-:W-:-:S04]  /*1010*/  IMAD.MOV R9, RZ, RZ, -R3 ;  /* 0x000000ffff097224 */ /* 0x001fc800078e0a03 */
[----:B------:R-:W-:-:S04]  /*1020*/  IMAD R9, R9, R6, RZ ;  /* 0x0000000609097224 */ /* 0x000fc800078e02ff */
[----:B------:R-:W-:Y:S01]  /*1030*/  IMAD.HI.U32 R2, R3, R9, R2 ;  /* 0x0000000903027227 */ /* 0x000fe200078e0002 */
[----:B------:R-:W-:-:S05]  /*1040*/  MOV R3, R8 ;  /* 0x0000000800037202 */ /* 0x000fca0000000f00 */
[----:B------:R-:W-:-:S04]  /*1050*/  IMAD.HI.U32 R2, R2, R3, RZ ;  /* 0x0000000302027227 */ /* 0x000fc800078e00ff */
[----:B------:R-:W-:-:S05]  /*1060*/  IMAD R3, R2, R4, R3 ;  /* 0x0000000402037224 */ /* 0x000fca00078e0203 */
[----:B------:R-:W-:-:S13]  /*1070*/  ISETP.GT.U32.AND P1, PT, R6, R3, PT ;  /* 0x000000030600720c */ /* 0x000fda0003f24070 */
[----:B------:R-:W-:Y:S02]  /*1080*/  @!P1 IMAD.IADD R3, R3, 0x1, -R6 ;  /* 0x0000000103039824 */ /* 0x000fe400078e0a06 */
[----:B------:R-:W-:Y:S01]  /*1090*/  @!P1 VIADD R2, R2, 0x1 ;  /* 0x0000000102029836 */ /* 0x000fe20000000000 */
[----:B------:R-:W-:Y:S02]  /*10a0*/  ISETP.NE.AND P1, PT, R0, RZ, PT ;  /* 0x000000ff0000720c */ /* 0x000fe40003f25270 */
[----:B------:R-:W-:-:S13]  /*10b0*/  ISETP.GE.U32.AND P0, PT, R3, R6, PT ;  /* 0x000000060300720c */ /* 0x000fda0003f06070 */
[----:B------:R-:W-:-:S05]  /*10c0*/  @P0 IADD3 R2, R2, 0x1, RZ ;  /* 0x0000000102020810 */ /* 0x000fca0007ffe0ff */
[----:B------:R-:W-:Y:S01]  /*10d0*/  @!P2 IMAD.MOV R2, RZ, RZ, -R2 ;  /* 0x000000ffff02a224 */ /* 0x000fe200078e0a02 */
[----:B------:R-:W-:-:S05]  /*10e0*/  @!P1 LOP3.LUT R2, RZ, R0, RZ, 0x33, !PT ;  /* 0x00000000ff029212 */ /* 0x000fca00078e33ff */
[----:B------:R-:W-:-:S07]  /*10f0*/  IMAD.MOV.U32 R4, RZ, RZ, R2 ;  /* 0x000000ffff047224 */ /* 0x000fce00078e0002 */
.L_x_1675:
[-C--:B------:R-:W-:Y:S01]  /*1100*/  IMAD R3, R7, R4.reuse, R10 ;  /* 0x0000000407037224 */ /* 0x080fe200078e020a */
[----:B------:R-:W-:Y:S02]  /*1110*/  PLOP3.LUT P0, PT, PT, PT, PT, 0x80, 0x0 ;  /* 0x000000000000781c */ /* 0x000fe40003f0f070 */
[----:B------:R-:W-:Y:S02]  /*1120*/  CS2R R150, SRZ ;  /* 0x0000000000967805 */ /* 0x000fe4000001ff00 */
[----:B------:R-:W-:Y:S02]  /*1130*/  MOV R2, RZ ;  /* 0x000000ff00027202 */ /* 0x000fe40000000f00 */
[----:B------:R-:W-:Y:S02]  /*1140*/  CS2R R148, SRZ ;  /* 0x0000000000947805 */ /* 0x000fe4000001ff00 */
[----:B0-----:R-:W-:Y:S01]  /*1150*/  VIADDMNMX R0, R3, R4, R11, PT ;  /* 0x0000000403007246 */ /* 0x001fe2000380010b */
[----:B------:R-:W-:Y:S01]  /*1160*/  IMAD.MOV.U32 R4, RZ, RZ, RZ ;  /* 0x000000ffff047224 */ /* 0x000fe200078e00ff */
[----:B------:R-:W-:-:S02]  /*1170*/  CS2R R146, SRZ ;  /* 0x0000000000927805 */ /* 0x000fc4000001ff00 */
[----:B------:R-:W-:Y:S02]  /*1180*/  CS2R R144, SRZ ;  /* 0x0000000000907805 */ /* 0x000fe4000001ff00 */
[----:B------:R-:W-:Y:S02]  /*1190*/  ISETP.GT.AND P1, PT, R0, R3, PT ;  /* 0x000000030000720c */ /* 0x000fe40003f24270 */
        /* <DEDUP_REMOVED lines=77> */
[----:B------:R-:W-:Y:S01]  /*1670*/  ULEA.HI UR5, UR4, UR4, URZ, 0x1 ;  /* 0x0000000404057291 */ /* 0x000fe2000f8f083f */
[----:B------:R-:W-:-:S03]  /*1680*/  IADD3 R7, R2, -R7, RZ ;  /* 0x8000000702077210 */ /* 0x000fc60007ffe0ff */
[----:B------:R-:W-:Y:S02]  /*1690*/  ULOP3.LUT UR6, UR5, 0x1fffe, URZ, 0xc0, !UPT ;  /* 0x0001fffe05067892 */ /* 0x000fe4000f8ec03f */
[----:B------:R-:W-:Y:S01]  /*16a0*/  ULEA UR5, UR42, UR7, 0x18 ;  /* 0x000000072a057291 */ /* 0x000fe2000f8ec03f */
[----:B------:R-:W-:Y:S01]  /*16b0*/  IMAD R4, R4, 0x10, R7 ;  /* 0x0000001004047824 */ /* 0x000fe200078e0207 */
[----:B------:R-:W-:Y:S02]  /*16c0*/  UIADD3 UR6, UR4, -UR6, URZ ;  /* 0x8000000604067290 */ /* 0x000fe4000fffe03f */
[----:B------:R-:W-:Y:S02]  /*16d0*/  ULOP3.LUT UR4, UR39, 0x1, URZ, 0xfc, !UPT ;  /* 0x0000000127047892 */ /* 0x000fe4000f8efc3f */
[----:B------:R-:W-:Y:S02]  /*16e0*/  ULEA UR6, UR6, UR5, 0xf ;  /* 0x0000000506067291 */ /* 0x000fe4000f8e783f */
[----:B------:R-:W-:-:S02]  /*16f0*/  UISETP.NE.AND UP0, UPT, UR4, 0x3, UPT ;  /* 0x000000030400788c */ /* 0x000fc4000bf05270 */
[----:B------:R-:W-:-:S04]  /*1700*/  UIADD3 UR6, UR6, 0x400, URZ ;  /* 0x0000040006067890 */ /* 0x000fc8000fffe03f */
[----:B------:R-:W-:Y:S01]  /*1710*/  PLOP3.LUT P0, PT, PT, PT, UP0, 0x80, 0x0 ;  /* 0x000000000000781c */ /* 0x000fe20003f0f008 */
[----:B------:R-:W-:-:S04]  /*1720*/  USHF.R.U32.HI UR6, URZ, 0x4, UR6 ;  /* 0x000000043f067899 */ /* 0x000fc80008011606 */
[----:B------:R-:W-:-:S04]  /*1730*/  ULOP3.LUT UR6, UR6, 0x3fff, URZ, 0xc0, !UPT ;  /* 0x00003fff06067892 */ /* 0x000fc8000f8ec03f */
[----:B------:R-:W-:-:S04]  /*1740*/  ULOP3.LUT UR6, UR6, 0x2000000, URZ, 0xfc, !UPT ;  /* 0x0200000006067892 */ /* 0x000fc8000f8efc3f */
[----:B------:R-:W-:Y:S08]  /*1750*/  @!P0 BRA `(.L_x_1677) ;  /* 0x0000000000048947 */ /* 0x000ff00003800000 */
[----:B------:R-:W-:Y:S01]  /*1760*/  BPT.TRAP 0x1 ;  /* 0x000000040000795c */ /* 0x000fe20000300000 */
.L_x_1677:
[----:B------:R-:W-:-:S04]  /*1770*/  SHF.L.U32 R2, RZ, 0x1f, RZ ;  /* 0x0000001fff027819 */ /* 0x000fc800000006ff */
[----:B------:R-:W0:Y:S02]  /*1780*/  SYNCS.PHASECHK.TRANS64.TRYWAIT P1, [UR5+0x28c50], R2 ;  /* 0x028c5002ff0075a7 */ /* 0x000e240008020145 */
[----:B0-----:R-:W-:Y:S05]  /*1790*/  @!P1 BRA `(.L_x_1678) ;  /* 0x0000012800a49947 */ /* 0x001fea0003800000 */
.L_x_1828:
        /* <DEDUP_REMOVED lines=39> */
.L_x_1679:
[----:B------:R-:W-:Y:S01]  /*1a10*/  VIADD R0, R0, 0xfffffffe ;  /* 0xfffffffe00007836 */ /* 0x000fe20000000000 */
[----:B------:R-:W-:-:S04]  /*1a20*/  UIADD3 UR4, UR5, 0x28c60, URZ ;  /* 0x00028c6005047890 */ /* 0x000fc8000fffe03f */
[----:B------:R-:W-:Y:S01]  /*1a30*/  ISETP.GE.AND P1, PT, R0, R3, PT ;  /* 0x000000030000720c */ /* 0x000fe20003f26270 */
[----:B------:R-:W-:-:S09]  /*1a40*/  UPRMT UR4, UR42, 0x654, UR4 ;  /* 0x000006542a047896 */ /* 0x000fd20008000004 */
[----:B------:R-:W-:Y:S01]  /*1a50*/  SYNCS.ARRIVE.TRANS64.RED.A1T0 RZ, [UR4], RZ ;  /* 0x000000ffffff79a7 */ /* 0x000fe20008100404 */
[----:B------:R-:W-:Y:S02]  /*1a60*/  UMOV UR4, URZ ;  /* 0x0000003f00047c82 */ /* 0x000fe40008000000 */
[----:B------:R-:W-:Y:S05]  /*1a70*/  @!P1 BRA `(.L_x_1680) ;  /* 0x0000000800e09947 */ /* 0x000fea0003800000 */
[----:B------:R-:W-:Y:S01]  /*1a80*/  MOV R7, RZ ;  /* 0x000000ff00077202 */ /* 0x000fe20000000f00 */
[----:B------:R-:W-:-:S06]  /*1a90*/  UMOV UR4, URZ ;  /* 0x0000003f00047c82 */ /* 0x000fcc0008000000 */
.L_x_1686:
[----:B------:R-:W-:Y:S01]  /*1aa0*/  BAR.SYNC.DEFER_BLOCKING 0xe, 0x100 ;  /* 0x0384000000007b1d */ /* 0x000fe20000010000 */
[----:B01----:R-:W-:Y:S01]  /*1ab0*/  IMAD.U32 R5, RZ, RZ, UR4 ;  /* 0x00000004ff057e24 */ /* 0x003fe2000f8e00ff */
[----:B------:R-:W-:Y:S01]  /*1ac0*/  UIADD3 UR4, UR4, 0x1, URZ ;  /* 0x0000000104047890 */ /* 0x000fe2000fffe03f */
[C---:B------:R-:W-:Y:S02]  /*1ad0*/  ISETP.GT.AND P2, PT, R0.reuse, R3, PT ;  /* 0x000000030000720c */ /* 0x040fe40003f44270 */
[----:B------:R-:W-:Y:S01]  /*1ae0*/  IMAD R2, R5, 0x40, R4 ;  /* 0x0000004005027824 */ /* 0x000fe200078e0204 */
[----:B------:R-:W-:Y:S01]  /*1af0*/  UISETP.NE.AND UP0, UPT, UR4, 0x2, UPT ;  /* 0x000000020400788c */ /* 0x000fe2000bf05270 */
[----:B------:R-:W-:-:S03]  /*1b00*/  IADD3 R0, R0, -0x1, RZ ;  /* 0xffffffff00007810 */ /* 0x000fc60007ffe0ff */
        /* <DEDUP_REMOVED lines=136> */
.L_x_1681:
[----:B------:R-:W-:Y:S01]  /*2390*/  ULEA UR7, UR4, UR5, 0x3 ;  /* 0x0000000504077291 */ /* 0x000fe2000f8e183f */
[----:B------:R-:W-:-:S08]  /*23a0*/  SHF.L.U32 R2, R7, 0x1f, RZ ;  /* 0x0000001f07027819 */ /* 0x000fd000000006ff */
[----:B------:R0:W1:Y:S01]  /*23b0*/  SYNCS.PHASECHK.TRANS64.TRYWAIT P1, [UR7+0x28c50], R2 ;  /* 0x028c5002ff0075a7 */ /* 0x0000620008020147 */
[----:B------:R-:W-:Y:S05]  /*23c0*/  @!P0 BRA `(.L_x_1682) ;  /* 0x0000000000048947 */ /* 0x000fea0003800000 */
[----:B------:R-:W-:Y:S01]  /*23d0*/  BPT.TRAP 0x1 ;  /* 0x000000040000795c */ /* 0x000fe20000300000 */
.L_x_1682:
[----:B-1----:R-:W-:Y:S05]  /*23e0*/  @P1 BRA `(.L_x_1683) ;  /* 0x0000000000081947 */ /* 0x002fea0003800000 */
[----:B------:R-:W1:Y:S02]  /*23f0*/  SYNCS.PHASECHK.TRANS64.TRYWAIT P1, [UR7+0x28c50], R2 ;  /* 0x028c5002ff0075a7 */ /* 0x000e640008020147 */
[----:B-1----:R-:W-:Y:S05]  /*2400*/  @!P1 BRA `(.L_x_1684) ;  /* 0x0000011c00a09947 */ /* 0x002fea0003800000 */
.L_x_1683:
        /* <DEDUP_REMOVED lines=26> */
.L_x_1685:
[----:B------:R-:W-:-:S04]  /*25b0*/  UIADD3 UR7, UR7, 0x28c60, URZ ;  /* 0x00028c6007077890 */ /* 0x000fc8000fffe03f */
[----:B------:R-:W-:-:S09]  /*25c0*/  UPRMT UR7, UR42, 0x654, UR7 ;  /* 0x000006542a077896 */ /* 0x000fd20008000007 */
[----:B------:R-:W-:Y:S01]  /*25d0*/  SYNCS.ARRIVE.TRANS64.RED.A1T0 RZ, [UR7], RZ ;  /* 0x000000ffffff79a7 */ /* 0x000fe20008100407 */
[----:B------:R-:W-:Y:S05]  /*25e0*/  @P2 BRA `(.L_x_1686) ;  /* 0xfffffff4002c2947 */ /* 0x000fea000383ffff */
[----:B------:R-:W-:-:S12]  /*25f0*/  USHF.L.U32 UR4, UR4, 0x6, URZ ;  /* 0x0000000604047899 */ /* 0x000fd8000800063f */
.L_x_1680:
[----:B------:R-:W-:Y:S01]  /*2600*/  BAR.SYNC.DEFER_BLOCKING 0xe, 0x100 ;  /* 0x0384000000007b1d */ /* 0x000fe20000010000 */
[----:B------:R-:W-:Y:S01]  /*2610*/  VIADD R4, R4, UR4 ;  /* 0x0000000404047c36 */ /* 0x000fe20008000000 */
[----:B------:R-:W-:-:S04]  /*2620*/  PLOP3.LUT P0, PT, PT, PT, PT, 0x8, 0x0 ;  /* 0x000000000000781c */ /* 0x000fc80003f0e170 */
[----:B------:R-:W-:-:S05]  /*2630*/  LEA R4, R4, UR5, 0x2 ;  /* 0x0000000504047c11 */ /* 0x000fca000f8e10ff */
[----:B01----:R-:W0:Y:S04]  /*2640*/  LDS R2, [R4+0x28800] ;  /* 0x0288000004027984 */ /* 0x003e280000000800 */
[----:B------:R1:W2:Y:S02]  /*2650*/  LDS R0, [R4+0x28820] ;  /* 0x0288200004007984 */ /* 0x0002a40000000800 */
[----:B-1----:R-:W-:Y:S01]  /*2660*/  MOV R4, RZ ;  /* 0x000000ff00047202 */ /* 0x002fe20000000f00 */
        /* <DEDUP_REMOVED lines=131> */
.L_x_1668:
[----:B------:R-:W0:Y:S01]  /*2ea0*/  LDC R19, c[0x0][0x448] ;  /* 0x00011200ff137b82 */ /* 0x000e220000000800 */
[----:B------:R-:W-:Y:S01]  /*2eb0*/  VIADD R0, R152, 0x3f ;  /* 0x0000003f98007836 */ /* 0x000fe20000000000 */
[----:B------:R-:W-:Y:S01]  /*2ec0*/  ULDC UR4, c[0x0][0x288] ;  /* 0x0000a20000047ab9 */ /* 0x000fe20000000800 */
[----:B------:R-:W-:Y:S01]  /*2ed0*/  LOP3.LUT R16, R16, 0xfffffffd, RZ, 0xc0, !PT ;  /* 0xfffffffd10107812 */ /* 0x000fe200078ec0ff */
[----:B------:R-:W-:-:S04]  /*2ee0*/  UIADD3 UR7, -UR4, 0x1, URZ ;  /* 0x0000000104077890 */ /* 0x000fc8000fffe13f */
[----:B------:R-:W1:Y:S01]  /*2ef0*/  LDC.64 R4, c[0x0][0x9e0] ;  /* 0x00027800ff047b82 */ /* 0x000e620000000a00 */
[----:B------:R-:W-:Y:S01]  /*2f00*/  UIMAD UR7, UR41, UR6, UR7 ;  /* 0x00000006290772a4 */ /* 0x000fe2000f8e0207 */
[----:B0-----:R-:W-:Y:S02]  /*2f10*/  ISETP.NE.AND P2, PT, R19, 0x1, PT ;  /* 0x000000011300780c */ /* 0x001fe40003f45270 */
[----:B-1----:R-:W-:-:S11]  /*2f20*/  ISETP.GE.AND P1, PT, R5, 0x1, PT ;  /* 0x000000010500780c */ /* 0x002fd60003f26270 */
[----:B------:R-:W0:Y:S01]  /*2f30*/  @P2 LDC R3, c[0x0][0x44c] ;  /* 0x00011300ff032b82 */ /* 0x000e220000000800 */
[----:B------:R-:W-:-:S04]  /*2f40*/  @P2 LOP3.LUT R16, R16, 0x2, RZ, 0xfc, !PT ;  /* 0x0000000210102812 */ /* 0x000fc800078efcff */
[----:B------:R-:W-:-:S03]  /*2f50*/  LOP3.LUT R16, R16, 0xfffffffe, RZ, 0xc0, !PT ;  /* 0xfffffffe10107812 */ /* 0x000fc600078ec0ff */
[----:B------:R-:W1:Y:S01]  /*2f60*/  @P2 LDC R2, c[0x0][0x450] ;  /* 0x00011400ff022b82 */ /* 0x000e620000000800 */
[----:B------:R-:W-:Y:S01]  /*2f70*/  @P1 LOP3.LUT R16, R16, 0x1, RZ, 0xfc, !PT ;  /* 0x0000000110101812 */ /* 0x000fe200078efcff */
[----:B0-----:R-:W-:-:S05]  /*2f80*/  @P2 IMAD.HI.U32 R3, R0, R3, RZ ;  /* 0x0000000300032227 */ /* 0x001fca00078e00ff */
[----:B-1----:R-:W-:-:S05]  /*2f90*/  @P2 SHF.R.U32.HI R0, RZ, R2, R3 ;  /* 0x00000002ff002219 */ /* 0x002fca0000011603 */
[----:B------:R-:W-:-:S05]  /*2fa0*/  VIADD R3, R0, UR7 ;  /* 0x0000000700037c36 */ /* 0x000fca0008000000 */
[----:B------:R-:W-:Y:S01]  /*2fb0*/  IADD3 R0, R3, R4, RZ ;  /* 0x0000000403007210 */ /* 0x000fe20007ffe0ff */
[----:B------:R-:W-:Y:S06]  /*2fc0*/  @!P1 BRA `(.L_x_1687) ;  /* 0x0000000000409947 */ /* 0x000fec0003800000 */
[C---:B------:R-:W-:Y:S01]  /*2fd0*/  ISETP.GT.AND P0, PT, R3.reuse, RZ, PT ;  /* 0x000000ff0300720c */ /* 0x040fe20003f04270 */
[----:B------:R-:W-:-:S12]  /*2fe0*/  VIADD R2, R3, 0xffffffff ;  /* 0xffffffff03027836 */ /* 0x000fd80000000000 */
        /* <DEDUP_REMOVED lines=8> */
.L_x_1688:
[----:B------:R-:W-:-:S13]  /*3070*/  ISETP.NE.AND P0, PT, R5, 0x1, PT ;  /* 0x000000010500780c */ /* 0x000fda0003f05270 */
[----:B------:R-:W0:Y:S02]  /*3080*/  @P0 LDC.64 R6, c[0x0][0x9e8] ;  /* 0x00027a00ff060b82 */ /* 0x000e240000000a00 */
[----:B0-----:R-:W-:-:S05]  /*3090*/  @P0 IMAD.HI.U32 R4, R2, R6, RZ ;  /* 0x0000000602040227 */ /* 0x001fca00078e00ff */
[----:B------:R-:W-:-:S07]  /*30a0*/  @P0 SHF.R.U32.HI R2, RZ, R7, R4 ;  /* 0x00000007ff020219 */ /* 0x000fce0000011604 */
.L_x_1689:
[----:B------:R-:W-:-:S05]  /*30b0*/  IMAD R3, R2, R5, R5 ;  /* 0x0000000502037224 */ /* 0x000fca00078e0205 */
[----:B------:R-:W-:-:S07]  /*30c0*/  VIMNMX R0, R0, R3, PT ;  /* 0x0000000300007248 */ /* 0x000fce0003fe0100 */
.L_x_1687:
[----:B------:R-:W0:Y:S01]  /*30d0*/  @P2 LDC R7, c[0x0][0x44c] ;  /* 0x00011300ff072b82 */ /* 0x000e220000000800 */
[----:B------:R-:W-:Y:S01]  /*30e0*/  IADD3 R0, R0, 0x3f, RZ ;  /* 0x0000003f00007810 */ /* 0x000fe20007ffe0ff */
[----:B------:R-:W-:Y:S01]  /*30f0*/  IMAD.MOV.U32 R2, RZ, RZ, R152 ;  /* 0x000000ffff027224 */ /* 0x000fe200078e0098 */
[----:B------:R-:W-:Y:S02]  /*3100*/  UIMAD UR4, UR41, UR6, -UR4 ;  /* 0x00000006290472a4 */ /* 0x000fe4000f8e0a04 */
[----:B------:R-:W-:-:S03]  /*3110*/  SHF.R.S32.HI R3, RZ, 0x1f, R0 ;  /* 0x0000001fff037819 */ /* 0x000fc60000011400 */
[----:B------:R-:W1:Y:S01]  /*3120*/  @P2 LDC R4, c[0x0][0x450] ;  /* 0x00011400ff042b82 */ /* 0x000e620000000800 */
[----:B------:R-:W-:-:S04]  /*3130*/  LEA.HI R3, R3, R0, RZ, 0x6 ;  /* 0x0000000003037211 */ /* 0x000fc800078f30ff */
[----:B------:R-:W-:-:S04]  /*3140*/  SHF.R.S32.HI R3, RZ, 0x6, R3 ;  /* 0x00000006ff037819 */ /* 0x000fc80000011403 */
[----:B------:R-:W-:Y:S01]  /*3150*/  VIMNMX R6, R3, UR5, PT ;  /* 0x0000000503067c48 */ /* 0x000fe2000bfe0100 */
[----:B0-----:R-:W-:-:S05]  /*3160*/  @P2 IMAD.HI.U32 R7, R152, R7, RZ ;  /* 0x0000000798072227 */ /* 0x001fca00078e00ff */
[----:B-1----:R-:W-:-:S05]  /*3170*/  @P2 SHF.R.U32.HI R2, RZ, R4, R7 ;  /* 0x00000004ff022219 */ /* 0x002fca0000011607 */
[----:B------:R-:W-:Y:S01]  /*3180*/  VIADD R0, R2, UR4 ;  /* 0x0000000402007c36 */ /* 0x000fe20008000000 */
[----:B------:R-:W-:-:S04]  /*3190*/  ULDC UR4, c[0x0][0x9dc] ;  /* 0x0002770000047ab9 */ /* 0x000fc80000000800 */
        /* <DEDUP_REMOVED lines=11> */
.L_x_1691:
[----:B------:R-:W-:-:S13]  /*3250*/  ISETP.NE.AND P0, PT, R5, 0x1, PT ;  /* 0x000000010500780c */ /* 0x000fda0003f05270 */
[----:B------:R-:W0:Y:S02]  /*3260*/  @P0 LDC.64 R10, c[0x0][0x9e8] ;  /* 0x00027a00ff0a0b82 */ /* 0x000e240000000a00 */
[----:B0-----:R-:W-:-:S05]  /*3270*/  @P0 IMAD.HI.U32 R4, R0, R10, RZ ;  /* 0x0000000a00040227 */ /* 0x001fca00078e00ff */
[----:B------:R-:W-:-:S07]  /*3280*/  @P0 SHF.R.U32.HI R0, RZ, R11, R4 ;  /* 0x0000000bff000219 */ /* 0x000fce0000011604 */
.L_x_1692:
[----:B------:R-:W-:-:S05]  /*3290*/  IMAD R3, R0, R5, RZ ;  /* 0x0000000500037224 */ /* 0x000fca00078e02ff */
[----:B------:R-:W-:-:S07]  /*32a0*/  VIMNMX R2, R2, R3, !PT ;  /* 0x0000000302027248 */ /* 0x000fce0007fe0100 */
.L_x_1690:
[----:B------:R-:W-:Y:S01]  /*32b0*/  SHF.R.U32.HI R9, RZ, 0x10, R8 ;  /* 0x00000010ff097819 */ /* 0x000fe20000011608 */
[----:B------:R-:W-:Y:S01]  /*32c0*/  IMAD.MOV.U32 R0, RZ, RZ, RZ ;  /* 0x000000ffff007224 */ /* 0x000fe200078e00ff */
[----:B------:R-:W-:Y:S02]  /*32d0*/  SHF.R.S32.HI R3, RZ, 0x1f, R2 ;  /* 0x0000001fff037819 */ /* 0x000fe40000011402 */
[----:B------:R-:W-:Y:S02]  /*32e0*/  ISETP.NE.AND P1, PT, R9, RZ, PT ;  /* 0x000000ff0900720c */ /* 0x000fe40003f25270 */
[----:B------:R-:W-:Y:S02]  /*32f0*/  LEA.HI R3, R3, R2, RZ, 0x6 ;  /* 0x0000000203037211 */ /* 0x000fe400078f30ff */
[----:B------:R-:W-:Y:S02]  /*3300*/  LOP3.LUT R8, R8, 0xffff, RZ, 0xc0, !PT ;  /* 0x0000ffff08087812 */ /* 0x000fe400078ec0ff */
[----:B------:R-:W-:-:S04]  /*3310*/  SHF.R.S32.HI R3, RZ, 0x6, R3 ;  /* 0x00000006ff037819 */ /* 0x000fc80000011403 */
[----:B------:R-:W-:-:S03]  /*3320*/  VIMNMX R17, RZ, R3, !PT ;  /* 0x00000003ff117248 */ /* 0x000fc60007fe0100 */
[----:B------:R-:W0:Y:S01]  /*3330*/  @!P1 LDC R9, c[0x0][0x9f0] ;  /* 0x00027c00ff099b82 */ /* 0x000e220000000800 */
[----:B------:R-:W-:-:S13]  /*3340*/  ISETP.GT.AND P0, PT, R6, R17, PT ;  /* 0x000000110600720c */ /* 0x000fda0003f04270 */
[----:B------:R-:W-:Y:S05]  /*3350*/  @!P0 BRA `(.L_x_1693) ;  /* 0x0000000000708947 */ /* 0x000fea0003800000 */
[-C--:B0-----:R-:W-:Y:S02]  /*3360*/  IABS R5, R9.reuse ;  /* 0x0000000900057213 */ /* 0x081fe40000000000 */
[----:B------:R-:W-:Y:S02]  /*3370*/  IADD3 R0, R9, -0x1, R6 ;  /* 0xffffffff09007810 */ /* 0x000fe40007ffe006 */
[----:B------:R-:W0:Y:S01]  /*3380*/  I2F.RP R4, R5 ;  /* 0x0000000500047306 */ /* 0x000e220000209400 */
[----:B------:R-:W-:Y:S02]  /*3390*/  IABS R11, R9 ;  /* 0x00000009000b7213 */ /* 0x000fe40000000000 */
[----:B------:R-:W-:-:S05]  /*33a0*/  IMAD.IADD R0, R0, 0x1, -R17 ;  /* 0x0000000100007824 */ /* 0x000fca00078e0a11 */
[----:B0-----:R-:W0:Y:S02]  /*33b0*/  MUFU.RCP R4, R4 ;  /* 0x0000000400047308 */ /* 0x001e240000001000 */
[----:B0-----:R-:W-:Y:S02]  /*33c0*/  VIADD R2, R4, 0xffffffe ;  /* 0x0ffffffe04027836 */ /* 0x001fe40000000000 */
[----:B------:R-:W-:-:S04]  /*33d0*/  IMAD.MOV R4, RZ, RZ, -R11 ;  /* 0x000000ffff047224 */ /* 0x000fc800078e0a0b */
[----:B------:R0:W1:Y:S02]  /*33e0*/  F2I.FTZ.U32.TRUNC.NTZ R3, R2 ;  /* 0x0000000200037305 */ /* 0x000064000021f000 */
[----:B0-----:R-:W-:Y:S02]  /*33f0*/  MOV R2, RZ ;  /* 0x000000ff00027202 */ /* 0x001fe40000000f00 */
[----:B-1----:R-:W-:-:S05]  /*3400*/  IADD3 R10, RZ, -R3, RZ ;  /* 0x80000003ff0a7210 */ /* 0x002fca0007ffe0ff */
[----:B------:R-:W-:Y:S01]  /*3410*/  IMAD R7, R10, R5, RZ ;  /* 0x000000050a077224 */ /* 0x000fe200078e02ff */
[----:B------:R-:W-:Y:S02]  /*3420*/  IABS R10, R0 ;  /* 0x00000000000a7213 */ /* 0x000fe40000000000 */
[----:B------:R-:W-:Y:S01]  /*3430*/  LOP3.LUT R0, R0, R9, RZ, 0x3c, !PT ;  /* 0x0000000900007212 */ /* 0x000fe200078e3cff */
[----:B------:R-:W-:-:S03]  /*3440*/  IMAD.HI.U32 R3, R3, R7, R2 ;  /* 0x0000000703037227 */ /* 0x000fc600078e0002 */
[----:B------:R-:W-:Y:S01]  /*3450*/  ISETP.GE.AND P2, PT, R0, RZ, PT ;  /* 0x000000ff0000720c */ /* 0x000fe20003f46270 */
[----:B------:R-:W-:-:S04]  /*3460*/  IMAD.MOV.U32 R2, RZ, RZ, R10 ;  /* 0x000000ffff027224 */ /* 0x000fc800078e000a */
[----:B------:R-:W-:-:S04]  /*3470*/  IMAD.HI.U32 R3, R3, R2, RZ ;  /* 0x0000000203037227 */ /* 0x000fc800078e00ff */
[----:B------:R-:W-:-:S05]  /*3480*/  IMAD R2, R3, R4, R2 ;  /* 0x0000000403027224 */ /* 0x000fca00078e0202 */
[----:B------:R-:W-:-:S13]  /*3490*/  ISETP.GT.U32.AND P1, PT, R5, R2, PT ;  /* 0x000000020500720c */ /* 0x000fda0003f24070 */
[----:B------:R-:W-:Y:S01]  /*34a0*/  @!P1 IMAD.IADD R2, R2, 0x1, -R5 ;  /* 0x0000000102029824 */ /* 0x000fe200078e0a05 */
[----:B------:R-:W-:Y:S02]  /*34b0*/  @!P1 IADD3 R3, R3, 0x1, RZ ;  /* 0x0000000103039810 */ /* 0x000fe40007ffe0ff */
[----:B------:R-:W-:Y:S02]  /*34c0*/  ISETP.NE.AND P1, PT, R9, RZ, PT ;  /* 0x000000ff0900720c */ /* 0x000fe40003f25270 */
[----:B------:R-:W-:-:S13]  /*34d0*/  ISETP.GE.U32.AND P0, PT, R2, R5, PT ;  /* 0x000000050200720c */ /* 0x000fda0003f06070 */
[----:B------:R-:W-:-:S04]  /*34e0*/  @P0 VIADD R3, R3, 0x1 ;  /* 0x0000000103030836 */ /* 0x000fc80000000000 */
[----:B------:R-:W-:-:S05]  /*34f0*/  IMAD.MOV.U32 R0, RZ, RZ, R3 ;  /* 0x000000ffff007224 */ /* 0x000fca00078e0003 */
[----:B------:R-:W-:Y:S02]  /*3500*/  @!P2 IADD3 R0, -R0, RZ, RZ ;  /* 0x000000ff0000a210 */ /* 0x000fe40007ffe1ff */
[----:B------:R-:W-:-:S07]  /*3510*/  @!P1 LOP3.LUT R0, RZ, R9, RZ, 0x33, !PT ;  /* 0x00000009ff009212 */ /* 0x000fce00078e33ff */
.L_x_1693:
[-C--:B------:R-:W-:Y:S01]  /*3520*/  IMAD R17, R8, R0.reuse, R17 ;  /* 0x0000000008117224 */ /* 0x080fe200078e0211 */
        /* <DEDUP_REMOVED lines=8> */
[----:B------:R-:W-:Y:S02]  /*35b0*/  R2UR UR43, R0 ;  /* 0x00000000002b72ca */ /* 0x000fe400000e0000 */
        /* <DEDUP_REMOVED lines=67> */
[----:B------:R-:W1:Y:S02]  /*39f0*/  SHFL.IDX PT, R0, R25, RZ, 0x1f ;  /* 0x00001fff19007589 */ /* 0x000e6400000e0000 */
[----:B-1----:R-:W-:-:S13]  /*3a00*/  R2UR UR4, R0 ;  /* 0x00000000000472ca */ /* 0x002fda00000e0000 */
        /* <DEDUP_REMOVED lines=9> */
[----:B------:R-:W-:-:S04]  /*3aa0*/  ULOP3.LUT UR5, UR5, 0x3fff, URZ, 0xc0, !UPT ;  /* 0x00003fff05057892 */ /* 0x000fc8000f8ec03f */
[----:B------:R-:W-:-:S04]  /*3ab0*/  ULOP3.LUT UR38, UR5, 0x2000000, URZ, 0xfc, !UPT ;  /* 0x0200000005267892 */ /* 0x000fc8000f8efc3f */
[----:B------:R-:W-:Y:S08]  /*3ac0*/  @!P0 BRA `(.L_x_1694) ;  /* 0x0000000000408947 */ /* 0x000ff00003800000 */
[----:B------:R-:W-:Y:S01]  /*3ad0*/  MOV R0, 0x0 ;  /* 0x0000000000007802 */ /* 0x000fe20000000f00 */
[----:B------:R-:W-:Y:S01]  /*3ae0*/  ULDC.64 UR4, c[0x4][0x90] ;  /* 0x0100240000047ab9 */ /* 0x000fe20000000a00 */
[----:B------:R-:W-:Y:S01]  /*3af0*/  ULDC.64 UR6, c[0x4][0x20] ;  /* 0x0100080000067ab9 */ /* 0x000fe20000000a00 */
[----:B------:R-:W-:Y:S01]  /*3b00*/  MOV R4, UR4 ;  /* 0x0000000400047c02 */ /* 0x000fe20008000f00 */
[----:B------:R1:W2:Y:S01]  /*3b10*/  LDC.64 R2, c[0x4][R0] ;  /* 0x0100000000027b82 */ /* 0x0002a20000000a00 */
[----:B------:R-:W-:Y:S01]  /*3b20*/  IMAD.U32 R5, RZ, RZ, UR5 ;  /* 0x00000005ff057e24 */ /* 0x000fe2000f8e00ff */
[----:B------:R-:W-:Y:S01]  /*3b30*/  ULDC.64 UR4, c[0x4][0x98] ;  /* 0x0100260000047ab9 */ /* 0x000fe20000000a00 */
[----:B------:R-:W-:Y:S01]  /*3b40*/  IMAD.U32 R10, RZ, RZ, UR6 ;  /* 0x00000006ff0a7e24 */ /* 0x000fe2000f8e00ff */
[----:B------:R-:W-:Y:S01]  /*3b50*/  MOV R7, UR5 ;  /* 0x0000000500077c02 */ /* 0x000fe20008000f00 */
[----:B------:R-:W-:Y:S01]  /*3b60*/  IMAD.U32 R6, RZ, RZ, UR4 ;  /* 0x00000004ff067e24 */ /* 0x000fe2000f8e00ff */
[----:B------:R-:W-:Y:S01]  /*3b70*/  MOV R8, 0x70 ;  /* 0x0000007000087802 */ /* 0x000fe20000000f00 */
[----:B------:R-:W-:-:S02]  /*3b80*/  IMAD.U32 R11, RZ, RZ, UR7 ;  /* 0x00000007ff0b7e24 */ /* 0x000fc4000f8e00ff */
[----:B------:R-:W-:Y:S02]  /*3b90*/  IMAD.MOV.U32 R12, RZ, RZ, 0x1 ;  /* 0x00000001ff0c7424 */ /* 0x000fe400078e00ff */
[----:B-1----:R-:W-:-:S07]  /*3ba0*/  IMAD.MOV.U32 R13, RZ, RZ, RZ ;  /* 0x000000ffff0d7224 */ /* 0x002fce00078e00ff */
[----:B------:R-:W-:-:S07]  /*3bb0*/  LEPC R20, `(.L_x_1694) ;  /* 0x000000001014794e */ /* 0x000fce0000000000 */
[----:B0-2---:R-:W-:Y:S05]  /*3bc0*/  CALL.ABS.NOINC R2 ;  /* 0x0000000002007343 */ /* 0x005fea0003c00000 */
.L_x_1694:
[----:B------:R-:W-:Y:S02]  /*3bd0*/  SHF.L.U32 R13, RZ, 0x1f, RZ ;  /* 0x0000001fff0d7819 */ /* 0x000fe400000006ff */
[----:B------:R-:W-:Y:S02]  /*3be0*/  LOP3.LUT R3, R24, 0xffffff80, RZ, 0xc0, !PT ;  /* 0xffffff8018037812 */ /* 0x000fe400078ec0ff */
[----:B------:R-:W1:Y:S01]  /*3bf0*/  SYNCS.PHASECHK.TRANS64.TRYWAIT P0, [UR40+0x28c00], R13 ;  /* 0x028c000dff0075a7 */ /* 0x000e620008000168 */
[----:B------:R-:W-:Y:S02]  /*3c00*/  LEA.HI R0, R25, R25, RZ, 0x1 ;  /* 0x0000001919007211 */ /* 0x000fe400078f08ff */
[----:B------:R-:W-:Y:S02]  /*3c10*/  IADD3 R5, R22, -R3, RZ ;  /* 0x8000000316057210 */ /* 0x000fe40007ffe0ff */
[----:B------:R-:W-:Y:S02]  /*3c20*/  LOP3.LUT R2, R0, 0xfffffe, RZ, 0xc0, !PT ;  /* 0x00fffffe00027812 */ /* 0x000fe400078ec0ff */
[----:B------:R-:W-:-:S04]  /*3c30*/  SHF.R.S32.HI R4, RZ, 0x1f, R5 ;  /* 0x0000001fff047819 */ /* 0x000fc80000011405 */
[----:B------:R-:W-:-:S04]  /*3c40*/  LEA.HI R3, R4, R5, RZ, 0x2 ;  /* 0x0000000504037211 */ /* 0x000fc800078f10ff */
[--C-:B------:R-:W-:Y:S02]  /*3c50*/  SHF.R.S32.HI R6, RZ, 0x2, R3.reuse ;  /* 0x00000002ff067819 */ /* 0x100fe40000011403 */
[----:B------:R-:W-:Y:S01]  /*3c60*/  SHF.R.S32.HI R7, RZ, 0x1f, R3 ;  /* 0x0000001fff077819 */ /* 0x000fe20000011403 */
[----:B-1----:R-:W-:Y:S06]  /*3c70*/  @!P0 BRA `(.L_x_1695) ;  /* 0x00000104009c8947 */ /* 0x002fec0003800000 */
.L_x_1829:
[----:B------:R-:W-:Y:S01]  /*3c80*/  ULOP3.LUT UR4, UR39, 0x1, URZ, 0xfc, !UPT ;  /* 0x0000000127047892 */ /* 0x000fe2000f8efc3f */
[----:B-1----:R-:W-:Y:S01]  /*3c90*/  LOP3.LUT R0, R3, 0x7ffffffc, RZ, 0xc0, !PT ;  /* 0x7ffffffc03007812 */ /* 0x002fe200078ec0ff */
[----:B------:R-:W-:Y:S01]  /*3ca0*/  IMAD.IADD R3, R25, 0x1, -R2 ;  /* 0x0000000119037824 */ /* 0x000fe200078e0a02 */
[----:B------:R-:W-:Y:S02]  /*3cb0*/  LEA.HI R7, R7, R6, RZ, 0x3 ;  /* 0x0000000607077211 */ /* 0x000fe400078f18ff */
[-C--:B------:R-:W-:Y:S01]  /*3cc0*/  IADD3 R0, -R0, R5.reuse, RZ ;  /* 0x0000000500007210 */ /* 0x080fe20007ffe1ff */
[----:B------:R-:W-:Y:S01]  /*3cd0*/  IMAD.U32 R2, RZ, RZ, UR4 ;  /* 0x00000004ff027e24 */ /* 0x000fe2000f8e00ff */
[----:B------:R-:W-:Y:S02]  /*3ce0*/  LOP3.LUT R7, R7, 0xfffffff8, RZ, 0xc0, !PT ;  /* 0xfffffff807077812 */ /* 0x000fe400078ec0ff */
[----:B------:R-:W-:Y:S01]  /*3cf0*/  LEA.HI R4, R4, R5, RZ, 0x5 ;  /* 0x0000000504047211 */ /* 0x000fe200078f28ff */
[----:B------:R-:W-:Y:S01]  /*3d00*/  IMAD.SHL.U32 R0, R0, 0x2, RZ ;  /* 0x0000000200007824 */ /* 0x000fe200078e00ff */
[----:B------:R-:W-:Y:S01]  /*3d10*/  ISETP.NE.AND P4, PT, R2, 0x3, PT ;  /* 0x000000030200780c */ /* 0x000fe20003f85270 */
[----:B------:R-:W-:Y:S01]  /*3d20*/  IMAD.IADD R7, R6, 0x1, -R7 ;  /* 0x0000000106077824 */ /* 0x000fe200078e0a07 */
[----:B------:R-:W-:-:S02]  /*3d30*/  SHF.R.S32.HI R4, RZ, 0x5, R4 ;  /* 0x00000005ff047819 */ /* 0x000fc40000011404 */
[----:B------:R-:W-:-:S03]  /*3d40*/  LEA R10, R3, R0, 0x8 ;  /* 0x00000000030a7211 */ /* 0x000fc600078e40ff */
[----:B0-----:R-:W-:-:S06]  /*3d50*/  IMAD R9, R4, 0x10, R7 ;  /* 0x0000001004097824 */ /* 0x001fcc00078e0207 */
[----:B------:R-:W-:Y:S05]  /*3d60*/  @!P4 BRA `(.L_x_1696) ;  /* 0x000000000004c947 */ /* 0x000fea0003800000 */
[----:B------:R-:W-:Y:S01]  /*3d70*/  BPT.TRAP 0x1 ;  /* 0x000000040000795c */ /* 0x000fe20000300000 */
.L_x_1696:
[----:B------:R0:W1:Y:S01]  /*3d80*/  SYNCS.PHASECHK.TRANS64.TRYWAIT P0, [UR40+0x28c30], R13 ;  /* 0x028c300dff0075a7 */ /* 0x0000620008000168 */
[----:B------:R-:W-:Y:S05]  /*3d90*/  @!P4 BRA `(.L_x_1697) ;  /* 0x000000000004c947 */ /* 0x000fea0003800000 */
[----:B------:R-:W-:Y:S01]  /*3da0*/  BPT.TRAP 0x1 ;  /* 0x000000040000795c */ /* 0x000fe20000300000 */
.L_x_1697:
[----:B-1----:R-:W-:Y:S05]  /*3db0*/  @P0 BRA `(.L_x_1698) ;  /* 0x0000000000080947 */ /* 0x002fea0003800000 */
[----:B------:R-:W1:Y:S02]  /*3dc0*/  SYNCS.PHASECHK.TRANS64.TRYWAIT P0, [UR40+0x28c30], R13 ;  /* 0x028c300dff0075a7 */ /* 0x000e640008000168 */
[----:B-1----:R-:W-:Y:S05]  /*3dd0*/  @!P0 BRA `(.L_x_1699) ;  /* 0x00000104005c8947 */ /* 0x002fea0003800000 */
.L_x_1698:
        /* <DEDUP_REMOVED lines=12> */
[----:B------:R-:W-:Y:S02]  /*3ea0*/  UIADD3 UR12, UR4, 0x2, URZ ;  /* 0x00000002040c7890 */ /* 0x000fe4000fffe03f */
[----:B------:R-:W-:-:S02]  /*3eb0*/  UMOV UR8, UR4 ;  /* 0x0000000400087c82 */ /* 0x000fc40008000000 */
[----:B------:R-:W-:Y:S01]  /*3ec0*/  UMOV UR10, UR24 ;  /* 0x00000018000a7c82 */ /* 0x000fe20008000000 */
[----:B------:R-:W-:Y:S01]  /*3ed0*/  UIADD3 UR14, UR24, 0x2, URZ ;  /* 0x00000002180e7890 */ /* 0x000fe2000fffe03f */
        /* <DEDUP_REMOVED lines=23> */
.L_x_1700:
[----:B------:R-:W-:Y:S01]  /*4050*/  ISETP.NE.AND P0, PT, R19, 0x1, PT ;  /* 0x000000011300780c */ /* 0x000fe20003f05270 */
[----:B------:R-:W-:Y:S01]  /*4060*/  UMOV UR6, 0xffffffc0 ;  /* 0xffffffc000067882 */ /* 0x000fe20000000000 */
[----:B-1----:R-:W-:Y:S01]  /*4070*/  LEA.HI R2, R23, R22, RZ, 0x2 ;  /* 0x0000001617027211 */ /* 0x002fe200078f10ff */
[----:B------:R-:W-:Y:S01]  /*4080*/  UIMAD UR5, UR43, UR6, 0x41 ;  /* 0x000000412b0574a4 */ /* 0x000fe2000f8e0206 */
[----:B------:R-:W-:Y:S01]  /*4090*/  LOP3.LUT P1, RZ, R16, 0x1, RZ, 0xc0, !PT ;  /* 0x0000000110ff7812 */ /* 0x000fe2000782c0ff */
[----:B------:R-:W-:Y:S01]  /*40a0*/  UIADD3 UR4, UR40, 0x28c40, URZ ;  /* 0x00028c4028047890 */ /* 0x000fe2000fffe03f */
[----:B------:R-:W-:Y:S01]  /*40b0*/  LOP3.LUT R3, R2, 0xfffffffc, RZ, 0xc0, !PT ;  /* 0xfffffffc02037812 */ /* 0x000fe200078ec0ff */
[----:B------:R-:W-:Y:S01]  /*40c0*/  ULDC UR11, c[0x0][0x2f0] ;  /* 0x0000bc00000b7ab9 */ /* 0x000fe20000000800 */
[----:B------:R-:W-:Y:S01]  /*40d0*/  ULDC UR10, c[0x0][0x9d8] ;  /* 0x00027600000a7ab9 */ /* 0x000fe20000000800 */
[----:B------:R-:W-:Y:S01]  /*40e0*/  UIMAD UR5, UR41, UR11, UR5 ;  /* 0x0000000b290572a4 */ /* 0x000fe2000f8e0205 */
[----:B------:R-:W-:Y:S01]  /*40f0*/  FMUL.FTZ R24, R24, UR10 ;  /* 0x0000000a18187c20 */ /* 0x000fe20008410000 */
[----:B------:R-:W-:Y:S01]  /*4100*/  IMAD.IADD R3, R22, 0x1, -R3 ;  /* 0x0000000116037824 */ /* 0x000fe200078e0a03 */
[----:B------:R-:W-:Y:S01]  /*4110*/  UPRMT UR4, UR42, 0x654, UR4 ;  /* 0x000006542a047896 */ /* 0x000fe20008000004 */
[----:B------:R-:W1:Y:S01]  /*4120*/  @P0 LDC R5, c[0x0][0x44c] ;  /* 0x00011300ff050b82 */ /* 0x000e620000000800 */
[----:B------:R-:W-:Y:S01]  /*4130*/  FMUL.FTZ R25, R25, UR10 ;  /* 0x0000000a19197c20 */ /* 0x000fe20008410000 */
[----:B------:R-:W-:Y:S01]  /*4140*/  FMUL.FTZ R26, R26, UR10 ;  /* 0x0000000a1a1a7c20 */ /* 0x000fe20008410000 */
[----:B------:R-:W-:Y:S01]  /*4150*/  LEA.HI R2, R3, R3, RZ, 0x1 ;  /* 0x0000000303027211 */ /* 0x000fe200078f08ff */
[----:B------:R-:W-:Y:S01]  /*4160*/  FMUL.FTZ R27, R27, UR10 ;  /* 0x0000000a1b1b7c20 */ /* 0x000fe20008410000 */
[----:B------:R-:W-:Y:S01]  /*4170*/  FMUL.FTZ R28, R28, UR10 ;  /* 0x0000000a1c1c7c20 */ /* 0x000fe20008410000 */
[----:B------:R-:W-:Y:S01]  /*4180*/  FMUL.FTZ R29, R29, UR10 ;  /* 0x0000000a1d1d7c20 */ /* 0x000fe20008410000 */
[----:B------:R-:W-:Y:S01]  /*4190*/  LOP3.LUT R2, R2, 0x1ffffffe, RZ, 0xc0, !PT ;  /* 0x1ffffffe02027812 */ /* 0x000fe200078ec0ff */
[----:B------:R-:W2:Y:S01]  /*41a0*/  @P0 LDC R7, c[0x0][0x450] ;  /* 0x00011400ff070b82 */ /* 0x000ea20000000800 */
[----:B------:R-:W-:Y:S01]  /*41b0*/  FMUL.FTZ R30, R30, UR10 ;  /* 0x0000000a1e1e7c20 */ /* 0x000fe20008410000 */
[----:B------:R-:W-:Y:S01]  /*41c0*/  FMUL.FTZ R31, R31, UR10 ;  /* 0x0000000a1f1f7c20 */ /* 0x000fe20008410000 */
[----:B------:R-:W-:Y:S01]  /*41d0*/  IADD3 R2, R3, -R2, RZ ;  /* 0x8000000203027210 */ /* 0x000fe20007ffe0ff */
[----:B------:R-:W-:-:S02]  /*41e0*/  IMAD.IADD R3, R152, 0x1, R9 ;  /* 0x0000000198037824 */ /* 0x000fc400078e0209 */
[----:B------:R-:W-:Y:S01]  /*41f0*/  FMUL.FTZ R37, R37, UR10 ;  /* 0x0000000a25257c20 */ /* 0x000fe20008410000 */
[----:B------:R-:W-:Y:S01]  /*4200*/  FMUL.FTZ R40, R40, UR10 ;  /* 0x0000000a28287c20 */ /* 0x000fe20008410000 */
[----:B------:R-:W-:Y:S01]  /*4210*/  FMUL.FTZ R41, R41, UR10 ;  /* 0x0000000a29297c20 */ /* 0x000fe20008410000 */
[----:B------:R-:W-:Y:S02]  /*4220*/  IMAD R2, R2, 0x8, R3 ;  /* 0x0000000802027824 */ /* 0x000fe400078e0203 */
[----:B------:R-:W-:Y:S01]  /*4230*/  FMUL.FTZ R42, R42, UR10 ;  /* 0x0000000a2a2a7c20 */ /* 0x000fe20008410000 */
[----:B------:R-:W-:Y:S01]  /*4240*/  FMUL.FTZ R43, R43, UR10 ;  /* 0x0000000a2b2b7c20 */ /* 0x000fe20008410000 */
[----:B------:R-:W-:Y:S01]  /*4250*/  FMUL.FTZ R44, R44, UR10 ;  /* 0x0000000a2c2c7c20 */ /* 0x000fe20008410000 */
[----:B------:R-:W-:Y:S01]  /*4260*/  FMUL.FTZ R46, R46, UR10 ;  /* 0x0000000a2e2e7c20 */ /* 0x000fe20008410000 */
[----:B------:R-:W-:Y:S01]  /*4270*/  MOV R3, R2 ;  /* 0x0000000200037202 */ /* 0x000fe20000000f00 */
[----:B------:R-:W-:Y:S01]  /*4280*/  FMUL.FTZ R47, R47, UR10 ;  /* 0x0000000a2f2f7c20 */ /* 0x000fe20008410000 */
[----:B------:R-:W-:Y:S01]  /*4290*/  FMUL.FTZ R49, R49, UR10 ;  /* 0x0000000a31317c20 */ /* 0x000fe20008410000 */
[----:B-1----:R-:W-:-:S04]  /*42a0*/  @P0 IMAD.HI.U32 R4, R2, R5, RZ ;  /* 0x0000000502040227 */ /* 0x002fc800078e00ff */
[----:B------:R-:W-:Y:S01]  /*42b0*/  FMUL.FTZ R50, R50, UR10 ;  /* 0x0000000a32327c20 */ /* 0x000fe20008410000 */
[----:B------:R-:W-:Y:S01]  /*42c0*/  FMUL.FTZ R51, R51, UR10 ;  /* 0x0000000a33337c20 */ /* 0x000fe20008410000 */
[----:B------:R-:W-:Y:S01]  /*42d0*/  FMUL.FTZ R52, R52, UR10 ;  /* 0x0000000a34347c20 */ /* 0x000fe20008410000 */
[----:B------:R-:W-:Y:S01]  /*42e0*/  FMUL.FTZ R53, R53, UR10 ;  /* 0x0000000a35357c20 */ /* 0x000fe20008410000 */
[----:B------:R-:W-:Y:S01]  /*42f0*/  FMUL.FTZ R54, R54, UR10 ;  /* 0x0000000a36367c20 */ /* 0x000fe20008410000 */
[----:B------:R-:W-:Y:S01]  /*4300*/  FMUL.FTZ R55, R55, UR10 ;  /* 0x0000000a37377c20 */ /* 0x000fe20008410000 */
[----:B------:R-:W-:Y:S01]  /*4310*/  FMUL.FTZ R34, R34, UR10 ;  /* 0x0000000a22227c20 */ /* 0x000fe20008410000 */
[----:B--2---:R-:W-:Y:S01]  /*4320*/  @P0 SHF.R.U32.HI R3, RZ, R7, R4 ;  /* 0x00000007ff030219 */ /* 0x004fe20000011604 */
[----:B------:R-:W-:Y:S01]  /*4330*/  FMUL.FTZ R35, R35, UR10 ;  /* 0x0000000a23237c20 */ /* 0x000fe20008410000 */
[----:B------:R-:W-:Y:S01]  /*4340*/  FMUL.FTZ R36, R36, UR10 ;  /* 0x0000000a24247c20 */ /* 0x000fe20008410000 */
[----:B------:R-:W-:Y:S01]  /*4350*/  FMUL.FTZ R38, R38, UR10 ;  /* 0x0000000a26267c20 */ /* 0x000fe20008410000 */
[----:B------:R-:W-:Y:S01]  /*4360*/  FMUL.FTZ R39, R39, UR10 ;  /* 0x0000000a27277c20 */ /* 0x000fe20008410000 */
[----:B------:R-:W1:Y:S01]  /*4370*/  SHFL.IDX PT, R7, R3, RZ, 0x1c1f ;  /* 0x001c1fff03077589 */ /* 0x000e6200000e0000 */
[----:B------:R-:W-:Y:S01]  /*4380*/  FMUL.FTZ R45, R45, UR10 ;  /* 0x0000000a2d2d7c20 */ /* 0x000fe20008410000 */
[----:B------:R-:W-:Y:S01]  /*4390*/  FMUL.FTZ R48, R48, UR10 ;  /* 0x0000000a30307c20 */ /* 0x000fe20008410000 */
[----:B------:R-:W-:Y:S01]  /*43a0*/  IMAD.U32 R5, RZ, RZ, UR5 ;  /* 0x00000005ff057e24 */ /* 0x000fe2000f8e00ff */
[----:B------:R-:W-:Y:S01]  /*43b0*/  ULEA UR15, UR43, 0xffffffc0, 0x6 ;  /* 0xffffffc02b0f7891 */ /* 0x000fe2000f8e303f */
[----:B------:R-:W2:Y:S01]  /*43c0*/  MUFU.TANH R11, R28 ;  /* 0x0000001c000b7308 */ /* 0x000ea20000002400 */
[----:B------:R-:W-:Y:S01]  /*43d0*/  ULDC UR7, c[0x0][0x9dc] ;  /* 0x0002770000077ab9 */ /* 0x000fe20000000800 */
[----:B------:R-:W-:Y:S01]  /*43e0*/  ULDC UR14, c[0x0][0x288] ;  /* 0x0000a200000e7ab9 */ /* 0x000fe20000000800 */
[----:B------:R-:W-:Y:S01]  /*43f0*/  SYNCS.ARRIVE.TRANS64.RED.A1T0 RZ, [UR4], RZ ;  /* 0x000000ffffff79a7 */ /* 0x000fe20008100404 */
[----:B------:R-:W-:Y:S01]  /*4400*/  ULOP3.LUT UR7, URZ, UR7, URZ, 0x33, !UPT ;  /* 0x000000073f077292 */ /* 0x000fe2000f8e333f */
[----:B------:R-:W-:Y:S01]  /*4410*/  FMUL.FTZ R32, R32, UR10 ;  /* 0x0000000a20207c20 */ /* 0x000fe20008410000 */
[----:B------:R-:W-:Y:S01]  /*4420*/  FMUL.FTZ R33, R33, UR10 ;  /* 0x0000000a21217c20 */ /* 0x000fe20008410000 */
[----:B------:R-:W-:Y:S01]  /*4430*/  UIMAD UR4, UR41, UR11, -UR15 ;  /* 0x0000000b290472a4 */ /* 0x000fe2000f8e0a0f */
[----:B------:R-:W3:Y:S01]  /*4440*/  MUFU.TANH R14, R29 ;  /* 0x0000001d000e7308 */ /* 0x000ee20000002400 */
[----:B------:R-:W-:Y:S01]  /*4450*/  IADD3 R4, R5, -UR14, -R0 ;  /* 0x8000000e05047c10 */ /* 0x000fe2000fffe800 */
[----:B------:R-:W-:-:S03]  /*4460*/  ULDC UR18, c[0x0][0x9e0] ;  /* 0x0002780000127ab9 */ /* 0x000fc60000000800 */
[----:B------:R-:W-:-:S03]  /*4470*/  IADD3 R8, -R0, UR4, RZ ;  /* 0x0000000400087c10 */ /* 0x000fc6000fffe1ff */
[----:B------:R-:W4:Y:S08]  /*4480*/  MUFU.TANH R24, R24 ;  /* 0x0000001800187308 */ /* 0x000f300000002400 */
[----:B------:R-:W0:Y:S08]  /*4490*/  MUFU.TANH R25, R25 ;  /* 0x0000001900197308 */ /* 0x000e300000002400 */
        /* <DEDUP_REMOVED lines=26> */
[----:B------:R5:W0:Y:S08]  /*4640*/  MUFU.TANH R15, R32 ;  /* 0x00000020000f7308 */ /* 0x000a300000002400 */
[----:B------:R2:W0:Y:S01]  /*4650*/  MUFU.TANH R20, R33 ;  /* 0x0000002100147308 */ /* 0x0004220000002400 */
[----:B-----5:R-:W-:-:S05]  /*4660*/  IADD3 R32, R4, UR7, RZ ;  /* 0x0000000704207c10 */ /* 0x020fca000fffe0ff */
[----:B-1----:R-:W-:Y:S02]  /*4670*/  IMAD.IADD R5, R32, 0x1, R7 ;  /* 0x0000000120057824 */ /* 0x002fe400078e0207 */
[----:B--2---:R-:W-:-:S05]  /*4680*/  VIADD R33, R4, UR18 ;  /* 0x0000001204217c36 */ /* 0x004fca0008000000 */
[----:B------:R-:W-:Y:S01]  /*4690*/  VIADDMNMX R4, R7, R33, R8, PT ;  /* 0x0000002107047246 */ /* 0x000fe20003800108 */
[----:B---34-:R-:W-:Y:S06]  /*46a0*/  @!P1 BRA `(.L_x_1701) ;  /* 0x0000000000689947 */ /* 0x018fec0003800000 */
[----:B------:R-:W-:Y:S01]  /*46b0*/  IMAD.U32 R6, RZ, RZ, UR11 ;  /* 0x0000000bff067e24 */ /* 0x000fe2000f8e00ff */
[----:B------:R-:W-:Y:S03]  /*46c0*/  BSSY B0, `(.L_x_1702) ;  /* 0x0000014000007945 */ /* 0x000fe60003800000 */
[----:B------:R-:W-:-:S05]  /*46d0*/  IMAD R6, R6, UR41, R7 ;  /* 0x0000002906067c24 */ /* 0x000fca000f8e0207 */
[----:B------:R-:W-:-:S04]  /*46e0*/  IADD3 R7, R6, -UR14, RZ ;  /* 0x8000000e06077c10 */ /* 0x000fc8000fffe0ff */
[----:B------:R-:W-:-:S13]  /*46f0*/  ISETP.GT.AND P0, PT, R7, -0x1, PT ;  /* 0xffffffff0700780c */ /* 0x000fda0003f04270 */
[----:B------:R-:W-:Y:S05]  /*4700*/  @P0 BRA `(.L_x_1703) ;  /* 0x0000000000240947 */ /* 0x000fea0003800000 */
[----:B------:R-:W-:Y:S01]  /*4710*/  ULDC UR4, c[0x0][0x9e4] ;  /* 0x0002790000047ab9 */ /* 0x000fe20000000800 */
[----:B------:R-:W-:Y:S01]  /*4720*/  LOP3.LUT R7, RZ, R7, RZ, 0x33, !PT ;  /* 0x00000007ff077212 */ /* 0x000fe200078e33ff */
[----:B------:R-:W-:-:S05]  /*4730*/  IMAD.U32 R34, RZ, RZ, UR4 ;  /* 0x00000004ff227e24 */ /* 0x000fca000f8e00ff */
[----:B------:R-:W-:-:S13]  /*4740*/  ISETP.NE.AND P0, PT, R34, 0x1, PT ;  /* 0x000000012200780c */ /* 0x000fda0003f05270 */
[----:B------:R-:W1:Y:S02]  /*4750*/  @P0 LDC.64 R38, c[0x0][0x9e8] ;  /* 0x00027a00ff260b82 */ /* 0x000e640000000a00 */
[----:B-1----:R-:W-:-:S05]  /*4760*/  @P0 IMAD.HI.U32 R6, R7, R38, RZ ;  /* 0x0000002607060227 */ /* 0x002fca00078e00ff */
[----:B------:R-:W-:-:S04]  /*4770*/  @P0 SHF.R.U32.HI R7, RZ, R39, R6 ;  /* 0x00000027ff070219 */ /* 0x000fc80000011606 */
[----:B------:R-:W-:Y:S01]  /*4780*/  LOP3.LUT R7, RZ, R7, RZ, 0x33, !PT ;  /* 0x00000007ff077212 */ /* 0x000fe200078e33ff */
[----:B------:R-:W-:Y:S06]  /*4790*/  BRA `(.L_x_1704) ;  /* 0x0000000000187947 */ /* 0x000fec0003800000 */
.L_x_1703:
[----:B------:R-:W-:Y:S02]  /*47a0*/  ULDC UR4, c[0x0][0x9e4] ;  /* 0x0002790000047ab9 */ /* 0x000fe40000000800 */
[----:B------:R-:W-:-:S05]  /*47b0*/  IMAD.U32 R34, RZ, RZ, UR4 ;  /* 0x00000004ff227e24 */ /* 0x000fca000f8e00ff */
[----:B------:R-:W-:-:S13]  /*47c0*/  ISETP.NE.AND P0, PT, R34, 0x1, PT ;  /* 0x000000012200780c */ /* 0x000fda0003f05270 */
[----:B------:R-:W1:Y:S02]  /*47d0*/  @P0 LDC.64 R38, c[0x0][0x9e8] ;  /* 0x00027a00ff260b82 */ /* 0x000e640000000a00 */
[----:B-1----:R-:W-:-:S05]  /*47e0*/  @P0 IMAD.HI.U32 R6, R7, R38, RZ ;  /* 0x0000002607060227 */ /* 0x002fca00078e00ff */
[----:B------:R-:W-:-:S07]  /*47f0*/  @P0 SHF.R.U32.HI R7, RZ, R39, R6 ;  /* 0x00000027ff070219 */ /* 0x000fce0000011606 */
.L_x_1704:
[----:B------:R-:W-:Y:S05]  /*4800*/  BSYNC B0 ;  /* 0x0000000000007941 */ /* 0x000fea0003800000 */
.L_x_1702:
[----:B------:R-:W-:-:S05]  /*4810*/  IMAD R7, R7, R34, -UR15 ;  /* 0x8000000f07077e24 */ /* 0x000fca000f8e0222 */
[----:B------:R-:W-:-:S04]  /*4820*/  IADD3 R7, -R0, R7, RZ ;  /* 0x0000000700077210 */ /* 0x000fc80007ffe1ff */
[----:B------:R-:W-:Y:S02]  /*4830*/  VIADDMNMX R4, R7, R34, R4, PT ;  /* 0x0000002207047246 */ /* 0x000fe40003800104 */
[----:B------:R-:W-:-:S07]  /*4840*/  VIMNMX R5, R5, R7, !PT ;  /* 0x0000000705057248 */ /* 0x000fce0007fe0100 */
.L_x_1701:
[----:B------:R-:W1:Y:S02]  /*4850*/  SHFL.IDX PT, R3, R3, 0x1, 0x1c1f ;  /* 0x003c1f0003037f89 */ /* 0x000e6400000e0000 */
[----:B-1----:R-:W-:Y:S01]  /*4860*/  VIADDMNMX R6, R3, R33, R8, PT ;  /* 0x0000002103067246 */ /* 0x002fe20003800108 */
[----:B------:R-:W-:Y:S01]  /*4870*/  IMAD.IADD R7, R32, 0x1, R3 ;  /* 0x0000000120077824 */ /* 0x000fe200078e0203 */
[----:B------:R-:W-:Y:S06]  /*4880*/  @!P1 BRA `(.L_x_1705) ;  /* 0x0000000000689947 */ /* 0x000fec0003800000 */
        /* <DEDUP_REMOVED lines=15> */
.L_x_1707:
[----:B------:R-:W-:Y:S02]  /*4980*/  ULDC UR4, c[0x0][0x9e4] ;  /* 0x0002790000047ab9 */ /* 0x000fe40000000800 */
[----:B------:R-:W-:-:S05]  /*4990*/  IMAD.U32 R32, RZ, RZ, UR4 ;  /* 0x00000004ff207e24 */ /* 0x000fca000f8e00ff */
[----:B------:R-:W-:-:S13]  /*49a0*/  ISETP.NE.AND P0, PT, R32, 0x1, PT ;  /* 0x000000012000780c */ /* 0x000fda0003f05270 */
[----:B------:R-:W1:Y:S02]  /*49b0*/  @P0 LDC.64 R34, c[0x0][0x9e8] ;  /* 0x00027a00ff220b82 */ /* 0x000e640000000a00 */
[----:B-1----:R-:W-:-:S05]  /*49c0*/  @P0 IMAD.HI.U32 R8, R3, R34, RZ ;  /* 0x0000002203080227 */ /* 0x002fca00078e00ff */
[----:B------:R-:W-:-:S07]  /*49d0*/  @P0 SHF.R.U32.HI R3, RZ, R35, R8 ;  /* 0x00000023ff030219 */ /* 0x000fce0000011608 */
.L_x_1708:
[----:B------:R-:W-:Y:S05]  /*49e0*/  BSYNC B0 ;  /* 0x0000000000007941 */ /* 0x000fea0003800000 */
.L_x_1706:
[----:B------:R-:W-:-:S05]  /*49f0*/  IMAD R3, R3, R32, -UR15 ;  /* 0x8000000f03037e24 */ /* 0x000fca000f8e0220 */
[----:B------:R-:W-:-:S04]  /*4a00*/  IADD3 R3, -R0, R3, RZ ;  /* 0x0000000300037210 */ /* 0x000fc80007ffe1ff */
[----:B------:R-:W-:Y:S02]  /*4a10*/  VIADDMNMX R6, R3, R32, R6, PT ;  /* 0x0000002003067246 */ /* 0x000fe40003800106 */
[----:B------:R-:W-:-:S07]  /*4a20*/  VIMNMX R7, R7, R3, !PT ;  /* 0x0000000307077248 */ /* 0x000fce0007fe0100 */
.L_x_1705:
[----:B------:R-:W-:Y:S01]  /*4a30*/  UIMAD UR4, UR43, UR6, 0x40 ;  /* 0x000000402b0474a4 */ /* 0x000fe2000f8e0206 */
[----:B------:R-:W-:Y:S03]  /*4a40*/  BAR.SYNC.DEFER_BLOCKING 0xf, 0x100 ;  /* 0x03c4000000007b1d */ /* 0x000fe60000010000 */
[----:B------:R-:W-:Y:S02]  /*4a50*/  UISETP.GE.AND UP5, UPT, UR4, 0x1, UPT ;  /* 0x000000010400788c */ /* 0x000fe4000bfa6270 */
[----:B------:R-:W-:Y:S02]  /*4a60*/  UISETP.GE.AND UP6, UPT, UR4, 0x2, UPT ;  /* 0x000000020400788c */ /* 0x000fe4000bfc6270 */
[----:B------:R-:W-:Y:S02]  /*4a70*/  UISETP.GE.AND UP0, UPT, UR4, 0x9, UPT ;  /* 0x000000090400788c */ /* 0x000fe4000bf06270 */
[----:B------:R-:W-:Y:S01]  /*4a80*/  PLOP3.LUT P1, PT, PT, PT, UP5, 0x40, 0x0 ;  /* 0x000000000000781c */ /* 0x000fe20003f2e858 */
[----:B------:R-:W-:Y:S01]  /*4a90*/  UISETP.GE.AND UP1, UPT, UR4, 0xa, UPT ;  /* 0x0000000a0400788c */ /* 0x000fe2000bf26270 */
[----:B------:R-:W-:Y:S01]  /*4aa0*/  PLOP3.LUT P3, PT, PT, PT, UP6, 0x40, 0x0 ;  /* 0x000000000000781c */ /* 0x000fe20003f6e868 */
[----:B------:R-:W-:Y:S01]  /*4ab0*/  UISETP.GE.AND UP2, UPT, UR4, 0x11, UPT ;  /* 0x000000110400788c */ /* 0x000fe2000bf46270 */
[C---:B------:R-:W-:Y:S01]  /*4ac0*/  ISETP.GT.AND P1, PT, R5.reuse, RZ, P1 ;  /* 0x000000ff0500720c */ /* 0x040fe20000f24270 */
[----:B------:R-:W-:Y:S01]  /*4ad0*/  UISETP.GE.AND UP3, UPT, UR4, 0x12, UPT ;  /* 0x000000120400788c */ /* 0x000fe2000bf66270 */
[----:B------:R-:W-:Y:S01]  /*4ae0*/  ISETP.GT.AND P3, PT, R5, 0x1, P3 ;  /* 0x000000010500780c */ /* 0x000fe20001f64270 */
[----:B------:R-:W-:Y:S01]  /*4af0*/  UISETP.GE.AND UP4, UPT, UR4, 0x19, UPT ;  /* 0x000000190400788c */ /* 0x000fe2000bf86270 */
[----:B------:R-:W-:Y:S01]  /*4b00*/  ISETP.LT.OR P1, PT, R4, 0x1, P1 ;  /* 0x000000010400780c */ /* 0x000fe20000f21670 */
[----:B------:R-:W-:Y:S01]  /*4b10*/  ULDC UR10, c[0x0][0x988] ;  /* 0x00026200000a7ab9 */ /* 0x000fe20000000800 */
[----:B------:R-:W-:Y:S01]  /*4b20*/  PLOP3.LUT P2, PT, PT, PT, UP6, 0x40, 0x0 ;  /* 0x000000000000781c */ /* 0x000fe20003f4e868 */
[----:B------:R-:W-:Y:S01]  /*4b30*/  UISETP.GE.AND UP6, UPT, UR4, 0x21, UPT ;  /* 0x000000210400788c */ /* 0x000fe2000bfc6270 */
[----:B------:R-:W-:-:S02]  /*4b40*/  FSEL R3, R24, -INF , !P1 ;  /* 0xff80000018037808 */ /* 0x000fc40004800000 */
[----:B------:R-:W-:Y:S02]  /*4b50*/  PLOP3.LUT P1, PT, PT, PT, UP0, 0x40, 0x0 ;  /* 0x000000000000781c */ /* 0x000fe40003f2e808 */
[----:B------:R-:W-:Y:S02]  /*4b60*/  ISETP.LT.OR P3, PT, R4, 0x2, P3 ;  /* 0x000000020400780c */ /* 0x000fe40001f61670 */
[----:B------:R-:W-:Y:S02]  /*4b70*/  ISETP.GT.AND P2, PT, R7, 0x1, P2 ;  /* 0x000000010700780c */ /* 0x000fe40001744270 */
[----:B------:R-:W-:Y:S02]  /*4b80*/  ISETP.GT.AND P1, PT, R5, 0x8, P1 ;  /* 0x000000080500780c */ /* 0x000fe40000f24270 */
[----:B------:R-:W-:Y:S01]  /*4b90*/  PLOP3.LUT P0, PT, PT, PT, UP5, 0x40, 0x0 ;  /* 0x000000000000781c */ /* 0x000fe20003f0e858 */
[----:B------:R-:W-:Y:S01]  /*4ba0*/  UISETP.GE.AND UP5, UPT, UR4, 0x1a, UPT ;  /* 0x0000001a0400788c */ /* 0x000fe2000bfa6270 */
[----:B0-----:R-:W-:-:S02]  /*4bb0*/  FSEL R8, R25, -INF , !P3 ;  /* 0xff80000019087808 */ /* 0x001fc40005800000 */
[----:B------:R-:W-:Y:S02]  /*4bc0*/  PLOP3.LUT P3, PT, PT, PT, UP1, 0x40, 0x0 ;  /* 0x000000000000781c */ /* 0x000fe40003f6e818 */
[----:B------:R-:W-:Y:S02]  /*4bd0*/  ISETP.LT.OR P2, PT, R6, 0x2, P2 ;  /* 0x000000020600780c */ /* 0x000fe40001741670 */
[----:B------:R-:W-:Y:S02]  /*4be0*/  ISETP.LT.OR P1, PT, R4, 0x9, P1 ;  /* 0x000000090400780c */ /* 0x000fe40000f21670 */
[----:B------:R-:W-:Y:S02]  /*4bf0*/  ISETP.GT.AND P0, PT, R7, RZ, P0 ;  /* 0x000000ff0700720c */ /* 0x000fe40000704270 */
[----:B------:R-:W-:Y:S02]  /*4c00*/  ISETP.GT.AND P3, PT, R5, 0x9, P3 ;  /* 0x000000090500780c */ /* 0x000fe40001f64270 */
[----:B------:R-:W-:-:S02]  /*4c10*/  FSEL R33, R27, -INF , !P2 ;  /* 0xff8000001b217808 */ /* 0x000fc40005000000 */
[----:B------:R-:W-:Y:S02]  /*4c20*/  FSEL R11, R11, -INF , !P1 ;  /* 0xff8000000b0b7808 */ /* 0x000fe40004800000 */
[----:B------:R-:W-:Y:S01]  /*4c30*/  PLOP3.LUT P2, PT, PT, PT, UP1, 0x40, 0x0 ;  /* 0x000000000000781c */ /* 0x000fe20003f4e818 */
[----:B------:R-:W-:Y:S01]  /*4c40*/  UISETP.GE.AND UP1, UPT, UR4, 0x29, UPT ;  /* 0x000000290400788c */ /* 0x000fe2000bf26270 */
[----:B------:R-:W-:Y:S02]  /*4c50*/  PLOP3.LUT P1, PT, PT, PT, UP2, 0x40, 0x0 ;  /* 0x000000000000781c */ /* 0x000fe40003f2e828 */
[----:B------:R-:W-:Y:S02]  /*4c60*/  ISETP.LT.OR P0, PT, R6, 0x1, P0 ;  /* 0x000000010600780c */ /* 0x000fe40000701670 */
[----:B------:R-:W-:Y:S02]  /*4c70*/  ISETP.LT.OR P3, PT, R4, 0xa, P3 ;  /* 0x0000000a0400780c */ /* 0x000fe40001f61670 */
[----:B------:R-:W-:-:S02]  /*4c80*/  ISETP.GT.AND P2, PT, R7, 0x9, P2 ;  /* 0x000000090700780c */ /* 0x000fc40001744270 */
[----:B------:R-:W-:Y:S02]  /*4c90*/  ISETP.GT.AND P1, PT, R5, 0x10, P1 ;  /* 0x000000100500780c */ /* 0x000fe40000f24270 */
[----:B------:R-:W-:Y:S02]  /*4ca0*/  FSEL R32, R26, -INF , !P0 ;  /* 0xff8000001a207808 */ /* 0x000fe40004000000 */
[----:B------:R-:W-:Y:S01]  /*4cb0*/  PLOP3.LUT P0, PT, PT, PT, UP0, 0x40, 0x0 ;  /* 0x000000000000781c */ /* 0x000fe20003f0e808 */
[----:B------:R-:W-:Y:S01]  /*4cc0*/  UISETP.GE.AND UP0, UPT, UR4, 0x22, UPT ;  /* 0x000000220400788c */ /* 0x000fe2000bf06270 */
[----:B------:R-:W-:Y:S02]  /*4cd0*/  FSEL R14, R14, -INF , !P3 ;  /* 0xff8000000e0e7808 */ /* 0x000fe40005800000 */
[----:B------:R-:W-:Y:S01]  /*4ce0*/  PLOP3.LUT P3, PT, PT, PT, UP3, 0x40, 0x0 ;  /* 0x000000000000781c */ /* 0x000fe20003f6e838 */
[----:B------:R-:W-:Y:S01]  /*4cf0*/  UP2UR UR5, UPR, URZ, 0x1 ;  /* 0x000000013f057883 */ /* 0x000fe20008000000 */
[----:B------:R-:W-:-:S02]  /*4d00*/  ISETP.LT.OR P2, PT, R6, 0xa, P2 ;  /* 0x0000000a0600780c */ /* 0x000fc40001741670 */
[----:B------:R-:W-:Y:S02]  /*4d10*/  ISETP.LT.OR P1, PT, R4, 0x11, P1 ;  /* 0x000000110400780c */ /* 0x000fe40000f21670 */
[----:B------:R-:W-:Y:S02]  /*4d20*/  ISETP.GT.AND P0, PT, R7, 0x8, P0 ;  /* 0x000000080700780c */ /* 0x000fe40000704270 */
[----:B------:R-:W-:Y:S02]  /*4d30*/  ISETP.GT.AND P3, PT, R5, 0x11, P3 ;  /* 0x000000110500780c */ /* 0x000fe40001f64270 */
[----:B------:R-:W-:Y:S02]  /*4d40*/  FSEL R35, R31, -INF , !P2 ;  /* 0xff8000001f237808 */ /* 0x000fe40005000000 */
[----:B------:R-:W-:Y:S02]  /*4d50*/  FSEL R15, R15, -INF , !P1 ;  /* 0xff8000000f0f7808 */ /* 0x000fe40004800000 */
[----:B------:R-:W-:-:S02]  /*4d60*/  PLOP3.LUT P2, PT, PT, PT, UP4, 0x40, 0x0 ;  /* 0x000000000000781c */ /* 0x000fc40003f4e848 */
[----:B------:R-:W-:Y:S02]  /*4d70*/  PLOP3.LUT P1, PT, PT, PT, UP5, 0x40, 0x0 ;  /* 0x000000000000781c */ /* 0x000fe40003f2e858 */
[----:B------:R-:W-:Y:S02]  /*4d80*/  ISETP.LT.OR P0, PT, R6, 0x9, P0 ;  /* 0x000000090600780c */ /* 0x000fe40000701670 */
[----:B------:R-:W-:Y:S02]  /*4d90*/  ISETP.LT.OR P3, PT, R4, 0x12, P3 ;  /* 0x000000120400780c */ /* 0x000fe40001f61670 */
[C---:B------:R-:W-:Y:S02]  /*4da0*/  ISETP.GT.AND P2, PT, R5.reuse, 0x18, P2 ;  /* 0x000000180500780c */ /* 0x040fe40001744270 */
[----:B------:R-:W-:Y:S02]  /*4db0*/  ISETP.GT.AND P1, PT, R5, 0x19, P1 ;  /* 0x000000190500780c */ /* 0x000fe40000f24270 */
[----:B------:R-:W-:-:S02]  /*4dc0*/  FSEL R34, R30, -INF , !P0 ;  /* 0xff8000001e227808 */ /* 0x000fc40004000000 */
[----:B------:R-:W-:Y:S01]  /*4dd0*/  PLOP3.LUT P0, PT, PT, PT, UP2, 0x40, 0x0 ;  /* 0x000000000000781c */ /* 0x000fe20003f0e828 */
[----:B------:R-:W-:Y:S01]  /*4de0*/  UISETP.GE.AND UP2, UPT, UR4, 0x2a, UPT ;  /* 0x0000002a0400788c */ /* 0x000fe2000bf46270 */
[----:B------:R-:W-:Y:S02]  /*4df0*/  FSEL R20, R20, -INF , !P3 ;  /* 0xff80000014147808 */ /* 0x000fe40005800000 */
[----:B------:R-:W-:Y:S01]  /*4e00*/  PLOP3.LUT P3, PT, PT, PT, UP6, 0x40, 0x0 ;  /* 0x000000000000781c */ /* 0x000fe20003f6e868 */
[----:B------:R-:W-:Y:S01]  /*4e10*/  UISETP.GE.AND UP6, UPT, UR4, 0x3a, UPT ;  /* 0x0000003a0400788c */ /* 0x000fe2000bfc6270 */
[C---:B------:R-:W-:Y:S02]  /*4e20*/  ISETP.LT.OR P2, PT, R4.reuse, 0x19, P2 ;  /* 0x000000190400780c */ /* 0x040fe40001741670 */
[----:B------:R-:W-:Y:S02]  /*4e30*/  ISETP.LT.OR P1, PT, R4, 0x1a, P1 ;  /* 0x0000001a0400780c */ /* 0x000fe40000f21670 */
[----:B------:R-:W-:-:S02]  /*4e40*/  ISETP.GT.AND P0, PT, R7, 0x10, P0 ;  /* 0x000000100700780c */ /* 0x000fc40000704270 */
[----:B------:R-:W-:Y:S02]  /*4e50*/  ISETP.GT.AND P3, PT, R5, 0x20, P3 ;  /* 0x000000200500780c */ /* 0x000fe40001f64270 */
[----:B------:R-:W-:Y:S02]  /*4e60*/  FSEL R21, R21, -INF , !P2 ;  /* 0xff80000015157808 */ /* 0x000fe40005000000 */
[----:B------:R-:W-:Y:S02]  /*4e70*/  FSEL R24, R37, -INF , !P1 ;  /* 0xff80000025187808 */ /* 0x000fe40004800000 */
[----:B------:R-:W-:Y:S01]  /*4e80*/  PLOP3.LUT P2, PT, PT, PT, UP0, 0x40, 0x0 ;  /* 0x000000000000781c */ /* 0x000fe20003f4e808 */
[----:B------:R-:W-:Y:S01]  /*4e90*/  UISETP.GE.AND UP0, UPT, UR4, 0x21, UPT ;  /* 0x000000210400788c */ /* 0x000fe2000bf06270 */
[----:B------:R-:W-:Y:S02]  /*4ea0*/  PLOP3.LUT P1, PT, PT, PT, UP1, 0x40, 0x0 ;  /* 0x000000000000781c */ /* 0x000fe40003f2e818 */
[----:B------:R-:W-:-:S02]  /*4eb0*/  ISETP.LT.OR P0, PT, R6, 0x11, P0 ;  /* 0x000000110600780c */ /* 0x000fc40000701670 */
[----:B------:R-:W-:Y:S02]  /*4ec0*/  ISETP.LT.OR P3, PT, R4, 0x21, P3 ;  /* 0x000000210400780c */ /* 0x000fe40001f61670 */
[C---:B------:R-:W-:Y:S02]  /*4ed0*/  ISETP.GT.AND P2, PT, R5.reuse, 0x21, P2 ;  /* 0x000000210500780c */ /* 0x040fe40001744270 */
[----:B------:R-:W-:Y:S02]  /*4ee0*/  ISETP.GT.AND P1, PT, R5, 0x28, P1 ;  /* 0x000000280500780c */ /* 0x000fe40000f24270 */
[----:B------:R-:W-:Y:S02]  /*4ef0*/  FSEL R36, R12, -INF , !P0 ;  /* 0xff8000000c247808 */ /* 0x000fe40004000000 */
[----:B------:R-:W-:Y:S01]  /*4f00*/  PLOP3.LUT P0, PT, PT, PT, UP3, 0x40, 0x0 ;  /* 0x000000000000781c */ /* 0x000fe20003f0e838 */
[----:B------:R-:W-:Y:S01]  /*4f10*/  UISETP.GE.AND UP3, UPT, UR4, 0x31, UPT ;  /* 0x000000310400788c */ /* 0x000fe2000bf66270 */
[----:B------:R-:W-:-:S02]  /*4f20*/  FSEL R25, R40, -INF , !P3 ;  /* 0xff80000028197808 */ /* 0x000fc40005800000 */
[----:B------:R-:W-:Y:S02]  /*4f30*/  PLOP3.LUT P3, PT, PT, PT, UP2, 0x40, 0x0 ;  /* 0x000000000000781c */ /* 0x000fe40003f6e828 */
[C---:B------:R-:W-:Y:S02]  /*4f40*/  ISETP.LT.OR P2, PT, R4.reuse, 0x22, P2 ;  /* 0x000000220400780c */ /* 0x040fe40001741670 */
[----:B------:R-:W-:Y:S02]  /*4f50*/  ISETP.LT.OR P1, PT, R4, 0x29, P1 ;  /* 0x000000290400780c */ /* 0x000fe40000f21670 */
[----:B------:R-:W-:Y:S02]  /*4f60*/  ISETP.GT.AND P3, PT, R5, 0x29, P3 ;  /* 0x000000290500780c */ /* 0x000fe40001f64270 */
[----:B------:R-:W-:Y:S02]  /*4f70*/  FSEL R26, R41, -INF , !P2 ;  /* 0xff800000291a7808 */ /* 0x000fe40005000000 */
[----:B------:R-:W-:-:S02]  /*4f80*/  FSEL R27, R44, -INF , !P1 ;  /* 0xff8000002c1b7808 */ /* 0x000fc40004800000 */
[----:B------:R-:W-:Y:S01]  /*4f90*/  PLOP3.LUT P2, PT, PT, PT, UP4, 0x40, 0x0 ;  /* 0x000000000000781c */ /* 0x000fe20003f4e848 */
[----:B------:R-:W-:Y:S01]  /*4fa0*/  UISETP.GE.AND UP4, UPT, UR4, 0x32, UPT ;  /* 0x000000320400788c */ /* 0x000fe2000bf86270 */
[----:B------:R-:W-:Y:S02]  /*4fb0*/  PLOP3.LUT P1, PT, PT, PT, UP3, 0x40, 0x0 ;  /* 0x000000000000781c */ /* 0x000fe40003f2e838 */
[----:B------:R-:W-:Y:S02]  /*4fc0*/  ISETP.LT.OR P3, PT, R4, 0x2a, P3 ;  /* 0x0000002a0400780c */ /* 0x000fe40001f61670 */
[----:B------:R-:W-:Y:S02]  /*4fd0*/  ISETP.GT.AND P1, PT, R5, 0x30, P1 ;  /* 0x000000300500780c */ /* 0x000fe40000f24270 */
[----:B------:R-:W-:Y:S02]  /*4fe0*/  FSEL R28, R28, -INF , !P3 ;  /* 0xff8000001c1c7808 */ /* 0x000fe40005800000 */
[----:B------:R-:W-:-:S02]  /*4ff0*/  PLOP3.LUT P3, PT, PT, PT, UP4, 0x40, 0x0 ;  /* 0x000000000000781c */ /* 0x000fc40003f6e848 */
[C---:B------:R-:W-:Y:S02]  /*5000*/  ISETP.LT.OR P1, PT, R4.reuse, 0x31, P1 ;  /* 0x000000310400780c */ /* 0x040fe40000f21670 */
[----:B------:R-:W-:Y:S02]  /*5010*/  ISETP.GT.AND P3, PT, R5, 0x31, P3 ;  /* 0x000000310500780c */ /* 0x000fe40001f64270 */
[----:B------:R-:W-:Y:S02]  /*5020*/  FSEL R29, R29, -INF , !P1 ;  /* 0xff8000001d1d7808 */ /* 0x000fe40004800000 */
[----:B------:R-:W-:Y:S01]  /*5030*/  PLOP3.LUT P1, PT, PT, PT, UP5, 0x40, 0x0 ;  /* 0x000000000000781c */ /* 0x000fe20003f2e858 */
[----:B------:R-:W-:Y:S01]  /*5040*/  UISETP.GE.AND UP5, UPT, UR4, 0x39, UPT ;  /* 0x000000390400788c */ /* 0x000fe2000bfa6270 */
[----:B------:R-:W-:Y:S02]  /*5050*/  ISETP.LT.OR P3, PT, R4, 0x32, P3 ;  /* 0x000000320400780c */ /* 0x000fe40001f61670 */
[----:B------:R-:W-:-:S02]  /*5060*/  FMNMX.FTZ R12, R3, R8, !PT ;  /* 0x00000008030c7209 */ /* 0x000fc40007810000 */
[----:B------:R-:W-:Y:S02]  /*5070*/  FSEL R30, R49, -INF , !P3 ;  /* 0xff800000311e7808 */ /* 0x000fe40005800000 */
[----:B------:R-:W-:Y:S02]  /*5080*/  PLOP3.LUT P3, PT, PT, PT, UP5, 0x40, 0x0 ;  /* 0x000000000000781c */ /* 0x000fe40003f6e858 */
[----:B------:R-:W-:Y:S02]  /*5090*/  ISETP.GT.AND P0, PT, R7, 0x11, P0 ;  /* 0x000000110700780c */ /* 0x000fe40000704270 */
[----:B------:R-:W-:Y:S02]  /*50a0*/  ISETP.GT.AND P3, PT, R5, 0x38, P3 ;  /* 0x000000380500780c */ /* 0x000fe40001f64270 */
[----:B------:R-:W-:Y:S02]  /*50b0*/  FMNMX.FTZ R39, R32, R33, !PT ;  /* 0x0000002120277209 */ /* 0x000fe40007810000 */
[----:B------:R-:W-:-:S02]  /*50c0*/  ISETP.LT.OR P3, PT, R4, 0x39, P3 ;  /* 0x000000390400780c */ /* 0x000fc40001f61670 */
[----:B------:R-:W-:Y:S02]  /*50d0*/  ISETP.LT.OR P0, PT, R6, 0x12, P0 ;  /* 0x000000120600780c */ /* 0x000fe40000701670 */
[----:B------:R-:W-:Y:S02]  /*50e0*/  FSEL R31, R52, -INF , !P3 ;  /* 0xff800000341f7808 */ /* 0x000fe40005800000 */
[----:B------:R-:W-:Y:S02]  /*50f0*/  PLOP3.LUT P3, PT, PT, PT, UP6, 0x40, 0x0 ;  /* 0x000000000000781c */ /* 0x000fe40003f6e868 */
[----:B------:R-:W-:Y:S02]  /*5100*/  FMNMX.FTZ R40, R34, R39, !PT ;  /* 0x0000002722287209 */ /* 0x000fe40007810000 */
[----:B------:R-:W-:Y:S02]  /*5110*/  ISETP.GT.AND P3, PT, R5, 0x39, P3 ;  /* 0x000000390500780c */ /* 0x000fe40001f64270 */
[----:B------:R-:W-:-:S02]  /*5120*/  FMNMX.FTZ R5, R11, R12, !PT ;  /* 0x0000000c0b057209 */ /* 0x000fc40007810000 */
[----:B------:R-:W-:Y:S02]  /*5130*/  ISETP.LT.OR P3, PT, R4, 0x3a, P3 ;  /* 0x0000003a0400780c */ /* 0x000fe40001f61670 */
[----:B------:R-:W-:Y:S02]  /*5140*/  FMNMX.FTZ R12, R14, R5, !PT ;  /* 0x000000050e0c7209 */ /* 0x000fe40007810000 */
[----:B------:R-:W-:Y:S02]  /*5150*/  FSEL R4, R53, -INF , !P3 ;  /* 0xff80000035047808 */ /* 0x000fe40005800000 */
[----:B------:R-:W-:Y:S02]  /*5160*/  FMNMX.FTZ R5, R15, R12, !PT ;  /* 0x0000000c0f057209 */ /* 0x000fe40007810000 */
[----:B------:R-:W-:Y:S01]  /*5170*/  PLOP3.LUT P3, PT, PT, PT, UP0, 0x40, 0x0 ;  /* 0x000000000000781c */ /* 0x000fe20003f6e808 */
[----:B------:R-:W-:Y:S01]  /*5180*/  UISETP.NE.AND UP0, UPT, UR5, URZ, UPT ;  /* 0x0000003f0500728c */ /* 0x000fe2000bf05270 */
[----:B------:R-:W-:-:S02]  /*5190*/  FMNMX.FTZ R12, R20, R5, !PT ;  /* 0x00000005140c7209 */ /* 0x000fc40007810000 */
[----:B------:R-:W-:Y:S02]  /*51a0*/  ISETP.GT.AND P3, PT, R7, 0x20, P3 ;  /* 0x000000200700780c */ /* 0x000fe40001f64270 */
[----:B------:R-:W-:Y:S02]  /*51b0*/  FMNMX.FTZ R5, R21, R12, !PT ;  /* 0x0000000c15057209 */ /* 0x000fe40007810000 */
[----:B------:R-:W-:Y:S02]  /*51c0*/  ISETP.LT.OR P3, PT, R6, 0x21, P3 ;  /* 0x000000210600780c */ /* 0x000fe40001f61670 */
[----:B------:R-:W-:Y:S02]  /*51d0*/  FMNMX.FTZ R12, R24, R5, !PT ;  /* 0x00000005180c7209 */ /* 0x000fe40007810000 */
[----:B------:R-:W-:Y:S02]  /*51e0*/  ISETP.GT.AND P2, PT, R7, 0x18, P2 ;  /* 0x000000180700780c */ /* 0x000fe40001744270 */
[----:B------:R-:W-:-:S02]  /*51f0*/  FMNMX.FTZ R5, R25, R12, !PT ;  /* 0x0000000c19057209 */ /* 0x000fc40007810000 */
[----:B------:R-:W-:Y:S02]  /*5200*/  FMNMX.FTZ R41, R35, R40, !PT ;  /* 0x0000002823297209 */ /* 0x000fe40007810000 */
[----:B------:R-:W-:Y:S02]  /*5210*/  FMNMX.FTZ R12, R26, R5, !PT ;  /* 0x000000051a0c7209 */ /* 0x000fe40007810000 */
[----:B------:R-:W-:Y:S02]  /*5220*/  FSEL R39, R42, -INF , !P3 ;  /* 0xff8000002a277808 */ /* 0x000fe40005800000 */
[----:B------:R-:W-:Y:S02]  /*5230*/  FMNMX.FTZ R5, R27, R12, !PT ;  /* 0x0000000c1b057209 */ /* 0x000fe40007810000 */
[----:B------:R-:W-:Y:S02]  /*5240*/  ISETP.LT.OR P2, PT, R6, 0x19, P2 ;  /* 0x000000190600780c */ /* 0x000fe40001741670 */
[----:B------:R-:W-:-:S02]  /*5250*/  FMNMX.FTZ R12, R28, R5, !PT ;  /* 0x000000051c0c7209 */ /* 0x000fc40007810000 */
[----:B------:R-:W-:Y:S02]  /*5260*/  ISETP.GT.AND P1, PT, R7, 0x19, P1 ;  /* 0x000000190700780c */ /* 0x000fe40000f24270 */
[----:B------:R-:W-:Y:S02]  /*5270*/  FMNMX.FTZ R5, R29, R12, !PT ;  /* 0x0000000c1d057209 */ /* 0x000fe40007810000 */
[----:B------:R-:W-:Y:S02]  /*5280*/  FMNMX.FTZ R42, R36, R41, !PT ;  /* 0x00000029242a7209 */ /* 0x000fe40007810000 */
[----:B------:R-:W-:Y:S02]  /*5290*/  FMNMX.FTZ R12, R30, R5, !PT ;  /* 0x000000051e0c7209 */ /* 0x000fe40007810000 */
[----:B------:R-:W-:Y:S02]  /*52a0*/  ISETP.LT.OR P1, PT, R6, 0x1a, P1 ;  /* 0x0000001a0600780c */ /* 0x000fe40000f21670 */
[----:B------:R-:W-:-:S02]  /*52b0*/  FMNMX.FTZ R5, R31, R12, !PT ;  /* 0x0000000c1f057209 */ /* 0x000fc40007810000 */
[----:B------:R-:W-:Y:S02]  /*52c0*/  PLOP3.LUT P3, PT, PT, PT, UP3, 0x40, 0x0 ;  /* 0x000000000000781c */ /* 0x000fe40003f6e838 */
[----:B------:R-:W-:Y:S02]  /*52d0*/  FMNMX.FTZ R37, R4, R5, !PT ;  /* 0x0000000504257209 */ /* 0x000fe40007810000 */
[----:B------:R-:W-:-:S03]  /*52e0*/  ISETP.GT.AND P3, PT, R7, 0x30, P3 ;  /* 0x000000300700780c */ /* 0x000fc60001f64270 */
[----:B------:R-:W0:Y:S01]  /*52f0*/  SHFL.BFLY PT, R12, R37, 0x2, 0x1f ;  /* 0x0c401f00250c7f89 */ /* 0x000e2200000e0000 */
[----:B------:R-:W-:Y:S02]  /*5300*/  ISETP.LT.OR P3, PT, R6, 0x31, P3 ;  /* 0x000000310600780c */ /* 0x000fe40001f61670 */
[----:B0-----:R-:W-:Y:S02]  /*5310*/  FMNMX.FTZ R38, R37, R12, !PT ;  /* 0x0000000c25267209 */ /* 0x001fe40007810000 */
[----:B------:R-:W-:Y:S02]  /*5320*/  FSEL R37, R57, -INF , !P2 ;  /* 0xff80000039257808 */ /* 0x000fe40005000000 */
[----:B------:R-:W-:Y:S01]  /*5330*/  PLOP3.LUT P2, PT, PT, PT, UP1, 0x40, 0x0 ;  /* 0x000000000000781c */ /* 0x000fe20003f4e818 */
[----:B------:R-:W0:Y:S03]  /*5340*/  SHFL.BFLY PT, R5, R38, 0x1, 0x1f ;  /* 0x0c201f0026057f89 */ /* 0x000e2600000e0000 */
[----:B------:R-:W-:-:S04]  /*5350*/  ISETP.GT.AND P2, PT, R7, 0x28, P2 ;  /* 0x000000280700780c */ /* 0x000fc80001744270 */
[----:B------:R-:W-:-:S04]  /*5360*/  ISETP.LT.OR P2, PT, R6, 0x29, P2 ;  /* 0x000000290600780c */ /* 0x000fc80001741670 */
[----:B------:R-:W-:Y:S02]  /*5370*/  FSEL R41, R46, -INF , !P2 ;  /* 0xff8000002e297808 */ /* 0x000fe40005000000 */
[----:B------:R-:W-:-:S04]  /*5380*/  PLOP3.LUT P2, PT, PT, PT, UP5, 0x40, 0x0 ;  /* 0x000000000000781c */ /* 0x000fc80003f4e858 */
[----:B------:R-:W-:-:S04]  /*5390*/  ISETP.GT.AND P2, PT, R7, 0x38, P2 ;  /* 0x000000380700780c */ /* 0x000fc80001744270 */
[----:B------:R-:W-:Y:S02]  /*53a0*/  ISETP.LT.OR P2, PT, R6, 0x39, P2 ;  /* 0x000000390600780c */ /* 0x000fe40001741670 */
[----:B0-----:R-:W-:Y:S02]  /*53b0*/  FMNMX.FTZ R12, R38, R5, !PT ;  /* 0x00000005260c7209 */ /* 0x001fe40007810000 */
[----:B------:R-:W-:Y:S02]  /*53c0*/  FSEL R5, R56, -INF , !P0 ;  /* 0xff80000038057808 */ /* 0x000fe40004000000 */
[----:B------:R-:W-:Y:S01]  /*53d0*/  PLOP3.LUT P0, PT, PT, PT, UP0, 0x40, 0x0 ;  /* 0x000000000000781c */ /* 0x000fe20003f0e808 */
[----:B------:R-:W-:Y:S01]  /*53e0*/  FMUL.FTZ R46, R12, UR10 ;  /* 0x0000000a0c2e7c20 */ /* 0x000fe20008410000 */
[----:B------:R-:W-:Y:S02]  /*53f0*/  FMNMX.FTZ R42, R5, R42, !PT ;  /* 0x0000002a052a7209 */ /* 0x000fe40007810000 */
[----:B------:R-:W-:-:S02]  /*5400*/  ISETP.GT.AND P0, PT, R7, 0x21, P0 ;  /* 0x000000210700780c */ /* 0x000fc40000704270 */
[----:B------:R-:W-:Y:S02]  /*5410*/  FSEL R38, R58, -INF , !P1 ;  /* 0xff8000003a267808 */ /* 0x000fe40004800000 */
[----:B------:R-:W-:Y:S02]  /*5420*/  ISETP.LT.OR P0, PT, R6, 0x22, P0 ;  /* 0x000000220600780c */ /* 0x000fe40000701670 */
[----:B------:R-:W-:Y:S02]  /*5430*/  PLOP3.LUT P1, PT, PT, PT, UP2, 0x40, 0x0 ;  /* 0x000000000000781c */ /* 0x000fe40003f2e828 */
[----:B------:R-:W-:Y:S02]  /*5440*/  FSEL R40, R43, -INF , !P0 ;  /* 0xff8000002b287808 */ /* 0x000fe40004000000 */
[----:B------:R-:W-:Y:S02]  /*5450*/  FMNMX.FTZ R43, R37, R42, !PT ;  /* 0x0000002a252b7209 */ /* 0x000fe40007810000 */
[----:B------:R-:W-:-:S02]  /*5460*/  ISETP.GT.AND P1, PT, R7, 0x29, P1 ;  /* 0x000000290700780c */ /* 0x000fc40000f24270 */
[----:B------:R-:W-:Y:S02]  /*5470*/  FMNMX.FTZ R44, R38, R43, !PT ;  /* 0x0000002b262c7209 */ /* 0x000fe40007810000 */
[----:B------:R-:W-:Y:S02]  /*5480*/  PLOP3.LUT P0, PT, PT, PT, UP4, 0x40, 0x0 ;  /* 0x000000000000781c */ /* 0x000fe40003f0e848 */
[----:B------:R-:W-:Y:S02]  /*5490*/  FMNMX.FTZ R45, R39, R44, !PT ;  /* 0x0000002c272d7209 */ /* 0x000fe40007810000 */
[----:B------:R-:W-:Y:S02]  /*54a0*/  ISETP.LT.OR P1, PT, R6, 0x2a, P1 ;  /* 0x0000002a0600780c */ /* 0x000fe40000f21670 */
[----:B------:R-:W-:Y:S02]  /*54b0*/  FMNMX.FTZ R44, R40, R45, !PT ;  /* 0x0000002d282c7209 */ /* 0x000fe40007810000 */
[----:B------:R-:W-:-:S02]  /*54c0*/  FSEL R42, R47, -INF , !P1 ;  /* 0xff8000002f2a7808 */ /* 0x000fc40004800000 */
[----:B------:R-:W-:Y:S02]  /*54d0*/  ISETP.GT.AND P0, PT, R7, 0x31, P0 ;  /* 0x000000310700780c */ /* 0x000fe40000704270 */
[----:B------:R-:W-:Y:S02]  /*54e0*/  FMNMX.FTZ R45, R41, R44, !PT ;  /* 0x0000002c292d7209 */ /* 0x000fe40007810000 */
[----:B------:R-:W-:Y:S02]  /*54f0*/  FSEL R43, R50, -INF , !P3 ;  /* 0xff800000322b7808 */ /* 0x000fe40005800000 */
[----:B------:R-:W-:Y:S02]  /*5500*/  FSETP.NEU.FTZ.AND P3, PT, R12, -INF , PT ;  /* 0xff8000000c00780b */ /* 0x000fe40003f7d000 */
[----:B------:R-:W-:Y:S02]  /*5510*/  PLOP3.LUT P1, PT, PT, PT, UP6, 0x40, 0x0 ;  /* 0x000000000000781c */ /* 0x000fe40003f2e868 */
[----:B------:R-:W-:-:S02]  /*5520*/  ISETP.LT.OR P0, PT, R6, 0x32, P0 ;  /* 0x000000320600780c */ /* 0x000fc40000701670 */
[----:B------:R-:W-:Y:S02]  /*5530*/  FMNMX.FTZ R44, R42, R45, !PT ;  /* 0x0000002d2a2c7209 */ /* 0x000fe40007810000 */
[----:B------:R-:W-:Y:S02]  /*5540*/  FSEL R47, R46, RZ, P3 ;  /* 0x000000ff2e2f7208 */ /* 0x000fe40001800000 */
[----:B------:R-:W-:Y:S02]  /*5550*/  ISETP.GT.AND P1, PT, R7, 0x39, P1 ;  /* 0x000000390700780c */ /* 0x000fe40000f24270 */
[----:B------:R-:W-:Y:S01]  /*5560*/  FSEL R7, R51, -INF , !P0 ;  /* 0xff80000033077808 */ /* 0x000fe20004000000 */
[--C-:B------:R-:W-:Y:S01]  /*5570*/  FFMA.FTZ R48, R3, UR10, -R47.reuse ;  /* 0x0000000a03307c23 */ /* 0x100fe2000801082f */
[----:B------:R-:W-:Y:S01]  /*5580*/  FMNMX.FTZ R46, R43, R44, !PT ;  /* 0x0000002c2b2e7209 */ /* 0x000fe20007810000 */
[--C-:B------:R-:W-:Y:S01]  /*5590*/  FFMA.FTZ R45, R8, UR10, -R47.reuse ;  /* 0x0000000a082d7c23 */ /* 0x100fe2000801082f */
[----:B------:R-:W-:Y:S01]  /*55a0*/  ISETP.LT.OR P1, PT, R6, 0x3a, P1 ;  /* 0x0000003a0600780c */ /* 0x000fe20000f21670 */
[--C-:B------:R-:W-:Y:S01]  /*55b0*/  FFMA.FTZ R11, R11, UR10, -R47.reuse ;  /* 0x0000000a0b0b7c23 */ /* 0x100fe2000801082f */
[----:B------:R-:W-:Y:S01]  /*55c0*/  FSEL R44, R54, -INF , !P2 ;  /* 0xff800000362c7808 */ /* 0x000fe20005000000 */
[--C-:B------:R-:W-:Y:S01]  /*55d0*/  FFMA.FTZ R14, R14, UR10, -R47.reuse ;  /* 0x0000000a0e0e7c23 */ /* 0x100fe2000801082f */
[----:B------:R-:W-:Y:S01]  /*55e0*/  FMNMX.FTZ R3, R7, R46, !PT ;  /* 0x0000002e07037209 */ /* 0x000fe20007810000 */
[----:B------:R0:W-:Y:S01]  /*55f0*/  MUFU.EX2 R154, R11 ;  /* 0x0000000b009a7308 */ /* 0x0001e20000000800 */
[----:B------:R-:W-:Y:S01]  /*5600*/  FSEL R8, R55, -INF , !P1 ;  /* 0xff80000037087808 */ /* 0x000fe20004800000 */
        /* <DEDUP_REMOVED lines=12> */
[--C-:B------:R-:W-:Y:S01]  /*56d0*/  FFMA.FTZ R30, R30, UR10, -R47.reuse ;  /* 0x0000000a1e1e7c23 */ /* 0x100fe2000801082f */
[--C-:B------:R-:W-:Y:S01]  /*56e0*/  FFMA.FTZ R31, R31, UR10, -R47.reuse ;  /* 0x0000000a1f1f7c23 */ /* 0x100fe2000801082f */
[----:B------:R-:W-:Y:S01]  /*56f0*/  FFMA.FTZ R4, R4, UR10, -R47 ;  /* 0x0000000a04047c23 */ /* 0x000fe2000801082f */
[----:B------:R-:W-:Y:S08]  /*5700*/  MUFU.EX2 R49, R14 ;  /* 0x0000000e00317308 */ /* 0x000ff00000000800 */
[----:B------:R-:W-:Y:S08]  /*5710*/  MUFU.EX2 R14, R4 ;  /* 0x00000004000e7308 */ /* 0x000ff00000000800 */
[----:B------:R-:W-:Y:S01]  /*5720*/  MUFU.EX2 R48, R48 ;  /* 0x0000003000307308 */ /* 0x000fe20000000800 */
[----:B-1----:R-:W-:-:S05]  /*5730*/  FMNMX.FTZ R6, R3, R6, !PT ;  /* 0x0000000603067209 */ /* 0x002fca0007810000 */
[----:B0-----:R-:W0:Y:S02]  /*5740*/  SHFL.BFLY PT, R11, R6, 0x1, 0x1f ;  /* 0x0c201f00060b7f89 */ /* 0x001e2400000e0000 */
[----:B------:R-:W1:Y:S08]  /*5750*/  MUFU.EX2 R45, R45 ;  /* 0x0000002d002d7308 */ /* 0x000e700000000800 */
[----:B------:R-:W-:Y:S08]  /*5760*/  MUFU.EX2 R15, R15 ;  /* 0x0000000f000f7308 */ /* 0x000ff00000000800 */
[----:B------:R-:W2:Y:S01]  /*5770*/  MUFU.EX2 R20, R20 ;  /* 0x0000001400147308 */ /* 0x000ea20000000800 */
[----:B-1----:R-:W-:-:S02]  /*5780*/  F2FP.F16.F32.PACK_AB R152, R45, R48 ;  /* 0x000000302d98723e */ /* 0x002fc400000000ff */
[----:B0-----:R-:W-:-:S05]  /*5790*/  FMNMX.FTZ R11, R6, R11, !PT ;  /* 0x0000000b060b7209 */ /* 0x001fca0007810000 */
[----:B------:R-:W-:Y:S01]  /*57a0*/  MUFU.EX2 R21, R21 ;  /* 0x0000001500157308 */ /* 0x000fe20000000800 */
[C---:B------:R-:W-:Y:S01]  /*57b0*/  FSETP.NEU.FTZ.AND P0, PT, R11.reuse, -INF , PT ;  /* 0xff8000000b00780b */ /* 0x040fe20003f1d000 */
[----:B------:R-:W-:-:S06]  /*57c0*/  FMUL.FTZ R3, R11, UR10 ;  /* 0x0000000a0b037c20 */ /* 0x000fcc0008410000 */
[----:B------:R-:W0:Y:S01]  /*57d0*/  MUFU.EX2 R24, R24 ;  /* 0x0000001800187308 */ /* 0x000e220000000800 */
[----:B------:R-:W-:Y:S02]  /*57e0*/  FSEL R46, R3, RZ, P0 ;  /* 0x000000ff032e7208 */ /* 0x000fe40000000000 */
[-C--:B------:R-:W-:Y:S02]  /*57f0*/  LEA.HI R3, R23, R22.reuse, RZ, 0x4 ;  /* 0x0000001617037211 */ /* 0x080fe400078f20ff */
[----:B--2---:R-:W-:Y:S01]  /*5800*/  F2FP.F16.F32.PACK_AB R156, R20, R15 ;  /* 0x0000000f149c723e */ /* 0x004fe200000000ff */
[--C-:B------:R-:W-:Y:S01]  /*5810*/  FFMA.FTZ R47, R5, UR10, -R46.reuse ;  /* 0x0000000a052f7c23 */ /* 0x100fe2000801082e */
[----:B------:R-:W-:Y:S01]  /*5820*/  LOP3.LUT R5, R3, 0xfffffff0, RZ, 0xc0, !PT ;  /* 0xfffffff003057812 */ /* 0x000fe200078ec0ff */
[--C-:B------:R-:W-:Y:S01]  /*5830*/  FFMA.FTZ R32, R32, UR10, -R46.reuse ;  /* 0x0000000a20207c23 */ /* 0x100fe2000801082e */
[--C-:B------:R-:W-:Y:S01]  /*5840*/  FFMA.FTZ R33, R33, UR10, -R46.reuse ;  /* 0x0000000a21217c23 */ /* 0x100fe2000801082e */
[--C-:B------:R-:W-:Y:S01]  /*5850*/  FFMA.FTZ R34, R34, UR10, -R46.reuse ;  /* 0x0000000a22227c23 */ /* 0x100fe2000801082e */
[--C-:B------:R-:W-:Y:S01]  /*5860*/  FFMA.FTZ R35, R35, UR10, -R46.reuse ;  /* 0x0000000a23237c23 */ /* 0x100fe2000801082e */
[----:B------:R-:W-:Y:S01]  /*5870*/  IMAD.IADD R5, R22, 0x1, -R5 ;  /* 0x0000000116057824 */ /* 0x000fe200078e0a05 */
[----:B------:R-:W-:Y:S01]  /*5880*/  LEA.HI R22, R23, R22, RZ, 0x5 ;  /* 0x0000001617167211 */ /* 0x000fe200078f28ff */
[----:B------:R-:W-:Y:S01]  /*5890*/  MUFU.EX2 R32, R32 ;  /* 0x0000002000207308 */ /* 0x000fe20000000800 */
[--C-:B------:R-:W-:Y:S01]  /*58a0*/  FFMA.FTZ R36, R36, UR10, -R46.reuse ;  /* 0x0000000a24247c23 */ /* 0x100fe2000801082e */
[----:B------:R-:W-:Y:S01]  /*58b0*/  FFMA.FTZ R37, R37, UR10, -R46 ;  /* 0x0000000a25257c23 */ /* 0x000fe2000801082e */
[----:B------:R-:W-:Y:S01]  /*58c0*/  SHF.R.S32.HI R4, RZ, 0x1f, R5 ;  /* 0x0000001fff047819 */ /* 0x000fe20000011405 */
[----:B------:R-:W-:-:S02]  /*58d0*/  IMAD.SHL.U32 R22, R22, 0x20, RZ ;  /* 0x0000002016167824 */ /* 0x000fc400078e00ff */
[--C-:B------:R-:W-:Y:S01]  /*58e0*/  FFMA.FTZ R38, R38, UR10, -R46.reuse ;  /* 0x0000000a26267c23 */ /* 0x100fe2000801082e */
[--C-:B------:R-:W-:Y:S01]  /*58f0*/  FFMA.FTZ R39, R39, UR10, -R46.reuse ;  /* 0x0000000a27277c23 */ /* 0x100fe2000801082e */
[----:B------:R-:W-:Y:S01]  /*5900*/  LEA.HI R4, R4, R5, RZ, 0x3 ;  /* 0x0000000504047211 */ /* 0x000fe200078f18ff */
[----:B------:R-:W1:Y:S01]  /*5910*/  MUFU.EX2 R33, R33 ;  /* 0x0000002100217308 */ /* 0x000e620000000800 */
[--C-:B------:R-:W-:Y:S01]  /*5920*/  FFMA.FTZ R40, R40, UR10, -R46.reuse ;  /* 0x0000000a28287c23 */ /* 0x100fe2000801082e */
[--C-:B------:R-:W-:Y:S01]  /*5930*/  FFMA.FTZ R41, R41, UR10, -R46.reuse ;  /* 0x0000000a29297c23 */ /* 0x100fe2000801082e */
[----:B------:R-:W-:Y:S01]  /*5940*/  LOP3.LUT R6, R4, 0xfffffff8, RZ, 0xc0, !PT ;  /* 0xfffffff804067812 */ /* 0x000fe200078ec0ff */
[--C-:B------:R-:W-:Y:S01]  /*5950*/  FFMA.FTZ R42, R42, UR10, -R46.reuse ;  /* 0x0000000a2a2a7c23 */ /* 0x100fe2000801082e */
[----:B------:R-:W-:Y:S01]  /*5960*/  SHF.L.U32 R23, R4, 0x6, RZ ;  /* 0x0000000604177819 */ /* 0x000fe200000006ff */
[--C-:B------:R-:W-:Y:S01]  /*5970*/  FFMA.FTZ R43, R43, UR10, -R46.reuse ;  /* 0x0000000a2b2b7c23 */ /* 0x100fe2000801082e */
[----:B------:R-:W-:Y:S01]  /*5980*/  FFMA.FTZ R7, R7, UR10, -R46 ;  /* 0x0000000a07077c23 */ /* 0x000fe2000801082e */
[----:B------:R-:W-:Y:S01]  /*5990*/  IMAD.IADD R6, R5, 0x1, -R6 ;  /* 0x0000000105067824 */ /* 0x000fe200078e0a06 */
[----:B------:R-:W-:Y:S01]  /*59a0*/  SHF.R.S32.HI R5, RZ, 0x4, R3 ;  /* 0x00000004ff057819 */ /* 0x000fe20000011403 */
[----:B------:R-:W-:Y:S01]  /*59b0*/  MUFU.EX2 R34, R34 ;  /* 0x0000002200227308 */ /* 0x000fe20000000800 */
[----:B------:R-:W-:Y:S01]  /*59c0*/  LOP3.LUT R23, R23, 0x7ffffe00, RZ, 0xc0, !PT ;  /* 0x7ffffe0017177812 */ /* 0x000fe200078ec0ff */
[--C-:B------:R-:W-:Y:S01]  /*59d0*/  FFMA.FTZ R44, R44, UR10, -R46.reuse ;  /* 0x0000000a2c2c7c23 */ /* 0x100fe2000801082e */
[----:B------:R-:W-:Y:S01]  /*59e0*/  SHF.L.U32 R3, R6, 0x6, RZ ;  /* 0x0000000606037819 */ /* 0x000fe200000006ff */
[----:B------:R-:W-:Y:S01]  /*59f0*/  IMAD.SHL.U32 R50, R5, 0x8, RZ ;  /* 0x0000000805327824 */ /* 0x000fe200078e00ff */
[----:B------:R-:W-:Y:S01]  /*5a00*/  LOP3.LUT R5, R22, 0x7ffffc00, RZ, 0xc0, !PT ;  /* 0x7ffffc0016057812 */ /* 0x000fe200078ec0ff */
[----:B------:R-:W-:Y:S01]  /*5a10*/  FFMA.FTZ R46, R8, UR10, -R46 ;  /* 0x0000000a082e7c23 */ /* 0x000fe2000801082e */
[----:B------:R-:W-:Y:S01]  /*5a20*/  LOP3.LUT R3, R3, 0x1c0, RZ, 0xc0, !PT ;  /* 0x000001c003037812 */ /* 0x000fe200078ec0ff */
[----:B------:R-:W2:Y:S01]  /*5a30*/  MUFU.EX2 R35, R35 ;  /* 0x0000002300237308 */ /* 0x000ea20000000800 */
[----:B------:R-:W-:-:S02]  /*5a40*/  LOP3.LUT P0, RZ, R6, 0x4, RZ, 0xc0, !PT ;  /* 0x0000000406ff7812 */ /* 0x000fc4000780c0ff */
[----:B------:R-:W-:Y:S02]  /*5a50*/  LOP3.LUT R50, R3, 0x8, R50, 0xf8, !PT ;  /* 0x0000000803327812 */ /* 0x000fe400078ef832 */
[----:B------:R-:W-:Y:S02]  /*5a60*/  SHF.R.U32.HI R3, RZ, 0x3, R3 ;  /* 0x00000003ff037819 */ /* 0x000fe40000011603 */
[----:B------:R-:W-:Y:S01]  /*5a70*/  LOP3.LUT P1, RZ, R6, 0x2, RZ, 0xc0, !PT ;  /* 0x0000000206ff7812 */ /* 0x000fe2000782c0ff */
[----:B------:R-:W3:Y:S01]  /*5a80*/  MUFU.EX2 R25, R25 ;  /* 0x0000001900197308 */ /* 0x000ee20000000800 */
[----:B------:R-:W-:Y:S01]  /*5a90*/  LOP3.LUT R50, R50, R3, RZ, 0x3c, !PT ;  /* 0x0000000332327212 */ /* 0x000fe200078e3cff */
[----:B------:R-:W-:Y:S01]  /*5aa0*/  FADD.FTZ R3, R48, R45 ;  /* 0x0000002d30037221 */ /* 0x000fe20000010000 */
[----:B0-----:R-:W-:Y:S02]  /*5ab0*/  F2FP.F16.F32.PACK_AB R158, R24, R21 ;  /* 0x00000015189e723e */ /* 0x001fe400000000ff */
[----:B------:R-:W-:Y:S01]  /*5ac0*/  IADD3 R23, R50, R23, R5 ;  /* 0x0000001732177210 */ /* 0x000fe20007ffe005 */
[----:B------:R-:W-:Y:S01]  /*5ad0*/  FADD.FTZ R4, R154, R3 ;  /* 0x000000039a047221 */ /* 0x000fe20000010000 */
[----:B------:R-:W-:Y:S01]  /*5ae0*/  F2FP.F16.F32.PACK_AB R154, R49, R154 ;  /* 0x0000009a319a723e */ /* 0x000fe200000000ff */
[----:B------:R-:W0:Y:S01]  /*5af0*/  MUFU.EX2 R36, R36 ;  /* 0x0000002400247308 */ /* 0x000e220000000800 */
[----:B-1----:R-:W-:Y:S01]  /*5b00*/  F2FP.F16.F32.PACK_AB R153, R33, R32 ;  /* 0x000000202199723e */ /* 0x002fe200000000ff */
[----:B------:R-:W-:Y:S01]  /*5b10*/  FADD.FTZ R4, R49, R4 ;  /* 0x0000000431047221 */ /* 0x000fe20000010000 */
[----:B--2---:R-:W-:-:S03]  /*5b20*/  F2FP.F16.F32.PACK_AB R155, R35, R34 ;  /* 0x00000022239b723e */ /* 0x004fc600000000ff */
[----:B------:R-:W-:Y:S02]  /*5b30*/  FADD.FTZ R3, R15, R4 ;  /* 0x000000040f037221 */ /* 0x000fe40000010000 */
[----:B------:R-:W1:Y:S02]  /*5b40*/  MUFU.EX2 R47, R47 ;  /* 0x0000002f002f7308 */ /* 0x000e640000000800 */
[----:B------:R-:W-:Y:S01]  /*5b50*/  FADD.FTZ R4, R20, R3 ;  /* 0x0000000314047221 */ /* 0x000fe20000010000 */
[----:B------:R-:W-:-:S03]  /*5b60*/  FADD.FTZ R3, R32, R33 ;  /* 0x0000002120037221 */ /* 0x000fc60000010000 */
[----:B------:R-:W-:Y:S01]  /*5b70*/  FADD.FTZ R5, R21, R4 ;  /* 0x0000000415057221 */ /* 0x000fe20000010000 */
[----:B------:R-:W-:Y:S01]  /*5b80*/  FADD.FTZ R4, R34, R3 ;  /* 0x0000000322047221 */ /* 0x000fe20000010000 */
[----:B------:R-:W2:Y:S02]  /*5b90*/  MUFU.EX2 R37, R37 ;  /* 0x0000002500257308 */ /* 0x000ea40000000800 */
[----:B------:R-:W-:Y:S01]  /*5ba0*/  FADD.FTZ R6, R24, R5 ;  /* 0x0000000518067221 */ /* 0x000fe20000010000 */
[----:B------:R-:W-:Y:S01]  /*5bb0*/  FADD.FTZ R3, R35, R4 ;  /* 0x0000000423037221 */ /* 0x000fe20000010000 */
[----:B------:R-:W-:Y:S02]  /*5bc0*/  IMAD.MOV.U32 R24, RZ, RZ, -0x40 ;  /* 0xffffffc0ff187424 */ /* 0x000fe400078e00ff */
[----:B---3--:R-:W-:Y:S01]  /*5bd0*/  FADD.FTZ R5, R25, R6 ;  /* 0x0000000619057221 */ /* 0x008fe20000010000 */
[----:B0-----:R-:W-:Y:S01]  /*5be0*/  FADD.FTZ R6, R36, R3 ;  /* 0x0000000324067221 */ /* 0x001fe20000010000 */
[----:B------:R-:W0:Y:S01]  /*5bf0*/  MUFU.EX2 R38, R38 ;  /* 0x0000002600267308 */ /* 0x000e220000000800 */
[----:B------:R-:W-:-:S02]  /*5c00*/  SEL R24, R24, 0x40, P0 ;  /* 0x0000004018187807 */ /* 0x000fc40000000000 */
[C---:B-1----:R-:W-:Y:S01]  /*5c10*/  FADD.FTZ R6, R47.reuse, R6 ;  /* 0x000000062f067221 */ /* 0x042fe20000010000 */
[----:B------:R-:W-:-:S04]  /*5c20*/  F2FP.F16.F32.PACK_AB R157, R47, R36 ;  /* 0x000000242f9d723e */ /* 0x000fc800000000ff */
[----:B------:R-:W1:Y:S01]  /*5c30*/  MUFU.EX2 R39, R39 ;  /* 0x0000002700277308 */ /* 0x000e620000000800 */
[----:B--2---:R-:W-:Y:S01]  /*5c40*/  FADD.FTZ R3, R37, R6 ;  /* 0x0000000625037221 */ /* 0x004fe20000010000 */
[----:B------:R-:W-:-:S05]  /*5c50*/  LEA R6, R23, UR40, 0x1 ;  /* 0x0000002817067c11 */ /* 0x000fca000f8e08ff */
[----:B------:R2:W-:Y:S01]  /*5c60*/  STSM.16.M88.4 [R6+0x26800], R152 ;  /* 0x0268009806007844 */ /* 0x0005e20000000200 */
[----:B------:R-:W3:Y:S01]  /*5c70*/  MUFU.EX2 R26, R26 ;  /* 0x0000001a001a7308 */ /* 0x000ee20000000800 */
[C---:B0-----:R-:W-:Y:S01]  /*5c80*/  FADD.FTZ R8, R38.reuse, R3 ;  /* 0x0000000326087221 */ /* 0x041fe20000010000 */
[----:B------:R-:W-:-:S06]  /*5c90*/  F2FP.F16.F32.PACK_AB R159, R38, R37 ;  /* 0x00000025269f723e */ /* 0x000fcc00000000ff */
[----:B------:R-:W0:Y:S01]  /*5ca0*/  MUFU.EX2 R40, R40 ;  /* 0x0000002800287308 */ /* 0x000e220000000800 */
[----:B-1----:R-:W-:-:S07]  /*5cb0*/  FADD.FTZ R3, R39, R8 ;  /* 0x0000000827037221 */ /* 0x002fce0000010000 */
[----:B------:R-:W1:Y:S01]  /*5cc0*/  MUFU.EX2 R27, R27 ;  /* 0x0000001b001b7308 */ /* 0x000e620000000800 */
[----:B---3--:R-:W-:Y:S01]  /*5cd0*/  FADD.FTZ R20, R26, R5 ;  /* 0x000000051a147221 */ /* 0x008fe20000010000 */
[----:B------:R-:W-:Y:S02]  /*5ce0*/  IADD3 R5, R6, 0x26820, RZ ;  /* 0x0002682006057810 */ /* 0x000fe40007ffe0ff */
[----:B------:R-:W-:-:S04]  /*5cf0*/  F2FP.F16.F32.PACK_AB R160, R26, R25 ;  /* 0x000000191aa0723e */ /* 0x000fc800000000ff */
[----:B------:R-:W3:Y:S01]  /*5d00*/  MUFU.EX2 R41, R41 ;  /* 0x0000002900297308 */ /* 0x000ee20000000800 */
[C---:B0-----:R-:W-:Y:S01]  /*5d10*/  FADD.FTZ R22, R40.reuse, R3 ;  /* 0x0000000328167221 */ /* 0x041fe20000010000 */
[----:B------:R-:W-:-:S06]  /*5d20*/  F2FP.F16.F32.PACK_AB R161, R40, R39 ;  /* 0x0000002728a1723e */ /* 0x000fcc00000000ff */
[----:B------:R-:W0:Y:S01]  /*5d30*/  MUFU.EX2 R28, R28 ;  /* 0x0000001c001c7308 */ /* 0x000e220000000800 */
[----:B-1----:R-:W-:-:S07]  /*5d40*/  FADD.FTZ R3, R27, R20 ;  /* 0x000000141b037221 */ /* 0x002fce0000010000 */
[----:B------:R-:W1:Y:S01]  /*5d50*/  MUFU.EX2 R42, R42 ;  /* 0x0000002a002a7308 */ /* 0x000e620000000800 */
[----:B---3--:R-:W-:-:S07]  /*5d60*/  FADD.FTZ R21, R41, R22 ;  /* 0x0000001629157221 */ /* 0x008fce0000010000 */
[----:B------:R-:W-:Y:S01]  /*5d70*/  MUFU.EX2 R29, R29 ;  /* 0x0000001d001d7308 */ /* 0x000fe20000000800 */
[C---:B0-----:R-:W-:Y:S01]  /*5d80*/  F2FP.F16.F32.PACK_AB R162, R28.reuse, R27 ;  /* 0x0000001b1ca2723e */ /* 0x041fe200000000ff */
[----:B------:R-:W-:-:S06]  /*5d90*/  FADD.FTZ R28, R28, R3 ;  /* 0x000000031c1c7221 */ /* 0x000fcc0000010000 */
[----:B------:R-:W0:Y:S01]  /*5da0*/  MUFU.EX2 R30, R30 ;  /* 0x0000001e001e7308 */ /* 0x000e220000000800 */
[C---:B-1----:R-:W-:Y:S01]  /*5db0*/  F2FP.F16.F32.PACK_AB R163, R42.reuse, R41 ;  /* 0x000000292aa3723e */ /* 0x042fe200000000ff */
[----:B------:R-:W-:-:S06]  /*5dc0*/  FADD.FTZ R42, R42, R21 ;  /* 0x000000152a2a7221 */ /* 0x000fcc0000010000 */
[----:B------:R-:W-:Y:S08]  /*5dd0*/  MUFU.EX2 R43, R43 ;  /* 0x0000002b002b7308 */ /* 0x000ff00000000800 */
[----:B------:R1:W3:Y:S01]  /*5de0*/  MUFU.EX2 R4, R7 ;  /* 0x0000000700047308 */ /* 0x0002e20000000800 */
[----:B0-----:R-:W-:Y:S01]  /*5df0*/  F2FP.F16.F32.PACK_AB R164, R30, R29 ;  /* 0x0000001d1ea4723e */ /* 0x001fe200000000ff */
[----:B------:R-:W-:-:S04]  /*5e00*/  FADD.FTZ R29, R29, R28 ;  /* 0x0000001c1d1d7221 */ /* 0x000fc80000010000 */
[----:B------:R-:W-:Y:S02]  /*5e10*/  FADD.FTZ R30, R30, R29 ;  /* 0x0000001d1e1e7221 */ /* 0x000fe40000010000 */
[----:B------:R-:W0:Y:S01]  /*5e20*/  MUFU.EX2 R31, R31 ;  /* 0x0000001f001f7308 */ /* 0x000e220000000800 */
[----:B-1----:R-:W-:-:S04]  /*5e30*/  VIADD R7, R6, 0x26800 ;  /* 0x0002680006077836 */ /* 0x002fc80000000000 */
[C---:B------:R-:W-:Y:S02]  /*5e40*/  @P1 VIADD R5, R7.reuse, 0xffffffe0 ;  /* 0xffffffe007051836 */ /* 0x040fe40000000000 */
[----:B------:R-:W-:Y:S01]  /*5e50*/  IMAD.IADD R8, R7, 0x1, R24 ;  /* 0x0000000107087824 */ /* 0x000fe200078e0218 */
[----:B------:R-:W1:Y:S01]  /*5e60*/  MUFU.EX2 R44, R44 ;  /* 0x0000002c002c7308 */ /* 0x000e620000000800 */
[----:B---3--:R-:W-:Y:S01]  /*5e70*/  F2FP.F16.F32.PACK_AB R165, R4, R43 ;  /* 0x0000002b04a5723e */ /* 0x008fe200000000ff */
[----:B------:R-:W-:Y:S01]  /*5e80*/  FADD.FTZ R43, R43, R42 ;  /* 0x0000002a2b2b7221 */ /* 0x000fe20000010000 */
[----:B------:R-:W-:Y:S01]  /*5e90*/  IADD3 R7, R24, R5, RZ ;  /* 0x0000000518077210 */ /* 0x000fe20007ffe0ff */
[----:B------:R2:W-:Y:S02]  /*5ea0*/  STSM.16.M88.4 [R5], R156 ;  /* 0x0000009c05007844 */ /* 0x0005e40000000200 */
[----:B------:R-:W-:Y:S02]  /*5eb0*/  FADD.FTZ R43, R4, R43 ;  /* 0x0000002b042b7221 */ /* 0x000fe40000010000 */
[----:B------:R-:W3:Y:S01]  /*5ec0*/  MUFU.EX2 R15, R46 ;  /* 0x0000002e000f7308 */ /* 0x000ee20000000800 */
[----:B0-----:R-:W-:Y:S01]  /*5ed0*/  F2FP.F16.F32.PACK_AB R166, R14, R31 ;  /* 0x0000001f0ea6723e */ /* 0x001fe200000000ff */
[----:B------:R2:W-:Y:S01]  /*5ee0*/  STSM.16.M88.4 [R8], R160 ;  /* 0x000000a008007844 */ /* 0x0005e20000000200 */
[----:B------:R-:W-:-:S04]  /*5ef0*/  FADD.FTZ R3, R31, R30 ;  /* 0x0000001e1f037221 */ /* 0x000fc80000010000 */
[----:B------:R-:W-:Y:S01]  /*5f00*/  FADD.FTZ R3, R14, R3 ;  /* 0x000000030e037221 */ /* 0x000fe20000010000 */
[----:B-1----:R-:W-:Y:S01]  /*5f10*/  FADD.FTZ R4, R44, R43 ;  /* 0x0000002b2c047221 */ /* 0x002fe20000010000 */
[----:B---3--:R-:W-:-:S03]  /*5f20*/  F2FP.F16.F32.PACK_AB R167, R15, R44 ;  /* 0x0000002c0fa7723e */ /* 0x008fc600000000ff */
[----:B------:R-:W-:Y:S02]  /*5f30*/  FADD.FTZ R4, R15, R4 ;  /* 0x000000040f047221 */ /* 0x000fe40000010000 */
[----:B------:R2:W-:Y:S01]  /*5f40*/  STSM.16.M88.4 [R7], R164 ;  /* 0x000000a407007844 */ /* 0x0005e20000000200 */
[----:B------:R-:W-:Y:S05]  /*5f50*/  @!P4 BRA `(.L_x_1709) ;  /* 0x000000000004c947 */ /* 0x000fea0003800000 */
[----:B------:R-:W-:Y:S01]  /*5f60*/  BPT.TRAP 0x1 ;  /* 0x000000040000795c */ /* 0x000fe20000300000 */
.L_x_1709:
[----:B------:R0:W1:Y:S01]  /*5f70*/  SYNCS.PHASECHK.TRANS64.TRYWAIT P0, [UR40+0x28c50], R13 ;  /* 0x028c500dff0075a7 */ /* 0x0000620008000168 */
[----:B------:R-:W-:Y:S05]  /*5f80*/  @!P4 BRA `(.L_x_1710) ;  /* 0x000000000004c947 */ /* 0x000fea0003800000 */
[----:B------:R-:W-:Y:S01]  /*5f90*/  BPT.TRAP 0x1 ;  /* 0x000000040000795c */ /* 0x000fe20000300000 */
.L_x_1710:
[----:B-1----:R-:W-:Y:S05]  /*5fa0*/  @P0 BRA `(.L_x_1711) ;  /* 0x0000000000080947 */ /* 0x002fea0003800000 */
[----:B------:R-:W1:Y:S02]  /*5fb0*/  SYNCS.PHASECHK.TRANS64.TRYWAIT P0, [UR40+0x28c50], R13 ;  /* 0x028c500dff0075a7 */ /* 0x000e640008000168 */
[----:B-1----:R-:W-:Y:S05]  /*5fc0*/  @!P0 BRA `(.L_x_1712) ;  /* 0x000000e000f88947 */ /* 0x002fea0003800000 */
.L_x_1711:
        /* <DEDUP_REMOVED lines=36> */
.L_x_1713:
[----:B------:R-:W-:Y:S01]  /*6210*/  ISETP.NE.AND P1, PT, R19, 0x1, PT ;  /* 0x000000011300780c */ /* 0x000fe20003f25270 */
[----:B01----:R-:W0:Y:S01]  /*6220*/  S2R R13, SR_CTAID.X ;  /* 0x00000000000d7919 */ /* 0x003e220000002500 */
[----:B------:R-:W-:Y:S01]  /*6230*/  UIMAD UR5, UR41, UR11, -UR14 ;  /* 0x0000000b290572a4 */ /* 0x000fe2000f8e0a0e */
[----:B------:R-:W-:Y:S01]  /*6240*/  LOP3.LUT P0, RZ, R16, 0x1, RZ, 0xc0, !PT ;  /* 0x0000000110ff7812 */ /* 0x000fe2000780c0ff */
[----:B------:R-:W-:Y:S02]  /*6250*/  UIADD3 UR4, UR40, 0x28c60, URZ ;  /* 0x00028c6028047890 */ /* 0x000fe4000fffe03f */
[----:B------:R-:W-:Y:S02]  /*6260*/  UIADD3 UR43, UR43, -0x2, URZ ;  /* 0xfffffffe2b2b7890 */ /* 0x000fe4000fffe03f */
[----:B------:R-:W-:-:S05]  /*6270*/  UPRMT UR4, UR42, 0x654, UR4 ;  /* 0x000006542a047896 */ /* 0x000fca0008000004 */
[----:B------:R-:W1:Y:S08]  /*6280*/  @P1 LDC R14, c[0x0][0x44c] ;  /* 0x00011300ff0e1b82 */ /* 0x000e700000000800 */
[----:B------:R-:W3:Y:S01]  /*6290*/  @P1 LDC R15, c[0x0][0x450] ;  /* 0x00011400ff0f1b82 */ /* 0x000ee20000000800 */
[----:B------:R-:W-:Y:S01]  /*62a0*/  SYNCS.ARRIVE.TRANS64.RED.A1T0 RZ, [UR4], RZ ;  /* 0x000000ffffff79a7 */ /* 0x000fe20008100404 */
[----:B0-----:R-:W-:-:S04]  /*62b0*/  IMAD.SHL.U32 R13, R13, 0x40, RZ ;  /* 0x000000400d0d7824 */ /* 0x001fc800078e00ff */
[----:B-1----:R-:W-:-:S05]  /*62c0*/  @P1 IMAD.HI.U32 R14, R13, R14, RZ ;  /* 0x0000000e0d0e1227 */ /* 0x002fca00078e00ff */
[----:B---3--:R-:W-:-:S05]  /*62d0*/  @P1 SHF.R.U32.HI R13, RZ, R15, R14 ;  /* 0x0000000fff0d1219 */ /* 0x008fca000001160e */
[----:B------:R-:W-:-:S05]  /*62e0*/  VIADD R13, R13, UR5 ;  /* 0x000000050d0d7c36 */ /* 0x000fca0008000000 */
[----:B------:R-:W-:-:S04]  /*62f0*/  IADD3 R14, R13, UR18, RZ ;  /* 0x000000120d0e7c10 */ /* 0x000fc8000fffe0ff */
[----:B------:R-:W-:Y:S01]  /*6300*/  R2UR UR6, R14 ;  /* 0x000000000e0672ca */ /* 0x000fe200000e0000 */
[----:B------:R-:W-:-:S14]  /*6310*/  @!P0 BRA `(.L_x_1714) ;  /* 0x0000000000548947 */ /* 0x000fdc0003800000 */
[C---:B------:R-:W-:Y:S01]  /*6320*/  ISETP.GT.AND P0, PT, R13.reuse, RZ, PT ;  /* 0x000000ff0d00720c */ /* 0x040fe20003f04270 */
[----:B------:R-:W-:-:S05]  /*6330*/  VIADD R14, R13, 0xffffffff ;  /* 0xffffffff0d0e7836 */ /* 0x000fca0000000000 */
[----:B------:R-:W-:-:S07]  /*6340*/  R2UR UR15, R14 ;  /* 0x000000000e0f72ca */ /* 0x000fce00000e0000 */
[----:B------:R-:W-:Y:S08]  /*6350*/  @P0 BRA `(.L_x_1715) ;  /* 0x0000000000240947 */ /* 0x000ff00003800000 */
[----:B------:R-:W-:Y:S01]  /*6360*/  R2UR UR15, R13 ;  /* 0x000000000d0f72ca */ /* 0x000fe200000e0000 */
[----:B------:R-:W-:Y:S02]  /*6370*/  ULDC UR18, c[0x0][0x9e4] ;  /* 0x0002790000127ab9 */ /* 0x000fe40000000800 */
[----:B------:R-:W-:-:S10]  /*6380*/  UISETP.NE.AND UP0, UPT, UR18, 0x1, UPT ;  /* 0x000000011200788c */ /* 0x000fd4000bf05270 */
[----:B------:R-:W-:Y:S01]  /*6390*/  UIADD3 UR15, -UR15, URZ, URZ ;  /* 0x0000003f0f0f7290 */ /* 0x000fe2000fffe13f */
[----:B------:R-:W-:-:S03]  /*63a0*/  @UP0 ULDC.64 UR22, c[0x0][0x9e8] ;  /* 0x00027a0000160ab9 */ /* 0x000fc60000000a00 */
[----:B------:R-:W-:-:S04]  /*63b0*/  UIMAD.WIDE.U32 UR4, UR15, UR22, URZ ;  /* 0x000000160f0472a5 */ /* 0x000fc8000f8e003f */
[----:B------:R-:W-:-:S04]  /*63c0*/  @UP0 USHF.R.U32.HI UR15, URZ, UR23, UR5 ;  /* 0x000000173f0f0299 */ /* 0x000fc80008011605 */
[----:B------:R-:W-:Y:S01]  /*63d0*/  ULOP3.LUT UR15, URZ, UR15, URZ, 0x33, !UPT ;  /* 0x0000000f3f0f7292 */ /* 0x000fe2000f8e333f */
[----:B------:R-:W-:Y:S11]  /*63e0*/  BRA `(.L_x_1716) ;  /* 0x0000000000147947 */ /* 0x000ff60003800000 */
.L_x_1715:
[----:B------:R-:W-:Y:S02]  /*63f0*/  ULDC UR18, c[0x0][0x9e4] ;  /* 0x0002790000127ab9 */ /* 0x000fe40000000800 */
[----:B------:R-:W-:-:S11]  /*6400*/  UISETP.NE.AND UP0, UPT, UR18, 0x1, UPT ;  /* 0x000000011200788c */ /* 0x000fd6000bf05270 */
[----:B------:R-:W-:Y:S02]  /*6410*/  @UP0 ULDC.64 UR22, c[0x0][0x9e8] ;  /* 0x00027a0000160ab9 */ /* 0x000fe40000000a00 */
[----:B------:R-:W-:-:S04]  /*6420*/  UIMAD.WIDE.U32 UR4, UR15, UR22, URZ ;  /* 0x000000160f0472a5 */ /* 0x000fc8000f8e003f */
[----:B------:R-:W-:-:S12]  /*6430*/  @UP0 USHF.R.U32.HI UR15, URZ, UR23, UR5 ;  /* 0x000000173f0f0299 */ /* 0x000fd80008011605 */
.L_x_1716:
[----:B------:R-:W-:-:S04]  /*6440*/  UIMAD UR15, UR15, UR18, UR18 ;  /* 0x000000120f0f72a4 */ /* 0x000fc8000f8e0212 */
[----:B------:R-:W-:-:S04]  /*6450*/  UISETP.LT.AND UP0, UPT, UR6, UR15, UPT ;  /* 0x0000000f0600728c */ /* 0x000fc8000bf01270 */
[----:B------:R-:W-:-:S12]  /*6460*/  USEL UR6, UR6, UR15, UP0 ;  /* 0x0000000f06067287 */ /* 0x000fd80008000000 */
.L_x_1714:
[----:B------:R-:W-:Y:S01]  /*6470*/  R2UR UR25, R17 ;  /* 0x00000000111972ca */ /* 0x000fe200000e0000 */
[----:B------:R-:W-:Y:S01]  /*6480*/  USHF.R.S32.HI UR4, URZ, 0x1f, UR6 ;  /* 0x0000001f3f047899 */ /* 0x000fe20008011406 */
[----:B------:R-:W-:-:S03]  /*6490*/  UMOV UR5, URZ ;  /* 0x0000003f00057c82 */ /* 0x000fc60008000000 */
[----:B------:R-:W-:-:S04]  /*64a0*/  ULEA.HI UR4, UR4, UR6, URZ, 0x6 ;  /* 0x0000000604047291 */ /* 0x000fc8000f8f303f */
[----:B------:R-:W-:-:S04]  /*64b0*/  USHF.R.S32.HI UR4, URZ, 0x6, UR4 ;  /* 0x000000063f047899 */ /* 0x000fc80008011404 */
[----:B------:R-:W-:-:S04]  /*64c0*/  UISETP.LT.AND UP0, UPT, UR25, UR4, UPT ;  /* 0x000000041900728c */ /* 0x000fc8000bf01270 */
[----:B------:R-:W-:-:S03]  /*64d0*/  USEL UR25, UR25, UR4, !UP0 ;  /* 0x0000000419197287 */ /* 0x000fc6000c000000 */
[----:B------:R-:W-:Y:S01]  /*64e0*/  UMOV UR4, URZ ;  /* 0x0000003f00047c82 */ /* 0x000fe20008000000 */
[----:B------:R-:W-:-:S06]  /*64f0*/  UISETP.GE.AND UP0, UPT, UR43, UR25, UPT ;  /* 0x000000192b00728c */ /* 0x000fcc000bf06270 */
[----:B------:R-:W-:-:S13]  /*6500*/  PLOP3.LUT P0, PT, PT, PT, UP0, 0x80, 0x0 ;  /* 0x000000000000781c */ /* 0x000fda0003f0f008 */
[----:B------:R-:W-:Y:S05]  /*6510*/  @!P0 BRA `(.L_x_1717) ;  /* 0x0000002800108947 */ /* 0x000fea0003800000 */
[----:B------:R-:W-:Y:S01]  /*6520*/  IMAD.MOV.U32 R21, RZ, RZ, R11 ;  /* 0x000000ffff157224 */ /* 0x000fe200078e000b */
[----:B------:R-:W-:Y:S01]  /*6530*/  MOV R20, R12 ;  /* 0x0000000c00147202 */ /* 0x000fe20000000f00 */
[----:B------:R-:W-:Y:S01]  /*6540*/  UMOV UR5, URZ ;  /* 0x0000003f00057c82 */ /* 0x000fe20008000000 */
[----:B------:R-:W-:Y:S01]  /*6550*/  UMOV UR6, URZ ;  /* 0x0000003f00067c82 */ /* 0x000fe20008000000 */
[----:B------:R-:W-:Y:S01]  /*6560*/  ULDC UR30, c[0x0][0x9e4] ;  /* 0x00027900001e7ab9 */ /* 0x000fe20000000800 */
[----:B------:R-:W-:Y:S01]  /*6570*/  ULDC UR27, c[0x0][0x288] ;  /* 0x0000a200001b7ab9 */ /* 0x000fe20000000800 */
[----:B------:R-:W-:Y:S01]  /*6580*/  ULDC UR28, c[0x0][0x2f0] ;  /* 0x0000bc00001c7ab9 */ /* 0x000fe20000000800 */
[----:B------:R-:W-:Y:S01]  /*6590*/  ULDC UR31, c[0x0][0x9d8] ;  /* 0x00027600001f7ab9 */ /* 0x000fe20000000800 */
[----:B------:R-:W-:Y:S01]  /*65a0*/  ULDC UR26, c[0x0][0x988] ;  /* 0x00026200001a7ab9 */ /* 0x000fe20000000800 */
[----:B------:R-:W-:-:S05]  /*65b0*/  ULDC UR32, c[0x0][0x9e0] ;  /* 0x0002780000207ab9 */ /* 0x000fca0000000800 */
.L_x_1736:
[----:B------:R-:W-:-:S04]  /*65c0*/  UIADD3 UR4, UR6, 0x1, URZ ;  /* 0x0000000106047890 */ /* 0x000fc8000fffe03f */
[----:B------:R-:W-:-:S04]  /*65d0*/  UISETP.NE.AND UP0, UPT, UR4, 0x2, UPT ;  /* 0x000000020400788c */ /* 0x000fc8000bf05270 */
[----:B------:R-:W-:Y:S02]  /*65e0*/  USEL UR10, URZ, 0x1, UP0 ;  /* 0x000000013f0a7887 */ /* 0x000fe40008000000 */
[----:B------:R-:W-:Y:S02]  /*65f0*/  USEL UR4, UR4, URZ, UP0 ;  /* 0x0000003f04047287 */ /* 0x000fe40008000000 */
[----:B------:R-:W-:Y:S01]  /*6600*/  ULOP3.LUT UR5, UR5, UR10, URZ, 0x3c, !UPT ;  /* 0x0000000a05057292 */ /* 0x000fe2000f8e3c3f */
[----:B012---:R-:W-:Y:S11]  /*6610*/  @!P4 BRA `(.L_x_1718) ;  /* 0x000000000004c947 */ /* 0x007ff60003800000 */
[----:B------:R-:W-:Y:S01]  /*6620*/  BPT.TRAP 0x1 ;  /* 0x000000040000795c */ /* 0x000fe20000300000 */
.L_x_1718:
[----:B------:R-:W-:Y:S01]  /*6630*/  ULEA UR29, UR4, UR40, 0x3 ;  /* 0x00000028041d7291 */ /* 0x000fe2000f8e183f */
[----:B------:R-:W-:-:S05]  /*6640*/  IMAD.U32 R13, RZ, RZ, UR5 ;  /* 0x00000005ff0d7e24 */ /* 0x000fca000f8e00ff */
[----:B------:R-:W-:-:S04]  /*6650*/  SHF.L.U32 R13, R13, 0x1f, RZ ;  /* 0x0000001f0d0d7819 */ /* 0x000fc800000006ff */
[----:B------:R0:W1:Y:S01]  /*6660*/  SYNCS.PHASECHK.TRANS64.TRYWAIT P0, [UR29+0x28c30], R13 ;  /* 0x028c300dff0075a7 */ /* 0x000062000800015d */
[----:B------:R-:W-:Y:S05]  /*6670*/  @!P4 BRA `(.L_x_1719) ;  /* 0x000000000004c947 */ /* 0x000fea0003800000 */
[----:B------:R-:W-:Y:S01]  /*6680*/  BPT.TRAP 0x1 ;  /* 0x000000040000795c */ /* 0x000fe20000300000 */
.L_x_1719:
[----:B-1----:R-:W-:Y:S05]  /*6690*/  @P0 BRA `(.L_x_1720) ;  /* 0x0000000000080947 */ /* 0x002fea0003800000 */
[----:B------:R-:W1:Y:S02]  /*66a0*/  SYNCS.PHASECHK.TRANS64.TRYWAIT P0, [UR29+0x28c30], R13 ;  /* 0x028c300dff0075a7 */ /* 0x000e64000800015d */
[----:B-1----:R-:W-:Y:S05]  /*66b0*/  @!P0 BRA `(.L_x_1721) ;  /* 0x000000dc00548947 */ /* 0x002fea0003800000 */
.L_x_1720:
[----:B------:R-:W-:Y:S01]  /*66c0*/  ULEA UR10, UR4, UR24, 0x9 ;  /* 0x00000018040a7291 */ /* 0x000fe2000f8e483f */
[----:B--2---:R-:W-:Y:S01]  /*66d0*/  WARPGROUP.ARRIVE ;  /* 0x00000000000079c5 */ /* 0x004fe20000000000 */
        /* <DEDUP_REMOVED lines=20> */
.L_x_1722:
[----:B------:R-:W-:Y:S01]  /*6820*/  ISETP.NE.AND P0, PT, R19, 0x1, PT ;  /* 0x000000011300780c */ /* 0x000fe20003f05270 */
[----:B------:R-:W-:Y:S01]  /*6830*/  FMUL.FTZ R187, R165, UR31 ;  /* 0x0000001fa5bb7c20 */ /* 0x000fe20008410000 */
[----:B------:R-:W-:Y:S01]  /*6840*/  FMUL.FTZ R186, R164, UR31 ;  /* 0x0000001fa4ba7c20 */ /* 0x000fe20008410000 */
[----:B------:R-:W-:Y:S01]  /*6850*/  FMUL.FTZ R14, R153, UR31 ;  /* 0x0000001f990e7c20 */ /* 0x000fe20008410000 */
[----:B------:R-:W-:Y:S01]  /*6860*/  FMUL.FTZ R153, R162, UR31 ;  /* 0x0000001fa2997c20 */ /* 0x000fe20008410000 */
[----:B------:R-:W-:Y:S01]  /*6870*/  FMUL.FTZ R162, R178, UR31 ;  /* 0x0000001fb2a27c20 */ /* 0x000fe20008410000 */
[----:B------:R-:W-:Y:S01]  /*6880*/  IMAD.MOV.U32 R178, RZ, RZ, R2 ;  /* 0x000000ffffb27224 */ /* 0x000fe200078e0002 */
[----:B------:R-:W-:Y:S01]  /*6890*/  USHF.L.U32 UR15, UR43, 0x6, URZ ;  /* 0x000000062b0f7899 */ /* 0x000fe2000800063f */
[----:B------:R-:W-:Y:S01]  /*68a0*/  FMUL.FTZ R15, R156, UR31 ;  /* 0x0000001f9c0f7c20 */ /* 0x000fe20008410000 */
[----:B------:R-:W-:Y:S01]  /*68b0*/  FMUL.FTZ R156, R167, UR31 ;  /* 0x0000001fa79c7c20 */ /* 0x000fe20008410000 */
[----:B-1----:R-:W-:Y:S01]  /*68c0*/  FMUL.FTZ R12, R152, UR31 ;  /* 0x0000001f980c7c20 */ /* 0x002fe20008410000 */
[----:B------:R-:W-:Y:S01]  /*68d0*/  FMUL.FTZ R11, R154, UR31 ;  /* 0x0000001f9a0b7c20 */ /* 0x000fe20008410000 */
[----:B------:R-:W-:Y:S01]  /*68e0*/  FMUL.FTZ R22, R155, UR31 ;  /* 0x0000001f9b167c20 */ /* 0x000fe20008410000 */
[----:B------:R-:W1:Y:S01]  /*68f0*/  @P0 LDC R165, c[0x0][0x44c] ;  /* 0x00011300ffa50b82 */ /* 0x000e620000000800 */
[----:B------:R-:W-:Y:S01]  /*6900*/  MOV R167, UR15 ;  /* 0x0000000f00a77c02 */ /* 0x000fe20008000f00 */
[----:B------:R-:W-:Y:S01]  /*6910*/  FMUL.FTZ R23, R158, UR31 ;  /* 0x0000001f9e177c20 */ /* 0x000fe20008410000 */
[----:B------:R-:W-:Y:S01]  /*6920*/  FMUL.FTZ R185, R160, UR31 ;  /* 0x0000001fa0b97c20 */ /* 0x000fe20008410000 */
[----:B------:R-:W-:Y:S01]  /*6930*/  UMOV UR11, UR28 ;  /* 0x0000001c000b7c82 */ /* 0x000fe20008000000 */
[----:B------:R-:W-:Y:S01]  /*6940*/  FMUL.FTZ R184, R157, UR31 ;  /* 0x0000001f9db87c20 */ /* 0x000fe20008410000 */
[----:B------:R-:W-:Y:S01]  /*6950*/  FMUL.FTZ R152, R159, UR31 ;  /* 0x0000001f9f987c20 */ /* 0x000fe20008410000 */
[----:B------:R-:W-:Y:S01]  /*6960*/  FMUL.FTZ R154, R163, UR31 ;  /* 0x0000001fa39a7c20 */ /* 0x000fe20008410000 */
[----:B------:R-:W2:Y:S01]  /*6970*/  @P0 LDC R164, c[0x0][0x450] ;  /* 0x00011400ffa40b82 */ /* 0x000ea20000000800 */
[----:B------:R-:W-:Y:S01]  /*6980*/  FMUL.FTZ R155, R166, UR31 ;  /* 0x0000001fa69b7c20 */ /* 0x000fe20008410000 */
        /* <DEDUP_REMOVED lines=14> */
[----:B-1----:R-:W-:Y:S01]  /*6a70*/  @P0 IMAD.HI.U32 R165, R2, R165, RZ ;  /* 0x000000a502a50227 */ /* 0x002fe200078e00ff */
[----:B------:R-:W-:Y:S01]  /*6a80*/  UIADD3 UR10, UR29, 0x28c40, URZ ;  /* 0x00028c401d0a7890 */ /* 0x000fe2000fffe03f */
[----:B------:R-:W-:Y:S01]  /*6a90*/  LOP3.LUT P5, RZ, R16, 0x1, RZ, 0xc0, !PT ;  /* 0x0000000110ff7812 */ /* 0x000fe200078ac0ff */
[----:B------:R-:W1:Y:S01]  /*6aa0*/  MUFU.TANH R12, R12 ;  /* 0x0000000c000c7308 */ /* 0x000e620000002400 */
[----:B------:R-:W-:Y:S01]  /*6ab0*/  IMAD.U32 R175, RZ, RZ, UR11 ;  /* 0x0000000bffaf7e24 */ /* 0x000fe2000f8e00ff */
[----:B------:R-:W-:Y:S01]  /*6ac0*/  UPRMT UR10, UR42, 0x654, UR10 ;  /* 0x000006542a0a7896 */ /* 0x000fe2000800000a */
[----:B------:R-:W-:Y:S01]  /*6ad0*/  FMUL.FTZ R180, R180, UR31 ;  /* 0x0000001fb4b47c20 */ /* 0x000fe20008410000 */
[----:B------:R-:W-:Y:S01]  /*6ae0*/  UMOV UR14, UR27 ;  /* 0x0000001b000e7c82 */ /* 0x000fe20008000000 */
[----:B--2---:R-:W-:-:S02]  /*6af0*/  @P0 SHF.R.U32.HI R178, RZ, R164, R165 ;  /* 0x000000a4ffb20219 */ /* 0x004fc400000116a5 */
[----:B------:R-:W-:Y:S01]  /*6b00*/  IADD3 R164, -R0, 0x1, -R167 ;  /* 0x0000000100a47810 */ /* 0x000fe20007ffe9a7 */
[----:B------:R-:W-:Y:S01]  /*6b10*/  FMUL.FTZ R167, R183, UR31 ;  /* 0x0000001fb7a77c20 */ /* 0x000fe20008410000 */
[----:B------:R-:W2:Y:S01]  /*6b20*/  MUFU.TANH R14, R14 ;  /* 0x0000000e000e7308 */ /* 0x000ea20000002400 */
[----:B------:R-:W3:Y:S01]  /*6b30*/  SHFL.IDX PT, R165, R178, RZ, 0x1c1f ;  /* 0x001c1fffb2a57589 */ /* 0x000ee200000e0000 */
[----:B------:R-:W-:Y:S01]  /*6b40*/  SYNCS.ARRIVE.TRANS64.RED.A1T0 RZ, [UR10], RZ ;  /* 0x000000ffffff79a7 */ /* 0x000fe2000810040a */
[----:B------:R-:W-:-:S04]  /*6b50*/  IMAD R164, R175, UR41, R164 ;  /* 0x00000029afa47c24 */ /* 0x000fc8000f8e02a4 */
[----:B------:R-:W-:Y:S01]  /*6b60*/  VIADD R164, R164, -UR14 ;  /* 0x8000000ea4a47c36 */ /* 0x000fe20008000000 */
[----:B------:R-:W4:Y:S03]  /*6b70*/  MUFU.TANH R11, R11 ;  /* 0x0000000b000b7308 */ /* 0x000f260000002400 */
[C---:B------:R-:W-:Y:S01]  /*6b80*/  VIADD R190, R164.reuse, UR7 ;  /* 0x00000007a4be7c36 */ /* 0x040fe20008000000 */
[----:B------:R-:W-:-:S04]  /*6b90*/  IADD3 R182, R164, UR32, RZ ;  /* 0x00000020a4b67c10 */ /* 0x000fc8000fffe0ff */
[----:B------:R-:W0:Y:S08]  /*6ba0*/  MUFU.TANH R22, R22 ;  /* 0x0000001600167308 */ /* 0x000e300000002400 */
[----:B------:R-:W0:Y:S01]  /*6bb0*/  MUFU.TANH R15, R15 ;  /* 0x0000000f000f7308 */ /* 0x000e220000002400 */
[----:B---3--:R-:W-:-:S07]  /*6bc0*/  IMAD.IADD R179, R182, 0x1, R165 ;  /* 0x00000001b6b37824 */ /* 0x008fce00078e02a5 */
[----:B------:R-:W3:Y:S08]  /*6bd0*/  MUFU.TANH R184, R184 ;  /* 0x000000b800b87308 */ /* 0x000ef00000002400 */
        /* <DEDUP_REMOVED lines=25> */
[----:B------:R5:W0:Y:S02]  /*6d70*/  MUFU.TANH R189, R180 ;  /* 0x000000b400bd7308 */ /* 0x000a240000002400 */
[----:B-----5:R-:W-:Y:S01]  /*6d80*/  IADD3 R180, R165, R190, RZ ;  /* 0x000000bea5b47210 */ /* 0x020fe20007ffe0ff */
[----:B-1234-:R-:W-:Y:S06]  /*6d90*/  @!P5 BRA `(.L_x_1723) ;  /* 0x000000000060d947 */ /* 0x01efec0003800000 */
[----:B------:R-:W-:Y:S01]  /*6da0*/  IMAD.U32 R164, RZ, RZ, UR11 ;  /* 0x0000000bffa47e24 */ /* 0x000fe2000f8e00ff */
[----:B------:R-:W-:Y:S03]  /*6db0*/  BSSY B0, `(.L_x_1724) ;  /* 0x0000012000007945 */ /* 0x000fe60003800000 */
[----:B------:R-:W-:-:S04]  /*6dc0*/  IMAD R164, R164, UR41, R165 ;  /* 0x00000029a4a47c24 */ /* 0x000fc8000f8e02a5 */
[----:B------:R-:W-:-:S05]  /*6dd0*/  VIADD R175, R164, -UR14 ;  /* 0x8000000ea4af7c36 */ /* 0x000fca0008000000 */
[----:B------:R-:W-:-:S13]  /*6de0*/  ISETP.GT.AND P0, PT, R175, -0x1, PT ;  /* 0xffffffffaf00780c */ /* 0x000fda0003f04270 */
[----:B------:R-:W-:Y:S05]  /*6df0*/  @P0 BRA `(.L_x_1725) ;  /* 0x0000000000200947 */ /* 0x000fea0003800000 */
[----:B------:R-:W-:Y:S02]  /*6e00*/  MOV R170, UR30 ;  /* 0x0000001e00aa7c02 */ /* 0x000fe40008000f00 */
[----:B------:R-:W-:Y:S02]  /*6e10*/  LOP3.LUT R175, RZ, R175, RZ, 0x33, !PT ;  /* 0x000000afffaf7212 */ /* 0x000fe400078e33ff */
[----:B------:R-:W-:-:S13]  /*6e20*/  ISETP.NE.AND P0, PT, R170, 0x1, PT ;  /* 0x00000001aa00780c */ /* 0x000fda0003f05270 */
[----:B------:R-:W1:Y:S02]  /*6e30*/  @P0 LDC.64 R164, c[0x0][0x9e8] ;  /* 0x00027a00ffa40b82 */ /* 0x000e640000000a00 */
[----:B-1----:R-:W-:-:S05]  /*6e40*/  @P0 IMAD.HI.U32 R164, R175, R164, RZ ;  /* 0x000000a4afa40227 */ /* 0x002fca00078e00ff */
[----:B------:R-:W-:-:S04]  /*6e50*/  @P0 SHF.R.U32.HI R175, RZ, R165, R164 ;  /* 0x000000a5ffaf0219 */ /* 0x000fc800000116a4 */
[----:B------:R-:W-:Y:S01]  /*6e60*/  LOP3.LUT R175, RZ, R175, RZ, 0x33, !PT ;  /* 0x000000afffaf7212 */ /* 0x000fe200078e33ff */
[----:B------:R-:W-:Y:S06]  /*6e70*/  BRA `(.L_x_1726) ;  /* 0x0000000000147947 */ /* 0x000fec0003800000 */
.L_x_1725:
[----:B------:R-:W-:-:S05]  /*6e80*/  IMAD.U32 R170, RZ, RZ, UR30 ;  /* 0x0000001effaa7e24 */ /* 0x000fca000f8e00ff */
[----:B------:R-:W-:-:S13]  /*6e90*/  ISETP.NE.AND P0, PT, R170, 0x1, PT ;  /* 0x00000001aa00780c */ /* 0x000fda0003f05270 */
[----:B------:R-:W1:Y:S02]  /*6ea0*/  @P0 LDC.64 R164, c[0x0][0x9e8] ;  /* 0x00027a00ffa40b82 */ /* 0x000e640000000a00 */
[----:B-1----:R-:W-:-:S05]  /*6eb0*/  @P0 IMAD.HI.U32 R164, R175, R164, RZ ;  /* 0x000000a4afa40227 */ /* 0x002fca00078e00ff */
[----:B------:R-:W-:-:S07]  /*6ec0*/  @P0 SHF.R.U32.HI R175, RZ, R165, R164 ;  /* 0x000000a5ffaf0219 */ /* 0x000fce00000116a4 */
.L_x_1726:
[----:B------:R-:W-:Y:S05]  /*6ed0*/  BSYNC B0 ;  /* 0x0000000000007941 */ /* 0x000fea0003800000 */
.L_x_1724:
[----:B------:R-:W-:-:S04]  /*6ee0*/  IMAD R175, R175, R170, -UR15 ;  /* 0x8000000fafaf7e24 */ /* 0x000fc8000f8e02aa */
[----:B------:R-:W-:-:S05]  /*6ef0*/  IMAD.IADD R175, R175, 0x1, -R0 ;  /* 0x00000001afaf7824 */ /* 0x000fca00078e0a00 */
[----:B------:R-:W-:Y:S02]  /*6f00*/  VIADDMNMX R179, R175, R170, R179, PT ;  /* 0x000000aaafb37246 */ /* 0x000fe400038001b3 */
[----:B------:R-:W-:-:S07]  /*6f10*/  VIMNMX R180, R180, R175, !PT ;  /* 0x000000afb4b47248 */ /* 0x000fce0007fe0100 */
.L_x_1723:
[----:B------:R-:W-:-:S06]  /*6f20*/  UISETP.GT.AND UP0, UPT, UR43, -0x1, UPT ;  /* 0xffffffff2b00788c */ /* 0x000fcc000bf04270 */
[----:B------:R-:W-:-:S04]  /*6f30*/  PLOP3.LUT P0, PT, PT, PT, UP0, 0x80, 0x0 ;  /* 0x000000000000781c */ /* 0x000fc80003f0f008 */
[C---:B------:R-:W-:Y:S02]  /*6f40*/  ISETP.GT.AND P1, PT, R180.reuse, RZ, P0 ;  /* 0x000000ffb400720c */ /* 0x040fe40000724270 */
[C---:B------:R-:W-:Y:S02]  /*6f50*/  ISETP.GT.AND P3, PT, R180.reuse, 0x1, P0 ;  /* 0x00000001b400780c */ /* 0x040fe40000764270 */
[----:B------:R-:W-:Y:S02]  /*6f60*/  ISETP.LT.OR P2, PT, R179, 0x1, P1 ;  /* 0x00000001b300780c */ /* 0x000fe40000f41670 */
[----:B------:R-:W-:Y:S02]  /*6f70*/  ISETP.GT.AND P1, PT, R180, 0x8, P0 ;  /* 0x00000008b400780c */ /* 0x000fe40000724270 */
[----:B------:R-:W-:Y:S02]  /*6f80*/  FSEL R177, R12, -INF , !P2 ;  /* 0xff8000000cb17808 */ /* 0x000fe40005000000 */
[----:B------:R-:W-:-:S02]  /*6f90*/  ISETP.GT.AND P2, PT, R180, 0x9, P0 ;  /* 0x00000009b400780c */ /* 0x000fc40000744270 */
[C---:B------:R-:W-:Y:S02]  /*6fa0*/  ISETP.LT.OR P3, PT, R179.reuse, 0x2, P3 ;  /* 0x00000002b300780c */ /* 0x040fe40001f61670 */
[C---:B------:R-:W-:Y:S02]  /*6fb0*/  ISETP.LT.OR P1, PT, R179.reuse, 0x9, P1 ;  /* 0x00000009b300780c */ /* 0x040fe40000f21670 */
[----:B------:R-:W-:Y:S02]  /*6fc0*/  ISETP.LT.OR P2, PT, R179, 0xa, P2 ;  /* 0x0000000ab300780c */ /* 0x000fe40001741670 */
[----:B------:R-:W-:Y:S02]  /*6fd0*/  FSEL R175, R14, -INF , !P3 ;  /* 0xff8000000eaf7808 */ /* 0x000fe40005800000 */
[----:B0-----:R-:W-:Y:S02]  /*6fe0*/  FSEL R174, R15, -INF , !P1 ;  /* 0xff8000000fae7808 */ /* 0x001fe40004800000 */
[----:B------:R-:W-:Y:S01]  /*6ff0*/  FSEL R184, R184, -INF , !P2 ;  /* 0xff800000b8b87808 */ /* 0x000fe20005000000 */
[----:B------:R-:W0:Y:S01]  /*7000*/  SHFL.IDX PT, R15, R178, 0x1, 0x1c1f ;  /* 0x003c1f00b20f7f89 */ /* 0x000e2200000e0000 */
[----:B------:R-:W-:-:S02]  /*7010*/  ISETP.GT.AND P3, PT, R180, 0x10, P0 ;  /* 0x00000010b400780c */ /* 0x000fc40000764270 */
[C---:B------:R-:W-:Y:S02]  /*7020*/  ISETP.GT.AND P1, PT, R180.reuse, 0x11, P0 ;  /* 0x00000011b400780c */ /* 0x040fe40000724270 */
[----:B------:R-:W-:Y:S02]  /*7030*/  ISETP.GT.AND P2, PT, R180, 0x18, P0 ;  /* 0x00000018b400780c */ /* 0x000fe40000744270 */
[C---:B------:R-:W-:Y:S02]  /*7040*/  ISETP.LT.OR P3, PT, R179.reuse, 0x11, P3 ;  /* 0x00000011b300780c */ /* 0x040fe40001f61670 */
[C---:B------:R-:W-:Y:S02]  /*7050*/  ISETP.LT.OR P1, PT, R179.reuse, 0x12, P1 ;  /* 0x00000012b300780c */ /* 0x040fe40000f21670 */
[----:B------:R-:W-:Y:S02]  /*7060*/  ISETP.LT.OR P2, PT, R179, 0x19, P2 ;  /* 0x00000019b300780c */ /* 0x000fe40001741670 */
[----:B------:R-:W-:-:S02]  /*7070*/  FSEL R185, R185, -INF , !P3 ;  /* 0xff800000b9b97808 */ /* 0x000fc40005800000 */
[----:B------:R-:W-:Y:S02]  /*7080*/  FSEL R164, R161, -INF , !P1 ;  /* 0xff800000a1a47808 */ /* 0x000fe40004800000 */
[----:B------:R-:W-:Y:S02]  /*7090*/  FSEL R186, R186, -INF , !P2 ;  /* 0xff800000baba7808 */ /* 0x000fe40005000000 */
[C---:B------:R-:W-:Y:S02]  /*70a0*/  ISETP.GT.AND P3, PT, R180.reuse, 0x19, P0 ;  /* 0x00000019b400780c */ /* 0x040fe40000764270 */
[C---:B------:R-:W-:Y:S02]  /*70b0*/  ISETP.GT.AND P1, PT, R180.reuse, 0x20, P0 ;  /* 0x00000020b400780c */ /* 0x040fe40000724270 */
[----:B------:R-:W-:Y:S01]  /*70c0*/  ISETP.GT.AND P2, PT, R180, 0x21, P0 ;  /* 0x00000021b400780c */ /* 0x000fe20000744270 */
[----:B0-----:R-:W-:Y:S01]  /*70d0*/  IMAD.IADD R178, R190, 0x1, R15 ;  /* 0x00000001beb27824 */ /* 0x001fe200078e020f */
[----:B------:R-:W-:-:S02]  /*70e0*/  ISETP.LT.OR P3, PT, R179, 0x1a, P3 ;  /* 0x0000001ab300780c */ /* 0x000fc40001f61670 */
[C---:B------:R-:W-:Y:S02]  /*70f0*/  ISETP.LT.OR P1, PT, R179.reuse, 0x21, P1 ;  /* 0x00000021b300780c */ /* 0x040fe40000f21670 */
[----:B------:R-:W-:Y:S02]  /*7100*/  ISETP.LT.OR P2, PT, R179, 0x22, P2 ;  /* 0x00000022b300780c */ /* 0x000fe40001741670 */
[----:B------:R-:W-:Y:S02]  /*7110*/  FSEL R187, R187, -INF , !P3 ;  /* 0xff800000bbbb7808 */ /* 0x000fe40005800000 */
[----:B------:R-:W-:Y:S02]  /*7120*/  FSEL R170, R168, -INF , !P1 ;  /* 0xff800000a8aa7808 */ /* 0x000fe40004800000 */
[----:B------:R-:W-:Y:S02]  /*7130*/  FSEL R172, R169, -INF , !P2 ;  /* 0xff800000a9ac7808 */ /* 0x000fe40005000000 */
        /* <DEDUP_REMOVED lines=11> */
[----:B------:R-:W-:Y:S02]  /*71f0*/  ISETP.GT.AND P2, PT, R180, 0x39, P0 ;  /* 0x00000039b400780c */ /* 0x000fe40000744270 */
[----:B------:R-:W-:-:S02]  /*7200*/  ISETP.LT.OR P3, PT, R179, 0x32, P3 ;  /* 0x00000032b300780c */ /* 0x000fc40001f61670 */
[C---:B------:R-:W-:Y:S02]  /*7210*/  ISETP.LT.OR P1, PT, R179.reuse, 0x39, P1 ;  /* 0x00000039b300780c */ /* 0x040fe40000f21670 */
[----:B------:R-:W-:Y:S02]  /*7220*/  ISETP.LT.OR P2, PT, R179, 0x3a, P2 ;  /* 0x0000003ab300780c */ /* 0x000fe40001741670 */
[----:B------:R-:W-:Y:S02]  /*7230*/  IADD3 R176, R182, R15, RZ ;  /* 0x0000000fb6b07210 */ /* 0x000fe40007ffe0ff */
[----:B------:R-:W-:Y:S02]  /*7240*/  FSEL R173, R188, -INF , !P3 ;  /* 0xff800000bcad7808 */ /* 0x000fe40005800000 */
[----:B------:R-:W-:Y:S02]  /*7250*/  FSEL R168, R189, -INF , !P1 ;  /* 0xff800000bda87808 */ /* 0x000fe40004800000 */
[----:B------:R-:W-:Y:S01]  /*7260*/  FSEL R165, R181, -INF , !P2 ;  /* 0xff800000b5a57808 */ /* 0x000fe20005000000 */
[----:B------:R-:W-:Y:S06]  /*7270*/  @!P5 BRA `(.L_x_1727) ;  /* 0x000000000060d947 */ /* 0x000fec0003800000 */
[----:B------:R-:W-:Y:S01]  /*7280*/  IMAD.U32 R12, RZ, RZ, UR11 ;  /* 0x0000000bff0c7e24 */ /* 0x000fe2000f8e00ff */
[----:B------:R-:W-:Y:S03]  /*7290*/  BSSY B0, `(.L_x_1728) ;  /* 0x0000012000007945 */ /* 0x000fe60003800000 */
[----:B------:R-:W-:-:S05]  /*72a0*/  IMAD R12, R12, UR41, R15 ;  /* 0x000000290c0c7c24 */ /* 0x000fca000f8e020f */
[----:B------:R-:W-:-:S04]  /*72b0*/  IADD3 R179, R12, -UR14, RZ ;  /* 0x8000000e0cb37c10 */ /* 0x000fc8000fffe0ff */
[----:B------:R-:W-:-:S13]  /*72c0*/  ISETP.GT.AND P1, PT, R179, -0x1, PT ;  /* 0xffffffffb300780c */ /* 0x000fda0003f24270 */
[----:B------:R-:W-:Y:S05]  /*72d0*/  @P1 BRA `(.L_x_1729) ;  /* 0x0000000000201947 */ /* 0x000fea0003800000 */
[----:B------:R-:W-:Y:S01]  /*72e0*/  IMAD.U32 R12, RZ, RZ, UR30 ;  /* 0x0000001eff0c7e24 */ /* 0x000fe2000f8e00ff */
[----:B------:R-:W-:-:S04]  /*72f0*/  LOP3.LUT R179, RZ, R179, RZ, 0x33, !PT ;  /* 0x000000b3ffb37212 */ /* 0x000fc800078e33ff */
[----:B------:R-:W-:-:S13]  /*7300*/  ISETP.NE.AND P1, PT, R12, 0x1, PT ;  /* 0x000000010c00780c */ /* 0x000fda0003f25270 */
[----:B------:R-:W0:Y:S02]  /*7310*/  @P1 LDC.64 R14, c[0x0][0x9e8] ;  /* 0x00027a00ff0e1b82 */ /* 0x000e240000000a00 */
[----:B0-----:R-:W-:-:S05]  /*7320*/  @P1 IMAD.HI.U32 R14, R179, R14, RZ ;  /* 0x0000000eb30e1227 */ /* 0x001fca00078e00ff */
[----:B------:R-:W-:-:S04]  /*7330*/  @P1 SHF.R.U32.HI R179, RZ, R15, R14 ;  /* 0x0000000fffb31219 */ /* 0x000fc8000001160e */
[----:B------:R-:W-:Y:S01]  /*7340*/  LOP3.LUT R179, RZ, R179, RZ, 0x33, !PT ;  /* 0x000000b3ffb37212 */ /* 0x000fe200078e33ff */
[----:B------:R-:W-:Y:S06]  /*7350*/  BRA `(.L_x_1730) ;  /* 0x0000000000147947 */ /* 0x000fec0003800000 */
.L_x_1729:
[----:B------:R-:W-:-:S05]  /*7360*/  IMAD.U32 R12, RZ, RZ, UR30 ;  /* 0x0000001eff0c7e24 */ /* 0x000fca000f8e00ff */
[----:B------:R-:W-:-:S13]  /*7370*/  ISETP.NE.AND P1, PT, R12, 0x1, PT ;  /* 0x000000010c00780c */ /* 0x000fda0003f25270 */
[----:B------:R-:W0:Y:S02]  /*7380*/  @P1 LDC.64 R14, c[0x0][0x9e8] ;  /* 0x00027a00ff0e1b82 */ /* 0x000e240000000a00 */
[----:B0-----:R-:W-:-:S05]  /*7390*/  @P1 IMAD.HI.U32 R14, R179, R14, RZ ;  /* 0x0000000eb30e1227 */ /* 0x001fca00078e00ff */
[----:B------:R-:W-:-:S07]  /*73a0*/  @P1 SHF.R.U32.HI R179, RZ, R15, R14 ;  /* 0x0000000fffb31219 */ /* 0x000fce000001160e */
.L_x_1730:
[----:B------:R-:W-:Y:S05]  /*73b0*/  BSYNC B0 ;  /* 0x0000000000007941 */ /* 0x000fea0003800000 */
.L_x_1728:
[----:B------:R-:W-:-:S05]  /*73c0*/  IMAD R179, R179, R12, -UR15 ;  /* 0x8000000fb3b37e24 */ /* 0x000fca000f8e020c */
[----:B------:R-:W-:-:S04]  /*73d0*/  IADD3 R179, -R0, R179, RZ ;  /* 0x000000b300b37210 */ /* 0x000fc80007ffe1ff */
[----:B------:R-:W-:Y:S02]  /*73e0*/  VIADDMNMX R176, R179, R12, R176, PT ;  /* 0x0000000cb3b07246 */ /* 0x000fe400038001b0 */
[----:B------:R-:W-:-:S07]  /*73f0*/  VIMNMX R178, R178, R179, !PT ;  /* 0x000000b3b2b27248 */ /* 0x000fce0007fe0100 */
.L_x_1727:
[----:B------:R-:W-:Y:S01]  /*7400*/  FMNMX.FTZ R12, R177, R20, !PT ;  /* 0x00000014b10c7209 */ /* 0x000fe20007810000 */
[----:B------:R-:W-:Y:S01]  /*7410*/  UMOV UR10, UR26 ;  /* 0x0000001a000a7c82 */ /* 0x000fe20008000000 */
[----:B------:R-:W-:Y:S02]  /*7420*/  ISETP.GT.AND P1, PT, R178, 0x1, P0 ;  /* 0x00000001b200780c */ /* 0x000fe40000724270 */
[----:B------:R-:W-:Y:S02]  /*7430*/  FMNMX.FTZ R15, R175, R12, !PT ;  /* 0x0000000caf0f7209 */ /* 0x000fe40007810000 */
[----:B------:R-:W-:Y:S02]  /*7440*/  ISETP.LT.OR P1, PT, R176, 0x2, P1 ;  /* 0x00000002b000780c */ /* 0x000fe40000f21670 */
[----:B------:R-:W-:Y:S02]  /*7450*/  FMNMX.FTZ R15, R174, R15, !PT ;  /* 0x0000000fae0f7209 */ /* 0x000fe40007810000 */
[----:B------:R-:W-:-:S02]  /*7460*/  FSEL R22, R22, -INF , !P1 ;  /* 0xff80000016167808 */ /* 0x000fc40004800000 */
[----:B------:R-:W-:Y:S02]  /*7470*/  FMNMX.FTZ R12, R184, R15, !PT ;  /* 0x0000000fb80c7209 */ /* 0x000fe40007810000 */
[----:B------:R-:W-:Y:S02]  /*7480*/  ISETP.GT.AND P1, PT, R178, RZ, P0 ;  /* 0x000000ffb200720c */ /* 0x000fe40000724270 */
[----:B------:R-:W-:Y:S02]  /*7490*/  FMNMX.FTZ R15, R185, R12, !PT ;  /* 0x0000000cb90f7209 */ /* 0x000fe40007810000 */
[----:B------:R-:W-:Y:S02]  /*74a0*/  ISETP.LT.OR P1, PT, R176, 0x1, P1 ;  /* 0x00000001b000780c */ /* 0x000fe40000f21670 */
[----:B------:R-:W-:Y:S02]  /*74b0*/  FMNMX.FTZ R15, R164, R15, !PT ;  /* 0x0000000fa40f7209 */ /* 0x000fe40007810000 */
[----:B------:R-:W-:-:S02]  /*74c0*/  ISETP.GT.AND P2, PT, R178, 0x8, P0 ;  /* 0x00000008b200780c */ /* 0x000fc40000744270 */
[----:B------:R-:W-:Y:S02]  /*74d0*/  FMNMX.FTZ R12, R186, R15, !PT ;  /* 0x0000000fba0c7209 */ /* 0x000fe40007810000 */
[----:B------:R-:W-:Y:S02]  /*74e0*/  ISETP.LT.OR P2, PT, R176, 0x9, P2 ;  /* 0x00000009b000780c */ /* 0x000fe40001741670 */
[----:B------:R-:W-:Y:S02]  /*74f0*/  FMNMX.FTZ R15, R187, R12, !PT ;  /* 0x0000000cbb0f7209 */ /* 0x000fe40007810000 */
[----:B------:R-:W-:Y:S02]  /*7500*/  ISETP.GT.AND P3, PT, R178, 0x9, P0 ;  /* 0x00000009b200780c */ /* 0x000fe40000764270 */
[----:B------:R-:W-:Y:S02]  /*7510*/  FMNMX.FTZ R15, R170, R15, !PT ;  /* 0x0000000faa0f7209 */ /* 0x000fe40007810000 */
[----:B------:R-:W-:-:S02]  /*7520*/  FSEL R23, R23, -INF , !P2 ;  /* 0xff80000017177808 */ /* 0x000fc40005000000 */
        /* <DEDUP_REMOVED lines=14> */
[----:B------:R-:W-:Y:S01]  /*7610*/  ISETP.GT.AND P2, PT, R178, 0x19, P0 ;  /* 0x00000019b200780c */ /* 0x000fe20000744270 */
[----:B------:R-:W0:Y:S01]  /*7620*/  SHFL.BFLY PT, R15, R14, 0x2, 0x1f ;  /* 0x0c401f000e0f7f89 */ /* 0x000e2200000e0000 */
[----:B------:R-:W-:Y:S02]  /*7630*/  FSEL R154, R154, -INF , !P3 ;  /* 0xff8000009a9a7808 */ /* 0x000fe40005800000 */
[----:B------:R-:W-:Y:S02]  /*7640*/  ISETP.GT.AND P3, PT, R178, 0x20, P0 ;  /* 0x00000020b200780c */ /* 0x000fe40000764270 */
[----:B------:R-:W-:-:S02]  /*7650*/  ISETP.LT.OR P2, PT, R176, 0x1a, P2 ;  /* 0x0000001ab000780c */ /* 0x000fc40001741670 */
[----:B------:R-:W-:Y:S02]  /*7660*/  ISETP.LT.OR P3, PT, R176, 0x21, P3 ;  /* 0x00000021b000780c */ /* 0x000fe40001f61670 */
[----:B------:R-:W-:Y:S02]  /*7670*/  FSEL R156, R156, -INF , !P2 ;  /* 0xff8000009c9c7808 */ /* 0x000fe40005000000 */
[----:B------:R-:W-:Y:S02]  /*7680*/  ISETP.GT.AND P2, PT, R178, 0x28, P0 ;  /* 0x00000028b200780c */ /* 0x000fe40000744270 */
[----:B------:R-:W-:Y:S02]  /*7690*/  FSEL R157, R157, -INF , !P3 ;  /* 0xff8000009d9d7808 */ /* 0x000fe40005800000 */
[----:B------:R-:W-:-:S04]  /*76a0*/  ISETP.LT.OR P2, PT, R176, 0x29, P2 ;  /* 0x00000029b000780c */ /* 0x000fc80001741670 */
[----:B------:R-:W-:Y:S02]  /*76b0*/  FSEL R159, R159, -INF , !P2 ;  /* 0xff8000009f9f7808 */ /* 0x000fe40005000000 */
[----:B------:R-:W-:Y:S02]  /*76c0*/  ISETP.GT.AND P2, PT, R178, 0x30, P0 ;  /* 0x00000030b200780c */ /* 0x000fe40000744270 */
[----:B0-----:R-:W-:Y:S02]  /*76d0*/  FMNMX.FTZ R15, R14, R15, !PT ;  /* 0x0000000f0e0f7209 */ /* 0x001fe40007810000 */
[----:B------:R-:W-:Y:S02]  /*76e0*/  FSEL R14, R11, -INF , !P1 ;  /* 0xff8000000b0e7808 */ /* 0x000fe40004800000 */
[----:B------:R-:W-:Y:S01]  /*76f0*/  ISETP.GT.AND P1, PT, R178, 0x18, P0 ;  /* 0x00000018b200780c */ /* 0x000fe20000724270 */
[----:B------:R-:W0:Y:S01]  /*7700*/  SHFL.BFLY PT, R12, R15, 0x1, 0x1f ;  /* 0x0c201f000f0c7f89 */ /* 0x000e2200000e0000 */
[----:B------:R-:W-:-:S02]  /*7710*/  FMNMX.FTZ R11, R14, R21, !PT ;  /* 0x000000150e0b7209 */ /* 0x000fc40007810000 */
[----:B------:R-:W-:Y:S02]  /*7720*/  ISETP.LT.OR P1, PT, R176, 0x19, P1 ;  /* 0x00000019b000780c */ /* 0x000fe40000f21670 */
[----:B------:R-:W-:Y:S02]  /*7730*/  FMNMX.FTZ R180, R22, R11, !PT ;  /* 0x0000000b16b47209 */ /* 0x000fe40007810000 */
[----:B------:R-:W-:Y:S02]  /*7740*/  FSEL R155, R155, -INF , !P1 ;  /* 0xff8000009b9b7808 */ /* 0x000fe40004800000 */
[----:B------:R-:W-:Y:S02]  /*7750*/  FMNMX.FTZ R11, R23, R180, !PT ;  /* 0x000000b4170b7209 */ /* 0x000fe40007810000 */
[----:B------:R-:W-:Y:S02]  /*7760*/  ISETP.GT.AND P1, PT, R178, 0x21, P0 ;  /* 0x00000021b200780c */ /* 0x000fe40000724270 */
        /* <DEDUP_REMOVED lines=9> */
[----:B------:R-:W-:Y:S02]  /*7800*/  ISETP.LT.OR P2, PT, R176, 0x31, P2 ;  /* 0x00000031b000780c */ /* 0x000fe40001741670 */
[----:B------:R-:W-:Y:S02]  /*7810*/  FMNMX.FTZ R11, R157, R188, !PT ;  /* 0x000000bc9d0b7209 */ /* 0x000fe40007810000 */
[----:B------:R-:W-:Y:S02]  /*7820*/  FSEL R160, R160, -INF , !P1 ;  /* 0xff800000a0a07808 */ /* 0x000fe40004800000 */
[----:B------:R-:W-:-:S02]  /*7830*/  FMNMX.FTZ R188, R158, R11, !PT ;  /* 0x0000000b9ebc7209 */ /* 0x000fc40007810000 */
[----:B0-----:R-:W-:Y:S02]  /*7840*/  FMNMX.FTZ R12, R15, R12, !PT ;  /* 0x0000000c0f0c7209 */ /* 0x001fe40007810000 */
[----:B------:R-:W-:Y:S02]  /*7850*/  ISETP.GT.AND P1, PT, R178, 0x31, P0 ;  /* 0x00000031b200780c */ /* 0x000fe40000724270 */
[----:B------:R-:W-:Y:S01]  /*7860*/  FMNMX.FTZ R11, R159, R188, !PT ;  /* 0x000000bc9f0b7209 */ /* 0x000fe20007810000 */
[----:B------:R-:W-:Y:S01]  /*7870*/  FMUL.FTZ R182, R12, UR10 ;  /* 0x0000000a0cb67c20 */ /* 0x000fe20008410000 */
[----:B------:R-:W-:Y:S02]  /*7880*/  FSEL R162, R162, -INF , !P2 ;  /* 0xff800000a2a27808 */ /* 0x000fe40005000000 */
[----:B------:R-:W-:Y:S02]  /*7890*/  ISETP.GT.AND P2, PT, R178, 0x38, P0 ;  /* 0x00000038b200780c */ /* 0x000fe40000744270 */
[----:B------:R-:W-:-:S02]  /*78a0*/  ISETP.LT.OR P1, PT, R176, 0x32, P1 ;  /* 0x00000032b000780c */ /* 0x000fc40000f21670 */
[----:B------:R-:W-:Y:S02]  /*78b0*/  FMNMX.FTZ R11, R160, R11, !PT ;  /* 0x0000000ba00b7209 */ /* 0x000fe40007810000 */
[----:B------:R-:W-:Y:S02]  /*78c0*/  FSETP.NEU.FTZ.AND P3, PT, R12, -INF , PT ;  /* 0xff8000000c00780b */ /* 0x000fe40003f7d000 */
[----:B------:R-:W-:Y:S02]  /*78d0*/  ISETP.GT.AND P0, PT, R178, 0x39, P0 ;  /* 0x00000039b200780c */ /* 0x000fe40000704270 */
[----:B------:R-:W-:Y:S02]  /*78e0*/  ISETP.LT.OR P2, PT, R176, 0x39, P2 ;  /* 0x00000039b000780c */ /* 0x000fe40001741670 */
[----:B------:R-:W-:Y:S02]  /*78f0*/  FSEL R163, R163, -INF , !P1 ;  /* 0xff800000a3a37808 */ /* 0x000fe40004800000 */
[----:B------:R-:W-:-:S02]  /*7900*/  FMNMX.FTZ R178, R162, R11, !PT ;  /* 0x0000000ba2b27209 */ /* 0x000fc40007810000 */
[----:B------:R-:W-:Y:S02]  /*7910*/  FSEL R182, R182, RZ, P3 ;  /* 0x000000ffb6b67208 */ /* 0x000fe40001800000 */
[----:B------:R-:W-:Y:S02]  /*7920*/  ISETP.LT.OR P0, PT, R176, 0x3a, P0 ;  /* 0x0000003ab000780c */ /* 0x000fe40000701670 */
[----:B------:R-:W-:Y:S01]  /*7930*/  FSEL R166, R166, -INF , !P2 ;  /* 0xff800000a6a67808 */ /* 0x000fe20005000000 */
[--C-:B------:R-:W-:Y:S01]  /*7940*/  FFMA.FTZ R15, R175, UR10, -R182.reuse ;  /* 0x0000000aaf0f7c23 */ /* 0x100fe200080108b6 */
[----:B------:R-:W-:Y:S01]  /*7950*/  FMNMX.FTZ R11, R163, R178, !PT ;  /* 0x000000b2a30b7209 */ /* 0x000fe20007810000 */
[--C-:B------:R-:W-:Y:S01]  /*7960*/  FFMA.FTZ R184, R184, UR10, -R182.reuse ;  /* 0x0000000ab8b87c23 */ /* 0x100fe200080108b6 */
[----:B------:R-:W-:Y:S01]  /*7970*/  FSEL R175, R167, -INF , !P0 ;  /* 0xff800000a7af7808 */ /* 0x000fe20004000000 */
[--C-:B------:R-:W-:Y:S01]  /*7980*/  FFMA.FTZ R180, R177, UR10, -R182.reuse ;  /* 0x0000000ab1b47c23 */ /* 0x100fe200080108b6 */
[----:B------:R-:W-:Y:S01]  /*7990*/  FMNMX.FTZ R176, R166, R11, !PT ;  /* 0x0000000ba6b07209 */ /* 0x000fe20007810000 */
[----:B------:R0:W-:Y:S01]  /*79a0*/  MUFU.EX2 R167, R184 ;  /* 0x000000b800a77308 */ /* 0x0001e20000000800 */
[----:B------:R-:W-:Y:S01]  /*79b0*/  FSEL R183, R12, RZ, P3 ;  /* 0x000000ff0cb77208 */ /* 0x000fe20001800000 */
[--C-:B------:R-:W-:Y:S01]  /*79c0*/  FFMA.FTZ R174, R174, UR10, -R182.reuse ;  /* 0x0000000aaeae7c23 */ /* 0x100fe200080108b6 */
[----:B------:R-:W-:Y:S01]  /*79d0*/  FMNMX.FTZ R11, R175, R176, !PT ;  /* 0x000000b0af0b7209 */ /* 0x000fe20007810000 */
[--C-:B------:R-:W-:Y:S01]  /*79e0*/  FFMA.FTZ R185, R185, UR10, -R182.reuse ;  /* 0x0000000ab9b97c23 */ /* 0x100fe200080108b6 */
[----:B------:R-:W-:Y:S01]  /*79f0*/  FFMA.FTZ R177, R164, UR10, -R182 ;  /* 0x0000000aa4b17c23 */ /* 0x000fe200080108b6 */
[----:B------:R-:W-:Y:S01]  /*7a00*/  FADD.FTZ R183, -R183, R20 ;  /* 0x00000014b7b77221 */ /* 0x000fe20000010100 */
[--C-:B------:R-:W-:Y:S01]  /*7a10*/  FFMA.FTZ R164, R186, UR10, -R182.reuse ;  /* 0x0000000abaa47c23 */ /* 0x100fe200080108b6 */
[----:B------:R-:W1:Y:S01]  /*7a20*/  SHFL.BFLY PT, R178, R11, 0x2, 0x1f ;  /* 0x0c401f000bb27f89 */ /* 0x000e6200000e0000 */
[--C-:B0-----:R-:W-:Y:S01]  /*7a30*/  FFMA.FTZ R184, R169, UR10, -R182.reuse ;  /* 0x0000000aa9b87c23 */ /* 0x101fe200080108b6 */
[----:B------:R-:W-:Y:S01]  /*7a40*/  FMUL.FTZ R169, R183, UR10 ;  /* 0x0000000ab7a97c20 */ /* 0x000fe20008410000 */
[----:B------:R-:W-:Y:S01]  /*7a50*/  MUFU.EX2 R180, R180 ;  /* 0x000000b400b47308 */ /* 0x000fe20000000800 */
[--C-:B------:R-:W-:Y:S01]  /*7a60*/  FFMA.FTZ R181, R172, UR10, -R182.reuse ;  /* 0x0000000aacb57c23 */ /* 0x100fe200080108b6 */
[--C-:B------:R-:W-:Y:S01]  /*7a70*/  FFMA.FTZ R172, R161, UR10, -R182.reuse ;  /* 0x0000000aa1ac7c23 */ /* 0x100fe200080108b6 */
[--C-:B------:R-:W-:Y:S01]  /*7a80*/  FFMA.FTZ R179, R187, UR10, -R182.reuse ;  /* 0x0000000abbb37c23 */ /* 0x100fe200080108b6 */
[--C-:B------:R-:W-:Y:S01]  /*7a90*/  FFMA.FTZ R170, R170, UR10, -R182.reuse ;  /* 0x0000000aaaaa7c23 */ /* 0x100fe200080108b6 */
[--C-:B------:R-:W-:Y:S01]  /*7aa0*/  FFMA.FTZ R171, R171, UR10, -R182.reuse ;  /* 0x0000000aabab7c23 */ /* 0x100fe200080108b6 */
[----:B------:R-:W-:Y:S01]  /*7ab0*/  ISETP.NE.AND P0, PT, R10, RZ, PT ;  /* 0x000000ff0a00720c */ /* 0x000fe20003f05270 */
[--C-:B------:R-:W-:Y:S01]  /*7ac0*/  FFMA.FTZ R168, R168, UR10, -R182.reuse ;  /* 0x0000000aa8a87c23 */ /* 0x100fe200080108b6 */
[----:B------:R-:W0:Y:S01]  /*7ad0*/  MUFU.EX2 R169, R169 ;  /* 0x000000a900a97308 */ /* 0x000e220000000800 */
[--C-:B------:R-:W-:Y:S01]  /*7ae0*/  FFMA.FTZ R173, R173, UR10, -R182.reuse ;  /* 0x0000000aadad7c23 */ /* 0x100fe200080108b6 */
[----:B------:R-:W-:-:S06]  /*7af0*/  FFMA.FTZ R182, R165, UR10, -R182 ;  /* 0x0000000aa5b67c23 */ /* 0x000fcc00080108b6 */
[----:B------:R-:W2:Y:S01]  /*7b00*/  MUFU.EX2 R15, R15 ;  /* 0x0000000f000f7308 */ /* 0x000ea20000000800 */
[----:B-1----:R-:W-:-:S07]  /*7b10*/  FMNMX.FTZ R178, R11, R178, !PT ;  /* 0x000000b20bb27209 */ /* 0x002fce0007810000 */
[----:B------:R-:W1:Y:S01]  /*7b20*/  MUFU.EX2 R174, R174 ;  /* 0x000000ae00ae7308 */ /* 0x000e620000000800 */
[-C--:B0-----:R-:W-:Y:S01]  /*7b30*/  FMUL.FTZ R24, R24, R169.reuse ;  /* 0x000000a918187220 */ /* 0x081fe20000410000 */
[----:B------:R-:W0:Y:S01]  /*7b40*/  SHFL.BFLY PT, R11, R178, 0x1, 0x1f ;  /* 0x0c201f00b20b7f89 */ /* 0x000e2200000e0000 */
        /* <DEDUP_REMOVED lines=22> */
[----:B------:R-:W-:Y:S01]  /*7cb0*/  FMUL.FTZ R64, R64, R169 ;  /* 0x000000a940407220 */ /* 0x000fe20000410000 */
[----:B0-----:R-:W-:Y:S01]  /*7cc0*/  FMNMX.FTZ R11, R178, R11, !PT ;  /* 0x0000000bb20b7209 */ /* 0x001fe20007810000 */
[----:B------:R-:W-:Y:S01]  /*7cd0*/  FFMA.FTZ R178, R169, R3, R180 ;  /* 0x00000003a9b27223 */ /* 0x000fe200000100b4 */
[-C--:B------:R-:W-:Y:S01]  /*7ce0*/  FMUL.FTZ R65, R65, R169.reuse ;  /* 0x000000a941417220 */ /* 0x080fe20000410000 */
[-C--:B------:R-:W-:Y:S01]  /*7cf0*/  FMUL.FTZ R68, R68, R169.reuse ;  /* 0x000000a944447220 */ /* 0x080fe20000410000 */
[C---:B------:R-:W-:Y:S01]  /*7d00*/  FSETP.NEU.FTZ.AND P1, PT, R11.reuse, -INF , PT ;  /* 0xff8000000b00780b */ /* 0x040fe20003f3d000 */
[----:B------:R-:W-:Y:S01]  /*7d10*/  FMUL.FTZ R3, R11, UR10 ;  /* 0x0000000a0b037c20 */ /* 0x000fe20008410000 */
[----:B--2---:R-:W-:Y:S01]  /*7d20*/  FADD.FTZ R161, R15, R178 ;  /* 0x000000b20fa17221 */ /* 0x004fe20000010000 */
[----:B------:R-:W0:Y:S01]  /*7d30*/  MUFU.EX2 R179, R179 ;  /* 0x000000b300b37308 */ /* 0x000e220000000800 */
[-C--:B------:R-:W-:Y:S01]  /*7d40*/  FMUL.FTZ R69, R69, R169.reuse ;  /* 0x000000a945457220 */ /* 0x080fe20000410000 */
[-C--:B------:R-:W-:Y:S01]  /*7d50*/  FMUL.FTZ R72, R72, R169.reuse ;  /* 0x000000a948487220 */ /* 0x080fe20000410000 */
[----:B------:R-:W-:Y:S01]  /*7d60*/  FSEL R183, R3, RZ, P1 ;  /* 0x000000ff03b77208 */ /* 0x000fe20000800000 */
[----:B-1----:R-:W-:Y:S01]  /*7d70*/  FADD.FTZ R178, R174, R161 ;  /* 0x000000a1aeb27221 */ /* 0x002fe20000010000 */
[-C--:B------:R-:W-:Y:S01]  /*7d80*/  FMUL.FTZ R73, R73, R169.reuse ;  /* 0x000000a949497220 */ /* 0x080fe20000410000 */
[-C--:B------:R-:W-:Y:S01]  /*7d90*/  FMUL.FTZ R76, R76, R169.reuse ;  /* 0x000000a94c4c7220 */ /* 0x080fe20000410000 */
[-C--:B------:R-:W-:Y:S01]  /*7da0*/  FMUL.FTZ R77, R77, R169.reuse ;  /* 0x000000a94d4d7220 */ /* 0x080fe20000410000 */
[----:B------:R-:W-:Y:S01]  /*7db0*/  FADD.FTZ R3, R167, R178 ;  /* 0x000000b2a7037221 */ /* 0x000fe20000010000 */
[--C-:B------:R-:W-:Y:S01]  /*7dc0*/  FFMA.FTZ R161, R14, UR10, -R183.reuse ;  /* 0x0000000a0ea17c23 */ /* 0x100fe200080108b7 */
[----:B------:R-:W-:Y:S01]  /*7dd0*/  FSEL R14, R11, RZ, P1 ;  /* 0x000000ff0b0e7208 */ /* 0x000fe20000800000 */
[----:B------:R-:W1:Y:S01]  /*7de0*/  MUFU.EX2 R170, R170 ;  /* 0x000000aa00aa7308 */ /* 0x000e620000000800 */
[--C-:B------:R-:W-:Y:S01]  /*7df0*/  FFMA.FTZ R178, R22, UR10, -R183.reuse ;  /* 0x0000000a16b27c23 */ /* 0x100fe200080108b7 */
[--C-:B------:R-:W-:Y:S01]  /*7e00*/  FFMA.FTZ R23, R23, UR10, -R183.reuse ;  /* 0x0000000a17177c23 */ /* 0x100fe200080108b7 */
[--C-:B------:R-:W-:Y:S01]  /*7e10*/  FFMA.FTZ R186, R157, UR10, -R183.reuse ;  /* 0x0000000a9dba7c23 */ /* 0x100fe200080108b7 */
[--C-:B------:R-:W-:Y:S01]  /*7e20*/  FFMA.FTZ R153, R153, UR10, -R183.reuse ;  /* 0x0000000a99997c23 */ /* 0x100fe200080108b7 */
[--C-:B------:R-:W-:Y:S01]  /*7e30*/  FFMA.FTZ R155, R155, UR10, -R183.reuse ;  /* 0x0000000a9b9b7c23 */ /* 0x100fe200080108b7 */
[--C-:B------:R-:W-:Y:S01]  /*7e40*/  FFMA.FTZ R188, R159, UR10, -R183.reuse ;  /* 0x0000000a9fbc7c23 */ /* 0x100fe200080108b7 */
[--C-:B------:R-:W-:Y:S01]  /*7e50*/  FFMA.FTZ R190, R162, UR10, -R183.reuse ;  /* 0x0000000aa2be7c23 */ /* 0x100fe200080108b7 */
[----:B------:R2:W-:Y:S01]  /*7e60*/  MUFU.EX2 R20, R184 ;  /* 0x000000b800147308 */ /* 0x0005e20000000800 */
[--C-:B------:R-:W-:Y:S01]  /*7e70*/  FFMA.FTZ R187, R158, UR10, -R183.reuse ;  /* 0x0000000a9ebb7c23 */ /* 0x100fe200080108b7 */
[--C-:B------:R-:W-:Y:S01]  /*7e80*/  FFMA.FTZ R191, R163, UR10, -R183.reuse ;  /* 0x0000000aa3bf7c23 */ /* 0x100fe200080108b7 */
[--C-:B------:R-:W-:Y:S01]  /*7e90*/  FFMA.FTZ R189, R160, UR10, -R183.reuse ;  /* 0x0000000aa0bd7c23 */ /* 0x100fe200080108b7 */
[--C-:B------:R-:W-:Y:S01]  /*7ea0*/  FFMA.FTZ R192, R166, UR10, -R183.reuse ;  /* 0x0000000aa6c07c23 */ /* 0x100fe200080108b7 */
[----:B------:R-:W-:Y:S01]  /*7eb0*/  FFMA.FTZ R175, R175, UR10, -R183 ;  /* 0x0000000aafaf7c23 */ /* 0x000fe200080108b7 */
[----:B0-----:R-:W-:Y:S01]  /*7ec0*/  F2FP.F16.F32.PACK_AB R158, R179, R164 ;  /* 0x000000a4b39e723e */ /* 0x001fe200000000ff */
[-C--:B------:R-:W-:Y:S01]  /*7ed0*/  FMUL.FTZ R80, R80, R169.reuse ;  /* 0x000000a950507220 */ /* 0x080fe20000410000 */
[----:B------:R-:W0:Y:S01]  /*7ee0*/  MUFU.EX2 R181, R181 ;  /* 0x000000b500b57308 */ /* 0x000e220000000800 */
[----:B--2---:R-:W-:Y:S01]  /*7ef0*/  FADD.FTZ R184, R176, R3 ;  /* 0x00000003b0b87221 */ /* 0x004fe20000010000 */
[----:B------:R-:W-:Y:S01]  /*7f00*/  FADD.FTZ R3, -R14, R21 ;  /* 0x000000150e037221 */ /* 0x000fe20000010100 */
[-C--:B------:R-:W-:Y:S01]  /*7f10*/  FMUL.FTZ R81, R81, R169.reuse ;  /* 0x000000a951517220 */ /* 0x080fe20000410000 */
[-C--:B------:R-:W-:Y:S01]  /*7f20*/  FMUL.FTZ R84, R84, R169.reuse ;  /* 0x000000a954547220 */ /* 0x080fe20000410000 */
[----:B------:R-:W-:Y:S01]  /*7f30*/  FADD.FTZ R21, R177, R184 ;  /* 0x000000b8b1157221 */ /* 0x000fe20000010000 */
[----:B------:R-:W-:Y:S01]  /*7f40*/  FMUL.FTZ R3, R3, UR10 ;  /* 0x0000000a03037c20 */ /* 0x000fe20008410000 */
[----:B------:R-:W-:Y:S01]  /*7f50*/  FFMA.FTZ R184, R154, UR10, -R183 ;  /* 0x0000000a9ab87c23 */ /* 0x000fe200080108b7 */
[----:B------:R-:W2:Y:S01]  /*7f60*/  MUFU.EX2 R171, R171 ;  /* 0x000000ab00ab7308 */ /* 0x000ea20000000800 */
[----:B------:R-:W-:Y:S01]  /*7f70*/  FADD.FTZ R22, R164, R21 ;  /* 0x00000015a4167221 */ /* 0x000fe20000010000 */
[----:B------:R-:W-:Y:S01]  /*7f80*/  FFMA.FTZ R21, R152, UR10, -R183 ;  /* 0x0000000a98157c23 */ /* 0x000fe200080108b7 */
[----:B------:R-:W-:Y:S01]  /*7f90*/  F2FP.F16.F32.PACK_AB R154, R167, R174 ;  /* 0x000000aea79a723e */ /* 0x000fe200000000ff */
[-C--:B------:R-:W-:Y:S01]  /*7fa0*/  FMUL.FTZ R85, R85, R169.reuse ;  /* 0x000000a955557220 */ /* 0x080fe20000410000 */
[----:B------:R-:W-:Y:S01]  /*7fb0*/  FADD.FTZ R185, R179, R22 ;  /* 0x00000016b3b97221 */ /* 0x000fe20000010000 */
[-C--:B------:R-:W-:Y:S01]  /*7fc0*/  FMUL.FTZ R88, R88, R169.reuse ;  /* 0x000000a958587220 */ /* 0x080fe20000410000 */
[-C--:B------:R-:W-:Y:S01]  /*7fd0*/  FMUL.FTZ R89, R89, R169.reuse ;  /* 0x000000a959597220 */ /* 0x080fe20000410000 */
[----:B------:R-:W3:Y:S01]  /*7fe0*/  MUFU.EX2 R172, R172 ;  /* 0x000000ac00ac7308 */ /* 0x000ee20000000800 */
[----:B-1----:R-:W-:Y:S01]  /*7ff0*/  FADD.FTZ R152, R170, R185 ;  /* 0x000000b9aa987221 */ /* 0x002fe20000010000 */
[----:B------:R-:W-:Y:S01]  /*8000*/  FFMA.FTZ R185, R156, UR10, -R183 ;  /* 0x0000000a9cb97c23 */ /* 0x000fe200080108b7 */
[-C--:B------:R-:W-:Y:S01]  /*8010*/  FMUL.FTZ R92, R92, R169.reuse ;  /* 0x000000a95c5c7220 */ /* 0x080fe20000410000 */
[-C--:B------:R-:W-:Y:S01]  /*8020*/  FMUL.FTZ R93, R93, R169.reuse ;  /* 0x000000a95d5d7220 */ /* 0x080fe20000410000 */
[----:B0-----:R-:W-:Y:S01]  /*8030*/  FADD.FTZ R152, R181, R152 ;  /* 0x00000098b5987221 */ /* 0x001fe20000010000 */
[-C--:B------:R-:W-:Y:S01]  /*8040*/  FMUL.FTZ R96, R96, R169.reuse ;  /* 0x000000a960607220 */ /* 0x080fe20000410000 */
[-C--:B------:R-:W-:Y:S01]  /*8050*/  FMUL.FTZ R97, R97, R169.reuse ;  /* 0x000000a961617220 */ /* 0x080fe20000410000 */
[----:B------:R-:W-:Y:S01]  /*8060*/  MUFU.EX2 R161, R161 ;  /* 0x000000a100a17308 */ /* 0x000fe20000000800 */
[----:B--2---:R-:W-:Y:S01]  /*8070*/  FADD.FTZ R157, R171, R152 ;  /* 0x00000098ab9d7221 */ /* 0x004fe20000010000 */
[----:B------:R-:W-:Y:S01]  /*8080*/  F2FP.F16.F32.PACK_AB R152, R15, R180 ;  /* 0x000000b40f98723e */ /* 0x000fe200000000ff */
[----:B------:R-:W-:Y:S01]  /*8090*/  FMUL.FTZ R100, R100, R169 ;  /* 0x000000a964647220 */ /* 0x000fe20000410000 */
[C---:B------:R-:W-:Y:S01]  /*80a0*/  F2FP.F16.F32.PACK_AB R162, R20.reuse, R171 ;  /* 0x000000ab14a2723e */ /* 0x040fe200000000ff */
[----:B------:R-:W-:Y:S01]  /*80b0*/  FADD.FTZ R157, R20, R157 ;  /* 0x0000009d149d7221 */ /* 0x000fe20000010000 */
        /* <DEDUP_REMOVED lines=17> */
[-C--:B------:R-:W-:Y:S01]  /*81d0*/  FMUL.FTZ R129, R129, R169.reuse ;  /* 0x000000a981817220 */ /* 0x080fe20000410000 */
[----:B------:R-:W2:Y:S01]  /*81e0*/  MUFU.EX2 R23, R23 ;  /* 0x0000001700177308 */ /* 0x000ea20000000800 */
[----:B0-----:R-:W-:Y:S01]  /*81f0*/  FFMA.FTZ R15, R22, R4, R161 ;  /* 0x00000004160f7223 */ /* 0x001fe200000100a1 */
[-C--:B------:R-:W-:Y:S01]  /*8200*/  FMUL.FTZ R132, R132, R169.reuse ;  /* 0x000000a984847220 */ /* 0x080fe20000410000 */
        /* <DEDUP_REMOVED lines=10> */
[----:B------:R-:W-:Y:S01]  /*82b0*/  FMUL.FTZ R149, R149, R169 ;  /* 0x000000a995957220 */ /* 0x000fe20000410000 */
[-C--:B------:R-:W-:Y:S01]  /*82c0*/  FMUL.FTZ R26, R26, R22.reuse ;  /* 0x000000161a1a7220 */ /* 0x080fe20000410000 */
[-C--:B------:R-:W-:Y:S01]  /*82d0*/  FMUL.FTZ R27, R27, R22.reuse ;  /* 0x000000161b1b7220 */ /* 0x080fe20000410000 */
[----:B------:R1:W-:Y:S01]  /*82e0*/  MUFU.EX2 R165, R168 ;  /* 0x000000a800a57308 */ /* 0x0003e20000000800 */
[----:B--2---:R-:W-:Y:S01]  /*82f0*/  FADD.FTZ R15, R23, R4 ;  /* 0x00000004170f7221 */ /* 0x004fe20000010000 */
[-C--:B------:R-:W-:Y:S01]  /*8300*/  FMUL.FTZ R30, R30, R22.reuse ;  /* 0x000000161e1e7220 */ /* 0x080fe20000410000 */
[-C--:B------:R-:W-:Y:S01]  /*8310*/  FMUL.FTZ R31, R31, R22.reuse ;  /* 0x000000161f1f7220 */ /* 0x080fe20000410000 */
[-C--:B------:R-:W-:Y:S01]  /*8320*/  FMUL.FTZ R34, R34, R22.reuse ;  /* 0x0000001622227220 */ /* 0x080fe20000410000 */
[-C--:B------:R-:W-:Y:S01]  /*8330*/  FMUL.FTZ R35, R35, R22.reuse ;  /* 0x0000001623237220 */ /* 0x080fe20000410000 */
[-C--:B------:R-:W-:Y:S01]  /*8340*/  FMUL.FTZ R38, R38, R22.reuse ;  /* 0x0000001626267220 */ /* 0x080fe20000410000 */
[----:B------:R-:W-:Y:S01]  /*8350*/  FMUL.FTZ R39, R39, R22 ;  /* 0x0000001627277220 */ /* 0x000fe20000410000 */
[----:B------:R2:W3:Y:S01]  /*8360*/  MUFU.EX2 R157, R153 ;  /* 0x00000099009d7308 */ /* 0x0004e20000000800 */
[----:B-1----:R-:W-:-:S02]  /*8370*/  IMAD.U32 R168, RZ, RZ, UR6 ;  /* 0x00000006ffa87e24 */ /* 0x002fc4000f8e00ff */
[-C--:B------:R-:W-:Y:S01]  /*8380*/  FMUL.FTZ R42, R42, R22.reuse ;  /* 0x000000162a2a7220 */ /* 0x080fe20000410000 */
[-C--:B------:R-:W-:Y:S01]  /*8390*/  FMUL.FTZ R43, R43, R22.reuse ;  /* 0x000000162b2b7220 */ /* 0x080fe20000410000 */
[-C--:B------:R-:W-:Y:S01]  /*83a0*/  FMUL.FTZ R46, R46, R22.reuse ;  /* 0x000000162e2e7220 */ /* 0x080fe20000410000 */
[----:B------:R-:W-:Y:S02]  /*83b0*/  @!P0 IMAD R168, R168, 0x40, R9 ;  /* 0x00000040a8a88824 */ /* 0x000fe400078e0209 */
[-C--:B------:R-:W-:Y:S01]  /*83c0*/  FMUL.FTZ R47, R47, R22.reuse ;  /* 0x000000162f2f7220 */ /* 0x080fe20000410000 */
[-C--:B------:R-:W-:Y:S01]  /*83d0*/  FMUL.FTZ R50, R50, R22.reuse ;  /* 0x0000001632327220 */ /* 0x080fe20000410000 */
[----:B------:R-:W1:Y:S01]  /*83e0*/  MUFU.EX2 R184, R184 ;  /* 0x000000b800b87308 */ /* 0x000e620000000800 */
[----:B--2---:R-:W-:Y:S01]  /*83f0*/  F2FP.F16.F32.PACK_AB R153, R14, R161 ;  /* 0x000000a10e99723e */ /* 0x004fe200000000ff */
[-C--:B------:R-:W-:Y:S01]  /*8400*/  FMUL.FTZ R51, R51, R22.reuse ;  /* 0x0000001633337220 */ /* 0x080fe20000410000 */
[----:B------:R-:W-:Y:S01]  /*8410*/  @!P0 LEA R168, R168, UR40, 0x2 ;  /* 0x00000028a8a88c11 */ /* 0x000fe2000f8e10ff */
[-C--:B------:R-:W-:Y:S01]  /*8420*/  FMUL.FTZ R54, R54, R22.reuse ;  /* 0x0000001636367220 */ /* 0x080fe20000410000 */
[-C--:B------:R-:W-:Y:S01]  /*8430*/  FMUL.FTZ R55, R55, R22.reuse ;  /* 0x0000001637377220 */ /* 0x080fe20000410000 */
[-C--:B------:R-:W-:Y:S01]  /*8440*/  FMUL.FTZ R58, R58, R22.reuse ;  /* 0x000000163a3a7220 */ /* 0x080fe20000410000 */
[-C--:B------:R-:W-:Y:S01]  /*8450*/  FMUL.FTZ R59, R59, R22.reuse ;  /* 0x000000163b3b7220 */ /* 0x080fe20000410000 */
[----:B------:R0:W-:Y:S01]  /*8460*/  MUFU.EX2 R159, R155 ;  /* 0x0000009b009f7308 */ /* 0x0001e20000000800 */
[----:B------:R-:W-:Y:S01]  /*8470*/  @!P0 STS [R168+0x28800], R169 ;  /* 0x028800a9a8008388 */ /* 0x000fe20000000800 */
[-C--:B------:R-:W-:Y:S01]  /*8480*/  FMUL.FTZ R62, R62, R22.reuse ;  /* 0x000000163e3e7220 */ /* 0x080fe20000410000 */
[-C--:B------:R-:W-:Y:S01]  /*8490*/  FMUL.FTZ R63, R63, R22.reuse ;  /* 0x000000163f3f7220 */ /* 0x080fe20000410000 */
[-C--:B------:R-:W-:Y:S01]  /*84a0*/  FMUL.FTZ R66, R66, R22.reuse ;  /* 0x0000001642427220 */ /* 0x080fe20000410000 */
[----:B------:R2:W-:Y:S01]  /*84b0*/  @!P0 STS [R168+0x28820], R22 ;  /* 0x02882016a8008388 */ /* 0x0005e20000000800 */
[-C--:B------:R-:W-:Y:S01]  /*84c0*/  FMUL.FTZ R67, R67, R22.reuse ;  /* 0x0000001643437220 */ /* 0x080fe20000410000 */
[-C--:B------:R-:W-:Y:S01]  /*84d0*/  FMUL.FTZ R70, R70, R22.reuse ;  /* 0x0000001646467220 */ /* 0x080fe20000410000 */
[----:B------:R-:W4:Y:S01]  /*84e0*/  MUFU.EX2 R173, R173 ;  /* 0x000000ad00ad7308 */ /* 0x000f220000000800 */
[----:B0-----:R-:W-:Y:S01]  /*84f0*/  F2FP.F16.F32.PACK_AB R155, R178, R23 ;  /* 0x00000017b29b723e */ /* 0x001fe200000000ff */
[----:B------:R-:W-:Y:S01]  /*8500*/  BAR.SYNC.DEFER_BLOCKING 0xf, 0x100 ;  /* 0x03c4000000007b1d */ /* 0x000fe20000010000 */
[-C--:B------:R-:W-:Y:S01]  /*8510*/  FMUL.FTZ R71, R71, R22.reuse ;  /* 0x0000001647477220 */ /* 0x080fe20000410000 */
[-C--:B------:R-:W-:Y:S01]  /*8520*/  FMUL.FTZ R74, R74, R22.reuse ;  /* 0x000000164a4a7220 */ /* 0x080fe20000410000 */
[-C--:B------:R-:W-:Y:S01]  /*8530*/  FMUL.FTZ R75, R75, R22.reuse ;  /* 0x000000164b4b7220 */ /* 0x080fe20000410000 */
[-C--:B------:R-:W-:Y:S01]  /*8540*/  FMUL.FTZ R78, R78, R22.reuse ;  /* 0x000000164e4e7220 */ /* 0x080fe20000410000 */
[----:B--2---:R-:W-:Y:S01]  /*8550*/  FADD.FTZ R168, R178, R15 ;  /* 0x0000000fb2a87221 */ /* 0x004fe20000010000 */
[----:B------:R-:W0:Y:S01]  /*8560*/  MUFU.EX2 R20, R185 ;  /* 0x000000b900147308 */ /* 0x000e220000000800 */
[-C--:B------:R-:W-:Y:S01]  /*8570*/  FMUL.FTZ R79, R79, R22.reuse ;  /* 0x000000164f4f7220 */ /* 0x080fe20000410000 */
[-C--:B------:R-:W-:Y:S01]  /*8580*/  FMUL.FTZ R82, R82, R22.reuse ;  /* 0x0000001652527220 */ /* 0x080fe20000410000 */
[----:B---3--:R-:W-:Y:S01]  /*8590*/  FADD.FTZ R15, R157, R168 ;  /* 0x000000a89d0f7221 */ /* 0x008fe20000010000 */
[----:B-1----:R-:W-:Y:S01]  /*85a0*/  F2FP.F16.F32.PACK_AB R157, R184, R157 ;  /* 0x0000009db89d723e */ /* 0x002fe200000000ff */
[-C--:B------:R-:W-:Y:S01]  /*85b0*/  FMUL.FTZ R83, R83, R22.reuse ;  /* 0x0000001653537220 */ /* 0x080fe20000410000 */
[----:B------:R-:W-:Y:S01]  /*85c0*/  FMUL.FTZ R86, R86, R22 ;  /* 0x0000001656567220 */ /* 0x000fe20000410000 */
[----:B------:R-:W-:Y:S01]  /*85d0*/  FADD.FTZ R168, R184, R15 ;  /* 0x0000000fb8a87221 */ /* 0x000fe20000010000 */
[----:B------:R-:W1:Y:S01]  /*85e0*/  MUFU.EX2 R182, R182 ;  /* 0x000000b600b67308 */ /* 0x000e620000000800 */
[C---:B----4-:R-:W-:Y:S01]  /*85f0*/  FADD.FTZ R160, R173.reuse, R156 ;  /* 0x0000009cada07221 */ /* 0x050fe20000010000 */
[----:B------:R-:W-:Y:S01]  /*8600*/  F2FP.F16.F32.PACK_AB R164, R173, R172 ;  /* 0x000000acada4723e */ /* 0x000fe200000000ff */
[----:B------:R-:W-:Y:S01]  /*8610*/  FADD.FTZ R15, R159, R168 ;  /* 0x000000a89f0f7221 */ /* 0x000fe20000010000 */
[----:B------:R-:W-:Y:S01]  /*8620*/  F2FP.F16.F32.PACK_AB R156, R177, R176 ;  /* 0x000000b0b19c723e */ /* 0x000fe200000000ff */
[----:B------:R-:W-:Y:S01]  /*8630*/  FADD.FTZ R3, R165, R160 ;  /* 0x000000a0a5037221 */ /* 0x000fe20000010000 */
[----:B------:R-:W-:Y:S01]  /*8640*/  F2FP.F16.F32.PACK_AB R160, R181, R170 ;  /* 0x000000aab5a0723e */ /* 0x000fe200000000ff */
[-C--:B------:R-:W-:Y:S01]  /*8650*/  FMUL.FTZ R87, R87, R22.reuse ;  /* 0x0000001657577220 */ /* 0x080fe20000410000 */
[----:B------:R-:W2:Y:S01]  /*8660*/  MUFU.EX2 R186, R186 ;  /* 0x000000ba00ba7308 */ /* 0x000ea20000000800 */
[C---:B0-----:R-:W-:Y:S01]  /*8670*/  FADD.FTZ R15, R20.reuse, R15 ;  /* 0x0000000f140f7221 */ /* 0x041fe20000010000 */
[----:B------:R-:W-:Y:S01]  /*8680*/  F2FP.F16.F32.PACK_AB R159, R20, R159 ;  /* 0x0000009f149f723e */ /* 0x000fe200000000ff */
[----:B------:R0:W-:Y:S01]  /*8690*/  STSM.16.M88.4 [R6+0x26800], R152 ;  /* 0x0268009806007844 */ /* 0x0001e20000000200 */
[-C--:B------:R-:W-:Y:S01]  /*86a0*/  FMUL.FTZ R90, R90, R22.reuse ;  /* 0x000000165a5a7220 */ /* 0x080fe20000410000 */
[-C--:B------:R-:W-:Y:S01]  /*86b0*/  FMUL.FTZ R91, R91, R22.reuse ;  /* 0x000000165b5b7220 */ /* 0x080fe20000410000 */
[-C--:B------:R-:W-:Y:S01]  /*86c0*/  FMUL.FTZ R94, R94, R22.reuse ;  /* 0x000000165e5e7220 */ /* 0x080fe20000410000 */
[----:B------:R0:W-:Y:S01]  /*86d0*/  STSM.16.M88.4 [R5], R156 ;  /* 0x0000009c05007844 */ /* 0x0001e20000000200 */
[----:B------:R-:W3:Y:S01]  /*86e0*/  MUFU.EX2 R187, R187 ;  /* 0x000000bb00bb7308 */ /* 0x000ee20000000800 */
[C---:B-1----:R-:W-:Y:S01]  /*86f0*/  F2FP.F16.F32.PACK_AB R166, R182.reuse, R165 ;  /* 0x000000a5b6a6723e */ /* 0x042fe200000000ff */
[----:B------:R-:W-:Y:S01]  /*8700*/  FADD.FTZ R3, R182, R3 ;  /* 0x00000003b6037221 */ /* 0x000fe20000010000 */
        /* <DEDUP_REMOVED lines=12> */
[----:B------:R-:W-:Y:S01]  /*87d0*/  FMUL.FTZ R115, R115, R22 ;  /* 0x0000001673737220 */ /* 0x000fe20000410000 */
[----:B------:R-:W2:Y:S01]  /*87e0*/  MUFU.EX2 R4, R189 ;  /* 0x000000bd00047308 */ /* 0x000ea20000000800 */
        /* <DEDUP_REMOVED lines=27> */
[----:B------:R-:W-:-:S04]  /*89a0*/  FMUL.FTZ R151, R151, R22 ;  /* 0x0000001697977220 */ /* 0x000fc80000410000 */
[----:B------:R-:W3:Y:S01]  /*89b0*/  MUFU.EX2 R170, R175 ;  /* 0x000000af00aa7308 */ /* 0x000ee20000000800 */
[C---:B-1----:R-:W-:Y:S01]  /*89c0*/  FADD.FTZ R14, R168.reuse, R15 ;  /* 0x0000000fa80e7221 */ /* 0x042fe20000010000 */
[----:B------:R-:W-:-:S03]  /*89d0*/  F2FP.F16.F32.PACK_AB R165, R168, R165 ;  /* 0x000000a5a8a5723e */ /* 0x000fc600000000ff */
[----:B--2---:R-:W-:Y:S01]  /*89e0*/  FADD.FTZ R15, R167, R14 ;  /* 0x0000000ea70f7221 */ /* 0x004fe20000010000 */
[----:B---3--:R-:W-:-:S03]  /*89f0*/  F2FP.F16.F32.PACK_AB R167, R170, R167 ;  /* 0x000000a7aaa7723e */ /* 0x008fc600000000ff */
[----:B------:R-:W-:Y:S02]  /*8a00*/  FADD.FTZ R4, R170, R15 ;  /* 0x0000000faa047221 */ /* 0x000fe40000010000 */
[----:B------:R0:W-:Y:S01]  /*8a10*/  STSM.16.M88.4 [R7], R164 ;  /* 0x000000a407007844 */ /* 0x0001e20000000200 */
[----:B------:R-:W-:Y:S05]  /*8a20*/  @!P4 BRA `(.L_x_1731) ;  /* 0x000000000004c947 */ /* 0x000fea0003800000 */
[----:B------:R-:W-:Y:S01]  /*8a30*/  BPT.TRAP 0x1 ;  /* 0x000000040000795c */ /* 0x000fe20000300000 */
.L_x_1731:
[----:B------:R1:W2:Y:S01]  /*8a40*/  SYNCS.PHASECHK.TRANS64.TRYWAIT P0, [UR29+0x28c50], R13 ;  /* 0x028c500dff0075a7 */ /* 0x0002a2000800015d */
[----:B------:R-:W-:Y:S05]  /*8a50*/  @!P4 BRA `(.L_x_1732) ;  /* 0x000000000004c947 */ /* 0x000fea0003800000 */
[----:B------:R-:W-:Y:S01]  /*8a60*/  BPT.TRAP 0x1 ;  /* 0x000000040000795c */ /* 0x000fe20000300000 */
.L_x_1732:
[----:B--2---:R-:W-:Y:S05]  /*8a70*/  @P0 BRA `(.L_x_1733) ;  /* 0x0000000000080947 */ /* 0x004fea0003800000 */
[----:B------:R-:W2:Y:S02]  /*8a80*/  SYNCS.PHASECHK.TRANS64.TRYWAIT P0, [UR29+0x28c50], R13 ;  /* 0x028c500dff0075a7 */ /* 0x000ea4000800015d */
[----:B--2---:R-:W-:Y:S05]  /*8a90*/  @!P0 BRA `(.L_x_1734) ;  /* 0x000000b800748947 */ /* 0x004fea0003800000 */
.L_x_1733:
        /* <DEDUP_REMOVED lines=34> */
.L_x_1735:
[----:B------:R-:W-:Y:S01]  /*8cc0*/  UISETP.GT.AND UP0, UPT, UR43, UR25, UPT ;  /* 0x000000192b00728c */ /* 0x000fe2000bf04270 */
[----:B------:R-:W-:Y:S01]  /*8cd0*/  MOV R21, R11 ;  /* 0x0000000b00157202 */ /* 0x000fe20000000f00 */
[----:B------:R-:W-:Y:S01]  /*8ce0*/  UIADD3 UR29, UR29, 0x28c60, URZ ;  /* 0x00028c601d1d7890 */ /* 0x000fe2000fffe03f */
[----:B------:R-:W-:Y:S01]  /*8cf0*/  IMAD.MOV.U32 R20, RZ, RZ, R12 ;  /* 0x000000ffff147224 */ /* 0x000fe200078e000c */
[----:B------:R-:W-:Y:S02]  /*8d00*/  UIADD3 UR43, UR43, -0x1, URZ ;  /* 0xffffffff2b2b7890 */ /* 0x000fe4000fffe03f */
[----:B------:R-:W-:Y:S01]  /*8d10*/  PLOP3.LUT P0, PT, PT, PT, UP0, 0x80, 0x0 ;  /* 0x000000000000781c */ /* 0x000fe20003f0f008 */
[----:B------:R-:W-:Y:S01]  /*8d20*/  UPRMT UR29, UR42, 0x654, UR29 ;  /* 0x000006542a1d7896 */ /* 0x000fe2000800001d */
[----:B------:R-:W-:-:S08]  /*8d30*/  UMOV UR6, UR4 ;  /* 0x0000000400067c82 */ /* 0x000fd00008000000 */
[----:B------:R-:W-:Y:S03]  /*8d40*/  SYNCS.ARRIVE.TRANS64.RED.A1T0 RZ, [UR29], RZ ;  /* 0x000000ffffff79a7 */ /* 0x000fe6000810041d */
[----:B------:R-:W-:Y:S05]  /*8d50*/  @P0 BRA `(.L_x_1736) ;  /* 0xffffffd800180947 */ /* 0x000fea000383ffff */
.L_x_1717:
[----:B------:R-:W-:Y:S01]  /*8d60*/  ISETP.NE.AND P1, PT, R19, 0x1, PT ;  /* 0x000000011300780c */ /* 0x000fe20003f25270 */
[----:B-12---:R-:W1:Y:S01]  /*8d70*/  S2R R13, SR_CTAID.X ;  /* 0x00000000000d7919 */ /* 0x006e620000002500 */
[----:B------:R-:W-:Y:S01]  /*8d80*/  UIADD3 UR14, -UR14, 0x1, URZ ;  /* 0x000000010e0e7890 */ /* 0x000fe2000fffe13f */
[----:B------:R-:W-:Y:S01]  /*8d90*/  LOP3.LUT P0, RZ, R16, 0x1, RZ, 0xc0, !PT ;  /* 0x0000000110ff7812 */ /* 0x000fe2000780c0ff */
[----:B------:R-:W-:Y:S02]  /*8da0*/  ULDC UR6, c[0x0][0x9dc] ;  /* 0x0002770000067ab9 */ /* 0x000fe40000000800 */
[----:B------:R-:W-:-:S07]  /*8db0*/  UIMAD UR14, UR41, UR11, UR14 ;  /* 0x0000000b290e72a4 */ /* 0x000fce000f8e020e */
[----:B------:R-:W2:Y:S08]  /*8dc0*/  @P1 LDC R14, c[0x0][0x44c] ;  /* 0x00011300ff0e1b82 */ /* 0x000eb00000000800 */
[----:B------:R-:W3:Y:S01]  /*8dd0*/  @P1 LDC R15, c[0x0][0x450] ;  /* 0x00011400ff0f1b82 */ /* 0x000ee20000000800 */
[----:B-1----:R-:W-:-:S05]  /*8de0*/  LEA R13, R13, 0x3f, 0x6 ;  /* 0x0000003f0d0d7811 */ /* 0x002fca00078e30ff */
[----:B--2---:R-:W-:-:S05]  /*8df0*/  @P1 IMAD.HI.U32 R14, R13, R14, RZ ;  /* 0x0000000e0d0e1227 */ /* 0x004fca00078e00ff */
[----:B---3--:R-:W-:-:S05]  /*8e00*/  @P1 SHF.R.U32.HI R13, RZ, R15, R14 ;  /* 0x0000000fff0d1219 */ /* 0x008fca000001160e */
[----:B------:R-:W-:-:S05]  /*8e10*/  VIADD R13, R13, UR14 ;  /* 0x0000000e0d0d7c36 */ /* 0x000fca0008000000 */
[----:B------:R-:W-:Y:S01]  /*8e20*/  IADD3 R14, R13, -UR6, RZ ;  /* 0x800000060d0e7c10 */ /* 0x000fe2000fffe0ff */
[----:B------:R-:W-:Y:S06]  /*8e30*/  @!P0 BRA `(.L_x_1737) ;  /* 0x0000000000448947 */ /* 0x000fec0003800000 */
[----:B------:R-:W-:-:S13]  /*8e40*/  ISETP.GT.AND P0, PT, R13, -0x1, PT ;  /* 0xffffffff0d00780c */ /* 0x000fda0003f04270 */
[----:B------:R-:W-:Y:S05]  /*8e50*/  @P0 BRA `(.L_x_1738) ;  /* 0x0000000000200947 */ /* 0x000fea0003800000 */
[----:B------:R-:W1:Y:S01]  /*8e60*/  LDC R22, c[0x0][0x9e4] ;  /* 0x00027900ff167b82 */ /* 0x000e620000000800 */
[----:B------:R-:W-:Y:S02]  /*8e70*/  LOP3.LUT R13, RZ, R13, RZ, 0x33, !PT ;  /* 0x0000000dff0d7212 */ /* 0x000fe400078e33ff */
[----:B-1----:R-:W-:-:S13]  /*8e80*/  ISETP.NE.AND P0, PT, R22, 0x1, PT ;  /* 0x000000011600780c */ /* 0x002fda0003f05270 */
[----:B------:R-:W1:Y:S02]  /*8e90*/  @P0 LDC.64 R20, c[0x0][0x9e8] ;  /* 0x00027a00ff140b82 */ /* 0x000e640000000a00 */
[----:B-1----:R-:W-:-:S05]  /*8ea0*/  @P0 IMAD.HI.U32 R20, R13, R20, RZ ;  /* 0x000000140d140227 */ /* 0x002fca00078e00ff */
[----:B------:R-:W-:-:S04]  /*8eb0*/  @P0 SHF.R.U32.HI R13, RZ, R21, R20 ;  /* 0x00000015ff0d0219 */ /* 0x000fc80000011614 */
[----:B------:R-:W-:Y:S01]  /*8ec0*/  LOP3.LUT R13, RZ, R13, RZ, 0x33, !PT ;  /* 0x0000000dff0d7212 */ /* 0x000fe200078e33ff */
[----:B------:R-:W-:Y:S06]  /*8ed0*/  BRA `(.L_x_1739) ;  /* 0x0000000000147947 */ /* 0x000fec0003800000 */
.L_x_1738:
[----:B------:R-:W1:Y:S02]  /*8ee0*/  LDC R22, c[0x0][0x9e4] ;  /* 0x00027900ff167b82 */ /* 0x000e640000000800 */
[----:B-1----:R-:W-:-:S13]  /*8ef0*/  ISETP.NE.AND P0, PT, R22, 0x1, PT ;  /* 0x000000011600780c */ /* 0x002fda0003f05270 */
[----:B------:R-:W1:Y:S02]  /*8f00*/  @P0 LDC.64 R20, c[0x0][0x9e8] ;  /* 0x00027a00ff140b82 */ /* 0x000e640000000a00 */
[----:B-1----:R-:W-:-:S05]  /*8f10*/  @P0 IMAD.HI.U32 R20, R13, R20, RZ ;  /* 0x000000140d140227 */ /* 0x002fca00078e00ff */
[----:B------:R-:W-:-:S07]  /*8f20*/  @P0 SHF.R.U32.HI R13, RZ, R21, R20 ;  /* 0x00000015ff0d0219 */ /* 0x000fce0000011614 */
.L_x_1739:
[----:B------:R-:W-:-:S05]  /*8f30*/  IMAD R13, R13, R22, RZ ;  /* 0x000000160d0d7224 */ /* 0x000fca00078e02ff */
[----:B------:R-:W-:-:S07]  /*8f40*/  VIMNMX R14, R14, R13, !PT ;  /* 0x0000000d0e0e7248 */ /* 0x000fce0007fe0100 */
.L_x_1737:
[----:B------:R-:W-:-:S05]  /*8f50*/  VIADD R14, R14, 0x3f ;  /* 0x0000003f0e0e7836 */ /* 0x000fca0000000000 */
[----:B------:R-:W-:-:S04]  /*8f60*/  SHF.R.S32.HI R13, RZ, 0x1f, R14 ;  /* 0x0000001fff0d7819 */ /* 0x000fc8000001140e */
[----:B------:R-:W-:-:S04]  /*8f70*/  LEA.HI R13, R13, R14, RZ, 0x6 ;  /* 0x0000000e0d0d7211 */ /* 0x000fc800078f30ff */
[----:B------:R-:W-:-:S04]  /*8f80*/  SHF.R.S32.HI R14, RZ, 0x6, R13 ;  /* 0x00000006ff0e7819 */ /* 0x000fc8000001140d */
[----:B------:R-:W-:-:S04]  /*8f90*/  VIMNMX R13, R17, R14, !PT ;  /* 0x0000000e110d7248 */ /* 0x000fc80007fe0100 */
[----:B------:R-:W-:-:S13]  /*8fa0*/  ISETP.LE.AND P0, PT, R13, UR43, PT ;  /* 0x0000002b0d007c0c */ /* 0x000fda000bf03270 */
[----:B------:R-:W-:Y:S05]  /*8fb0*/  @!P0 BRA `(.L_x_1740) ;  /* 0x0000001c00408947 */ /* 0x000fea0003800000 */
[----:B------:R-:W-:Y:S01]  /*8fc0*/  IMAD.MOV.U32 R20, RZ, RZ, R11 ;  /* 0x000000ffff147224 */ /* 0x000fe200078e000b */
[----:B------:R-:W-:Y:S01]  /*8fd0*/  MOV R185, R12 ;  /* 0x0000000c00b97202 */ /* 0x000fe20000000f00 */
[----:B------:R-:W-:Y:S01]  /*8fe0*/  UMOV UR27, UR4 ;  /* 0x00000004001b7c82 */ /* 0x000fe20008000000 */
[----:B------:R-:W-:Y:S01]  /*8ff0*/  ULDC UR28, c[0x0][0x9d8] ;  /* 0x00027600001c7ab9 */ /* 0x000fe20000000800 */
[----:B------:R-:W-:-:S05]  /*9000*/  ULDC UR25, c[0x0][0x988] ;  /* 0x0002620000197ab9 */ /* 0x000fca0000000800 */
.L_x_1751:
[----:B------:R-:W-:Y:S01]  /*9010*/  UIADD3 UR4, UR27, 0x1, URZ ;  /* 0x000000011b047890 */ /* 0x000fe2000fffe03f */
[----:B------:R-:W-:Y:S01]  /*9020*/  IMAD.U32 R12, RZ, RZ, UR43 ;  /* 0x0000002bff0c7e24 */ /* 0x000fe2000f8e00ff */
[----:B------:R-:W-:Y:S02]  /*9030*/  UIADD3 UR6, UR43, -0x1, URZ ;  /* 0xffffffff2b067890 */ /* 0x000fe4000fffe03f */
[----:B------:R-:W-:Y:S02]  /*9040*/  UISETP.NE.AND UP0, UPT, UR4, 0x2, UPT ;  /* 0x000000020400788c */ /* 0x000fe4000bf05270 */
[----:B------:R-:W-:Y:S02]  /*9050*/  ISETP.GT.AND P0, PT, R12, R13, PT ;  /* 0x0000000d0c00720c */ /* 0x000fe40003f04270 */
[----:B------:R-:W-:Y:S02]  /*9060*/  USEL UR10, URZ, 0x1, UP0 ;  /* 0x000000013f0a7887 */ /* 0x000fe40008000000 */
[----:B------:R-:W-:-:S02]  /*9070*/  USEL UR4, UR4, URZ, UP0 ;  /* 0x0000003f04047287 */ /* 0x000fc40008000000 */
[----:B------:R-:W-:Y:S01]  /*9080*/  ULOP3.LUT UR5, UR5, UR10, URZ, 0x3c, !UPT ;  /* 0x0000000a05057292 */ /* 0x000fe2000f8e3c3f */
[----:B------:R-:W-:Y:S01]  /*9090*/  UMOV UR43, UR6 ;  /* 0x00000006002b7c82 */ /* 0x000fe20008000000 */
[----:B012---:R-:W-:Y:S10]  /*90a0*/  @!P4 BRA `(.L_x_1741) ;  /* 0x000000000004c947 */ /* 0x007ff40003800000 */
[----:B------:R-:W-:Y:S01]  /*90b0*/  BPT.TRAP 0x1 ;  /* 0x000000040000795c */ /* 0x000fe20000300000 */
.L_x_1741:
[----:B------:R-:W-:Y:S01]  /*90c0*/  ULEA UR26, UR4, UR40, 0x3 ;  /* 0x00000028041a7291 */ /* 0x000fe2000f8e183f */
[----:B------:R-:W-:-:S05]  /*90d0*/  IMAD.U32 R14, RZ, RZ, UR5 ;  /* 0x00000005ff0e7e24 */ /* 0x000fca000f8e00ff */
[----:B------:R-:W-:-:S04]  /*90e0*/  SHF.L.U32 R14, R14, 0x1f, RZ ;  /* 0x0000001f0e0e7819 */ /* 0x000fc800000006ff */
[----:B------:R1:W2:Y:S01]  /*90f0*/  SYNCS.PHASECHK.TRANS64.TRYWAIT P1, [UR26+0x28c30], R14 ;  /* 0x028c300eff0075a7 */ /* 0x0002a2000802015a */
[----:B------:R-:W-:Y:S05]  /*9100*/  @!P4 BRA `(.L_x_1742) ;  /* 0x000000000004c947 */ /* 0x000fea0003800000 */
[----:B------:R-:W-:Y:S01]  /*9110*/  BPT.TRAP 0x1 ;  /* 0x000000040000795c */ /* 0x000fe20000300000 */
.L_x_1742:
[----:B--2---:R-:W-:Y:S05]  /*9120*/  @P1 BRA `(.L_x_1743) ;  /* 0x0000000000081947 */ /* 0x004fea0003800000 */
[----:B------:R-:W2:Y:S02]  /*9130*/  SYNCS.PHASECHK.TRANS64.TRYWAIT P1, [UR26+0x28c30], R14 ;  /* 0x028c300eff0075a7 */ /* 0x000ea4000802015a */
[----:B--2---:R-:W-:Y:S05]  /*9140*/  @!P1 BRA `(.L_x_1744) ;  /* 0x000000b000e09947 */ /* 0x004fea0003800000 */
.L_x_1743:
[----:B------:R-:W-:Y:S01]  /*9150*/  ULEA UR10, UR4, UR24, 0x9 ;  /* 0x00000018040a7291 */ /* 0x000fe2000f8e483f */
[----:B0-----:R-:W-:Y:S01]  /*9160*/  WARPGROUP.ARRIVE ;  /* 0x00000000000079c5 */ /* 0x001fe20000000000 */
        /* <DEDUP_REMOVED lines=20> */
.L_x_1745:
[----:B------:R-:W-:Y:S01]  /*92b0*/  FMUL.FTZ R152, R152, UR28 ;  /* 0x0000001c98987c20 */ /* 0x000fe20008410000 */
[----:B--2---:R-:W-:Y:S01]  /*92c0*/  FMUL.FTZ R11, R153, UR28 ;  /* 0x0000001c990b7c20 */ /* 0x004fe20008410000 */
        /* <DEDUP_REMOVED lines=21> */
[----:B0-----:R-:W-:Y:S01]  /*9420*/  FMNMX.FTZ R12, R152, R185, !PT ;  /* 0x000000b9980c7209 */ /* 0x001fe20007810000 */
[----:B------:R-:W-:Y:S01]  /*9430*/  FMUL.FTZ R163, R163, UR28 ;  /* 0x0000001ca3a37c20 */ /* 0x000fe20008410000 */
[----:B------:R-:W-:Y:S01]  /*9440*/  FMUL.FTZ R166, R166, UR28 ;  /* 0x0000001ca6a67c20 */ /* 0x000fe20008410000 */
[----:B------:R-:W-:Y:S01]  /*9450*/  FMUL.FTZ R167, R167, UR28 ;  /* 0x0000001ca7a77c20 */ /* 0x000fe20008410000 */
[----:B------:R-:W-:Y:S01]  /*9460*/  FMUL.FTZ R170, R170, UR28 ;  /* 0x0000001caaaa7c20 */ /* 0x000fe20008410000 */
[----:B------:R-:W-:Y:S01]  /*9470*/  FMUL.FTZ R171, R171, UR28 ;  /* 0x0000001cabab7c20 */ /* 0x000fe20008410000 */
[----:B------:R-:W-:Y:S01]  /*9480*/  UMOV UR10, UR25 ;  /* 0x00000019000a7c82 */ /* 0x000fe20008000000 */
[----:B------:R-:W0:Y:S01]  /*9490*/  MUFU.TANH R154, R154 ;  /* 0x0000009a009a7308 */ /* 0x000e220000002400 */
[----:B--2---:R-:W-:Y:S01]  /*94a0*/  FMNMX.FTZ R12, R11, R12, !PT ;  /* 0x0000000c0b0c7209 */ /* 0x004fe20007810000 */
[----:B------:R-:W-:Y:S01]  /*94b0*/  UIADD3 UR11, UR26, 0x28c40, URZ ;  /* 0x00028c401a0b7890 */ /* 0x000fe2000fffe03f */
[----:B------:R-:W-:-:S03]  /*94c0*/  ISETP.NE.AND P1, PT, R10, RZ, PT ;  /* 0x000000ff0a00720c */ /* 0x000fc60003f25270 */
[----:B------:R-:W-:Y:S02]  /*94d0*/  UPRMT UR11, UR42, 0x654, UR11 ;  /* 0x000006542a0b7896 */ /* 0x000fe4000800000b */
[----:B------:R-:W2:Y:S01]  /*94e0*/  MUFU.TANH R155, R155 ;  /* 0x0000009b009b7308 */ /* 0x000ea20000002400 */
[----:B---3--:R-:W-:-:S06]  /*94f0*/  FMNMX.FTZ R169, R153, R12, !PT ;  /* 0x0000000c99a97209 */ /* 0x008fcc0007810000 */
[----:B------:R-:W-:Y:S01]  /*9500*/  SYNCS.ARRIVE.TRANS64.RED.A1T0 RZ, [UR11], RZ ;  /* 0x000000ffffff79a7 */ /* 0x000fe2000810040b */
[----:B------:R-:W3:Y:S01]  /*9510*/  MUFU.TANH R156, R156 ;  /* 0x0000009c009c7308 */ /* 0x000ee20000002400 */
[----:B0-----:R-:W-:-:S07]  /*9520*/  FMNMX.FTZ R12, R154, R169, !PT ;  /* 0x000000a99a0c7209 */ /* 0x001fce0007810000 */
[----:B------:R-:W0:Y:S01]  /*9530*/  MUFU.TANH R157, R157 ;  /* 0x0000009d009d7308 */ /* 0x000e220000002400 */
[----:B--2---:R-:W-:-:S07]  /*9540*/  FMNMX.FTZ R169, R155, R12, !PT ;  /* 0x0000000c9ba97209 */ /* 0x004fce0007810000 */
[----:B------:R-:W2:Y:S01]  /*9550*/  MUFU.TANH R158, R158 ;  /* 0x0000009e009e7308 */ /* 0x000ea20000002400 */
[----:B---3--:R-:W-:Y:S01]  /*9560*/  FMNMX.FTZ R12, R156, R169, !PT ;  /* 0x000000a99c0c7209 */ /* 0x008fe20007810000 */
[----:B------:R-:W-:-:S06]  /*9570*/  FMUL.FTZ R169, R180, UR28 ;  /* 0x0000001cb4a97c20 */ /* 0x000fcc0008410000 */
[----:B------:R-:W3:Y:S01]  /*9580*/  MUFU.TANH R159, R159 ;  /* 0x0000009f009f7308 */ /* 0x000ee20000002400 */
[----:B0-----:R-:W-:-:S07]  /*9590*/  FMNMX.FTZ R173, R157, R12, !PT ;  /* 0x0000000c9dad7209 */ /* 0x001fce0007810000 */
[----:B------:R-:W0:Y:S01]  /*95a0*/  MUFU.TANH R160, R160 ;  /* 0x000000a000a07308 */ /* 0x000e220000002400 */
[----:B--2---:R-:W-:-:S07]  /*95b0*/  FMNMX.FTZ R12, R158, R173, !PT ;  /* 0x000000ad9e0c7209 */ /* 0x004fce0007810000 */
[----:B------:R-:W2:Y:S01]  /*95c0*/  MUFU.TANH R161, R161 ;  /* 0x000000a100a17308 */ /* 0x000ea20000002400 */
[----:B---3--:R-:W-:-:S07]  /*95d0*/  FMNMX.FTZ R173, R159, R12, !PT ;  /* 0x0000000c9fad7209 */ /* 0x008fce0007810000 */
        /* <DEDUP_REMOVED lines=13> */
[----:B0-----:R-:W-:Y:S01]  /*96b0*/  FMNMX.FTZ R12, R172, R173, !PT ;  /* 0x000000adac0c7209 */ /* 0x001fe20007810000 */
[----:B------:R-:W-:Y:S01]  /*96c0*/  FMUL.FTZ R173, R174, UR28 ;  /* 0x0000001caead7c20 */ /* 0x000fe20008410000 */
[----:B------:R-:W-:Y:S01]  /*96d0*/  FMUL.FTZ R174, R175, UR28 ;  /* 0x0000001cafae7c20 */ /* 0x000fe20008410000 */
[----:B------:R-:W-:Y:S01]  /*96e0*/  FMUL.FTZ R175, R178, UR28 ;  /* 0x0000001cb2af7c20 */ /* 0x000fe20008410000 */
[----:B------:R-:W-:Y:S01]  /*96f0*/  FMUL.FTZ R178, R182, UR28 ;  /* 0x0000001cb6b27c20 */ /* 0x000fe20008410000 */
[----:B------:R-:W0:Y:S02]  /*9700*/  SHFL.BFLY PT, R177, R12, 0x2, 0x1f ;  /* 0x0c401f000cb17f89 */ /* 0x000e2400000e0000 */
[----:B------:R-:W4:Y:S08]  /*9710*/  MUFU.TANH R22, R22 ;  /* 0x0000001600167308 */ /* 0x000f300000002400 */
[----:B------:R-:W5:Y:S08]  /*9720*/  MUFU.TANH R23, R23 ;  /* 0x0000001700177308 */ /* 0x000f700000002400 */
[----:B------:R-:W1:Y:S01]  /*9730*/  MUFU.TANH R162, R162 ;  /* 0x000000a200a27308 */ /* 0x000e620000002400 */
[----:B0-----:R-:W-:Y:S01]  /*9740*/  FMNMX.FTZ R180, R12, R177, !PT ;  /* 0x000000b10cb47209 */ /* 0x001fe20007810000 */
[----:B------:R-:W-:Y:S01]  /*9750*/  FMUL.FTZ R177, R179, UR28 ;  /* 0x0000001cb3b17c20 */ /* 0x000fe20008410000 */
[----:B--2---:R-:W-:-:S05]  /*9760*/  FMNMX.FTZ R12, R15, R20, !PT ;  /* 0x000000140f0c7209 */ /* 0x004fca0007810000 */
[----:B------:R-:W0:Y:S01]  /*9770*/  MUFU.TANH R163, R163 ;  /* 0x000000a300a37308 */ /* 0x000e220000002400 */
[----:B------:R-:W2:Y:S01]  /*9780*/  SHFL.BFLY PT, R181, R180, 0x1, 0x1f ;  /* 0x0c201f00b4b57f89 */ /* 0x000ea200000e0000 */
[----:B---3--:R-:W-:-:S04]  /*9790*/  FMNMX.FTZ R179, R21, R12, !PT ;  /* 0x0000000c15b37209 */ /* 0x008fc80007810000 */
[----:B----4-:R-:W-:Y:S02]  /*97a0*/  FMNMX.FTZ R12, R22, R179, !PT ;  /* 0x000000b3160c7209 */ /* 0x010fe40007810000 */
[----:B------:R-:W3:Y:S02]  /*97b0*/  MUFU.TANH R166, R166 ;  /* 0x000000a600a67308 */ /* 0x000ee40000002400 */
[----:B-----5:R-:W-:-:S04]  /*97c0*/  FMNMX.FTZ R179, R23, R12, !PT ;  /* 0x0000000c17b37209 */ /* 0x020fc80007810000 */
[----:B-1----:R-:W-:Y:S02]  /*97d0*/  FMNMX.FTZ R176, R162, R179, !PT ;  /* 0x000000b3a2b07209 */ /* 0x002fe40007810000 */
[----:B------:R-:W1:Y:S01]  /*97e0*/  MUFU.TANH R167, R167 ;  /* 0x000000a700a77308 */ /* 0x000e620000002400 */
[----:B------:R-:W-:-:S07]  /*97f0*/  FMUL.FTZ R179, R183, UR28 ;  /* 0x0000001cb7b37c20 */ /* 0x000fce0008410000 */
[----:B------:R-:W4:Y:S01]  /*9800*/  MUFU.TANH R170, R170 ;  /* 0x000000aa00aa7308 */ /* 0x000f220000002400 */
[----:B--2---:R-:W-:Y:S02]  /*9810*/  FMNMX.FTZ R12, R180, R181, !PT ;  /* 0x000000b5b40c7209 */ /* 0x004fe40007810000 */
[----:B0-----:R-:W-:-:S03]  /*9820*/  FMNMX.FTZ R181, R163, R176, !PT ;  /* 0x000000b0a3b57209 */ /* 0x001fc60007810000 */
[----:B------:R-:W-:Y:S02]  /*9830*/  FADD.FTZ R180, -R12, R185 ;  /* 0x000000b90cb47221 */ /* 0x000fe40000010100 */
[----:B------:R-:W0:Y:S01]  /*9840*/  MUFU.TANH R171, R171 ;  /* 0x000000ab00ab7308 */ /* 0x000e220000002400 */
[----:B---3--:R-:W-:Y:S01]  /*9850*/  FMNMX.FTZ R176, R166, R181, !PT ;  /* 0x000000b5a6b07209 */ /* 0x008fe20007810000 */
[----:B------:R-:W-:Y:S01]  /*9860*/  FMUL.FTZ R188, R12, UR10 ;  /* 0x0000000a0cbc7c20 */ /* 0x000fe20008410000 */
[----:B------:R-:W-:Y:S02]  /*9870*/  FMUL.FTZ R182, R180, UR10 ;  /* 0x0000000ab4b67c20 */ /* 0x000fe40008410000 */
[----:B-1----:R-:W-:Y:S01]  /*9880*/  FMNMX.FTZ R181, R167, R176, !PT ;  /* 0x000000b0a7b57209 */ /* 0x002fe20007810000 */
[--C-:B------:R-:W-:Y:S01]  /*9890*/  FFMA.FTZ R189, R164, UR10, -R188.reuse ;  /* 0x0000000aa4bd7c23 */ /* 0x100fe200080108bc */
[--C-:B------:R-:W-:Y:S01]  /*98a0*/  FFMA.FTZ R164, R165, UR10, -R188.reuse ;  /* 0x0000000aa5a47c23 */ /* 0x100fe200080108bc */
[----:B------:R-:W1:Y:S01]  /*98b0*/  MUFU.TANH R173, R173 ;  /* 0x000000ad00ad7308 */ /* 0x000e620000002400 */
[----:B----4-:R-:W-:Y:S01]  /*98c0*/  FMNMX.FTZ R180, R170, R181, !PT ;  /* 0x000000b5aab47209 */ /* 0x010fe20007810000 */
[--C-:B------:R-:W-:Y:S01]  /*98d0*/  FFMA.FTZ R181, R152, UR10, -R188.reuse ;  /* 0x0000000a98b57c23 */ /* 0x100fe200080108bc */
[--C-:B------:R-:W-:Y:S01]  /*98e0*/  FFMA.FTZ R152, R11, UR10, -R188.reuse ;  /* 0x0000000a0b987c23 */ /* 0x100fe200080108bc */
[--C-:B------:R-:W-:Y:S01]  /*98f0*/  FFMA.FTZ R165, R168, UR10, -R188.reuse ;  /* 0x0000000aa8a57c23 */ /* 0x100fe200080108bc */
[--C-:B------:R-:W-:Y:S01]  /*9900*/  FFMA.FTZ R168, R169, UR10, -R188.reuse ;  /* 0x0000000aa9a87c23 */ /* 0x100fe200080108bc */
[--C-:B------:R-:W-:Y:S01]  /*9910*/  FFMA.FTZ R169, R172, UR10, -R188.reuse ;  /* 0x0000000aaca97c23 */ /* 0x100fe200080108bc */
[--C-:B------:R-:W-:Y:S01]  /*9920*/  FFMA.FTZ R153, R153, UR10, -R188.reuse ;  /* 0x0000000a99997c23 */ /* 0x100fe200080108bc */
[----:B------:R-:W2:Y:S01]  /*9930*/  MUFU.TANH R174, R174 ;  /* 0x000000ae00ae7308 */ /* 0x000ea20000002400 */
[----:B0-----:R-:W-:Y:S01]  /*9940*/  FMNMX.FTZ R180, R171, R180, !PT ;  /* 0x000000b4abb47209 */ /* 0x001fe20007810000 */
[--C-:B------:R-:W-:Y:S01]  /*9950*/  FFMA.FTZ R154, R154, UR10, -R188.reuse ;  /* 0x0000000a9a9a7c23 */ /* 0x100fe200080108bc */
[--C-:B------:R-:W-:Y:S01]  /*9960*/  FFMA.FTZ R187, R160, UR10, -R188.reuse ;  /* 0x0000000aa0bb7c23 */ /* 0x100fe200080108bc */
[----:B------:R-:W-:Y:S01]  /*9970*/  MOV R160, UR27 ;  /* 0x0000001b00a07c02 */ /* 0x000fe20008000f00 */
[--C-:B------:R-:W-:Y:S01]  /*9980*/  FFMA.FTZ R184, R159, UR10, -R188.reuse ;  /* 0x0000000a9fb87c23 */ /* 0x100fe200080108bc */
[----:B------:R-:W-:-:S02]  /*9990*/  FFMA.FTZ R185, R158, UR10, -R188 ;  /* 0x0000000a9eb97c23 */ /* 0x000fc400080108bc */
[----:B------:R-:W0:Y:S01]  /*99a0*/  MUFU.TANH R175, R175 ;  /* 0x000000af00af7308 */ /* 0x000e220000002400 */
[----:B-1----:R-:W-:-:S07]  /*99b0*/  FMNMX.FTZ R183, R173, R180, !PT ;  /* 0x000000b4adb77209 */ /* 0x002fce0007810000 */
[----:B------:R-:W1:Y:S01]  /*99c0*/  MUFU.TANH R177, R177 ;  /* 0x000000b100b17308 */ /* 0x000e620000002400 */
[----:B--2---:R-:W-:Y:S01]  /*99d0*/  FMNMX.FTZ R180, R174, R183, !PT ;  /* 0x000000b7aeb47209 */ /* 0x004fe20007810000 */
[----:B------:R-:W-:-:S06]  /*99e0*/  FFMA.FTZ R183, R156, UR10, -R188 ;  /* 0x0000000a9cb77c23 */ /* 0x000fcc00080108bc */
[----:B------:R-:W2:Y:S01]  /*99f0*/  MUFU.TANH R178, R178 ;  /* 0x000000b200b27308 */ /* 0x000ea20000002400 */
[----:B0-----:R-:W-:-:S07]  /*9a00*/  FMNMX.FTZ R180, R175, R180, !PT ;  /* 0x000000b4afb47209 */ /* 0x001fce0007810000 */
[----:B------:R-:W0:Y:S01]  /*9a10*/  MUFU.TANH R179, R179 ;  /* 0x000000b300b37308 */ /* 0x000e220000002400 */
[----:B-1----:R-:W-:-:S07]  /*9a20*/  FMNMX.FTZ R11, R177, R180, !PT ;  /* 0x000000b4b10b7209 */ /* 0x002fce0007810000 */
[----:B------:R1:W3:Y:S01]  /*9a30*/  MUFU.EX2 R176, R182 ;  /* 0x000000b600b07308 */ /* 0x0002e20000000800 */
[----:B--2---:R-:W-:-:S07]  /*9a40*/  FMNMX.FTZ R180, R178, R11, !PT ;  /* 0x0000000bb2b47209 */ /* 0x004fce0007810000 */
[----:B------:R-:W2:Y:S01]  /*9a50*/  MUFU.EX2 R181, R181 ;  /* 0x000000b500b57308 */ /* 0x000ea20000000800 */
[----:B0-----:R-:W-:Y:S01]  /*9a60*/  FMNMX.FTZ R11, R179, R180, !PT ;  /* 0x000000b4b30b7209 */ /* 0x001fe20007810000 */
[--C-:B------:R-:W-:Y:S01]  /*9a70*/  FFMA.FTZ R180, R155, UR10, -R188.reuse ;  /* 0x0000000a9bb47c23 */ /* 0x100fe200080108bc */
[----:B-1----:R-:W-:-:S03]  /*9a80*/  FFMA.FTZ R182, R157, UR10, -R188 ;  /* 0x0000000a9db67c23 */ /* 0x002fc600080108bc */
[----:B------:R-:W0:Y:S02]  /*9a90*/  SHFL.BFLY PT, R186, R11, 0x2, 0x1f ;  /* 0x0c401f000bba7f89 */ /* 0x000e2400000e0000 */
[----:B------:R-:W-:Y:S01]  /*9aa0*/  MUFU.EX2 R152, R152 ;  /* 0x0000009800987308 */ /* 0x000fe20000000800 */
[-C--:B---3--:R-:W-:Y:S01]  /*9ab0*/  FMUL.FTZ R24, R24, R176.reuse ;  /* 0x000000b018187220 */ /* 0x088fe20000410000 */
        /* <DEDUP_REMOVED lines=20> */
[----:B0-----:R-:W-:Y:S01]  /*9c00*/  FMNMX.FTZ R155, R11, R186, !PT ;  /* 0x000000ba0b9b7209 */ /* 0x001fe20007810000 */
[----:B------:R-:W-:Y:S01]  /*9c10*/  FFMA.FTZ R186, R161, UR10, -R188 ;  /* 0x0000000aa1ba7c23 */ /* 0x000fe200080108bc */
        /* <DEDUP_REMOVED lines=66> */
[----:B------:R2:W3:Y:S01]  /*a040*/  MUFU.EX2 R155, R15 ;  /* 0x0000000f009b7308 */ /* 0x0004e20000000800 */
[----:B0-----:R-:W-:Y:S01]  /*a050*/  FFMA.FTZ R4, R191, R4, R20 ;  /* 0x00000004bf047223 */ /* 0x001fe20000010014 */
[-C--:B------:R-:W-:Y:S01]  /*a060*/  FMUL.FTZ R133, R133, R176.reuse ;  /* 0x000000b085857220 */ /* 0x080fe20000410000 */
[-C--:B------:R-:W-:Y:S01]  /*a070*/  FMUL.FTZ R136, R136, R176.reuse ;  /* 0x000000b088887220 */ /* 0x080fe20000410000 */
[-C--:B------:R-:W-:Y:S01]  /*a080*/  FMUL.FTZ R137, R137, R176.reuse ;  /* 0x000000b089897220 */ /* 0x080fe20000410000 */
[-C--:B------:R-:W-:Y:S01]  /*a090*/  FMUL.FTZ R140, R140, R176.reuse ;  /* 0x000000b08c8c7220 */ /* 0x080fe20000410000 */
[-C--:B------:R-:W-:Y:S01]  /*a0a0*/  FMUL.FTZ R141, R141, R176.reuse ;  /* 0x000000b08d8d7220 */ /* 0x080fe20000410000 */
[----:B------:R-:W-:Y:S01]  /*a0b0*/  FMUL.FTZ R144, R144, R176 ;  /* 0x000000b090907220 */ /* 0x000fe20000410000 */
[----:B------:R3:W0:Y:S01]  /*a0c0*/  MUFU.EX2 R156, R23 ;  /* 0x00000017009c7308 */ /* 0x0006220000000800 */
[----:B--2---:R-:W-:-:S02]  /*a0d0*/  @!P1 IMAD R15, R160, 0x40, R9 ;  /* 0x00000040a00f9824 */ /* 0x004fc400078e0209 */
[C---:B------:R-:W-:Y:S01]  /*a0e0*/  FADD.FTZ R160, R152.reuse, R3 ;  /* 0x0000000398a07221 */ /* 0x040fe20000010000 */
[----:B-1----:R-:W-:Y:S01]  /*a0f0*/  FADD.FTZ R4, R21, R4 ;  /* 0x0000000415047221 */ /* 0x002fe20000010000 */
[----:B------:R-:W-:Y:S01]  /*a100*/  F2FP.F16.F32.PACK_AB R152, R152, R181 ;  /* 0x000000b59898723e */ /* 0x000fe200000000ff */
[----:B------:R-:W-:Y:S01]  /*a110*/  FMUL.FTZ R145, R145, R176 ;  /* 0x000000b091917220 */ /* 0x000fe20000410000 */
[----:B------:R-:W-:Y:S01]  /*a120*/  FADD.FTZ R3, R153, R160 ;  /* 0x000000a099037221 */ /* 0x000fe20000010000 */
[----:B------:R-:W-:Y:S01]  /*a130*/  @!P1 LEA R15, R15, UR40, 0x2 ;  /* 0x000000280f0f9c11 */ /* 0x000fe2000f8e10ff */
[----:B------:R-:W1:Y:S01]  /*a140*/  MUFU.EX2 R157, R157 ;  /* 0x0000009d009d7308 */ /* 0x000e620000000800 */
[----:B---3--:R-:W-:Y:S01]  /*a150*/  FADD.FTZ R23, R155, R4 ;  /* 0x000000049b177221 */ /* 0x008fe20000010000 */
[C---:B------:R-:W-:Y:S01]  /*a160*/  FADD.FTZ R3, R154.reuse, R3 ;  /* 0x000000039a037221 */ /* 0x040fe20000010000 */
[----:B------:R-:W-:Y:S01]  /*a170*/  F2FP.F16.F32.PACK_AB R154, R154, R153 ;  /* 0x000000999a9a723e */ /* 0x000fe200000000ff */
[----:B------:R-:W-:Y:S01]  /*a180*/  @!P1 STS [R15+0x28800], R176 ;  /* 0x028800b00f009388 */ /* 0x000fe20000000800 */
[----:B------:R-:W-:Y:S01]  /*a190*/  F2FP.F16.F32.PACK_AB R153, R21, R20 ;  /* 0x000000141599723e */ /* 0x000fe200000000ff */
[----:B------:R-:W-:Y:S01]  /*a1a0*/  FADD.FTZ R160, R180, R3 ;  /* 0x00000003b4a07221 */ /* 0x000fe20000010000 */
[-C--:B------:R-:W-:Y:S01]  /*a1b0*/  FMUL.FTZ R148, R148, R176.reuse ;  /* 0x000000b094947220 */ /* 0x080fe20000410000 */
[----:B------:R-:W2:Y:S01]  /*a1c0*/  MUFU.EX2 R158, R163 ;  /* 0x000000a3009e7308 */ /* 0x000ea20000000800 */
[C---:B0-----:R-:W-:Y:S01]  /*a1d0*/  FADD.FTZ R4, R156.reuse, R23 ;  /* 0x000000179c047221 */ /* 0x041fe20000010000 */
[----:B------:R-:W-:Y:S01]  /*a1e0*/  FADD.FTZ R23, R183, R160 ;  /* 0x000000a0b7177221 */ /* 0x000fe20000010000 */
[----:B------:R0:W-:Y:S01]  /*a1f0*/  @!P1 STS [R15+0x28820], R191 ;  /* 0x028820bf0f009388 */ /* 0x0001e20000000800 */
[----:B------:R-:W-:Y:S01]  /*a200*/  F2FP.F16.F32.PACK_AB R155, R156, R155 ;  /* 0x0000009b9c9b723e */ /* 0x000fe200000000ff */
[----:B------:R-:W-:Y:S01]  /*a210*/  FMUL.FTZ R149, R149, R176 ;  /* 0x000000b095957220 */ /* 0x000fe20000410000 */
[----:B------:R-:W-:Y:S01]  /*a220*/  FADD.FTZ R160, R182, R23 ;  /* 0x00000017b6a07221 */ /* 0x000fe20000010000 */
[----:B------:R-:W-:Y:S01]  /*a230*/  BAR.SYNC.DEFER_BLOCKING 0xf, 0x100 ;  /* 0x03c4000000007b1d */ /* 0x000fe20000010000 */
[----:B------:R-:W-:Y:S01]  /*a240*/  F2FP.F16.F32.PACK_AB R156, R183, R180 ;  /* 0x000000b4b79c723e */ /* 0x000fe200000000ff */
[----:B-1----:R-:W-:Y:S01]  /*a250*/  FADD.FTZ R3, R157, R4 ;  /* 0x000000049d037221 */ /* 0x002fe20000010000 */
[----:B------:R-:W-:Y:S01]  /*a260*/  FADD.FTZ R23, R185, R160 ;  /* 0x000000a0b9177221 */ /* 0x000fe20000010000 */
[-C--:B------:R-:W-:Y:S01]  /*a270*/  FMUL.FTZ R26, R26, R191.reuse ;  /* 0x000000bf1a1a7220 */ /* 0x080fe20000410000 */
[-C--:B------:R-:W-:Y:S01]  /*a280*/  FMUL.FTZ R27, R27, R191.reuse ;  /* 0x000000bf1b1b7220 */ /* 0x080fe20000410000 */
[----:B------:R-:W1:Y:S01]  /*a290*/  MUFU.EX2 R159, R159 ;  /* 0x0000009f009f7308 */ /* 0x000e620000000800 */
[----:B------:R-:W-:Y:S01]  /*a2a0*/  FADD.FTZ R166, R184, R23 ;  /* 0x00000017b8a67221 */ /* 0x000fe20000010000 */
[-C--:B------:R-:W-:Y:S01]  /*a2b0*/  FMUL.FTZ R30, R30, R191.reuse ;  /* 0x000000bf1e1e7220 */ /* 0x080fe20000410000 */
[----:B------:R-:W-:Y:S01]  /*a2c0*/  FMUL.FTZ R31, R31, R191 ;  /* 0x000000bf1f1f7220 */ /* 0x000fe20000410000 */
[C---:B--2---:R-:W-:Y:S01]  /*a2d0*/  FADD.FTZ R4, R158.reuse, R3 ;  /* 0x000000039e047221 */ /* 0x044fe20000010000 */
[----:B------:R-:W-:Y:S01]  /*a2e0*/  F2FP.F16.F32.PACK_AB R157, R158, R157 ;  /* 0x0000009d9e9d723e */ /* 0x000fe200000000ff */
[-C--:B------:R-:W-:Y:S01]  /*a2f0*/  FMUL.FTZ R34, R34, R191.reuse ;  /* 0x000000bf22227220 */ /* 0x080fe20000410000 */
[----:B------:R-:W-:Y:S01]  /*a300*/  F2FP.F16.F32.PACK_AB R158, R185, R182 ;  /* 0x000000b6b99e723e */ /* 0x000fe200000000ff */
[----:B------:R-:W2:Y:S01]  /*a310*/  MUFU.EX2 R22, R22 ;  /* 0x0000001600167308 */ /* 0x000ea20000000800 */
[-C--:B------:R-:W-:Y:S01]  /*a320*/  FMUL.FTZ R35, R35, R191.reuse ;  /* 0x000000bf23237220 */ /* 0x080fe20000410000 */
[-C--:B------:R-:W-:Y:S01]  /*a330*/  FMUL.FTZ R38, R38, R191.reuse ;  /* 0x000000bf26267220 */ /* 0x080fe20000410000 */
[-C--:B------:R-:W-:Y:S01]  /*a340*/  FMUL.FTZ R39, R39, R191.reuse ;  /* 0x000000bf27277220 */ /* 0x080fe20000410000 */
[-C--:B------:R-:W-:Y:S01]  /*a350*/  FMUL.FTZ R42, R42, R191.reuse ;  /* 0x000000bf2a2a7220 */ /* 0x080fe20000410000 */
[-C--:B------:R-:W-:Y:S01]  /*a360*/  FMUL.FTZ R43, R43, R191.reuse ;  /* 0x000000bf2b2b7220 */ /* 0x080fe20000410000 */
[-C--:B------:R-:W-:Y:S01]  /*a370*/  FMUL.FTZ R46, R46, R191.reuse ;  /* 0x000000bf2e2e7220 */ /* 0x080fe20000410000 */
[-C--:B------:R-:W-:Y:S01]  /*a380*/  FMUL.FTZ R47, R47, R191.reuse ;  /* 0x000000bf2f2f7220 */ /* 0x080fe20000410000 */
[----:B------:R-:W3:Y:S01]  /*a390*/  MUFU.EX2 R161, R161 ;  /* 0x000000a100a17308 */ /* 0x000ee20000000800 */
[----:B-1----:R-:W-:Y:S01]  /*a3a0*/  FADD.FTZ R3, R159, R4 ;  /* 0x000000049f037221 */ /* 0x002fe20000010000 */
[----:B------:R1:W-:Y:S01]  /*a3b0*/  STSM.16.M88.4 [R6+0x26800], R152 ;  /* 0x0268009806007844 */ /* 0x0003e20000000200 */
[-C--:B------:R-:W-:Y:S01]  /*a3c0*/  FMUL.FTZ R50, R50, R191.reuse ;  /* 0x000000bf32327220 */ /* 0x080fe20000410000 */
[-C--:B------:R-:W-:Y:S01]  /*a3d0*/  FMUL.FTZ R51, R51, R191.reuse ;  /* 0x000000bf33337220 */ /* 0x080fe20000410000 */
[-C--:B------:R-:W-:Y:S01]  /*a3e0*/  FMUL.FTZ R54, R54, R191.reuse ;  /* 0x000000bf36367220 */ /* 0x080fe20000410000 */
[-C--:B------:R-:W-:Y:S01]  /*a3f0*/  FMUL.FTZ R55, R55, R191.reuse ;  /* 0x000000bf37377220 */ /* 0x080fe20000410000 */
[----:B------:R-:W-:Y:S01]  /*a400*/  FMUL.FTZ R58, R58, R191 ;  /* 0x000000bf3a3a7220 */ /* 0x000fe20000410000 */
[----:B------:R-:W0:Y:S01]  /*a410*/  MUFU.EX2 R187, R187 ;  /* 0x000000bb00bb7308 */ /* 0x000e220000000800 */
        /* <DEDUP_REMOVED lines=48> */
[----:B--2---:R-:W-:Y:S01]  /*a720*/  FADD.FTZ R15, R189, R160 ;  /* 0x000000a0bd0f7221 */ /* 0x004fe20000010000 */
[----:B------:R-:W-:Y:S01]  /*a730*/  F2FP.F16.F32.PACK_AB R160, R187, R184 ;  /* 0x000000b8bba0723e */ /* 0x000fe200000000ff */
[-C--:B------:R-:W-:Y:S01]  /*a740*/  FMUL.FTZ R126, R126, R191.reuse ;  /* 0x000000bf7e7e7220 */ /* 0x080fe20000410000 */
[----:B------:R-:W-:Y:S01]  /*a750*/  F2FP.F16.F32.PACK_AB R162, R189, R186 ;  /* 0x000000babda2723e */ /* 0x000fe200000000ff */
        /* <DEDUP_REMOVED lines=17> */
[----:B------:R-:W-:Y:S01]  /*a870*/  FMUL.FTZ R151, R151, R191 ;  /* 0x000000bf97977220 */ /* 0x000fe20000410000 */
[----:B------:R1:W-:Y:S01]  /*a880*/  STSM.16.M88.4 [R8], R160 ;  /* 0x000000a008007844 */ /* 0x0003e20000000200 */
[----:B------:R-:W0:Y:S01]  /*a890*/  MUFU.EX2 R168, R168 ;  /* 0x000000a800a87308 */ /* 0x000e220000000800 */
[C---:B--2---:R-:W-:Y:S01]  /*a8a0*/  FADD.FTZ R15, R165.reuse, R22 ;  /* 0x00000016a50f7221 */ /* 0x044fe20000010000 */
[----:B------:R-:W-:-:S06]  /*a8b0*/  F2FP.F16.F32.PACK_AB R164, R165, R164 ;  /* 0x000000a4a5a4723e */ /* 0x000fcc00000000ff */
[----:B------:R-:W2:Y:S01]  /*a8c0*/  MUFU.EX2 R4, R177 ;  /* 0x000000b100047308 */ /* 0x000ea20000000800 */
[----:B---3--:R-:W-:-:S07]  /*a8d0*/  FADD.FTZ R3, R175, R166 ;  /* 0x000000a6af037221 */ /* 0x008fce0000010000 */
[----:B------:R-:W3:Y:S01]  /*a8e0*/  MUFU.EX2 R169, R169 ;  /* 0x000000a900a97308 */ /* 0x000ee20000000800 */
[----:B0-----:R-:W-:-:S07]  /*a8f0*/  FADD.FTZ R166, R168, R15 ;  /* 0x0000000fa8a67221 */ /* 0x001fce0000010000 */
[----:B------:R-:W0:Y:S01]  /*a900*/  MUFU.EX2 R167, R178 ;  /* 0x000000b200a77308 */ /* 0x000e220000000800 */
[C---:B--2---:R-:W-:Y:S01]  /*a910*/  FADD.FTZ R22, R4.reuse, R3 ;  /* 0x0000000304167221 */ /* 0x044fe20000010000 */
[----:B------:R-:W-:-:S06]  /*a920*/  F2FP.F16.F32.PACK_AB R165, R4, R175 ;  /* 0x000000af04a5723e */ /* 0x000fcc00000000ff */
[----:B------:R-:W2:Y:S01]  /*a930*/  MUFU.EX2 R20, R179 ;  /* 0x000000b300147308 */ /* 0x000ea20000000800 */
[C---:B---3--:R-:W-:Y:S01]  /*a940*/  FADD.FTZ R3, R169.reuse, R166 ;  /* 0x000000a6a9037221 */ /* 0x048fe20000010000 */
[----:B------:R-:W-:Y:S01]  /*a950*/  F2FP.F16.F32.PACK_AB R166, R169, R168 ;  /* 0x000000a8a9a6723e */ /* 0x000fe200000000ff */
[----:B0-----:R-:W-:Y:S01]  /*a960*/  FADD.FTZ R15, R167, R22 ;  /* 0x00000016a70f7221 */ /* 0x001fe20000010000 */
[----:B--2---:R-:W-:-:S03]  /*a970*/  F2FP.F16.F32.PACK_AB R167, R20, R167 ;  /* 0x000000a714a7723e */ /* 0x004fc600000000ff */
[----:B------:R-:W-:Y:S02]  /*a980*/  FADD.FTZ R4, R20, R15 ;  /* 0x0000000f14047221 */ /* 0x000fe40000010000 */
[----:B------:R1:W-:Y:S01]  /*a990*/  STSM.16.M88.4 [R7], R164 ;  /* 0x000000a407007844 */ /* 0x0003e20000000200 */
[----:B------:R-:W-:Y:S05]  /*a9a0*/  @!P4 BRA `(.L_x_1746) ;  /* 0x000000000004c947 */ /* 0x000fea0003800000 */
[----:B------:R-:W-:Y:S01]  /*a9b0*/  BPT.TRAP 0x1 ;  /* 0x000000040000795c */ /* 0x000fe20000300000 */
.L_x_1746:
[----:B------:R0:W2:Y:S01]  /*a9c0*/  SYNCS.PHASECHK.TRANS64.TRYWAIT P1, [UR26+0x28c50], R14 ;  /* 0x028c500eff0075a7 */ /* 0x0000a2000802015a */
[----:B------:R-:W-:Y:S05]  /*a9d0*/  @!P4 BRA `(.L_x_1747) ;  /* 0x000000000004c947 */ /* 0x000fea0003800000 */
[----:B------:R-:W-:Y:S01]  /*a9e0*/  BPT.TRAP 0x1 ;  /* 0x000000040000795c */ /* 0x000fe20000300000 */
.L_x_1747:
[----:B--2---:R-:W-:Y:S05]  /*a9f0*/  @P1 BRA `(.L_x_1748) ;  /* 0x0000000000081947 */ /* 0x004fea0003800000 */
[----:B------:R-:W2:Y:S02]  /*aa00*/  SYNCS.PHASECHK.TRANS64.TRYWAIT P1, [UR26+0x28c50], R14 ;  /* 0x028c500eff0075a7 */ /* 0x000ea4000802015a */
[----:B--2---:R-:W-:Y:S05]  /*aa10*/  @!P1 BRA `(.L_x_1749) ;  /* 0x0000009800c49947 */ /* 0x004fea0003800000 */
.L_x_1748:
        /* <DEDUP_REMOVED lines=34> */
.L_x_1750:
[----:B------:R-:W-:Y:S01]  /*ac40*/  UIADD3 UR26, UR26, 0x28c60, URZ ;  /* 0x00028c601a1a7890 */ /* 0x000fe2000fffe03f */
[----:B------:R-:W-:Y:S01]  /*ac50*/  IMAD.MOV.U32 R20, RZ, RZ, R11 ;  /* 0x000000ffff147224 */ /* 0x000fe200078e000b */
[----:B------:R-:W-:Y:S01]  /*ac60*/  UMOV UR27, UR4 ;  /* 0x00000004001b7c82 */ /* 0x000fe20008000000 */
[----:B------:R-:W-:Y:S01]  /*ac70*/  MOV R185, R12 ;  /* 0x0000000c00b97202 */ /* 0x000fe20000000f00 */
[----:B------:R-:W-:-:S09]  /*ac80*/  UPRMT UR26, UR42, 0x654, UR26 ;  /* 0x000006542a1a7896 */ /* 0x000fd2000800001a */
[----:B------:R-:W-:Y:S01]  /*ac90*/  SYNCS.ARRIVE.TRANS64.RED.A1T0 RZ, [UR26], RZ ;  /* 0x000000ffffff79a7 */ /* 0x000fe2000810041a */
[----:B------:R-:W-:Y:S05]  /*aca0*/  @P0 BRA `(.L_x_1751) ;  /* 0xffffffe000d80947 */ /* 0x000fea000383ffff */
[----:B------:R-:W-:-:S05]  /*acb0*/  UMOV UR43, UR6 ;  /* 0x00000006002b7c82 */ /* 0x000fca0008000000 */
.L_x_1740:
[----:B------:R-:W-:-:S13]  /*acc0*/  ISETP.LE.AND P0, PT, R17, UR43, PT ;  /* 0x0000002b11007c0c */ /* 0x000fda000bf03270 */
[----:B------:R-:W-:Y:S05]  /*acd0*/  @!P0 BRA `(.L_x_1752) ;  /* 0x0000002400f88947 */ /* 0x000fea0003800000 */
[----:B------:R-:W-:Y:S01]  /*ace0*/  IMAD.MOV.U32 R21, RZ, RZ, R11 ;  /* 0x000000ffff157224 */ /* 0x000fe200078e000b */
[----:B------:R-:W-:Y:S01]  /*acf0*/  UMOV UR26, UR4 ;  /* 0x00000004001a7c82 */ /* 0x000fe20008000000 */
[----:B------:R-:W-:Y:S01]  /*ad00*/  IMAD.MOV.U32 R20, RZ, RZ, R12 ;  /* 0x000000ffff147224 */ /* 0x000fe200078e000c */
[----:B------:R-:W-:Y:S01]  /*ad10*/  ULDC UR28, c[0x0][0x9e4] ;  /* 0x00027900001c7ab9 */ /* 0x000fe20000000800 */
[----:B------:R-:W-:Y:S01]  /*ad20*/  ULDC UR29, c[0x0][0x288] ;  /* 0x0000a200001d7ab9 */ /* 0x000fe20000000800 */
[----:B------:R-:W-:Y:S01]  /*ad30*/  ULDC UR30, c[0x0][0x2f0] ;  /* 0x0000bc00001e7ab9 */ /* 0x000fe20000000800 */
[----:B------:R-:W-:Y:S01]  /*ad40*/  ULDC UR31, c[0x0][0x9d8] ;  /* 0x00027600001f7ab9 */ /* 0x000fe20000000800 */
[----:B------:R-:W-:Y:S01]  /*ad50*/  ULDC UR6, c[0x0][0x988] ;  /* 0x0002620000067ab9 */ /* 0x000fe20000000800 */
[----:B------:R-:W-:-:S05]  /*ad60*/  ULDC UR27, c[0x0][0x9e0] ;  /* 0x00027800001b7ab9 */ /* 0x000fca0000000800 */
.L_x_1771:
[----:B------:R-:W-:-:S04]  /*ad70*/  UIADD3 UR4, UR26, 0x1, URZ ;  /* 0x000000011a047890 */ /* 0x000fc8000fffe03f */
[----:B------:R-:W-:-:S04]  /*ad80*/  UISETP.NE.AND UP0, UPT, UR4, 0x2, UPT ;  /* 0x000000020400788c */ /* 0x000fc8000bf05270 */
[----:B------:R-:W-:Y:S02]  /*ad90*/  USEL UR10, URZ, 0x1, UP0 ;  /* 0x000000013f0a7887 */ /* 0x000fe40008000000 */
[----:B------:R-:W-:Y:S02]  /*ada0*/  USEL UR4, UR4, URZ, UP0 ;  /* 0x0000003f04047287 */ /* 0x000fe40008000000 */
[----:B------:R-:W-:Y:S01]  /*adb0*/  ULOP3.LUT UR5, UR5, UR10, URZ, 0x3c, !UPT ;  /* 0x0000000a05057292 */ /* 0x000fe2000f8e3c3f */
[----:B-123--:R-:W-:Y:S11]  /*adc0*/  @!P4 BRA `(.L_x_1753) ;  /* 0x000000000004c947 */ /* 0x00eff60003800000 */
[----:B------:R-:W-:Y:S01]  /*add0*/  BPT.TRAP 0x1 ;  /* 0x000000040000795c */ /* 0x000fe20000300000 */
.L_x_1753:
[----:B------:R-:W-:Y:S01]  /*ade0*/  ULEA UR25, UR4, UR40, 0x3 ;  /* 0x0000002804197291 */ /* 0x000fe2000f8e183f */
[----:B------:R-:W-:-:S04]  /*adf0*/  MOV R13, UR5 ;  /* 0x00000005000d7c02 */ /* 0x000fc80008000f00 */
[----:B------:R-:W-:-:S04]  /*ae00*/  SHF.L.U32 R13, R13, 0x1f, RZ ;  /* 0x0000001f0d0d7819 */ /* 0x000fc800000006ff */
[----:B------:R3:W4:Y:S01]  /*ae10*/  SYNCS.PHASECHK.TRANS64.TRYWAIT P0, [UR25+0x28c30], R13 ;  /* 0x028c300dff0075a7 */ /* 0x0007220008000159 */
[----:B------:R-:W-:Y:S05]  /*ae20*/  @!P4 BRA `(.L_x_1754) ;  /* 0x000000000004c947 */ /* 0x000fea0003800000 */
[----:B------:R-:W-:Y:S01]  /*ae30*/  BPT.TRAP 0x1 ;  /* 0x000000040000795c */ /* 0x000fe20000300000 */
.L_x_1754:
[----:B----4-:R-:W-:Y:S05]  /*ae40*/  @P0 BRA `(.L_x_1755) ;  /* 0x0000000000080947 */ /* 0x010fea0003800000 */
[----:B------:R-:W4:Y:S02]  /*ae50*/  SYNCS.PHASECHK.TRANS64.TRYWAIT P0, [UR25+0x28c30], R13 ;  /* 0x028c300dff0075a7 */ /* 0x000f240008000159 */
[----:B----4-:R-:W-:Y:S05]  /*ae60*/  @!P0 BRA `(.L_x_1756) ;  /* 0x0000009400c88947 */ /* 0x010fea0003800000 */
.L_x_1755:
[----:B------:R-:W-:Y:S01]  /*ae70*/  ULEA UR10, UR4, UR24, 0x9 ;  /* 0x00000018040a7291 */ /* 0x000fe2000f8e483f */
[----:B01----:R-:W-:Y:S01]  /*ae80*/  WARPGROUP.ARRIVE ;  /* 0x00000000000079c5 */ /* 0x003fe20000000000 */
        /* <DEDUP_REMOVED lines=20> */
.L_x_1757:
[----:B------:R-:W-:Y:S01]  /*afd0*/  ISETP.NE.AND P0, PT, R19, 0x1, PT ;  /* 0x000000011300780c */ /* 0x000fe20003f05270 */
[----:B------:R-:W-:Y:S01]  /*afe0*/  FMUL.FTZ R187, R165, UR31 ;  /* 0x0000001fa5bb7c20 */ /* 0x000fe20008410000 */
[----:B------:R-:W-:Y:S01]  /*aff0*/  FMUL.FTZ R186, R164, UR31 ;  /* 0x0000001fa4ba7c20 */ /* 0x000fe20008410000 */
[----:B--2---:R-:W-:Y:S01]  /*b000*/  FMUL.FTZ R14, R153, UR31 ;  /* 0x0000001f990e7c20 */ /* 0x004fe20008410000 */
[----:B------:R-:W-:Y:S01]  /*b010*/  FMUL.FTZ R153, R162, UR31 ;  /* 0x0000001fa2997c20 */ /* 0x000fe20008410000 */
[----:B------:R-:W-:Y:S01]  /*b020*/  FMUL.FTZ R162, R178, UR31 ;  /* 0x0000001fb2a27c20 */ /* 0x000fe20008410000 */
[----:B------:R-:W-:Y:S01]  /*b030*/  IMAD.MOV.U32 R178, RZ, RZ, R2 ;  /* 0x000000ffffb27224 */ /* 0x000fe200078e0002 */
[----:B------:R-:W-:Y:S01]  /*b040*/  USHF.L.U32 UR11, UR43, 0x6, URZ ;  /* 0x000000062b0b7899 */ /* 0x000fe2000800063f */
[----:B------:R-:W-:Y:S01]  /*b050*/  FMUL.FTZ R15, R156, UR31 ;  /* 0x0000001f9c0f7c20 */ /* 0x000fe20008410000 */
[----:B------:R-:W-:Y:S01]  /*b060*/  FMUL.FTZ R156, R167, UR31 ;  /* 0x0000001fa79c7c20 */ /* 0x000fe20008410000 */
[----:B----4-:R-:W-:Y:S01]  /*b070*/  FMUL.FTZ R12, R152, UR31 ;  /* 0x0000001f980c7c20 */ /* 0x010fe20008410000 */
[----:B------:R-:W-:Y:S01]  /*b080*/  FMUL.FTZ R11, R154, UR31 ;  /* 0x0000001f9a0b7c20 */ /* 0x000fe20008410000 */
[----:B------:R-:W-:Y:S01]  /*b090*/  FMUL.FTZ R22, R155, UR31 ;  /* 0x0000001f9b167c20 */ /* 0x000fe20008410000 */
[----:B------:R-:W0:Y:S01]  /*b0a0*/  @P0 LDC R165, c[0x0][0x44c] ;  /* 0x00011300ffa50b82 */ /* 0x000e220000000800 */
[----:B------:R-:W-:-:S02]  /*b0b0*/  IMAD.U32 R167, RZ, RZ, UR11 ;  /* 0x0000000bffa77e24 */ /* 0x000fc4000f8e00ff */
[----:B------:R-:W-:Y:S01]  /*b0c0*/  FMUL.FTZ R23, R158, UR31 ;  /* 0x0000001f9e177c20 */ /* 0x000fe20008410000 */
[----:B------:R-:W-:Y:S01]  /*b0d0*/  FMUL.FTZ R184, R157, UR31 ;  /* 0x0000001f9db87c20 */ /* 0x000fe20008410000 */
[----:B------:R-:W-:Y:S01]  /*b0e0*/  FMUL.FTZ R152, R159, UR31 ;  /* 0x0000001f9f987c20 */ /* 0x000fe20008410000 */
[----:B------:R-:W-:Y:S01]  /*b0f0*/  FMUL.FTZ R185, R160, UR31 ;  /* 0x0000001fa0b97c20 */ /* 0x000fe20008410000 */
[----:B------:R-:W-:Y:S01]  /*b100*/  FMUL.FTZ R154, R163, UR31 ;  /* 0x0000001fa39a7c20 */ /* 0x000fe20008410000 */
[----:B------:R-:W-:Y:S01]  /*b110*/  FMUL.FTZ R155, R166, UR31 ;  /* 0x0000001fa69b7c20 */ /* 0x000fe20008410000 */
[----:B------:R-:W1:Y:S01]  /*b120*/  @P0 LDC R164, c[0x0][0x450] ;  /* 0x00011400ffa40b82 */ /* 0x000e620000000800 */
[----:B------:R-:W-:Y:S01]  /*b130*/  FMUL.FTZ R158, R171, UR31 ;  /* 0x0000001fab9e7c20 */ /* 0x000fe20008410000 */
[----:B------:R-:W-:Y:S01]  /*b140*/  MOV R191, UR30 ;  /* 0x0000001e00bf7c02 */ /* 0x000fe20008000f00 */
        /* <DEDUP_REMOVED lines=13> */
[----:B0-----:R-:W-:Y:S01]  /*b220*/  @P0 IMAD.HI.U32 R165, R2, R165, RZ ;  /* 0x000000a502a50227 */ /* 0x001fe200078e00ff */
[----:B------:R-:W-:Y:S01]  /*b230*/  UIADD3 UR10, UR25, 0x28c40, URZ ;  /* 0x00028c40190a7890 */ /* 0x000fe2000fffe03f */
[----:B------:R-:W-:Y:S01]  /*b240*/  LOP3.LUT P5, RZ, R16, 0x1, RZ, 0xc0, !PT ;  /* 0x0000000110ff7812 */ /* 0x000fe200078ac0ff */
[----:B------:R-:W0:Y:S01]  /*b250*/  MUFU.TANH R12, R12 ;  /* 0x0000000c000c7308 */ /* 0x000e220000002400 */
[----:B------:R-:W-:Y:S01]  /*b260*/  FMUL.FTZ R180, R180, UR31 ;  /* 0x0000001fb4b47c20 */ /* 0x000fe20008410000 */
[----:B------:R-:W-:Y:S01]  /*b270*/  UPRMT UR10, UR42, 0x654, UR10 ;  /* 0x000006542a0a7896 */ /* 0x000fe2000800000a */
[----:B-1----:R-:W-:-:S02]  /*b280*/  @P0 SHF.R.U32.HI R178, RZ, R164, R165 ;  /* 0x000000a4ffb20219 */ /* 0x002fc400000116a5 */
[----:B------:R-:W-:Y:S01]  /*b290*/  IADD3 R164, -R0, 0x1, -R167 ;  /* 0x0000000100a47810 */ /* 0x000fe20007ffe9a7 */
[----:B------:R-:W-:Y:S02]  /*b2a0*/  FMUL.FTZ R167, R183, UR31 ;  /* 0x0000001fb7a77c20 */ /* 0x000fe40008410000 */
[----:B------:R-:W1:Y:S01]  /*b2b0*/  MUFU.TANH R14, R14 ;  /* 0x0000000e000e7308 */ /* 0x000e620000002400 */
[----:B------:R-:W2:Y:S02]  /*b2c0*/  SHFL.IDX PT, R165, R178, RZ, 0x1c1f ;  /* 0x001c1fffb2a57589 */ /* 0x000ea400000e0000 */
        /* <DEDUP_REMOVED lines=8> */
[----:B--2---:R-:W-:-:S07]  /*b350*/  IMAD.IADD R179, R182, 0x1, R165 ;  /* 0x00000001b6b37824 */ /* 0x004fce00078e02a5 */
[----:B------:R-:W2:Y:S08]  /*b360*/  MUFU.TANH R184, R184 ;  /* 0x000000b800b87308 */ /* 0x000eb00000002400 */
        /* <DEDUP_REMOVED lines=26> */
[----:B-----5:R-:W-:Y:S01]  /*b510*/  IMAD.IADD R180, R183, 0x1, R165 ;  /* 0x00000001b7b47824 */ /* 0x020fe200078e02a5 */
[----:B-12-4-:R-:W-:Y:S06]  /*b520*/  @!P5 BRA `(.L_x_1758) ;  /* 0x00000000005cd947 */ /* 0x016fec0003800000 */
[----:B------:R-:W-:Y:S01]  /*b530*/  IMAD R164, R191, UR41, R165 ;  /* 0x00000029bfa47c24 */ /* 0x000fe2000f8e02a5 */
[----:B------:R-:W-:Y:S04]  /*b540*/  BSSY B0, `(.L_x_1759) ;  /* 0x0000011000007945 */ /* 0x000fe80003800000 */
[----:B------:R-:W-:-:S04]  /*b550*/  IADD3 R175, R164, -UR29, RZ ;  /* 0x8000001da4af7c10 */ /* 0x000fc8000fffe0ff */
[----:B------:R-:W-:-:S13]  /*b560*/  ISETP.GT.AND P0, PT, R175, -0x1, PT ;  /* 0xffffffffaf00780c */ /* 0x000fda0003f04270 */
[----:B------:R-:W-:Y:S05]  /*b570*/  @P0 BRA `(.L_x_1760) ;  /* 0x0000000000200947 */ /* 0x000fea0003800000 */
[----:B------:R-:W-:Y:S01]  /*b580*/  IMAD.U32 R170, RZ, RZ, UR28 ;  /* 0x0000001cffaa7e24 */ /* 0x000fe2000f8e00ff */
[----:B------:R-:W-:-:S04]  /*b590*/  LOP3.LUT R175, RZ, R175, RZ, 0x33, !PT ;  /* 0x000000afffaf7212 */ /* 0x000fc800078e33ff */
[----:B------:R-:W-:-:S13]  /*b5a0*/  ISETP.NE.AND P0, PT, R170, 0x1, PT ;  /* 0x00000001aa00780c */ /* 0x000fda0003f05270 */
[----:B------:R-:W1:Y:S02]  /*b5b0*/  @P0 LDC.64 R164, c[0x0][0x9e8] ;  /* 0x00027a00ffa40b82 */ /* 0x000e640000000a00 */
[----:B-1----:R-:W-:-:S05]  /*b5c0*/  @P0 IMAD.HI.U32 R164, R175, R164, RZ ;  /* 0x000000a4afa40227 */ /* 0x002fca00078e00ff */
[----:B------:R-:W-:-:S04]  /*b5d0*/  @P0 SHF.R.U32.HI R175, RZ, R165, R164 ;  /* 0x000000a5ffaf0219 */ /* 0x000fc800000116a4 */
[----:B------:R-:W-:Y:S01]  /*b5e0*/  LOP3.LUT R175, RZ, R175, RZ, 0x33, !PT ;  /* 0x000000afffaf7212 */ /* 0x000fe200078e33ff */
[----:B------:R-:W-:Y:S06]  /*b5f0*/  BRA `(.L_x_1761) ;  /* 0x0000000000147947 */ /* 0x000fec0003800000 */
.L_x_1760:
[----:B------:R-:W-:-:S05]  /*b600*/  IMAD.U32 R170, RZ, RZ, UR28 ;  /* 0x0000001cffaa7e24 */ /* 0x000fca000f8e00ff */
[----:B------:R-:W-:-:S13]  /*b610*/  ISETP.NE.AND P0, PT, R170, 0x1, PT ;  /* 0x00000001aa00780c */ /* 0x000fda0003f05270 */
[----:B------:R-:W1:Y:S02]  /*b620*/  @P0 LDC.64 R164, c[0x0][0x9e8] ;  /* 0x00027a00ffa40b82 */ /* 0x000e640000000a00 */
[----:B-1----:R-:W-:-:S05]  /*b630*/  @P0 IMAD.HI.U32 R164, R175, R164, RZ ;  /* 0x000000a4afa40227 */ /* 0x002fca00078e00ff */
[----:B------:R-:W-:-:S07]  /*b640*/  @P0 SHF.R.U32.HI R175, RZ, R165, R164 ;  /* 0x000000a5ffaf0219 */ /* 0x000fce00000116a4 */
.L_x_1761:
[----:B------:R-:W-:Y:S05]  /*b650*/  BSYNC B0 ;  /* 0x0000000000007941 */ /* 0x000fea0003800000 */
.L_x_1759:
[----:B------:R-:W-:-:S05]  /*b660*/  IMAD R175, R175, R170, -UR11 ;  /* 0x8000000bafaf7e24 */ /* 0x000fca000f8e02aa */
[----:B------:R-:W-:-:S04]  /*b670*/  IADD3 R175, -R0, R175, RZ ;  /* 0x000000af00af7210 */ /* 0x000fc80007ffe1ff */
[----:B------:R-:W-:Y:S02]  /*b680*/  VIADDMNMX R179, R175, R170, R179, PT ;  /* 0x000000aaafb37246 */ /* 0x000fe400038001b3 */
[----:B------:R-:W-:-:S07]  /*b690*/  VIMNMX R180, R180, R175, !PT ;  /* 0x000000afb4b47248 */ /* 0x000fce0007fe0100 */
.L_x_1758:
[----:B------:R-:W-:-:S06]  /*b6a0*/  UISETP.GT.AND UP0, UPT, UR43, -0x1, UPT ;  /* 0xffffffff2b00788c */ /* 0x000fcc000bf04270 */
[----:B------:R-:W-:-:S04]  /*b6b0*/  PLOP3.LUT P0, PT, PT, PT, UP0, 0x80, 0x0 ;  /* 0x000000000000781c */ /* 0x000fc80003f0f008 */
[C---:B------:R-:W-:Y:S02]  /*b6c0*/  ISETP.GT.AND P1, PT, R180.reuse, RZ, P0 ;  /* 0x000000ffb400720c */ /* 0x040fe40000724270 */
[C---:B------:R-:W-:Y:S02]  /*b6d0*/  ISETP.GT.AND P3, PT, R180.reuse, 0x1, P0 ;  /* 0x00000001b400780c */ /* 0x040fe40000764270 */
[C---:B------:R-:W-:Y:S02]  /*b6e0*/  ISETP.LT.OR P2, PT, R179.reuse, 0x1, P1 ;  /* 0x00000001b300780c */ /* 0x040fe40000f41670 */
[----:B------:R-:W-:Y:S02]  /*b6f0*/  ISETP.GT.AND P1, PT, R180, 0x8, P0 ;  /* 0x00000008b400780c */ /* 0x000fe40000724270 */
[----:B0-----:R-:W-:Y:S02]  /*b700*/  FSEL R177, R12, -INF , !P2 ;  /* 0xff8000000cb17808 */ /* 0x001fe40005000000 */
[----:B------:R-:W-:Y:S01]  /*b710*/  ISETP.GT.AND P2, PT, R180, 0x9, P0 ;  /* 0x00000009b400780c */ /* 0x000fe20000744270 */
[----:B------:R-:W0:Y:S01]  /*b720*/  SHFL.IDX PT, R12, R178, 0x1, 0x1c1f ;  /* 0x003c1f00b20c7f89 */ /* 0x000e2200000e0000 */
        /* <DEDUP_REMOVED lines=11> */
[----:B------:R-:W-:Y:S01]  /*b7e0*/  ISETP.LT.OR P2, PT, R179, 0x19, P2 ;  /* 0x00000019b300780c */ /* 0x000fe20001741670 */
[----:B0-----:R-:W-:Y:S01]  /*b7f0*/  IMAD.IADD R178, R183, 0x1, R12 ;  /* 0x00000001b7b27824 */ /* 0x001fe200078e020c */
        /* <DEDUP_REMOVED lines=20> */
[----:B------:R-:W-:Y:S01]  /*b940*/  FSEL R161, R176, -INF , !P2 ;  /* 0xff800000b0a17808 */ /* 0x000fe20005000000 */
[----:B------:R-:W-:Y:S01]  /*b950*/  IMAD.IADD R176, R182, 0x1, R12 ;  /* 0x00000001b6b07824 */ /* 0x000fe200078e020c */
        /* <DEDUP_REMOVED lines=8> */
[----:B------:R-:W-:Y:S01]  /*b9e0*/  FSEL R165, R181, -INF , !P2 ;  /* 0xff800000b5a57808 */ /* 0x000fe20005000000 */
[----:B------:R-:W-:Y:S06]  /*b9f0*/  @!P5 BRA `(.L_x_1762) ;  /* 0x00000000005cd947 */ /* 0x000fec0003800000 */
        /* <DEDUP_REMOVED lines=13> */
.L_x_1764:
[----:B------:R-:W-:-:S05]  /*bad0*/  IMAD.U32 R12, RZ, RZ, UR28 ;  /* 0x0000001cff0c7e24 */ /* 0x000fca000f8e00ff */
[----:B------:R-:W-:-:S13]  /*bae0*/  ISETP.NE.AND P1, PT, R12, 0x1, PT ;  /* 0x000000010c00780c */ /* 0x000fda0003f25270 */
[----:B------:R-:W0:Y:S02]  /*baf0*/  @P1 LDC.64 R14, c[0x0][0x9e8] ;  /* 0x00027a00ff0e1b82 */ /* 0x000e240000000a00 */
[----:B0-----:R-:W-:-:S05]  /*bb00*/  @P1 IMAD.HI.U32 R14, R179, R14, RZ ;  /* 0x0000000eb30e1227 */ /* 0x001fca00078e00ff */
[----:B------:R-:W-:-:S07]  /*bb10*/  @P1 SHF.R.U32.HI R179, RZ, R15, R14 ;  /* 0x0000000fffb31219 */ /* 0x000fce000001160e */
.L_x_1765:
[----:B------:R-:W-:Y:S05]  /*bb20*/  BSYNC B0 ;  /* 0x0000000000007941 */ /* 0x000fea0003800000 */
.L_x_1763:
[----:B------:R-:W-:-:S05]  /*bb30*/  IMAD R179, R179, R12, -UR11 ;  /* 0x8000000bb3b37e24 */ /* 0x000fca000f8e020c */
[----:B------:R-:W-:-:S04]  /*bb40*/  IADD3 R179, -R0, R179, RZ ;  /* 0x000000b300b37210 */ /* 0x000fc80007ffe1ff */
[----:B------:R-:W-:Y:S02]  /*bb50*/  VIADDMNMX R176, R179, R12, R176, PT ;  /* 0x0000000cb3b07246 */ /* 0x000fe400038001b0 */
[----:B------:R-:W-:-:S07]  /*bb60*/  VIMNMX R178, R178, R179, !PT ;  /* 0x000000b3b2b27248 */ /* 0x000fce0007fe0100 */
.L_x_1762:
        /* <DEDUP_REMOVED lines=190> */
[----:B------:R-:W4:Y:S01]  /*c750*/  MUFU.EX2 R172, R172 ;  /* 0x000000ac00ac7308 */ /* 0x000f220000000800 */
        /* <DEDUP_REMOVED lines=16> */
[----:B----4-:R-:W-:Y:S01]  /*c860*/  FADD.FTZ R156, R172, R157 ;  /* 0x0000009dac9c7221 */ /* 0x010fe20000010000 */
        /* <DEDUP_REMOVED lines=38> */
[----:B------:R2:W4:Y:S01]  /*cad0*/  MUFU.EX2 R157, R153 ;  /* 0x00000099009d7308 */ /* 0x0005220000000800 */
        /* <DEDUP_REMOVED lines=23> */
[----:B------:R-:W5:Y:S01]  /*cc50*/  MUFU.EX2 R173, R173 ;  /* 0x000000ad00ad7308 */ /* 0x000f620000000800 */
        /* <DEDUP_REMOVED lines=10> */
[----:B----4-:R-:W-:Y:S01]  /*cd00*/  FADD.FTZ R15, R157, R168 ;  /* 0x000000a89d0f7221 */ /* 0x010fe20000010000 */
[----:B-1----:R-:W-:Y:S01]  /*cd10*/  F2FP.F16.F32.PACK_AB R157, R184, R157 ;  /* 0x0000009db89d723e */ /* 0x002fe200000000ff */
[-C--:B------:R-:W-:Y:S01]  /*cd20*/  FMUL.FTZ R83, R83, R22.reuse ;  /* 0x0000001653537220 */ /* 0x080fe20000410000 */
[----:B------:R-:W-:Y:S01]  /*cd30*/  FMUL.FTZ R86, R86, R22 ;  /* 0x0000001656567220 */ /* 0x000fe20000410000 */
[----:B------:R-:W-:Y:S01]  /*cd40*/  FADD.FTZ R168, R184, R15 ;  /* 0x0000000fb8a87221 */ /* 0x000fe20000010000 */
[----:B------:R-:W1:Y:S01]  /*cd50*/  MUFU.EX2 R182, R182 ;  /* 0x000000b600b67308 */ /* 0x000e620000000800 */
[C---:B-----5:R-:W-:Y:S01]  /*cd60*/  FADD.FTZ R160, R173.reuse, R156 ;  /* 0x0000009cada07221 */ /* 0x060fe20000010000 */
        /* <DEDUP_REMOVED lines=38> */
[----:B------:R-:W4:Y:S01]  /*cfd0*/  MUFU.EX2 R165, R190 ;  /* 0x000000be00a57308 */ /* 0x000f220000000800 */
        /* <DEDUP_REMOVED lines=16> */
[----:B----4-:R-:W-:Y:S01]  /*d0e0*/  FADD.FTZ R15, R165, R172 ;  /* 0x000000aca50f7221 */ /* 0x010fe20000010000 */
[-C--:B------:R-:W-:Y:S01]  /*d0f0*/  FMUL.FTZ R147, R147, R22.reuse ;  /* 0x0000001693937220 */ /* 0x080fe20000410000 */
[-C--:B------:R-:W-:Y:S01]  /*d100*/  FMUL.FTZ R150, R150, R22.reuse ;  /* 0x0000001696967220 */ /* 0x080fe20000410000 */
[----:B------:R-:W-:-:S04]  /*d110*/  FMUL.FTZ R151, R151, R22 ;  /* 0x0000001697977220 */ /* 0x000fc80000410000 */
[----:B------:R-:W4:Y:S01]  /*d120*/  MUFU.EX2 R170, R175 ;  /* 0x000000af00aa7308 */ /* 0x000f220000000800 */
[C---:B-1----:R-:W-:Y:S01]  /*d130*/  FADD.FTZ R14, R168.reuse, R15 ;  /* 0x0000000fa80e7221 */ /* 0x042fe20000010000 */
[----:B------:R-:W-:-:S03]  /*d140*/  F2FP.F16.F32.PACK_AB R165, R168, R165 ;  /* 0x000000a5a8a5723e */ /* 0x000fc600000000ff */
[----:B--2---:R-:W-:Y:S01]  /*d150*/  FADD.FTZ R15, R167, R14 ;  /* 0x0000000ea70f7221 */ /* 0x004fe20000010000 */
[----:B----4-:R-:W-:-:S03]  /*d160*/  F2FP.F16.F32.PACK_AB R167, R170, R167 ;  /* 0x000000a7aaa7723e */ /* 0x010fc600000000ff */
[----:B------:R-:W-:Y:S02]  /*d170*/  FADD.FTZ R4, R170, R15 ;  /* 0x0000000faa047221 */ /* 0x000fe40000010000 */
[----:B------:R0:W-:Y:S01]  /*d180*/  STSM.16.M88.4 [R7], R164 ;  /* 0x000000a407007844 */ /* 0x0001e20000000200 */
[----:B------:R-:W-:Y:S05]  /*d190*/  @!P4 BRA `(.L_x_1766) ;  /* 0x000000000004c947 */ /* 0x000fea0003800000 */
[----:B------:R-:W-:Y:S01]  /*d1a0*/  BPT.TRAP 0x1 ;  /* 0x000000040000795c */ /* 0x000fe20000300000 */
.L_x_1766:
[----:B------:R1:W2:Y:S01]  /*d1b0*/  SYNCS.PHASECHK.TRANS64.TRYWAIT P0, [UR25+0x28c50], R13 ;  /* 0x028c500dff0075a7 */ /* 0x0002a20008000159 */
[----:B------:R-:W-:Y:S05]  /*d1c0*/  @!P4 BRA `(.L_x_1767) ;  /* 0x000000000004c947 */ /* 0x000fea0003800000 */
[----:B------:R-:W-:Y:S01]  /*d1d0*/  BPT.TRAP 0x1 ;  /* 0x000000040000795c */ /* 0x000fe20000300000 */
.L_x_1767:
[----:B--2---:R-:W-:Y:S05]  /*d1e0*/  @P0 BRA `(.L_x_1768) ;  /* 0x0000000000080947 */ /* 0x004fea0003800000 */
[----:B------:R-:W2:Y:S02]  /*d1f0*/  SYNCS.PHASECHK.TRANS64.TRYWAIT P0, [UR25+0x28c50], R13 ;  /* 0x028c500dff0075a7 */ /* 0x000ea40008000159 */
[----:B--2---:R-:W-:Y:S05]  /*d200*/  @!P0 BRA `(.L_x_1769) ;  /* 0x0000007000f88947 */ /* 0x004fea0003800000 */
.L_x_1768:
        /* <DEDUP_REMOVED lines=34> */
.L_x_1770:
[----:B------:R-:W-:Y:S01]  /*d430*/  UIADD3 UR25, UR25, 0x28c60, URZ ;  /* 0x00028c6019197890 */ /* 0x000fe2000fffe03f */
[----:B------:R-:W-:Y:S01]  /*d440*/  ISETP.LT.AND P0, PT, R17, UR43, PT ;  /* 0x0000002b11007c0c */ /* 0x000fe2000bf01270 */
[----:B------:R-:W-:Y:S01]  /*d450*/  UIADD3 UR43, UR43, -0x1, URZ ;  /* 0xffffffff2b2b7890 */ /* 0x000fe2000fffe03f */
[----:B------:R-:W-:Y:S01]  /*d460*/  MOV R21, R11 ;  /* 0x0000000b00157202 */ /* 0x000fe20000000f00 */
[----:B------:R-:W-:Y:S01]  /*d470*/  UPRMT UR25, UR42, 0x654, UR25 ;  /* 0x000006542a197896 */ /* 0x000fe20008000019 */
[----:B------:R-:W-:Y:S01]  /*d480*/  IMAD.MOV.U32 R20, RZ, RZ, R12 ;  /* 0x000000ffff147224 */ /* 0x000fe200078e000c */
[----:B------:R-:W-:-:S07]  /*d490*/  UMOV UR26, UR4 ;  /* 0x00000004001a7c82 */ /* 0x000fce0008000000 */
[----:B------:R-:W-:Y:S01]  /*d4a0*/  SYNCS.ARRIVE.TRANS64.RED.A1T0 RZ, [UR25], RZ ;  /* 0x000000ffffff79a7 */ /* 0x000fe20008100419 */
[----:B------:R-:W-:Y:S05]  /*d4b0*/  @P0 BRA `(.L_x_1771) ;  /* 0xffffffd8002c0947 */ /* 0x000fea000383ffff */
.L_x_1752:
[----:B------:R-:W4:Y:S01]  /*d4c0*/  SHFL.BFLY PT, R0, R3, 0x2, 0x1f ;  /* 0x0c401f0003007f89 */ /* 0x000f2200000e0000 */
[----:B------:R-:W-:Y:S08]  /*d4d0*/  BAR.ARV 0x8, 0x100 ;  /* 0x0204000000007b1d */ /* 0x000ff00000002000 */
[----:B------:R-:W-:Y:S01]  /*d4e0*/  BAR.SYNC.DEFER_BLOCKING 0xf, 0x100 ;  /* 0x03c4000000007b1d */ /* 0x000fe20000010000 */
[----:B------:R-:W-:-:S05]  /*d4f0*/  ISETP.NE.AND P0, PT, R10, RZ, PT ;  /* 0x000000ff0a00720c */ /* 0x000fca0003f05270 */
[----:B01----:R-:W0:Y:S01]  /*d500*/  SHFL.BFLY PT, R7, R4, 0x2, 0x1f ;  /* 0x0c401f0004077f89 */ /* 0x003e2200000e0000 */
[----:B----4-:R-:W-:Y:S01]  /*d510*/  FADD.FTZ R2, R0, R3 ;  /* 0x0000000300027221 */ /* 0x010fe20000010000 */
[----:B------:R-:W-:-:S04]  /*d520*/  MOV R3, UR10 ;  /* 0x0000000a00037c02 */ /* 0x000fc80008000f00 */
[----:B------:R-:W1:Y:S01]  /*d530*/  SHFL.BFLY PT, R5, R2, 0x1, 0x1f ;  /* 0x0c201f0002057f89 */ /* 0x000e6200000e0000 */
[----:B0-----:R-:W-:Y:S01]  /*d540*/  FADD.FTZ R7, R7, R4 ;  /* 0x0000000407077221 */ /* 0x001fe20000010000 */
[----:B------:R-:W-:-:S04]  /*d550*/  IMAD.MOV.U32 R4, RZ, RZ, -0x800000 ;  /* 0xff800000ff047424 */ /* 0x000fc800078e00ff */
[----:B------:R-:W2:Y:S01]  /*d560*/  SHFL.BFLY PT, R0, R7, 0x1, 0x1f ;  /* 0x0c201f0007007f89 */ /* 0x000ea200000e0000 */
[----:B-1----:R-:W-:Y:S01]  /*d570*/  FADD.FTZ R8, R2, R5 ;  /* 0x0000000502087221 */ /* 0x002fe20000010000 */
[----:B------:R-:W-:Y:S02]  /*d580*/  IMAD.MOV.U32 R5, RZ, RZ, RZ ;  /* 0x000000ffff057224 */ /* 0x000fe400078e00ff */
[----:B------:R-:W-:Y:S02]  /*d590*/  IMAD.U32 R2, RZ, RZ, UR4 ;  /* 0x00000004ff027e24 */ /* 0x000fe4000f8e00ff */
[----:B------:R-:W-:Y:S02]  /*d5a0*/  FSETP.NE.FTZ.AND P1, PT, R8, RZ, PT ;  /* 0x000000ff0800720b */ /* 0x000fe40003f35000 */
[----:B------:R-:W-:-:S05]  /*d5b0*/  IMAD R2, R2, 0x40, R9 ;  /* 0x0000004002027824 */ /* 0x000fca00078e0209 */
[----:B------:R-:W-:-:S06]  /*d5c0*/  @!P0 LEA R2, R2, UR40, 0x2 ;  /* 0x0000002802028c11 */ /* 0x000fcc000f8e10ff */
[----:B------:R-:W0:Y:S01]  /*d5d0*/  @P1 MUFU.RCP R5, R8 ;  /* 0x0000000800051308 */ /* 0x000e220000001000 */
[----:B------:R-:W-:Y:S01]  /*d5e0*/  @P1 FMUL.FTZ R3, R3, 0.69314718246459960938 ;  /* 0x3f31721803031820 */ /* 0x000fe20000410000 */
[----:B--23--:R-:W-:Y:S01]  /*d5f0*/  FADD.FTZ R13, R7, R0 ;  /* 0x00000000070d7221 */ /* 0x00cfe20000010000 */
[----:B------:R-:W-:-:S04]  /*d600*/  MOV R0, RZ ;  /* 0x000000ff00007202 */ /* 0x000fc80000000f00 */
[----:B------:R-:W-:Y:S01]  /*d610*/  FSETP.NE.FTZ.AND P2, PT, R13, RZ, PT ;  /* 0x000000ff0d00720b */ /* 0x000fe20003f55000 */
[----:B------:R-:W-:Y:S01]  /*d620*/  @P1 MUFU.LG2 R6, R8 ;  /* 0x0000000800061308 */ /* 0x000fe20000000c00 */
[----:B0-----:R0:W-:Y:S01]  /*d630*/  @!P0 STS [R2+0x28800], R5 ;  /* 0x0288000502008388 */ /* 0x0011e20000000800 */
[-C--:B------:R-:W-:Y:S01]  /*d640*/  FMUL.FTZ R24, R24, R5.reuse ;  /* 0x0000000518187220 */ /* 0x080fe20000410000 */
[----:B------:R-:W-:-:S09]  /*d650*/  FMUL.FTZ R25, R25, R5 ;  /* 0x0000000519197220 */ /* 0x000fd20000410000 */
        /* <DEDUP_REMOVED lines=8> */
[----:B------:R-:W2:Y:S01]  /*d6e0*/  @P2 MUFU.LG2 R7, R13 ;  /* 0x0000000d00072308 */ /* 0x000ea20000000c00 */
        /* <DEDUP_REMOVED lines=57> */
[----:B------:R-:W-:Y:S01]  /*da80*/  @P1 FMUL.FTZ R6, R6, 0.69314718246459960938 ;  /* 0x3f31721806061820 */ /* 0x000fe20000410000 */
[----:B--2---:R-:W-:Y:S01]  /*da90*/  @P2 FMUL.FTZ R8, R7, 0.69314718246459960938 ;  /* 0x3f31721807082820 */ /* 0x004fe20000410000 */
[----:B-1----:R-:W-:Y:S01]  /*daa0*/  MOV R2, 0xff800000 ;  /* 0xff80000000027802 */ /* 0x002fe20000000f00 */
        /* <DEDUP_REMOVED lines=69> */
.L_x_1676:
[----:B------:R-:W-:Y:S05]  /*df00*/  @P0 BRA `(.L_x_1772) ;  /* 0x0000002000e00947 */ /* 0x000fea0003800000 */
[----:B------:R-:W1:Y:S01]  /*df10*/  S2R R0, SR_TID.X ;  /* 0x0000000000007919 */ /* 0x000e620000002100 */
[----:B------:R-:W2:Y:S01]  /*df20*/  S2UR UR5, SR_CgaCtaId ;  /* 0x00000000000579c3 */ /* 0x000ea20000008800 */
[----:B------:R-:W-:Y:S01]  /*df30*/  UMOV UR4, 0x400 ;  /* 0x0000040000047882 */ /* 0x000fe20000000000 */
[----:B------:R-:W-:-:S06]  /*df40*/  IMAD.MOV R3, RZ, RZ, -R18 ;  /* 0x000000ffff037224 */ /* 0x000fcc00078e0a12 */
[----:B------:R-:W-:Y:S01]  /*df50*/  BAR.SYNC.DEFER_BLOCKING 0x1, 0x100 ;  /* 0x0044000000007b1d */ /* 0x000fe20000010000 */
[----:B0-----:R-:W-:-:S07]  /*df60*/  SHF.R.S32.HI R9, RZ, 0x1f, R18 ;  /* 0x0000001fff097819 */ /* 0x001fce0000011412 */
[----:B------:R-:W0:Y:S08]  /*df70*/  S2UR UR6, SR_CTAID.Y ;  /* 0x00000000000679c3 */ /* 0x000e300000002600 */
[----:B------:R-:W0:Y:S01]  /*df80*/  LDC R12, c[0x0][0xc50] ;  /* 0x00031400ff0c7b82 */ /* 0x000e220000000800 */
[----:B--2---:R-:W-:-:S07]  /*df90*/  ULEA UR4, UR5, UR4, 0x18 ;  /* 0x0000000405047291 */ /* 0x004fce000f8ec03f */
[----:B------:R-:W2:Y:S01]  /*dfa0*/  LDC R6, c[0x0][0xbe8] ;  /* 0x0002fa00ff067b82 */ /* 0x000ea20000000800 */
[----:B------:R-:W-:Y:S01]  /*dfb0*/  UIADD3 UR4, UR4, 0x28c20, URZ ;  /* 0x00028c2004047890 */ /* 0x000fe2000fffe03f */
[----:B-1----:R-:W-:-:S03]  /*dfc0*/  VIADD R152, R0, 0xffffff80 ;  /* 0xffffff8000987836 */ /* 0x002fc60000000000 */
[----:B------:R-:W-:Y:S02]  /*dfd0*/  UPRMT UR4, URZ, 0x654, UR4 ;  /* 0x000006543f047896 */ /* 0x000fe40008000004 */
[----:B------:R-:W-:-:S04]  /*dfe0*/  SHF.R.S32.HI R153, RZ, 0x1f, R152 ;  /* 0x0000001fff997819 */ /* 0x000fc80000011498 */
[----:B------:R-:W-:Y:S01]  /*dff0*/  LEA.HI R10, R153, R152, RZ, 0x7 ;  /* 0x00000098990a7211 */ /* 0x000fe200078f38ff */
[----:B0-----:R-:W-:Y:S02]  /*e000*/  IMAD R3, R12, R3, UR6 ;  /* 0x000000060c037e24 */ /* 0x001fe4000f8e0203 */
[----:B------:R-:W-:Y:S01]  /*e010*/  SYNCS.ARRIVE.TRANS64.RED.A1T0 RZ, [UR4], RZ ;  /* 0x000000ffffff79a7 */ /* 0x000fe20008100404 */
[----:B------:R-:W-:Y:S02]  /*e020*/  SHF.R.S32.HI R8, RZ, 0x7, R10 ;  /* 0x00000007ff087819 */ /* 0x000fe4000001140a */
[----:B------:R-:W-:-:S03]  /*e030*/  LOP3.LUT R5, R10, 0xffffff80, RZ, 0xc0, !PT ;  /* 0xffffff800a057812 */ /* 0x000fc600078ec0ff */
[----:B------:R-:W0:Y:S01]  /*e040*/  SHFL.IDX PT, R7, R8, RZ, 0x1f ;  /* 0x00001fff08077589 */ /* 0x000e2200000e0000 */
[----:B------:R-:W-:Y:S02]  /*e050*/  IADD3 R0, R152, -R5, RZ ;  /* 0x8000000598007210 */ /* 0x000fe40007ffe0ff */
[----:B------:R-:W-:Y:S02]  /*e060*/  SHF.R.S32.HI R5, RZ, 0x1f, R3 ;  /* 0x0000001fff057819 */ /* 0x000fe40000011403 */
[----:B------:R-:W-:Y:S02]  /*e070*/  SHF.R.S32.HI R157, RZ, 0x1f, R0 ;  /* 0x0000001fff9d7819 */ /* 0x000fe40000011400 */
[----:B0-----:R-:W-:Y:S02]  /*e080*/  ISETP.NE.AND P0, PT, R7, RZ, PT ;  /* 0x000000ff0700720c */ /* 0x001fe40003f05270 */
[----:B------:R-:W-:-:S11]  /*e090*/  LEA.HI R7, R157, R0, RZ, 0x2 ;  /* 0x000000009d077211 */ /* 0x000fd600078f10ff */
[----:B--2---:R-:W-:Y:S05]  /*e0a0*/  @P0 BRA `(.L_x_1773) ;  /* 0x0000000400380947 */ /* 0x004fea0003800000 */
[----:B------:R-:W0:Y:S01]  /*e0b0*/  LDC R19, c[0x0][0xbe8] ;  /* 0x0002fa00ff137b82 */ /* 0x000e220000000800 */
[----:B------:R-:W-:Y:S01]  /*e0c0*/  LOP3.LUT R11, R10, 0xffffff80, RZ, 0xc0, !PT ;  /* 0xffffff800a0b7812 */ /* 0x000fe200078ec0ff */
[----:B------:R-:W1:Y:S01]  /*e0d0*/  S2R R155, SR_CTAID.X ;  /* 0x00000000009b7919 */ /* 0x000e620000002500 */
[----:B------:R-:W-:Y:S01]  /*e0e0*/  LEA.HI R12, R153, R152, RZ, 0x2 ;  /* 0x00000098990c7211 */ /* 0x000fe200078f10ff */
[----:B------:R-:W-:Y:S02]  /*e0f0*/  ULDC.64 UR4, c[0x0][0xbd0] ;  /* 0x0002f40000047ab9 */ /* 0x000fe40000000a00 */
[----:B------:R-:W-:Y:S01]  /*e100*/  IMAD.IADD R16, R152, 0x1, -R11 ;  /* 0x0000000198107824 */ /* 0x000fe200078e0a0b */
[----:B------:R-:W-:Y:S01]  /*e110*/  LOP3.LUT R15, R12, 0xfffffffc, RZ, 0xc0, !PT ;  /* 0xfffffffc0c0f7812 */ /* 0x000fe200078ec0ff */
[----:B------:R-:W2:Y:S03]  /*e120*/  S2UR UR6, SR_CTAID.Z ;  /* 0x00000000000679c3 */ /* 0x000ea60000002700 */
[----:B------:R-:W-:Y:S01]  /*e130*/  SHF.R.S32.HI R11, RZ, 0x1f, R16 ;  /* 0x0000001fff0b7819 */ /* 0x000fe20000011410 */
[----:B------:R-:W-:-:S03]  /*e140*/  IMAD.IADD R15, R152, 0x1, -R15 ;  /* 0x00000001980f7824 */ /* 0x000fc600078e0a0f */
[-C--:B------:R-:W-:Y:S01]  /*e150*/  LEA.HI R20, R11, R16.reuse, RZ, 0x2 ;  /* 0x000000100b147211 */ /* 0x080fe200078f10ff */
[----:B------:R-:W3:Y:S01]  /*e160*/  LDC.64 R22, c[0x0][0xbd8] ;  /* 0x0002f600ff167b82 */ /* 0x000ee20000000a00 */
[----:B------:R-:W-:Y:S02]  /*e170*/  LEA.HI R12, R15, R15, RZ, 0x1 ;  /* 0x0000000f0f0c7211 */ /* 0x000fe400078f08ff */
[--C-:B------:R-:W-:Y:S02]  /*e180*/  SHF.R.S32.HI R10, RZ, 0x2, R20.reuse ;  /* 0x00000002ff0a7819 */ /* 0x100fe40000011414 */
[----:B------:R-:W-:Y:S02]  /*e190*/  SHF.R.S32.HI R13, RZ, 0x1f, R20 ;  /* 0x0000001fff0d7819 */ /* 0x000fe40000011414 */
[----:B------:R-:W-:Y:S02]  /*e1a0*/  LEA.HI R11, R11, R16, RZ, 0x5 ;  /* 0x000000100b0b7211 */ /* 0x000fe400078f28ff */
[----:B0-----:R-:W-:-:S02]  /*e1b0*/  ISETP.NE.AND P0, PT, R19, 0x1, PT ;  /* 0x000000011300780c */ /* 0x001fc40003f05270 */
[----:B------:R-:W-:Y:S02]  /*e1c0*/  LEA.HI R13, R13, R10, RZ, 0x3 ;  /* 0x0000000a0d0d7211 */ /* 0x000fe400078f18ff */
[----:B------:R-:W-:Y:S02]  /*e1d0*/  LOP3.LUT R12, R12, 0x1ffffffe, RZ, 0xc0, !PT ;  /* 0x1ffffffe0c0c7812 */ /* 0x000fe400078ec0ff */
[----:B------:R-:W-:Y:S02]  /*e1e0*/  LOP3.LUT R13, R13, 0xfffffff8, RZ, 0xc0, !PT ;  /* 0xfffffff80d0d7812 */ /* 0x000fe400078ec0ff */
[----:B------:R-:W-:Y:S01]  /*e1f0*/  SHF.R.S32.HI R11, RZ, 0x5, R11 ;  /* 0x00000005ff0b7819 */ /* 0x000fe2000001140b */
[----:B------:R-:W-:Y:S01]  /*e200*/  IMAD.IADD R15, R15, 0x1, -R12 ;  /* 0x000000010f0f7824 */ /* 0x000fe200078e0a0c */
[----:B------:R-:W-:Y:S01]  /*e210*/  IADD3 R10, R10, -R13, RZ ;  /* 0x8000000d0a0a7210 */ /* 0x000fe20007ffe0ff */
[----:B------:R-:W-:Y:S02]  /*e220*/  IMAD R13, R9, UR4, RZ ;  /* 0x00000004090d7c24 */ /* 0x000fe4000f8e02ff */
[----:B------:R-:W0:Y:S02]  /*e230*/  @P0 LDC R17, c[0x0][0xbec] ;  /* 0x0002fb00ff110b82 */ /* 0x000e240000000800 */
[----:B------:R-:W-:-:S02]  /*e240*/  IMAD R154, R11, 0x10, R10 ;  /* 0x000000100b9a7824 */ /* 0x000fc400078e020a */
[C---:B------:R-:W-:Y:S01]  /*e250*/  IMAD.WIDE.U32 R10, R18.reuse, UR4, RZ ;  /* 0x00000004120a7c25 */ /* 0x040fe2000f8e00ff */
[----:B--2---:R-:W-:Y:S02]  /*e260*/  USHF.R.S32.HI UR4, URZ, 0x1f, UR6 ;  /* 0x0000001f3f047899 */ /* 0x004fe40008011406 */
[----:B------:R-:W-:Y:S01]  /*e270*/  LEA R12, R15, R154, 0x3 ;  /* 0x0000009a0f0c7211 */ /* 0x000fe200078e18ff */
[----:B------:R-:W2:Y:S01]  /*e280*/  @P0 LDC R21, c[0x0][0xbf0] ;  /* 0x0002fc00ff150b82 */ /* 0x000ea20000000800 */
[----:B------:R-:W-:Y:S02]  /*e290*/  IMAD R13, R18, UR5, R13 ;  /* 0x00000005120d7c24 */ /* 0x000fe4000f8e020d */
[----:B---3--:R-:W-:Y:S01]  /*e2a0*/  IMAD R14, R22, UR4, RZ ;  /* 0x00000004160e7c24 */ /* 0x008fe2000f8e02ff */
[----:B------:R-:W-:Y:S01]  /*e2b0*/  ULDC.64 UR4, c[0x0][0xbe0] ;  /* 0x0002f80000047ab9 */ /* 0x000fe20000000a00 */
[----:B-1----:R-:W-:Y:S02]  /*e2c0*/  IMAD R12, R155, 0x40, R12 ;  /* 0x000000409b0c7824 */ /* 0x002fe400078e020c */
[----:B------:R-:W-:-:S02]  /*e2d0*/  IMAD R15, R23, UR6, R14 ;  /* 0x00000006170f7c24 */ /* 0x000fc4000f8e020e */
[----:B------:R-:W-:Y:S01]  /*e2e0*/  IMAD.IADD R11, R11, 0x1, R13 ;  /* 0x000000010b0b7824 */ /* 0x000fe200078e020d */
[----:B------:R-:W-:Y:S01]  /*e2f0*/  MOV R13, R12 ;  /* 0x0000000c000d7202 */ /* 0x000fe20000000f00 */
[----:B------:R-:W-:-:S04]  /*e300*/  IMAD.WIDE.U32 R10, R22, UR6, R10 ;  /* 0x00000006160a7c25 */ /* 0x000fc8000f8e000a */
[----:B0-----:R-:W-:-:S04]  /*e310*/  @P0 IMAD.HI.U32 R14, R12, R17, RZ ;  /* 0x000000110c0e0227 */ /* 0x001fc800078e00ff */
[----:B------:R-:W-:Y:S01]  /*e320*/  IMAD.IADD R11, R11, 0x1, R15 ;  /* 0x000000010b0b7824 */ /* 0x000fe200078e020f */
[----:B--2---:R-:W-:Y:S01]  /*e330*/  @P0 SHF.R.U32.HI R13, RZ, R21, R14 ;  /* 0x00000015ff0d0219 */ /* 0x004fe2000001160e */
[----:B------:R-:W-:Y:S02]  /*e340*/  IMAD R14, R5, UR4, RZ ;  /* 0x00000004050e7c24 */ /* 0x000fe4000f8e02ff */
[----:B------:R-:W-:Y:S01]  /*e350*/  IMAD.WIDE.U32 R10, R3, UR4, R10 ;  /* 0x00000004030a7c25 */ /* 0x000fe2000f8e000a */
[----:B------:R-:W-:-:S03]  /*e360*/  SHF.R.S32.HI R17, RZ, 0x1f, R13 ;  /* 0x0000001fff117819 */ /* 0x000fc6000001140d */
[----:B------:R-:W-:Y:S01]  /*e370*/  IMAD.MOV R15, RZ, RZ, -R13 ;  /* 0x000000ffff0f7224 */ /* 0x000fe200078e0a0d */
[----:B------:R-:W-:Y:S01]  /*e380*/  IADD3 R10, P0, R13, R10, RZ ;  /* 0x0000000a0d0a7210 */ /* 0x000fe20007f1e0ff */
[----:B------:R-:W-:Y:S01]  /*e390*/  IMAD R14, R3, UR5, R14 ;  /* 0x00000005030e7c24 */ /* 0x000fe2000f8e020e */
[----:B------:R-:W-:Y:S01]  /*e3a0*/  ULDC.64 UR4, c[0x0][0xbc8] ;  /* 0x0002f20000047ab9 */ /* 0x000fe20000000a00 */
[----:B------:R-:W-:Y:S01]  /*e3b0*/  IMAD R15, R19, R15, R12 ;  /* 0x0000000f130f7224 */ /* 0x000fe200078e020c */
[----:B------:R-:W-:Y:S02]  /*e3c0*/  LOP3.LUT R13, R20, 0x7ffffffc, RZ, 0xc0, !PT ;  /* 0x7ffffffc140d7812 */ /* 0x000fe400078ec0ff */
[----:B------:R-:W-:Y:S02]  /*e3d0*/  IADD3.X R11, R17, R11, R14, P0, !PT ;  /* 0x0000000b110b7210 */ /* 0x000fe400007fe40e */
[----:B------:R-:W-:Y:S02]  /*e3e0*/  SHF.R.S32.HI R12, RZ, 0x1f, R15 ;  /* 0x0000001fff0c7819 */ /* 0x000fe4000001140f */
[----:B------:R-:W-:Y:S01]  /*e3f0*/  LEA R14, R155, R154, 0x6 ;  /* 0x0000009a9b0e7211 */ /* 0x000fe200078e30ff */
        /* <DEDUP_REMOVED lines=10> */
[----:B------:R-:W-:Y:S02]  /*e4a0*/  SHFL.IDX PT, R12, R17, 0x1, 0x1c1f ;  /* 0x003c1f00110c7f89 */ /* 0x000fe400000e0000 */
[----:B------:R-:W-:-:S02]  /*e4b0*/  IMAD.IADD R21, R8, 0x1, -R15 ;  /* 0x0000000108157824 */ /* 0x000fc400078e0a0f */
[----:B------:R-:W-:Y:S01]  /*e4c0*/  IMAD.IADD R15, R16, 0x1, -R13 ;  /* 0x00000001100f7824 */ /* 0x000fe200078e0a0d */
[----:B------:R-:W-:Y:S01]  /*e4d0*/  SHFL.IDX PT, R10, R17, RZ, 0x1c1f ;  /* 0x001c1fff110a7589 */ /* 0x000fe200000e0000 */
[----:B------:R-:W-:Y:S02]  /*e4e0*/  IMAD.U32 R16, R21, -0x100, RZ ;  /* 0xffffff0015107824 */ /* 0x000fe400078e00ff */
[----:B------:R-:W-:Y:S01]  /*e4f0*/  IMAD.SHL.U32 R21, R15, 0x2, RZ ;  /* 0x000000020f157824 */ /* 0x000fe200078e00ff */
[----:B------:R-:W0:Y:S01]  /*e500*/  SHFL.IDX PT, R11, R20, RZ, 0x1c1f ;  /* 0x001c1fff140b7589 */ /* 0x000e2200000e0000 */
[----:B------:R-:W-:-:S03]  /*e510*/  IMAD R15, R19, UR4, RZ ;  /* 0x00000004130f7c24 */ /* 0x000fc6000f8e02ff */
[----:B------:R-:W1:Y:S01]  /*e520*/  SHFL.IDX PT, R13, R20, 0x1, 0x1c1f ;  /* 0x003c1f00140d7f89 */ /* 0x000e6200000e0000 */
[----:B------:R-:W-:Y:S02]  /*e530*/  ISETP.NE.AND P0, PT, R21, R16, PT ;  /* 0x000000101500720c */ /* 0x000fe40003f05270 */
[C---:B------:R-:W-:Y:S02]  /*e540*/  IADD3 R16, R14.reuse, 0x8, RZ ;  /* 0x000000080e107810 */ /* 0x040fe40007ffe0ff */
[-C--:B------:R-:W-:Y:S02]  /*e550*/  ISETP.GE.OR P1, PT, R14, R15.reuse, P0 ;  /* 0x0000000f0e00720c */ /* 0x080fe40000726670 */
[----:B------:R-:W-:-:S11]  /*e560*/  ISETP.GE.OR P0, PT, R16, R15, P0 ;  /* 0x0000000f1000720c */ /* 0x000fd60000706670 */
[----:B0-----:R0:W-:Y:S04]  /*e570*/  @!P1 ST.E desc[UR36][R10.64], R4 ;  /* 0x000000040a009985 */ /* 0x0011e8000c101924 */
[----:B-1----:R0:W-:Y:S02]  /*e580*/  @!P0 ST.E desc[UR36][R12.64], R2 ;  /* 0x000000020c008985 */ /* 0x0021e4000c101924 */
.L_x_1773:
[----:B------:R-:W-:Y:S01]  /*e590*/  ISETP.NE.AND P0, PT, R6, 0x1, PT ;  /* 0x000000010600780c */ /* 0x000fe20003f05270 */
[----:B------:R-:W1:Y:S01]  /*e5a0*/  S2R R14, SR_CTAID.X ;  /* 0x00000000000e7919 */ /* 0x000e620000002500 */
[--C-:B0-----:R-:W-:Y:S01]  /*e5b0*/  SHF.R.S32.HI R2, RZ, 0x2, R7.reuse ;  /* 0x00000002ff027819 */ /* 0x101fe20000011407 */
[----:B------:R-:W0:Y:S01]  /*e5c0*/  S2UR UR6, SR_CTAID.Z ;  /* 0x00000000000679c3 */ /* 0x000e220000002700 */
[----:B------:R-:W-:Y:S01]  /*e5d0*/  SHF.R.S32.HI R11, RZ, 0x1f, R7 ;  /* 0x0000001fff0b7819 */ /* 0x000fe20000011407 */
[----:B------:R-:W-:Y:S01]  /*e5e0*/  ULDC.64 UR4, c[0x0][0xb38] ;  /* 0x0002ce0000047ab9 */ /* 0x000fe20000000a00 */
[----:B------:R-:W-:Y:S01]  /*e5f0*/  LEA.HI R153, R153, R152, RZ, 0x2 ;  /* 0x0000009899997211 */ /* 0x000fe200078f10ff */
[----:B------:R-:W-:Y:S01]  /*e600*/  IMAD R9, R9, UR4, RZ ;  /* 0x0000000409097c24 */ /* 0x000fe2000f8e02ff */
[----:B------:R-:W-:Y:S01]  /*e610*/  LEA.HI R11, R11, R2, RZ, 0x3 ;  /* 0x000000020b0b7211 */ /* 0x000fe200078f18ff */
[----:B------:R-:W-:Y:S01]  /*e620*/  BSSY B0, `(.L_x_1774) ;  /* 0x00000ff000007945 */ /* 0x000fe20003800000 */
[----:B------:R-:W-:Y:S01]  /*e630*/  LOP3.LUT R153, R153, 0xfffffffc, RZ, 0xc0, !PT ;  /* 0xfffffffc99997812 */ /* 0x000fe200078ec0ff */
[----:B------:R-:W2:Y:S01]  /*e640*/  LDC.64 R12, c[0x0][0xb40] ;  /* 0x0002d000ff0c7b82 */ /* 0x000ea20000000a00 */
[----:B------:R-:W-:Y:S01]  /*e650*/  LOP3.LUT R11, R11, 0xfffffff8, RZ, 0xc0, !PT ;  /* 0xfffffff80b0b7812 */ /* 0x000fe200078ec0ff */
[----:B------:R-:W-:Y:S01]  /*e660*/  IMAD R9, R18, UR5, R9 ;  /* 0x0000000512097c24 */ /* 0x000fe2000f8e0209 */
[----:B------:R-:W-:Y:S01]  /*e670*/  LEA.HI R157, R157, R0, RZ, 0x5 ;  /* 0x000000009d9d7211 */ /* 0x000fe200078f28ff */
[----:B------:R-:W-:-:S02]  /*e680*/  IMAD.IADD R153, R152, 0x1, -R153 ;  /* 0x0000000198997824 */ /* 0x000fc400078e0a99 */
[----:B------:R-:W-:Y:S01]  /*e690*/  IMAD.IADD R4, R2, 0x1, -R11 ;  /* 0x0000000102047824 */ /* 0x000fe200078e0a0b */
[----:B------:R-:W-:Y:S01]  /*e6a0*/  SHF.R.S32.HI R157, RZ, 0x5, R157 ;  /* 0x00000005ff9d7819 */ /* 0x000fe2000001149d */
[----:B------:R-:W3:Y:S01]  /*e6b0*/  @P0 LDC R16, c[0x0][0xbec] ;  /* 0x0002fb00ff100b82 */ /* 0x000ee20000000800 */
[----:B------:R-:W-:Y:S01]  /*e6c0*/  LEA.HI R2, R153, R153, RZ, 0x1 ;  /* 0x0000009999027211 */ /* 0x000fe200078f08ff */
[----:B------:R-:W-:-:S03]  /*e6d0*/  IMAD.WIDE.U32 R18, R18, UR4, RZ ;  /* 0x0000000412127c25 */ /* 0x000fc6000f8e00ff */
[----:B------:R-:W-:Y:S01]  /*e6e0*/  LOP3.LUT R2, R2, 0x1ffffffe, RZ, 0xc0, !PT ;  /* 0x1ffffffe02027812 */ /* 0x000fe200078ec0ff */
[----:B------:R-:W-:Y:S01]  /*e6f0*/  IMAD R157, R157, 0x10, R4 ;  /* 0x000000109d9d7824 */ /* 0x000fe200078e0204 */
[----:B------:R-:W-:Y:S01]  /*e700*/  IADD3 R19, R19, R9, RZ ;  /* 0x0000000913137210 */ /* 0x000fe20007ffe0ff */
[----:B------:R-:W4:Y:S01]  /*e710*/  @P0 LDC R17, c[0x0][0xbf0] ;  /* 0x0002fc00ff110b82 */ /* 0x000f220000000800 */
[----:B------:R-:W-:Y:S01]  /*e720*/  IADD3 R2, R153, -R2, RZ ;  /* 0x8000000299027210 */ /* 0x000fe20007ffe0ff */
[----:B0-----:R-:W-:-:S04]  /*e730*/  USHF.R.S32.HI UR4, URZ, 0x1f, UR6 ;  /* 0x0000001f3f047899 */ /* 0x001fc80008011406 */
[----:B------:R-:W-:Y:S02]  /*e740*/  IMAD R11, R2, 0x8, R157 ;  /* 0x00000008020b7824 */ /* 0x000fe400078e029d */
[----:B--2---:R-:W-:Y:S01]  /*e750*/  IMAD R2, R12, UR4, RZ ;  /* 0x000000040c027c24 */ /* 0x004fe2000f8e02ff */
[----:B------:R-:W-:Y:S01]  /*e760*/  ULDC.64 UR4, c[0x0][0xb48] ;  /* 0x0002d20000047ab9 */ /* 0x000fe20000000a00 */
[----:B-1----:R-:W-:Y:S02]  /*e770*/  IMAD R15, R14, 0x40, R11 ;  /* 0x000000400e0f7824 */ /* 0x002fe400078e020b */
[----:B------:R-:W-:Y:S02]  /*e780*/  IMAD R13, R13, UR6, R2 ;  /* 0x000000060d0d7c24 */ /* 0x000fe4000f8e0202 */
[----:B------:R-:W-:-:S04]  /*e790*/  IMAD.WIDE.U32 R10, R12, UR6, R18 ;  /* 0x000000060c0a7c25 */ /* 0x000fc8000f8e0012 */
[----:B---3--:R-:W-:Y:S01]  /*e7a0*/  @P0 IMAD.HI.U32 R16, R15, R16, RZ ;  /* 0x000000100f100227 */ /* 0x008fe200078e00ff */
[----:B------:R-:W-:-:S03]  /*e7b0*/  IADD3 R11, R11, R13, RZ ;  /* 0x0000000d0b0b7210 */ /* 0x000fc60007ffe0ff */
[----:B------:R-:W-:Y:S02]  /*e7c0*/  IMAD.MOV.U32 R9, RZ, RZ, R15 ;  /* 0x000000ffff097224 */ /* 0x000fe400078e000f */
[----:B------:R-:W-:Y:S01]  /*e7d0*/  IMAD R2, R5, UR4, RZ ;  /* 0x0000000405027c24 */ /* 0x000fe2000f8e02ff */
[----:B----4-:R-:W-:-:S03]  /*e7e0*/  @P0 SHF.R.U32.HI R9, RZ, R17, R16 ;  /* 0x00000011ff090219 */ /* 0x010fc60000011610 */
[C---:B------:R-:W-:Y:S01]  /*e7f0*/  IMAD R13, R3.reuse, UR5, R2 ;  /* 0x00000005030d7c24 */ /* 0x040fe2000f8e0202 */
[--C-:B------:R-:W-:Y:S01]  /*e800*/  SHF.R.S32.HI R4, RZ, 0x1f, R9.reuse ;  /* 0x0000001fff047819 */ /* 0x100fe20000011409 */
[----:B------:R-:W-:Y:S02]  /*e810*/  IMAD.MOV R5, RZ, RZ, -R9 ;  /* 0x000000ffff057224 */ /* 0x000fe400078e0a09 */
[----:B------:R-:W-:Y:S01]  /*e820*/  IMAD.WIDE.U32 R2, R3, UR4, R10 ;  /* 0x0000000403027c25 */ /* 0x000fe2000f8e000a */
[----:B------:R-:W-:-:S03]  /*e830*/  ULDC.64 UR4, c[0x0][0xb30] ;  /* 0x0002cc0000047ab9 */ /* 0x000fc60000000a00 */
[----:B------:R-:W-:Y:S02]  /*e840*/  IMAD R5, R6, R5, R15 ;  /* 0x0000000506057224 */ /* 0x000fe400078e020f */
[----:B------:R-:W-:Y:S02]  /*e850*/  IMAD R4, R4, UR4, RZ ;  /* 0x0000000404047c24 */ /* 0x000fe4000f8e02ff */
[----:B------:R-:W-:Y:S02]  /*e860*/  IMAD.IADD R3, R3, 0x1, R13 ;  /* 0x0000000103037824 */ /* 0x000fe400078e020d */
[C---:B------:R-:W-:Y:S01]  /*e870*/  IMAD R11, R9.reuse, UR5, R4 ;  /* 0x00000005090b7c24 */ /* 0x040fe2000f8e0204 */
[----:B------:R-:W-:Y:S01]  /*e880*/  SHF.R.S32.HI R4, RZ, 0x1f, R5 ;  /* 0x0000001fff047819 */ /* 0x000fe20000011405 */
[----:B------:R-:W-:Y:S01]  /*e890*/  IMAD.WIDE.U32 R2, R9, UR4, R2 ;  /* 0x0000000409027c25 */ /* 0x000fe2000f8e0002 */
[----:B------:R-:W-:-:S03]  /*e8a0*/  ULDC.64 UR4, c[0x0][0xb28] ;  /* 0x0002ca0000047ab9 */ /* 0x000fc60000000a00 */
[----:B------:R-:W-:Y:S01]  /*e8b0*/  IMAD R4, R4, UR4, RZ ;  /* 0x0000000404047c24 */ /* 0x000fe2000f8e02ff */
[----:B------:R-:W-:-:S03]  /*e8c0*/  IADD3 R3, R3, R11, RZ ;  /* 0x0000000b03037210 */ /* 0x000fc60007ffe0ff */
[C---:B------:R-:W-:Y:S02]  /*e8d0*/  IMAD R9, R5.reuse, UR5, R4 ;  /* 0x0000000505097c24 */ /* 0x040fe4000f8e0204 */
[----:B------:R-:W-:Y:S01]  /*e8e0*/  IMAD.WIDE.U32 R2, R5, UR4, R2 ;  /* 0x0000000405027c25 */ /* 0x000fe2000f8e0002 */
[----:B------:R-:W-:-:S03]  /*e8f0*/  ULDC.64 UR4, c[0x0][0xb00] ;  /* 0x0002c00000047ab9 */ /* 0x000fc60000000a00 */
[----:B------:R-:W-:Y:S01]  /*e900*/  IMAD.IADD R5, R3, 0x1, R9 ;  /* 0x0000000103057824 */ /* 0x000fe200078e0209 */
[-C--:B------:R-:W-:Y:S02]  /*e910*/  LEA.HI R9, R8, R8.reuse, RZ, 0x1 ;  /* 0x0000000808097211 */ /* 0x080fe400078f08ff */
[----:B------:R-:W-:Y:S01]  /*e920*/  LEA R4, P0, R2, UR4, 0x2 ;  /* 0x0000000402047c11 */ /* 0x000fe2000f8010ff */
[----:B------:R-:W-:Y:S01]  /*e930*/  ULDC UR4, c[0x0][0xa88] ;  /* 0x0002a20000047ab9 */ /* 0x000fe20000000800 */
[----:B------:R-:W-:Y:S01]  /*e940*/  LOP3.LUT R11, R9, 0xfffffe, RZ, 0xc0, !PT ;  /* 0x00fffffe090b7812 */ /* 0x000fe200078ec0ff */
[----:B------:R-:W-:Y:S01]  /*e950*/  IMAD R6, R6, UR4, RZ ;  /* 0x0000000406067c24 */ /* 0x000fe2000f8e02ff */
[----:B------:R-:W-:Y:S01]  /*e960*/  LOP3.LUT R9, R7, 0x7ffffffc, RZ, 0xc0, !PT ;  /* 0x7ffffffc07097812 */ /* 0x000fe200078ec0ff */
[----:B------:R-:W-:Y:S01]  /*e970*/  IMAD R7, R14, 0x40, R157 ;  /* 0x000000400e077824 */ /* 0x000fe200078e029d */
[----:B------:R-:W-:Y:S02]  /*e980*/  LEA.HI.X R5, R2, UR5, R5, 0x2, P0 ;  /* 0x0000000502057c11 */ /* 0x000fe400080f1405 */
[----:B------:R-:W-:Y:S01]  /*e990*/  IADD3 R11, -R11, R8, RZ ;  /* 0x000000080b0b7210 */ /* 0x000fe20007ffe1ff */
[----:B------:R-:W-:Y:S01]  /*e9a0*/  IMAD.IADD R0, R0, 0x1, -R9 ;  /* 0x0000000100007824 */ /* 0x000fe200078e0a09 */
[----:B------:R-:W-:Y:S01]  /*e9b0*/  ISETP.GE.AND P0, PT, R7, R6, PT ;  /* 0x000000060700720c */ /* 0x000fe20003f06270 */
[----:B------:R0:W1:Y:S02]  /*e9c0*/  SHFL.IDX PT, R2, R4, RZ, 0x1c1f ;  /* 0x001c1fff04027589 */ /* 0x00006400000e0000 */
[----:B------:R-:W-:-:S02]  /*e9d0*/  IMAD R0, R11, 0x80, R0 ;  /* 0x000000800b007824 */ /* 0x000fc400078e0200 */
[----:B------:R0:W2:Y:S03]  /*e9e0*/  SHFL.IDX PT, R3, R5, RZ, 0x1c1f ;  /* 0x001c1fff05037589 */ /* 0x0000a600000e0000 */
[----:B------:R-:W-:-:S05]  /*e9f0*/  SHF.L.U32 R0, R0, 0x1, RZ ;  /* 0x0000000100007819 */ /* 0x000fca00000006ff */
        /* <DEDUP_REMOVED lines=15> */
[----:B------:R-:W-:Y:S01]  /*eaf0*/  VIADD R23, R0, 0x58 ;  /* 0x0000005800177836 */ /* 0x000fe20000000000 */
[----:B------:R-:W-:-:S02]  /*eb00*/  ISETP.GE.AND P1, PT, R17, UR4, PT ;  /* 0x0000000411007c0c */ /* 0x000fc4000bf26270 */
[C---:B------:R-:W-:Y:S02]  /*eb10*/  IADD3 R18, R0.reuse, 0x30, RZ ;  /* 0x0000003000127810 */ /* 0x040fe40007ffe0ff */
        /* <DEDUP_REMOVED lines=9> */
[----:B------:R-:W-:Y:S01]  /*ebb0*/  IADD3 R21, R0, 0x48, RZ ;  /* 0x0000004800157810 */ /* 0x000fe20007ffe0ff */
        /* <DEDUP_REMOVED lines=11> */
[----:B------:R-:W-:Y:S02]  /*ec70*/  ISETP.GE.AND P5, PT, R21, UR4, PT ;  /* 0x0000000415007c0c */ /* 0x000fe4000bfa6270 */
[----:B------:R-:W-:Y:S02]  /*ec80*/  @!P0 LEA.HI R16, R16, R16, RZ, 0x1 ;  /* 0x0000001010108211 */ /* 0x000fe400078f08ff */
[----:B------:R-:W-:-:S02]  /*ec90*/  @!P1 LEA.HI R17, R17, R17, RZ, 0x1 ;  /* 0x0000001111119211 */ /* 0x000fc400078f08ff */
        /* <DEDUP_REMOVED lines=16> */
[----:B------:R-:W-:Y:S01]  /*eda0*/  @!P6 LOP3.LUT R17, R22, 0xfffffffe, RZ, 0xc0, !PT ;  /* 0xfffffffe1611e812 */ /* 0x000fe200078ec0ff */
        /* <DEDUP_REMOVED lines=66> */
[----:B0-----:R-:W-:Y:S02]  /*f1d0*/  @!P0 LOP3.LUT R9, R23, 0xfffffffe, RZ, 0xc0, !PT ;  /* 0xfffffffe17098812 */ /* 0x001fe400078ec0ff */
[----:B------:R-:W-:Y:S02]  /*f1e0*/  @!P2 LEA.HI R18, R18, R18, RZ, 0x1 ;  /* 0x000000121212a211 */ /* 0x000fe400078f08ff */
[----:B------:R-:W-:Y:S01]  /*f1f0*/  @!P3 LEA.HI R19, R19, R19, RZ, 0x1 ;  /* 0x000000131313b211 */ /* 0x000fe200078f08ff */
[----:B------:R-:W-:Y:S01]  /*f200*/  @!P0 IMAD.WIDE R8, R9, 0x4, R2 ;  /* 0x0000000409088825 */ /* 0x000fe200078e0202 */
[----:B-1----:R-:W-:-:S02]  /*f210*/  @!P1 LOP3.LUT R11, R24, 0xfffffffe, RZ, 0xc0, !PT ;  /* 0xfffffffe180b9812 */ /* 0x002fc400078ec0ff */
[----:B------:R-:W-:Y:S02]  /*f220*/  @!P4 LEA.HI R20, R20, R20, RZ, 0x1 ;  /* 0x000000141414c211 */ /* 0x000fe400078f08ff */
[----:B--2---:R-:W-:Y:S01]  /*f230*/  @!P2 LOP3.LUT R13, R18, 0xfffffffe, RZ, 0xc0, !PT ;  /* 0xfffffffe120da812 */ /* 0x004fe200078ec0ff */
[--C-:B------:R-:W-:Y:S01]  /*f240*/  @!P1 IMAD.WIDE R10, R11, 0x4, R2.reuse ;  /* 0x000000040b0a9825 */ /* 0x100fe200078e0202 */
[----:B------:R-:W-:Y:S01]  /*f250*/  @!P5 LEA.HI R21, R21, R21, RZ, 0x1 ;  /* 0x000000151515d211 */ /* 0x000fe200078f08ff */
[----:B------:R0:W-:Y:S01]  /*f260*/  @!P0 ST.E.64 desc[UR36][R8.64], R96 ;  /* 0x0000006008008985 */ /* 0x0001e2000c101b24 */
[----:B------:R-:W-:Y:S01]  /*f270*/  @!P3 LOP3.LUT R19, R19, 0xfffffffe, RZ, 0xc0, !PT ;  /* 0xfffffffe1313b812 */ /* 0x000fe200078ec0ff */
[----:B------:R-:W-:Y:S01]  /*f280*/  @!P2 IMAD.WIDE R12, R13, 0x4, R2 ;  /* 0x000000040d0ca825 */ /* 0x000fe200078e0202 */
[----:B------:R-:W-:Y:S01]  /*f290*/  @!P6 LEA.HI R22, R22, R22, RZ, 0x1 ;  /* 0x000000161616e211 */ /* 0x000fe200078f08ff */
[----:B------:R1:W-:Y:S01]  /*f2a0*/  @!P1 ST.E.64 desc[UR36][R10.64], R100 ;  /* 0x000000640a009985 */ /* 0x0003e2000c101b24 */
[----:B---3--:R-:W-:Y:S01]  /*f2b0*/  @!P4 LOP3.LUT R15, R20, 0xfffffffe, RZ, 0xc0, !PT ;  /* 0xfffffffe140fc812 */ /* 0x008fe200078ec0ff */
[----:B------:R-:W-:Y:S01]  /*f2c0*/  VIADD R18, R0, 0xc8 ;  /* 0x000000c800127836 */ /* 0x000fe20000000000 */
[----:B------:R-:W-:Y:S01]  /*f2d0*/  @!P5 LOP3.LUT R21, R21, 0xfffffffe, RZ, 0xc0, !PT ;  /* 0xfffffffe1515d812 */ /* 0x000fe200078ec0ff */
[----:B------:R2:W-:Y:S01]  /*f2e0*/  @!P2 ST.E.64 desc[UR36][R12.64], R104 ;  /* 0x000000680c00a985 */ /* 0x0005e2000c101b24 */
[----:B----4-:R-:W-:-:S02]  /*f2f0*/  @!P6 LOP3.LUT R17, R22, 0xfffffffe, RZ, 0xc0, !PT ;  /* 0xfffffffe1611e812 */ /* 0x010fc400078ec0ff */
[----:B------:R-:W-:Y:S02]  /*f300*/  IADD3 R20, R0, 0xd8, RZ ;  /* 0x000000d800147810 */ /* 0x000fe40007ffe0ff */
[----:B------:R-:W-:Y:S01]  /*f310*/  ISETP.GE.AND P0, PT, R18, UR4, PT ;  /* 0x0000000412007c0c */ /* 0x000fe2000bf06270 */
[----:B0-----:R-:W-:Y:S01]  /*f320*/  @!P3 IMAD.WIDE R8, R19, 0x4, R2 ;  /* 0x000000041308b825 */ /* 0x001fe200078e0202 */
[----:B------:R-:W-:-:S03]  /*f330*/  ISETP.GE.AND P2, PT, R20, UR4, PT ;  /* 0x0000000414007c0c */ /* 0x000fc6000bf46270 */
[--C-:B-1----:R-:W-:Y:S01]  /*f340*/  @!P4 IMAD.WIDE R10, R15, 0x4, R2.reuse ;  /* 0x000000040f0ac825 */ /* 0x102fe200078e0202 */
[----:B------:R0:W-:Y:S03]  /*f350*/  @!P3 ST.E.64 desc[UR36][R8.64], R108 ;  /* 0x0000006c0800b985 */ /* 0x0001e6000c101b24 */
[--C-:B------:R-:W-:Y:S01]  /*f360*/  @!P5 IMAD.WIDE R14, R21, 0x4, R2.reuse ;  /* 0x00000004150ed825 */ /* 0x100fe200078e0202 */
[----:B------:R1:W-:Y:S01]  /*f370*/  @!P4 ST.E.64 desc[UR36][R10.64], R112 ;  /* 0x000000700a00c985 */ /* 0x0003e2000c101b24 */
[C---:B--2---:R-:W-:Y:S02]  /*f380*/  IADD3 R13, R0.reuse, 0xf0, RZ ;  /* 0x000000f0000d7810 */ /* 0x044fe40007ffe0ff */
[----:B------:R-:W-:Y:S01]  /*f390*/  VIADD R19, R0, 0xd0 ;  /* 0x000000d000137836 */ /* 0x000fe20000000000 */
[----:B------:R2:W-:Y:S01]  /*f3a0*/  @!P5 ST.E.64 desc[UR36][R14.64], R116 ;  /* 0x000000740e00d985 */ /* 0x0005e2000c101b24 */
[----:B------:R-:W-:Y:S01]  /*f3b0*/  @!P6 IMAD.WIDE R16, R17, 0x4, R2 ;  /* 0x000000041110e825 */ /* 0x000fe200078e0202 */
[----:B------:R-:W-:-:S02]  /*f3c0*/  ISETP.GE.AND P5, PT, R13, UR4, PT ;  /* 0x000000040d007c0c */ /* 0x000fc4000bfa6270 */
[----:B------:R-:W-:Y:S01]  /*f3d0*/  ISETP.GE.AND P1, PT, R19, UR4, PT ;  /* 0x0000000413007c0c */ /* 0x000fe2000bf26270 */
[C---:B------:R-:W-:Y:S01]  /*f3e0*/  VIADD R21, R0.reuse, 0xe0 ;  /* 0x000000e000157836 */ /* 0x040fe20000000000 */
[----:B------:R3:W-:Y:S01]  /*f3f0*/  @!P6 ST.E.64 desc[UR36][R16.64], R120 ;  /* 0x000000781000e985 */ /* 0x0007e2000c101b24 */
[----:B0-----:R-:W-:Y:S01]  /*f400*/  VIADD R9, R0, 0xf8 ;  /* 0x000000f800097836 */ /* 0x001fe20000000000 */
[----:B------:R-:W-:Y:S01]  /*f410*/  @!P0 LEA.HI R18, R18, R18, RZ, 0x1 ;  /* 0x0000001212128211 */ /* 0x000fe200078f08ff */
[----:B------:R-:W-:Y:S01]  /*f420*/  VIADD R12, R0, 0xe8 ;  /* 0x000000e8000c7836 */ /* 0x000fe20000000000 */
[----:B------:R-:W-:Y:S02]  /*f430*/  ISETP.GE.AND P3, PT, R21, UR4, PT ;  /* 0x0000000415007c0c */ /* 0x000fe4000bf66270 */
[----:B------:R-:W-:Y:S02]  /*f440*/  ISETP.GE.AND P6, PT, R9, UR4, PT ;  /* 0x0000000409007c0c */ /* 0x000fe4000bfc6270 */
[----:B------:R-:W-:-:S02]  /*f450*/  ISETP.GE.AND P4, PT, R12, UR4, PT ;  /* 0x000000040c007c0c */ /* 0x000fc4000bf86270 */
[----:B------:R-:W-:Y:S02]  /*f460*/  @!P2 LEA.HI R20, R20, R20, RZ, 0x1 ;  /* 0x000000141414a211 */ /* 0x000fe400078f08ff */
[----:B------:R-:W-:Y:S02]  /*f470*/  @!P1 LEA.HI R19, R19, R19, RZ, 0x1 ;  /* 0x0000001313139211 */ /* 0x000fe400078f08ff */
[----:B------:R-:W-:Y:S02]  /*f480*/  @!P5 LEA.HI R8, R13, R13, RZ, 0x1 ;  /* 0x0000000d0d08d211 */ /* 0x000fe400078f08ff */
[----:B-1----:R-:W-:Y:S02]  /*f490*/  @!P1 LOP3.LUT R11, R19, 0xfffffffe, RZ, 0xc0, !PT ;  /* 0xfffffffe130b9812 */ /* 0x002fe400078ec0ff */
[----:B------:R-:W-:Y:S02]  /*f4a0*/  @!P3 LEA.HI R21, R21, R21, RZ, 0x1 ;  /* 0x000000151515b211 */ /* 0x000fe400078f08ff */
[----:B------:R-:W-:-:S02]  /*f4b0*/  @!P6 LEA.HI R10, R9, R9, RZ, 0x1 ;  /* 0x00000009090ae211 */ /* 0x000fc400078f08ff */
[----:B------:R-:W-:Y:S02]  /*f4c0*/  @!P4 LEA.HI R12, R12, R12, RZ, 0x1 ;  /* 0x0000000c0c0cc211 */ /* 0x000fe400078f08ff */
[----:B------:R-:W-:Y:S02]  /*f4d0*/  @!P0 LOP3.LUT R9, R18, 0xfffffffe, RZ, 0xc0, !PT ;  /* 0xfffffffe12098812 */ /* 0x000fe400078ec0ff */
[----:B------:R-:W-:Y:S02]  /*f4e0*/  @!P2 LOP3.LUT R13, R20, 0xfffffffe, RZ, 0xc0, !PT ;  /* 0xfffffffe140da812 */ /* 0x000fe400078ec0ff */
[----:B--2---:R-:W-:Y:S02]  /*f4f0*/  @!P3 LOP3.LUT R15, R21, 0xfffffffe, RZ, 0xc0, !PT ;  /* 0xfffffffe150fb812 */ /* 0x004fe400078ec0ff */
[----:B---3--:R-:W-:Y:S01]  /*f500*/  @!P4 LOP3.LUT R17, R12, 0xfffffffe, RZ, 0xc0, !PT ;  /* 0xfffffffe0c11c812 */ /* 0x008fe200078ec0ff */
[----:B------:R-:W-:Y:S01]  /*f510*/  @!P2 IMAD.WIDE R12, R13, 0x4, R2 ;  /* 0x000000040d0ca825 */ /* 0x000fe200078e0202 */
[----:B------:R-:W-:-:S02]  /*f520*/  @!P5 LOP3.LUT R19, R8, 0xfffffffe, RZ, 0xc0, !PT ;  /* 0xfffffffe0813d812 */ /* 0x000fc400078ec0ff */
        /* <DEDUP_REMOVED lines=14> */
.L_x_1775:
[----:B------:R-:W-:Y:S05]  /*f610*/  BSYNC B0 ;  /* 0x0000000000007941 */ /* 0x000fea0003800000 */
.L_x_1774:
        /* <DEDUP_REMOVED lines=15> */
[C---:B------:R-:W-:Y:S01]  /*f710*/  IADD3 R11, R0.reuse, 0x20, RZ ;  /* 0x00000020000b7810 */ /* 0x040fe20007ffe0ff */
        /* <DEDUP_REMOVED lines=8> */
[----:B------:R-:W-:Y:S02]  /*f7a0*/  @!P0 LOP3.LUT R5, R4, 0xfffffffe, RZ, 0xc0, !PT ;  /* 0xfffffffe04058812 */ /* 0x000fe400078ec0ff */
[----:B------:R-:W-:-:S02]  /*f7b0*/  @!P1 LOP3.LUT R7, R6, 0xfffffffe, RZ, 0xc0, !PT ;  /* 0xfffffffe06079812 */ /* 0x000fc400078ec0ff */
[----:B------:R-:W-:Y:S01]  /*f7c0*/  @!P2 LOP3.LUT R9, R8, 0xfffffffe, RZ, 0xc0, !PT ;  /* 0xfffffffe0809a812 */ /* 0x000fe200078ec0ff */
[--C-:B---34-:R-:W-:Y:S01]  /*f7d0*/  @!P0 IMAD.WIDE R4, R5, 0x4, R2.reuse ;  /* 0x0000000405048825 */ /* 0x118fe200078e0202 */
[----:B------:R-:W-:Y:S02]  /*f7e0*/  ISETP.GE.AND P3, PT, R15, UR4, PT ;  /* 0x000000040f007c0c */ /* 0x000fe4000bf66270 */
[----:B------:R-:W-:Y:S01]  /*f7f0*/  ISETP.GE.AND P4, PT, R16, UR4, PT ;  /* 0x0000000410007c0c */ /* 0x000fe2000bf86270 */
[--C-:B------:R-:W-:Y:S01]  /*f800*/  @!P1 IMAD.WIDE R6, R7, 0x4, R2.reuse ;  /* 0x0000000407069825 */ /* 0x100fe200078e0202 */
[----:B------:R0:W-:Y:S01]  /*f810*/  @!P0 ST.E.64 desc[UR36][R4.64], R26 ;  /* 0x0000001a04008985 */ /* 0x0001e2000c101b24 */
[----:B------:R-:W-:Y:S02]  /*f820*/  ISETP.GE.AND P0, PT, R12, UR4, PT ;  /* 0x000000040c007c0c */ /* 0x000fe4000bf06270 */
[----:B------:R-:W-:Y:S01]  /*f830*/  @!P2 IMAD.WIDE R8, R9, 0x4, R2 ;  /* 0x000000040908a825 */ /* 0x000fe200078e0202 */
[----:B------:R1:W-:Y:S01]  /*f840*/  @!P1 ST.E.64 desc[UR36][R6.64], R30 ;  /* 0x0000001e06009985 */ /* 0x0003e2000c101b24 */
[----:B------:R-:W-:-:S02]  /*f850*/  ISETP.GE.AND P1, PT, R13, UR4, PT ;  /* 0x000000040d007c0c */ /* 0x000fc4000bf26270 */
[----:B------:R-:W-:Y:S01]  /*f860*/  @!P5 LEA.HI R10, R10, R10, RZ, 0x1 ;  /* 0x0000000a0a0ad211 */ /* 0x000fe200078f08ff */
[----:B------:R2:W-:Y:S01]  /*f870*/  @!P2 ST.E.64 desc[UR36][R8.64], R34 ;  /* 0x000000220800a985 */ /* 0x0005e2000c101b24 */
[----:B------:R-:W-:Y:S02]  /*f880*/  ISETP.GE.AND P2, PT, R14, UR4, PT ;  /* 0x000000040e007c0c */ /* 0x000fe4000bf46270 */
[----:B------:R-:W-:Y:S02]  /*f890*/  @!P6 LEA.HI R11, R11, R11, RZ, 0x1 ;  /* 0x0000000b0b0be211 */ /* 0x000fe400078f08ff */
[----:B------:R-:W-:Y:S02]  /*f8a0*/  @!P3 LEA.HI R15, R15, R15, RZ, 0x1 ;  /* 0x0000000f0f0fb211 */ /* 0x000fe400078f08ff */
[----:B0-----:R-:W-:Y:S02]  /*f8b0*/  @!P5 LOP3.LUT R5, R10, 0xfffffffe, RZ, 0xc0, !PT ;  /* 0xfffffffe0a05d812 */ /* 0x001fe400078ec0ff */
[----:B------:R-:W-:-:S02]  /*f8c0*/  @!P0 LEA.HI R12, R12, R12, RZ, 0x1 ;  /* 0x0000000c0c0c8211 */ /* 0x000fc400078f08ff */
[----:B-1----:R-:W-:Y:S01]  /*f8d0*/  @!P6 LOP3.LUT R7, R11, 0xfffffffe, RZ, 0xc0, !PT ;  /* 0xfffffffe0b07e812 */ /* 0x002fe200078ec0ff */
[--C-:B------:R-:W-:Y:S01]  /*f8e0*/  @!P5 IMAD.WIDE R4, R5, 0x4, R2.reuse ;  /* 0x000000040504d825 */ /* 0x100fe200078e0202 */
[----:B------:R-:W-:Y:S02]  /*f8f0*/  @!P1 LEA.HI R13, R13, R13, RZ, 0x1 ;  /* 0x0000000d0d0d9211 */ /* 0x000fe400078f08ff */
        /* <DEDUP_REMOVED lines=11> */
[C---:B------:R-:W-:Y:S01]  /*f9b0*/  VIADD R16, R0.reuse, 0x70 ;  /* 0x0000007000107836 */ /* 0x040fe20000000000 */
[----:B------:R-:W-:Y:S02]  /*f9c0*/  IADD3 R18, R0, 0x50, RZ ;  /* 0x0000005000127810 */ /* 0x000fe40007ffe0ff */
[----:B------:R-:W-:Y:S01]  /*f9d0*/  ISETP.GE.AND P6, PT, R19, UR4, PT ;  /* 0x0000000413007c0c */ /* 0x000fe2000bfc6270 */
[--C-:B0-----:R-:W-:Y:S01]  /*f9e0*/  @!P0 IMAD.WIDE R4, R9, 0x4, R2.reuse ;  /* 0x0000000409048825 */ /* 0x101fe200078e0202 */
[----:B------:R-:W-:Y:S02]  /*f9f0*/  ISETP.GE.AND P5, PT, R18, UR4, PT ;  /* 0x0000000412007c0c */ /* 0x000fe4000bfa6270 */
[----:B------:R-:W-:Y:S01]  /*fa00*/  IADD3 R20, R0, 0x80, RZ ;  /* 0x0000008000147810 */ /* 0x000fe20007ffe0ff */
[--C-:B-1----:R-:W-:Y:S01]  /*fa10*/  @!P1 IMAD.WIDE R6, R13, 0x4, R2.reuse ;  /* 0x000000040d069825 */ /* 0x102fe200078e0202 */
[----:B------:R0:W-:Y:S02]  /*fa20*/  @!P0 ST.E.64 desc[UR36][R4.64], R46 ;  /* 0x0000002e04008985 */ /* 0x0001e4000c101b24 */
[----:B------:R-:W-:Y:S01]  /*fa30*/  ISETP.GE.AND P0, PT, R20, UR4, PT ;  /* 0x0000000414007c0c */ /* 0x000fe2000bf06270 */
[--C-:B------:R-:W-:Y:S01]  /*fa40*/  @!P2 IMAD.WIDE R8, R11, 0x4, R2.reuse ;  /* 0x000000040b08a825 */ /* 0x100fe200078e0202 */
[----:B------:R1:W-:Y:S03]  /*fa50*/  @!P1 ST.E.64 desc[UR36][R6.64], R50 ;  /* 0x0000003206009985 */ /* 0x0003e6000c101b24 */
        /* <DEDUP_REMOVED lines=38> */
[----:B------:R0:W-:Y:S03]  /*fcc0*/  @!P4 ST.E.64 desc[UR36][R4.64], R74 ;  /* 0x0000004a0400c985 */ /* 0x0001e6000c101b24 */
[----:B------:R-:W-:Y:S01]  /*fcd0*/  @!P2 IMAD.WIDE R8, R11, 0x4, R2 ;  /* 0x000000040b08a825 */ /* 0x000fe200078e0202 */
[----:B------:R1:W-:Y:S01]  /*fce0*/  @!P3 ST.E.64 desc[UR36][R6.64], R78 ;  /* 0x0000004e0600b985 */ /* 0x0003e2000c101b24 */
[----:B------:R-:W-:-:S02]  /*fcf0*/  ISETP.GE.AND P3, PT, R16, UR4, PT ;  /* 0x0000000410007c0c */ /* 0x000fc4000bf66270 */
[--C-:B------:R-:W-:Y:S01]  /*fd00*/  @!P1 IMAD.WIDE R10, R17, 0x4, R2.reuse ;  /* 0x00000004110a9825 */ /* 0x100fe200078e0202 */
[----:B------:R2:W-:Y:S01]  /*fd10*/  @!P2 ST.E.64 desc[UR36][R8.64], R82 ;  /* 0x000000520800a985 */ /* 0x0005e2000c101b24 */
[C---:B------:R-:W-:Y:S02]  /*fd20*/  IADD3 R17, R0.reuse, 0xb0, RZ ;  /* 0x000000b000117810 */ /* 0x040fe40007ffe0ff */
[----:B------:R-:W-:Y:S01]  /*fd30*/  @!P0 IMAD.WIDE R12, R13, 0x4, R2 ;  /* 0x000000040d0c8825 */ /* 0x000fe200078e0202 */
[----:B------:R3:W-:Y:S01]  /*fd40*/  @!P1 ST.E.64 desc[UR36][R10.64], R86 ;  /* 0x000000560a009985 */ /* 0x0007e2000c101b24 */
[----:B------:R-:W-:Y:S02]  /*fd50*/  ISETP.GE.AND P2, PT, R17, UR4, PT ;  /* 0x0000000411007c0c */ /* 0x000fe4000bf46270 */
[----:B------:R-:W-:Y:S01]  /*fd60*/  VIADD R15, R0, 0xa0 ;  /* 0x000000a0000f7836 */ /* 0x000fe20000000000 */
[----:B------:R4:W-:Y:S01]  /*fd70*/  @!P0 ST.E.64 desc[UR36][R12.64], R90 ;  /* 0x0000005a0c008985 */ /* 0x0009e2000c101b24 */
[----:B------:R-:W-:-:S02]  /*fd80*/  ISETP.GE.AND P0, PT, R14, UR4, PT ;  /* 0x000000040e007c0c */ /* 0x000fc4000bf06270 */
[----:B------:R-:W-:Y:S02]  /*fd90*/  ISETP.GE.AND P1, PT, R20, UR4, PT ;  /* 0x0000000414007c0c */ /* 0x000fe4000bf26270 */
[----:B------:R-:W-:Y:S02]  /*fda0*/  ISETP.GE.AND P4, PT, R15, UR4, PT ;  /* 0x000000040f007c0c */ /* 0x000fe4000bf86270 */
[----:B------:R-:W-:Y:S02]  /*fdb0*/  @!P6 LEA.HI R18, R18, R18, RZ, 0x1 ;  /* 0x000000121212e211 */ /* 0x000fe400078f08ff */
[----:B------:R-:W-:Y:S02]  /*fdc0*/  @!P5 LEA.HI R19, R19, R19, RZ, 0x1 ;  /* 0x000000131313d211 */ /* 0x000fe400078f08ff */
[----:B0-----:R-:W-:Y:S01]  /*fdd0*/  @!P6 LOP3.LUT R5, R18, 0xfffffffe, RZ, 0xc0, !PT ;  /* 0xfffffffe1205e812 */ /* 0x001fe200078ec0ff */
[----:B------:R-:W-:Y:S01]  /*fde0*/  VIADD R18, R0, 0xc0 ;  /* 0x000000c000127836 */ /* 0x000fe20000000000 */
[----:B-1----:R-:W-:-:S02]  /*fdf0*/  @!P5 LOP3.LUT R7, R19, 0xfffffffe, RZ, 0xc0, !PT ;  /* 0xfffffffe1307d812 */ /* 0x002fc400078ec0ff */
[----:B------:R-:W-:Y:S01]  /*fe00*/  @!P0 LEA.HI R14, R14, R14, RZ, 0x1 ;  /* 0x0000000e0e0e8211 */ /* 0x000fe200078f08ff */
[--C-:B------:R-:W-:Y:S01]  /*fe10*/  @!P6 IMAD.WIDE R4, R5, 0x4, R2.reuse ;  /* 0x000000040504e825 */ /* 0x100fe200078e0202 */
[----:B------:R-:W-:Y:S02]  /*fe20*/  @!P3 LEA.HI R16, R16, R16, RZ, 0x1 ;  /* 0x000000101010b211 */ /* 0x000fe400078f08ff */
[----:B------:R-:W-:Y:S01]  /*fe30*/  @!P4 LEA.HI R15, R15, R15, RZ, 0x1 ;  /* 0x0000000f0f0fc211 */ /* 0x000fe200078f08ff */
[----:B------:R-:W-:Y:S01]  /*fe40*/  @!P5 IMAD.WIDE R6, R7, 0x4, R2 ;  /* 0x000000040706d825 */ /* 0x000fe200078e0202 */
[----:B------:R-:W-:Y:S01]  /*fe50*/  @!P2 LEA.HI R17, R17, R17, RZ, 0x1 ;  /* 0x000000111111a211 */ /* 0x000fe200078f08ff */
[----:B------:R0:W-:Y:S01]  /*fe60*/  @!P6 ST.E.64 desc[UR36][R4.64], R94 ;  /* 0x0000005e0400e985 */ /* 0x0001e2000c101b24 */
[----:B------:R-:W-:Y:S02]  /*fe70*/  @!P1 LEA.HI R20, R20, R20, RZ, 0x1 ;  /* 0x0000001414149211 */ /* 0x000fe400078f08ff */
[----:B--2---:R-:W-:Y:S01]  /*fe80*/  @!P0 LOP3.LUT R9, R14, 0xfffffffe, RZ, 0xc0, !PT ;  /* 0xfffffffe0e098812 */ /* 0x004fe200078ec0ff */
[----:B------:R1:W-:Y:S01]  /*fe90*/  @!P5 ST.E.64 desc[UR36][R6.64], R98 ;  /* 0x000000620600d985 */ /* 0x0003e2000c101b24 */
[----:B------:R-:W-:Y:S01]  /*fea0*/  @!P4 LOP3.LUT R15, R15, 0xfffffffe, RZ, 0xc0, !PT ;  /* 0xfffffffe0f0fc812 */ /* 0x000fe200078ec0ff */
[----:B------:R-:W-:Y:S01]  /*feb0*/  VIADD R14, R0, 0xd0 ;  /* 0x000000d0000e7836 */ /* 0x000fe20000000000 */
[----:B---3--:R-:W-:-:S02]  /*fec0*/  @!P3 LOP3.LUT R11, R16, 0xfffffffe, RZ, 0xc0, !PT ;  /* 0xfffffffe100bb812 */ /* 0x008fc400078ec0ff */
[----:B------:R-:W-:Y:S02]  /*fed0*/  @!P2 LOP3.LUT R17, R17, 0xfffffffe, RZ, 0xc0, !PT ;  /* 0xfffffffe1111a812 */ /* 0x000fe400078ec0ff */
[----:B----4-:R-:W-:Y:S01]  /*fee0*/  @!P1 LOP3.LUT R13, R20, 0xfffffffe, RZ, 0xc0, !PT ;  /* 0xfffffffe140d9812 */ /* 0x010fe200078ec0ff */
[C---:B------:R-:W-:Y:S01]  /*fef0*/  VIADD R20, R0.reuse, 0xf0 ;  /* 0x000000f000147836 */ /* 0x040fe20000000000 */
[----:B------:R-:W-:Y:S01]  /*ff00*/  IADD3 R19, R0, 0xc8, RZ ;  /* 0x000000c800137810 */ /* 0x000fe20007ffe0ff */
[--C-:B0-----:R-:W-:Y:S01]  /*ff10*/  @!P0 IMAD.WIDE R4, R9, 0x4, R2.reuse ;  /* 0x0000000409048825 */ /* 0x101fe200078e0202 */
[----:B------:R-:W-:Y:S02]  /*ff20*/  ISETP.GE.AND P5, PT, R18, UR4, PT ;  /* 0x0000000412007c0c */ /* 0x000fe4000bfa6270 */
[----:B------:R-:W-:Y:S01]  /*ff30*/  ISETP.GE.AND P6, PT, R19, UR4, PT ;  /* 0x0000000413007c0c */ /* 0x000fe2000bfc6270 */
[----:B-1----:R-:W-:Y:S01]  /*ff40*/  @!P4 IMAD.WIDE R6, R15, 0x4, R2 ;  /* 0x000000040f06c825 */ /* 0x002fe200078e0202 */
[----:B------:R0:W-:Y:S01]  /*ff50*/  @!P0 ST.E.64 desc[UR36][R4.64], R102 ;  /* 0x0000006604008985 */ /* 0x0001e2000c101b24 */
[----:B------:R-:W-:-:S02]  /*ff60*/  IADD3 R16, R0, 0xe0, RZ ;  /* 0x000000e000107810 */ /* 0x000fc40007ffe0ff */
[--C-:B------:R-:W-:Y:S01]  /*ff70*/  @!P3 IMAD.WIDE R8, R11, 0x4, R2.reuse ;  /* 0x000000040b08b825 */ /* 0x100fe200078e0202 */
[----:B------:R1:W-:Y:S01]  /*ff80*/  @!P4 ST.E.64 desc[UR36][R6.64], R106 ;  /* 0x0000006a0600c985 */ /* 0x0003e2000c101b24 */
[----:B------:R-:W-:Y:S02]  /*ff90*/  ISETP.GE.AND P0, PT, R14, UR4, PT ;  /* 0x000000040e007c0c */ /* 0x000fe4000bf06270 */
[--C-:B------:R-:W-:Y:S01]  /*ffa0*/  @!P2 IMAD.WIDE R10, R17, 0x4, R2.reuse ;  /* 0x00000004110aa825 */ /* 0x100fe200078e0202 */
[----:B------:R2:W-:Y:S01]  /*ffb0*/  @!P3 ST.E.64 desc[UR36][R8.64], R110 ;  /* 0x0000006e0800b985 */ /* 0x0005e2000c101b24 */
[----:B------:R-:W-:Y:S02]  /*ffc0*/  ISETP.GE.AND P4, PT, R20, UR4, PT ;  /* 0x0000000414007c0c */ /* 0x000fe4000bf86270 */
[----:B------:R-:W-:Y:S01]  /*ffd0*/  @!P1 IMAD.WIDE R12, R13, 0x4, R2 ;  /* 0x000000040d0c9825 */ /* 0x000fe200078e0202 */
[----:B------:R3:W-:Y:S01]  /*ffe0*/  @!P2 ST.E.64 desc[UR36][R10.64], R114 ;  /* 0x000000720a00a985 */ /* 0x0007e2000c101b24 */
[----:B------:R-:W-:-:S02]  /*fff0*/  ISETP.GE.AND P2, PT, R16, UR4, PT ;  /* 0x0000000410007c0c */ /* 0x000fc4000bf46270 */
[C---:B------:R-:W-:Y:S01]  /*10000*/  VIADD R15, R0.reuse, 0xd8 ;  /* 0x000000d8000f7836 */ /* 0x040fe20000000000 */
[----:B------:R4:W-:Y:S01]  /*10010*/  @!P1 ST.E.64 desc[UR36][R12.64], R118 ;  /* 0x000000760c009985 */ /* 0x0009e2000c101b24 */
[----:B------:R-:W-:Y:S01]  /*10020*/  VIADD R17, R0, 0xe8 ;  /* 0x000000e800117836 */ /* 0x000fe20000000000 */
[----:B------:R-:W-:Y:S02]  /*10030*/  @!P5 LEA.HI R18, R18, R18, RZ, 0x1 ;  /* 0x000000121212d211 */ /* 0x000fe400078f08ff */
[----:B------:R-:W-:Y:S02]  /*10040*/  ISETP.GE.AND P1, PT, R15, UR4, PT ;  /* 0x000000040f007c0c */ /* 0x000fe4000bf26270 */
[----:B------:R-:W-:Y:S02]  /*10050*/  ISETP.GE.AND P3, PT, R17, UR4, PT ;  /* 0x0000000411007c0c */ /* 0x000fe4000bf66270 */
[----:B------:R-:W-:Y:S02]  /*10060*/  @!P6 LEA.HI R19, R19, R19, RZ, 0x1 ;  /* 0x000000131313e211 */ /* 0x000fe400078f08ff */
[----:B0-----:R-:W-:-:S02]  /*10070*/  @!P5 LOP3.LUT R5, R18, 0xfffffffe, RZ, 0xc0, !PT ;  /* 0xfffffffe1205d812 */ /* 0x001fc400078ec0ff */
        /* <DEDUP_REMOVED lines=33> */
.L_x_1772:
[----:B------:R-:W1:Y:S02]  /*10290*/  S2R R0, SR_TID.X ;  /* 0x0000000000007919 */ /* 0x000e640000002100 */
[----:B-1----:R-:W-:-:S05]  /*102a0*/  VIADD R2, R0, 0xffffff80 ;  /* 0xffffff8000027836 */ /* 0x002fca0000000000 */
[----:B------:R-:W-:-:S13]  /*102b0*/  ISETP.GT.AND P0, PT, R2, 0x3f, PT ;  /* 0x0000003f0200780c */ /* 0x000fda0003f04270 */
[----:B------:R-:W-:Y:S05]  /*102c0*/  @P0 BRA `(.L_x_1667) ;  /* 0x0000003c00d00947 */ /* 0x000fea0003800000 */
[----:B------:R-:W1:Y:S01]  /*102d0*/  S2R R3, SR_CTAID.X ;  /* 0x0000000000037919 */ /* 0x000e620000002500 */
[----:B------:R-:W2:Y:S01]  /*102e0*/  LDC R6, c[0x0][0xbe8] ;  /* 0x0002fa00ff067b82 */ /* 0x000ea20000000800 */
[----:B------:R-:W-:Y:S01]  /*102f0*/  ULDC UR4, c[0x0][0xa88] ;  /* 0x0002a20000047ab9 */ /* 0x000fe20000000800 */
[----:B-1----:R-:W-:Y:S02]  /*10300*/  IMAD R0, R3, 0x40, R0 ;  /* 0x0000004003007824 */ /* 0x002fe400078e0200 */
[----:B--2---:R-:W-:-:S03]  /*10310*/  IMAD R3, R6, UR4, RZ ;  /* 0x0000000406037c24 */ /* 0x004fc6000f8e02ff */
[----:B------:R-:W-:-:S04]  /*10320*/  IADD3 R0, R0, -0x80, RZ ;  /* 0xffffff8000007810 */ /* 0x000fc80007ffe0ff */
[----:B------:R-:W-:-:S13]  /*10330*/  ISETP.GE.AND P0, PT, R0, R3, PT ;  /* 0x000000030000720c */ /* 0x000fda0003f06270 */
[----:B------:R-:W-:Y:S05]  /*10340*/  @P0 BRA `(.L_x_1667) ;  /* 0x0000003c00b00947 */ /* 0x000fea0003800000 */
[----:B------:R-:W-:Y:S01]  /*10350*/  ISETP.NE.AND P0, PT, R6, 0x1, PT ;  /* 0x000000010600780c */ /* 0x000fe20003f05270 */
[----:B------:R-:W1:Y:S01]  /*10360*/  S2UR UR4, SR_CTAID.Z ;  /* 0x00000000000479c3 */ /* 0x000e620000002700 */
[----:B------:R-:W-:Y:S01]  /*10370*/  SHF.R.S32.HI R5, RZ, 0x1f, R18 ;  /* 0x0000001fff057819 */ /* 0x000fe20000011412 */
[----:B------:R-:W-:Y:S02]  /*10380*/  ULDC.64 UR6, c[0x0][0xbd0] ;  /* 0x0002f40000067ab9 */ /* 0x000fe40000000a00 */
[----:B------:R-:W-:-:S04]  /*10390*/  IMAD.WIDE.U32 R2, R18, UR6, RZ ;  /* 0x0000000612027c25 */ /* 0x000fc8000f8e00ff */
[----:B------:R-:W2:Y:S01]  /*103a0*/  LDC.64 R12, c[0x0][0xbd8] ;  /* 0x0002f600ff0c7b82 */ /* 0x000ea20000000a00 */
[----:B------:R-:W-:-:S04]  /*103b0*/  IMAD R5, R5, UR6, RZ ;  /* 0x0000000605057c24 */ /* 0x000fc8000f8e02ff */
[----:B------:R-:W-:Y:S02]  /*103c0*/  IMAD R5, R18, UR7, R5 ;  /* 0x0000000712057c24 */ /* 0x000fe4000f8e0205 */
[----:B------:R-:W-:Y:S01]  /*103d0*/  IMAD.MOV R18, RZ, RZ, -R18 ;  /* 0x000000ffff127224 */ /* 0x000fe200078e0a12 */
[----:B0-----:R-:W0:Y:S01]  /*103e0*/  @P0 LDC R9, c[0x0][0xbec] ;  /* 0x0002fb00ff090b82 */ /* 0x001e220000000800 */
[----:B------:R-:W-:Y:S01]  /*103f0*/  IMAD.IADD R3, R3, 0x1, R5 ;  /* 0x0000000103037824 */ /* 0x000fe200078e0205 */
[----:B------:R-:W-:-:S06]  /*10400*/  MOV R5, R0 ;  /* 0x0000000000057202 */ /* 0x000fcc0000000f00 */
[----:B------:R-:W3:Y:S01]  /*10410*/  S2UR UR8, SR_CTAID.Y ;  /* 0x00000000000879c3 */ /* 0x000ee20000002600 */
[----:B-1----:R-:W-:-:S07]  /*10420*/  USHF.R.S32.HI UR5, URZ, 0x1f, UR4 ;  /* 0x0000001f3f057899 */ /* 0x002fce0008011404 */
[----:B------:R-:W3:Y:S01]  /*10430*/  LDC R7, c[0x0][0xc50] ;  /* 0x00031400ff077b82 */ /* 0x000ee20000000800 */
[C---:B--2---:R-:W-:Y:S02]  /*10440*/  IMAD R8, R12.reuse, UR5, RZ ;  /* 0x000000050c087c24 */ /* 0x044fe4000f8e02ff */
[----:B------:R-:W-:-:S04]  /*10450*/  IMAD.WIDE.U32 R2, R12, UR4, R2 ;  /* 0x000000040c027c25 */ /* 0x000fc8000f8e0002 */
[----:B------:R-:W-:Y:S01]  /*10460*/  IMAD R13, R13, UR4, R8 ;  /* 0x000000040d0d7c24 */ /* 0x000fe2000f8e0208 */
[----:B------:R-:W1:Y:S01]  /*10470*/  @P0 LDC R11, c[0x0][0xbf0] ;  /* 0x0002fc00ff0b0b82 */ /* 0x000e620000000800 */
[----:B0-----:R-:W-:Y:S01]  /*10480*/  @P0 IMAD.HI.U32 R4, R0, R9, RZ ;  /* 0x0000000900040227 */ /* 0x001fe200078e00ff */
[----:B------:R-:W-:-:S03]  /*10490*/  ULDC.64 UR4, c[0x0][0xbe0] ;  /* 0x0002f80000047ab9 */ /* 0x000fc60000000a00 */
[----:B------:R-:W-:Y:S02]  /*104a0*/  IMAD.IADD R3, R13, 0x1, R3 ;  /* 0x000000010d037824 */ /* 0x000fe400078e0203 */
[----:B---3--:R-:W-:-:S04]  /*104b0*/  IMAD R9, R7, R18, UR8 ;  /* 0x0000000807097e24 */ /* 0x008fc8000f8e0212 */
[----:B------:R-:W-:Y:S01]  /*104c0*/  IMAD.WIDE.U32 R2, R9, UR4, R2 ;  /* 0x0000000409027c25 */ /* 0x000fe2000f8e0002 */
[----:B-1----:R-:W-:Y:S02]  /*104d0*/  @P0 SHF.R.U32.HI R5, RZ, R11, R4 ;  /* 0x0000000bff050219 */ /* 0x002fe40000011604 */
[----:B------:R-:W-:Y:S02]  /*104e0*/  SHF.R.S32.HI R4, RZ, 0x1f, R9 ;  /* 0x0000001fff047819 */ /* 0x000fe40000011409 */
[----:B------:R-:W-:Y:S01]  /*104f0*/  IADD3 R2, P0, R5, R2, RZ ;  /* 0x0000000205027210 */ /* 0x000fe20007f1e0ff */
[----:B------:R-:W-:Y:S02]  /*10500*/  IMAD.MOV R7, RZ, RZ, -R5 ;  /* 0x000000ffff077224 */ /* 0x000fe400078e0a05 */
[----:B------:R-:W-:Y:S02]  /*10510*/  IMAD R4, R4, UR4, RZ ;  /* 0x0000000404047c24 */ /* 0x000fe4000f8e02ff */
[----:B------:R-:W-:-:S02]  /*10520*/  IMAD R7, R6, R7, R0 ;  /* 0x0000000706077224 */ /* 0x000fc400078e0200 */
[----:B------:R-:W-:Y:S01]  /*10530*/  IMAD R4, R9, UR5, R4 ;  /* 0x0000000509047c24 */ /* 0x000fe2000f8e0204 */
[----:B------:R-:W-:Y:S01]  /*10540*/  SHF.R.S32.HI R9, RZ, 0x1f, R5 ;  /* 0x0000001fff097819 */ /* 0x000fe20000011405 */
[----:B------:R-:W-:Y:S01]  /*10550*/  ULDC.64 UR4, c[0x0][0xbc8] ;  /* 0x0002f20000047ab9 */ /* 0x000fe20000000a00 */
[----:B------:R-:W-:Y:S02]  /*10560*/  SHF.R.S32.HI R0, RZ, 0x1f, R7 ;  /* 0x0000001fff007819 */ /* 0x000fe40000011407 */
[----:B------:R-:W-:-:S03]  /*10570*/  IADD3.X R3, R9, R3, R4, P0, !PT ;  /* 0x0000000309037210 */ /* 0x000fc600007fe404 */
[----:B------:R-:W-:Y:S02]  /*10580*/  IMAD R0, R0, UR4, RZ ;  /* 0x0000000400007c24 */ /* 0x000fe4000f8e02ff */
[----:B------:R-:W-:-:S04]  /*10590*/  IMAD.WIDE.U32 R2, R7, UR4, R2 ;  /* 0x0000000407027c25 */ /* 0x000fc8000f8e0002 */
[----:B------:R-:W-:Y:S01]  /*105a0*/  IMAD R5, R7, UR5, R0 ;  /* 0x0000000507057c24 */ /* 0x000fe2000f8e0200 */
[----:B------:R-:W-:Y:S02]  /*105b0*/  ULDC.64 UR4, c[0x0][0xba8] ;  /* 0x0002ea0000047ab9 */ /* 0x000fe40000000a00 */
[----:B------:R-:W-:Y:S02]  /*105c0*/  LEA R4, P0, R2, UR4, 0x2 ;  /* 0x0000000402047c11 */ /* 0x000fe4000f8010ff */
[----:B------:R-:W-:-:S04]  /*105d0*/  IADD3 R3, R3, R5, RZ ;  /* 0x0000000503037210 */ /* 0x000fc80007ffe0ff */
[----:B------:R-:W-:Y:S01]  /*105e0*/  LEA.HI.X R5, R2, UR5, R3, 0x2, P0 ;  /* 0x0000000502057c11 */ /* 0x000fe200080f1403 */
[----:B------:R-:W-:-:S05]  /*105f0*/  IMAD.MOV.U32 R3, RZ, RZ, -0x800000 ;  /* 0xff800000ff037424 */ /* 0x000fca00078e00ff */
[----:B------:R1:W-:Y:S01]  /*10600*/  STG.E desc[UR36][R4.64], R3 ;  /* 0x0000000304007986 */ /* 0x0003e2000c101924 */
[----:B------:R-:W-:Y:S05]  /*10610*/  BRA `(.L_x_1667) ;  /* 0x0000003800fc7947 */ /* 0x000fea0003800000 */
.L_x_1665:
        /* <DEDUP_REMOVED lines=18> */
.L_x_1776:
[----:B------:R-:W-:Y:S01]  /*10740*/  ULDC UR7, c[0x0][0xc50] ;  /* 0x0003140000077ab9 */ /* 0x000fe20000000800 */
[----:B------:R-:W-:Y:S01]  /*10750*/  UMOV UR40, UR6 ;  /* 0x0000000600287c82 */ /* 0x000fe20008000000 */
[----:B------:R-:W-:-:S11]  /*10760*/  UISETP.NE.AND UP0, UPT, UR7, 0x1, UPT ;  /* 0x000000010700788c */ /* 0x000fd6000bf05270 */
[----:B------:R-:W-:Y:S01]  /*10770*/  @UP0 ULDC UR4, c[0x0][0xc54] ;  /* 0x0003150000040ab9 */ /* 0x000fe20000000800 */
[----:B------:R-:W-:Y:S01]  /*10780*/  @UP0 ULDC UR8, c[0x0][0xc58] ;  /* 0x0003160000080ab9 */ /* 0x000fe20000000800 */
[----:B------:R-:W-:-:S04]  /*10790*/  UIMAD.WIDE.U32 UR4, UR6, UR4, URZ ;  /* 0x00000004060472a5 */ /* 0x000fc8000f8e003f */
[----:B------:R-:W-:-:S12]  /*107a0*/  @UP0 USHF.R.U32.HI UR40, URZ, UR8, UR5 ;  /* 0x000000083f280299 */ /* 0x000fd80008011605 */
.L_x_1777:
[----:B------:R-:W-:Y:S01]  /*107b0*/  ISETP.GE.AND P0, PT, R17, RZ, PT ;  /* 0x000000ff1100720c */ /* 0x000fe20003f06270 */
[----:B------:R-:W-:Y:S01]  /*107c0*/  UIADD3 UR45, -UR40, URZ, URZ ;  /* 0x0000003f282d7290 */ /* 0x000fe2000fffe13f */
[----:B------:R-:W-:Y:S01]  /*107d0*/  IMAD.MOV.U32 R21, RZ, RZ, 0x1 ;  /* 0x00000001ff157424 */ /* 0x000fe200078e00ff */
[----:B------:R-:W-:Y:S01]  /*107e0*/  MOV R0, RZ ;  /* 0x000000ff00007202 */ /* 0x000fe20000000f00 */
[----:B------:R-:W-:Y:S01]  /*107f0*/  IMAD.MOV.U32 R4, RZ, RZ, 0x1 ;  /* 0x00000001ff047424 */ /* 0x000fe200078e00ff */
[----:B------:R-:W-:-:S08]  /*10800*/  UIMAD UR45, UR7, UR45, UR6 ;  /* 0x0000002d072d72a4 */ /* 0x000fd0000f8e0206 */
[----:B------:R-:W-:Y:S05]  /*10810*/  @!P0 BRA `(.L_x_1778) ;  /* 0x0000003400b48947 */ /* 0x000fea0003800000 */
[----:B------:R-:W0:Y:S01]  /*10820*/  LDC.64 R2, c[0x0][0xa28] ;  /* 0x00028a00ff027b82 */ /* 0x000e220000000a00 */
[----:B------:R-:W-:Y:S01]  /*10830*/  IMAD.MOV.U32 R28, RZ, RZ, RZ ;  /* 0x000000ffff1c7224 */ /* 0x000fe200078e00ff */
[----:B------:R-:W-:Y:S01]  /*10840*/  ULDC.64 UR4, c[0x0][0x418] ;  /* 0x0001060000047ab9 */ /* 0x000fe20000000a00 */
[----:B------:R-:W-:Y:S01]  /*10850*/  ULDC UR6, c[0x0][0x448] ;  /* 0x0001120000067ab9 */ /* 0x000fe20000000800 */
[----:B------:R-:W-:Y:S01]  /*10860*/  ULDC UR10, c[0x0][0x2f0] ;  /* 0x0000bc00000a7ab9 */ /* 0x000fe20000000800 */
[----:B------:R-:W-:Y:S01]  /*10870*/  ULDC UR11, c[0x0][0x288] ;  /* 0x0000a200000b7ab9 */ /* 0x000fe20000000800 */
[----:B0-----:R-:W-:-:S04]  /*10880*/  ISETP.NE.U32.AND P0, PT, R2, RZ, PT ;  /* 0x000000ff0200720c */ /* 0x001fc80003f05070 */
[----:B------:R-:W-:-:S13]  /*10890*/  ISETP.NE.AND.EX P0, PT, R3, RZ, PT, P0 ;  /* 0x000000ff0300720c */ /* 0x000fda0003f05300 */
[----:B------:R-:W0:Y:S02]  /*108a0*/  @P0 LDC.64 R2, c[0x0][0xa28] ;  /* 0x00028a00ff020b82 */ /* 0x000e240000000a00 */
[----:B0-----:R-:W-:-:S05]  /*108b0*/  @P0 IMAD.WIDE R2, R17, 0x4, R2 ;  /* 0x0000000411020825 */ /* 0x001fca00078e0202 */
[----:B------:R0:W5:Y:S01]  /*108c0*/  @P0 LDG.E R28, desc[UR36][R2.64] ;  /* 0x00000024021c0981 */ /* 0x000162000c1e1900 */
[----:B------:R-:W1:Y:S01]  /*108d0*/  S2UR UR41, SR_CTAID.X ;  /* 0x00000000002979c3 */ /* 0x000e620000002500 */
[----:B------:R-:W-:Y:S02]  /*108e0*/  UISETP.NE.U32.AND UP0, UPT, UR4, URZ, UPT ;  /* 0x0000003f0400728c */ /* 0x000fe4000bf05070 */
[----:B------:R-:W-:Y:S02]  /*108f0*/  UISETP.NE.AND UP1, UPT, UR6, 0x1, UPT ;  /* 0x000000010600788c */ /* 0x000fe4000bf25270 */
[----:B------:R-:W-:Y:S01]  /*10900*/  UISETP.NE.AND.EX UP0, UPT, UR5, URZ, UPT, UP0 ;  /* 0x0000003f0500728c */ /* 0x000fe2000bf05300 */
[----:B------:R-:W-:Y:S02]  /*10910*/  ULDC UR6, c[0x0][0x424] ;  /* 0x0001090000067ab9 */ /* 0x000fe40000000800 */
[----:B------:R-:W-:Y:S01]  /*10920*/  ULDC.64 UR4, c[0x0][0x9e0] ;  /* 0x0002780000047ab9 */ /* 0x000fe20000000a00 */
[----:B------:R-:W-:-:S02]  /*10930*/  USEL UR9, UR6, 0x1, UP0 ;  /* 0x0000000106097887 */ /* 0x000fc40008000000 */
[----:B------:R-:W-:Y:S02]  /*10940*/  UISETP.GE.AND UP0, UPT, UR5, 0x1, UPT ;  /* 0x000000010500788c */ /* 0x000fe4000bf06270 */
[----:B------:R-:W-:Y:S01]  /*10950*/  UIMAD UR47, UR9, UR10, URZ ;  /* 0x0000000a092f72a4 */ /* 0x000fe2000f8e023f */
[----:B------:R-:W-:Y:S01]  /*10960*/  @UP1 ULDC UR7, c[0x0][0x44c] ;  /* 0x0001130000071ab9 */ /* 0x000fe20000000800 */
[----:B------:R-:W-:Y:S02]  /*10970*/  UIMAD UR9, UR9, UR10, 0x3f ;  /* 0x0000003f090974a4 */ /* 0x000fe4000f8e020a */
[----:B------:R-:W-:Y:S01]  /*10980*/  PLOP3.LUT P1, PT, PT, PT, UP0, 0x80, 0x0 ;  /* 0x000000000000781c */ /* 0x000fe20003f2f008 */
[----:B------:R-:W-:Y:S01]  /*10990*/  @UP1 ULDC UR12, c[0x0][0x450] ;  /* 0x00011400000c1ab9 */ /* 0x000fe20000000800 */
[----:B------:R-:W-:Y:S02]  /*109a0*/  UP2UR UR48, UPR, URZ, 0x2 ;  /* 0x000000023f307883 */ /* 0x000fe40008000000 */
[----:B-1----:R-:W-:-:S04]  /*109b0*/  USHF.L.U32 UR41, UR41, 0x6, URZ ;  /* 0x0000000629297899 */ /* 0x002fc8000800063f */
[----:B------:R-:W-:-:S04]  /*109c0*/  UIADD3 UR8, UR41, 0x3f, URZ ;  /* 0x0000003f29087890 */ /* 0x000fc8000fffe03f */
[----:B------:R-:W-:Y:S02]  /*109d0*/  UIMAD.WIDE.U32 UR6, UR8, UR7, URZ ;  /* 0x00000007080672a5 */ /* 0x000fe4000f8e003f */
[----:B------:R-:W-:Y:S02]  /*109e0*/  UIADD3 UR6, UR47, 0x1, -UR11 ;  /* 0x000000012f067890 */ /* 0x000fe4000fffe80b */
[----:B------:R-:W-:Y:S02]  /*109f0*/  @UP1 USHF.R.U32.HI UR8, URZ, UR12, UR7 ;  /* 0x0000000c3f081299 */ /* 0x000fe40008011607 */
[----:B------:R-:W-:Y:S02]  /*10a00*/  USHF.R.S32.HI UR7, URZ, 0x1f, UR9 ;  /* 0x0000001f3f077899 */ /* 0x000fe40008011409 */
[----:B------:R-:W-:Y:S02]  /*10a10*/  UIADD3 UR6, UR6, UR8, URZ ;  /* 0x0000000806067290 */ /* 0x000fe4000fffe03f */
[----:B------:R-:W-:-:S02]  /*10a20*/  ULEA.HI UR7, UR7, UR9, URZ, 0x6 ;  /* 0x0000000907077291 */ /* 0x000fc4000f8f303f */
[----:B------:R-:W-:Y:S02]  /*10a30*/  UIADD3 UR4, UR6, UR4, URZ ;  /* 0x0000000406047290 */ /* 0x000fe4000fffe03f */
[----:B------:R-:W-:Y:S01]  /*10a40*/  USHF.R.S32.HI UR42, URZ, 0x6, UR7 ;  /* 0x000000063f2a7899 */ /* 0x000fe20008011407 */
[----:B0-----:R-:W-:Y:S11]  /*10a50*/  @!P1 BRA `(.L_x_1779) ;  /* 0x0000000000449947 */ /* 0x001ff60003800000 */
[----:B------:R-:W-:Y:S01]  /*10a60*/  ISETP.LT.AND P0, PT, RZ, UR6, PT ;  /* 0x00000006ff007c0c */ /* 0x000fe2000bf01270 */
[----:B------:R-:W-:-:S12]  /*10a70*/  UIADD3 UR8, UR6, -0x1, URZ ;  /* 0xffffffff06087890 */ /* 0x000fd8000fffe03f */
[----:B------:R-:W-:Y:S05]  /*10a80*/  @P0 BRA `(.L_x_1780) ;  /* 0x00000000001c0947 */ /* 0x000fea0003800000 */
[----:B------:R-:W-:Y:S02]  /*10a90*/  UISETP.NE.AND UP0, UPT, UR5, 0x1, UPT ;  /* 0x000000010500788c */ /* 0x000fe4000bf05270 */
[----:B------:R-:W-:-:S09]  /*10aa0*/  UIADD3 UR8, -UR6, URZ, URZ ;  /* 0x0000003f06087290 */ /* 0x000fd2000fffe13f */
[----:B------:R-:W-:Y:S02]  /*10ab0*/  @UP0 ULDC.64 UR12, c[0x0][0x9e8] ;  /* 0x00027a00000c0ab9 */ /* 0x000fe40000000a00 */
[----:B------:R-:W-:-:S04]  /*10ac0*/  UIMAD.WIDE.U32 UR6, UR8, UR12, URZ ;  /* 0x0000000c080672a5 */ /* 0x000fc8000f8e003f */
[----:B------:R-:W-:-:S04]  /*10ad0*/  @UP0 USHF.R.U32.HI UR8, URZ, UR13, UR7 ;  /* 0x0000000d3f080299 */ /* 0x000fc80008011607 */
[----:B------:R-:W-:Y:S01]  /*10ae0*/  ULOP3.LUT UR8, URZ, UR8, URZ, 0x33, !UPT ;  /* 0x000000083f087292 */ /* 0x000fe2000f8e333f */
[----:B------:R-:W-:Y:S11]  /*10af0*/  BRA `(.L_x_1781) ;  /* 0x0000000000107947 */ /* 0x000ff60003800000 */
.L_x_1780:
[----:B------:R-:W-:-:S11]  /*10b00*/  UISETP.NE.AND UP0, UPT, UR5, 0x1, UPT ;  /* 0x000000010500788c */ /* 0x000fd6000bf05270 */
[----:B------:R-:W-:Y:S02]  /*10b10*/  @UP0 ULDC.64 UR12, c[0x0][0x9e8] ;  /* 0x00027a00000c0ab9 */ /* 0x000fe40000000a00 */
[----:B------:R-:W-:-:S04]  /*10b20*/  UIMAD.WIDE.U32 UR6, UR8, UR12, URZ ;  /* 0x0000000c080672a5 */ /* 0x000fc8000f8e003f */
[----:B------:R-:W-:-:S12]  /*10b30*/  @UP0 USHF.R.U32.HI UR8, URZ, UR13, UR7 ;  /* 0x0000000d3f080299 */ /* 0x000fd80008011607 */
.L_x_1781:
[----:B------:R-:W-:-:S04]  /*10b40*/  UIMAD UR8, UR8, UR5, UR5 ;  /* 0x00000005080872a4 */ /* 0x000fc8000f8e0205 */
[----:B------:R-:W-:-:S04]  /*10b50*/  UISETP.LT.AND UP0, UPT, UR4, UR8, UPT ;  /* 0x000000080400728c */ /* 0x000fc8000bf01270 */
[----:B------:R-:W-:-:S12]  /*10b60*/  USEL UR4, UR4, UR8, UP0 ;  /* 0x0000000804047287 */ /* 0x000fd80008000000 */
.L_x_1779:
[----:B------:R-:W-:Y:S02]  /*10b70*/  UISETP.NE.AND UP0, UPT, UR48, URZ, UPT ;  /* 0x0000003f3000728c */ /* 0x000fe4000bf05270 */
[----:B------:R-:W-:-:S04]  /*10b80*/  UIADD3 UR4, UR4, 0x3f, URZ ;  /* 0x0000003f04047890 */ /* 0x000fc8000fffe03f */
[----:B------:R-:W-:-:S04]  /*10b90*/  USHF.R.S32.HI UR8, URZ, 0x1f, UR4 ;  /* 0x0000001f3f087899 */ /* 0x000fc80008011404 */
[----:B------:R-:W-:Y:S01]  /*10ba0*/  ULEA.HI UR8, UR8, UR4, URZ, 0x6 ;  /* 0x0000000408087291 */ /* 0x000fe2000f8f303f */
[----:B------:R-:W-:Y:S01]  /*10bb0*/  @UP0 ULDC UR6, c[0x0][0x44c] ;  /* 0x0001130000060ab9 */ /* 0x000fe20000000800 */
[----:B------:R-:W-:Y:S01]  /*10bc0*/  @UP0 ULDC UR9, c[0x0][0x450] ;  /* 0x0001140000090ab9 */ /* 0x000fe20000000800 */
[----:B------:R-:W-:Y:S02]  /*10bd0*/  UIMAD.WIDE.U32 UR6, UR41, UR6, URZ ;  /* 0x00000006290672a5 */ /* 0x000fe4000f8e003f */
[----:B------:R-:W-:Y:S01]  /*10be0*/  UMOV UR4, UR41 ;  /* 0x0000002900047c82 */ /* 0x000fe20008000000 */
[----:B------:R-:W-:Y:S02]  /*10bf0*/  USHF.R.S32.HI UR43, URZ, 0x6, UR8 ;  /* 0x000000063f2b7899 */ /* 0x000fe40008011408 */
[----:B------:R-:W-:Y:S02]  /*10c00*/  @UP0 USHF.R.U32.HI UR4, URZ, UR9, UR7 ;  /* 0x000000093f040299 */ /* 0x000fe40008011607 */
[----:B------:R-:W-:-:S02]  /*10c10*/  UISETP.LT.AND UP0, UPT, UR42, UR43, UPT ;  /* 0x0000002b2a00728c */ /* 0x000fc4000bf01270 */
[----:B------:R-:W-:Y:S01]  /*10c20*/  UIADD3 UR4, UR4, -UR11, UR47 ;  /* 0x8000000b04047290 */ /* 0x000fe2000fffe02f */
[----:B------:R-:W-:Y:S01]  /*10c30*/  ULDC UR8, c[0x0][0x9dc] ;  /* 0x0002770000087ab9 */ /* 0x000fe20000000800 */
[----:B------:R-:W-:Y:S02]  /*10c40*/  USEL UR12, UR42, UR43, UP0 ;  /* 0x0000002b2a0c7287 */ /* 0x000fe40008000000 */
[----:B------:R-:W-:Y:S01]  /*10c50*/  UIADD3 UR8, UR4, -UR8, URZ ;  /* 0x8000000804087290 */ /* 0x000fe2000fffe03f */
[----:B------:R-:W-:Y:S11]  /*10c60*/  @!P1 BRA `(.L_x_1782) ;  /* 0x0000000000449947 */ /* 0x000ff60003800000 */
[----:B------:R-:W-:-:S06]  /*10c70*/  UISETP.GT.AND UP0, UPT, UR4, -0x1, UPT ;  /* 0xffffffff0400788c */ /* 0x000fcc000bf04270 */
[----:B------:R-:W-:-:S13]  /*10c80*/  PLOP3.LUT P0, PT, PT, PT, UP0, 0x80, 0x0 ;  /* 0x000000000000781c */ /* 0x000fda0003f0f008 */
[----:B------:R-:W-:Y:S05]  /*10c90*/  @P0 BRA `(.L_x_1783) ;  /* 0x00000000001c0947 */ /* 0x000fea0003800000 */
[----:B------:R-:W-:Y:S02]  /*10ca0*/  UISETP.NE.AND UP0, UPT, UR5, 0x1, UPT ;  /* 0x000000010500788c */ /* 0x000fe4000bf05270 */
[----:B------:R-:W-:-:S09]  /*10cb0*/  ULOP3.LUT UR4, URZ, UR4, URZ, 0x33, !UPT ;  /* 0x000000043f047292 */ /* 0x000fd2000f8e333f */
[----:B------:R-:W-:Y:S02]  /*10cc0*/  @UP0 ULDC.64 UR10, c[0x0][0x9e8] ;  /* 0x00027a00000a0ab9 */ /* 0x000fe40000000a00 */
[----:B------:R-:W-:-:S04]  /*10cd0*/  UIMAD.WIDE.U32 UR6, UR4, UR10, URZ ;  /* 0x0000000a040672a5 */ /* 0x000fc8000f8e003f */
[----:B------:R-:W-:-:S04]  /*10ce0*/  @UP0 USHF.R.U32.HI UR4, URZ, UR11, UR7 ;  /* 0x0000000b3f040299 */ /* 0x000fc80008011607 */
[----:B------:R-:W-:Y:S01]  /*10cf0*/  ULOP3.LUT UR4, URZ, UR4, URZ, 0x33, !UPT ;  /* 0x000000043f047292 */ /* 0x000fe2000f8e333f */
[----:B------:R-:W-:Y:S11]  /*10d00*/  BRA `(.L_x_1784) ;  /* 0x0000000000107947 */ /* 0x000ff60003800000 */
.L_x_1783:
[----:B------:R-:W-:-:S11]  /*10d10*/  UISETP.NE.AND UP0, UPT, UR5, 0x1, UPT ;  /* 0x000000010500788c */ /* 0x000fd6000bf05270 */
[----:B------:R-:W-:Y:S02]  /*10d20*/  @UP0 ULDC.64 UR10, c[0x0][0x9e8] ;  /* 0x00027a00000a0ab9 */ /* 0x000fe40000000a00 */
[----:B------:R-:W-:-:S04]  /*10d30*/  UIMAD.WIDE.U32 UR6, UR4, UR10, URZ ;  /* 0x0000000a040672a5 */ /* 0x000fc8000f8e003f */
[----:B------:R-:W-:-:S12]  /*10d40*/  @UP0 USHF.R.U32.HI UR4, URZ, UR11, UR7 ;  /* 0x0000000b3f040299 */ /* 0x000fd80008011607 */
.L_x_1784:
[----:B------:R-:W-:-:S04]  /*10d50*/  UIMAD UR4, UR4, UR5, URZ ;  /* 0x00000005040472a4 */ /* 0x000fc8000f8e023f */
[----:B------:R-:W-:-:S04]  /*10d60*/  UISETP.LT.AND UP0, UPT, UR8, UR4, UPT ;  /* 0x000000040800728c */ /* 0x000fc8000bf01270 */
[----:B------:R-:W-:-:S12]  /*10d70*/  USEL UR8, UR8, UR4, !UP0 ;  /* 0x0000000408087287 */ /* 0x000fd8000c000000 */
.L_x_1782:
[----:B------:R-:W-:Y:S02]  /*10d80*/  USHF.R.S32.HI UR4, URZ, 0x1f, UR8 ;  /* 0x0000001f3f047899 */ /* 0x000fe40008011408 */
[----:B------:R-:W-:Y:S02]  /*10d90*/  USHF.R.U32.HI UR9, URZ, 0x10, UR45 ;  /* 0x000000103f097899 */ /* 0x000fe4000801162d */
[----:B------:R-:W-:Y:S02]  /*10da0*/  ULEA.HI UR4, UR4, UR8, URZ, 0x6 ;  /* 0x0000000804047291 */ /* 0x000fe4000f8f303f */
[----:B------:R-:W-:Y:S02]  /*10db0*/  ULOP3.LUT UR45, UR45, 0xffff, URZ, 0xc0, !UPT ;  /* 0x0000ffff2d2d7892 */ /* 0x000fe4000f8ec03f */
[----:B------:R-:W-:Y:S01]  /*10dc0*/  USHF.R.S32.HI UR4, URZ, 0x6, UR4 ;  /* 0x000000063f047899 */ /* 0x000fe20008011404 */
[----:B------:R-:W-:-:S03]  /*10dd0*/  UMOV UR38, URZ ;  /* 0x0000003f00267c82 */ /* 0x000fc60008000000 */
[----:B------:R-:W-:-:S04]  /*10de0*/  UISETP.LT.AND UP0, UPT, URZ, UR4, UPT ;  /* 0x000000043f00728c */ /* 0x000fc8000bf01270 */
[----:B------:R-:W-:Y:S02]  /*10df0*/  USEL UR44, URZ, UR4, !UP0 ;  /* 0x000000043f2c7287 */ /* 0x000fe4000c000000 */
[----:B------:R-:W-:Y:S02]  /*10e00*/  UISETP.NE.AND UP0, UPT, UR9, URZ, UPT ;  /* 0x0000003f0900728c */ /* 0x000fe4000bf05270 */
[----:B------:R-:W-:-:S06]  /*10e10*/  UISETP.GT.AND UP1, UPT, UR12, UR44, UPT ;  /* 0x0000002c0c00728c */ /* 0x000fcc000bf24270 */
[----:B------:R-:W-:-:S03]  /*10e20*/  PLOP3.LUT P0, PT, PT, PT, UP1, 0x80, 0x0 ;  /* 0x000000000000781c */ /* 0x000fc60003f0f018 */
[----:B------:R-:W-:-:S10]  /*10e30*/  @!UP0 ULDC UR9, c[0x0][0x9f0] ;  /* 0x00027c0000098ab9 */ /* 0x000fd40000000800 */
[----:B------:R-:W-:Y:S05]  /*10e40*/  @!P0 BRA `(.L_x_1785) ;  /* 0x00000000007c8947 */ /* 0x000fea0003800000 */
[----:B------:R-:W-:Y:S01]  /*10e50*/  IABS R0, UR9 ;  /* 0x0000000900007c13 */ /* 0x000fe20008000000 */
[----:B------:R-:W-:Y:S02]  /*10e60*/  UIADD3 UR4, UR9, -0x1, UR12 ;  /* 0xffffffff09047890 */ /* 0x000fe4000fffe00c */
[----:B------:R-:W-:Y:S02]  /*10e70*/  IABS R4, UR9 ;  /* 0x0000000900047c13 */ /* 0x000fe40008000000 */
[----:B------:R-:W-:Y:S01]  /*10e80*/  R2UR UR10, R0 ;  /* 0x00000000000a72ca */ /* 0x000fe200000e0000 */
[----:B------:R-:W-:-:S03]  /*10e90*/  UIADD3 UR6, -UR44, UR4, URZ ;  /* 0x000000042c067290 */ /* 0x000fc6000fffe13f */
[----:B------:R-:W-:-:S03]  /*10ea0*/  UMOV UR4, URZ ;  /* 0x0000003f00047c82 */ /* 0x000fc60008000000 */
[----:B------:R-:W-:Y:S01]  /*10eb0*/  IABS R3, UR6 ;  /* 0x0000000600037c13 */ /* 0x000fe20008000000 */
[----:B------:R-:W-:-:S03]  /*10ec0*/  ULOP3.LUT UR6, UR6, UR9, URZ, 0x3c, !UPT ;  /* 0x0000000906067292 */ /* 0x000fc6000f8e3c3f */
[----:B------:R-:W-:Y:S02]  /*10ed0*/  R2UR UR8, R3 ;  /* 0x00000000030872ca */ /* 0x000fe400000e0000 */
[----:B------:R-:W0:Y:S08]  /*10ee0*/  I2F.RP R0, UR10 ;  /* 0x0000000a00007d06 */ /* 0x000e300008209400 */
[----:B0-----:R-:W0:Y:S02]  /*10ef0*/  MUFU.RCP R0, R0 ;  /* 0x0000000000007308 */ /* 0x001e240000001000 */
        /* <DEDUP_REMOVED lines=20> */
.L_x_1785:
[----:B------:R-:W-:Y:S02]  /*11040*/  UIMAD UR49, UR45, UR38, UR44 ;  /* 0x000000262d3172a4 */ /* 0x000fe4000f8e022c */
[----:B------:R-:W-:Y:S01]  /*11050*/  IMAD.U32 R0, RZ, RZ, UR38 ;  /* 0x00000026ff007e24 */ /* 0x000fe2000f8e00ff */
[----:B------:R-:W-:Y:S01]  /*11060*/  MOV R4, 0x1 ;  /* 0x0000000100047802 */ /* 0x000fe20000000f00 */
[----:B------:R-:W-:Y:S02]  /*11070*/  IMAD.MOV.U32 R21, RZ, RZ, 0x1 ;  /* 0x00000001ff157424 */ /* 0x000fe400078e00ff */
[----:B------:R-:W-:-:S04]  /*11080*/  MOV R25, UR49 ;  /* 0x0000003100197c02 */ /* 0x000fc80008000f00 */
        /* <DEDUP_REMOVED lines=27> */
.L_x_1786:
        /* <DEDUP_REMOVED lines=20> */
.L_x_1788:
        /* <DEDUP_REMOVED lines=15> */
.L_x_1787:
        /* <DEDUP_REMOVED lines=39> */
[----:B------:R-:W-:Y:S01]  /*116e0*/  IMAD.MOV R0, RZ, RZ, -R7 ;  /* 0x000000ffff007224 */ /* 0x000fe200078e0a07 */
[----:B------:R-:W-:Y:S02]  /*116f0*/  LOP3.LUT R16, R16, 0xffffffdf, RZ, 0xc0, !PT ;  /* 0xffffffdf10107812 */ /* 0x000fe400078ec0ff */
[----:B------:R-:W-:Y:S01]  /*11700*/  CS2R R26, SRZ ;  /* 0x00000000001a7805 */ /* 0x000fe2000001ff00 */
        /* <DEDUP_REMOVED lines=10> */
[----:B------:R-:W-:Y:S02]  /*117b0*/  ISETP.GE.AND P2, PT, R2, UR4, PT ;  /* 0x0000000402007c0c */ /* 0x000fe4000bf46270 */
[----:B------:R-:W-:Y:S02]  /*117c0*/  LOP3.LUT R3, R22, 0x180, RZ, 0xfc, !PT ;  /* 0x0000018016037812 */ /* 0x000fe400078efcff */
[----:B------:R-:W-:Y:S02]  /*117d0*/  @P6 LOP3.LUT R16, R16, 0x20, RZ, 0xfc, !PT ;  /* 0x0000002010106812 */ /* 0x000fe400078efcff */
[----:B------:R-:W-:Y:S02]  /*117e0*/  ISETP.GE.AND P5, PT, R22, UR4, PT ;  /* 0x0000000416007c0c */ /* 0x000fe4000bfa6270 */
[----:B------:R-:W-:-:S02]  /*117f0*/  LOP3.LUT R16, R16, 0xffffffef, RZ, 0xc0, !PT ;  /* 0xffffffef10107812 */ /* 0x000fc400078ec0ff */
[----:B------:R-:W-:Y:S02]  /*11800*/  SEL R0, RZ, 0xffffffff, P6 ;  /* 0xffffffffff007807 */ /* 0x000fe40003000000 */
[----:B------:R-:W-:Y:S02]  /*11810*/  @P4 LOP3.LUT R16, R16, 0x10, RZ, 0xfc, !PT ;  /* 0x0000001010104812 */ /* 0x000fe400078efcff */
[----:B------:R-:W-:Y:S02]  /*11820*/  LOP3.LUT R2, R22, 0x140, RZ, 0xfc, !PT ;  /* 0x0000014016027812 */ /* 0x000fe400078efcff */
[----:B------:R-:W-:-:S04]  /*11830*/  LOP3.LUT R16, R16, 0xfffffff7, RZ, 0xc0, !PT ;  /* 0xfffffff710107812 */ /* 0x000fc800078ec0ff */
[----:B------:R-:W-:-:S04]  /*11840*/  @P3 LOP3.LUT R16, R16, 0x8, RZ, 0xfc, !PT ;  /* 0x0000000810103812 */ /* 0x000fc800078efcff */
[----:B------:R-:W-:-:S04]  /*11850*/  LOP3.LUT R16, R16, 0xfffffffb, RZ, 0xc0, !PT ;  /* 0xfffffffb10107812 */ /* 0x000fc800078ec0ff */
[----:B------:R-:W-:-:S04]  /*11860*/  @P2 LOP3.LUT R16, R16, 0x4, RZ, 0xfc, !PT ;  /* 0x0000000410102812 */ /* 0x000fc800078efcff */
[----:B------:R-:W-:-:S04]  /*11870*/  LOP3.LUT R16, R16, 0xffffffbf, RZ, 0xc0, !PT ;  /* 0xffffffbf10107812 */ /* 0x000fc800078ec0ff */
[----:B------:R-:W-:-:S04]  /*11880*/  @P5 LOP3.LUT R16, R16, 0x40, RZ, 0xfc, !PT ;  /* 0x0000004010105812 */ /* 0x000fc800078efcff */
[----:B------:R-:W-:Y:S02]  /*11890*/  LOP3.LUT R16, R16, 0xfffffffd, RZ, 0xc0, !PT ;  /* 0xfffffffd10107812 */ /* 0x000fe400078ec0ff */
[--C-:B--2---:R-:W-:Y:S01]  /*118a0*/  @!P0 SHF.R.S32.HI R27, RZ, 0x1f, R5.reuse ;  /* 0x0000001fff1b8819 */ /* 0x104fe20000011405 */
[----:B------:R-:W-:Y:S01]  /*118b0*/  @!P0 IMAD.MOV.U32 R26, RZ, RZ, R5 ;  /* 0x000000ffff1a8224 */ /* 0x000fe200078e0005 */
[----:B------:R-:W-:Y:S01]  /*118c0*/  ISETP.GE.AND P0, PT, R3, UR4, PT ;  /* 0x0000000403007c0c */ /* 0x000fe2000bf06270 */
[----:B------:R-:W-:Y:S01]  /*118d0*/  IMAD.SHL.U32 R3, R0, 0x2, RZ ;  /* 0x0000000200037824 */ /* 0x000fe200078e00ff */
[----:B------:R-:W-:Y:S02]  /*118e0*/  SEL R0, RZ, 0x1, P5 ;  /* 0x00000001ff007807 */ /* 0x000fe40002800000 */
[----:B------:R-:W-:Y:S02]  /*118f0*/  SEL R34, RZ, 0x40, P0 ;  /* 0x00000040ff227807 */ /* 0x000fe40000000000 */
[----:B------:R-:W-:-:S02]  /*11900*/  ISETP.GE.AND P0, PT, R2, UR4, PT ;  /* 0x0000000402007c0c */ /* 0x000fc4000bf06270 */
[----:B------:R-:W-:Y:S02]  /*11910*/  LOP3.LUT R5, R22, 0x1c0, RZ, 0xfc, !PT ;  /* 0x000001c016057812 */ /* 0x000fe400078efcff */
[----:B------:R-:W-:Y:S02]  /*11920*/  LOP3.LUT R0, R3, 0x2, R0, 0xe2, !PT ;  /* 0x0000000203007812 */ /* 0x000fe400078ee200 */
[----:B------:R-:W-:Y:S02]  /*11930*/  SEL R3, RZ, 0x4, P4 ;  /* 0x00000004ff037807 */ /* 0x000fe40002000000 */
[----:B------:R-:W-:Y:S02]  /*11940*/  SEL R2, RZ, 0x8, P3 ;  /* 0x00000008ff027807 */ /* 0x000fe40001800000 */
[----:B------:R-:W-:Y:S01]  /*11950*/  ISETP.GE.AND P1, PT, R5, UR4, PT ;  /* 0x0000000405007c0c */ /* 0x000fe2000bf26270 */
[----:B------:R-:W-:Y:S01]  /*11960*/  UMOV UR4, 0xffffffff ;  /* 0xffffffff00047882 */ /* 0x000fe20000000000 */
[----:B------:R-:W-:-:S02]  /*11970*/  LOP3.LUT R0, R2, R0, R3, 0xfe, !PT ;  /* 0x0000000002007212 */ /* 0x000fc400078efe03 */
[----:B------:R-:W-:Y:S02]  /*11980*/  SEL R3, RZ, 0x10, P2 ;  /* 0x00000010ff037807 */ /* 0x000fe40001000000 */
[----:B------:R-:W-:Y:S02]  /*11990*/  SEL R2, RZ, 0x20, P0 ;  /* 0x00000020ff027807 */ /* 0x000fe40000000000 */
[----:B------:R-:W-:Y:S02]  /*119a0*/  SEL R17, RZ, 0x80, P1 ;  /* 0x00000080ff117807 */ /* 0x000fe40000800000 */
[----:B------:R-:W-:Y:S02]  /*119b0*/  @P0 LOP3.LUT R16, R16, 0x2, RZ, 0xfc, !PT ;  /* 0x0000000210100812 */ /* 0x000fe400078efcff */
[----:B------:R-:W-:Y:S01]  /*119c0*/  LOP3.LUT R3, R2, R0, R3, 0xfe, !PT ;  /* 0x0000000002037212 */ /* 0x000fe200078efe03 */
[----:B------:R-:W-:Y:S06]  /*119d0*/  BRA.DIV UR4, `(.L_x_1789) ;  /* 0x0000002e041c7947 */ /* 0x000fec000b800000 */
.L_x_1831:
        /* <DEDUP_REMOVED lines=14> */
.L_x_1790:
[----:B------:R-:W-:-:S05]  /*11ac0*/  IMAD.MOV.U32 R0, RZ, RZ, 0x1 ;  /* 0x00000001ff007424 */ /* 0x000fca00078e00ff */
[----:B------:R-:W-:-:S04]  /*11ad0*/  SHF.L.U32 R0, R0, 0x1f, RZ ;  /* 0x0000001f00007819 */ /* 0x000fc800000006ff */
[----:B------:R-:W0:Y:S02]  /*11ae0*/  SYNCS.PHASECHK.TRANS64.TRYWAIT P0, [UR46+0x28c40], R0 ;  /* 0x028c4000ff0075a7 */ /* 0x000e24000800016e */
[----:B0-----:R-:W-:Y:S05]  /*11af0*/  @!P0 BRA `(.L_x_1791) ;  /* 0x0000002800f48947 */ /* 0x001fea0003800000 */
.L_x_1832:
        /* <DEDUP_REMOVED lines=57> */
.L_x_1842:
        /* <DEDUP_REMOVED lines=15> */
.L_x_1793:
        /* <DEDUP_REMOVED lines=23> */
.L_x_1794:
[----:B------:R-:W-:Y:S01]  /*120f0*/  UISETP.NE.AND UP0, UPT, UR48, URZ, UPT ;  /* 0x0000003f3000728c */ /* 0x000fe2000bf05270 */
[----:B------:R-:W0:Y:S01]  /*12100*/  S2R R20, SR_CTAID.Z ;  /* 0x0000000000147919 */ /* 0x000e220000002700 */
[----:B------:R-:W-:Y:S01]  /*12110*/  VIADD R9, R31, UR41 ;  /* 0x000000291f097c36 */ /* 0x000fe20008000000 */
[----:B------:R-:W-:Y:S01]  /*12120*/  R2UR UR6, R23 ;  /* 0x00000000170672ca */ /* 0x000fe200000e0000 */
[----:B------:R-:W-:Y:S02]  /*12130*/  ULDC.64 UR8, c[0x0][0x2d8] ;  /* 0x0000b60000087ab9 */ /* 0x000fe40000000a00 */
[----:B------:R-:W-:Y:S01]  /*12140*/  PLOP3.LUT P0, PT, PT, PT, UP0, 0x80, 0x0 ;  /* 0x000000000000781c */ /* 0x000fe20003f0f008 */
[----:B------:R-:W-:-:S04]  /*12150*/  IMAD.MOV.U32 R7, RZ, RZ, R9 ;  /* 0x000000ffff077224 */ /* 0x000fc800078e0009 */
[----:B------:R-:W-:-:S05]  /*12160*/  @UP0 ULDC UR4, c[0x0][0x44c] ;  /* 0x0001130000040ab9 */ /* 0x000fca0000000800 */
[----:B------:R-:W-:-:S03]  /*12170*/  UIMAD UR6, UR6, UR8, URZ ;  /* 0x00000008060672a4 */ /* 0x000fc6000f8e023f */
[----:B------:R-:W-:Y:S01]  /*12180*/  @P0 IMAD.HI.U32 R0, R9, UR4, RZ ;  /* 0x0000000409000c27 */ /* 0x000fe2000f8e00ff */
[----:B------:R-:W-:Y:S01]  /*12190*/  PLOP3.LUT P0, PT, PT, PT, UP0, 0x80, 0x0 ;  /* 0x000000000000781c */ /* 0x000fe20003f0f008 */
[----:B------:R-:W-:Y:S01]  /*121a0*/  @UP0 ULDC UR4, c[0x0][0x450] ;  /* 0x0001140000040ab9 */ /* 0x000fe20000000800 */
[----:B------:R-:W-:-:S11]  /*121b0*/  UIMAD UR6, UR40, UR9, UR6 ;  /* 0x00000009280672a4 */ /* 0x000fd6000f8e0206 */
[----:B------:R-:W-:Y:S01]  /*121c0*/  @P0 SHF.R.U32.HI R7, RZ, UR4, R0 ;  /* 0x00000004ff070c19 */ /* 0x000fe20008011600 */
[----:B------:R-:W-:Y:S01]  /*121d0*/  UIMAD.WIDE.U32 UR4, UR40, UR8, URZ ;  /* 0x00000008280472a5 */ /* 0x000fe2000f8e003f */
[----:B------:R-:W1:Y:S01]  /*121e0*/  LDC R0, c[0x0][0x448] ;  /* 0x00011200ff007b82 */ /* 0x000e620000000800 */
[----:B0-----:R-:W-:Y:S01]  /*121f0*/  SHF.R.S32.HI R6, RZ, 0x1f, R20 ;  /* 0x0000001fff067819 */ /* 0x001fe20000011414 */
[----:B------:R-:W-:Y:S01]  /*12200*/  ULDC.64 UR8, c[0x0][0x2e0] ;  /* 0x0000b80000087ab9 */ /* 0x000fe20000000a00 */
[----:B------:R-:W-:Y:S02]  /*12210*/  UIADD3 UR6, UR5, UR6, URZ ;  /* 0x0000000605067290 */ /* 0x000fe4000fffe03f */
[----:B------:R-:W-:Y:S02]  /*12220*/  IMAD.U32 R4, RZ, RZ, UR4 ;  /* 0x00000004ff047e24 */ /* 0x000fe4000f8e00ff */
[----:B------:R-:W-:Y:S02]  /*12230*/  IMAD R6, R6, UR8, RZ ;  /* 0x0000000806067c24 */ /* 0x000fe4000f8e02ff */
[----:B------:R-:W-:Y:S01]  /*12240*/  MOV R3, UR6 ;  /* 0x0000000600037c02 */ /* 0x000fe20008000f00 */
[----:B------:R-:W-:Y:S01]  /*12250*/  IMAD.U32 R5, RZ, RZ, UR5 ;  /* 0x00000005ff057e24 */ /* 0x000fe2000f8e00ff */
[----:B------:R-:W-:Y:S01]  /*12260*/  MOV R2, R4 ;  /* 0x0000000400027202 */ /* 0x000fe20000000f00 */
[----:B------:R-:W-:Y:S01]  /*12270*/  IMAD R5, R20, UR9, R6 ;  /* 0x0000000914057c24 */ /* 0x000fe2000f8e0206 */
[----:B------:R-:W-:Y:S01]  /*12280*/  SHF.R.S32.HI R4, RZ, 0x1f, R7 ;  /* 0x0000001fff047819 */ /* 0x000fe20000011407 */
[----:B------:R-:W-:-:S02]  /*12290*/  ULDC.64 UR4, c[0x0][0x2d0] ;  /* 0x0000b40000047ab9 */ /* 0x000fc40000000a00 */
[----:B------:R-:W-:-:S04]  /*122a0*/  IMAD.WIDE.U32 R2, R20, UR8, R2 ;  /* 0x0000000814027c25 */ /* 0x000fc8000f8e0002 */
[----:B------:R-:W-:Y:S02]  /*122b0*/  IMAD.IADD R3, R3, 0x1, R5 ;  /* 0x0000000103037824 */ /* 0x000fe400078e0205 */
[----:B------:R-:W-:Y:S02]  /*122c0*/  IMAD.MOV R5, RZ, RZ, -R7 ;  /* 0x000000ffff057224 */ /* 0x000fe400078e0a07 */
[----:B------:R-:W-:Y:S02]  /*122d0*/  IMAD R4, R4, UR4, RZ ;  /* 0x0000000404047c24 */ /* 0x000fe4000f8e02ff */
[----:B-1----:R-:W-:Y:S02]  /*122e0*/  IMAD R5, R0, R5, R9 ;  /* 0x0000000500057224 */ /* 0x002fe400078e0209 */
        /* <DEDUP_REMOVED lines=18> */
[----:B------:R-:W-:Y:S02]  /*12410*/  VIADD R7, R35, UR41 ;  /* 0x0000002923077c36 */ /* 0x000fe40008000000 */
        /* <DEDUP_REMOVED lines=26> */
.L_x_1851:
        /* <DEDUP_REMOVED lines=18> */
.L_x_1852:
[----:B------:R-:W-:-:S13]  /*126e0*/  ISETP.NE.AND P0, PT, R33, 0x3, PT ;  /* 0x000000032100780c */ /* 0x000fda0003f05270 */
[----:B------:R-:W-:Y:S05]  /*126f0*/  @!P0 BRA `(.L_x_1797) ;  /* 0x0000000000048947 */ /* 0x000fea0003800000 */
[----:B------:R-:W-:Y:S01]  /*12700*/  BPT.TRAP 0x1 ;  /* 0x000000040000795c */ /* 0x000fe20000300000 */
.L_x_1797:
[----:B------:R-:W1:Y:S02]  /*12710*/  SYNCS.PHASECHK.TRANS64.TRYWAIT P0, [UR46+0x28c60], R0 ;  /* 0x028c6000ff0075a7 */ /* 0x000e64000800016e */
[----:B-1----:R-:W-:Y:S05]  /*12720*/  @!P0 BRA `(.L_x_1798) ;  /* 0x0000002800608947 */ /* 0x002fea0003800000 */
.L_x_1853:
        /* <DEDUP_REMOVED lines=105> */
.L_x_1863:
        /* <DEDUP_REMOVED lines=30> */
.L_x_1800:
        /* <DEDUP_REMOVED lines=9> */
[----:B------:R-:W-:Y:S01]  /*13030*/  LOP3.LUT R5, RZ, UR42, RZ, 0x33, !PT ;  /* 0x0000002aff057c12 */ /* 0x000fe2000f8e33ff */
[----:B------:R-:W-:Y:S01]  /*13040*/  UIMAD UR4, UR4, UR38, URZ ;  /* 0x00000026040472a4 */ /* 0x000fe2000f8e023f */
[----:B------:R-:W-:Y:S02]  /*13050*/  IADD3 R35, R36, R28, R35 ;  /* 0x0000001c24237210 */ /* 0x000fe40007ffe023 */
[----:B------:R-:W-:Y:S02]  /*13060*/  LOP3.LUT R28, R34, 0x40, RZ, 0xc0, !PT ;  /* 0x00000040221c7812 */ /* 0x000fe400078ec0ff */
[----:B------:R-:W-:Y:S01]  /*13070*/  LOP3.LUT R25, R17, 0x80, RZ, 0xc0, !PT ;  /* 0x0000008011197812 */ /* 0x000fe200078ec0ff */
[----:B------:R-:W-:Y:S01]  /*13080*/  VIADD R2, R35, 0xffffff40 ;  /* 0xffffff4023027836 */ /* 0x000fe20000000000 */
[----:B------:R-:W-:-:S02]  /*13090*/  LOP3.LUT R0, RZ, UR4, RZ, 0x33, !PT ;  /* 0x00000004ff007c12 */ /* 0x000fc4000f8e33ff */
[----:B------:R-:W-:Y:S02]  /*130a0*/  MOV R21, 0x1 ;  /* 0x0000000100157802 */ /* 0x000fe40000000f00 */
[----:B------:R-:W-:Y:S02]  /*130b0*/  VIADDMNMX R0, R0, -UR44, R3, !PT ;  /* 0x8000002c00007c46 */ /* 0x000fe4000f800103 */
[----:B------:R-:W-:Y:S02]  /*130c0*/  SHF.R.U32.HI R28, RZ, 0x2, R28 ;  /* 0x00000002ff1c7819 */ /* 0x000fe4000001161c */
[----:B------:R-:W-:Y:S01]  /*130d0*/  VIMNMX R5, R0, R5, !PT ;  /* 0x0000000500057248 */ /* 0x000fe20007fe0100 */
[----:B------:R-:W-:Y:S01]  /*130e0*/  IMAD.MOV.U32 R0, RZ, RZ, 0x1 ;  /* 0x00000001ff007424 */ /* 0x000fe200078e00ff */
[----:B------:R-:W-:Y:S02]  /*130f0*/  SHF.R.U32.HI R25, RZ, 0x3, R25 ;  /* 0x00000003ff197819 */ /* 0x000fe40000011619 */
[C---:B------:R-:W-:Y:S01]  /*13100*/  IADD3 R22, -R5.reuse, -0x2, RZ ;  /* 0xfffffffe05167810 */ /* 0x040fe20007ffe1ff */
[----:B------:R-:W-:-:S07]  /*13110*/  IMAD R9, R5, -0x40, R2 ;  /* 0xffffffc005097824 */ /* 0x000fce00078e0202 */
.L_x_1816:
[----:B------:R-:W-:Y:S01]  /*13120*/  ISETP.NE.AND P1, PT, R37, 0x1, PT ;  /* 0x000000012500780c */ /* 0x000fe20003f25270 */
[----:B------:R-:W-:Y:S01]  /*13130*/  BSSY B1, `(.L_x_1802) ;  /* 0x0000014000017945 */ /* 0x000fe20003800000 */
[----:B------:R-:W-:Y:S01]  /*13140*/  ISETP.GT.U32.AND P0, PT, R31, 0x3f, PT ;  /* 0x0000003f1f00780c */ /* 0x000fe20003f04070 */
[----:B------:R-:W-:Y:S02]  /*13150*/  IMAD.MOV.U32 R7, RZ, RZ, R9 ;  /* 0x000000ffff077224 */ /* 0x000fe400078e0009 */
[----:B------:R-:W-:-:S08]  /*13160*/  IMAD.MOV.U32 R6, RZ, RZ, RZ ;  /* 0x000000ffff067224 */ /* 0x000fd000078e00ff */
        /* <DEDUP_REMOVED lines=16> */
.L_x_1803:
[----:B------:R-:W-:Y:S05]  /*13270*/  BSYNC B1 ;  /* 0x0000000000017941 */ /* 0x000fea0003800000 */
.L_x_1802:
[----:B------:R-:W-:-:S13]  /*13280*/  ISETP.NE.AND P0, PT, R33, 0x3, PT ;  /* 0x000000032100780c */ /* 0x000fda0003f05270 */
[----:B------:R-:W-:Y:S05]  /*13290*/  @!P0 BRA `(.L_x_1804) ;  /* 0x0000000000048947 */ /* 0x000fea0003800000 */
[----:B------:R-:W-:Y:S01]  /*132a0*/  BPT.TRAP 0x1 ;  /* 0x000000040000795c */ /* 0x000fe20000300000 */
.L_x_1804:
[----:B------:R-:W-:Y:S01]  /*132b0*/  LEA R10, R0, UR46, 0x3 ;  /* 0x0000002e000a7c11 */ /* 0x000fe2000f8e18ff */
[----:B------:R-:W-:Y:S01]  /*132c0*/  BSSY B1, `(.L_x_1805) ;  /* 0x0000004000017945 */ /* 0x000fe20003800000 */
[----:B------:R-:W-:-:S04]  /*132d0*/  SHF.L.U32 R20, R21, 0x1f, RZ ;  /* 0x0000001f15147819 */ /* 0x000fc800000006ff */
[----:B------:R-:W1:Y:S02]  /*132e0*/  SYNCS.PHASECHK.TRANS64.TRYWAIT P0, [R10+URZ+0x28c40], R20 ;  /* 0x028c40140a0075a7 */ /* 0x000e64000800017f */
[----:B-1----:R-:W-:Y:S05]  /*132f0*/  @!P0 BRA `(.L_x_1806) ;  /* 0x0000002400948947 */ /* 0x002fea0003800000 */
.L_x_1864:
[----:B------:R-:W-:Y:S05]  /*13300*/  BSYNC B1 ;  /* 0x0000000000017941 */ /* 0x000fea0003800000 */
.L_x_1805:
        /* <DEDUP_REMOVED lines=47> */
.L_x_1874:
        /* <DEDUP_REMOVED lines=8> */
.L_x_1808:
        /* <DEDUP_REMOVED lines=10> */
.L_x_1809:
[----:B------:R2:W-:Y:S01]  /*13720*/  SYNCS.ARRIVE.TRANS64.A1T0 RZ, [R10+URZ+0x28c30], RZ ;  /* 0x028c30ff0aff79a7 */ /* 0x0005e2000810003f */
[----:B------:R-:W-:Y:S05]  /*13730*/  @!P2 BRA `(.L_x_1810) ;  /* 0x000000000004a947 */ /* 0x000fea0003800000 */
[----:B------:R-:W-:Y:S01]  /*13740*/  BPT.TRAP 0x1 ;  /* 0x000000040000795c */ /* 0x000fe20000300000 */
.L_x_1810:
[----:B------:R-:W3:Y:S01]  /*13750*/  SYNCS.PHASECHK.TRANS64.TRYWAIT P0, [R10+URZ+0x28c60], R20 ;  /* 0x028c60140a0075a7 */ /* 0x000ee2000800017f */
[----:B------:R-:W-:Y:S04]  /*13760*/  BSSY B1, `(.L_x_1811) ;  /* 0x0000002000017945 */ /* 0x000fe80003800000 */
[----:B---3--:R-:W-:Y:S05]  /*13770*/  @!P0 BRA `(.L_x_1812) ;  /* 0x0000002400948947 */ /* 0x008fea0003800000 */
.L_x_1875:
[----:B------:R-:W-:Y:S05]  /*13780*/  BSYNC B1 ;  /* 0x0000000000017941 */ /* 0x000fea0003800000 */
.L_x_1811:
        /* <DEDUP_REMOVED lines=77> */
.L_x_1885:
        /* <DEDUP_REMOVED lines=20> */
.L_x_1814:
        /* <DEDUP_REMOVED lines=10> */
.L_x_1815:
        /* <DEDUP_REMOVED lines=10> */
.L_x_1801:
[----:B------:R-:W-:Y:S05]  /*13ee0*/  BSYNC B0 ;  /* 0x0000000000007941 */ /* 0x000fea0003800000 */
.L_x_1778:
[----:B------:R-:W0:Y:S01]  /*13ef0*/  S2R R3, SR_CgaCtaId ;  /* 0x0000000000037919 */ /* 0x000e220000008800 */
[----:B------:R-:W-:Y:S01]  /*13f00*/  MOV R2, 0x400 ;  /* 0x0000040000027802 */ /* 0x000fe20000000f00 */
[----:B------:R-:W-:Y:S01]  /*13f10*/  BSSY B0, `(.L_x_1817) ;  /* 0x0000005000007945 */ /* 0x000fe20003800000 */
[----:B------:R-:W-:Y:S02]  /*13f20*/  SHF.L.U32 R4, R4, 0x1f, RZ ;  /* 0x0000001f04047819 */ /* 0x000fe400000006ff */
[----:B0-----:R-:W-:-:S04]  /*13f30*/  LEA R5, R3, R2, 0x18 ;  /* 0x0000000203057211 */ /* 0x001fc800078ec0ff */
[----:B------:R-:W0:Y:S02]  /*13f40*/  SYNCS.PHASECHK.TRANS64.TRYWAIT P0, [R5+URZ+0x28c20], R4 ;  /* 0x028c2004050075a7 */ /* 0x000e24000800017f */
[----:B0-----:R-:W-:Y:S05]  /*13f50*/  @!P0 BRA `(.L_x_1818) ;  /* 0x0000002400748947 */ /* 0x001fea0003800000 */
.L_x_1886:
[----:B------:R-:W-:Y:S05]  /*13f60*/  BSYNC B0 ;  /* 0x0000000000007941 */ /* 0x000fea0003800000 */
.L_x_1817:
[----:B------:R-:W-:-:S03]  /*13f70*/  UMOV UR4, 0xffffffff ;  /* 0xffffffff00047882 */ /* 0x000fc60000000000 */
[----:B------:R-:W-:Y:S05]  /*13f80*/  BRA.DIV UR4, `(.L_x_1819) ;  /* 0x00000026047c7947 */ /* 0x000fea000b800000 */
[----:B------:R-:W1:Y:S02]  /*13f90*/  S2R R2, SR_TID.X ;  /* 0x0000000000027919 */ /* 0x000e640000002100 */
[----:B-1----:R-:W-:-:S04]  /*13fa0*/  SHF.R.U32.HI R2, RZ, 0x5, R2 ;  /* 0x00000005ff027819 */ /* 0x002fc80000011602 */
[----:B------:R-:W-:-:S05]  /*13fb0*/  LOP3.LUT R2, R2, 0x3, RZ, 0xc0, !PT ;  /* 0x0000000302027812 */ /* 0x000fca00078ec0ff */
[----:B------:R1:W3:Y:S02]  /*13fc0*/  SHFL.IDX PT, R14, R2, RZ, 0x1f ;  /* 0x00001fff020e7589 */ /* 0x0002e400000e0000 */
.L_x_1889:
[----:B---3--:R-:W-:-:S13]  /*13fd0*/  ISETP.NE.AND P0, PT, R14, RZ, PT ;  /* 0x000000ff0e00720c */ /* 0x008fda0003f05270 */
[----:B------:R-:W-:Y:S05]  /*13fe0*/  @P0 BRA `(.L_x_1667) ;  /* 0x0000000000880947 */ /* 0x000fea0003800000 */
[----:B------:R-:W-:-:S03]  /*13ff0*/  UMOV UR4, 0xffffffff ;  /* 0xffffffff00047882 */ /* 0x000fc60000000000 */
[----:B------:R-:W-:Y:S05]  /*14000*/  BRA.DIV UR4, `(.L_x_1820) ;  /* 0x0000002604907947 */ /* 0x000fea000b800000 */
[----:B------:R-:W-:-:S13]  /*14010*/  ELECT P6, URZ, PT ;  /* 0x00000000003f782f */ /* 0x000fda00038c0000 */
.L_x_1892:
[----:B------:R-:W-:Y:S05]  /*14020*/  @!P6 BRA `(.L_x_1667) ;  /* 0x000000000078e947 */ /* 0x000fea0003800000 */
[----:B------:R-:W-:-:S06]  /*14030*/  ULOP3.LUT UR4, UR39, 0x2, URZ, 0xfc, !UPT ;  /* 0x0000000227047892 */ /* 0x000fcc000f8efc3f */
[----:B-1----:R-:W-:-:S05]  /*14040*/  IMAD.U32 R2, RZ, RZ, UR4 ;  /* 0x00000004ff027e24 */ /* 0x002fca000f8e00ff */
[----:B------:R-:W-:-:S13]  /*14050*/  ISETP.NE.AND P0, PT, R2, 0x3, PT ;  /* 0x000000030200780c */ /* 0x000fda0003f05270 */
[----:B------:R-:W-:Y:S05]  /*14060*/  @!P0 BRA `(.L_x_1821) ;  /* 0x0000000000048947 */ /* 0x000fea0003800000 */
[----:B------:R-:W-:Y:S01]  /*14070*/  BPT.TRAP 0x1 ;  /* 0x000000040000795c */ /* 0x000fe20000300000 */
.L_x_1821:
[C---:B0-----:R-:W-:Y:S01]  /*14080*/  LEA R4, R0.reuse, R5, 0x3 ;  /* 0x0000000500047211 */ /* 0x041fe200078e18ff */
[----:B------:R-:W-:Y:S01]  /*14090*/  VIADD R0, R0, 0x1 ;  /* 0x0000000100007836 */ /* 0x000fe20000000000 */
[----:B------:R-:W-:-:S04]  /*140a0*/  SHF.L.U32 R3, R21, 0x1f, RZ ;  /* 0x0000001f15037819 */ /* 0x000fc800000006ff */
[----:B------:R-:W0:Y:S01]  /*140b0*/  SYNCS.PHASECHK.TRANS64.TRYWAIT P1, [R4+URZ+0x28c40], R3 ;  /* 0x028c4003040075a7 */ /* 0x000e22000802017f */
[----:B------:R-:W-:-:S04]  /*140c0*/  ISETP.NE.AND P2, PT, R0, 0x2, PT ;  /* 0x000000020000780c */ /* 0x000fc80003f45270 */
[----:B------:R-:W-:Y:S01]  /*140d0*/  SEL R2, RZ, 0x1, P2 ;  /* 0x00000001ff027807 */ /* 0x000fe20001000000 */
[----:B0-----:R-:W-:Y:S08]  /*140e0*/  @!P1 BRA `(.L_x_1822) ;  /* 0x0000002400789947 */ /* 0x001ff00003800000 */
.L_x_1893:
[----:B------:R-:W-:Y:S02]  /*140f0*/  SEL R0, R0, RZ, P2 ;  /* 0x000000ff00007207 */ /* 0x000fe40001000000 */
[----:B------:R-:W-:Y:S01]  /*14100*/  LOP3.LUT R2, R21, R2, RZ, 0x3c, !PT ;  /* 0x0000000215027212 */ /* 0x000fe200078e3cff */
[----:B------:R-:W-:Y:S06]  /*14110*/  @!P0 BRA `(.L_x_1823) ;  /* 0x0000000000048947 */ /* 0x000fec0003800000 */
[----:B------:R-:W-:Y:S01]  /*14120*/  BPT.TRAP 0x1 ;  /* 0x000000040000795c */ /* 0x000fe20000300000 */
.L_x_1823:
[----:B------:R-:W-:Y:S01]  /*14130*/  IMAD R5, R0, 0x8, R5 ;  /* 0x0000000800057824 */ /* 0x000fe200078e0205 */
[----:B------:R-:W-:-:S04]  /*14140*/  SHF.L.U32 R0, R2, 0x1f, RZ ;  /* 0x0000001f02007819 */ /* 0x000fc800000006ff */
[----:B------:R-:W1:Y:S02]  /*14150*/  SYNCS.PHASECHK.TRANS64.TRYWAIT P1, [R5+URZ+0x28c40], R0 ;  /* 0x028c4000050075a7 */ /* 0x000e64000802017f */
[----:B-1----:R-:W-:Y:S05]  /*14160*/  @!P1 BRA `(.L_x_1824) ;  /* 0x00000024006c9947 */ /* 0x002fea0003800000 */
.L_x_1894:
[----:B------:R-:W-:Y:S05]  /*14170*/  @!P0 BRA `(.L_x_1825) ;  /* 0x0000000000048947 */ /* 0x000fea0003800000 */
[----:B------:R-:W-:Y:S01]  /*14180*/  BPT.TRAP 0x1 ;  /* 0x000000040000795c */ /* 0x000fe20000300000 */
.L_x_1825:
[----:B------:R-:W3:Y:S02]  /*14190*/  SYNCS.PHASECHK.TRANS64.TRYWAIT P1, [R4+URZ+0x28c60], R3 ;  /* 0x028c6003040075a7 */ /* 0x000ee4000802017f */
[----:B---3--:R-:W-:Y:S05]  /*141a0*/  @!P1 BRA `(.L_x_1826) ;  /* 0x0000002400709947 */ /* 0x008fea0003800000 */
.L_x_1895:
[----:B------:R-:W-:Y:S05]  /*141b0*/  @!P0 BRA `(.L_x_1827) ;  /* 0x0000000000048947 */ /* 0x000fea0003800000 */
[----:B------:R-:W-:Y:S01]  /*141c0*/  BPT.TRAP 0x1 ;  /* 0x000000040000795c */ /* 0x000fe20000300000 */
.L_x_1827:
[----:B----4-:R4:W0:Y:S02]  /*141d0*/  SYNCS.PHASECHK.TRANS64.TRYWAIT P0, [R5+URZ+0x28c60], R0 ;  /* 0x028c6000050075a7 */ /* 0x010824000800017f */
[----:B0-----:R-:W-:Y:S05]  /*141e0*/  @!P0 NANOSLEEP.SYNCS 0x989680 ;  /* 0x009896800000895d */ /* 0x001fea0003900000 */
[----:B------:R-:W0:Y:S02]  /*141f0*/  @!P0 SYNCS.PHASECHK.TRANS64 P0, [R5+URZ+0x28c60], R0 ;  /* 0x028c6000050085a7 */ /* 0x000e24000800007f */
[----:B0-----:R-:W-:Y:S05]  /*14200*/  @!P0 BRA `(.L_x_1827) ;  /* 0xfffffffc00f08947 */ /* 0x001fea000383ffff */
.L_x_1667:
[----:B------:R-:W-:Y:S05]  /*14210*/  BSYNC B6 ;  /* 0x0000000000067941 */ /* 0x000fea0003800000 */
.L_x_1664:
[----:B------:R-:W-:Y:S05]  /*14220*/  EXIT ;  /* 0x000000000000794d */ /* 0x000fea0003800000 */
.L_x_1678:
[----:B0-----:R-:W-:-:S04]  /*14230*/  MOV R5, UR5 ;  /* 0x0000000500057c02 */ /* 0x001fc80008000f00 */
[----:B------:R0:W1:Y:S03]  /*14240*/  SYNCS.PHASECHK.TRANS64.TRYWAIT P1, [R5+URZ+0x28c50], R2 ;  /* 0x028c5002050075a7 */ /* 0x000066000802017f */
[----:B-1----:R-:W-:Y:S05]  /*14250*/  @!P1 NANOSLEEP.SYNCS 0x989680 ;  /* 0x009896800000995d */ /* 0x002fea0003900000 */
[----:B------:R-:W1:Y:S02]  /*14260*/  @!P1 SYNCS.PHASECHK.TRANS64 P1, [R5+URZ+0x28c50], R2 ;  /* 0x028c5002050095a7 */ /* 0x000e64000802007f */
[----:B-1----:R-:W-:Y:S05]  /*14270*/  @!P1 BRA `(.L_x_1678) ;  /* 0xfffffffc00ec9947 */ /* 0x002fea000383ffff */
[----:B------:R-:W-:Y:S05]  /*14280*/  BRA `(.L_x_1828) ;  /* 0xfffffed400447947 */ /* 0x000fea000383ffff */
.L_x_1684:
[----:B-1----:R-:W-:-:S04]  /*14290*/  IMAD.U32 R5, RZ, RZ, UR7 ;  /* 0x00000007ff057e24 */ /* 0x002fc8000f8e00ff */
[----:B------:R1:W2:Y:S03]  /*142a0*/  SYNCS.PHASECHK.TRANS64.TRYWAIT P1, [R5+URZ+0x28c50], R2 ;  /* 0x028c5002050075a7 */ /* 0x0002a6000802017f */
[----:B--2---:R-:W-:Y:S05]  /*142b0*/  @!P1 NANOSLEEP.SYNCS 0x989680 ;  /* 0x009896800000995d */ /* 0x004fea0003900000 */
[----:B------:R-:W2:Y:S02]  /*142c0*/  @!P1 SYNCS.PHASECHK.TRANS64 P1, [R5+URZ+0x28c50], R2 ;  /* 0x028c5002050095a7 */ /* 0x000ea4000802007f */
[----:B--2---:R-:W-:Y:S05]  /*142d0*/  @!P1 BRA `(.L_x_1684) ;  /* 0xfffffffc00ec9947 */ /* 0x004fea000383ffff */
[----:B------:R-:W-:Y:S05]  /*142e0*/  BRA `(.L_x_1683) ;  /* 0xfffffee000487947 */ /* 0x000fea000383ffff */
.L_x_1695:
[----:B-1----:R-:W-:-:S04]  /*142f0*/  IMAD.U32 R0, RZ, RZ, UR40 ;  /* 0x00000028ff007e24 */ /* 0x002fc8000f8e00ff */
[----:B------:R1:W2:Y:S03]  /*14300*/  SYNCS.PHASECHK.TRANS64.TRYWAIT P0, [R0+URZ+0x28c00], R13 ;  /* 0x028c000d000075a7 */ /* 0x0002a6000800017f */
[----:B--2---:R-:W-:Y:S05]  /*14310*/  @!P0 NANOSLEEP.SYNCS 0x989680 ;  /* 0x009896800000895d */ /* 0x004fea0003900000 */
[----:B------:R-:W2:Y:S02]  /*14320*/  @!P0 SYNCS.PHASECHK.TRANS64 P0, [R0+URZ+0x28c00], R13 ;  /* 0x028c000d000085a7 */ /* 0x000ea4000800007f */
[----:B--2---:R-:W-:Y:S05]  /*14330*/  @!P0 BRA `(.L_x_1695) ;  /* 0xfffffffc00ec8947 */ /* 0x004fea000383ffff */
[----:B------:R-:W-:Y:S05]  /*14340*/  BRA `(.L_x_1829) ;  /* 0xfffffef8004c7947 */ /* 0x000fea000383ffff */
.L_x_1699:
[----:B-1----:R-:W-:-:S04]  /*14350*/  MOV R2, UR40 ;  /* 0x0000002800027c02 */ /* 0x002fc80008000f00 */
[----:B------:R1:W2:Y:S03]  /*14360*/  SYNCS.PHASECHK.TRANS64.TRYWAIT P0, [R2+URZ+0x28c30], R13 ;  /* 0x028c300d020075a7 */ /* 0x0002a6000800017f */
[----:B--2---:R-:W-:Y:S05]  /*14370*/  @!P0 NANOSLEEP.SYNCS 0x989680 ;  /* 0x009896800000895d */ /* 0x004fea0003900000 */
[----:B------:R-:W2:Y:S02]  /*14380*/  @!P0 SYNCS.PHASECHK.TRANS64 P0, [R2+URZ+0x28c30], R13 ;  /* 0x028c300d020085a7 */ /* 0x000ea4000800007f */
[----:B--2---:R-:W-:Y:S05]  /*14390*/  @!P0 BRA `(.L_x_1699) ;  /* 0xfffffffc00ec8947 */ /* 0x004fea000383ffff */
[----:B------:R-:W-:Y:S05]  /*143a0*/  BRA `(.L_x_1698) ;  /* 0xfffffef8008c7947 */ /* 0x000fea000383ffff */
.L_x_1712:
[----:B-1----:R-:W-:-:S04]  /*143b0*/  IMAD.U32 R14, RZ, RZ, UR40 ;  /* 0x00000028ff0e7e24 */ /* 0x002fc8000f8e00ff */
[----:B------:R1:W3:Y:S03]  /*143c0*/  SYNCS.PHASECHK.TRANS64.TRYWAIT P0, [R14+URZ+0x28c50], R13 ;  /* 0x028c500d0e0075a7 */ /* 0x0002e6000800017f */
[----:B---3--:R-:W-:Y:S05]  /*143d0*/  @!P0 NANOSLEEP.SYNCS 0x989680 ;  /* 0x009896800000895d */ /* 0x008fea0003900000 */
[----:B------:R-:W3:Y:S02]  /*143e0*/  @!P0 SYNCS.PHASECHK.TRANS64 P0, [R14+URZ+0x28c50], R13 ;  /* 0x028c500d0e0085a7 */ /* 0x000ee4000800007f */
[----:B---3--:R-:W-:Y:S05]  /*143f0*/  @!P0 BRA `(.L_x_1712) ;  /* 0xfffffffc00ec8947 */ /* 0x008fea000383ffff */
[----:B------:R-:W-:Y:S05]  /*14400*/  BRA `(.L_x_1711) ;  /* 0xffffff1800f07947 */ /* 0x000fea000383ffff */
.L_x_1721:
[----:B-1----:R-:W-:-:S04]  /*14410*/  IMAD.U32 R12, RZ, RZ, UR29 ;  /* 0x0000001dff0c7e24 */ /* 0x002fc8000f8e00ff */
[----:B------:R1:W3:Y:S03]  /*14420*/  SYNCS.PHASECHK.TRANS64.TRYWAIT P0, [R12+URZ+0x28c30], R13 ;  /* 0x028c300d0c0075a7 */ /* 0x0002e6000800017f */
[----:B---3--:R-:W-:Y:S05]  /*14430*/  @!P0 NANOSLEEP.SYNCS 0x989680 ;  /* 0x009896800000895d */ /* 0x008fea0003900000 */
[----:B------:R-:W3:Y:S02]  /*14440*/  @!P0 SYNCS.PHASECHK.TRANS64 P0, [R12+URZ+0x28c30], R13 ;  /* 0x028c300d0c0085a7 */ /* 0x000ee4000800007f */
[----:B---3--:R-:W-:Y:S05]  /*14450*/  @!P0 BRA `(.L_x_1721) ;  /* 0xfffffffc00ec8947 */ /* 0x008fea000383ffff */
[----:B------:R-:W-:Y:S05]  /*14460*/  BRA `(.L_x_1720) ;  /* 0xffffff2000947947 */ /* 0x000fea000383ffff */
.L_x_1734:
[----:B--2---:R-:W-:-:S04]  /*14470*/  MOV R14, UR29 ;  /* 0x0000001d000e7c02 */ /* 0x004fc80008000f00 */
[----:B------:R2:W3:Y:S03]  /*14480*/  SYNCS.PHASECHK.TRANS64.TRYWAIT P0, [R14+URZ+0x28c50], R13 ;  /* 0x028c500d0e0075a7 */ /* 0x0004e6000800017f */
[----:B---3--:R-:W-:Y:S05]  /*14490*/  @!P0 NANOSLEEP.SYNCS 0x989680 ;  /* 0x009896800000895d */ /* 0x008fea0003900000 */
[----:B------:R-:W3:Y:S02]  /*144a0*/  @!P0 SYNCS.PHASECHK.TRANS64 P0, [R14+URZ+0x28c50], R13 ;  /* 0x028c500d0e0085a7 */ /* 0x000ee4000800007f */
[----:B---3--:R-:W-:Y:S05]  /*144b0*/  @!P0 BRA `(.L_x_1734) ;  /* 0xfffffffc00ec8947 */ /* 0x008fea000383ffff */
[----:B------:R-:W-:Y:S05]  /*144c0*/  BRA `(.L_x_1733) ;  /* 0xffffff4400747947 */ /* 0x000fea000383ffff */
.L_x_1744:
[----:B--2---:R-:W-:-:S04]  /*144d0*/  IMAD.U32 R11, RZ, RZ, UR26 ;  /* 0x0000001aff0b7e24 */ /* 0x004fc8000f8e00ff */
[----:B------:R2:W3:Y:S03]  /*144e0*/  SYNCS.PHASECHK.TRANS64.TRYWAIT P1, [R11+URZ+0x28c30], R14 ;  /* 0x028c300e0b0075a7 */ /* 0x0004e6000802017f */
[----:B---3--:R-:W-:Y:S05]  /*144f0*/  @!P1 NANOSLEEP.SYNCS 0x989680 ;  /* 0x009896800000995d */ /* 0x008fea0003900000 */
[----:B------:R-:W3:Y:S02]  /*14500*/  @!P1 SYNCS.PHASECHK.TRANS64 P1, [R11+URZ+0x28c30], R14 ;  /* 0x028c300e0b0095a7 */ /* 0x000ee4000802007f */
[----:B---3--:R-:W-:Y:S05]  /*14510*/  @!P1 BRA `(.L_x_1744) ;  /* 0xfffffffc00ec9947 */ /* 0x008fea000383ffff */
[----:B------:R-:W-:Y:S05]  /*14520*/  BRA `(.L_x_1743) ;  /* 0xffffff4c00087947 */ /* 0x000fea000383ffff */
.L_x_1749:
[----:B--2---:R-:W-:-:S04]  /*14530*/  IMAD.U32 R15, RZ, RZ, UR26 ;  /* 0x0000001aff0f7e24 */ /* 0x004fc8000f8e00ff */
[----:B------:R2:W3:Y:S03]  /*14540*/  SYNCS.PHASECHK.TRANS64.TRYWAIT P1, [R15+URZ+0x28c50], R14 ;  /* 0x028c500e0f0075a7 */ /* 0x0004e6000802017f */
[----:B---3--:R-:W-:Y:S05]  /*14550*/  @!P1 NANOSLEEP.SYNCS 0x989680 ;  /* 0x009896800000995d */ /* 0x008fea0003900000 */
[----:B------:R-:W3:Y:S02]  /*14560*/  @!P1 SYNCS.PHASECHK.TRANS64 P1, [R15+URZ+0x28c50], R14 ;  /* 0x028c500e0f0095a7 */ /* 0x000ee4000802007f */
[----:B---3--:R-:W-:Y:S05]  /*14570*/  @!P1 BRA `(.L_x_1749) ;  /* 0xfffffffc00ec9947 */ /* 0x008fea000383ffff */
[----:B------:R-:W-:Y:S05]  /*14580*/  BRA `(.L_x_1748) ;  /* 0xffffff6400247947 */ /* 0x000fea000383ffff */
.L_x_1756:
[----:B----4-:R-:W-:-:S04]  /*14590*/  MOV R12, UR25 ;  /* 0x00000019000c7c02 */ /* 0x010fc80008000f00 */
[----:B------:R4:W0:Y:S03]  /*145a0*/  SYNCS.PHASECHK.TRANS64.TRYWAIT P0, [R12+URZ+0x28c30], R13 ;  /* 0x028c300d0c0075a7 */ /* 0x000826000800017f */
[----:B0-----:R-:W-:Y:S05]  /*145b0*/  @!P0 NANOSLEEP.SYNCS 0x989680 ;  /* 0x009896800000895d */ /* 0x001fea0003900000 */
[----:B------:R-:W0:Y:S02]  /*145c0*/  @!P0 SYNCS.PHASECHK.TRANS64 P0, [R12+URZ+0x28c30], R13 ;  /* 0x028c300d0c0085a7 */ /* 0x000e24000800007f */
[----:B0-----:R-:W-:Y:S05]  /*145d0*/  @!P0 BRA `(.L_x_1756) ;  /* 0xfffffffc00ec8947 */ /* 0x001fea000383ffff */
[----:B------:R-:W-:Y:S05]  /*145e0*/  BRA `(.L_x_1755) ;  /* 0xffffff6800207947 */ /* 0x000fea000383ffff */
.L_x_1769:
[----:B--2---:R-:W-:-:S04]  /*145f0*/  IMAD.U32 R14, RZ, RZ, UR25 ;  /* 0x00000019ff0e7e24 */ /* 0x004fc8000f8e00ff */
[----:B------:R2:W4:Y:S03]  /*14600*/  SYNCS.PHASECHK.TRANS64.TRYWAIT P0, [R14+URZ+0x28c50], R13 ;  /* 0x028c500d0e0075a7 */ /* 0x000526000800017f */
[----:B----4-:R-:W-:Y:S05]  /*14610*/  @!P0 NANOSLEEP.SYNCS 0x989680 ;  /* 0x009896800000895d */ /* 0x010fea0003900000 */
[----:B------:R-:W4:Y:S02]  /*14620*/  @!P0 SYNCS.PHASECHK.TRANS64 P0, [R14+URZ+0x28c50], R13 ;  /* 0x028c500d0e0085a7 */ /* 0x000f24000800007f */
[----:B----4-:R-:W-:Y:S05]  /*14630*/  @!P0 BRA `(.L_x_1769) ;  /* 0xfffffffc00ec8947 */ /* 0x010fea000383ffff */
[----:B------:R-:W-:Y:S05]  /*14640*/  BRA `(.L_x_1768) ;  /* 0xffffff8800f07947 */ /* 0x000fea000383ffff */
.L_x_1789:
[----:B------:R-:W-:Y:S01]  /*14650*/  IMAD.MOV.U32 R13, RZ, RZ, R23 ;  /* 0x000000ffff0d7224 */ /* 0x000fe200078e0017 */
[----:B------:R-:W-:Y:S01]  /*14660*/  MOV R12, RZ ;  /* 0x000000ff000c7202 */ /* 0x000fe20000000f00 */
[----:B------:R-:W-:Y:S02]  /*14670*/  IMAD.MOV.U32 R11, RZ, RZ, 0x1f ;  /* 0x0000001fff0b7424 */ /* 0x000fe400078e00ff */
[----:B------:R-:W-:-:S07]  /*14680*/  IMAD.MOV.U32 R15, RZ, RZ, -0x1 ;  /* 0xffffffffff0f7424 */ /* 0x000fce00078e00ff */
[----:B------:R-:W-:Y:S05]  /*14690*/  WARPSYNC.COLLECTIVE R15, `(.L_x_1830) ;  /* 0x000000000f087348 */ /* 0x000fea0003c00000 */
[----:B------:R0:W1:Y:S02]  /*146a0*/  SHFL.IDX P6, R14, R13, R12, R11 ;  /* 0x0000000c0d0e7389 */ /* 0x00006400000c000b */
[----:B01----:R-:W-:Y:S01]  /*146b0*/  ENDCOLLECTIVE ;  /* 0x000000000000791b */ /* 0x003fe20003800000 */
.L_x_1830:
[----:B------:R-:W-:Y:S05]  /*146c0*/  BRA `(.L_x_1831) ;  /* 0xffffffd000c47947 */ /* 0x000fea000383ffff */
.L_x_1791:
[----:B0-----:R-:W-:-:S04]  /*146d0*/  MOV R3, UR46 ;  /* 0x0000002e00037c02 */ /* 0x001fc80008000f00 */
[----:B------:R0:W1:Y:S03]  /*146e0*/  SYNCS.PHASECHK.TRANS64.TRYWAIT P0, [R3+URZ+0x28c40], R0 ;  /* 0x028c4000030075a7 */ /* 0x000066000800017f */
[----:B-1----:R-:W-:Y:S05]  /*146f0*/  @!P0 NANOSLEEP.SYNCS 0x989680 ;  /* 0x009896800000895d */ /* 0x002fea0003900000 */
[----:B------:R-:W1:Y:S02]  /*14700*/  @!P0 SYNCS.PHASECHK.TRANS64 P0, [R3+URZ+0x28c40], R0 ;  /* 0x028c4000030085a7 */ /* 0x000e64000800007f */
[----:B-1----:R-:W-:Y:S05]  /*14710*/  @!P0 BRA `(.L_x_1791) ;  /* 0xfffffffc00ec8947 */ /* 0x002fea000383ffff */
[----:B------:R-:W-:Y:S05]  /*14720*/  BRA `(.L_x_1832) ;  /* 0xffffffd000f47947 */ /* 0x000fea000383ffff */
.L_x_1792:
        /* <DEDUP_REMOVED lines=8> */
.L_x_1834:
[----:B------:R-:W-:Y:S05]  /*147b0*/  BSYNC B0 ;  /* 0x0000000000007941 */ /* 0x000fea0003800000 */
.L_x_1833:
[----:B------:R-:W-:Y:S01]  /*147c0*/  MOV R13, R0 ;  /* 0x00000000000d7202 */ /* 0x000fe20000000f00 */
[----:B------:R-:W-:Y:S01]  /*147d0*/  IMAD.MOV.U32 R12, RZ, RZ, RZ ;  /* 0x000000ffff0c7224 */ /* 0x000fe200078e00ff */
[----:B------:R-:W-:Y:S01]  /*147e0*/  MOV R15, 0xffffffff ;  /* 0xffffffff000f7802 */ /* 0x000fe20000000f00 */
[----:B------:R-:W-:Y:S01]  /*147f0*/  IMAD.MOV.U32 R11, RZ, RZ, 0x181f ;  /* 0x0000181fff0b7424 */ /* 0x000fe200078e00ff */
[----:B------:R-:W-:Y:S01]  /*14800*/  @P0 LEA R7, R30, UR46, 0x1 ;  /* 0x0000002e1e070c11 */ /* 0x000fe2000f8e08ff */
[----:B------:R-:W-:-:S07]  /*14810*/  IMAD.MOV.U32 R2, RZ, RZ, R14 ;  /* 0x000000ffff027224 */ /* 0x000fce00078e000e */
[----:B------:R-:W-:Y:S05]  /*14820*/  WARPSYNC.COLLECTIVE R15, `(.L_x_1835) ;  /* 0x000000000f087348 */ /* 0x000fea0003c00000 */
[----:B------:R0:W1:Y:S02]  /*14830*/  SHFL.IDX P6, R14, R13, R12, R11 ;  /* 0x0000000c0d0e7389 */ /* 0x00006400000c000b */
[----:B01----:R-:W-:Y:S01]  /*14840*/  ENDCOLLECTIVE ;  /* 0x000000000000791b */ /* 0x003fe20003800000 */
.L_x_1835:
[----:B------:R-:W-:Y:S01]  /*14850*/  MOV R13, R5 ;  /* 0x00000005000d7202 */ /* 0x000fe20000000f00 */
[----:B------:R-:W-:Y:S01]  /*14860*/  IMAD.MOV.U32 R12, RZ, RZ, 0x1 ;  /* 0x00000001ff0c7424 */ /* 0x000fe200078e00ff */
[----:B------:R-:W-:-:S05]  /*14870*/  @P0 LEA R14, P1, R22, R14, 0x1 ;  /* 0x0000000e160e0211 */ /* 0x000fca00078208ff */
[----:B------:R-:W-:Y:S02]  /*14880*/  @P0 IMAD.X R3, RZ, RZ, R2, P1 ;  /* 0x000000ffff030224 */ /* 0x000fe400008e0602 */
[----:B------:R-:W-:-:S07]  /*14890*/  @P0 IMAD.MOV.U32 R2, RZ, RZ, R14 ;  /* 0x000000ffff020224 */ /* 0x000fce00078e000e */
[----:B------:R-:W-:Y:S05]  /*148a0*/  WARPSYNC.COLLECTIVE R15, `(.L_x_1836) ;  /* 0x000000000f087348 */ /* 0x000fea0003c00000 */
[----:B------:R0:W1:Y:S02]  /*148b0*/  SHFL.IDX P6, R14, R13, R12, R11 ;  /* 0x0000000c0d0e7389 */ /* 0x00006400000c000b */
[----:B01----:R-:W-:Y:S01]  /*148c0*/  ENDCOLLECTIVE ;  /* 0x000000000000791b */ /* 0x003fe20003800000 */
.L_x_1836:
[----:B------:R-:W-:Y:S01]  /*148d0*/  @!PT LDS RZ, [RZ] ;  /* 0x00000000fffff984 */ /* 0x000fe20000000800 */
[----:B------:R-:W-:Y:S01]  /*148e0*/  @!PT LDS RZ, [RZ] ;  /* 0x00000000fffff984 */ /* 0x000fe20000000800 */
[----:B------:R-:W-:Y:S01]  /*148f0*/  @!PT LDS RZ, [RZ] ;  /* 0x00000000fffff984 */ /* 0x000fe20000000800 */
[----:B------:R0:W-:Y:S01]  /*14900*/  @P0 LDGSTS.E.BYPASS.LTC128B.128 [R7+0x22400], desc[UR36][R2.64], !P2 ;  /* 0x2240000002070fae */ /* 0x0001e2000d101d64 */
[----:B------:R-:W-:Y:S02]  /*14910*/  ISETP.GE.AND P0, PT, R18, 0x11, PT ;  /* 0x000000111200780c */ /* 0x000fe40003f06270 */
[----:B------:R-:W-:-:S11]  /*14920*/  MOV R13, R0 ;  /* 0x00000000000d7202 */ /* 0x000fd60000000f00 */
[----:B------:R-:W-:Y:S01]  /*14930*/  @P0 LEA R9, R30, UR46, 0x1 ;  /* 0x0000002e1e090c11 */ /* 0x000fe2000f8e08ff */
[----:B0-----:R-:W-:-:S07]  /*14940*/  IMAD.MOV.U32 R4, RZ, RZ, R14 ;  /* 0x000000ffff047224 */ /* 0x001fce00078e000e */
[----:B------:R-:W-:Y:S05]  /*14950*/  WARPSYNC.COLLECTIVE R15, `(.L_x_1837) ;  /* 0x000000000f087348 */ /* 0x000fea0003c00000 */
[----:B------:R0:W1:Y:S02]  /*14960*/  SHFL.IDX P6, R14, R13, R12, R11 ;  /* 0x0000000c0d0e7389 */ /* 0x00006400000c000b */
[----:B01----:R-:W-:Y:S01]  /*14970*/  ENDCOLLECTIVE ;  /* 0x000000000000791b */ /* 0x003fe20003800000 */
.L_x_1837:
[----:B------:R-:W-:Y:S01]  /*14980*/  IMAD.MOV.U32 R13, RZ, RZ, R5 ;  /* 0x000000ffff0d7224 */ /* 0x000fe200078e0005 */
[----:B------:R-:W-:Y:S02]  /*14990*/  MOV R12, 0x2 ;  /* 0x00000002000c7802 */ /* 0x000fe40000000f00 */
[----:B------:R-:W-:-:S13]  /*149a0*/  @P0 LEA R2, P1, R22, R14, 0x1 ;  /* 0x0000000e16020211 */ /* 0x000fda00078208ff */
[----:B------:R-:W-:Y:S05]  /*149b0*/  WARPSYNC.COLLECTIVE R15, `(.L_x_1838) ;  /* 0x000000000f087348 */ /* 0x000fea0003c00000 */
[----:B------:R0:W1:Y:S02]  /*149c0*/  SHFL.IDX P6, R14, R13, R12, R11 ;  /* 0x0000000c0d0e7389 */ /* 0x00006400000c000b */
[----:B01----:R-:W-:Y:S01]  /*149d0*/  ENDCOLLECTIVE ;  /* 0x000000000000791b */ /* 0x003fe20003800000 */
.L_x_1838:
[----:B------:R-:W-:-:S05]  /*149e0*/  @P0 IMAD.X R3, RZ, RZ, R4, P1 ;  /* 0x000000ffff030224 */ /* 0x000fca00008e0604 */
        /* <DEDUP_REMOVED lines=11> */
.L_x_1839:
[----:B------:R-:W-:Y:S02]  /*14aa0*/  IMAD.MOV.U32 R13, RZ, RZ, R5 ;  /* 0x000000ffff0d7224 */ /* 0x000fe400078e0005 */
[----:B------:R-:W-:Y:S01]  /*14ab0*/  IMAD.MOV.U32 R12, RZ, RZ, 0x3 ;  /* 0x00000003ff0c7424 */ /* 0x000fe200078e00ff */
[----:B------:R-:W-:-:S13]  /*14ac0*/  @P0 LEA R2, P1, R22, R14, 0x1 ;  /* 0x0000000e16020211 */ /* 0x000fda00078208ff */
[----:B------:R-:W-:Y:S05]  /*14ad0*/  WARPSYNC.COLLECTIVE R15, `(.L_x_1840) ;  /* 0x000000000f087348 */ /* 0x000fea0003c00000 */
[----:B------:R0:W1:Y:S02]  /*14ae0*/  SHFL.IDX P6, R14, R13, R12, R11 ;  /* 0x0000000c0d0e7389 */ /* 0x00006400000c000b */
[----:B01----:R-:W-:Y:S01]  /*14af0*/  ENDCOLLECTIVE ;  /* 0x000000000000791b */ /* 0x003fe20003800000 */
.L_x_1840:
[----:B------:R-:W-:-:S05]  /*14b00*/  @P0 IADD3.X R3, RZ, R4, RZ, P1, !PT ;  /* 0x00000004ff030210 */ /* 0x000fca0000ffe4ff */
[----:B------:R-:W-:Y:S01]  /*14b10*/  @!PT LDS RZ, [RZ] ;  /* 0x00000000fffff984 */ /* 0x000fe20000000800 */
[----:B------:R-:W-:Y:S01]  /*14b20*/  @!PT LDS RZ, [RZ] ;  /* 0x00000000fffff984 */ /* 0x000fe20000000800 */
[----:B------:R-:W-:Y:S01]  /*14b30*/  @!PT LDS RZ, [RZ] ;  /* 0x00000000fffff984 */ /* 0x000fe20000000800 */
[----:B------:R0:W-:Y:S01]  /*14b40*/  @P0 LDGSTS.E.BYPASS.LTC128B.128 [R7+0x23400], desc[UR36][R2.64], !P2 ;  /* 0x2340000002070fae */ /* 0x0001e2000d101d64 */
[----:B------:R-:W-:Y:S01]  /*14b50*/  IMAD.MOV.U32 R13, RZ, RZ, R0 ;  /* 0x000000ffff0d7224 */ /* 0x000fe200078e0000 */
[----:B------:R-:W-:-:S07]  /*14b60*/  MOV R4, R14 ;  /* 0x0000000e00047202 */ /* 0x000fce0000000f00 */
[----:B0-----:R-:W-:Y:S05]  /*14b70*/  WARPSYNC.COLLECTIVE R15, `(.L_x_1841) ;  /* 0x000000000f087348 */ /* 0x001fea0003c00000 */
[----:B------:R1:W2:Y:S02]  /*14b80*/  SHFL.IDX P6, R14, R13, R12, R11 ;  /* 0x0000000c0d0e7389 */ /* 0x0002a400000c000b */
[----:B012---:R-:W-:Y:S01]  /*14b90*/  ENDCOLLECTIVE ;  /* 0x000000000000791b */ /* 0x007fe20003800000 */
.L_x_1841:
[----:B------:R-:W-:Y:S05]  /*14ba0*/  BRA `(.L_x_1842) ;  /* 0xffffffd000b87947 */ /* 0x000fea000383ffff */
.L_x_1795:
[----:B------:R-:W-:Y:S01]  /*14bb0*/  IMAD.MOV.U32 R13, RZ, RZ, R5 ;  /* 0x000000ffff0d7224 */ /* 0x000fe200078e0005 */
[----:B------:R-:W-:Y:S01]  /*14bc0*/  MOV R12, RZ ;  /* 0x000000ff000c7202 */ /* 0x000fe20000000f00 */
[----:B------:R-:W-:Y:S02]  /*14bd0*/  IMAD.MOV.U32 R11, RZ, RZ, 0x181f ;  /* 0x0000181fff0b7424 */ /* 0x000fe400078e00ff */
[----:B------:R-:W-:Y:S02]  /*14be0*/  IMAD.MOV.U32 R15, RZ, RZ, -0x1 ;  /* 0xffffffffff0f7424 */ /* 0x000fe400078e00ff */
[----:B------:R-:W-:-:S07]  /*14bf0*/  VIADD R7, R35, UR41 ;  /* 0x0000002923077c36 */ /* 0x000fce0008000000 */
[----:B------:R-:W-:Y:S05]  /*14c00*/  WARPSYNC.COLLECTIVE R15, `(.L_x_1843) ;  /* 0x000000000f087348 */ /* 0x000fea0003c00000 */
[----:B------:R0:W1:Y:S02]  /*14c10*/  SHFL.IDX P6, R14, R13, R12, R11 ;  /* 0x0000000c0d0e7389 */ /* 0x00006400000c000b */
[----:B01----:R-:W-:Y:S01]  /*14c20*/  ENDCOLLECTIVE ;  /* 0x000000000000791b */ /* 0x003fe20003800000 */
.L_x_1843:
[----:B------:R-:W-:Y:S01]  /*14c30*/  IMAD.MOV.U32 R13, RZ, RZ, R4 ;  /* 0x000000ffff0d7224 */ /* 0x000fe200078e0004 */
[----:B------:R-:W-:-:S07]  /*14c40*/  MOV R2, R14 ;  /* 0x0000000e00027202 */ /* 0x000fce0000000f00 */
[----:B------:R-:W-:Y:S05]  /*14c50*/  WARPSYNC.COLLECTIVE R15, `(.L_x_1844) ;  /* 0x000000000f087348 */ /* 0x000fea0003c00000 */
[----:B------:R0:W1:Y:S02]  /*14c60*/  SHFL.IDX P6, R14, R13, R12, R11 ;  /* 0x0000000c0d0e7389 */ /* 0x00006400000c000b */
[----:B01----:R-:W-:Y:S01]  /*14c70*/  ENDCOLLECTIVE ;  /* 0x000000000000791b */ /* 0x003fe20003800000 */
.L_x_1844:
[----:B------:R-:W-:Y:S02]  /*14c80*/  ULDC UR4, c[0x0][0x288] ;  /* 0x0000a20000047ab9 */ /* 0x000fe40000000800 */
[----:B------:R-:W-:-:S05]  /*14c90*/  IMAD R0, R0, UR4, RZ ;  /* 0x0000000400007c24 */ /* 0x000fca000f8e02ff */
[C---:B------:R-:W-:Y:S01]  /*14ca0*/  ISETP.GE.AND P0, PT, R7.reuse, R0, PT ;  /* 0x000000000700720c */ /* 0x040fe20003f06270 */
[----:B------:R-:W-:Y:S01]  /*14cb0*/  VIADD R11, R7, 0x10 ;  /* 0x00000010070b7836 */ /* 0x000fe20000000000 */
[----:B------:R-:W-:Y:S01]  /*14cc0*/  MOV R13, R5 ;  /* 0x00000005000d7202 */ /* 0x000fe20000000f00 */
[----:B------:R-:W-:-:S10]  /*14cd0*/  IMAD.MOV.U32 R12, RZ, RZ, 0x1 ;  /* 0x00000001ff0c7424 */ /* 0x000fd400078e00ff */
[----:B------:R-:W-:Y:S02]  /*14ce0*/  @!P0 LEA R9, R30, UR46, 0x1 ;  /* 0x0000002e1e098c11 */ /* 0x000fe4000f8e08ff */
[----:B------:R-:W-:-:S04]  /*14cf0*/  @!P0 LEA R14, P2, R22, R14, 0x1 ;  /* 0x0000000e160e8211 */ /* 0x000fc800078408ff */
[----:B------:R-:W-:Y:S01]  /*14d00*/  @!P0 IADD3.X R3, RZ, R2, RZ, P2, !PT ;  /* 0x00000002ff038210 */ /* 0x000fe200017fe4ff */
[----:B------:R-:W-:-:S05]  /*14d10*/  @!P0 IMAD.MOV.U32 R2, RZ, RZ, R14 ;  /* 0x000000ffff028224 */ /* 0x000fca00078e000e */
[----:B------:R-:W-:Y:S01]  /*14d20*/  @!PT LDS RZ, [RZ] ;  /* 0x00000000fffff984 */ /* 0x000fe20000000800 */
[----:B------:R-:W-:Y:S01]  /*14d30*/  @!PT LDS RZ, [RZ] ;  /* 0x00000000fffff984 */ /* 0x000fe20000000800 */
[----:B------:R-:W-:Y:S01]  /*14d40*/  @!PT LDS RZ, [RZ] ;  /* 0x00000000fffff984 */ /* 0x000fe20000000800 */
[----:B------:R0:W-:Y:S01]  /*14d50*/  @!P0 LDGSTS.E.BYPASS.LTC128B.128 [R9+0x20400], desc[UR36][R2.64], !P1 ;  /* 0x2040000002098fae */ /* 0x0001e2000c901d64 */
[----:B------:R-:W-:Y:S01]  /*14d60*/  ISETP.GE.AND P0, PT, R11, R0, PT ;  /* 0x000000000b00720c */ /* 0x000fe20003f06270 */
[----:B------:R-:W-:-:S12]  /*14d70*/  IMAD.MOV.U32 R11, RZ, RZ, 0x181f ;  /* 0x0000181fff0b7424 */ /* 0x000fd800078e00ff */
[----:B0-----:R-:W-:Y:S05]  /*14d80*/  WARPSYNC.COLLECTIVE R15, `(.L_x_1845) ;  /* 0x000000000f087348 */ /* 0x001fea0003c00000 */
[----:B------:R1:W2:Y:S02]  /*14d90*/  SHFL.IDX P6, R14, R13, R12, R11 ;  /* 0x0000000c0d0e7389 */ /* 0x0002a400000c000b */
[----:B012---:R-:W-:Y:S01]  /*14da0*/  ENDCOLLECTIVE ;  /* 0x000000000000791b */ /* 0x007fe20003800000 */
.L_x_1845:
[----:B------:R-:W-:Y:S02]  /*14db0*/  IADD3 R9, R7, 0x20, RZ ;  /* 0x0000002007097810 */ /* 0x000fe40007ffe0ff */
[----:B------:R-:W-:Y:S01]  /*14dc0*/  @!P0 LEA R21, R30, UR46, 0x1 ;  /* 0x0000002e1e158c11 */ /* 0x000fe2000f8e08ff */
[----:B------:R-:W-:Y:S01]  /*14dd0*/  IMAD.MOV.U32 R13, RZ, RZ, R4 ;  /* 0x000000ffff0d7224 */ /* 0x000fe200078e0004 */
[----:B------:R-:W-:-:S07]  /*14de0*/  MOV R6, R14 ;  /* 0x0000000e00067202 */ /* 0x000fce0000000f00 */
[----:B------:R-:W-:Y:S05]  /*14df0*/  WARPSYNC.COLLECTIVE R15, `(.L_x_1846) ;  /* 0x000000000f087348 */ /* 0x000fea0003c00000 */
[----:B------:R0:W1:Y:S02]  /*14e00*/  SHFL.IDX P6, R14, R13, R12, R11 ;  /* 0x0000000c0d0e7389 */ /* 0x00006400000c000b */
[----:B01----:R-:W-:Y:S01]  /*14e10*/  ENDCOLLECTIVE ;  /* 0x000000000000791b */ /* 0x003fe20003800000 */
.L_x_1846:
[----:B------:R-:W-:Y:S02]  /*14e20*/  IMAD.MOV.U32 R13, RZ, RZ, R5 ;  /* 0x000000ffff0d7224 */ /* 0x000fe400078e0005 */
[----:B------:R-:W-:Y:S01]  /*14e30*/  IMAD.MOV.U32 R12, RZ, RZ, 0x2 ;  /* 0x00000002ff0c7424 */ /* 0x000fe200078e00ff */
[----:B------:R-:W-:-:S13]  /*14e40*/  @!P0 LEA R2, P2, R22, R14, 0x1 ;  /* 0x0000000e16028211 */ /* 0x000fda00078408ff */
[----:B------:R-:W-:Y:S05]  /*14e50*/  WARPSYNC.COLLECTIVE R15, `(.L_x_1847) ;  /* 0x000000000f087348 */ /* 0x000fea0003c00000 */
[----:B------:R0:W1:Y:S02]  /*14e60*/  SHFL.IDX P6, R14, R13, R12, R11 ;  /* 0x0000000c0d0e7389 */ /* 0x00006400000c000b */
[----:B01----:R-:W-:Y:S01]  /*14e70*/  ENDCOLLECTIVE ;  /* 0x000000000000791b */ /* 0x003fe20003800000 */
.L_x_1847:
[----:B------:R-:W-:-:S05]  /*14e80*/  @!P0 IMAD.X R3, RZ, RZ, R6, P2 ;  /* 0x000000ffff038224 */ /* 0x000fca00010e0606 */
[----:B------:R-:W-:Y:S01]  /*14e90*/  @!PT LDS RZ, [RZ] ;  /* 0x00000000fffff984 */ /* 0x000fe20000000800 */
[----:B------:R-:W-:Y:S01]  /*14ea0*/  @!PT LDS RZ, [RZ] ;  /* 0x00000000fffff984 */ /* 0x000fe20000000800 */
[----:B------:R-:W-:Y:S01]  /*14eb0*/  @!PT LDS RZ, [RZ] ;  /* 0x00000000fffff984 */ /* 0x000fe20000000800 */
[----:B------:R0:W-:Y:S01]  /*14ec0*/  @!P0 LDGSTS.E.BYPASS.LTC128B.128 [R21+0x20c00], desc[UR36][R2.64], !P1 ;  /* 0x20c0000002158fae */ /* 0x0001e2000c901d64 */
[----:B------:R-:W-:Y:S01]  /*14ed0*/  ISETP.GE.AND P0, PT, R9, R0, PT ;  /* 0x000000000900720c */ /* 0x000fe20003f06270 */
[----:B------:R-:W-:-:S12]  /*14ee0*/  IMAD.MOV.U32 R13, RZ, RZ, R4 ;  /* 0x000000ffff0d7224 */ /* 0x000fd800078e0004 */
[----:B------:R-:W-:Y:S02]  /*14ef0*/  @!P0 LEA R9, R30, UR46, 0x1 ;  /* 0x0000002e1e098c11 */ /* 0x000fe4000f8e08ff */
[----:B0-----:R-:W-:-:S07]  /*14f00*/  MOV R6, R14 ;  /* 0x0000000e00067202 */ /* 0x001fce0000000f00 */
[----:B------:R-:W-:Y:S05]  /*14f10*/  WARPSYNC.COLLECTIVE R15, `(.L_x_1848) ;  /* 0x000000000f087348 */ /* 0x000fea0003c00000 */
[----:B------:R0:W1:Y:S02]  /*14f20*/  SHFL.IDX P6, R14, R13, R12, R11 ;  /* 0x0000000c0d0e7389 */ /* 0x00006400000c000b */
[----:B01----:R-:W-:Y:S01]  /*14f30*/  ENDCOLLECTIVE ;  /* 0x000000000000791b */ /* 0x003fe20003800000 */
.L_x_1848:
[----:B------:R-:W-:Y:S01]  /*14f40*/  MOV R13, R5 ;  /* 0x00000005000d7202 */ /* 0x000fe20000000f00 */
[----:B------:R-:W-:Y:S01]  /*14f50*/  IMAD.MOV.U32 R12, RZ, RZ, 0x3 ;  /* 0x00000003ff0c7424 */ /* 0x000fe200078e00ff */
[----:B------:R-:W-:-:S13]  /*14f60*/  @!P0 LEA R2, P2, R22, R14, 0x1 ;  /* 0x0000000e16028211 */ /* 0x000fda00078408ff */
[----:B------:R-:W-:Y:S05]  /*14f70*/  WARPSYNC.COLLECTIVE R15, `(.L_x_1849) ;  /* 0x000000000f087348 */ /* 0x000fea0003c00000 */
[----:B------:R0:W1:Y:S02]  /*14f80*/  SHFL.IDX P6, R14, R13, R12, R11 ;  /* 0x0000000c0d0e7389 */ /* 0x00006400000c000b */
[----:B01----:R-:W-:Y:S01]  /*14f90*/  ENDCOLLECTIVE ;  /* 0x000000000000791b */ /* 0x003fe20003800000 */
.L_x_1849:
[----:B------:R-:W-:-:S05]  /*14fa0*/  @!P0 IMAD.X R3, RZ, RZ, R6, P2 ;  /* 0x000000ffff038224 */ /* 0x000fca00010e0606 */
[----:B------:R-:W-:Y:S01]  /*14fb0*/  @!PT LDS RZ, [RZ] ;  /* 0x00000000fffff984 */ /* 0x000fe20000000800 */
[----:B------:R-:W-:Y:S01]  /*14fc0*/  @!PT LDS RZ, [RZ] ;  /* 0x00000000fffff984 */ /* 0x000fe20000000800 */
[----:B------:R-:W-:Y:S01]  /*14fd0*/  @!PT LDS RZ, [RZ] ;  /* 0x00000000fffff984 */ /* 0x000fe20000000800 */
[----:B------:R0:W-:Y:S01]  /*14fe0*/  @!P0 LDGSTS.E.BYPASS.LTC128B.128 [R9+0x21400], desc[UR36][R2.64], !P1 ;  /* 0x2140000002098fae */ /* 0x0001e2000c901d64 */
[----:B------:R-:W-:Y:S01]  /*14ff0*/  MOV R13, R4 ;  /* 0x00000004000d7202 */ /* 0x000fe20000000f00 */
[----:B------:R-:W-:-:S07]  /*15000*/  IMAD.MOV.U32 R6, RZ, RZ, R14 ;  /* 0x000000ffff067224 */ /* 0x000fce00078e000e */
[----:B0-----:R-:W-:Y:S05]  /*15010*/  WARPSYNC.COLLECTIVE R15, `(.L_x_1850) ;  /* 0x000000000f087348 */ /* 0x001fea0003c00000 */
[----:B------:R1:W2:Y:S02]  /*15020*/  SHFL.IDX P6, R14, R13, R12, R11 ;  /* 0x0000000c0d0e7389 */ /* 0x0002a400000c000b */
[----:B012---:R-:W-:Y:S01]  /*15030*/  ENDCOLLECTIVE ;  /* 0x000000000000791b */ /* 0x007fe20003800000 */
.L_x_1850:
[----:B------:R-:W-:Y:S05]  /*15040*/  BRA `(.L_x_1851) ;  /* 0xffffffd4005c7947 */ /* 0x000fea000383ffff */
.L_x_1796:
[----:B0-----:R-:W-:-:S04]  /*15050*/  IMAD.U32 R3, RZ, RZ, UR46 ;  /* 0x0000002eff037e24 */ /* 0x001fc8000f8e00ff */
[----:B------:R0:W1:Y:S03]  /*15060*/  SYNCS.PHASECHK.TRANS64.TRYWAIT P0, [R3+URZ+0x28c20], R0 ;  /* 0x028c2000030075a7 */ /* 0x000066000800017f */
[----:B-1----:R-:W-:Y:S05]  /*15070*/  @!P0 NANOSLEEP.SYNCS 0x989680 ;  /* 0x009896800000895d */ /* 0x002fea0003900000 */
[----:B------:R-:W1:Y:S02]  /*15080*/  @!P0 SYNCS.PHASECHK.TRANS64 P0, [R3+URZ+0x28c20], R0 ;  /* 0x028c2000030085a7 */ /* 0x000e64000800007f */
[----:B-1----:R-:W-:Y:S05]  /*15090*/  @!P0 BRA `(.L_x_1796) ;  /* 0xfffffffc00ec8947 */ /* 0x002fea000383ffff */
[----:B------:R-:W-:Y:S05]  /*150a0*/  BRA `(.L_x_1852) ;  /* 0xffffffd4008c7947 */ /* 0x000fea000383ffff */
.L_x_1798:
[----:B0-----:R-:W-:-:S04]  /*150b0*/  IMAD.U32 R3, RZ, RZ, UR46 ;  /* 0x0000002eff037e24 */ /* 0x001fc8000f8e00ff */
[----:B------:R0:W1:Y:S03]  /*150c0*/  SYNCS.PHASECHK.TRANS64.TRYWAIT P0, [R3+URZ+0x28c60], R0 ;  /* 0x028c6000030075a7 */ /* 0x000066000800017f */
[----:B-1----:R-:W-:Y:S05]  /*150d0*/  @!P0 NANOSLEEP.SYNCS 0x989680 ;  /* 0x009896800000895d */ /* 0x002fea0003900000 */
[----:B------:R-:W1:Y:S02]  /*150e0*/  @!P0 SYNCS.PHASECHK.TRANS64 P0, [R3+URZ+0x28c60], R0 ;  /* 0x028c6000030085a7 */ /* 0x000e64000800007f */
[----:B-1----:R-:W-:Y:S05]  /*150f0*/  @!P0 BRA `(.L_x_1798) ;  /* 0xfffffffc00ec8947 */ /* 0x002fea000383ffff */
[----:B------:R-:W-:Y:S05]  /*15100*/  BRA `(.L_x_1853) ;  /* 0xffffffd400887947 */ /* 0x000fea000383ffff */
.L_x_1799:
        /* <DEDUP_REMOVED lines=8> */
.L_x_1855:
[----:B------:R-:W-:Y:S05]  /*15190*/  BSYNC B0 ;  /* 0x0000000000007941 */ /* 0x000fea0003800000 */
.L_x_1854:
[----:B------:R-:W-:Y:S01]  /*151a0*/  IMAD.MOV.U32 R13, RZ, RZ, R0 ;  /* 0x000000ffff0d7224 */ /* 0x000fe200078e0000 */
[----:B------:R-:W-:Y:S01]  /*151b0*/  MOV R12, RZ ;  /* 0x000000ff000c7202 */ /* 0x000fe20000000f00 */
[----:B------:R-:W-:Y:S01]  /*151c0*/  IMAD.MOV.U32 R11, RZ, RZ, 0x181f ;  /* 0x0000181fff0b7424 */ /* 0x000fe200078e00ff */
[----:B------:R-:W-:Y:S01]  /*151d0*/  SHF.L.U32 R8, R22, 0x1, RZ ;  /* 0x0000000116087819 */ /* 0x000fe200000006ff */
[----:B------:R-:W-:Y:S01]  /*151e0*/  IMAD.MOV.U32 R15, RZ, RZ, -0x1 ;  /* 0xffffffffff0f7424 */ /* 0x000fe200078e00ff */
[----:B------:R-:W-:Y:S01]  /*151f0*/  LOP3.LUT R4, R17, 0x1, RZ, 0xc0, !PT ;  /* 0x0000000111047812 */ /* 0x000fe200078ec0ff */
[----:B------:R-:W-:Y:S01]  /*15200*/  IMAD.MOV.U32 R3, RZ, RZ, R14 ;  /* 0x000000ffff037224 */ /* 0x000fe200078e000e */
[----:B------:R-:W-:-:S07]  /*15210*/  LEA R7, R30, UR46, 0x1 ;  /* 0x0000002e1e077c11 */ /* 0x000fce000f8e08ff */
[----:B------:R-:W-:Y:S05]  /*15220*/  WARPSYNC.COLLECTIVE R15, `(.L_x_1856) ;  /* 0x000000000f087348 */ /* 0x000fea0003c00000 */
[----:B------:R0:W1:Y:S02]  /*15230*/  SHFL.IDX P6, R14, R13, R12, R11 ;  /* 0x0000000c0d0e7389 */ /* 0x00006400000c000b */
[----:B01----:R-:W-:Y:S01]  /*15240*/  ENDCOLLECTIVE ;  /* 0x000000000000791b */ /* 0x003fe20003800000 */
.L_x_1856:
[----:B------:R-:W-:Y:S02]  /*15250*/  ISETP.NE.U32.AND P1, PT, R4, 0x1, PT ;  /* 0x000000010400780c */ /* 0x000fe40003f25070 */
[C---:B------:R-:W-:Y:S02]  /*15260*/  LOP3.LUT P5, RZ, R17.reuse, 0x2, RZ, 0xc0, !PT ;  /* 0x0000000211ff7812 */ /* 0x040fe400078ac0ff */
[C---:B------:R-:W-:Y:S02]  /*15270*/  LOP3.LUT P4, RZ, R17.reuse, 0x4, RZ, 0xc0, !PT ;  /* 0x0000000411ff7812 */ /* 0x040fe4000788c0ff */
[C---:B------:R-:W-:Y:S02]  /*15280*/  LOP3.LUT P3, RZ, R17.reuse, 0x8, RZ, 0xc0, !PT ;  /* 0x0000000811ff7812 */ /* 0x040fe4000786c0ff */
[----:B------:R-:W-:Y:S02]  /*15290*/  LOP3.LUT P2, RZ, R17, 0x10, RZ, 0xc0, !PT ;  /* 0x0000001011ff7812 */ /* 0x000fe4000784c0ff */
[----:B------:R-:W-:-:S02]  /*152a0*/  LOP3.LUT R16, R16, 0xfffffeff, RZ, 0xc0, !PT ;  /* 0xfffffeff10107812 */ /* 0x000fc400078ec0ff */
[----:B------:R-:W-:Y:S01]  /*152b0*/  PRMT R4, R17, 0x8880, RZ ;  /* 0x0000888011047816 */ /* 0x000fe200000000ff */
[----:B------:R-:W-:Y:S01]  /*152c0*/  IMAD.MOV.U32 R13, RZ, RZ, R6 ;  /* 0x000000ffff0d7224 */ /* 0x000fe200078e0006 */
[----:B------:R-:W-:Y:S02]  /*152d0*/  @P1 LOP3.LUT R16, R16, 0x100, RZ, 0xfc, !PT ;  /* 0x0000010010101812 */ /* 0x000fe400078efcff */
[----:B------:R-:W-:Y:S02]  /*152e0*/  MOV R12, 0x1 ;  /* 0x00000001000c7802 */ /* 0x000fe40000000f00 */
        /* <DEDUP_REMOVED lines=30> */
.L_x_1857:
[----:B------:R-:W-:Y:S02]  /*154d0*/  IMAD.MOV.U32 R13, RZ, RZ, R0 ;  /* 0x000000ffff0d7224 */ /* 0x000fe400078e0000 */
[----:B------:R-:W-:-:S07]  /*154e0*/  IMAD.MOV.U32 R5, RZ, RZ, R14 ;  /* 0x000000ffff057224 */ /* 0x000fce00078e000e */
[----:B------:R-:W-:Y:S05]  /*154f0*/  WARPSYNC.COLLECTIVE R15, `(.L_x_1858) ;  /* 0x000000000f087348 */ /* 0x000fea0003c00000 */
[----:B------:R0:W1:Y:S02]  /*15500*/  SHFL.IDX P6, R14, R13, R12, R11 ;  /* 0x0000000c0d0e7389 */ /* 0x00006400000c000b */
[----:B01----:R-:W-:Y:S01]  /*15510*/  ENDCOLLECTIVE ;  /* 0x000000000000791b */ /* 0x003fe20003800000 */
.L_x_1858:
        /* <DEDUP_REMOVED lines=28> */
.L_x_1859:
[----:B------:R-:W-:Y:S01]  /*156e0*/  IMAD.MOV.U32 R13, RZ, RZ, R0 ;  /* 0x000000ffff0d7224 */ /* 0x000fe200078e0000 */
[----:B------:R-:W-:-:S07]  /*156f0*/  MOV R9, R14 ;  /* 0x0000000e00097202 */ /* 0x000fce0000000f00 */
[----:B------:R-:W-:Y:S05]  /*15700*/  WARPSYNC.COLLECTIVE R15, `(.L_x_1860) ;  /* 0x000000000f087348 */ /* 0x000fea0003c00000 */
[----:B------:R0:W1:Y:S02]  /*15710*/  SHFL.IDX P6, R14, R13, R12, R11 ;  /* 0x0000000c0d0e7389 */ /* 0x00006400000c000b */
[----:B01----:R-:W-:Y:S01]  /*15720*/  ENDCOLLECTIVE ;  /* 0x000000000000791b */ /* 0x003fe20003800000 */
.L_x_1860:
[----:B------:R-:W-:Y:S01]  /*15730*/  MOV R13, R6 ;  /* 0x00000006000d7202 */ /* 0x000fe20000000f00 */
        /* <DEDUP_REMOVED lines=27> */
.L_x_1861:
[----:B------:R-:W-:Y:S01]  /*158f0*/  MOV R13, R0 ;  /* 0x00000000000d7202 */ /* 0x000fe20000000f00 */
[----:B------:R-:W-:-:S07]  /*15900*/  IMAD.MOV.U32 R6, RZ, RZ, R14 ;  /* 0x000000ffff067224 */ /* 0x000fce00078e000e */
[----:B------:R-:W-:Y:S05]  /*15910*/  WARPSYNC.COLLECTIVE R15, `(.L_x_1862) ;  /* 0x000000000f087348 */ /* 0x000fea0003c00000 */
[----:B------:R0:W1:Y:S02]  /*15920*/  SHFL.IDX P6, R14, R13, R12, R11 ;  /* 0x0000000c0d0e7389 */ /* 0x00006400000c000b */
[----:B01----:R-:W-:Y:S01]  /*15930*/  ENDCOLLECTIVE ;  /* 0x000000000000791b */ /* 0x003fe20003800000 */
.L_x_1862:
[----:B------:R-:W-:Y:S05]  /*15940*/  BRA `(.L_x_1863) ;  /* 0xffffffd4001c7947 */ /* 0x000fea000383ffff */
.L_x_1806:
[----:B-1----:R1:W2:Y:S02]  /*15950*/  SYNCS.PHASECHK.TRANS64.TRYWAIT P0, [R10+URZ+0x28c40], R20 ;  /* 0x028c40140a0075a7 */ /* 0x0022a4000800017f */
[----:B--2---:R-:W-:Y:S05]  /*15960*/  @!P0 NANOSLEEP.SYNCS 0x989680 ;  /* 0x009896800000895d */ /* 0x004fea0003900000 */
[----:B------:R-:W2:Y:S02]  /*15970*/  @!P0 SYNCS.PHASECHK.TRANS64 P0, [R10+URZ+0x28c40], R20 ;  /* 0x028c40140a0085a7 */ /* 0x000ea4000800007f */
[----:B--2---:R-:W-:Y:S05]  /*15980*/  @!P0 BRA `(.L_x_1806) ;  /* 0xfffffffc00f08947 */ /* 0x004fea000383ffff */
[----:B------:R-:W-:Y:S05]  /*15990*/  BRA `(.L_x_1864) ;  /* 0xffffffd800587947 */ /* 0x000fea000383ffff */
.L_x_1807:
        /* <DEDUP_REMOVED lines=8> */
.L_x_1866:
[----:B------:R-:W-:Y:S05]  /*15a20*/  BSYNC B1 ;  /* 0x0000000000017941 */ /* 0x000fea0003800000 */
.L_x_1865:
[----:B------:R-:W-:Y:S01]  /*15a30*/  IMAD.MOV.U32 R13, RZ, RZ, R26 ;  /* 0x000000ffff0d7224 */ /* 0x000fe200078e001a */
[----:B------:R-:W-:Y:S01]  /*15a40*/  MOV R11, 0x181f ;  /* 0x0000181f000b7802 */ /* 0x000fe20000000f00 */
[----:B------:R-:W-:Y:S01]  /*15a50*/  IMAD.MOV.U32 R12, RZ, RZ, RZ ;  /* 0x000000ffff0c7224 */ /* 0x000fe200078e00ff */
[----:B------:R-:W-:Y:S01]  /*15a60*/  MOV R3, R14 ;  /* 0x0000000e00037202 */ /* 0x000fe20000000f00 */
[----:B------:R-:W-:Y:S01]  /*15a70*/  IMAD.MOV.U32 R15, RZ, RZ, -0x1 ;  /* 0xffffffffff0f7424 */ /* 0x000fe200078e00ff */
[----:B------:R-:W-:-:S07]  /*15a80*/  LEA R27, R17, UR46, 0x1 ;  /* 0x0000002e111b7c11 */ /* 0x000fce000f8e08ff */
[----:B------:R-:W-:Y:S05]  /*15a90*/  WARPSYNC.COLLECTIVE R15, `(.L_x_1867) ;  /* 0x000000000f087348 */ /* 0x000fea0003c00000 */
[----:B------:R0:W1:Y:S02]  /*15aa0*/  SHFL.IDX P6, R14, R13, R12, R11 ;  /* 0x0000000c0d0e7389 */ /* 0x00006400000c000b */
[----:B01----:R-:W-:Y:S01]  /*15ab0*/  ENDCOLLECTIVE ;  /* 0x000000000000791b */ /* 0x003fe20003800000 */
.L_x_1867:
[----:B------:R-:W-:Y:S01]  /*15ac0*/  MOV R13, R29 ;  /* 0x0000001d000d7202 */ /* 0x000fe20000000f00 */
[----:B------:R-:W-:Y:S01]  /*15ad0*/  IMAD.MOV.U32 R12, RZ, RZ, 0x1 ;  /* 0x00000001ff0c7424 */ /* 0x000fe200078e00ff */
[----:B------:R-:W-:-:S13]  /*15ae0*/  IADD3 R2, P0, R14, R8, RZ ;  /* 0x000000080e027210 */ /* 0x000fda0007f1e0ff */
[----:B------:R-:W-:Y:S05]  /*15af0*/  WARPSYNC.COLLECTIVE R15, `(.L_x_1868) ;  /* 0x000000000f087348 */ /* 0x000fea0003c00000 */
[----:B------:R0:W1:Y:S02]  /*15b00*/  SHFL.IDX P6, R14, R13, R12, R11 ;  /* 0x0000000c0d0e7389 */ /* 0x00006400000c000b */
[----:B01----:R-:W-:Y:S01]  /*15b10*/  ENDCOLLECTIVE ;  /* 0x000000000000791b */ /* 0x003fe20003800000 */
.L_x_1868:
        /* <DEDUP_REMOVED lines=10> */
.L_x_1869:
[----:B------:R-:W-:Y:S01]  /*15bc0*/  IMAD.MOV.U32 R13, RZ, RZ, R29 ;  /* 0x000000ffff0d7224 */ /* 0x000fe200078e001d */
[----:B------:R-:W-:Y:S02]  /*15bd0*/  MOV R12, 0x2 ;  /* 0x00000002000c7802 */ /* 0x000fe40000000f00 */
[----:B------:R-:W-:-:S13]  /*15be0*/  IADD3 R2, P0, R14, R8, RZ ;  /* 0x000000080e027210 */ /* 0x000fda0007f1e0ff */
[----:B------:R-:W-:Y:S05]  /*15bf0*/  WARPSYNC.COLLECTIVE R15, `(.L_x_1870) ;  /* 0x000000000f087348 */ /* 0x000fea0003c00000 */
[----:B------:R0:W1:Y:S02]  /*15c00*/  SHFL.IDX P6, R14, R13, R12, R11 ;  /* 0x0000000c0d0e7389 */ /* 0x00006400000c000b */
[----:B01----:R-:W-:Y:S01]  /*15c10*/  ENDCOLLECTIVE ;  /* 0x000000000000791b */ /* 0x003fe20003800000 */
.L_x_1870:
        /* <DEDUP_REMOVED lines=10> */
.L_x_1871:
[----:B------:R-:W-:Y:S02]  /*15cc0*/  IMAD.MOV.U32 R13, RZ, RZ, R29 ;  /* 0x000000ffff0d7224 */ /* 0x000fe400078e001d */
[----:B------:R-:W-:Y:S01]  /*15cd0*/  IMAD.MOV.U32 R12, RZ, RZ, 0x3 ;  /* 0x00000003ff0c7424 */ /* 0x000fe200078e00ff */
[----:B------:R-:W-:-:S13]  /*15ce0*/  IADD3 R2, P0, R14, R8, RZ ;  /* 0x000000080e027210 */ /* 0x000fda0007f1e0ff */
[----:B------:R-:W-:Y:S05]  /*15cf0*/  WARPSYNC.COLLECTIVE R15, `(.L_x_1872) ;  /* 0x000000000f087348 */ /* 0x000fea0003c00000 */
[----:B------:R0:W1:Y:S02]  /*15d00*/  SHFL.IDX P6, R14, R13, R12, R11 ;  /* 0x0000000c0d0e7389 */ /* 0x00006400000c000b */
[----:B01----:R-:W-:Y:S01]  /*15d10*/  ENDCOLLECTIVE ;  /* 0x000000000000791b */ /* 0x003fe20003800000 */
.L_x_1872:
[----:B------:R-:W-:-:S05]  /*15d20*/  IADD3.X R3, RZ, R3, RZ, P0, !PT ;  /* 0x00000003ff037210 */ /* 0x000fca00007fe4ff */
[----:B------:R-:W-:Y:S01]  /*15d30*/  @!PT LDS RZ, [RZ] ;  /* 0x00000000fffff984 */ /* 0x000fe20000000800 */
[----:B------:R-:W-:Y:S01]  /*15d40*/  @!PT LDS RZ, [RZ] ;  /* 0x00000000fffff984 */ /* 0x000fe20000000800 */
[----:B------:R-:W-:Y:S01]  /*15d50*/  @!PT LDS RZ, [RZ] ;  /* 0x00000000fffff984 */ /* 0x000fe20000000800 */
[----:B------:R0:W-:Y:S01]  /*15d60*/  LDGSTS.E.BYPASS.LTC128B.128 [R27+0x23400], desc[UR36][R2.64], !P1 ;  /* 0x23400000021b7fae */ /* 0x0001e2000c901d64 */
[----:B------:R-:W-:Y:S01]  /*15d70*/  IMAD.MOV.U32 R13, RZ, RZ, R26 ;  /* 0x000000ffff0d7224 */ /* 0x000fe200078e001a */
[----:B------:R-:W-:-:S07]  /*15d80*/  MOV R34, R14 ;  /* 0x0000000e00227202 */ /* 0x000fce0000000f00 */
[----:B0-----:R-:W-:Y:S05]  /*15d90*/  WARPSYNC.COLLECTIVE R15, `(.L_x_1873) ;  /* 0x000000000f087348 */ /* 0x001fea0003c00000 */
[----:B------:R1:W2:Y:S02]  /*15da0*/  SHFL.IDX P6, R14, R13, R12, R11 ;  /* 0x0000000c0d0e7389 */ /* 0x0002a400000c000b */
[----:B012---:R-:W-:Y:S01]  /*15db0*/  ENDCOLLECTIVE ;  /* 0x000000000000791b */ /* 0x007fe20003800000 */
.L_x_1873:
[----:B------:R-:W-:Y:S05]  /*15dc0*/  BRA `(.L_x_1874) ;  /* 0xffffffd8000c7947 */ /* 0x000fea000383ffff */
.L_x_1812:
[----:B---3--:R3:W4:Y:S02]  /*15dd0*/  SYNCS.PHASECHK.TRANS64.TRYWAIT P0, [R10+URZ+0x28c60], R20 ;  /* 0x028c60140a0075a7 */ /* 0x008724000800017f */
[----:B----4-:R-:W-:Y:S05]  /*15de0*/  @!P0 NANOSLEEP.SYNCS 0x989680 ;  /* 0x009896800000895d */ /* 0x010fea0003900000 */
[----:B------:R-:W4:Y:S02]  /*15df0*/  @!P0 SYNCS.PHASECHK.TRANS64 P0, [R10+URZ+0x28c60], R20 ;  /* 0x028c60140a0085a7 */ /* 0x000f24000800007f */
[----:B----4-:R-:W-:Y:S05]  /*15e00*/  @!P0 BRA `(.L_x_1812) ;  /* 0xfffffffc00f08947 */ /* 0x010fea000383ffff */
[----:B------:R-:W-:Y:S05]  /*15e10*/  BRA `(.L_x_1875) ;  /* 0xffffffd800587947 */ /* 0x000fea000383ffff */
.L_x_1813:
[----:B------:R-:W-:Y:S01]  /*15e20*/  BSSY B1, `(.L_x_1876) ;  /* 0x0000008000017945 */ /* 0x000fe20003800000 */
[----:B------:R-:W-:Y:S01]  /*15e30*/  IMAD.MOV.U32 R13, RZ, RZ, R19 ;  /* 0x000000ffff0d7224 */ /* 0x000fe200078e0013 */
[----:B------:R-:W-:Y:S01]  /*15e40*/  MOV R12, RZ ;  /* 0x000000ff000c7202 */ /* 0x000fe20000000f00 */
[----:B------:R-:W-:Y:S02]  /*15e50*/  IMAD.MOV.U32 R11, RZ, RZ, 0x181f ;  /* 0x0000181fff0b7424 */ /* 0x000fe400078e00ff */
[----:B------:R-:W-:-:S07]  /*15e60*/  IMAD.MOV.U32 R15, RZ, RZ, -0x1 ;  /* 0xffffffffff0f7424 */ /* 0x000fce00078e00ff */
[----:B-123--:R-:W-:Y:S05]  /*15e70*/  WARPSYNC.COLLECTIVE R15, `(.L_x_1877) ;  /* 0x000000000f087348 */ /* 0x00efea0003c00000 */
[----:B------:R0:W4:Y:S02]  /*15e80*/  SHFL.IDX P6, R14, R13, R12, R11 ;  /* 0x0000000c0d0e7389 */ /* 0x00012400000c000b */
[----:B01234-:R-:W-:Y:S01]  /*15e90*/  ENDCOLLECTIVE ;  /* 0x000000000000791b */ /* 0x01ffe20003800000 */
.L_x_1877:
[----:B------:R-:W-:Y:S05]  /*15ea0*/  BSYNC B1 ;  /* 0x0000000000017941 */ /* 0x000fea0003800000 */
.L_x_1876:
[----:B------:R-:W-:Y:S01]  /*15eb0*/  IMAD.MOV.U32 R13, RZ, RZ, R18 ;  /* 0x000000ffff0d7224 */ /* 0x000fe200078e0012 */
[----:B------:R-:W-:Y:S01]  /*15ec0*/  MOV R11, 0x181f ;  /* 0x0000181f000b7802 */ /* 0x000fe20000000f00 */
[----:B------:R-:W-:Y:S01]  /*15ed0*/  IMAD.MOV.U32 R12, RZ, RZ, RZ ;  /* 0x000000ffff0c7224 */ /* 0x000fe200078e00ff */
[----:B------:R-:W-:Y:S01]  /*15ee0*/  MOV R3, R14 ;  /* 0x0000000e00037202 */ /* 0x000fe20000000f00 */
[----:B------:R-:W-:Y:S01]  /*15ef0*/  IMAD.MOV.U32 R15, RZ, RZ, -0x1 ;  /* 0xffffffffff0f7424 */ /* 0x000fe200078e00ff */
[----:B------:R-:W-:Y:S02]  /*15f00*/  LEA R17, R17, UR46, 0x1 ;  /* 0x0000002e11117c11 */ /* 0x000fe4000f8e08ff */
[----:B------:R-:W-:-:S13]  /*15f10*/  LOP3.LUT P2, RZ, R16, 0x20, RZ, 0xc0, !PT ;  /* 0x0000002010ff7812 */ /* 0x000fda000784c0ff */
[----:B------:R-:W-:Y:S05]  /*15f20*/  WARPSYNC.COLLECTIVE R15, `(.L_x_1878) ;  /* 0x000000000f087348 */ /* 0x000fea0003c00000 */
[----:B------:R0:W1:Y:S02]  /*15f30*/  SHFL.IDX P6, R14, R13, R12, R11 ;  /* 0x0000000c0d0e7389 */ /* 0x00006400000c000b */
[----:B01----:R-:W-:Y:S01]  /*15f40*/  ENDCOLLECTIVE ;  /* 0x000000000000791b */ /* 0x003fe20003800000 */
.L_x_1878:
[C---:B------:R-:W-:Y:S02]  /*15f50*/  LOP3.LUT P1, RZ, R16.reuse, 0x10, RZ, 0xc0, !PT ;  /* 0x0000001010ff7812 */ /* 0x040fe4000782c0ff */
[----:B------:R-:W-:Y:S02]  /*15f60*/  P2R R4, PR, RZ, 0x20 ;  /* 0x00000020ff047803 */ /* 0x000fe40000000000 */
[----:B------:R-:W-:Y:S01]  /*15f70*/  MOV R13, R19 ;  /* 0x00000013000d7202 */ /* 0x000fe20000000f00 */
        /* <DEDUP_REMOVED lines=12> */
.L_x_1879:
        /* <DEDUP_REMOVED lines=16> */
.L_x_1880:
        /* <DEDUP_REMOVED lines=18> */
.L_x_1881:
        /* <DEDUP_REMOVED lines=14> */
.L_x_1882:
[----:B------:R-:W-:Y:S02]  /*16340*/  IMAD.MOV.U32 R13, RZ, RZ, R19 ;  /* 0x000000ffff0d7224 */ /* 0x000fe400078e0013 */
[----:B------:R-:W-:Y:S01]  /*16350*/  IMAD.MOV.U32 R12, RZ, RZ, 0x3 ;  /* 0x00000003ff0c7424 */ /* 0x000fe200078e00ff */
        /* <DEDUP_REMOVED lines=15> */
.L_x_1883:
        /* <DEDUP_REMOVED lines=13> */
.L_x_1884:
[----:B------:R-:W-:Y:S05]  /*16520*/  BRA `(.L_x_1885) ;  /* 0xffffffd400cc7947 */ /* 0x000fea000383ffff */
.L_x_1818:
[----:B0-----:R0:W1:Y:S02]  /*16530*/  SYNCS.PHASECHK.TRANS64.TRYWAIT P0, [R5+URZ+0x28c20], R4 ;  /* 0x028c2004050075a7 */ /* 0x001064000800017f */
[----:B-1----:R-:W-:Y:S05]  /*16540*/  @!P0 NANOSLEEP.SYNCS 0x989680 ;  /* 0x009896800000895d */ /* 0x002fea0003900000 */
[----:B------:R-:W1:Y:S02]  /*16550*/  @!P0 SYNCS.PHASECHK.TRANS64 P0, [R5+URZ+0x28c20], R4 ;  /* 0x028c2004050085a7 */ /* 0x000e64000800007f */
[----:B-1----:R-:W-:Y:S05]  /*16560*/  @!P0 BRA `(.L_x_1818) ;  /* 0xfffffffc00f08947 */ /* 0x002fea000383ffff */
[----:B------:R-:W-:Y:S05]  /*16570*/  BRA `(.L_x_1886) ;  /* 0xffffffd800787947 */ /* 0x000fea000383ffff */
.L_x_1819:
[----:B------:R-:W1:Y:S01]  /*16580*/  S2R R2, SR_TID.X ;  /* 0x0000000000027919 */ /* 0x000e620000002100 */
[----:B------:R-:W-:Y:S01]  /*16590*/  BSSY B0, `(.L_x_1887) ;  /* 0x000000a000007945 */ /* 0x000fe20003800000 */
[----:B------:R-:W-:Y:S01]  /*165a0*/  IMAD.MOV.U32 R12, RZ, RZ, RZ ;  /* 0x000000ffff0c7224 */ /* 0x000fe200078e00ff */
[----:B------:R-:W-:Y:S01]  /*165b0*/  MOV R15, 0xffffffff ;  /* 0xffffffff000f7802 */ /* 0x000fe20000000f00 */
[----:B------:R-:W-:Y:S01]  /*165c0*/  IMAD.MOV.U32 R11, RZ, RZ, 0x1f ;  /* 0x0000001fff0b7424 */ /* 0x000fe200078e00ff */
[----:B-1----:R-:W-:-:S04]  /*165d0*/  SHF.R.U32.HI R2, RZ, 0x5, R2 ;  /* 0x00000005ff027819 */ /* 0x002fc80000011602 */
[----:B------:R-:W-:-:S04]  /*165e0*/  LOP3.LUT R2, R2, 0x3, RZ, 0xc0, !PT ;  /* 0x0000000302027812 */ /* 0x000fc800078ec0ff */
[----:B------:R-:W-:-:S07]  /*165f0*/  MOV R13, R2 ;  /* 0x00000002000d7202 */ /* 0x000fce0000000f00 */
[----:B0-2--5:R-:W-:Y:S05]  /*16600*/  WARPSYNC.COLLECTIVE R15, `(.L_x_1888) ;  /* 0x000000000f087348 */ /* 0x025fea0003c00000 */
[----:B------:R1:W3:Y:S02]  /*16610*/  SHFL.IDX P6, R14, R13, R12, R11 ;  /* 0x0000000c0d0e7389 */ /* 0x0002e400000c000b */
[----:B0123-5:R-:W-:Y:S01]  /*16620*/  ENDCOLLECTIVE ;  /* 0x000000000000791b */ /* 0x02ffe20003800000 */
.L_x_1888:
[----:B------:R-:W-:Y:S05]  /*16630*/  BSYNC B0 ;  /* 0x0000000000007941 */ /* 0x000fea0003800000 */
.L_x_1887:
[----:B------:R-:W-:Y:S05]  /*16640*/  BRA `(.L_x_1889) ;  /* 0xffffffd800607947 */ /* 0x000fea000383ffff */
.L_x_1820:
[----:B------:R-:W-:Y:S01]  /*16650*/  BSSY B0, `(.L_x_1890) ;  /* 0x0000006000007945 */ /* 0x000fe20003800000 */
[----:B------:R-:W-:-:S07]  /*16660*/  IMAD.MOV.U32 R15, RZ, RZ, -0x1 ;  /* 0xffffffffff0f7424 */ /* 0x000fce00078e00ff */
[----:B012--5:R-:W-:Y:S05]  /*16670*/  WARPSYNC.COLLECTIVE R15, `(.L_x_1891) ;  /* 0x000000000f0c7348 */ /* 0x027fea0003c00000 */
[----:B------:R-:W-:Y:S02]  /*16680*/  ELECT P6, UR62, PT ;  /* 0x00000000003e782f */ /* 0x000fe400038c0000 */
[----:B------:R-:W-:Y:S01]  /*16690*/  MOV R14, UR62 ;  /* 0x0000003e000e7c02 */ /* 0x000fe20008000f00 */
[----:B012--5:R-:W-:Y:S10]  /*166a0*/  ENDCOLLECTIVE ;  /* 0x000000000000791b */ /* 0x027ff40003800000 */
.L_x_1891:
[----:B------:R-:W-:Y:S05]  /*166b0*/  BSYNC B0 ;  /* 0x0000000000007941 */ /* 0x000fea0003800000 */
.L_x_1890:
[----:B------:R-:W-:Y:S05]  /*166c0*/  BRA `(.L_x_1892) ;  /* 0xffffffd800547947 */ /* 0x000fea000383ffff */
.L_x_1822:
[----:B0-----:R0:W1:Y:S02]  /*166d0*/  SYNCS.PHASECHK.TRANS64.TRYWAIT P1, [R4+URZ+0x28c40], R3 ;  /* 0x028c4003040075a7 */ /* 0x001064000802017f */
[----:B-1----:R-:W-:Y:S05]  /*166e0*/  @!P1 NANOSLEEP.SYNCS 0x989680 ;  /* 0x009896800000995d */ /* 0x002fea0003900000 */
[----:B------:R-:W1:Y:S02]  /*166f0*/  @!P1 SYNCS.PHASECHK.TRANS64 P1, [R4+URZ+0x28c40], R3 ;  /* 0x028c4003040095a7 */ /* 0x000e64000802007f */
[----:B-1----:R-:W-:Y:S05]  /*16700*/  @!P1 BRA `(.L_x_1822) ;  /* 0xfffffffc00f09947 */ /* 0x002fea000383ffff */
[----:B------:R-:W-:Y:S05]  /*16710*/  BRA `(.L_x_1893) ;  /* 0xffffffd800747947 */ /* 0x000fea000383ffff */
.L_x_1824:
[----:B-1----:R1:W3:Y:S02]  /*16720*/  SYNCS.PHASECHK.TRANS64.TRYWAIT P1, [R5+URZ+0x28c40], R0 ;  /* 0x028c4000050075a7 */ /* 0x0022e4000802017f */
[----:B---3--:R-:W-:Y:S05]  /*16730*/  @!P1 NANOSLEEP.SYNCS 0x989680 ;  /* 0x009896800000995d */ /* 0x008fea0003900000 */
[----:B------:R-:W3:Y:S02]  /*16740*/  @!P1 SYNCS.PHASECHK.TRANS64 P1, [R5+URZ+0x28c40], R0 ;  /* 0x028c4000050095a7 */ /* 0x000ee4000802007f */
[----:B---3--:R-:W-:Y:S05]  /*16750*/  @!P1 BRA `(.L_x_1824) ;  /* 0xfffffffc00f09947 */ /* 0x008fea000383ffff */
[----:B------:R-:W-:Y:S05]  /*16760*/  BRA `(.L_x_1894) ;  /* 0xffffffd800807947 */ /* 0x000fea000383ffff */
.L_x_1826:
[----:B---3--:R3:W4:Y:S02]  /*16770*/  SYNCS.PHASECHK.TRANS64.TRYWAIT P1, [R4+URZ+0x28c60], R3 ;  /* 0x028c6003040075a7 */ /* 0x008724000802017f */
[----:B----4-:R-:W-:Y:S05]  /*16780*/  @!P1 NANOSLEEP.SYNCS 0x989680 ;  /* 0x009896800000995d */ /* 0x010fea0003900000 */
[----:B------:R-:W4:Y:S02]  /*16790*/  @!P1 SYNCS.PHASECHK.TRANS64 P1, [R4+URZ+0x28c60], R3 ;  /* 0x028c6003040095a7 */ /* 0x000f24000802007f */
[----:B----4-:R-:W-:Y:S05]  /*167a0*/  @!P1 BRA `(.L_x_1826) ;  /* 0xfffffffc00f09947 */ /* 0x010fea000383ffff */
[----:B------:R-:W-:Y:S05]  /*167b0*/  BRA `(.L_x_1895) ;  /* 0xffffffd8007c7947 */ /* 0x000fea000383ffff */
.L_x_1896:
        /* <DEDUP_REMOVED lines=12> */
.L_x_5832:


//--------------------- .text._ZN7cutlass13device_kernelIN5flash11enable_sm90INS1_16FlashAttnFwdSm90INS1_25CollectiveMainloopFwdSm90ILi2EN4cute5tupleIJNS5_1CILi1EEES8_S8_EEENS6_IJNS7_ILi64EEESA_SA_EEELi512ENS_6half_tEfNS_4arch4Sm90ELb0ELb1ELb1ELb0ELb1ELb0ELb1ELb0ELb0ELb1ELb1ELb0EEENS1_21CollectiveEpilogueFwdINS6_IJSA_NS7_ILi512EEESA_EEES9_SC_SE_Li256ELb0ELb1ELb1ELb0EEENS1_19SingleTileSchedulerILb0ELb1ELb1ELi64EEEEEEEEEvNT_6ParamsE --------------------------
	.section	.text._ZN7cutlass13device_kernelIN5flash11enable_sm90INS1_16FlashAttnFwdSm90INS1_25CollectiveMainloopFwdSm90ILi2EN4cute5tupleIJNS5_1CILi1EEES8_S8_EEENS6_IJNS7_ILi64EEESA_SA_EEELi512ENS_6half_tEfNS_4arch4Sm90ELb0ELb1ELb1ELb0ELb1ELb0ELb1ELb0ELb0ELb1ELb1ELb0EEENS1_21CollectiveEpilogueFwdINS6_IJSA_NS7_ILi512EEESA_EEES9_SC_SE_Li256ELb0ELb1ELb1ELb0EEENS1_19SingleTileSchedulerILb0ELb1ELb1ELi64EEEEEEEEEvNT_6ParamsE,"ax",@progbits
	.align	128
.text._ZN7cutlass13device_kernelIN5flash11enable_sm90INS1_16FlashAttnFwdSm90INS1_25CollectiveMainloopFwdSm90ILi2EN4cute5tupleIJNS5_1CILi1EEES8_S8_EEENS6_IJNS7_ILi64EEESA_SA_EEELi512ENS_6half_tEfNS_4arch4Sm90ELb0ELb1ELb1ELb0ELb1ELb0ELb1ELb0ELb0ELb1ELb1ELb0EEENS1_21CollectiveEpilogueFwdINS6_IJSA_NS7_ILi512EEESA_EEES9_SC_SE_Li256ELb0ELb1ELb1ELb0EEENS1_19SingleTileSchedulerILb0ELb1ELb1ELi64EEEEEEEEEvNT_6ParamsE:
        .type           _ZN7cutlass13device_kernelIN5flash11enable_sm90INS1_16FlashAttnFwdSm90INS1_25CollectiveMainloopFwdSm90ILi2EN4cute5tupleIJNS5_1CILi1EEES8_S8_EEENS6_IJNS7_ILi64EEESA_SA_EEELi512ENS_6half_tEfNS_4arch4Sm90ELb0ELb1ELb1ELb0ELb1ELb0ELb1ELb0ELb0ELb1ELb1ELb0EEENS1_21CollectiveEpilogueFwdINS6_IJSA_NS7_ILi512EEESA_EEES9_SC_SE_Li256ELb0ELb1ELb1ELb0EEENS1_19SingleTileSchedulerILb0ELb1ELb1ELi64EEEEEEEEEvNT_6ParamsE,@function
        .size           _ZN7cutlass13device_kernelIN5flash11enable_sm90INS1_16FlashAttnFwdSm90INS1_25CollectiveMainloopFwdSm90ILi2EN4cute5tupleIJNS5_1CILi1EEES8_S8_EEENS6_IJNS7_ILi64EEESA_SA_EEELi512ENS_6half_tEfNS_4arch4Sm90ELb0ELb1ELb1ELb0ELb1ELb0ELb1ELb0ELb0ELb1ELb1ELb0EEENS1_21CollectiveEpilogueFwdINS6_IJSA_NS7_ILi512EEESA_EEES9_SC_SE_Li256ELb0ELb1ELb1ELb0EEENS1_19SingleTileSchedulerILb0ELb1ELb1ELi64EEEEEEEEEvNT_6ParamsE,(.L_x_5833 - _ZN7cutlass13device_kernelIN5flash11enable_sm90INS1_16FlashAttnFwdSm90INS1_25CollectiveMainloopFwdSm90ILi2EN4cute5tupleIJNS5_1CILi1EEES8_S8_EEENS6_IJNS7_ILi64EEESA_SA_EEELi512ENS_6half_tEfNS_4arch4Sm90ELb0ELb1ELb1ELb0ELb1ELb0ELb1ELb0ELb0ELb1ELb1ELb0EEENS1_21CollectiveEpilogueFwdINS6_IJSA_NS7_ILi512EEESA_EEES9_SC_SE_Li256ELb0ELb1ELb1ELb0EEENS1_19SingleTileSchedulerILb0ELb1ELb1ELi64EEEEEEEEEvNT_6ParamsE)
        .other          _ZN7cutlass13device_kernelIN5flash11enable_sm90INS1_16FlashAttnFwdSm90INS1_25CollectiveMainloopFwdSm90ILi2EN4cute5tupleIJNS5_1CILi1EEES8_S8_EEENS6_IJNS7_ILi64EEESA_SA_EEELi512ENS_6half_tEfNS_4arch4Sm90ELb0ELb1ELb1ELb0ELb1ELb0ELb1ELb0ELb0ELb1ELb1ELb0EEENS1_21CollectiveEpilogueFwdINS6_IJSA_NS7_ILi512EEESA_EEES9_SC_SE_Li256ELb0ELb1ELb1ELb0EEENS1_19SingleTileSchedulerILb0ELb1ELb1ELi64EEEEEEEEEvNT_6ParamsE,@"STO_CUDA_ENTRY STV_DEFAULT"
_ZN7cutlass13device_kernelIN5flash11enable_sm90INS1_16FlashAttnFwdSm90INS1_25CollectiveMainloopFwdSm90ILi2EN4cute5tupleIJNS5_1CILi1EEES8_S8_EEENS6_IJNS7_ILi64EEESA_SA_EEELi512ENS_6half_tEfNS_4arch4Sm90ELb0ELb1ELb1ELb0ELb1ELb0ELb1ELb0ELb0ELb1ELb1ELb0EEENS1_21CollectiveEpilogueFwdINS6_IJSA_NS7_ILi512EEESA_EEES9_SC_SE_Li256ELb0ELb1ELb1ELb0EEENS1_19SingleTileSchedulerILb0ELb1ELb1ELi64EEEEEEEEEvNT_6ParamsE:
        /* <DEDUP_REMOVED lines=43> */
.L_x_1897:
        /* <DEDUP_REMOVED lines=22> */
.L_x_1898:
        /* <DEDUP_REMOVED lines=18> */
.L_x_1899:
        /* <DEDUP_REMOVED lines=22> */
.L_x_1900:
        /* <DEDUP_REMOVED lines=23> */
.L_x_1901:
[----:B------:R-:W-:Y:S01]  /*0800*/  UISETP.NE.AND UP0, UPT, UR9, URZ, UPT ;  /* 0x0000003f0900728c */ /* 0x000fe2000bf05270 */
[----:B------:R-:W-:Y:S01]  /*0810*/  NOP ;  /* 0x0000000000007918 */ /* 0x000fe20000000000 */
[----:B0-----:R-:W-:Y:S01]  /*0820*/  ULDC UR4, c[0x0][0x20] ;  /* 0x0000080000047ab9 */ /* 0x001fe20000000800 */
[----:B------:R-:W-:Y:S01]  /*0830*/  ULDC UR5, c[0x0][0x24] ;  /* 0x0000090000057ab9 */ /* 0x000fe20000000800 */
[----:B-1234-:R-:W-:Y:S01]  /*0840*/  BAR.SYNC.DEFER_BLOCKING 0x0 ;  /* 0x0000000000007b1d */ /* 0x01efe20000010000 */
[----:B------:R-:W-:Y:S02]  /*0850*/  IADD3 R46, P0, R1, UR4, RZ ;  /* 0x00000004012e7c10 */ /* 0x000fe4000ff1e0ff */
[----:B------:R-:W-:Y:S02]  /*0860*/  PLOP3.LUT P3, PT, PT, PT, UP0, 0x80, 0x0 ;  /* 0x000000000000781c */ /* 0x000fe40003f6f008 */
[C---:B------:R-:W-:Y:S01]  /*0870*/  IADD3 R44, P1, R46.reuse, 0x1d4, RZ ;  /* 0x000001d42e2c7810 */ /* 0x040fe20007f3e0ff */
[----:B------:R-:W-:Y:S01]  /*0880*/  IMAD.X R39, RZ, RZ, UR5, P0 ;  /* 0x00000005ff277e24 */ /* 0x000fe200080e06ff */
[----:B------:R-:W-:Y:S01]  /*0890*/  UMOV UR61, 0x1 ;  /* 0x00000001003d7882 */ /* 0x000fe20000000000 */
[C---:B------:R-:W-:Y:S01]  /*08a0*/  IADD3 R19, P0, R46.reuse, 0x50, RZ ;  /* 0x000000502e137810 */ /* 0x040fe20007f1e0ff */
[----:B------:R-:W-:Y:S01]  /*08b0*/  USEL UR61, UR61, 0x2, !UP0 ;  /* 0x000000023d3d7887 */ /* 0x000fe2000c000000 */
[----:B------:R-:W-:Y:S01]  /*08c0*/  IADD3 R40, P2, R46, 0x210, RZ ;  /* 0x000002102e287810 */ /* 0x000fe20007f5e0ff */
[----:B------:R-:W-:Y:S01]  /*08d0*/  ULDC.64 UR36, c[0x0][0x208] ;  /* 0x0000820000247ab9 */ /* 0x000fe20000000a00 */
[----:B------:R-:W-:Y:S01]  /*08e0*/  BSSY B6, `(.L_x_1902) ;  /* 0x00028e3000067945 */ /* 0x000fe20003800000 */
[----:B------:R-:W-:-:S02]  /*08f0*/  IMAD.X R18, RZ, RZ, R39, P0 ;  /* 0x000000ffff127224 */ /* 0x000fc400000e0627 */
[--C-:B------:R-:W-:Y:S02]  /*0900*/  IMAD.X R45, RZ, RZ, R39.reuse, P1 ;  /* 0x000000ffff2d7224 */ /* 0x100fe400008e0627 */
[----:B------:R-:W-:Y:S01]  /*0910*/  IMAD.X R41, RZ, RZ, R39, P2 ;  /* 0x000000ffff297224 */ /* 0x000fe200010e0627 */
[----:B------:R-:W-:Y:S06]  /*0920*/  @!P3 BRA `(.L_x_1903) ;  /* 0x0000024000d8b947 */ /* 0x000fec0003800000 */
.L_x_1904:
[----:B------:R-:W-:-:S08]  /*0930*/  NOP ;  /* 0x0000000000007918 */ /* 0x000fd00000000000 */
[----:B------:R-:W0:Y:S02]  /*0940*/  USETMAXREG.TRY_ALLOC.CTAPOOL UP0, 0xe8 ;  /* 0x000000e8000079c8 */ /* 0x000e240008000600 */
[----:B0-----:R-:W-:-:S13]  /*0950*/  PLOP3.LUT P0, PT, PT, PT, UP0, 0x80, 0x0 ;  /* 0x000000000000781c */ /* 0x001fda0003f0f008 */
[----:B------:R-:W-:Y:S05]  /*0960*/  @!P0 BRA `(.L_x_1904) ;  /* 0xfffffffc00f08947 */ /* 0x000fea000383ffff */
[----:B------:R-:W0:Y:S01]  /*0970*/  LDC R2, c[0x0][0xd50] ;  /* 0x00035400ff027b82 */ /* 0x000e220000000800 */
[----:B------:R-:W-:Y:S01]  /*0980*/  LOP3.LUT R0, R37, 0xffffff80, RZ, 0xc0, !PT ;  /* 0xffffff8025007812 */ /* 0x000fe200078ec0ff */
[----:B------:R1:W-:Y:S03]  /*0990*/  STL.64 [R1+0x1c8], RZ ;  /* 0x0001c8ff01007387 */ /* 0x0003e60000100a00 */
[----:B------:R-:W-:Y:S01]  /*09a0*/  ISETP.NE.AND P0, PT, R0, 0x80, PT ;  /* 0x000000800000780c */ /* 0x000fe20003f05270 */
[----:B------:R1:W-:Y:S02]  /*09b0*/  STL [R1+0x1d0], RZ ;  /* 0x0001d0ff01007387 */ /* 0x0003e40000100800 */
[----:B------:R-:W2:Y:S02]  /*09c0*/  S2UR UR4, SR_CTAID.Y ;  /* 0x00000000000479c3 */ /* 0x000ea40000002600 */
[----:B------:R1:W-:Y:S06]  /*09d0*/  STL [R1+0x1d4], RZ ;  /* 0x0001d4ff01007387 */ /* 0x0003ec0000100800 */
[----:B------:R-:W3:Y:S08]  /*09e0*/  S2UR UR5, SR_CTAID.Z ;  /* 0x00000000000579c3 */ /* 0x000ef00000002700 */
[----:B------:R-:W-:Y:S06]  /*09f0*/  @!P0 BAR.ARV 0x8, 0x100 ;  /* 0x0204000000008b1d */ /* 0x000fec0000002000 */
[----:B0-----:R-:W-:-:S02]  /*0a00*/  ISETP.NE.AND P1, PT, R2, 0x1, PT ;  /* 0x000000010200780c */ /* 0x001fc40003f25270 */
[----:B------:R-:W-:Y:S01]  /*0a10*/  ISETP.GE.U32.AND P0, PT, R37, 0x100, PT ;  /* 0x000001002500780c */ /* 0x000fe20003f06070 */
[----:B--2---:R-:W-:-:S10]  /*0a20*/  IMAD.U32 R152, RZ, RZ, UR4 ;  /* 0x00000004ff987e24 */ /* 0x004fd4000f8e00ff */
[----:B------:R-:W0:Y:S08]  /*0a30*/  @P1 LDC R0, c[0x0][0xd54] ;  /* 0x00035500ff001b82 */ /* 0x000e300000000800 */
[----:B------:R-:W-:Y:S08]  /*0a40*/  @P0 BAR.ARV 0xf, 0x100 ;  /* 0x03c4000000000b1d */ /* 0x000ff00000002000 */
[----:B------:R-:W2:Y:S01]  /*0a50*/  @P1 LDC R3, c[0x0][0xd58] ;  /* 0x00035600ff031b82 */ /* 0x000ea20000000800 */
[----:B---3--:R-:W-:Y:S01]  /*0a60*/  ISETP.LE.AND P0, PT, RZ, UR5, PT ;  /* 0x00000005ff007c0c */ /* 0x008fe2000bf03270 */
[----:B0-----:R-:W-:-:S05]  /*0a70*/  @P1 IMAD.HI.U32 R0, R0, UR4, RZ ;  /* 0x0000000400001c27 */ /* 0x001fca000f8e00ff */
[----:B--2---:R-:W-:Y:S02]  /*0a80*/  @P1 SHF.R.U32.HI R152, RZ, R3, R0 ;  /* 0x00000003ff981219 */ /* 0x004fe40000011600 */
[----:B------:R-:W-:-:S03]  /*0a90*/  IADD3 R24, P1, R46, 0x1c8, RZ ;  /* 0x000001c82e187810 */ /* 0x000fc60007f3e0ff */
[----:B------:R-:W-:Y:S02]  /*0aa0*/  IMAD.MOV R23, RZ, RZ, -R152 ;  /* 0x000000ffff177224 */ /* 0x000fe400078e0a98 */
[----:B------:R-:W-:Y:S02]  /*0ab0*/  IMAD.X R25, RZ, RZ, R39, P1 ;  /* 0x000000ffff197224 */ /* 0x000fe400008e0627 */
[----:B------:R-:W-:Y:S01]  /*0ac0*/  IMAD R23, R2, R23, UR4 ;  /* 0x0000000402177e24 */ /* 0x000fe2000f8e0217 */
[----:B-1----:R-:W-:Y:S06]  /*0ad0*/  @!P0 BRA `(.L_x_1905) ;  /* 0x0000028c000c8947 */ /* 0x002fec0003800000 */
[----:B------:R-:W0:Y:S01]  /*0ae0*/  S2UR UR7, SR_CTAID.Z ;  /* 0x00000000000779c3 */ /* 0x000e220000002700 */
[C---:B------:R-:W-:Y:S01]  /*0af0*/  IADD3 R38, P6, R46.reuse, 0xc8, RZ ;  /* 0x000000c82e267810 */ /* 0x040fe20007fde0ff */
[----:B------:R-:W-:Y:S01]  /*0b00*/  UISETP.NE.AND UP1, UPT, UR9, 0x1, UPT ;  /* 0x000000010900788c */ /* 0x000fe2000bf25270 */
[----:B------:R-:W-:Y:S01]  /*0b10*/  STL.128 [R1+0x1e0], RZ ;  /* 0x0001e0ff01007387 */ /* 0x000fe20000100c00 */
[----:B------:R-:W-:Y:S01]  /*0b20*/  ULDC.64 UR4, c[0x0][0x418] ;  /* 0x0001060000047ab9 */ /* 0x000fe20000000a00 */
[C---:B------:R-:W-:Y:S01]  /*0b30*/  IADD3 R34, P0, R46.reuse, 0x1e0, RZ ;  /* 0x000001e02e227810 */ /* 0x040fe20007f1e0ff */
[--C-:B------:R-:W-:Y:S01]  /*0b40*/  IMAD.X R71, RZ, RZ, R39.reuse, P6 ;  /* 0x000000ffff477224 */ /* 0x100fe200030e0627 */
[C---:B------:R-:W-:Y:S01]  /*0b50*/  IADD3 R64, P6, R46.reuse, 0x80, RZ ;  /* 0x000000802e407810 */ /* 0x040fe20007fde0ff */
[----:B------:R-:W1:Y:S01]  /*0b60*/  LDC R0, c[0x0][0xa80] ;  /* 0x0002a000ff007b82 */ /* 0x000e620000000800 */
[----:B------:R-:W-:Y:S01]  /*0b70*/  STL.128 [R1+0x1f0], RZ ;  /* 0x0001f0ff01007387 */ /* 0x000fe20000100c00 */
[C---:B------:R-:W-:Y:S01]  /*0b80*/  IADD3 R26, P1, R46.reuse, 0x120, RZ ;  /* 0x000001202e1a7810 */ /* 0x040fe20007f3e0ff */
[----:B------:R-:W-:Y:S01]  /*0b90*/  UISETP.NE.U32.AND UP0, UPT, UR4, URZ, UPT ;  /* 0x0000003f0400728c */ /* 0x000fe2000bf05070 */
[C---:B------:R-:W-:Y:S01]  /*0ba0*/  IADD3 R32, P2, R46.reuse, 0x108, RZ ;  /* 0x000001082e207810 */ /* 0x040fe20007f5e0ff */
[----:B------:R-:W-:Y:S01]  /*0bb0*/  STL.128 [R1+0x210], RZ ;  /* 0x000210ff01007387 */ /* 0x000fe20000100c00 */
[C---:B------:R-:W-:Y:S01]  /*0bc0*/  IADD3 R36, P3, R46.reuse, 0x100, RZ ;  /* 0x000001002e247810 */ /* 0x040fe20007f7e0ff */
[--C-:B------:R-:W-:Y:S01]  /*0bd0*/  IMAD.X R67, RZ, RZ, R39.reuse, P6 ;  /* 0x000000ffff437224 */ /* 0x100fe200030e0627 */
[C---:B------:R-:W-:Y:S01]  /*0be0*/  IADD3 R33, P4, R46.reuse, 0xfc, RZ ;  /* 0x000000fc2e217810 */ /* 0x040fe20007f9e0ff */
[----:B------:R-:W-:Y:S01]  /*0bf0*/  STL.128 [R1+0x220], RZ ;  /* 0x000220ff01007387 */ /* 0x000fe20000100c00 */
[C---:B------:R-:W-:Y:S01]  /*0c00*/  IADD3 R16, P5, R46.reuse, 0xcc, RZ ;  /* 0x000000cc2e107810 */ /* 0x040fe20007fbe0ff */
[--C-:B------:R-:W-:Y:S01]  /*0c10*/  IMAD.X R35, RZ, RZ, R39.reuse, P0 ;  /* 0x000000ffff237224 */ /* 0x100fe200000e0627 */
[----:B------:R-:W-:Y:S01]  /*0c20*/  PLOP3.LUT P6, PT, PT, PT, UP1, 0x80, 0x0 ;  /* 0x000000000000781c */ /* 0x000fe20003fcf018 */
[----:B------:R-:W-:Y:S01]  /*0c30*/  STL.128 [R1+0x230], RZ ;  /* 0x000230ff01007387 */ /* 0x000fe20000100c00 */
[--C-:B------:R-:W-:Y:S01]  /*0c40*/  IMAD.X R27, RZ, RZ, R39.reuse, P1 ;  /* 0x000000ffff1b7224 */ /* 0x100fe200008e0627 */
[----:B------:R-:W-:Y:S01]  /*0c50*/  UISETP.NE.AND.EX UP0, UPT, UR5, URZ, UPT, UP0 ;  /* 0x0000003f0500728c */ /* 0x000fe2000bf05300 */
[--C-:B------:R-:W-:Y:S01]  /*0c60*/  IMAD.X R53, RZ, RZ, R39.reuse, P2 ;  /* 0x000000ffff357224 */ /* 0x100fe200010e0627 */
[----:B------:R-:W-:Y:S01]  /*0c70*/  STL.128 [R1+0x240], RZ ;  /* 0x000240ff01007387 */ /* 0x000fe20000100c00 */
[--C-:B------:R-:W-:Y:S01]  /*0c80*/  IMAD.X R57, RZ, RZ, R39.reuse, P3 ;  /* 0x000000ffff397224 */ /* 0x100fe200018e0627 */
[C---:B------:R-:W-:Y:S01]  /*0c90*/  IADD3 R54, P0, R46.reuse, 0xb8, RZ ;  /* 0x000000b82e367810 */ /* 0x040fe20007f1e0ff */
[--C-:B------:R-:W-:Y:S01]  /*0ca0*/  IMAD.X R50, RZ, RZ, R39.reuse, P4 ;  /* 0x000000ffff327224 */ /* 0x100fe200020e0627 */
[----:B------:R-:W-:Y:S01]  /*0cb0*/  STL.128 [R1+0x250], RZ ;  /* 0x000250ff01007387 */ /* 0x000fe20000100c00 */
[--C-:B------:R-:W-:Y:S01]  /*0cc0*/  IMAD.X R2, RZ, RZ, R39.reuse, P5 ;  /* 0x000000ffff027224 */ /* 0x100fe200028e0627 */
[C---:B------:R-:W-:Y:S01]  /*0cd0*/  IADD3 R30, P1, R46.reuse, 0xb0, RZ ;  /* 0x000000b02e1e7810 */ /* 0x040fe20007f3e0ff */
[----:B0-----:R-:W-:Y:S01]  /*0ce0*/  USHF.R.S32.HI UR5, URZ, 0x1f, UR7 ;  /* 0x0000001f3f057899 */ /* 0x001fe20008011407 */
[----:B------:R-:W-:Y:S01]  /*0cf0*/  STL.128 [R1+0x260], RZ ;  /* 0x000260ff01007387 */ /* 0x000fe20000100c00 */
[C---:B------:R-:W-:Y:S01]  /*0d00*/  IADD3 R48, P2, R46.reuse, 0xa0, RZ ;  /* 0x000000a02e307810 */ /* 0x040fe20007f5e0ff */
[----:B------:R-:W-:Y:S01]  /*0d10*/  ULDC UR42, c[0x0][0x424] ;  /* 0x00010900002a7ab9 */ /* 0x000fe20000000800 */
[C---:B------:R-:W-:Y:S01]  /*0d20*/  IADD3 R56, P3, R46.reuse, 0x98, RZ ;  /* 0x000000982e387810 */ /* 0x040fe20007f7e0ff */
[----:B------:R-:W-:Y:S01]  /*0d30*/  STL.128 [R1+0x270], RZ ;  /* 0x000270ff01007387 */ /* 0x000fe20000100c00 */
[C---:B------:R-:W-:Y:S01]  /*0d40*/  IADD3 R58, P4, R46.reuse, 0x90, RZ ;  /* 0x000000902e3a7810 */ /* 0x040fe20007f9e0ff */
[----:B------:R-:W-:Y:S01]  /*0d50*/  USEL UR42, UR42, 0x1, UP0 ;  /* 0x000000012a2a7887 */ /* 0x000fe20008000000 */
[C---:B------:R-:W-:Y:S01]  /*0d60*/  IADD3 R47, P5, R46.reuse, 0x88, RZ ;  /* 0x000000882e2f7810 */ /* 0x040fe20007fbe0ff */
[----:B------:R-:W-:Y:S01]  /*0d70*/  STL.128 [R1+0x280], RZ ;  /* 0x000280ff01007387 */ /* 0x000fe20000100c00 */
[--C-:B------:R-:W-:Y:S01]  /*0d80*/  IMAD.X R55, RZ, RZ, R39.reuse, P0 ;  /* 0x000000ffff377224 */ /* 0x100fe200000e0627 */
[----:B------:R-:W-:Y:S01]  /*0d90*/  ULDC UR4, c[0x0][0x2f0] ;  /* 0x0000bc0000047ab9 */ /* 0x000fe20000000800 */
        /* <DEDUP_REMOVED lines=8> */
[--C-:B------:R-:W-:Y:S01]  /*0e20*/  IMAD.X R52, RZ, RZ, R39.reuse, P5 ;  /* 0x000000ffff347224 */ /* 0x100fe200028e0627 */
[----:B------:R-:W-:Y:S01]  /*0e30*/  STL.128 [R1+0x2b0], RZ ;  /* 0x0002b0ff01007387 */ /* 0x000fe20000100c00 */
[C---:B------:R-:W-:Y:S01]  /*0e40*/  IADD3 R60, P2, R46.reuse, 0x68, RZ ;  /* 0x000000682e3c7810 */ /* 0x040fe20007f5e0ff */
[----:B------:R-:W0:Y:S01]  /*0e50*/  S2UR UR6, SR_CTAID.X ;  /* 0x00000000000679c3 */ /* 0x000e220000002500 */
[C---:B------:R-:W-:Y:S01]  /*0e60*/  IADD3 R68, P3, R46.reuse, 0x60, RZ ;  /* 0x000000602e447810 */ /* 0x040fe20007f7e0ff */
[----:B------:R-:W-:Y:S01]  /*0e70*/  STL.128 [R1+0x2c0], RZ ;  /* 0x0002c0ff01007387 */ /* 0x000fe20000100c00 */
[C---:B------:R-:W-:Y:S01]  /*0e80*/  IADD3 R28, P4, R46.reuse, 0x58, RZ ;  /* 0x000000582e1c7810 */ /* 0x040fe20007f9e0ff */
[----:B------:R-:W-:Y:S01]  /*0e90*/  UIMAD UR42, UR42, UR4, URZ ;  /* 0x000000042a2a72a4 */ /* 0x000fe2000f8e023f */
[C---:B------:R-:W-:Y:S01]  /*0ea0*/  IADD3 R62, P5, R46.reuse, 0x28, RZ ;  /* 0x000000282e3e7810 */ /* 0x040fe20007fbe0ff */
[----:B------:R-:W-:Y:S01]  /*0eb0*/  STL.128 [R1+0x2d0], RZ ;  /* 0x0002d0ff01007387 */ /* 0x000fe20000100c00 */
[----:B------:R-:W-:Y:S01]  /*0ec0*/  VIADD R17, R46, 0x128 ;  /* 0x000001282e117836 */ /* 0x000fe20000000000 */
[----:B------:R-:W2:Y:S01]  /*0ed0*/  S2UR UR43, SR_CgaCtaId ;  /* 0x00000000002b79c3 */ /* 0x000ea20000008800 */
[----:B------:R-:W-:Y:S01]  /*0ee0*/  VIADD R154, R37, 0xffffff80 ;  /* 0xffffff80259a7836 */ /* 0x000fe20000000000 */
[----:B------:R-:W-:Y:S01]  /*0ef0*/  STL.128 [R1+0x2e0], RZ ;  /* 0x0002e0ff01007387 */ /* 0x000fe20000100c00 */
[----:B------:R-:W-:-:S02]  /*0f00*/  IMAD.X R66, RZ, RZ, R39, P0 ;  /* 0x000000ffff427224 */ /* 0x000fc400000e0627 */
[--C-:B------:R-:W-:Y:S01]  /*0f10*/  IMAD.X R43, RZ, RZ, R39.reuse, P1 ;  /* 0x000000ffff2b7224 */ /* 0x100fe200008e0627 */
[----:B------:R-:W-:Y:S01]  /*0f20*/  STL.128 [R1+0x2f0], RZ ;  /* 0x0002f0ff01007387 */ /* 0x000fe20000100c00 */
[--C-:B------:R-:W-:Y:S02]  /*0f30*/  IMAD.X R63, RZ, RZ, R39.reuse, P2 ;  /* 0x000000ffff3f7224 */ /* 0x100fe400010e0627 */
[--C-:B------:R-:W-:Y:S01]  /*0f40*/  IMAD.X R73, RZ, RZ, R39.reuse, P3 ;  /* 0x000000ffff497224 */ /* 0x100fe200018e0627 */
[----:B------:R-:W-:Y:S01]  /*0f50*/  STL.128 [R1+0x300], RZ ;  /* 0x000300ff01007387 */ /* 0x000fe20000100c00 */
[--C-:B------:R-:W-:Y:S02]  /*0f60*/  IMAD.X R29, RZ, RZ, R39.reuse, P4 ;  /* 0x000000ffff1d7224 */ /* 0x100fe400020e0627 */
[----:B------:R-:W-:Y:S01]  /*0f70*/  IMAD.X R65, RZ, RZ, R39, P5 ;  /* 0x000000ffff417224 */ /* 0x000fe200028e0627 */
[----:B------:R-:W-:Y:S04]  /*0f80*/  STL.128 [R1+0x310], RZ ;  /* 0x000310ff01007387 */ /* 0x000fe80000100c00 */
        /* <DEDUP_REMOVED lines=15> */
[----:B-1----:R1:W-:Y:S02]  /*1080*/  STL [R1+0x200], R0 ;  /* 0x0002000001007387 */ /* 0x0023e40000100800 */
[----:B-1----:R-:W-:Y:S01]  /*1090*/  IMAD.U32 R0, RZ, RZ, UR5 ;  /* 0x00000005ff007e24 */ /* 0x002fe2000f8e00ff */
[----:B0-2---:R-:W-:Y:S06]  /*10a0*/  @!P6 BRA `(.L_x_1906) ;  /* 0x0000008000c0e947 */ /* 0x005fec0003800000 */
[----:B------:R-:W0:Y:S01]  /*10b0*/  LDC.64 R4, c[0x0][0xad8] ;  /* 0x0002b600ff047b82 */ /* 0x000e220000000a00 */
[----:B------:R-:W-:Y:S01]  /*10c0*/  ULDC UR4, c[0x0][0x448] ;  /* 0x0001120000047ab9 */ /* 0x000fe20000000800 */
[----:B------:R-:W-:Y:S02]  /*10d0*/  USHF.L.U32 UR6, UR6, 0x6, URZ ;  /* 0x0000000606067899 */ /* 0x000fe4000800063f */
[----:B------:R-:W-:Y:S01]  /*10e0*/  UISETP.NE.AND UP0, UPT, UR4, 0x1, UPT ;  /* 0x000000010400788c */ /* 0x000fe2000bf05270 */
[----:B------:R-:W-:Y:S01]  /*10f0*/  ULDC UR9, c[0x0][0x288] ;  /* 0x0000a20000097ab9 */ /* 0x000fe20000000800 */
[----:B------:R-:W-:Y:S02]  /*1100*/  UIADD3 UR7, UR6, 0x3f, URZ ;  /* 0x0000003f06077890 */ /* 0x000fe4000fffe03f */
[----:B------:R-:W-:-:S07]  /*1110*/  UIADD3 UR8, UR42, 0x1, -UR9 ;  /* 0x000000012a087890 */ /* 0x000fce000fffe809 */
[----:B------:R-:W-:Y:S01]  /*1120*/  @UP0 UIADD3 UR4, UR6, 0x3f, URZ ;  /* 0x0000003f06040890 */ /* 0x000fe2000fffe03f */
[----:B------:R-:W-:Y:S01]  /*1130*/  @UP0 ULDC UR5, c[0x0][0x44c] ;  /* 0x0001130000050ab9 */ /* 0x000fe20000000800 */
[----:B------:R-:W-:Y:S02]  /*1140*/  @UP0 ULDC UR10, c[0x0][0x450] ;  /* 0x00011400000a0ab9 */ /* 0x000fe40000000800 */
[----:B------:R-:W-:-:S04]  /*1150*/  UIMAD.WIDE.U32 UR4, UR4, UR5, URZ ;  /* 0x00000005040472a5 */ /* 0x000fc8000f8e003f */
[----:B------:R-:W-:Y:S01]  /*1160*/  @UP0 USHF.R.U32.HI UR7, URZ, UR10, UR5 ;  /* 0x0000000a3f070299 */ /* 0x000fe20008011605 */
[----:B0-----:R-:W-:-:S03]  /*1170*/  ISETP.GE.AND P1, PT, R5, 0x1, PT ;  /* 0x000000010500780c */ /* 0x001fc60003f26270 */
[----:B------:R-:W-:-:S06]  /*1180*/  UIADD3 UR7, UR8, UR7, URZ ;  /* 0x0000000708077290 */ /* 0x000fcc000fffe03f */
[----:B------:R-:W-:-:S04]  /*1190*/  VIADD R0, R4, UR7 ;  /* 0x0000000704007c36 */ /* 0x000fc80008000000 */
[----:B------:R-:W-:Y:S05]  /*11a0*/  @!P1 BRA `(.L_x_1907) ;  /* 0x0000000000449947 */ /* 0x000fea0003800000 */
[----:B------:R-:W-:Y:S01]  /*11b0*/  ISETP.LT.AND P0, PT, RZ, UR7, PT ;  /* 0x00000007ff007c0c */ /* 0x000fe2000bf01270 */
[----:B------:R-:W-:-:S06]  /*11c0*/  UIADD3 UR4, UR7, -0x1, URZ ;  /* 0xffffffff07047890 */ /* 0x000fcc000fffe03f */
[----:B------:R-:W-:-:S06]  /*11d0*/  IMAD.U32 R2, RZ, RZ, UR4 ;  /* 0x00000004ff027e24 */ /* 0x000fcc000f8e00ff */
[----:B------:R-:W-:Y:S05]  /*11e0*/  @P0 BRA `(.L_x_1908) ;  /* 0x00000000001c0947 */ /* 0x000fea0003800000 */
[----:B------:R-:W-:Y:S01]  /*11f0*/  ISETP.NE.AND P0, PT, R5, 0x1, PT ;  /* 0x000000010500780c */ /* 0x000fe20003f05270 */
[----:B------:R-:W-:-:S12]  /*1200*/  IMAD R3, RZ, RZ, -UR7 ;  /* 0x80000007ff037e24 */ /* 0x000fd8000f8e02ff */
[----:B------:R-:W0:Y:S02]  /*1210*/  @P0 LDC.64 R6, c[0x0][0xae0] ;  /* 0x0002b800ff060b82 */ /* 0x000e240000000a00 */
[----:B0-----:R-:W-:-:S05]  /*1220*/  @P0 IMAD.HI.U32 R2, R3, R6, RZ ;  /* 0x0000000603020227 */ /* 0x001fca00078e00ff */
[----:B------:R-:W-:-:S04]  /*1230*/  @P0 SHF.R.U32.HI R3, RZ, R7, R2 ;  /* 0x00000007ff030219 */ /* 0x000fc80000011602 */
[----:B------:R-:W-:Y:S01]  /*1240*/  LOP3.LUT R2, RZ, R3, RZ, 0x33, !PT ;  /* 0x00000003ff027212 */ /* 0x000fe200078e33ff */
[----:B------:R-:W-:Y:S06]  /*1250*/  BRA `(.L_x_1909) ;  /* 0x0000000000107947 */ /* 0x000fec0003800000 */
.L_x_1908:
[----:B------:R-:W-:-:S13]  /*1260*/  ISETP.NE.AND P0, PT, R5, 0x1, PT ;  /* 0x000000010500780c */ /* 0x000fda0003f05270 */
[----:B------:R-:W0:Y:S02]  /*1270*/  @P0 LDC.64 R6, c[0x0][0xae0] ;  /* 0x0002b800ff060b82 */ /* 0x000e240000000a00 */
[----:B0-----:R-:W-:-:S05]  /*1280*/  @P0 IMAD.HI.U32 R4, R2, R6, RZ ;  /* 0x0000000602040227 */ /* 0x001fca00078e00ff */
[----:B------:R-:W-:-:S07]  /*1290*/  @P0 SHF.R.U32.HI R2, RZ, R7, R4 ;  /* 0x00000007ff020219 */ /* 0x000fce0000011604 */
.L_x_1909:
[----:B------:R-:W-:-:S05]  /*12a0*/  IMAD R3, R2, R5, R5 ;  /* 0x0000000502037224 */ /* 0x000fca00078e0205 */
[----:B------:R-:W-:-:S07]  /*12b0*/  VIMNMX R0, R0, R3, PT ;  /* 0x0000000300007248 */ /* 0x000fce0003fe0100 */
.L_x_1907:
[----:B------:R-:W-:Y:S01]  /*12c0*/  @UP0 ULDC UR4, c[0x0][0x44c] ;  /* 0x0001130000040ab9 */ /* 0x000fe20000000800 */
[----:B------:R-:W-:Y:S01]  /*12d0*/  UIADD3 UR7, UR42, 0x3f, URZ ;  /* 0x0000003f2a077890 */ /* 0x000fe2000fffe03f */
[----:B------:R-:W-:Y:S01]  /*12e0*/  VIADD R0, R0, 0x3f ;  /* 0x0000003f00007836 */ /* 0x000fe20000000000 */
[----:B------:R-:W-:Y:S01]  /*12f0*/  UIMAD.WIDE.U32 UR4, UR6, UR4, URZ ;  /* 0x00000004060472a5 */ /* 0x000fe2000f8e003f */
[----:B------:R-:W-:Y:S01]  /*1300*/  @UP0 ULDC UR10, c[0x0][0x450] ;  /* 0x00011400000a0ab9 */ /* 0x000fe20000000800 */
[----:B------:R-:W-:Y:S02]  /*1310*/  USHF.R.S32.HI UR8, URZ, 0x1f, UR7 ;  /* 0x0000001f3f087899 */ /* 0x000fe40008011407 */
[----:B------:R-:W-:Y:S01]  /*1320*/  SHF.R.S32.HI R3, RZ, 0x1f, R0 ;  /* 0x0000001fff037819 */ /* 0x000fe20000011400 */
[----:B------:R-:W-:Y:S02]  /*1330*/  @UP0 USHF.R.U32.HI UR6, URZ, UR10, UR5 ;  /* 0x0000000a3f060299 */ /* 0x000fe40008011605 */
[----:B------:R-:W-:Y:S01]  /*1340*/  ULEA.HI UR8, UR8, UR7, URZ, 0x6 ;  /* 0x0000000708087291 */ /* 0x000fe2000f8f303f */
[----:B------:R-:W-:Y:S01]  /*1350*/  LEA.HI R3, R3, R0, RZ, 0x6 ;  /* 0x0000000003037211 */ /* 0x000fe200078f30ff */
[----:B------:R-:W-:Y:S01]  /*1360*/  UIADD3 UR6, UR6, -UR9, UR42 ;  /* 0x8000000906067290 */ /* 0x000fe2000fffe02a */
[----:B------:R-:W-:Y:S01]  /*1370*/  ULDC UR4, c[0x0][0xad4] ;  /* 0x0002b50000047ab9 */ /* 0x000fe20000000800 */
[----:B------:R-:W-:Y:S01]  /*1380*/  USHF.R.S32.HI UR8, URZ, 0x6, UR8 ;  /* 0x000000063f087899 */ /* 0x000fe20008011408 */
[----:B------:R-:W-:Y:S01]  /*1390*/  SHF.R.S32.HI R3, RZ, 0x6, R3 ;  /* 0x00000006ff037819 */ /* 0x000fe20000011403 */
[----:B------:R-:W-:-:S04]  /*13a0*/  UIADD3 UR4, UR6, -UR4, URZ ;  /* 0x8000000406047290 */ /* 0x000fc8000fffe03f */
[----:B------:R-:W-:Y:S02]  /*13b0*/  VIMNMX R9, R3, UR8, PT ;  /* 0x0000000803097c48 */ /* 0x000fe4000bfe0100 */
[----:B------:R-:W-:Y:S01]  /*13c0*/  IMAD.U32 R2, RZ, RZ, UR4 ;  /* 0x00000004ff027e24 */ /* 0x000fe2000f8e00ff */
[----:B------:R-:W-:Y:S06]  /*13d0*/  @!P1 BRA `(.L_x_1910) ;  /* 0x0000000000409947 */ /* 0x000fec0003800000 */
[----:B------:R-:W-:-:S05]  /*13e0*/  IMAD.U32 R0, RZ, RZ, UR6 ;  /* 0x00000006ff007e24 */ /* 0x000fca000f8e00ff */
        /* <DEDUP_REMOVED lines=9> */
.L_x_1911:
[----:B------:R-:W-:-:S13]  /*1480*/  ISETP.NE.AND P0, PT, R5, 0x1, PT ;  /* 0x000000010500780c */ /* 0x000fda0003f05270 */
[----:B------:R-:W0:Y:S02]  /*1490*/  @P0 LDC.64 R6, c[0x0][0xae0] ;  /* 0x0002b800ff060b82 */ /* 0x000e240000000a00 */
[----:B0-----:R-:W-:-:S05]  /*14a0*/  @P0 IMAD.HI.U32 R4, R0, R6, RZ ;  /* 0x0000000600040227 */ /* 0x001fca00078e00ff */
[----:B------:R-:W-:-:S07]  /*14b0*/  @P0 SHF.R.U32.HI R0, RZ, R7, R4 ;  /* 0x00000007ff000219 */ /* 0x000fce0000011604 */
.L_x_1912:
[----:B------:R-:W-:-:S05]  /*14c0*/  IMAD R3, R0, R5, RZ ;  /* 0x0000000500037224 */ /* 0x000fca00078e02ff */
[----:B------:R-:W-:-:S07]  /*14d0*/  VIMNMX R2, R2, R3, !PT ;  /* 0x0000000302027248 */ /* 0x000fce0007fe0100 */
.L_x_1910:
[----:B------:R-:W-:Y:S01]  /*14e0*/  SHF.R.S32.HI R3, RZ, 0x1f, R2 ;  /* 0x0000001fff037819 */ /* 0x000fe20000011402 */
[----:B------:R-:W-:Y:S01]  /*14f0*/  IMAD.MOV.U32 R225, RZ, RZ, RZ ;  /* 0x000000ffffe17224 */ /* 0x000fe200078e00ff */
[----:B------:R-:W-:Y:S02]  /*1500*/  LOP3.LUT R6, R23, 0xffff, RZ, 0xc0, !PT ;  /* 0x0000ffff17067812 */ /* 0x000fe400078ec0ff */
[----:B------:R-:W-:-:S04]  /*1510*/  LEA.HI R3, R3, R2, RZ, 0x6 ;  /* 0x0000000203037211 */ /* 0x000fc800078f30ff */
[----:B------:R-:W-:-:S04]  /*1520*/  SHF.R.S32.HI R3, RZ, 0x6, R3 ;  /* 0x00000006ff037819 */ /* 0x000fc80000011403 */
[----:B------:R-:W-:-:S04]  /*1530*/  VIMNMX R10, RZ, R3, !PT ;  /* 0x00000003ff0a7248 */ /* 0x000fc80007fe0100 */
[----:B------:R-:W-:-:S13]  /*1540*/  ISETP.GT.AND P0, PT, R9, R10, PT ;  /* 0x0000000a0900720c */ /* 0x000fda0003f04270 */
[----:B------:R-:W-:Y:S05]  /*1550*/  @!P0 BRA `(.L_x_1913) ;  /* 0x00000000007c8947 */ /* 0x000fea0003800000 */
[----:B------:R-:W-:-:S04]  /*1560*/  SHF.R.U32.HI R0, RZ, 0x10, R23 ;  /* 0x00000010ff007819 */ /* 0x000fc80000011617 */
[----:B------:R-:W-:-:S13]  /*1570*/  ISETP.NE.AND P0, PT, R0, RZ, PT ;  /* 0x000000ff0000720c */ /* 0x000fda0003f05270 */
[----:B------:R-:W0:Y:S02]  /*1580*/  @!P0 LDC R0, c[0x0][0xae8] ;  /* 0x0002ba00ff008b82 */ /* 0x000e240000000800 */
[-C--:B0-----:R-:W-:Y:S02]  /*1590*/  IABS R8, R0.reuse ;  /* 0x0000000000087213 */ /* 0x081fe40000000000 */
[----:B------:R-:W-:Y:S02]  /*15a0*/  IADD3 R2, R0, -0x1, R9 ;  /* 0xffffffff00027810 */ /* 0x000fe40007ffe009 */
[----:B------:R-:W0:Y:S03]  /*15b0*/  I2F.RP R4, R8 ;  /* 0x0000000800047306 */ /* 0x000e260000209400 */
[----:B------:R-:W-:Y:S01]  /*15c0*/  IMAD.IADD R5, R2, 0x1, -R10 ;  /* 0x0000000102057824 */ /* 0x000fe200078e0a0a */
[----:B------:R-:W-:-:S04]  /*15d0*/  IABS R2, R0 ;  /* 0x0000000000027213 */ /* 0x000fc80000000000 */
[----:B------:R-:W-:Y:S02]  /*15e0*/  IABS R11, R5 ;  /* 0x00000005000b7213 */ /* 0x000fe40000000000 */
        /* <DEDUP_REMOVED lines=9> */
[----:B------:R-:W-:-:S04]  /*1680*/  IMAD.HI.U32 R2, R3, R7, R2 ;  /* 0x0000000703027227 */ /* 0x000fc800078e0002 */
[----:B------:R-:W-:-:S04]  /*1690*/  IMAD.MOV.U32 R3, RZ, RZ, R11 ;  /* 0x000000ffff037224 */ /* 0x000fc800078e000b */
        /* <DEDUP_REMOVED lines=9> */
[----:B------:R-:W-:-:S05]  /*1730*/  @!P1 LOP3.LUT R2, RZ, R0, RZ, 0x33, !PT ;  /* 0x00000000ff029212 */ /* 0x000fca00078e33ff */
[----:B------:R-:W-:-:S07]  /*1740*/  IMAD.MOV.U32 R225, RZ, RZ, R2 ;  /* 0x000000ffffe17224 */ /* 0x000fce00078e0002 */
.L_x_1913:
[----:B------:R-:W-:Y:S01]  /*1750*/  IMAD R0, R6, R225, R10 ;  /* 0x000000e106007224 */ /* 0x000fe200078e020a */
[----:B------:R-:W-:-:S04]  /*1760*/  PRMT R3, RZ, 0x7610, R3 ;  /* 0x00007610ff037816 */ /* 0x000fc80000000003 */
[----:B------:R-:W-:-:S04]  /*1770*/  VIADDMNMX R225, R0, R225, R9, PT ;  /* 0x000000e100e17246 */ /* 0x000fc80003800109 */
[----:B------:R-:W-:-:S13]  /*1780*/  ISETP.GT.AND P0, PT, R225, R0, PT ;  /* 0x00000000e100720c */ /* 0x000fda0003f04270 */
[----:B------:R-:W-:Y:S05]  /*1790*/  @!P0 BRA `(.L_x_1914) ;  /* 0x0000020800648947 */ /* 0x000fea0003800000 */
[----:B------:R-:W2:Y:S04]  /*17a0*/  LDL R25, [R1+0x1c8] ;  /* 0x0001c80001197983 */ /* 0x000ea80000100800 */
[----:B------:R-:W3:Y:S04]  /*17b0*/  LDL R24, [R1+0x210] ;  /* 0x0002100001187983 */ /* 0x000ee80000100800 */
[----:B------:R-:W4:Y:S04]  /*17c0*/  LDL R40, [R1+0x214] ;  /* 0x0002140001287983 */ /* 0x000f280000100800 */
        /* <DEDUP_REMOVED lines=125> */
[----:B------:R-:W4:Y:S01]  /*1fa0*/  LDL R219, [R1+0x40c] ;  /* 0x00040c0001db7983 */ /* 0x000f220000100800 */
[----:B------:R-:W-:-:S04]  /*1fb0*/  SHF.R.S32.HI R223, RZ, 0x1f, R154 ;  /* 0x0000001fffdf7819 */ /* 0x000fc8000001149a */
[----:B------:R-:W-:-:S04]  /*1fc0*/  LEA.HI R223, R223, R154, RZ, 0x7 ;  /* 0x0000009adfdf7211 */ /* 0x000fc800078f38ff */
[----:B------:R-:W-:-:S06]  /*1fd0*/  SHF.R.S32.HI R2, RZ, 0x7, R223 ;  /* 0x00000007ff027819 */ /* 0x000fcc00000114df */
[----:B------:R-:W0:Y:S01]  /*1fe0*/  SHFL.IDX PT, R2, R2, RZ, 0x1f ;  /* 0x00001fff02027589 */ /* 0x000e2200000e0000 */
[----:B------:R-:W-:Y:S02]  /*1ff0*/  UMOV UR4, 0x400 ;  /* 0x0000040000047882 */ /* 0x000fe40000000000 */
[----:B------:R-:W-:Y:S01]  /*2000*/  ULEA UR43, UR43, UR4, 0x18 ;  /* 0x000000042b2b7291 */ /* 0x000fe2000f8ec03f */
[----:B0-----:R-:W-:-:S04]  /*2010*/  LEA.HI R4, R2, R2, RZ, 0x1 ;  /* 0x0000000202047211 */ /* 0x001fc800078f08ff */
[----:B------:R-:W-:-:S05]  /*2020*/  LOP3.LUT R5, R4, 0x1fffe, RZ, 0xc0, !PT ;  /* 0x0001fffe04057812 */ /* 0x000fca00078ec0ff */
[----:B------:R-:W-:-:S05]  /*2030*/  IMAD.IADD R5, R2, 0x1, -R5 ;  /* 0x0000000102057824 */ /* 0x000fca00078e0a05 */
[----:B------:R-:W-:-:S05]  /*2040*/  LEA R5, R5, UR43, 0xf ;  /* 0x0000002b05057c11 */ /* 0x000fca000f8e78ff */
[----:B------:R-:W-:-:S05]  /*2050*/  VIADD R5, R5, 0x400 ;  /* 0x0000040005057836 */ /* 0x000fca0000000000 */
[----:B------:R-:W-:-:S04]  /*2060*/  SHF.R.U32.HI R5, RZ, 0x4, R5 ;  /* 0x00000004ff057819 */ /* 0x000fc80000011605 */
[----:B------:R-:W-:Y:S01]  /*2070*/  LOP3.LUT R2, R5, 0x3fff, RZ, 0xc0, !PT ;  /* 0x00003fff05027812 */ /* 0x000fe200078ec0ff */
[----:B------:R-:W-:-:S03]  /*2080*/  UIADD3 UR4, UR43, 0x36400, URZ ;  /* 0x000364002b047890 */ /* 0x000fc6000fffe03f */
[----:B------:R-:W-:Y:S01]  /*2090*/  LOP3.LUT R2, R2, 0x2000000, RZ, 0xfc, !PT ;  /* 0x0200000002027812 */ /* 0x000fe200078efcff */
[----:B------:R-:W-:Y:S01]  /*20a0*/  IMAD.MOV.U32 R5, RZ, RZ, 0x40000040 ;  /* 0x40000040ff057424 */ /* 0x000fe200078e00ff */
[----:B------:R-:W-:-:S03]  /*20b0*/  USHF.R.U32.HI UR4, URZ, 0x4, UR4 ;  /* 0x000000043f047899 */ /* 0x000fc60008011604 */
[----:B--2---:R-:W-:Y:S01]  /*20c0*/  IMAD R4, R25, 0x1000, R2 ;  /* 0x0000100019047824 */ /* 0x004fe200078e0202 */
[----:B------:R-:W-:Y:S01]  /*20d0*/  R2UR UR7, R5 ;  /* 0x00000000050772ca */ /* 0x000fe200000e0000 */
[----:B------:R-:W-:-:S03]  /*20e0*/  ULOP3.LUT UR4, UR4, 0x3fff, URZ, 0xc0, !UPT ;  /* 0x00003fff04047892 */ /* 0x000fc6000f8ec03f */
[----:B------:R-:W-:Y:S01]  /*20f0*/  R2UR UR6, R4 ;  /* 0x00000000040672ca */ /* 0x000fe200000e0000 */
[----:B------:R-:W-:Y:S01]  /*2100*/  ULOP3.LUT UR16, UR4, 0x10000, URZ, 0xfc, !UPT ;  /* 0x0001000004107892 */ /* 0x000fe2000f8efc3f */
[----:B---3--:R-:W-:Y:S04]  /*2110*/  STL [R1+0x210], R24 ;  /* 0x0002101801007387 */ /* 0x008fe80000100800 */
[----:B----4-:R-:W-:Y:S04]  /*2120*/  STL [R1+0x214], R40 ;  /* 0x0002142801007387 */ /* 0x010fe80000100800 */
[----:B------:R-:W-:Y:S04]  /*2130*/  STL [R1+0x218], R42 ;  /* 0x0002182a01007387 */ /* 0x000fe80000100800 */
        /* <DEDUP_REMOVED lines=32> */
[----:B------:R0:W-:Y:S01]  /*2340*/  STL [R1+0x2a4], R94 ;  /* 0x0002a45e01007387 */ /* 0x0001e20000100800 */
[----:B------:R-:W-:Y:S06]  /*2350*/  BAR.SYNC.DEFER_BLOCKING 0xe, 0x100 ;  /* 0x0384000000007b1d */ /* 0x000fec0000010000 */
[----:B------:R-:W-:Y:S01]  /*2360*/  UMOV UR4, UR16 ;  /* 0x0000001000047c82 */ /* 0x000fe20008000000 */
[----:B------:R-:W-:Y:S01]  /*2370*/  UMOV UR5, 0x40000040 ;  /* 0x4000004000057882 */ /* 0x000fe20000000000 */
[----:B0-----:R-:W-:-:S06]  /*2380*/  WARPGROUP.ARRIVE ;  /* 0x00000000000079c5 */ /* 0x001fcc0000000000 */
[----:B------:R-:W-:Y:S01]  /*2390*/  HGMMA.64x256x16.F32 R24, gdesc[UR4].tnspB, RZ, !UPT, gsb0 ;  /* 0x43e00000041879f0 */ /* 0x000fe2000c0008ff */
[----:B------:R0:W-:Y:S04]  /*23a0*/  STL [R1+0x2a8], R6 ;  /* 0x0002a80601007387 */ /* 0x0001e80000100800 */
[----:B------:R1:W-:Y:S01]  /*23b0*/  STL [R1+0x364], R7 ;  /* 0x0003640701007387 */ /* 0x0003e20000100800 */
[----:B0-----:R-:W-:Y:S02]  /*23c0*/  VIADD R6, R4, 0x80 ;  /* 0x0000008004067836 */ /* 0x001fe40000000000 */
[----:B-1----:R-:W-:-:S03]  /*23d0*/  IMAD.MOV.U32 R7, RZ, RZ, 0x40000040 ;  /* 0x40000040ff077424 */ /* 0x002fc600078e00ff */
[----:B------:R-:W-:Y:S02]  /*23e0*/  R2UR UR10, R6 ;  /* 0x00000000060a72ca */ /* 0x000fe400000e0000 */
[----:B------:R-:W-:Y:S01]  /*23f0*/  R2UR UR11, R7 ;  /* 0x00000000070b72ca */ /* 0x000fe200000e0000 */
[----:B------:R-:W-:Y:S01]  /*2400*/  UIADD3 UR8, UR16, 0x2, URZ ;  /* 0x0000000210087890 */ /* 0x000fe2000fffe03f */
        /* <DEDUP_REMOVED lines=60> */
[----:B------:R-:W-:Y:S01]  /*27d0*/  STL [R1+0x398], R163 ;  /* 0x000398a301007387 */ /* 0x000fe20000100800 */
[----:B------:R-:W-:-:S03]  /*27e0*/  WARPGROUP.DEPBAR.LE gsb0, 0x0 ;  /* 0x00008000000079c5 */ /* 0x000fc60000010000 */
        /* <DEDUP_REMOVED lines=29> */
[----:B------:R-:W-:Y:S04]  /*29c0*/  STL.128 [R1+0x210], R24 ;  /* 0x0002101801007387 */ /* 0x000fe80000100c00 */
        /* <DEDUP_REMOVED lines=30> */
[----:B------:R0:W-:Y:S01]  /*2bb0*/  STL.128 [R1+0x400], R148 ;  /* 0x0004009401007387 */ /* 0x0001e20000100c00 */
[----:B------:R-:W-:Y:S01]  /*2bc0*/  UMOV UR9, 0x40000040 ;  /* 0x4000004000097882 */ /* 0x000fe20000000000 */
[----:B0-----:R-:W-:-:S06]  /*2bd0*/  WARPGROUP.ARRIVE ;  /* 0x00000000000079c5 */ /* 0x001fcc0000000000 */
[----:B------:R-:W-:Y:S01]  /*2be0*/  HGMMA.64x256x16.F32 R24, gdesc[UR8].tnspB, R24, gsb0 ;  /* 0x43e00000081879f0 */ /* 0x000fe20008000818 */
[----:B------:R-:W-:Y:S02]  /*2bf0*/  VIADD R6, R4, 0x100 ;  /* 0x0000010004067836 */ /* 0x000fe40000000000 */
[----:B------:R-:W-:-:S03]  /*2c00*/  IMAD.MOV.U32 R7, RZ, RZ, 0x40000040 ;  /* 0x40000040ff077424 */ /* 0x000fc600078e00ff */
[----:B------:R-:W-:Y:S02]  /*2c10*/  R2UR UR14, R6 ;  /* 0x00000000060e72ca */ /* 0x000fe400000e0000 */
[----:B------:R-:W-:Y:S01]  /*2c20*/  R2UR UR15, R7 ;  /* 0x00000000070f72ca */ /* 0x000fe200000e0000 */
[----:B------:R-:W-:Y:S01]  /*2c30*/  UIADD3 UR12, UR16, 0x4, URZ ;  /* 0x00000004100c7890 */ /* 0x000fe2000fffe03f */
[----:B------:R-:W-:Y:S01]  /*2c40*/  UMOV UR13, 0x40000040 ;  /* 0x40000040000d7882 */ /* 0x000fe20000000000 */
[----:B------:R-:W-:Y:S02]  /*2c50*/  VIADD R4, R4, 0x180 ;  /* 0x0000018004047836 */ /* 0x000fe40000000000 */
[----:B------:R-:W-:Y:S01]  /*2c60*/  IMAD.MOV.U32 R5, RZ, RZ, 0x40000040 ;  /* 0x40000040ff057424 */ /* 0x000fe200078e00ff */
[----:B------:R-:W-:Y:S01]  /*2c70*/  UMOV UR17, 0x40000040 ;  /* 0x4000004000117882 */ /* 0x000fe20000000000 */
[----:B------:R0:W5:Y:S01]  /*2c80*/  LDL R7, [R1+0x1c8] ;  /* 0x0001c80001077983 */ /* 0x0001620000100800 */
[----:B------:R-:W-:-:S02]  /*2c90*/  R2UR UR18, R4 ;  /* 0x00000000041272ca */ /* 0x000fc400000e0000 */
[----:B------:R-:W-:Y:S01]  /*2ca0*/  R2UR UR19, R5 ;  /* 0x00000000051372ca */ /* 0x000fe200000e0000 */
[----:B------:R-:W-:Y:S01]  /*2cb0*/  UIADD3 UR16, UR16, 0x6, URZ ;  /* 0x0000000610107890 */ /* 0x000fe2000fffe03f */
[----:B------:R-:W-:Y:S02]  /*2cc0*/  WARPGROUP.DEPBAR.LE gsb0, 0x0 ;  /* 0x00008000000079c5 */ /* 0x000fe40000010000 */
        /* <DEDUP_REMOVED lines=31> */
[----:B------:R1:W-:Y:S02]  /*2ec0*/  STL.128 [R1+0x400], R148 ;  /* 0x0004009401007387 */ /* 0x0003e40000100c00 */
[----:B-1----:R-:W-:-:S06]  /*2ed0*/  WARPGROUP.ARRIVE ;  /* 0x00000000000079c5 */ /* 0x002fcc0000000000 */
[----:B------:R-:W-:Y:S03]  /*2ee0*/  HGMMA.64x256x16.F32 R24, gdesc[UR12].tnspB, R24, gsb0 ;  /* 0x43e000000c1879f0 */ /* 0x000fe60008000818 */
        /* <DEDUP_REMOVED lines=37> */
[----:B------:R-:W2:Y:S04]  /*3140*/  LDL R4, [R1+0x210] ;  /* 0x0002100001047983 */ /* 0x000ea80000100800 */
[----:B------:R-:W-:Y:S04]  /*3150*/  STL.128 [R1+0x3a0], R124 ;  /* 0x0003a07c01007387 */ /* 0x000fe80000100c00 */
[----:B------:R-:W3:Y:S04]  /*3160*/  LDL R3, [R1+0x3ac] ;  /* 0x0003ac0001037983 */ /* 0x000ee80000100800 */
        /* <DEDUP_REMOVED lines=10> */
[----:B------:R1:W-:Y:S04]  /*3210*/  STL.128 [R1+0x2c0], R68 ;  /* 0x0002c04401007387 */ /* 0x0003e80000100c00 */
        /* <DEDUP_REMOVED lines=18> */
[----:B------:R-:W-:Y:S04]  /*3340*/  STL.128 [R1+0x400], R148 ;  /* 0x0004009401007387 */ /* 0x000fe80000100c00 */
[----:B-1----:R-:W3:Y:S04]  /*3350*/  LDL R68, [R1+0x214] ;  /* 0x0002140001447983 */ /* 0x002ee80000100800 */
[----:B------:R-:W3:Y:S04]  /*3360*/  LDL R70, [R1+0x218] ;  /* 0x0002180001467983 */ /* 0x000ee80000100800 */
[----:B----4-:R-:W4:Y:S04]  /*3370*/  LDL R72, [R1+0x21c] ;  /* 0x00021c0001487983 */ /* 0x010f280000100800 */
[----:B------:R-:W4:Y:S04]  /*3380*/  LDL R74, [R1+0x224] ;  /* 0x00022400014a7983 */ /* 0x000f280000100800 */
[----:B0-----:R-:W4:Y:S04]  /*3390*/  LDL R76, [R1+0x228] ;  /* 0x00022800014c7983 */ /* 0x001f280000100800 */
        /* <DEDUP_REMOVED lines=41> */
[----:B--2---:R-:W2:Y:S04]  /*3630*/  LDL R140, [R1+0x2d4] ;  /* 0x0002d400018c7983 */ /* 0x004ea80000100800 */
[----:B------:R-:W2:Y:S04]  /*3640*/  LDL R142, [R1+0x2d8] ;  /* 0x0002d800018e7983 */ /* 0x000ea80000100800 */
        /* <DEDUP_REMOVED lines=77> */
[----:B------:R-:W2:Y:S01]  /*3b20*/  LDL R22, [R1+0x2a0] ;  /* 0x0002a00001167983 */ /* 0x000ea20000100800 */
[----:B------:R-:W-:-:S05]  /*3b30*/  LOP3.LUT R223, R223, 0xffffff80, RZ, 0xc0, !PT ;  /* 0xffffff80dfdf7812 */ /* 0x000fca00078ec0ff */
[----:B------:R-:W-:Y:S01]  /*3b40*/  IMAD.IADD R223, R154, 0x1, -R223 ;  /* 0x000000019adf7824 */ /* 0x000fe200078e0adf */
[----:B------:R0:W-:Y:S01]  /*3b50*/  STL [R1+0x210], R4 ;  /* 0x0002100401007387 */ /* 0x0001e20000100800 */
[----:B------:R-:W-:-:S03]  /*3b60*/  ULOP3.LUT UR6, UR61, 0x1, URZ, 0xfc, !UPT ;  /* 0x000000013d067892 */ /* 0x000fc6000f8efc3f */
[----:B---3--:R1:W-:Y:S01]  /*3b70*/  STL [R1+0x3ac], R3 ;  /* 0x0003ac0301007387 */ /* 0x0083e20000100800 */
[----:B------:R-:W-:Y:S01]  /*3b80*/  UISETP.NE.AND UP0, UPT, UR6, 0x3, UPT ;  /* 0x000000030600788c */ /* 0x000fe2000bf05270 */
[----:B0-----:R-:W-:Y:S02]  /*3b90*/  SHF.R.S32.HI R4, RZ, 0x1f, R223 ;  /* 0x0000001fff047819 */ /* 0x001fe400000114df */
[----:B------:R-:W-:Y:S02]  /*3ba0*/  STL [R1+0x214], R68 ;  /* 0x0002144401007387 */ /* 0x000fe40000100800 */
[----:B-1----:R-:W-:Y:S02]  /*3bb0*/  LEA.HI R3, R4, R223, RZ, 0x2 ;  /* 0x000000df04037211 */ /* 0x002fe400078f10ff */
[----:B------:R-:W-:Y:S04]  /*3bc0*/  STL [R1+0x218], R70 ;  /* 0x0002184601007387 */ /* 0x000fe80000100800 */
        /* <DEDUP_REMOVED lines=44> */
[----:B--2---:R-:W-:Y:S04]  /*3e90*/  STL [R1+0x2d4], R140 ;  /* 0x0002d48c01007387 */ /* 0x004fe80000100800 */
        /* <DEDUP_REMOVED lines=76> */
[----:B------:R-:W-:Y:S06]  /*4360*/  BAR.ARV 0xf, 0x100 ;  /* 0x03c4000000007b1d */ /* 0x000fec0000002000 */
[----:B------:R0:W-:Y:S01]  /*4370*/  STL [R1+0x220], R6 ;  /* 0x0002200601007387 */ /* 0x0001e20000100800 */
[----:B------:R-:W-:-:S03]  /*4380*/  PLOP3.LUT P1, PT, PT, PT, UP0, 0x80, 0x0 ;  /* 0x000000000000781c */ /* 0x000fc60003f2f008 */
[----:B------:R1:W-:Y:S01]  /*4390*/  STL [R1+0x3b4], R5 ;  /* 0x0003b40501007387 */ /* 0x0003e20000100800 */
[--C-:B0-----:R-:W-:Y:S02]  /*43a0*/  SHF.R.S32.HI R6, RZ, 0x1f, R3.reuse ;  /* 0x0000001fff067819 */ /* 0x101fe40000011403 */
[----:B-1----:R-:W-:-:S04]  /*43b0*/  SHF.R.S32.HI R5, RZ, 0x2, R3 ;  /* 0x00000002ff057819 */ /* 0x002fc80000011403 */
[----:B------:R-:W-:Y:S02]  /*43c0*/  LEA.HI R6, R6, R5, RZ, 0x3 ;  /* 0x0000000506067211 */ /* 0x000fe400078f18ff */
[----:B------:R-:W-:Y:S02]  /*43d0*/  LEA.HI R4, R4, R223, RZ, 0x5 ;  /* 0x000000df04047211 */ /* 0x000fe400078f28ff */
[----:B------:R-:W-:Y:S02]  /*43e0*/  LOP3.LUT R6, R6, 0xfffffff8, RZ, 0xc0, !PT ;  /* 0xfffffff806067812 */ /* 0x000fe400078ec0ff */
[----:B------:R-:W-:-:S03]  /*43f0*/  SHF.R.S32.HI R3, RZ, 0x5, R4 ;  /* 0x00000005ff037819 */ /* 0x000fc60000011404 */
[----:B------:R-:W-:Y:S01]  /*4400*/  IMAD.IADD R6, R5, 0x1, -R6 ;  /* 0x0000000105067824 */ /* 0x000fe200078e0a06 */
[----:B------:R0:W-:Y:S03]  /*4410*/  STL [R1+0x2a0], R22 ;  /* 0x0002a01601007387 */ /* 0x0001e60000100800 */
[----:B0-----:R-:W-:Y:S01]  /*4420*/  IMAD R22, R3, 0x10, R6 ;  /* 0x0000001003167824 */ /* 0x001fe200078e0206 */
[----:B------:R-:W-:Y:S06]  /*4430*/  @!P1 BRA `(.L_x_1915) ;  /* 0x0000000000049947 */ /* 0x000fec0003800000 */
[----:B------:R-:W-:Y:S01]  /*4440*/  BPT.TRAP 0x1 ;  /* 0x000000040000795c */ /* 0x000fe20000300000 */
.L_x_1915:
[----:B------:R-:W0:Y:S01]  /*4450*/  S2R R153, SR_CgaCtaId ;  /* 0x0000000000997919 */ /* 0x000e220000008800 */
[----:B------:R-:W-:Y:S01]  /*4460*/  VIADD R3, R225, 0xfffffffe ;  /* 0xfffffffee1037836 */ /* 0x000fe20000000000 */
[----:B-----5:R-:W-:-:S04]  /*4470*/  LEA R7, R7, UR43, 0x3 ;  /* 0x0000002b07077c11 */ /* 0x020fc8000f8e18ff */
[----:B------:R-:W-:Y:S01]  /*4480*/  ISETP.GE.AND P0, PT, R3, R0, PT ;  /* 0x000000000300720c */ /* 0x000fe20003f06270 */
[----:B------:R-:W-:-:S05]  /*4490*/  VIADD R4, R7, 0x38860 ;  /* 0x0003886007047836 */ /* 0x000fca0000000000 */
[----:B0-----:R-:W-:-:S04]  /*44a0*/  PRMT R4, R153, 0x654, R4 ;  /* 0x0000065499047816 */ /* 0x001fc80000000004 */
[----:B------:R0:W-:Y:S03]  /*44b0*/  SYNCS.ARRIVE.TRANS64.RED.A1T0 RZ, [R4+URZ], RZ ;  /* 0x000000ff04ff79a7 */ /* 0x0001e6000810043f */
[----:B------:R-:W-:Y:S05]  /*44c0*/  @!P0 BRA `(.L_x_1916) ;  /* 0x0000003c005c8947 */ /* 0x000fea0003800000 */
.L_x_1918:
[----:B------:R-:W2:Y:S04]  /*44d0*/  LDL R155, [R1+0x1c8] ;  /* 0x0001c800019b7983 */ /* 0x000ea80000100800 */
[----:B------:R-:W3:Y:S04]  /*44e0*/  LDL.64 R64, [R1+0x220] ;  /* 0x0002200001407983 */ /* 0x000ee80000100a00 */
[----:B------:R-:W4:Y:S04]  /*44f0*/  LDL.64 R66, [R1+0x230] ;  /* 0x0002300001427983 */ /* 0x000f280000100a00 */
        /* <DEDUP_REMOVED lines=57> */
[----:B01----:R-:W4:Y:S04]  /*4890*/  LDL.64 R4, [R1+0x3c8] ;  /* 0x0003c80001047983 */ /* 0x003f280000100a00 */
[----:B------:R-:W4:Y:S04]  /*48a0*/  LDL.64 R12, [R1+0x3d8] ;  /* 0x0003d800010c7983 */ /* 0x000f280000100a00 */
[----:B------:R-:W4:Y:S04]  /*48b0*/  LDL.64 R10, [R1+0x3e8] ;  /* 0x0003e800010a7983 */ /* 0x000f280000100a00 */
[----:B------:R-:W4:Y:S04]  /*48c0*/  LDL.64 R8, [R1+0x3f8] ;  /* 0x0003f80001087983 */ /* 0x000f280000100a00 */
[----:B------:R-:W4:Y:S01]  /*48d0*/  LDL.64 R6, [R1+0x408] ;  /* 0x0004080001067983 */ /* 0x000f220000100a00 */
[----:B--2---:R-:W-:-:S05]  /*48e0*/  IMAD R58, R155, 0x40, R22 ;  /* 0x000000409b3a7824 */ /* 0x004fca00078e0216 */
[----:B------:R-:W-:Y:S01]  /*48f0*/  LEA R58, R58, UR43, 0x2 ;  /* 0x0000002b3a3a7c11 */ /* 0x000fe2000f8e10ff */
[----:B------:R-:W-:Y:S06]  /*4900*/  BAR.SYNC.DEFER_BLOCKING 0xe, 0x100 ;  /* 0x0384000000007b1d */ /* 0x000fec0000010000 */
[----:B------:R-:W3:Y:S04]  /*4910*/  LDS R61, [R58+0x38400] ;  /* 0x038400003a3d7984 */ /* 0x000ee80000000800 */
[----:B------:R0:W1:Y:S01]  /*4920*/  LDS R60, [R58+0x38420] ;  /* 0x038420003a3c7984 */ /* 0x0000620000000800 */
[C---:B---3--:R-:W-:Y:S01]  /*4930*/  FMUL.FTZ R65, R61.reuse, R65 ;  /* 0x000000413d417220 */ /* 0x048fe20000410000 */
[C---:B------:R-:W-:Y:S01]  /*4940*/  FMUL.FTZ R64, R61.reuse, R64 ;  /* 0x000000403d407220 */ /* 0x040fe20000410000 */
[C---:B----4-:R-:W-:Y:S01]  /*4950*/  FMUL.FTZ R67, R61.reuse, R67 ;  /* 0x000000433d437220 */ /* 0x050fe20000410000 */
[C---:B------:R-:W-:Y:S01]  /*4960*/  FMUL.FTZ R66, R61.reuse, R66 ;  /* 0x000000423d427220 */ /* 0x040fe20000410000 */
        /* <DEDUP_REMOVED lines=55> */
[----:B------:R-:W-:Y:S01]  /*4ce0*/  FMUL.FTZ R122, R61, R122 ;  /* 0x0000007a3d7a7220 */ /* 0x000fe20000410000 */
[-C--:B0-----:R-:W-:Y:S01]  /*4cf0*/  FMUL.FTZ R58, R62, R61.reuse ;  /* 0x0000003d3e3a7220 */ /* 0x081fe20000410000 */
[----:B------:R-:W-:Y:S01]  /*4d00*/  FMUL.FTZ R59, R63, R61 ;  /* 0x0000003d3f3b7220 */ /* 0x000fe20000410000 */
[C---:B------:R-:W-:Y:S01]  /*4d10*/  FMUL.FTZ R125, R61.reuse, R125 ;  /* 0x0000007d3d7d7220 */ /* 0x040fe20000410000 */
[----:B------:R-:W-:Y:S01]  /*4d20*/  FMUL.FTZ R124, R61, R124 ;  /* 0x0000007c3d7c7220 */ /* 0x000fe20000410000 */
[C---:B-1----:R-:W-:Y:S01]  /*4d30*/  FMUL.FTZ R127, R60.reuse, R127 ;  /* 0x0000007f3c7f7220 */ /* 0x042fe20000410000 */
[C---:B------:R-:W-:Y:S01]  /*4d40*/  FMUL.FTZ R126, R60.reuse, R126 ;  /* 0x0000007e3c7e7220 */ /* 0x040fe20000410000 */
[C---:B------:R-:W-:Y:S01]  /*4d50*/  FMUL.FTZ R129, R60.reuse, R129 ;  /* 0x000000813c817220 */ /* 0x040fe20000410000 */
[C---:B------:R-:W-:Y:S01]  /*4d60*/  FMUL.FTZ R128, R60.reuse, R128 ;  /* 0x000000803c807220 */ /* 0x040fe20000410000 */
[----:B------:R-:W-:Y:S01]  /*4d70*/  STL.64 [R1+0x220], R64 ;  /* 0x0002204001007387 */ /* 0x000fe20000100a00 */
[C---:B------:R-:W-:Y:S01]  /*4d80*/  FMUL.FTZ R131, R60.reuse, R131 ;  /* 0x000000833c837220 */ /* 0x040fe20000410000 */
[----:B------:R-:W-:-:S02]  /*4d90*/  FMUL.FTZ R130, R60, R130 ;  /* 0x000000823c827220 */ /* 0x000fc40000410000 */
[----:B------:R-:W-:Y:S01]  /*4da0*/  STL.64 [R1+0x230], R66 ;  /* 0x0002304201007387 */ /* 0x000fe20000100a00 */
[C---:B------:R-:W-:Y:S01]  /*4db0*/  FMUL.FTZ R133, R60.reuse, R133 ;  /* 0x000000853c857220 */ /* 0x040fe20000410000 */
[C---:B------:R-:W-:Y:S02]  /*4dc0*/  FMUL.FTZ R132, R60.reuse, R132 ;  /* 0x000000843c847220 */ /* 0x040fe40000410000 */
[----:B------:R-:W-:Y:S01]  /*4dd0*/  STL.64 [R1+0x240], R68 ;  /* 0x0002404401007387 */ /* 0x000fe20000100a00 */
[C---:B------:R-:W-:Y:S01]  /*4de0*/  FMUL.FTZ R135, R60.reuse, R135 ;  /* 0x000000873c877220 */ /* 0x040fe20000410000 */
[C---:B------:R-:W-:Y:S02]  /*4df0*/  FMUL.FTZ R134, R60.reuse, R134 ;  /* 0x000000863c867220 */ /* 0x040fe40000410000 */
[----:B------:R0:W-:Y:S01]  /*4e00*/  STL.64 [R1+0x250], R70 ;  /* 0x0002504601007387 */ /* 0x0001e20000100a00 */
[C---:B------:R-:W-:Y:S01]  /*4e10*/  FMUL.FTZ R137, R60.reuse, R137 ;  /* 0x000000893c897220 */ /* 0x040fe20000410000 */
[----:B------:R-:W-:-:S02]  /*4e20*/  FMUL.FTZ R136, R60, R136 ;  /* 0x000000883c887220 */ /* 0x000fc40000410000 */
[----:B------:R1:W-:Y:S01]  /*4e30*/  STL.64 [R1+0x260], R72 ;  /* 0x0002604801007387 */ /* 0x0003e20000100a00 */
[C---:B------:R-:W-:Y:S01]  /*4e40*/  FMUL.FTZ R57, R60.reuse, R57 ;  /* 0x000000393c397220 */ /* 0x040fe20000410000 */
[C---:B------:R-:W-:Y:S02]  /*4e50*/  FMUL.FTZ R56, R60.reuse, R56 ;  /* 0x000000383c387220 */ /* 0x040fe40000410000 */
[----:B------:R2:W-:Y:S01]  /*4e60*/  STL.64 [R1+0x270], R74 ;  /* 0x0002704a01007387 */ /* 0x0005e20000100a00 */
[C---:B------:R-:W-:Y:S01]  /*4e70*/  FMUL.FTZ R47, R60.reuse, R47 ;  /* 0x0000002f3c2f7220 */ /* 0x040fe20000410000 */
[C---:B------:R-:W-:Y:S02]  /*4e80*/  FMUL.FTZ R46, R60.reuse, R46 ;  /* 0x0000002e3c2e7220 */ /* 0x040fe40000410000 */
        /* <DEDUP_REMOVED lines=71> */
[----:B------:R-:W-:Y:S02]  /*5300*/  FMUL.FTZ R6, R60, R6 ;  /* 0x000000063c067220 */ /* 0x000fe40000410000 */
[----:B------:R-:W-:Y:S04]  /*5310*/  STL.64 [R1+0x210], R58 ;  /* 0x0002103a01007387 */ /* 0x000fe80000100a00 */
        /* <DEDUP_REMOVED lines=23> */
[----:B------:R3:W-:Y:S04]  /*5490*/  STL.64 [R1+0x378], R14 ;  /* 0x0003780e01007387 */ /* 0x0007e80000100a00 */
        /* <DEDUP_REMOVED lines=8> */
[----:B------:R4:W-:Y:S04]  /*5520*/  STL.64 [R1+0x408], R6 ;  /* 0x0004080601007387 */ /* 0x0009e80000100a00 */
[----:B0-----:R-:W4:Y:S04]  /*5530*/  LDL R70, [R1+0x214] ;  /* 0x0002140001467983 */ /* 0x001f280000100800 */
[----:B-1----:R-:W4:Y:S04]  /*5540*/  LDL R72, [R1+0x218] ;  /* 0x0002180001487983 */ /* 0x002f280000100800 */
[----:B--2---:R-:W2:Y:S04]  /*5550*/  LDL R74, [R1+0x21c] ;  /* 0x00021c00014a7983 */ /* 0x004ea80000100800 */
[----:B---3--:R-:W3:Y:S04]  /*5560*/  LDL R14, [R1+0x220] ;  /* 0x00022000010e7983 */ /* 0x008ee80000100800 */
[----:B------:R-:W3:Y:S04]  /*5570*/  LDL R76, [R1+0x224] ;  /* 0x00022400014c7983 */ /* 0x000ee80000100800 */
[----:B------:R-:W3:Y:S04]  /*5580*/  LDL R78, [R1+0x228] ;  /* 0x00022800014e7983 */ /* 0x000ee80000100800 */
[----:B------:R-:W3:Y:S04]  /*5590*/  LDL R80, [R1+0x22c] ;  /* 0x00022c0001507983 */ /* 0x000ee80000100800 */
[----:B----4-:R-:W4:Y:S04]  /*55a0*/  LDL R4, [R1+0x230] ;  /* 0x0002300001047983 */ /* 0x010f280000100800 */
        /* <DEDUP_REMOVED lines=119> */
[----:B------:R-:W-:Y:S04]  /*5d20*/  STL [R1+0x210], R58 ;  /* 0x0002103a01007387 */ /* 0x000fe80000100800 */
[----:B------:R-:W-:Y:S04]  /*5d30*/  STL [R1+0x214], R70 ;  /* 0x0002144601007387 */ /* 0x000fe80000100800 */
[----:B------:R-:W-:Y:S04]  /*5d40*/  STL [R1+0x218], R72 ;  /* 0x0002184801007387 */ /* 0x000fe80000100800 */
[----:B--2---:R-:W-:Y:S04]  /*5d50*/  STL [R1+0x21c], R74 ;  /* 0x00021c4a01007387 */ /* 0x004fe80000100800 */
[----:B---3--:R-:W-:Y:S04]  /*5d60*/  STL [R1+0x220], R14 ;  /* 0x0002200e01007387 */ /* 0x008fe80000100800 */
[----:B------:R-:W-:Y:S04]  /*5d70*/  STL [R1+0x224], R76 ;  /* 0x0002244c01007387 */ /* 0x000fe80000100800 */
[----:B------:R-:W-:Y:S04]  /*5d80*/  STL [R1+0x228], R78 ;  /* 0x0002284e01007387 */ /* 0x000fe80000100800 */
        /* <DEDUP_REMOVED lines=37> */
[----:B------:R0:W-:Y:S04]  /*5fe0*/  STL [R1+0x2c0], R26 ;  /* 0x0002c01a01007387 */ /* 0x0001e80000100800 */
        /* <DEDUP_REMOVED lines=74> */
[----:B------:R2:W-:Y:S04]  /*6490*/  STL [R1+0x3ec], R33 ;  /* 0x0003ec2101007387 */ /* 0x0005e80000100800 */
[----:B------:R-:W-:Y:S04]  /*64a0*/  STL [R1+0x3f0], R66 ;  /* 0x0003f04201007387 */ /* 0x000fe80000100800 */
[----:B------:R3:W-:Y:S04]  /*64b0*/  STL [R1+0x3f4], R41 ;  /* 0x0003f42901007387 */ /* 0x0007e80000100800 */
[----:B------:R4:W-:Y:S04]  /*64c0*/  STL [R1+0x3f8], R45 ;  /* 0x0003f82d01007387 */ /* 0x0009e80000100800 */
[----:B------:R4:W-:Y:S04]  /*64d0*/  STL [R1+0x3fc], R49 ;  /* 0x0003fc3101007387 */ /* 0x0009e80000100800 */
[----:B------:R-:W-:Y:S04]  /*64e0*/  STL [R1+0x400], R68 ;  /* 0x0004004401007387 */ /* 0x000fe80000100800 */
[----:B------:R4:W-:Y:S04]  /*64f0*/  STL [R1+0x404], R57 ;  /* 0x0004043901007387 */ /* 0x0009e80000100800 */
[----:B------:R4:W-:Y:S04]  /*6500*/  STL [R1+0x408], R61 ;  /* 0x0004083d01007387 */ /* 0x0009e80000100800 */
[----:B------:R4:W-:Y:S04]  /*6510*/  STL [R1+0x40c], R65 ;  /* 0x00040c4101007387 */ /* 0x0009e80000100800 */
[----:B0-----:R-:W4:Y:S04]  /*6520*/  LDL.128 R24, [R1+0x210] ;  /* 0x0002100001187983 */ /* 0x001f280000100c00 */
[----:B-1----:R-:W4:Y:S04]  /*6530*/  LDL.128 R28, [R1+0x220] ;  /* 0x00022000011c7983 */ /* 0x002f280000100c00 */
[----:B--2---:R-:W2:Y:S04]  /*6540*/  LDL.128 R32, [R1+0x230] ;  /* 0x0002300001207983 */ /* 0x004ea80000100c00 */
[----:B------:R-:W2:Y:S04]  /*6550*/  LDL.128 R36, [R1+0x240] ;  /* 0x0002400001247983 */ /* 0x000ea80000100c00 */
[----:B---3--:R-:W2:Y:S04]  /*6560*/  LDL.128 R40, [R1+0x250] ;  /* 0x0002500001287983 */ /* 0x008ea80000100c00 */
[----:B----4-:R-:W2:Y:S04]  /*6570*/  LDL.128 R44, [R1+0x260] ;  /* 0x00026000012c7983 */ /* 0x010ea80000100c00 */
[----:B------:R-:W2:Y:S04]  /*6580*/  LDL.128 R48, [R1+0x270] ;  /* 0x0002700001307983 */ /* 0x000ea80000100c00 */
        /* <DEDUP_REMOVED lines=24> */
[----:B------:R-:W2:Y:S01]  /*6710*/  LDL.128 R148, [R1+0x400] ;  /* 0x0004000001947983 */ /* 0x000ea20000100c00 */
[----:B------:R-:W-:-:S02]  /*6720*/  VIADD R155, R155, 0x1 ;  /* 0x000000019b9b7836 */ /* 0x000fc40000000000 */
[----:B------:R-:W-:Y:S02]  /*6730*/  IMAD.MOV.U32 R5, RZ, RZ, 0x40000040 ;  /* 0x40000040ff057424 */ /* 0x000fe400078e00ff */
[----:B------:R-:W-:Y:S01]  /*6740*/  IMAD.MOV.U32 R7, RZ, RZ, 0x40000040 ;  /* 0x40000040ff077424 */ /* 0x000fe200078e00ff */
[----:B------:R-:W-:Y:S01]  /*6750*/  ISETP.NE.AND P0, PT, R155, 0x2, PT ;  /* 0x000000029b00780c */ /* 0x000fe20003f05270 */
[----:B------:R0:W-:Y:S01]  /*6760*/  STL [R1+0x1c8], R155 ;  /* 0x0001c89b01007387 */ /* 0x0001e20000100800 */
[----:B------:R-:W-:Y:S01]  /*6770*/  R2UR UR7, R5 ;  /* 0x00000000050772ca */ /* 0x000fe200000e0000 */
[----:B------:R-:W-:Y:S01]  /*6780*/  IMAD.MOV.U32 R5, RZ, RZ, 0x40000040 ;  /* 0x40000040ff057424 */ /* 0x000fe200078e00ff */
[----:B------:R-:W-:Y:S01]  /*6790*/  R2UR UR11, R7 ;  /* 0x00000000070b72ca */ /* 0x000fe200000e0000 */
[----:B------:R-:W-:-:S03]  /*67a0*/  IMAD.MOV.U32 R7, RZ, RZ, 0x40000040 ;  /* 0x40000040ff077424 */ /* 0x000fc600078e00ff */
[----:B------:R-:W-:Y:S02]  /*67b0*/  R2UR UR19, R5 ;  /* 0x00000000051372ca */ /* 0x000fe400000e0000 */
[----:B------:R-:W-:-:S03]  /*67c0*/  R2UR UR15, R7 ;  /* 0x00000000070f72ca */ /* 0x000fc600000e0000 */
[----:B0-----:R-:W-:-:S04]  /*67d0*/  @!P0 IMAD.MOV.U32 R155, RZ, RZ, RZ ;  /* 0x000000ffff9b8224 */ /* 0x001fc800078e00ff */
[----:B------:R-:W-:-:S04]  /*67e0*/  IMAD R4, R155, 0x1000, R2 ;  /* 0x000010009b047824 */ /* 0x000fc800078e0202 */
[C---:B------:R-:W-:Y:S01]  /*67f0*/  VIADD R6, R4.reuse, 0x80 ;  /* 0x0000008004067836 */ /* 0x040fe20000000000 */
[----:B------:R-:W-:-:S04]  /*6800*/  R2UR UR6, R4 ;  /* 0x00000000040672ca */ /* 0x000fc800000e0000 */
[----:B------:R-:W-:Y:S01]  /*6810*/  R2UR UR10, R6 ;  /* 0x00000000060a72ca */ /* 0x000fe200000e0000 */
[C---:B------:R-:W-:Y:S02]  /*6820*/  VIADD R6, R4.reuse, 0x100 ;  /* 0x0000010004067836 */ /* 0x040fe40000000000 */
[----:B------:R-:W-:-:S03]  /*6830*/  VIADD R4, R4, 0x180 ;  /* 0x0000018004047836 */ /* 0x000fc60000000000 */
[----:B------:R-:W-:Y:S02]  /*6840*/  R2UR UR14, R6 ;  /* 0x00000000060e72ca */ /* 0x000fe400000e0000 */
[----:B------:R-:W-:Y:S01]  /*6850*/  R2UR UR18, R4 ;  /* 0x00000000041272ca */ /* 0x000fe200000e0000 */
[----:B------:R-:W3:Y:S04]  /*6860*/  @!P0 LDL R6, [R1+0x1cc] ;  /* 0x0001cc0001068983 */ /* 0x000ee80000100800 */
[----:B------:R-:W4:Y:S01]  /*6870*/  LDL R4, [R1+0x1d0] ;  /* 0x0001d00001047983 */ /* 0x000f220000100800 */
[----:B--2---:R-:W-:-:S06]  /*6880*/  WARPGROUP.ARRIVE ;  /* 0x00000000000079c5 */ /* 0x004fcc0000000000 */
        /* <DEDUP_REMOVED lines=34> */
[----:B0-----:R-:W-:-:S06]  /*6ab0*/  WARPGROUP.ARRIVE ;  /* 0x00000000000079c5 */ /* 0x001fcc0000000000 */
        /* <DEDUP_REMOVED lines=35> */
[----:B------:R-:W-:Y:S01]  /*6cf0*/  HGMMA.64x256x16.F32 R24, gdesc[UR12].tnspB, R24, gsb0 ;  /* 0x43e000000c1879f0 */ /* 0x000fe20008000818 */
[----:B------:R-:W-:Y:S04]  /*6d00*/  @!P0 STL [R1+0x1c8], RZ ;  /* 0x0001c8ff01008387 */ /* 0x000fe80000100800 */
[----:B------:R0:W5:Y:S01]  /*6d10*/  LDL R5, [R1+0x1c8] ;  /* 0x0001c80001057983 */ /* 0x0001620000100800 */
[----:B------:R-:W-:-:S03]  /*6d20*/  WARPGROUP.DEPBAR.LE gsb0, 0x0 ;  /* 0x00008000000079c5 */ /* 0x000fc60000010000 */
        /* <DEDUP_REMOVED lines=67> */
[----:B------:R-:W4:Y:S04]  /*7160*/  LDL R8, [R1+0x210] ;  /* 0x0002100001087983 */ /* 0x000f280000100800 */
[----:B-1----:R-:W4:Y:S04]  /*7170*/  LDL R74, [R1+0x214] ;  /* 0x00021400014a7983 */ /* 0x002f280000100800 */
[----:B--2---:R-:W2:Y:S04]  /*7180*/  LDL R76, [R1+0x218] ;  /* 0x00021800014c7983 */ /* 0x004ea80000100800 */
[----:B------:R-:W2:Y:S04]  /*7190*/  LDL R78, [R1+0x21c] ;  /* 0x00021c00014e7983 */ /* 0x000ea80000100800 */
[----:B------:R-:W2:Y:S04]  /*71a0*/  LDL R10, [R1+0x220] ;  /* 0x00022000010a7983 */ /* 0x000ea80000100800 */
[----:B---3--:R-:W3:Y:S04]  /*71b0*/  LDL R80, [R1+0x224] ;  /* 0x0002240001507983 */ /* 0x008ee80000100800 */
[----:B------:R-:W3:Y:S04]  /*71c0*/  LDL R82, [R1+0x228] ;  /* 0x0002280001527983 */ /* 0x000ee80000100800 */
[----:B----4-:R-:W4:Y:S04]  /*71d0*/  LDL R84, [R1+0x22c] ;  /* 0x00022c0001547983 */ /* 0x010f280000100800 */
[----:B------:R-:W4:Y:S04]  /*71e0*/  LDL R12, [R1+0x230] ;  /* 0x00023000010c7983 */ /* 0x000f280000100800 */
        /* <DEDUP_REMOVED lines=119> */
[----:B------:R-:W-:-:S03]  /*7960*/  VIADD R4, R4, 0x1 ;  /* 0x0000000104047836 */ /* 0x000fc60000000000 */
[----:B------:R0:W-:Y:S04]  /*7970*/  STL [R1+0x210], R8 ;  /* 0x0002100801007387 */ /* 0x0001e80000100800 */
[----:B------:R0:W-:Y:S04]  /*7980*/  STL [R1+0x1d0], R4 ;  /* 0x0001d00401007387 */ /* 0x0001e80000100800 */
[----:B------:R0:W-:Y:S04]  /*7990*/  STL [R1+0x214], R74 ;  /* 0x0002144a01007387 */ /* 0x0001e80000100800 */
[----:B--2---:R0:W-:Y:S04]  /*79a0*/  STL [R1+0x218], R76 ;  /* 0x0002184c01007387 */ /* 0x0041e80000100800 */
[----:B------:R0:W-:Y:S04]  /*79b0*/  STL [R1+0x21c], R78 ;  /* 0x00021c4e01007387 */ /* 0x0001e80000100800 */
[----:B------:R0:W-:Y:S04]  /*79c0*/  STL [R1+0x220], R10 ;  /* 0x0002200a01007387 */ /* 0x0001e80000100800 */
[----:B---3--:R0:W-:Y:S04]  /*79d0*/  STL [R1+0x224], R80 ;  /* 0x0002245001007387 */ /* 0x0081e80000100800 */
[----:B------:R0:W-:Y:S04]  /*79e0*/  STL [R1+0x228], R82 ;  /* 0x0002285201007387 */ /* 0x0001e80000100800 */
[----:B----4-:R0:W-:Y:S04]  /*79f0*/  STL [R1+0x22c], R84 ;  /* 0x00022c5401007387 */ /* 0x0101e80000100800 */
[----:B------:R0:W-:Y:S04]  /*7a00*/  STL [R1+0x230], R12 ;  /* 0x0002300c01007387 */ /* 0x0001e80000100800 */
        /* <DEDUP_REMOVED lines=118> */
[----:B------:R0:W-:Y:S01]  /*8170*/  STL [R1+0x40c], R45 ;  /* 0x00040c2d01007387 */ /* 0x0001e20000100800 */
[----:B------:R-:W-:-:S05]  /*8180*/  @!P0 LOP3.LUT R6, R6, 0x1, RZ, 0x3c, !PT ;  /* 0x0000000106068812 */ /* 0x000fca00078e3cff */
[----:B------:R0:W-:Y:S01]  /*8190*/  @!P0 STL [R1+0x1cc], R6 ;  /* 0x0001cc0601008387 */ /* 0x0001e20000100800 */
[----:B------:R-:W-:Y:S06]  /*81a0*/  BAR.ARV 0xf, 0x100 ;  /* 0x03c4000000007b1d */ /* 0x000fec0000002000 */
[C---:B------:R-:W-:Y:S01]  /*81b0*/  ISETP.GT.AND P0, PT, R3.reuse, R0, PT ;  /* 0x000000000300720c */ /* 0x040fe20003f04270 */
[----:B------:R-:W-:Y:S01]  /*81c0*/  VIADD R3, R3, 0xffffffff ;  /* 0xffffffff03037836 */ /* 0x000fe20000000000 */
[----:B------:R-:W-:Y:S11]  /*81d0*/  @!P1 BRA `(.L_x_1917) ;  /* 0x0000000000049947 */ /* 0x000ff60003800000 */
[----:B------:R-:W-:Y:S01]  /*81e0*/  BPT.TRAP 0x1 ;  /* 0x000000040000795c */ /* 0x000fe20000300000 */
.L_x_1917:
[----:B-----5:R-:W-:-:S05]  /*81f0*/  LEA R5, R5, UR43, 0x3 ;  /* 0x0000002b05057c11 */ /* 0x020fca000f8e18ff */
[----:B0-----:R-:W-:-:S05]  /*8200*/  VIADD R4, R5, 0x38860 ;  /* 0x0003886005047836 */ /* 0x001fca0000000000 */
[----:B------:R-:W-:-:S04]  /*8210*/  PRMT R4, R153, 0x654, R4 ;  /* 0x0000065499047816 */ /* 0x000fc80000000004 */
[----:B------:R1:W-:Y:S01]  /*8220*/  SYNCS.ARRIVE.TRANS64.RED.A1T0 RZ, [R4+URZ], RZ ;  /* 0x000000ff04ff79a7 */ /* 0x0003e2000810043f */
[----:B------:R-:W-:Y:S05]  /*8230*/  @P0 BRA `(.L_x_1918) ;  /* 0xffffffc000a40947 */ /* 0x000fea000383ffff */
.L_x_1916:
[----:B------:R-:W2:Y:S04]  /*8240*/  LDL R51, [R1+0x1c8] ;  /* 0x0001c80001337983 */ /* 0x000ea80000100800 */
[----:B------:R-:W3:Y:S04]  /*8250*/  LDL.64 R18, [R1+0x348] ;  /* 0x0003480001127983 */ /* 0x000ee80000100a00 */
[----:B------:R-:W4:Y:S04]  /*8260*/  LDL.64 R54, [R1+0x210] ;  /* 0x0002100001367983 */ /* 0x000f280000100a00 */
[----:B------:R-:W5:Y:S04]  /*8270*/  LDL.64 R56, [R1+0x220] ;  /* 0x0002200001387983 */ /* 0x000f680000100a00 */
        /* <DEDUP_REMOVED lines=60> */
[----:B01----:R-:W5:Y:S04]  /*8640*/  LDL.64 R4, [R1+0x408] ;  /* 0x0004080001047983 */ /* 0x003f680000100a00 */
[----:B------:R-:W5:Y:S04]  /*8650*/  LDL R50, [R1+0x1d0] ;  /* 0x0001d00001327983 */ /* 0x000f680000100800 */
[----:B------:R-:W5:Y:S01]  /*8660*/  LDL R0, [R1+0x1c8] ;  /* 0x0001c80001007983 */ /* 0x000f620000100800 */
[----:B--2---:R-:W-:-:S05]  /*8670*/  IMAD R22, R51, 0x40, R22 ;  /* 0x0000004033167824 */ /* 0x004fca00078e0216 */
[----:B------:R-:W-:Y:S01]  /*8680*/  LEA R22, R22, UR43, 0x2 ;  /* 0x0000002b16167c11 */ /* 0x000fe2000f8e10ff */
[----:B------:R-:W-:Y:S06]  /*8690*/  BAR.SYNC.DEFER_BLOCKING 0xe, 0x100 ;  /* 0x0384000000007b1d */ /* 0x000fec0000010000 */
[----:B------:R-:W-:Y:S04]  /*86a0*/  LDS R51, [R22+0x38400] ;  /* 0x0384000016337984 */ /* 0x000fe80000000800 */
[----:B------:R-:W3:Y:S01]  /*86b0*/  LDS R22, [R22+0x38420] ;  /* 0x0384200016167984 */ /* 0x000ee20000000800 */
[----:B------:R-:W-:Y:S01]  /*86c0*/  BSSY B0, `(.L_x_1919) ;  /* 0x00000cd000007945 */ /* 0x000fe20003800000 */
[C---:B---3--:R-:W-:Y:S01]  /*86d0*/  FMUL.FTZ R19, R22.reuse, R19 ;  /* 0x0000001316137220 */ /* 0x048fe20000410000 */
[C---:B------:R-:W-:Y:S01]  /*86e0*/  FMUL.FTZ R18, R22.reuse, R18 ;  /* 0x0000001216127220 */ /* 0x040fe20000410000 */
[C---:B----4-:R-:W-:Y:S01]  /*86f0*/  FMUL.FTZ R55, R51.reuse, R55 ;  /* 0x0000003733377220 */ /* 0x050fe20000410000 */
[C---:B------:R-:W-:Y:S01]  /*8700*/  FMUL.FTZ R54, R51.reuse, R54 ;  /* 0x0000003633367220 */ /* 0x040fe20000410000 */
[C---:B-----5:R-:W-:Y:S01]  /*8710*/  FMUL.FTZ R57, R51.reuse, R57 ;  /* 0x0000003933397220 */ /* 0x060fe20000410000 */
[C---:B------:R-:W-:Y:S01]  /*8720*/  FMUL.FTZ R56, R51.reuse, R56 ;  /* 0x0000003833387220 */ /* 0x040fe20000410000 */
[----:B------:R0:W-:Y:S01]  /*8730*/  STL.64 [R1+0x348], R18 ;  /* 0x0003481201007387 */ /* 0x0001e20000100a00 */
        /* <DEDUP_REMOVED lines=116> */
[C---:B0-----:R-:W-:Y:S01]  /*8e80*/  FMUL.FTZ R19, R22.reuse, R3 ;  /* 0x0000000316137220 */ /* 0x041fe20000410000 */
[C---:B------:R-:W-:Y:S01]  /*8e90*/  FMUL.FTZ R18, R22.reuse, R2 ;  /* 0x0000000216127220 */ /* 0x040fe20000410000 */
[C---:B------:R-:W-:Y:S01]  /*8ea0*/  FMUL.FTZ R7, R22.reuse, R7 ;  /* 0x0000000716077220 */ /* 0x040fe20000410000 */
[C---:B------:R-:W-:Y:S01]  /*8eb0*/  FMUL.FTZ R6, R22.reuse, R6 ;  /* 0x0000000616067220 */ /* 0x040fe20000410000 */
[C---:B------:R-:W-:Y:S01]  /*8ec0*/  FMUL.FTZ R5, R22.reuse, R5 ;  /* 0x0000000516057220 */ /* 0x040fe20000410000 */
[----:B------:R-:W-:Y:S01]  /*8ed0*/  FMUL.FTZ R4, R22, R4 ;  /* 0x0000000416047220 */ /* 0x000fe20000410000 */
[----:B------:R-:W-:-:S02]  /*8ee0*/  VIADD R50, R50, 0x1 ;  /* 0x0000000132327836 */ /* 0x000fc40000000000 */
[----:B------:R-:W-:Y:S01]  /*8ef0*/  VIADD R0, R0, 0x1 ;  /* 0x0000000100007836 */ /* 0x000fe20000000000 */
[----:B------:R0:W-:Y:S04]  /*8f00*/  STL.64 [R1+0x210], R54 ;  /* 0x0002103601007387 */ /* 0x0001e80000100a00 */
        /* <DEDUP_REMOVED lines=62> */
[----:B------:R0:W-:Y:S04]  /*92f0*/  STL [R1+0x1d0], R50 ;  /* 0x0001d03201007387 */ /* 0x0001e80000100800 */
[----:B------:R0:W-:Y:S01]  /*9300*/  STL [R1+0x1c8], R0 ;  /* 0x0001c80001007387 */ /* 0x0001e20000100800 */
[----:B------:R-:W-:Y:S06]  /*9310*/  BAR.ARV 0xf, 0x100 ;  /* 0x03c4000000007b1d */ /* 0x000fec0000002000 */
[----:B------:R-:W-:Y:S01]  /*9320*/  ISETP.NE.AND P0, PT, R0, 0x2, PT ;  /* 0x000000020000780c */ /* 0x000fe20003f05270 */
[----:B------:R-:W-:-:S12]  /*9330*/  IMAD.MOV.U32 R3, RZ, RZ, 0x1 ;  /* 0x00000001ff037424 */ /* 0x000fd800078e00ff */
[----:B0-----:R-:W-:Y:S05]  /*9340*/  @P0 BRA `(.L_x_1920) ;  /* 0x0000000000100947 */ /* 0x001fea0003800000 */
[----:B------:R-:W2:Y:S04]  /*9350*/  LDL R0, [R1+0x1cc] ;  /* 0x0001cc0001007983 */ /* 0x000ea80000100800 */
[----:B------:R0:W-:Y:S01]  /*9360*/  STL [R1+0x1c8], RZ ;  /* 0x0001c8ff01007387 */ /* 0x0001e20000100800 */
[----:B--2---:R-:W-:-:S05]  /*9370*/  LOP3.LUT R0, R0, 0x1, RZ, 0x3c, !PT ;  /* 0x0000000100007812 */ /* 0x004fca00078e3cff */
[----:B------:R0:W-:Y:S02]  /*9380*/  STL [R1+0x1cc], R0 ;  /* 0x0001cc0001007387 */ /* 0x0001e40000100800 */
.L_x_1920:
[----:B------:R-:W-:Y:S05]  /*9390*/  BSYNC B0 ;  /* 0x0000000000007941 */ /* 0x000fea0003800000 */
.L_x_1919:
[----:B------:R-:W-:Y:S05]  /*93a0*/  BRA `(.L_x_1914) ;  /* 0x0000018c00607947 */ /* 0x000fea0003800000 */
.L_x_1906:
[----:B------:R-:W0:Y:S01]  /*93b0*/  S2UR UR4, SR_SWINHI ;  /* 0x00000000000479c3 */ /* 0x000e220000002f00 */
[----:B------:R-:W1:Y:S01]  /*93c0*/  S2R R7, SR_CgaCtaId ;  /* 0x0000000000077919 */ /* 0x000e620000008800 */
[----:B------:R-:W-:Y:S01]  /*93d0*/  UMOV UR5, 0x400 ;  /* 0x0000040000057882 */ /* 0x000fe20000000000 */
[----:B------:R-:W-:Y:S01]  /*93e0*/  ULDC UR7, c[0x0][0x448] ;  /* 0x0001120000077ab9 */ /* 0x000fe20000000800 */
[----:B------:R-:W-:Y:S01]  /*93f0*/  ULEA UR43, UR43, UR5, 0x18 ;  /* 0x000000052b2b7291 */ /* 0x000fe2000f8ec03f */
[----:B------:R-:W2:Y:S01]  /*9400*/  S2R R12, SR_CTAID.X ;  /* 0x00000000000c7919 */ /* 0x000ea20000002500 */
[----:B------:R-:W-:Y:S01]  /*9410*/  UISETP.NE.AND UP2, UPT, UR7, 0x1, UPT ;  /* 0x000000010700788c */ /* 0x000fe2000bf45270 */
[----:B------:R-:W-:Y:S01]  /*9420*/  IMAD.U32 R10, RZ, RZ, UR61 ;  /* 0x0000003dff0a7e24 */ /* 0x000fe2000f8e00ff */
[----:B------:R-:W-:Y:S01]  /*9430*/  USHF.L.U32 UR6, UR6, 0x6, URZ ;  /* 0x0000000606067899 */ /* 0x000fe2000800063f */
[----:B------:R-:W-:Y:S01]  /*9440*/  IMAD.MOV.U32 R11, RZ, RZ, 0x80 ;  /* 0x00000080ff0b7424 */ /* 0x000fe200078e00ff */
[----:B------:R-:W-:Y:S01]  /*9450*/  STL [R1+0x10], RZ ;  /* 0x000010ff01007387 */ /* 0x000fe20000100800 */
[----:B------:R-:W-:Y:S01]  /*9460*/  IMAD.U32 R4, RZ, RZ, UR61 ;  /* 0x0000003dff047e24 */ /* 0x000fe2000f8e00ff */
[----:B------:R-:W-:Y:S01]  /*9470*/  ULDC UR44, c[0x0][0x288] ;  /* 0x0000a200002c7ab9 */ /* 0x000fe20000000800 */
[----:B------:R-:W-:Y:S01]  /*9480*/  IMAD.MOV.U32 R5, RZ, RZ, 0x80 ;  /* 0x00000080ff057424 */ /* 0x000fe200078e00ff */
[----:B------:R3:W-:Y:S01]  /*9490*/  STL.64 [R1+0x28], R10 ;  /* 0x0000280a01007387 */ /* 0x0007e20000100a00 */
[----:B------:R-:W-:Y:S01]  /*94a0*/  IMAD.MOV.U32 R6, RZ, RZ, 0x80 ;  /* 0x00000080ff067424 */ /* 0x000fe200078e00ff */
[----:B------:R-:W-:Y:S01]  /*94b0*/  UIADD3 UR40, UR42, 0x1, -UR44 ;  /* 0x000000012a287890 */ /* 0x000fe2000fffe82c */
[----:B------:R-:W-:Y:S01]  /*94c0*/  IMAD.MOV.U32 R8, RZ, RZ, 0x100 ;  /* 0x00000100ff087424 */ /* 0x000fe200078e00ff */
[----:B------:R-:W-:Y:S01]  /*94d0*/  STL [R1+0x38], RZ ;  /* 0x000038ff01007387 */ /* 0x000fe20000100800 */
[----:B------:R-:W-:Y:S01]  /*94e0*/  @UP2 ULDC UR10, c[0x0][0x450] ;  /* 0x00011400000a2ab9 */ /* 0x000fe20000000800 */
[----:B------:R-:W-:Y:S01]  /*94f0*/  UP2UR UR41, UPR, URZ, 0x4 ;  /* 0x000000043f297883 */ /* 0x000fe20008000000 */
[----:B------:R-:W-:Y:S01]  /*9500*/  UMOV UR38, UR43 ;  /* 0x0000002b00267c82 */ /* 0x000fe20008000000 */
[----:B0-----:R-:W-:Y:S01]  /*9510*/  UMOV UR39, UR4 ;  /* 0x0000000400277c82 */ /* 0x001fe20008000000 */
[----:B------:R-:W-:-:S02]  /*9520*/  UIADD3 UR7, UP0, UR38, 0x38850, URZ ;  /* 0x0003885026077890 */ /* 0x000fc4000ff1e03f */
[----:B------:R-:W-:Y:S02]  /*9530*/  UIADD3 UR4, UP1, UR38, 0x38860, URZ ;  /* 0x0003886026047890 */ /* 0x000fe4000ff3e03f */
[----:B------:R-:W-:Y:S02]  /*9540*/  UIADD3.X UR8, URZ, UR39, URZ, UP0, !UPT ;  /* 0x000000273f087290 */ /* 0x000fe400087fe43f */
[----:B------:R-:W-:Y:S01]  /*9550*/  UIADD3.X UR5, URZ, UR39, URZ, UP1, !UPT ;  /* 0x000000273f057290 */ /* 0x000fe20008ffe43f */
[----:B------:R-:W-:Y:S01]  /*9560*/  IMAD.U32 R0, RZ, RZ, UR7 ;  /* 0x00000007ff007e24 */ /* 0x000fe2000f8e00ff */
[----:B------:R-:W-:Y:S01]  /*9570*/  UIADD3 UR7, UP1, UR38, 0x38840, URZ ;  /* 0x0003884026077890 */ /* 0x000fe2000ff3e03f */
[----:B---3--:R-:W-:Y:S01]  /*9580*/  IMAD.U32 R10, RZ, RZ, UR4 ;  /* 0x00000004ff0a7e24 */ /* 0x008fe2000f8e00ff */
[----:B------:R-:W-:Y:S01]  /*9590*/  UIADD3 UR9, UP0, UR38, 0x38830, URZ ;  /* 0x0003883026097890 */ /* 0x000fe2000ff1e03f */
[----:B------:R-:W-:Y:S01]  /*95a0*/  IMAD.U32 R3, RZ, RZ, UR8 ;  /* 0x00000008ff037e24 */ /* 0x000fe2000f8e00ff */
[----:B------:R-:W-:Y:S01]  /*95b0*/  UIADD3.X UR8, URZ, UR39, URZ, UP1, !UPT ;  /* 0x000000273f087290 */ /* 0x000fe20008ffe43f */
[----:B-1----:R-:W-:Y:S01]  /*95c0*/  IMAD.MOV.U32 R9, RZ, RZ, R7 ;  /* 0x000000ffff097224 */ /* 0x002fe200078e0007 */
[----:B------:R-:W-:Y:S01]  /*95d0*/  UIADD3.X UR4, URZ, UR39, URZ, UP0, !UPT ;  /* 0x000000273f047290 */ /* 0x000fe200087fe43f */
[----:B------:R0:W-:Y:S01]  /*95e0*/  STL.128 [R1], R4 ;  /* 0x0000000401007387 */ /* 0x0001e20000100c00 */
[----:B------:R-:W-:-:S03]  /*95f0*/  IMAD.U32 R11, RZ, RZ, UR5 ;  /* 0x00000005ff0b7e24 */ /* 0x000fc6000f8e00ff */
[----:B------:R1:W-:Y:S04]  /*9600*/  STL.64 [R1+0x30], R8 ;  /* 0x0000300801007387 */ /* 0x0003e80000100a00 */
[----:B--2---:R2:W-:Y:S01]  /*9610*/  STL [R1+0x50], R12 ;  /* 0x0000500c01007387 */ /* 0x0045e20000100800 */
[----:B0-----:R-:W-:Y:S01]  /*9620*/  IMAD.U32 R7, RZ, RZ, UR8 ;  /* 0x00000008ff077e24 */ /* 0x001fe2000f8e00ff */
[----:B------:R-:W-:Y:S01]  /*9630*/  @UP2 UIADD3 UR8, UR6, 0x3f, URZ ;  /* 0x0000003f06082890 */ /* 0x000fe2000fffe03f */
[----:B-1----:R-:W-:Y:S02]  /*9640*/  IMAD.MOV.U32 R8, RZ, RZ, R0 ;  /* 0x000000ffff087224 */ /* 0x002fe400078e0000 */
[----:B------:R-:W-:Y:S02]  /*9650*/  IMAD.MOV.U32 R9, RZ, RZ, R3 ;  /* 0x000000ffff097224 */ /* 0x000fe400078e0003 */
[----:B------:R-:W-:Y:S01]  /*9660*/  IMAD.U32 R4, RZ, RZ, UR9 ;  /* 0x00000009ff047e24 */ /* 0x000fe2000f8e00ff */
[----:B------:R-:W-:Y:S01]  /*9670*/  @UP2 ULDC UR9, c[0x0][0x44c] ;  /* 0x0001130000092ab9 */ /* 0x000fe20000000800 */
[----:B------:R-:W-:Y:S01]  /*9680*/  IMAD.U32 R5, RZ, RZ, UR4 ;  /* 0x00000004ff057e24 */ /* 0x000fe2000f8e00ff */
[----:B------:R-:W-:Y:S01]  /*9690*/  ULDC.64 UR4, c[0x0][0xad8] ;  /* 0x0002b60000047ab9 */ /* 0x000fe20000000a00 */
[----:B------:R-:W-:Y:S01]  /*96a0*/  IMAD.U32 R6, RZ, RZ, UR7 ;  /* 0x00000007ff067e24 */ /* 0x000fe2000f8e00ff */
[----:B------:R-:W-:Y:S01]  /*96b0*/  UIMAD.WIDE.U32 UR8, UR8, UR9, URZ ;  /* 0x00000009080872a5 */ /* 0x000fe2000f8e003f */
[----:B------:R2:W-:Y:S01]  /*96c0*/  STL.128 [R1+0x40], R8 ;  /* 0x0000400801007387 */ /* 0x0005e20000100c00 */
[----:B------:R-:W-:-:S02]  /*96d0*/  UISETP.GE.AND UP0, UPT, UR5, 0x1, UPT ;  /* 0x000000010500788c */ /* 0x000fc4000bf06270 */
[----:B------:R-:W-:Y:S01]  /*96e0*/  UIADD3 UR7, UR6, 0x3f, URZ ;  /* 0x0000003f06077890 */ /* 0x000fe2000fffe03f */
[----:B------:R2:W-:Y:S01]  /*96f0*/  STL.64 [R1+0x18], R4 ;  /* 0x0000180401007387 */ /* 0x0005e20000100a00 */
[----:B------:R-:W-:Y:S02]  /*9700*/  @UP2 USHF.R.U32.HI UR7, URZ, UR10, UR9 ;  /* 0x0000000a3f072299 */ /* 0x000fe40008011609 */
[----:B------:R-:W-:Y:S01]  /*9710*/  PLOP3.LUT P0, PT, PT, PT, UP0, 0x40, 0x0 ;  /* 0x000000000000781c */ /* 0x000fe20003f0e808 */
[----:B------:R2:W-:Y:S01]  /*9720*/  STL.64 [R1+0x20], R6 ;  /* 0x0000200601007387 */ /* 0x0005e20000100a00 */
[----:B------:R-:W-:Y:S02]  /*9730*/  UIADD3 UR7, UR40, UR7, URZ ;  /* 0x0000000728077290 */ /* 0x000fe4000fffe03f */
[----:B------:R-:W-:Y:S02]  /*9740*/  UP2UR UR60, UPR, URZ, 0x1 ;  /* 0x000000013f3c7883 */ /* 0x000fe40008000000 */
[----:B------:R-:W-:-:S06]  /*9750*/  UIADD3 UR4, UR7, UR4, URZ ;  /* 0x0000000407047290 */ /* 0x000fcc000fffe03f */
[----:B------:R-:W-:Y:S01]  /*9760*/  IMAD.U32 R0, RZ, RZ, UR4 ;  /* 0x00000004ff007e24 */ /* 0x000fe2000f8e00ff */
[----:B--2---:R-:W-:Y:S06]  /*9770*/  @P0 BRA `(.L_x_1921) ;  /* 0x0000000000400947 */ /* 0x004fec0003800000 */
        /* <DEDUP_REMOVED lines=10> */
.L_x_1922:
[----:B------:R-:W-:-:S11]  /*9820*/  UISETP.NE.AND UP0, UPT, UR5, 0x1, UPT ;  /* 0x000000010500788c */ /* 0x000fd6000bf05270 */
[----:B------:R-:W-:Y:S02]  /*9830*/  @UP0 ULDC.64 UR10, c[0x0][0xae0] ;  /* 0x0002b800000a0ab9 */ /* 0x000fe40000000a00 */
[----:B------:R-:W-:-:S04]  /*9840*/  UIMAD.WIDE.U32 UR8, UR4, UR10, URZ ;  /* 0x0000000a040872a5 */ /* 0x000fc8000f8e003f */
[----:B------:R-:W-:-:S12]  /*9850*/  @UP0 USHF.R.U32.HI UR4, URZ, UR11, UR9 ;  /* 0x0000000b3f040299 */ /* 0x000fd80008011609 */
.L_x_1923:
[----:B------:R-:W-:-:S06]  /*9860*/  UIMAD UR4, UR4, UR5, UR5 ;  /* 0x00000005040472a4 */ /* 0x000fcc000f8e0205 */
[----:B------:R-:W-:-:S07]  /*9870*/  VIMNMX R0, R0, UR4, PT ;  /* 0x0000000400007c48 */ /* 0x000fce000bfe0100 */
.L_x_1921:
[----:B------:R-:W-:Y:S01]  /*9880*/  UISETP.NE.AND UP0, UPT, UR41, URZ, UPT ;  /* 0x0000003f2900728c */ /* 0x000fe2000bf05270 */
[----:B------:R-:W-:Y:S01]  /*9890*/  VIADD R0, R0, 0x3f ;  /* 0x0000003f00007836 */ /* 0x000fe20000000000 */
[----:B------:R-:W-:Y:S02]  /*98a0*/  UIADD3 UR4, UR42, 0x3f, URZ ;  /* 0x0000003f2a047890 */ /* 0x000fe4000fffe03f */
[----:B------:R-:W-:Y:S02]  /*98b0*/  UIADD3 UR44, UR42, -UR44, URZ ;  /* 0x8000002c2a2c7290 */ /* 0x000fe4000fffe03f */
[----:B------:R-:W-:Y:S01]  /*98c0*/  USHF.R.S32.HI UR7, URZ, 0x1f, UR4 ;  /* 0x0000001f3f077899 */ /* 0x000fe20008011404 */
[----:B------:R-:W-:Y:S01]  /*98d0*/  SHF.R.S32.HI R3, RZ, 0x1f, R0 ;  /* 0x0000001fff037819 */ /* 0x000fe20000011400 */
[----:B------:R-:W-:Y:S02]  /*98e0*/  ULDC UR10, c[0x0][0xad4] ;  /* 0x0002b500000a7ab9 */ /* 0x000fe40000000800 */
[----:B------:R-:W-:Y:S01]  /*98f0*/  ULEA.HI UR7, UR7, UR4, URZ, 0x6 ;  /* 0x0000000407077291 */ /* 0x000fe2000f8f303f */
[----:B------:R-:W-:Y:S01]  /*9900*/  LEA.HI R3, R3, R0, RZ, 0x6 ;  /* 0x0000000003037211 */ /* 0x000fe200078f30ff */
[----:B------:R-:W-:Y:S01]  /*9910*/  @UP0 ULDC UR8, c[0x0][0x44c] ;  /* 0x0001130000080ab9 */ /* 0x000fe20000000800 */
[----:B------:R-:W-:Y:S01]  /*9920*/  @UP0 ULDC UR11, c[0x0][0x450] ;  /* 0x00011400000b0ab9 */ /* 0x000fe20000000800 */
[----:B------:R-:W-:Y:S01]  /*9930*/  UIMAD.WIDE.U32 UR8, UR6, UR8, URZ ;  /* 0x00000008060872a5 */ /* 0x000fe2000f8e003f */
[----:B------:R-:W-:Y:S01]  /*9940*/  SHF.R.S32.HI R3, RZ, 0x6, R3 ;  /* 0x00000006ff037819 */ /* 0x000fe20000011403 */
[----:B------:R-:W-:-:S02]  /*9950*/  USHF.R.S32.HI UR7, URZ, 0x6, UR7 ;  /* 0x000000063f077899 */ /* 0x000fc40008011407 */
[----:B------:R-:W-:Y:S02]  /*9960*/  @UP0 USHF.R.U32.HI UR6, URZ, UR11, UR9 ;  /* 0x0000000b3f060299 */ /* 0x000fe40008011609 */
[----:B------:R-:W-:Y:S02]  /*9970*/  UISETP.GE.AND UP0, UPT, UR5, 0x1, UPT ;  /* 0x000000010500788c */ /* 0x000fe4000bf06270 */
[----:B------:R-:W-:Y:S01]  /*9980*/  UIADD3 UR6, UR44, UR6, URZ ;  /* 0x000000062c067290 */ /* 0x000fe2000fffe03f */
[----:B------:R-:W-:-:S03]  /*9990*/  VIMNMX R8, R3, UR7, PT ;  /* 0x0000000703087c48 */ /* 0x000fc6000bfe0100 */
[----:B------:R-:W-:Y:S01]  /*99a0*/  PLOP3.LUT P0, PT, PT, PT, UP0, 0x40, 0x0 ;  /* 0x000000000000781c */ /* 0x000fe20003f0e808 */
[----:B------:R-:W-:-:S06]  /*99b0*/  UIADD3 UR4, UR6, -UR10, URZ ;  /* 0x8000000a06047290 */ /* 0x000fcc000fffe03f */
[----:B------:R-:W-:-:S06]  /*99c0*/  IMAD.U32 R0, RZ, RZ, UR4 ;  /* 0x00000004ff007e24 */ /* 0x000fcc000f8e00ff */
[----:B------:R-:W-:Y:S05]  /*99d0*/  @P0 BRA `(.L_x_1924) ;  /* 0x0000000000440947 */ /* 0x000fea0003800000 */
[----:B------:R-:W-:Y:S02]  /*99e0*/  UMOV UR4, UR6 ;  /* 0x0000000600047c82 */ /* 0x000fe40008000000 */
        /* <DEDUP_REMOVED lines=10> */
.L_x_1925:
[----:B------:R-:W-:-:S11]  /*9a90*/  UISETP.NE.AND UP0, UPT, UR5, 0x1, UPT ;  /* 0x000000010500788c */ /* 0x000fd6000bf05270 */
[----:B------:R-:W-:Y:S02]  /*9aa0*/  @UP0 ULDC.64 UR8, c[0x0][0xae0] ;  /* 0x0002b80000080ab9 */ /* 0x000fe40000000a00 */
[----:B------:R-:W-:-:S04]  /*9ab0*/  UIMAD.WIDE.U32 UR6, UR4, UR8, URZ ;  /* 0x00000008040672a5 */ /* 0x000fc8000f8e003f */
[----:B------:R-:W-:-:S12]  /*9ac0*/  @UP0 USHF.R.U32.HI UR4, URZ, UR9, UR7 ;  /* 0x000000093f040299 */ /* 0x000fd80008011607 */
.L_x_1926:
[----:B------:R-:W-:-:S06]  /*9ad0*/  UIMAD UR4, UR4, UR5, URZ ;  /* 0x00000005040472a4 */ /* 0x000fcc000f8e023f */
[----:B------:R-:W-:-:S07]  /*9ae0*/  VIMNMX R0, R0, UR4, !PT ;  /* 0x0000000400007c48 */ /* 0x000fce000ffe0100 */
.L_x_1924:
        /* <DEDUP_REMOVED lines=13> */
[----:B------:R-:W0:Y:S01]  /*9bc0*/  I2F.RP R3, R6 ;  /* 0x0000000600037306 */ /* 0x000e220000209400 */
[----:B------:R-:W-:Y:S02]  /*9bd0*/  IABS R12, R11 ;  /* 0x0000000b000c7213 */ /* 0x000fe40000000000 */
[----:B------:R-:W-:-:S05]  /*9be0*/  IMAD.IADD R0, R0, 0x1, -R9 ;  /* 0x0000000100007824 */ /* 0x000fca00078e0a09 */
        /* <DEDUP_REMOVED lines=23> */
.L_x_1927:
[----:B------:R-:W-:Y:S01]  /*9d60*/  IMAD R22, R22, R177, R9 ;  /* 0x000000b116167224 */ /* 0x000fe200078e0209 */
[----:B------:R-:W-:-:S04]  /*9d70*/  PRMT R3, RZ, 0x7610, R3 ;  /* 0x00007610ff037816 */ /* 0x000fc80000000003 */
[----:B------:R-:W-:-:S04]  /*9d80*/  VIADDMNMX R177, R22, R177, R8, PT ;  /* 0x000000b116b17246 */ /* 0x000fc80003800108 */
[----:B------:R-:W-:-:S13]  /*9d90*/  ISETP.GT.AND P0, PT, R177, R22, PT ;  /* 0x00000016b100720c */ /* 0x000fda0003f04270 */
[----:B------:R-:W-:Y:S05]  /*9da0*/  @!P0 BRA `(.L_x_1914) ;  /* 0x0000018000e08947 */ /* 0x000fea0003800000 */
[----:B------:R-:W-:Y:S01]  /*9db0*/  SHF.R.S32.HI R3, RZ, 0x1f, R154 ;  /* 0x0000001fff037819 */ /* 0x000fe2000001149a */
[----:B------:R-:W-:Y:S01]  /*9dc0*/  UIADD3 UR8, UR43, 0x400, URZ ;  /* 0x000004002b087890 */ /* 0x000fe2000fffe03f */
[----:B------:R-:W-:Y:S01]  /*9dd0*/  IMAD.MOV.U32 R4, RZ, RZ, 0x1 ;  /* 0x00000001ff047424 */ /* 0x000fe200078e00ff */
[----:B------:R-:W-:Y:S01]  /*9de0*/  UIADD3 UR6, UR43, 0x26400, URZ ;  /* 0x000264002b067890 */ /* 0x000fe2000fffe03f */
[----:B------:R-:W-:Y:S01]  /*9df0*/  LEA.HI R70, R3, R154, RZ, 0x7 ;  /* 0x0000009a03467211 */ /* 0x000fe200078f38ff */
[----:B------:R-:W-:Y:S01]  /*9e00*/  UIADD3 UR5, UR43, 0x22400, URZ ;  /* 0x000224002b057890 */ /* 0x000fe2000fffe03f */
[----:B------:R-:W-:Y:S01]  /*9e10*/  IMAD.MOV.U32 R5, RZ, RZ, RZ ;  /* 0x000000ffff057224 */ /* 0x000fe200078e00ff */
[----:B------:R-:W-:Y:S01]  /*9e20*/  UIADD3 UR4, UR43, 0x20400, URZ ;  /* 0x000204002b047890 */ /* 0x000fe2000fffe03f */
[----:B------:R-:W-:Y:S01]  /*9e30*/  SHF.R.S32.HI R72, RZ, 0x7, R70 ;  /* 0x00000007ff487819 */ /* 0x000fe20000011446 */
[----:B------:R-:W-:Y:S01]  /*9e40*/  USHF.R.U32.HI UR6, URZ, 0x4, UR6 ;  /* 0x000000043f067899 */ /* 0x000fe20008011606 */
[----:B------:R-:W-:Y:S01]  /*9e50*/  IMAD.MOV.U32 R6, RZ, RZ, 0x1 ;  /* 0x00000001ff067424 */ /* 0x000fe200078e00ff */
[----:B------:R-:W-:Y:S01]  /*9e60*/  USHF.R.U32.HI UR7, URZ, 0x4, UR8 ;  /* 0x000000043f077899 */ /* 0x000fe20008011608 */
[----:B------:R-:W-:Y:S01]  /*9e70*/  IMAD.MOV.U32 R7, RZ, RZ, RZ ;  /* 0x000000ffff077224 */ /* 0x000fe200078e00ff */
[----:B------:R-:W0:Y:S01]  /*9e80*/  SHFL.IDX PT, R0, R72, RZ, 0x1f ;  /* 0x00001fff48007589 */ /* 0x000e2200000e0000 */
[----:B------:R-:W-:Y:S01]  /*9e90*/  USHF.R.U32.HI UR5, URZ, 0x4, UR5 ;  /* 0x000000043f057899 */ /* 0x000fe20008011605 */
[----:B------:R-:W-:Y:S01]  /*9ea0*/  IMAD.MOV.U32 R13, RZ, RZ, 0x40000040 ;  /* 0x40000040ff0d7424 */ /* 0x000fe200078e00ff */
[----:B------:R-:W-:Y:S01]  /*9eb0*/  UIADD3 UR9, UP0, UR38, 0x38400, URZ ;  /* 0x0003840026097890 */ /* 0x000fe2000ff1e03f */
[----:B------:R1:W-:Y:S01]  /*9ec0*/  STL.128 [R1+0x60], R4 ;  /* 0x0000600401007387 */ /* 0x0003e20000100c00 */
[----:B------:R-:W-:-:S02]  /*9ed0*/  USHF.R.U32.HI UR4, URZ, 0x4, UR4 ;  /* 0x000000043f047899 */ /* 0x000fc40008011604 */
[----:B------:R-:W-:Y:S01]  /*9ee0*/  ULOP3.LUT UR6, UR6, 0x3fff, URZ, 0xc0, !UPT ;  /* 0x00003fff06067892 */ /* 0x000fe2000f8ec03f */
[----:B------:R-:W-:Y:S01]  /*9ef0*/  STL [R1+0x74], R154 ;  /* 0x0000749a01007387 */ /* 0x000fe20000100800 */
[----:B------:R-:W-:Y:S01]  /*9f00*/  ULOP3.LUT UR7, UR7, 0x3fff, URZ, 0xc0, !UPT ;  /* 0x00003fff07077892 */ /* 0x000fe2000f8ec03f */
[----:B------:R-:W-:Y:S01]  /*9f10*/  IMAD.U32 R8, RZ, RZ, UR9 ;  /* 0x00000009ff087e24 */ /* 0x000fe2000f8e00ff */
[----:B------:R-:W-:Y:S02]  /*9f20*/  ULOP3.LUT UR5, UR5, 0x3fff, URZ, 0xc0, !UPT ;  /* 0x00003fff05057892 */ /* 0x000fe4000f8ec03f */
[----:B------:R-:W-:Y:S02]  /*9f30*/  UIADD3.X UR10, URZ, UR39, URZ, UP0, !UPT ;  /* 0x000000273f0a7290 */ /* 0x000fe400087fe43f */
[----:B------:R-:W-:Y:S02]  /*9f40*/  ULOP3.LUT UR4, UR4, 0x3fff, URZ, 0xc0, !UPT ;  /* 0x00003fff04047892 */ /* 0x000fe4000f8ec03f */
[----:B------:R-:W-:-:S02]  /*9f50*/  ULOP3.LUT UR6, UR6, 0x10000, URZ, 0xfc, !UPT ;  /* 0x0001000006067892 */ /* 0x000fc4000f8efc3f */
[----:B------:R-:W-:Y:S01]  /*9f60*/  ULOP3.LUT UR7, UR7, 0x10000, URZ, 0xfc, !UPT ;  /* 0x0001000007077892 */ /* 0x000fe2000f8efc3f */
[----:B------:R-:W-:Y:S01]  /*9f70*/  IMAD.U32 R9, RZ, RZ, UR10 ;  /* 0x0000000aff097e24 */ /* 0x000fe2000f8e00ff */
[----:B------:R-:W-:Y:S01]  /*9f80*/  ULOP3.LUT UR5, UR5, 0x10000, URZ, 0xfc, !UPT ;  /* 0x0001000005057892 */ /* 0x000fe2000f8efc3f */
[----:B-1----:R-:W-:Y:S01]  /*9f90*/  IMAD.MOV.U32 R5, RZ, RZ, 0x40000040 ;  /* 0x40000040ff057424 */ /* 0x002fe200078e00ff */
[----:B------:R-:W-:Y:S01]  /*9fa0*/  ULOP3.LUT UR4, UR4, 0x10000, URZ, 0xfc, !UPT ;  /* 0x0001000004047892 */ /* 0x000fe2000f8efc3f */
[----:B0-----:R-:W-:Y:S01]  /*9fb0*/  LEA.HI R3, R0, R0, RZ, 0x1 ;  /* 0x0000000000037211 */ /* 0x001fe200078f08ff */
[----:B------:R-:W-:Y:S01]  /*9fc0*/  IMAD.U32 R10, RZ, RZ, UR6 ;  /* 0x00000006ff0a7e24 */ /* 0x000fe2000f8e00ff */
[----:B------:R0:W-:Y:S01]  /*9fd0*/  STL.64 [R1+0x58], R8 ;  /* 0x0000580801007387 */ /* 0x0001e20000100a00 */
[----:B------:R-:W-:Y:S01]  /*9fe0*/  IMAD.U32 R11, RZ, RZ, UR7 ;  /* 0x00000007ff0b7e24 */ /* 0x000fe2000f8e00ff */
[----:B------:R-:W-:Y:S01]  /*9ff0*/  LOP3.LUT R3, R3, 0x6, RZ, 0xc0, !PT ;  /* 0x0000000603037812 */ /* 0x000fe200078ec0ff */
[----:B------:R-:W-:Y:S01]  /*a000*/  IMAD.U32 R12, RZ, RZ, UR4 ;  /* 0x00000004ff0c7e24 */ /* 0x000fe2000f8e00ff */
[----:B------:R-:W-:Y:S01]  /*a010*/  UIADD3 UR4, UR43, 0x36400, URZ ;  /* 0x000364002b047890 */ /* 0x000fe2000fffe03f */
[----:B------:R-:W-:-:S02]  /*a020*/  IMAD.MOV.U32 R4, RZ, RZ, R10 ;  /* 0x000000ffff047224 */ /* 0x000fc400078e000a */
[----:B------:R-:W-:Y:S01]  /*a030*/  IMAD.IADD R0, R0, 0x1, -R3 ;  /* 0x0000000100007824 */ /* 0x000fe200078e0a03 */
[----:B------:R-:W-:Y:S01]  /*a040*/  ULOP3.LUT UP0, URZ, UR4, 0x3ff, URZ, 0xc0, !UPT ;  /* 0x000003ff043f7892 */ /* 0x000fe2000f80c03f */
[----:B------:R-:W-:Y:S01]  /*a050*/  IMAD.U32 R3, RZ, RZ, UR5 ;  /* 0x00000005ff037e24 */ /* 0x000fe2000f8e00ff */
[----:B------:R1:W-:Y:S01]  /*a060*/  STL.64 [R1+0x78], R12 ;  /* 0x0000780c01007387 */ /* 0x0003e20000100a00 */
[----:B------:R-:W-:Y:S01]  /*a070*/  IMAD.MOV.U32 R6, RZ, RZ, R11 ;  /* 0x000000ffff067224 */ /* 0x000fe200078e000b */
[----:B------:R-:W-:Y:S01]  /*a080*/  LEA R0, R0, UR8, 0xf ;  /* 0x0000000800007c11 */ /* 0x000fe2000f8e78ff */
[----:B------:R-:W-:Y:S01]  /*a090*/  IMAD.MOV.U32 R7, RZ, RZ, 0x40000040 ;  /* 0x40000040ff077424 */ /* 0x000fe200078e00ff */
[----:B------:R-:W-:Y:S01]  /*a0a0*/  PLOP3.LUT P0, PT, PT, PT, UP0, 0x80, 0x0 ;  /* 0x000000000000781c */ /* 0x000fe20003f0f008 */
[----:B0-----:R-:W-:Y:S01]  /*a0b0*/  IMAD.MOV.U32 R8, RZ, RZ, R3 ;  /* 0x000000ffff087224 */ /* 0x001fe200078e0003 */
[----:B------:R-:W-:Y:S01]  /*a0c0*/  SHF.R.U32.HI R0, RZ, 0x4, R0 ;  /* 0x00000004ff007819 */ /* 0x000fe20000011600 */
[----:B------:R-:W-:Y:S01]  /*a0d0*/  IMAD.MOV.U32 R9, RZ, RZ, 0x40000040 ;  /* 0x40000040ff097424 */ /* 0x000fe200078e00ff */
[----:B------:R1:W-:Y:S01]  /*a0e0*/  STL.128 [R1+0x90], R4 ;  /* 0x0000900401007387 */ /* 0x0003e20000100c00 */
[----:B------:R-:W-:Y:S01]  /*a0f0*/  IMAD.MOV.U32 R11, RZ, RZ, 0x40000040 ;  /* 0x40000040ff0b7424 */ /* 0x000fe200078e00ff */
[----:B------:R-:W-:-:S04]  /*a100*/  LOP3.LUT R0, R0, 0x3fff, RZ, 0xc0, !PT ;  /* 0x00003fff00007812 */ /* 0x000fc800078ec0ff */
[----:B------:R-:W-:Y:S01]  /*a110*/  LOP3.LUT R10, R0, 0x2000000, RZ, 0xfc, !PT ;  /* 0x02000000000a7812 */ /* 0x000fe200078efcff */
[----:B------:R-:W-:-:S04]  /*a120*/  IMAD.MOV.U32 R0, RZ, RZ, R154 ;  /* 0x000000ffff007224 */ /* 0x000fc800078e009a */
[----:B------:R1:W-:Y:S01]  /*a130*/  STL.128 [R1+0x80], R8 ;  /* 0x0000800801007387 */ /* 0x0003e20000100c00 */
[----:B------:R-:W-:Y:S05]  /*a140*/  @!P0 BRA `(.L_x_1928) ;  /* 0x0000000000448947 */ /* 0x000fea0003800000 */
[----:B------:R-:W-:Y:S01]  /*a150*/  MOV R0, 0x0 ;  /* 0x0000000000007802 */ /* 0x000fe20000000f00 */
[----:B------:R-:W-:Y:S01]  /*a160*/  ULDC.64 UR4, c[0x4][0x90] ;  /* 0x0100240000047ab9 */ /* 0x000fe20000000a00 */
[----:B------:R-:W-:Y:S01]  /*a170*/  ULDC.64 UR6, c[0x4][0x20] ;  /* 0x0100080000067ab9 */ /* 0x000fe20000000a00 */
[----:B-1----:R-:W-:Y:S01]  /*a180*/  IMAD.U32 R4, RZ, RZ, UR4 ;  /* 0x00000004ff047e24 */ /* 0x002fe2000f8e00ff */
        /* <DEDUP_REMOVED lines=12> */
.L_x_1929:
[----:B------:R0:W5:Y:S02]  /*a250*/  LDL R0, [R1+0x74] ;  /* 0x0000740001007983 */ /* 0x0001640000100800 */
.L_x_1928:
[----:B------:R-:W2:Y:S01]  /*a260*/  LDL R49, [R1+0x1d4] ;  /* 0x0001d40001317983 */ /* 0x000ea20000100800 */
[----:B-----5:R-:W-:Y:S01]  /*a270*/  SHF.R.S32.HI R3, RZ, 0x1f, R0 ;  /* 0x0000001fff037819 */ /* 0x020fe20000011400 */
[----:B-1----:R-:W-:Y:S01]  /*a280*/  IMAD.MOV.U32 R4, RZ, RZ, R42 ;  /* 0x000000ffff047224 */ /* 0x002fe200078e002a */
[----:B------:R-:W-:Y:S01]  /*a290*/  LOP3.LUT R11, R70, 0xffffff80, RZ, 0xc0, !PT ;  /* 0xffffff80460b7812 */ /* 0x000fe200078ec0ff */
[----:B------:R-:W-:Y:S01]  /*a2a0*/  IMAD.MOV.U32 R5, RZ, RZ, R43 ;  /* 0x000000ffff057224 */ /* 0x000fe200078e002b */
[CC--:B------:R-:W-:Y:S01]  /*a2b0*/  LEA.HI R8, R3.reuse, R0.reuse, RZ, 0x4 ;  /* 0x0000000003087211 */ /* 0x0c0fe200078f20ff */
[----:B------:R-:W-:Y:S01]  /*a2c0*/  IMAD.MOV.U32 R6, RZ, RZ, R48 ;  /* 0x000000ffff067224 */ /* 0x000fe200078e0030 */
[----:B------:R-:W-:Y:S01]  /*a2d0*/  LEA.HI R3, R3, R0, RZ, 0x5 ;  /* 0x0000000003037211 */ /* 0x000fe200078f28ff */
[----:B------:R-:W-:Y:S01]  /*a2e0*/  IMAD.IADD R12, R154, 0x1, -R11 ;  /* 0x000000019a0c7824 */ /* 0x000fe200078e0a0b */
[----:B------:R-:W-:Y:S01]  /*a2f0*/  LOP3.LUT R9, R8, 0xfffffff0, RZ, 0xc0, !PT ;  /* 0xfffffff008097812 */ /* 0x000fe200078ec0ff */
[----:B------:R-:W-:Y:S01]  /*a300*/  IMAD.MOV.U32 R7, RZ, RZ, R51 ;  /* 0x000000ffff077224 */ /* 0x000fe200078e0033 */
[----:B------:R-:W-:Y:S01]  /*a310*/  LEA.HI R11, R72, R72, RZ, 0x1 ;  /* 0x00000048480b7211 */ /* 0x000fe200078f08ff */
[----:B------:R-:W-:Y:S01]  /*a320*/  IMAD.SHL.U32 R3, R3, 0x20, RZ ;  /* 0x0000002003037824 */ /* 0x000fe200078e00ff */
[----:B------:R-:W-:Y:S01]  /*a330*/  SHF.R.S32.HI R13, RZ, 0x1f, R12 ;  /* 0x0000001fff0d7819 */ /* 0x000fe2000001140c */
[----:B------:R-:W-:Y:S01]  /*a340*/  IMAD.IADD R9, R0, 0x1, -R9 ;  /* 0x0000000100097824 */ /* 0x000fe200078e0a09 */
[----:B------:R1:W-:Y:S01]  /*a350*/  STL.128 [R1+0x110], R4 ;  /* 0x0001100401007387 */ /* 0x0003e20000100c00 */
[----:B------:R-:W-:Y:S01]  /*a360*/  LOP3.LUT R11, R11, 0xfffffe, RZ, 0xc0, !PT ;  /* 0x00fffffe0b0b7812 */ /* 0x000fe200078ec0ff */
[----:B------:R-:W3:Y:S01]  /*a370*/  LDC.64 R74, c[0x0][0xad0] ;  /* 0x0002b400ff4a7b82 */ /* 0x000ee20000000a00 */
[----:B------:R-:W-:Y:S01]  /*a380*/  LOP3.LUT R3, R3, 0xfffffc00, RZ, 0xc0, !PT ;  /* 0xfffffc0003037812 */ /* 0x000fe200078ec0ff */
[----:B------:R-:W-:Y:S01]  /*a390*/  VIADD R14, R37, 0xffffff80 ;  /* 0xffffff80250e7836 */ /* 0x000fe20000000000 */
[----:B------:R-:W-:Y:S01]  /*a3a0*/  SHF.R.S32.HI R10, RZ, 0x1f, R9 ;  /* 0x0000001fff0a7819 */ /* 0x000fe20000011409 */
[----:B------:R-:W-:Y:S01]  /*a3b0*/  IMAD.IADD R11, R72, 0x1, -R11 ;  /* 0x00000001480b7824 */ /* 0x000fe200078e0a0b */
[----:B------:R4:W-:Y:S01]  /*a3c0*/  STL.64 [R1+0xb8], R30 ;  /* 0x0000b81e01007387 */ /* 0x0009e20000100a00 */
[----:B------:R-:W-:Y:S01]  /*a3d0*/  IMAD.MOV.U32 R48, RZ, RZ, RZ ;  /* 0x000000ffff307224 */ /* 0x000fe200078e00ff */
[----:B------:R-:W-:Y:S01]  /*a3e0*/  LEA.HI R10, R10, R9, RZ, 0x3 ;  /* 0x000000090a0a7211 */ /* 0x000fe200078f18ff */
[----:B------:R-:W0:Y:S01]  /*a3f0*/  LDC.64 R154, c[0x0][0xad8] ;  /* 0x0002b600ff9a7b82 */ /* 0x000e220000000a00 */
[----:B------:R-:W-:Y:S01]  /*a400*/  STL [R1+0xcc], R14 ;  /* 0x0000cc0e01007387 */ /* 0x000fe20000100800 */
[----:B------:R-:W-:Y:S03]  /*a410*/  BSSY B0, `(.L_x_1930) ;  /* 0x0000043000007945 */ /* 0x000fe60003800000 */
[----:B------:R4:W-:Y:S01]  /*a420*/  STL.64 [R1+0xc0], R28 ;  /* 0x0000c01c01007387 */ /* 0x0009e20000100a00 */
[C---:B-1----:R-:W-:Y:S01]  /*a430*/  LOP3.LUT R4, R10.reuse, 0xfffffff8, RZ, 0xc0, !PT ;  /* 0xfffffff80a047812 */ /* 0x042fe200078ec0ff */
[----:B------:R-:W-:Y:S01]  /*a440*/  IMAD.SHL.U32 R10, R10, 0x40, RZ ;  /* 0x000000400a0a7824 */ /* 0x000fe200078e00ff */
[-C--:B------:R-:W-:Y:S01]  /*a450*/  LEA.HI R6, R13, R12.reuse, RZ, 0x2 ;  /* 0x0000000c0d067211 */ /* 0x080fe200078f10ff */
[----:B------:R-:W1:Y:S01]  /*a460*/  LDC.64 R172, c[0x0][0xae0] ;  /* 0x0002b800ffac7b82 */ /* 0x000e620000000a00 */
[----:B----4-:R-:W-:Y:S01]  /*a470*/  IADD3 R30, P2, R46, 0x70, RZ ;  /* 0x000000702e1e7810 */ /* 0x010fe20007f5e0ff */
[----:B------:R-:W-:Y:S01]  /*a480*/  IMAD.IADD R4, R9, 0x1, -R4 ;  /* 0x0000000109047824 */ /* 0x000fe200078e0a04 */
[----:B------:R-:W-:Y:S01]  /*a490*/  LOP3.LUT R5, R6, 0x7ffffffc, RZ, 0xc0, !PT ;  /* 0x7ffffffc06057812 */ /* 0x000fe200078ec0ff */
[----:B------:R4:W-:Y:S01]  /*a4a0*/  STL.U8 [R1+0xc8], RZ ;  /* 0x0000c8ff01007387 */ /* 0x0009e20000100000 */
[--C-:B------:R-:W-:Y:S01]  /*a4b0*/  SHF.R.S32.HI R7, RZ, 0x2, R6.reuse ;  /* 0x00000002ff077819 */ /* 0x100fe20000011406 */
[----:B------:R-:W-:Y:S01]  /*a4c0*/  IMAD.SHL.U32 R0, R4, 0x40, RZ ;  /* 0x0000004004007824 */ /* 0x000fe200078e00ff */
[----:B------:R-:W-:Y:S01]  /*a4d0*/  SHF.R.S32.HI R6, RZ, 0x1f, R6 ;  /* 0x0000001fff067819 */ /* 0x000fe20000011406 */
[----:B------:R-:W-:Y:S01]  /*a4e0*/  IMAD.MOV.U32 R29, RZ, RZ, R50 ;  /* 0x000000ffff1d7224 */ /* 0x000fe200078e0032 */
[----:B------:R-:W-:Y:S01]  /*a4f0*/  SHF.R.U32.HI R9, RZ, 0x1, R8 ;  /* 0x00000001ff097819 */ /* 0x000fe20000011608 */
[----:B------:R-:W-:Y:S01]  /*a500*/  IMAD.IADD R8, R12, 0x1, -R5 ;  /* 0x000000010c087824 */ /* 0x000fe200078e0a05 */
[----:B------:R-:W-:Y:S01]  /*a510*/  LEA.HI R6, R6, R7, RZ, 0x3 ;  /* 0x0000000706067211 */ /* 0x000fe200078f18ff */
[----:B------:R-:W-:Y:S01]  /*a520*/  IMAD.MOV.U32 R28, RZ, RZ, R33 ;  /* 0x000000ffff1c7224 */ /* 0x000fe200078e0021 */
[----:B------:R-:W-:Y:S01]  /*a530*/  LOP3.LUT R0, R0, 0x1c0, RZ, 0xc0, !PT ;  /* 0x000001c000007812 */ /* 0x000fe200078ec0ff */
[----:B------:R-:W-:Y:S01]  /*a540*/  IMAD R8, R11, 0x80, R8 ;  /* 0x000000800b087824 */ /* 0x000fe200078e0208 */
[----:B------:R-:W-:Y:S01]  /*a550*/  LEA.HI R12, R13, R12, RZ, 0x5 ;  /* 0x0000000c0d0c7211 */ /* 0x000fe200078f28ff */
[----:B------:R-:W-:Y:S01]  /*a560*/  IMAD.U32 R11, RZ, RZ, UR39 ;  /* 0x00000027ff0b7e24 */ /* 0x000fe2000f8e00ff */
[----:B------:R-:W-:Y:S01]  /*a570*/  LOP3.LUT R6, R6, 0xfffffff8, RZ, 0xc0, !PT ;  /* 0xfffffff806067812 */ /* 0x000fe200078ec0ff */
[----:B------:R-:W-:Y:S01]  /*a580*/  IMAD.SHL.U32 R43, R8, 0x2, RZ ;  /* 0x00000002082b7824 */ /* 0x000fe200078e00ff */
[----:B------:R-:W-:Y:S01]  /*a590*/  LOP3.LUT R9, R0, 0x8, R9, 0xf8, !PT ;  /* 0x0000000800097812 */ /* 0x000fe200078ef809 */
[----:B------:R-:W-:Y:S01]  /*a5a0*/  IMAD.X R31, RZ, RZ, R39, P2 ;  /* 0x000000ffff1f7224 */ /* 0x000fe200010e0627 */
[----:B------:R-:W-:Y:S01]  /*a5b0*/  SHF.R.S32.HI R12, RZ, 0x5, R12 ;  /* 0x00000005ff0c7819 */ /* 0x000fe2000001140c */
[----:B------:R-:W-:Y:S01]  /*a5c0*/  IMAD.IADD R7, R7, 0x1, -R6 ;  /* 0x0000000107077824 */ /* 0x000fe200078e0a06 */
[----:B------:R-:W-:Y:S01]  /*a5d0*/  SHF.R.U32.HI R0, RZ, 0x3, R0 ;  /* 0x00000003ff007819 */ /* 0x000fe20000011600 */
[----:B------:R-:W4:Y:S01]  /*a5e0*/  LDC R6, c[0x0][0x450] ;  /* 0x00011400ff067b82 */ /* 0x000f220000000800 */
[----:B------:R-:W-:Y:S01]  /*a5f0*/  LOP3.LUT R10, R10, 0xfffffe00, RZ, 0xc0, !PT ;  /* 0xfffffe000a0a7812 */ /* 0x000fe200078ec0ff */
[----:B------:R-:W-:Y:S01]  /*a600*/  IMAD R42, R12, 0x10, R7 ;  /* 0x000000100c2a7824 */ /* 0x000fe200078e0207 */
[----:B------:R-:W-:Y:S01]  /*a610*/  LOP3.LUT R0, R9, R0, RZ, 0x3c, !PT ;  /* 0x0000000009007212 */ /* 0x000fe200078e3cff */
[----:B------:R-:W-:Y:S01]  /*a620*/  IMAD.MOV.U32 R7, RZ, RZ, 0x10 ;  /* 0x00000010ff077424 */ /* 0x000fe200078e00ff */
[C---:B------:R-:W-:Y:S01]  /*a630*/  LOP3.LUT P0, RZ, R4.reuse, 0x2, RZ, 0xc0, !PT ;  /* 0x0000000204ff7812 */ /* 0x040fe2000780c0ff */
[----:B------:R-:W-:Y:S01]  /*a640*/  IMAD.MOV.U32 R9, RZ, RZ, 0x20 ;  /* 0x00000020ff097424 */ /* 0x000fe200078e00ff */
[----:B------:R-:W-:Y:S01]  /*a650*/  LOP3.LUT P1, RZ, R4, 0x4, RZ, 0xc0, !PT ;  /* 0x0000000404ff7812 */ /* 0x000fe2000782c0ff */
[----:B------:R-:W4:Y:S01]  /*a660*/  LDC R12, c[0x0][0x288] ;  /* 0x0000a200ff0c7b82 */ /* 0x000f220000000800 */
[----:B------:R-:W-:Y:S01]  /*a670*/  IADD3 R3, R0, R10, R3 ;  /* 0x0000000a00037210 */ /* 0x000fe20007ffe003 */
[----:B------:R-:W-:Y:S01]  /*a680*/  IMAD.U32 R10, RZ, RZ, UR38 ;  /* 0x00000026ff0a7e24 */ /* 0x000fe2000f8e00ff */
[----:B------:R-:W-:Y:S01]  /*a690*/  SEL R8, R7, 0xfffffff0, !P0 ;  /* 0xfffffff007087807 */ /* 0x000fe20004000000 */
[----:B------:R-:W-:Y:S01]  /*a6a0*/  IMAD.U32 R13, RZ, RZ, UR42 ;  /* 0x0000002aff0d7e24 */ /* 0x000fe2000f8e00ff */
[----:B------:R-:W-:Y:S01]  /*a6b0*/  SEL R9, R9, 0xffffffe0, !P1 ;  /* 0xffffffe009097807 */ /* 0x000fe20004800000 */
[----:B------:R-:W-:Y:S01]  /*a6c0*/  IMAD.WIDE.U32 R14, R3, 0x2, R10 ;  /* 0x00000002030e7825 */ /* 0x000fe200078e000a */
[----:B------:R0:W-:Y:S01]  /*a6d0*/  STL.128 [R1+0x100], R28 ;  /* 0x0001001c01007387 */ /* 0x0001e20000100c00 */
[----:B------:R-:W4:Y:S02]  /*a6e0*/  LDC.64 R4, c[0x0][0x448] ;  /* 0x00011200ff047b82 */ /* 0x000f240000000a00 */
[----:B-1----:R-:W-:Y:S01]  /*a6f0*/  IMAD.MOV.U32 R50, RZ, RZ, R172 ;  /* 0x000000ffff327224 */ /* 0x002fe200078e00ac */
[----:B------:R-:W-:Y:S01]  /*a700*/  IADD3 R20, P0, R14, 0x36400, RZ ;  /* 0x000364000e147810 */ /* 0x000fe20007f1e0ff */
[----:B---3--:R-:W-:Y:S01]  /*a710*/  IMAD.MOV.U32 R14, RZ, RZ, R75 ;  /* 0x000000ffff0e7224 */ /* 0x008fe200078e004b */
[----:B------:R1:W-:Y:S01]  /*a720*/  STL.64 [R1+0xb0], R42 ;  /* 0x0000b02a01007387 */ /* 0x0003e20000100a00 */
[----:B------:R-:W-:-:S02]  /*a730*/  IMAD.MOV.U32 R51, RZ, RZ, R173 ;  /* 0x000000ffff337224 */ /* 0x000fc400078e00ad */
[----:B------:R-:W-:Y:S01]  /*a740*/  IMAD.X R21, RZ, RZ, R15, P0 ;  /* 0x000000ffff157224 */ /* 0x000fe200000e060f */
[----:B------:R1:W-:Y:S01]  /*a750*/  STL.64 [R1+0xa0], R8 ;  /* 0x0000a00801007387 */ /* 0x0003e20000100a00 */
[----:B0-----:R-:W-:Y:S02]  /*a760*/  IMAD.MOV.U32 R15, RZ, RZ, R154 ;  /* 0x000000ffff0f7224 */ /* 0x001fe400078e009a */
[----:B------:R-:W-:Y:S01]  /*a770*/  IMAD.MOV.U32 R7, RZ, RZ, R74 ;  /* 0x000000ffff077224 */ /* 0x000fe200078e004a */
[----:B------:R1:W-:Y:S04]  /*a780*/  STL.64 [R1+0xa8], R20 ;  /* 0x0000a81401007387 */ /* 0x0003e80000100a00 */
[----:B----4-:R1:W-:Y:S04]  /*a790*/  STL.128 [R1+0xd0], R12 ;  /* 0x0000d00c01007387 */ /* 0x0103e80000100c00 */
[----:B------:R1:W-:Y:S04]  /*a7a0*/  STL.U8 [R1+0x120], RZ ;  /* 0x000120ff01007387 */ /* 0x0003e80000100000 */
[----:B------:R1:W-:Y:S01]  /*a7b0*/  STL.128 [R1+0xf0], R4 ;  /* 0x0000f00401007387 */ /* 0x0003e20000100c00 */
[----:B--2---:R-:W-:-:S04]  /*a7c0*/  LEA.HI R0, R49, R49, RZ, 0x1 ;  /* 0x0000003131007211 */ /* 0x004fc800078f08ff */
[----:B------:R-:W-:-:S05]  /*a7d0*/  LOP3.LUT R0, R0, 0xfffffffe, RZ, 0xc0, !PT ;  /* 0xfffffffe00007812 */ /* 0x000fca00078ec0ff */
[----:B------:R-:W-:Y:S02]  /*a7e0*/  IMAD.IADD R0, R49, 0x1, -R0 ;  /* 0x0000000131007824 */ /* 0x000fe400078e0a00 */
[----:B------:R-:W-:-:S03]  /*a7f0*/  IMAD.MOV.U32 R49, RZ, RZ, R155 ;  /* 0x000000ffff317224 */ /* 0x000fc600078e009b */
[----:B------:R-:W-:Y:S02]  /*a800*/  SHF.L.U32 R0, R0, 0x1f, RZ ;  /* 0x0000001f00007819 */ /* 0x000fe400000006ff */
[----:B------:R1:W-:Y:S02]  /*a810*/  STL.128 [R1+0xe0], R48 ;  /* 0x0000e03001007387 */ /* 0x0003e40000100c00 */
[----:B------:R-:W0:Y:S02]  /*a820*/  SYNCS.PHASECHK.TRANS64.TRYWAIT P0, [UR43+0x38800], R0 ;  /* 0x03880000ff0075a7 */ /* 0x000e24000800016b */
[----:B01----:R-:W-:Y:S05]  /*a830*/  @!P0 BRA `(.L_x_1931) ;  /* 0x000001ec00bc8947 */ /* 0x003fea0003800000 */
.L_x_2095:
[----:B------:R-:W-:Y:S05]  /*a840*/  BSYNC B0 ;  /* 0x0000000000007941 */ /* 0x000fea0003800000 */
.L_x_1930:
[----:B------:R-:W2:Y:S04]  /*a850*/  LDL R4, [R1] ;  /* 0x0000000001047983 */ /* 0x000ea80000100800 */
[----:B------:R1:W5:Y:S01]  /*a860*/  LDL.64 R12, [R1+0x1c8] ;  /* 0x0001c800010c7983 */ /* 0x0003620000100a00 */
[----:B------:R-:W-:Y:S01]  /*a870*/  IMAD.MOV.U32 R8, RZ, RZ, R64 ;  /* 0x000000ffff087224 */ /* 0x000fe200078e0040 */
[----:B0-----:R-:W-:Y:S01]  /*a880*/  IADD3 R0, P0, R46, 0x410, RZ ;  /* 0x000004102e007810 */ /* 0x001fe20007f1e0ff */
[----:B------:R-:W-:Y:S01]  /*a890*/  IMAD.MOV.U32 R9, RZ, RZ, R67 ;  /* 0x000000ffff097224 */ /* 0x000fe200078e0043 */
[----:B------:R-:W-:Y:S01]  /*a8a0*/  STL.64 [R1+0x128], R24 ;  /* 0x0001281801007387 */ /* 0x000fe20000100a00 */
[----:B------:R-:W-:Y:S01]  /*a8b0*/  IMAD.MOV.U32 R28, RZ, RZ, R68 ;  /* 0x000000ffff1c7224 */ /* 0x000fe200078e0044 */
[----:B------:R-:W-:Y:S01]  /*a8c0*/  BSSY B0, `(.L_x_1932) ;  /* 0x000002e000007945 */ /* 0x000fe20003800000 */
[----:B------:R-:W-:Y:S01]  /*a8d0*/  IMAD.X R3, RZ, RZ, R39, P0 ;  /* 0x000000ffff037224 */ /* 0x000fe200000e0627 */
[----:B------:R0:W-:Y:S01]  /*a8e0*/  STL.128 [R1+0x150], R8 ;  /* 0x0001500801007387 */ /* 0x0001e20000100c00 */
[----:B------:R-:W-:-:S02]  /*a8f0*/  IMAD.MOV.U32 R29, RZ, RZ, R73 ;  /* 0x000000ffff1d7224 */ /* 0x000fc400078e0049 */
[----:B------:R-:W-:Y:S01]  /*a900*/  IMAD.MOV.U32 R30, RZ, RZ, R38 ;  /* 0x000000ffff1e7224 */ /* 0x000fe200078e0026 */
[----:B------:R-:W-:Y:S01]  /*a910*/  STL.64 [R1+0x1c0], R26 ;  /* 0x0001c01a01007387 */ /* 0x000fe20000100a00 */
[----:B------:R-:W-:Y:S02]  /*a920*/  IMAD.MOV.U32 R31, RZ, RZ, R71 ;  /* 0x000000ffff1f7224 */ /* 0x000fe400078e0047 */
[----:B------:R-:W-:Y:S02]  /*a930*/  IMAD.MOV.U32 R37, RZ, RZ, R57 ;  /* 0x000000ffff257224 */ /* 0x000fe400078e0039 */
[----:B------:R-:W-:Y:S01]  /*a940*/  IMAD.MOV.U32 R38, RZ, RZ, R34 ;  /* 0x000000ffff267224 */ /* 0x000fe200078e0022 */
[----:B------:R3:W-:Y:S01]  /*a950*/  STL.128 [R1+0x130], R28 ;  /* 0x0001301c01007387 */ /* 0x0007e20000100c00 */
[----:B0-----:R-:W-:Y:S02]  /*a960*/  IMAD.MOV.U32 R8, RZ, RZ, R44 ;  /* 0x000000ffff087224 */ /* 0x001fe400078e002c */
[----:B------:R-:W-:-:S02]  /*a970*/  IMAD.MOV.U32 R9, RZ, RZ, R45 ;  /* 0x000000ffff097224 */ /* 0x000fc400078e002d */
[----:B------:R-:W-:Y:S02]  /*a980*/  IMAD.MOV.U32 R10, RZ, RZ, R62 ;  /* 0x000000ffff0a7224 */ /* 0x000fe400078e003e */
[----:B------:R-:W-:Y:S02]  /*a990*/  IMAD.MOV.U32 R11, RZ, RZ, R65 ;  /* 0x000000ffff0b7224 */ /* 0x000fe400078e0041 */
[----:B---3--:R-:W-:-:S03]  /*a9a0*/  IMAD.MOV.U32 R29, RZ, RZ, R39 ;  /* 0x000000ffff1d7224 */ /* 0x008fc600078e0027 */
[----:B------:R0:W-:Y:S01]  /*a9b0*/  STL.128 [R1+0x160], R8 ;  /* 0x0001600801007387 */ /* 0x0001e20000100c00 */
[----:B------:R-:W-:Y:S02]  /*a9c0*/  IMAD.MOV.U32 R30, RZ, RZ, R69 ;  /* 0x000000ffff1e7224 */ /* 0x000fe400078e0045 */
[----:B------:R-:W-:Y:S02]  /*a9d0*/  IMAD.MOV.U32 R31, RZ, RZ, R66 ;  /* 0x000000ffff1f7224 */ /* 0x000fe400078e0042 */
[----:B------:R-:W-:Y:S02]  /*a9e0*/  IMAD.MOV.U32 R28, RZ, RZ, R46 ;  /* 0x000000ffff1c7224 */ /* 0x000fe400078e002e */
[----:B------:R-:W-:-:S03]  /*a9f0*/  IMAD.MOV.U32 R39, RZ, RZ, R35 ;  /* 0x000000ffff277224 */ /* 0x000fc600078e0023 */
[----:B------:R-:W-:Y:S04]  /*aa00*/  STL.128 [R1+0x140], R28 ;  /* 0x0001401c01007387 */ /* 0x000fe80000100c00 */
[----:B------:R-:W-:Y:S01]  /*aa10*/  STL.128 [R1+0x190], R36 ;  /* 0x0001902401007387 */ /* 0x000fe20000100c00 */
[----:B0-----:R-:W-:Y:S02]  /*aa20*/  IMAD.MOV.U32 R8, RZ, RZ, R60 ;  /* 0x000000ffff087224 */ /* 0x001fe400078e003c */
[----:B------:R-:W-:Y:S02]  /*aa30*/  IMAD.MOV.U32 R9, RZ, RZ, R63 ;  /* 0x000000ffff097224 */ /* 0x000fe400078e003f */
[----:B------:R-:W-:Y:S02]  /*aa40*/  IMAD.MOV.U32 R10, RZ, RZ, R58 ;  /* 0x000000ffff0a7224 */ /* 0x000fe400078e003a */
[----:B------:R-:W-:-:S05]  /*aa50*/  IMAD.MOV.U32 R11, RZ, RZ, R61 ;  /* 0x000000ffff0b7224 */ /* 0x000fca00078e003d */
[----:B------:R0:W-:Y:S02]  /*aa60*/  STL.128 [R1+0x170], R8 ;  /* 0x0001700801007387 */ /* 0x0001e40000100c00 */
        /* <DEDUP_REMOVED lines=14> */
[----:B------:R1:W-:Y:S01]  /*ab50*/  STL.128 [R1+0x1b0], R8 ;  /* 0x0001b00801007387 */ /* 0x0003e20000100c00 */
[----:B--2---:R-:W-:-:S04]  /*ab60*/  LOP3.LUT R0, R4, 0x1, RZ, 0xfc, !PT ;  /* 0x0000000104007812 */ /* 0x004fc800078efcff */
[----:B------:R-:W-:-:S13]  /*ab70*/  ISETP.NE.AND P1, PT, R0, 0x3, PT ;  /* 0x000000030000780c */ /* 0x000fda0003f25270 */
[----:B-1----:R-:W-:Y:S05]  /*ab80*/  @!P1 BRA `(.L_x_1933) ;  /* 0x0000000000049947 */ /* 0x002fea0003800000 */
[----:B------:R-:W-:Y:S01]  /*ab90*/  BPT.TRAP 0x1 ;  /* 0x000000040000795c */ /* 0x000fe20000300000 */
.L_x_1933:
[----:B------:R-:W-:Y:S05]  /*aba0*/  BSYNC B0 ;  /* 0x0000000000007941 */ /* 0x000fea0003800000 */
.L_x_1932:
[----:B------:R-:W2:Y:S01]  /*abb0*/  LDL.64 R8, [R1+0x18] ;  /* 0x0000180001087983 */ /* 0x000ea20000100a00 */
[----:B-----5:R-:W-:Y:S01]  /*abc0*/  SHF.L.U32 R13, R13, 0x1f, RZ ;  /* 0x0000001f0d0d7819 */ /* 0x020fe200000006ff */
[----:B------:R-:W-:Y:S01]  /*abd0*/  BSSY B0, `(.L_x_1934) ;  /* 0x0000006000007945 */ /* 0x000fe20003800000 */
[----:B--2---:R-:W-:-:S05]  /*abe0*/  MOV R3, R8 ;  /* 0x0000000800037202 */ /* 0x004fca0000000f00 */
[----:B------:R-:W-:-:S04]  /*abf0*/  IMAD R12, R12, 0x8, R3 ;  /* 0x000000080c0c7824 */ /* 0x000fc800078e0203 */
[----:B------:R0:W1:Y:S01]  /*ac00*/  SYNCS.PHASECHK.TRANS64.TRYWAIT P0, [R12+URZ], R13 ;  /* 0x0000000d0c0075a7 */ /* 0x000062000800017f */
[----:B------:R-:W-:Y:S05]  /*ac10*/  @!P1 BRA `(.L_x_1935) ;  /* 0x0000000000049947 */ /* 0x000fea0003800000 */
[----:B------:R-:W-:Y:S01]  /*ac20*/  BPT.TRAP 0x1 ;  /* 0x000000040000795c */ /* 0x000fe20000300000 */
.L_x_1935:
[----:B------:R-:W-:Y:S05]  /*ac30*/  BSYNC B0 ;  /* 0x0000000000007941 */ /* 0x000fea0003800000 */
.L_x_1934:
[----:B------:R-:W-:Y:S04]  /*ac40*/  BSSY B0, `(.L_x_1936) ;  /* 0x0000004000007945 */ /* 0x000fe80003800000 */
[----:B-1----:R-:W-:Y:S05]  /*ac50*/  @P0 BRA `(.L_x_1937) ;  /* 0x0000000000080947 */ /* 0x002fea0003800000 */
[----:B------:R-:W1:Y:S02]  /*ac60*/  SYNCS.PHASECHK.TRANS64.TRYWAIT P0, [R12+URZ], R13 ;  /* 0x0000000d0c0075a7 */ /* 0x000e64000800017f */
[----:B-1----:R-:W-:Y:S05]  /*ac70*/  @!P0 BRA `(.L_x_1938) ;  /* 0x000001e800c48947 */ /* 0x002fea0003800000 */
.L_x_1937:
[----:B------:R-:W-:Y:S05]  /*ac80*/  BSYNC B0 ;  /* 0x0000000000007941 */ /* 0x000fea0003800000 */
.L_x_1936:
[----:B------:R-:W2:Y:S04]  /*ac90*/  LDL R7, [R1+0x1c8] ;  /* 0x0001c80001077983 */ /* 0x000ea80000100800 */
[----:B------:R-:W2:Y:S01]  /*aca0*/  LDL.64 R8, [R1+0x80] ;  /* 0x0000800001087983 */ /* 0x000ea20000100a00 */
[----:B------:R-:W-:Y:S05]  /*acb0*/  WARPSYNC.ALL ;  /* 0x0000000000007948 */ /* 0x000fea0003800000 */
[----:B01----:R-:W3:Y:S04]  /*acc0*/  LDL.64 R12, [R1+0x78] ;  /* 0x00007800010c7983 */ /* 0x003ee80000100a00 */
[----:B------:R-:W4:Y:S04]  /*acd0*/  LDL.64 R10, [R1+0x78] ;  /* 0x00007800010a7983 */ /* 0x000f280000100a00 */
[----:B------:R-:W5:Y:S04]  /*ace0*/  LDL.64 R14, [R1+0x78] ;  /* 0x00007800010e7983 */ /* 0x000f680000100a00 */
[----:B------:R-:W5:Y:S01]  /*acf0*/  LDL.64 R20, [R1+0x78] ;  /* 0x0000780001147983 */ /* 0x000f620000100a00 */
[----:B--2---:R-:W-:Y:S01]  /*ad00*/  IMAD R8, R7, 0x200, R8 ;  /* 0x0000020007087824 */ /* 0x004fe200078e0208 */
[----:B------:R-:W-:-:S02]  /*ad10*/  R2UR UR7, R9 ;  /* 0x00000000090772ca */ /* 0x000fc400000e0000 */
[----:B------:R-:W2:Y:S01]  /*ad20*/  LDL R3, [R1+0x1d4] ;  /* 0x0001d40001037983 */ /* 0x000ea20000100800 */
[----:B------:R-:W-:Y:S01]  /*ad30*/  WARPGROUP.ARRIVE ;  /* 0x00000000000079c5 */ /* 0x000fe20000000000 */
[----:B------:R-:W-:Y:S01]  /*ad40*/  R2UR UR6, R8 ;  /* 0x00000000080672ca */ /* 0x000fe200000e0000 */
[----:B------:R-:W-:Y:S01]  /*ad50*/  BSSY B0, `(.L_x_1939) ;  /* 0x000002e000007945 */ /* 0x000fe20003800000 */
[----:B------:R0:W-:Y:S01]  /*ad60*/  STL [R1+0x60], RZ ;  /* 0x000060ff01007387 */ /* 0x0001e20000100800 */
[----:B---3--:R-:W-:Y:S01]  /*ad70*/  R2UR UR4, R12 ;  /* 0x000000000c0472ca */ /* 0x008fe200000e0000 */
[----:B------:R-:W-:Y:S01]  /*ad80*/  VIADD R12, R8, 0x2 ;  /* 0x00000002080c7836 */ /* 0x000fe20000000000 */
[----:B------:R-:W-:Y:S01]  /*ad90*/  R2UR UR5, R13 ;  /* 0x000000000d0572ca */ /* 0x000fe200000e0000 */
[----:B------:R-:W-:Y:S02]  /*ada0*/  IMAD.MOV.U32 R13, RZ, RZ, R9 ;  /* 0x000000ffff0d7224 */ /* 0x000fe400078e0009 */
[----:B----4-:R-:W-:-:S02]  /*adb0*/  VIADD R10, R10, 0x2 ;  /* 0x000000020a0a7836 */ /* 0x010fc40000000000 */
[----:B-----5:R-:W-:Y:S02]  /*adc0*/  VIADD R14, R14, 0x4 ;  /* 0x000000040e0e7836 */ /* 0x020fe40000000000 */
[----:B------:R-:W-:-:S06]  /*add0*/  VIADD R20, R20, 0x6 ;  /* 0x0000000614147836 */ /* 0x000fcc0000000000 */
[----:B------:R-:W-:Y:S01]  /*ade0*/  HGMMA.64x64x16.F32 R24, gdesc[UR4], RZ, !UPT, gsb0 ;  /* 0x00e00000041879f0 */ /* 0x000fe2000c0008ff */
[----:B------:R-:W-:Y:S02]  /*adf0*/  R2UR UR6, R12 ;  /* 0x000000000c0672ca */ /* 0x000fe400000e0000 */
[----:B------:R-:W-:Y:S02]  /*ae00*/  R2UR UR7, R13 ;  /* 0x000000000d0772ca */ /* 0x000fe400000e0000 */
[----:B------:R-:W-:Y:S01]  /*ae10*/  R2UR UR4, R10 ;  /* 0x000000000a0472ca */ /* 0x000fe200000e0000 */
[C---:B------:R-:W-:Y:S01]  /*ae20*/  VIADD R10, R8.reuse, 0x4 ;  /* 0x00000004080a7836 */ /* 0x040fe20000000000 */
[----:B------:R-:W-:Y:S01]  /*ae30*/  R2UR UR5, R11 ;  /* 0x000000000b0572ca */ /* 0x000fe200000e0000 */
[----:B------:R-:W-:Y:S01]  /*ae40*/  IMAD.MOV.U32 R11, RZ, RZ, R9 ;  /* 0x000000ffff0b7224 */ /* 0x000fe200078e0009 */
[----:B--2---:R-:W-:Y:S01]  /*ae50*/  LEA.HI R0, R3, R3, RZ, 0x1 ;  /* 0x0000000303007211 */ /* 0x004fe200078f08ff */
[----:B------:R-:W-:-:S03]  /*ae60*/  VIADD R8, R8, 0x6 ;  /* 0x0000000608087836 */ /* 0x000fc60000000000 */
[----:B------:R-:W-:Y:S01]  /*ae70*/  LOP3.LUT R4, R0, 0xfffffffe, RZ, 0xc0, !PT ;  /* 0xfffffffe00047812 */ /* 0x000fe200078ec0ff */
[----:B------:R-:W-:-:S04]  /*ae80*/  IMAD.MOV.U32 R0, RZ, RZ, 0x1 ;  /* 0x00000001ff007424 */ /* 0x000fc800078e00ff */
[----:B------:R-:W-:Y:S01]  /*ae90*/  IMAD.IADD R3, R3, 0x1, -R4 ;  /* 0x0000000103037824 */ /* 0x000fe200078e0a04 */
[----:B------:R0:W-:Y:S04]  /*aea0*/  STL [R1+0x60], R0 ;  /* 0x0000600001007387 */ /* 0x0001e80000100800 */
[----:B------:R-:W-:Y:S01]  /*aeb0*/  SHF.L.U32 R3, R3, 0x1f, RZ ;  /* 0x0000001f03037819 */ /* 0x000fe200000006ff */
[----:B------:R0:W-:Y:S04]  /*aec0*/  STL [R1+0x60], R0 ;  /* 0x0000600001007387 */ /* 0x0001e80000100800 */
[----:B------:R0:W-:Y:S04]  /*aed0*/  STL [R1+0x60], R0 ;  /* 0x0000600001007387 */ /* 0x0001e80000100800 */
[----:B------:R0:W-:Y:S01]  /*aee0*/  STL [R1+0x60], R0 ;  /* 0x0000600001007387 */ /* 0x0001e20000100800 */
[----:B------:R-:W-:-:S02]  /*aef0*/  WARPGROUP.DEPBAR.LE gsb0, 0x0 ;  /* 0x00008000000079c5 */ /* 0x000fc40000010000 */
        /* <DEDUP_REMOVED lines=17> */
[----:B------:R-:W1:Y:S02]  /*b010*/  SYNCS.PHASECHK.TRANS64.TRYWAIT P0, [UR43+0x38810], R3 ;  /* 0x03881003ff0075a7 */ /* 0x000e64000800016b */
[----:B01----:R-:W-:Y:S05]  /*b020*/  @!P0 BRA `(.L_x_1940) ;  /* 0x000001e400ec8947 */ /* 0x003fea0003800000 */
.L_x_2096:
[----:B------:R-:W-:Y:S05]  /*b030*/  BSYNC B0 ;  /* 0x0000000000007941 */ /* 0x000fea0003800000 */
.L_x_1939:
[----:B0-----:R-:W2:Y:S04]  /*b040*/  LDL R3, [R1+0x28] ;  /* 0x0000280001037983 */ /* 0x001ea80000100800 */
[----:B------:R0:W5:Y:S01]  /*b050*/  LDL.64 R8, [R1+0x1c8] ;  /* 0x0001c80001087983 */ /* 0x0001620000100a00 */
[----:B------:R-:W-:Y:S01]  /*b060*/  BSSY B0, `(.L_x_1941) ;  /* 0x0000005000007945 */ /* 0x000fe20003800000 */
[----:B--2---:R-:W-:-:S04]  /*b070*/  LOP3.LUT R3, R3, 0x1, RZ, 0xfc, !PT ;  /* 0x0000000103037812 */ /* 0x004fc800078efcff */
[----:B------:R-:W-:-:S13]  /*b080*/  ISETP.NE.AND P1, PT, R3, 0x3, PT ;  /* 0x000000030300780c */ /* 0x000fda0003f25270 */
[----:B0-----:R-:W-:Y:S05]  /*b090*/  @!P1 BRA `(.L_x_1942) ;  /* 0x0000000000049947 */ /* 0x001fea0003800000 */
[----:B------:R-:W-:Y:S01]  /*b0a0*/  BPT.TRAP 0x1 ;  /* 0x000000040000795c */ /* 0x000fe20000300000 */
.L_x_1942:
[----:B------:R-:W-:Y:S05]  /*b0b0*/  BSYNC B0 ;  /* 0x0000000000007941 */ /* 0x000fea0003800000 */
.L_x_1941:
        /* <DEDUP_REMOVED lines=8> */
.L_x_1944:
[----:B------:R-:W-:Y:S05]  /*b140*/  BSYNC B0 ;  /* 0x0000000000007941 */ /* 0x000fea0003800000 */
.L_x_1943:
[----:B------:R-:W-:Y:S04]  /*b150*/  BSSY B0, `(.L_x_1945) ;  /* 0x0000004000007945 */ /* 0x000fe80003800000 */
[----:B-1----:R-:W-:Y:S05]  /*b160*/  @P0 BRA `(.L_x_1946) ;  /* 0x0000000000080947 */ /* 0x002fea0003800000 */
[----:B------:R-:W1:Y:S02]  /*b170*/  SYNCS.PHASECHK.TRANS64.TRYWAIT P0, [R8+URZ], R9 ;  /* 0x00000009080075a7 */ /* 0x000e64000800017f */
[----:B-1----:R-:W-:Y:S05]  /*b180*/  @!P0 BRA `(.L_x_1947) ;  /* 0x000001e400ac8947 */ /* 0x002fea0003800000 */
.L_x_1946:
[----:B------:R-:W-:Y:S05]  /*b190*/  BSYNC B0 ;  /* 0x0000000000007941 */ /* 0x000fea0003800000 */
.L_x_1945:
[----:B------:R-:W2:Y:S04]  /*b1a0*/  LDL R4, [R1+0x68] ;  /* 0x0000680001047983 */ /* 0x000ea80000100800 */
[----:B------:R-:W3:Y:S04]  /*b1b0*/  LDL R3, [R1+0x1c8] ;  /* 0x0001c80001037983 */ /* 0x000ee80000100800 */
[----:B01----:R-:W3:Y:S04]  /*b1c0*/  LDL.64 R8, [R1+0x98] ;  /* 0x0000980001087983 */ /* 0x003ee80000100a00 */
[----:B------:R-:W4:Y:S04]  /*b1d0*/  LDL.64 R10, [R1+0x90] ;  /* 0x00009000010a7983 */ /* 0x000f280000100a00 */
[----:B------:R-:W4:Y:S04]  /*b1e0*/  LDL.64 R12, [R1+0x90] ;  /* 0x00009000010c7983 */ /* 0x000f280000100a00 */
[----:B------:R-:W4:Y:S04]  /*b1f0*/  LDL.64 R14, [R1+0x90] ;  /* 0x00009000010e7983 */ /* 0x000f280000100a00 */
[----:B------:R-:W4:Y:S01]  /*b200*/  LDL.64 R20, [R1+0x90] ;  /* 0x0000900001147983 */ /* 0x000f220000100a00 */
[----:B------:R-:W-:Y:S05]  /*b210*/  WARPSYNC.ALL ;  /* 0x0000000000007948 */ /* 0x000fea0003800000 */
[----:B------:R-:W-:Y:S01]  /*b220*/  WARPGROUP.ARRIVE ;  /* 0x00000000000079c5 */ /* 0x000fe20000000000 */
[----:B------:R-:W4:Y:S04]  /*b230*/  LDL.64 R56, [R1+0x90] ;  /* 0x0000900001387983 */ /* 0x000f280000100a00 */
[----:B------:R-:W4:Y:S01]  /*b240*/  LDL.64 R58, [R1+0x90] ;  /* 0x00009000013a7983 */ /* 0x000f220000100a00 */
[----:B------:R-:W0:Y:S03]  /*b250*/  S2R R7, SR_TID.X ;  /* 0x0000000000077919 */ /* 0x000e260000002100 */
[----:B------:R-:W4:Y:S04]  /*b260*/  LDL.64 R60, [R1+0x90] ;  /* 0x00009000013c7983 */ /* 0x000f280000100a00 */
[----:B------:R-:W4:Y:S04]  /*b270*/  LDL.64 R62, [R1+0x90] ;  /* 0x00009000013e7983 */ /* 0x000f280000100a00 */
[----:B------:R-:W4:Y:S01]  /*b280*/  LDL.64 R64, [R1+0x90] ;  /* 0x0000900001407983 */ /* 0x000f220000100a00 */
[----:B--2---:R-:W-:Y:S01]  /*b290*/  ISETP.NE.U32.AND P0, PT, R4, RZ, PT ;  /* 0x000000ff0400720c */ /* 0x004fe20003f05070 */
[----:B---3--:R-:W-:Y:S01]  /*b2a0*/  IMAD R8, R3, 0x1000, R8 ;  /* 0x0000100003087824 */ /* 0x008fe200078e0208 */
[----:B------:R-:W-:-:S02]  /*b2b0*/  R2UR UR7, R9 ;  /* 0x00000000090772ca */ /* 0x000fc400000e0000 */
[----:B----4-:R-:W-:Y:S02]  /*b2c0*/  R2UR UR4, R10 ;  /* 0x000000000a0472ca */ /* 0x010fe400000e0000 */
[----:B------:R-:W-:Y:S02]  /*b2d0*/  R2UR UR6, R8 ;  /* 0x00000000080672ca */ /* 0x000fe400000e0000 */
[----:B------:R-:W-:-:S05]  /*b2e0*/  R2UR UR5, R11 ;  /* 0x000000000b0572ca */ /* 0x000fca00000e0000 */
[----:B------:R-:W-:-:S08]  /*b2f0*/  VOTEU.ANY UP0, P0 ;  /* 0x00000000003f7886 */ /* 0x000fd00000000100 */
[----:B------:R-:W-:Y:S01]  /*b300*/  HGMMA.64x64x16.F32 R24, gdesc[UR4], R24, UP0, gsb0 ;  /* 0x00e00000041879f0 */ /* 0x000fe2000b800818 */
[----:B------:R-:W-:Y:S02]  /*b310*/  VIADD R12, R12, 0x2 ;  /* 0x000000020c0c7836 */ /* 0x000fe40000000000 */
[----:B------:R-:W-:Y:S02]  /*b320*/  VIADD R10, R8, 0x2 ;  /* 0x00000002080a7836 */ /* 0x000fe40000000000 */
[----:B------:R-:W-:Y:S01]  /*b330*/  IMAD.MOV.U32 R11, RZ, RZ, R9 ;  /* 0x000000ffff0b7224 */ /* 0x000fe200078e0009 */
[----:B------:R-:W-:Y:S02]  /*b340*/  R2UR UR4, R12 ;  /* 0x000000000c0472ca */ /* 0x000fe400000e0000 */
[----:B------:R-:W-:Y:S02]  /*b350*/  R2UR UR6, R10 ;  /* 0x000000000a0672ca */ /* 0x000fe400000e0000 */
[----:B------:R-:W-:-:S02]  /*b360*/  R2UR UR7, R11 ;  /* 0x000000000b0772ca */ /* 0x000fc400000e0000 */
[----:B------:R-:W-:Y:S01]  /*b370*/  R2UR UR5, R13 ;  /* 0x000000000d0572ca */ /* 0x000fe200000e0000 */
[----:B------:R-:W-:Y:S02]  /*b380*/  WARPGROUP.DEPBAR.LE gsb0, 0x0 ;  /* 0x00008000000079c5 */ /* 0x000fe40000010000 */
[----:B------:R-:W-:Y:S01]  /*b390*/  WARPGROUP.ARRIVE ;  /* 0x00000000000079c5 */ /* 0x000fe20000000000 */
[----:B------:R-:W-:Y:S01]  /*b3a0*/  VIADD R14, R14, 0x4 ;  /* 0x000000040e0e7836 */ /* 0x000fe20000000000 */
[----:B------:R-:W2:Y:S08]  /*b3b0*/  LDL.64 R12, [R1+0x90] ;  /* 0x00009000010c7983 */ /* 0x000eb00000100a00 */
[----:B------:R-:W-:Y:S01]  /*b3c0*/  HGMMA.64x64x16.F32 R24, gdesc[UR4], R24, gsb0 ;  /* 0x00e00000041879f0 */ /* 0x000fe20008000818 */
[----:B------:R-:W-:-:S02]  /*b3d0*/  VIADD R10, R8, 0x4 ;  /* 0x00000004080a7836 */ /* 0x000fc40000000000 */
[----:B------:R-:W-:Y:S01]  /*b3e0*/  IMAD.MOV.U32 R11, RZ, RZ, R9 ;  /* 0x000000ffff0b7224 */ /* 0x000fe200078e0009 */
[----:B------:R-:W-:Y:S02]  /*b3f0*/  R2UR UR4, R14 ;  /* 0x000000000e0472ca */ /* 0x000fe400000e0000 */
[----:B------:R-:W-:Y:S02]  /*b400*/  R2UR UR6, R10 ;  /* 0x000000000a0672ca */ /* 0x000fe400000e0000 */
[----:B------:R-:W-:Y:S02]  /*b410*/  R2UR UR7, R11 ;  /* 0x000000000b0772ca */ /* 0x000fe400000e0000 */
[----:B------:R-:W-:Y:S01]  /*b420*/  R2UR UR5, R15 ;  /* 0x000000000f0572ca */ /* 0x000fe200000e0000 */
[----:B------:R-:W-:Y:S02]  /*b430*/  WARPGROUP.DEPBAR.LE gsb0, 0x0 ;  /* 0x00008000000079c5 */ /* 0x000fe40000010000 */
[----:B------:R-:W-:Y:S01]  /*b440*/  WARPGROUP.ARRIVE ;  /* 0x00000000000079c5 */ /* 0x000fe20000000000 */
[----:B------:R-:W-:Y:S01]  /*b450*/  VIADD R20, R20, 0x6 ;  /* 0x0000000614147836 */ /* 0x000fe20000000000 */
[----:B------:R-:W3:Y:S08]  /*b460*/  LDL.64 R14, [R1+0x90] ;  /* 0x00009000010e7983 */ /* 0x000ef00000100a00 */
        /* <DEDUP_REMOVED lines=10> */
[----:B------:R-:W4:Y:S08]  /*b510*/  LDL.64 R20, [R1+0x90] ;  /* 0x0000900001147983 */ /* 0x000f300000100a00 */
        /* <DEDUP_REMOVED lines=20> */
[----:B--2---:R-:W-:Y:S01]  /*b660*/  VIADD R12, R12, 0x204 ;  /* 0x000002040c0c7836 */ /* 0x004fe20000000000 */
        /* <DEDUP_REMOVED lines=10> */
[----:B---3--:R-:W-:Y:S01]  /*b710*/  VIADD R14, R14, 0x206 ;  /* 0x000002060e0e7836 */ /* 0x008fe20000000000 */
        /* <DEDUP_REMOVED lines=10> */
[----:B----4-:R-:W-:Y:S01]  /*b7c0*/  VIADD R20, R20, 0x400 ;  /* 0x0000040014147836 */ /* 0x010fe20000000000 */
        /* <DEDUP_REMOVED lines=84> */
[----:B------:R-:W-:Y:S02]  /*bd10*/  R2UR UR5, R59 ;  /* 0x000000003b0572ca */ /* 0x000fe400000e0000 */
[----:B0-----:R-:W-:Y:S01]  /*bd20*/  SHF.R.U32.HI R7, RZ, 0x7, R7 ;  /* 0x00000007ff077819 */ /* 0x001fe20000011607 */
[----:B------:R-:W-:-:S02]  /*bd30*/  WARPGROUP.DEPBAR.LE gsb0, 0x0 ;  /* 0x00008000000079c5 */ /* 0x000fc40000010000 */
[----:B------:R-:W-:Y:S01]  /*bd40*/  WARPGROUP.ARRIVE ;  /* 0x00000000000079c5 */ /* 0x000fe20000000000 */
[----:B------:R-:W-:Y:S01]  /*bd50*/  VIADD R4, R8, 0x800 ;  /* 0x0000080008047836 */ /* 0x000fe20000000000 */
[----:B----4-:R-:W-:Y:S01]  /*bd60*/  R2UR UR9, R13 ;  /* 0x000000000d0972ca */ /* 0x010fe200000e0000 */
[----:B------:R-:W-:Y:S01]  /*bd70*/  IMAD.MOV.U32 R11, RZ, RZ, R9 ;  /* 0x000000ffff0b7224 */ /* 0x000fe200078e0009 */
[----:B------:R-:W4:Y:S04]  /*bd80*/  LDL.64 R58, [R1+0x90] ;  /* 0x00009000013a7983 */ /* 0x000f280000100a00 */
[----:B------:R-:W-:Y:S01]  /*bd90*/  HGMMA.64x64x16.F32 R24, gdesc[UR4], R24, gsb0 ;  /* 0x00e00000041879f0 */ /* 0x000fe20008000818 */
[----:B------:R-:W0:Y:S01]  /*bda0*/  SHFL.IDX PT, R3, R7, RZ, 0x1f ;  /* 0x00001fff07037589 */ /* 0x000e2200000e0000 */
[----:B------:R-:W-:Y:S01]  /*bdb0*/  R2UR UR11, R11 ;  /* 0x000000000b0b72ca */ /* 0x000fe200000e0000 */
[----:B------:R-:W-:-:S02]  /*bdc0*/  UMOV UR4, 0x1 ;  /* 0x0000000100047882 */ /* 0x000fc40000000000 */
[----:B------:R-:W-:Y:S01]  /*bdd0*/  UISETP.NE.U32.AND UP0, UPT, UR4, URZ, UPT ;  /* 0x0000003f0400728c */ /* 0x000fe2000bf05070 */
[----:B0-----:R-:W-:-:S04]  /*bde0*/  ISETP.GT.AND P0, PT, R3, 0x7f, PT ;  /* 0x0000007f0300780c */ /* 0x001fc80003f04270 */
[----:B------:R-:W-:-:S04]  /*bdf0*/  SEL R3, RZ, 0x2, !P0 ;  /* 0x00000002ff037807 */ /* 0x000fc80004000000 */
[----:B------:R-:W-:Y:S01]  /*be00*/  IADD3 R12, R12, 0x800, R3 ;  /* 0x000008000c0c7810 */ /* 0x000fe20007ffe003 */
[----:B------:R-:W-:-:S03]  /*be10*/  IMAD.IADD R10, R3, 0x1, R4 ;  /* 0x00000001030a7824 */ /* 0x000fc600078e0204 */
[----:B------:R-:W-:Y:S02]  /*be20*/  R2UR UR8, R12 ;  /* 0x000000000c0872ca */ /* 0x000fe400000e0000 */
[----:B------:R-:W-:Y:S01]  /*be30*/  R2UR UR10, R10 ;  /* 0x000000000a0a72ca */ /* 0x000fe200000e0000 */
[----:B------:R-:W-:Y:S02]  /*be40*/  WARPGROUP.DEPBAR.LE gsb0, 0x0 ;  /* 0x00008000000079c5 */ /* 0x000fe40000010000 */
[----:B------:R-:W-:-:S10]  /*be50*/  WARPGROUP.ARRIVE ;  /* 0x00000000000079c5 */ /* 0x000fd40000000000 */
[----:B------:R-:W-:Y:S01]  /*be60*/  HGMMA.64x64x16.F32 R24, gdesc[UR8], R24, UP0, gsb0 ;  /* 0x00e00000081879f0 */ /* 0x000fe2000b800818 */
[----:B------:R-:W-:-:S05]  /*be70*/  IMAD.MOV.U32 R12, RZ, RZ, 0x4 ;  /* 0x00000004ff0c7424 */ /* 0x000fca00078e00ff */
[----:B------:R-:W-:Y:S01]  /*be80*/  SEL R7, R12, 0x2, P0 ;  /* 0x000000020c077807 */ /* 0x000fe20000000000 */
[----:B------:R-:W-:-:S03]  /*be90*/  IMAD.MOV.U32 R11, RZ, RZ, R9 ;  /* 0x000000ffff0b7224 */ /* 0x000fc600078e0009 */
[----:B------:R-:W-:Y:S01]  /*bea0*/  IADD3 R14, R7, 0x800, R14 ;  /* 0x00000800070e7810 */ /* 0x000fe20007ffe00e */
[----:B------:R-:W-:Y:S01]  /*beb0*/  IMAD.IADD R10, R4, 0x1, R7 ;  /* 0x00000001040a7824 */ /* 0x000fe200078e0207 */
[----:B------:R-:W-:Y:S02]  /*bec0*/  R2UR UR7, R11 ;  /* 0x000000000b0772ca */ /* 0x000fe400000e0000 */
[----:B------:R-:W-:Y:S02]  /*bed0*/  R2UR UR4, R14 ;  /* 0x000000000e0472ca */ /* 0x000fe400000e0000 */
[----:B------:R-:W-:Y:S02]  /*bee0*/  R2UR UR6, R10 ;  /* 0x000000000a0672ca */ /* 0x000fe400000e0000 */
[----:B------:R-:W-:Y:S01]  /*bef0*/  R2UR UR5, R15 ;  /* 0x000000000f0572ca */ /* 0x000fe200000e0000 */
[----:B------:R-:W-:Y:S02]  /*bf00*/  WARPGROUP.DEPBAR.LE gsb0, 0x0 ;  /* 0x00008000000079c5 */ /* 0x000fe40000010000 */
[----:B------:R-:W-:-:S10]  /*bf10*/  WARPGROUP.ARRIVE ;  /* 0x00000000000079c5 */ /* 0x000fd40000000000 */
[----:B------:R-:W-:Y:S01]  /*bf20*/  HGMMA.64x64x16.F32 R24, gdesc[UR4], R24, gsb0 ;  /* 0x00e00000041879f0 */ /* 0x000fe20008000818 */
[----:B------:R-:W-:Y:S01]  /*bf30*/  SEL R11, R12, 0x6, !P0 ;  /* 0x000000060c0b7807 */ /* 0x000fe20004000000 */
[----:B------:R-:W-:-:S03]  /*bf40*/  IMAD.MOV.U32 R13, RZ, RZ, R9 ;  /* 0x000000ffff0d7224 */ /* 0x000fc600078e0009 */
[----:B--2---:R-:W-:Y:S01]  /*bf50*/  IADD3 R20, R11, 0x800, R20 ;  /* 0x000008000b147810 */ /* 0x004fe20007ffe014 */
[----:B------:R-:W-:Y:S01]  /*bf60*/  IMAD.IADD R12, R4, 0x1, R11 ;  /* 0x00000001040c7824 */ /* 0x000fe200078e020b */
[----:B------:R-:W-:Y:S02]  /*bf70*/  R2UR UR7, R13 ;  /* 0x000000000d0772ca */ /* 0x000fe400000e0000 */
[----:B------:R-:W-:Y:S02]  /*bf80*/  R2UR UR4, R20 ;  /* 0x00000000140472ca */ /* 0x000fe400000e0000 */
[----:B------:R-:W-:Y:S02]  /*bf90*/  R2UR UR6, R12 ;  /* 0x000000000c0672ca */ /* 0x000fe400000e0000 */
[----:B------:R-:W-:Y:S01]  /*bfa0*/  R2UR UR5, R21 ;  /* 0x00000000150572ca */ /* 0x000fe200000e0000 */
[----:B------:R-:W-:Y:S01]  /*bfb0*/  IMAD.MOV.U32 R4, RZ, RZ, 0x28 ;  /* 0x00000028ff047424 */ /* 0x000fe200078e00ff */
[----:B------:R-:W2:Y:S01]  /*bfc0*/  LDL.64 R20, [R1+0x90] ;  /* 0x0000900001147983 */ /* 0x000ea20000100a00 */
[----:B------:R-:W-:-:S03]  /*bfd0*/  IMAD.MOV.U32 R13, RZ, RZ, 0xa00 ;  /* 0x00000a00ff0d7424 */ /* 0x000fc600078e00ff */
[----:B------:R-:W-:Y:S01]  /*bfe0*/  SEL R4, R4, 0x26, P0 ;  /* 0x0000002604047807 */ /* 0x000fe20000000000 */
[----:B------:R-:W-:Y:S02]  /*bff0*/  WARPGROUP.DEPBAR.LE gsb0, 0x0 ;  /* 0x00008000000079c5 */ /* 0x000fe40000010000 */
[----:B------:R-:W-:-:S06]  /*c000*/  WARPGROUP.ARRIVE ;  /* 0x00000000000079c5 */ /* 0x000fcc0000000000 */
[----:B------:R-:W-:Y:S01]  /*c010*/  HGMMA.64x64x16.F32 R24, gdesc[UR4], R24, gsb0 ;  /* 0x00e00000041879f0 */ /* 0x000fe20008000818 */
[----:B------:R-:W-:-:S05]  /*c020*/  SEL R13, R13, 0x980, P0 ;  /* 0x000009800d0d7807 */ /* 0x000fca0000000000 */
[----:B------:R-:W-:-:S05]  /*c030*/  IMAD.IADD R4, R4, 0x1, R13 ;  /* 0x0000000104047824 */ /* 0x000fca00078e020d */
[----:B------:R-:W-:-:S05]  /*c040*/  LOP3.LUT R13, R4, 0xa06, RZ, 0xc0, !PT ;  /* 0x00000a06040d7812 */ /* 0x000fca00078ec0ff */
[----:B---3--:R-:W-:Y:S02]  /*c050*/  IMAD.IADD R56, R13, 0x1, R56 ;  /* 0x000000010d387824 */ /* 0x008fe400078e0238 */
[----:B------:R-:W-:Y:S02]  /*c060*/  IMAD.IADD R12, R8, 0x1, R13 ;  /* 0x00000001080c7824 */ /* 0x000fe400078e020d */
[----:B------:R-:W-:Y:S01]  /*c070*/  IMAD.MOV.U32 R13, RZ, RZ, R9 ;  /* 0x000000ffff0d7224 */ /* 0x000fe200078e0009 */
[----:B------:R-:W-:Y:S02]  /*c080*/  R2UR UR4, R56 ;  /* 0x00000000380472ca */ /* 0x000fe400000e0000 */
[----:B------:R-:W-:Y:S02]  /*c090*/  R2UR UR6, R12 ;  /* 0x000000000c0672ca */ /* 0x000fe400000e0000 */
[----:B------:R-:W-:Y:S02]  /*c0a0*/  R2UR UR7, R13 ;  /* 0x000000000d0772ca */ /* 0x000fe400000e0000 */
[----:B------:R-:W-:Y:S01]  /*c0b0*/  R2UR UR5, R57 ;  /* 0x00000000390572ca */ /* 0x000fe200000e0000 */
[----:B------:R-:W-:-:S02]  /*c0c0*/  WARPGROUP.DEPBAR.LE gsb0, 0x0 ;  /* 0x00008000000079c5 */ /* 0x000fc40000010000 */
[----:B------:R-:W-:Y:S01]  /*c0d0*/  WARPGROUP.ARRIVE ;  /* 0x00000000000079c5 */ /* 0x000fe20000000000 */
[----:B------:R-:W-:Y:S01]  /*c0e0*/  VIADD R4, R8, 0xa00 ;  /* 0x00000a0008047836 */ /* 0x000fe20000000000 */
[C---:B------:R-:W-:Y:S01]  /*c0f0*/  IADD3 R12, R3.reuse, 0xa00, R60 ;  /* 0x00000a00030c7810 */ /* 0x040fe20007ffe03c */
[----:B------:R-:W-:Y:S01]  /*c100*/  IMAD.MOV.U32 R13, RZ, RZ, R61 ;  /* 0x000000ffff0d7224 */ /* 0x000fe200078e003d */
[----:B------:R-:W3:Y:S06]  /*c110*/  LDL.64 R56, [R1+0x90] ;  /* 0x0000900001387983 */ /* 0x000eec0000100a00 */
[----:B------:R-:W-:Y:S01]  /*c120*/  HGMMA.64x64x16.F32 R24, gdesc[UR4], R24, gsb0 ;  /* 0x00e00000041879f0 */ /* 0x000fe20008000818 */
[----:B------:R-:W-:-:S02]  /*c130*/  IMAD.IADD R14, R3, 0x1, R4 ;  /* 0x00000001030e7824 */ /* 0x000fc400078e0204 */
[----:B------:R-:W-:Y:S01]  /*c140*/  IMAD.MOV.U32 R15, RZ, RZ, R9 ;  /* 0x000000ffff0f7224 */ /* 0x000fe200078e0009 */
[----:B------:R-:W-:Y:S01]  /*c150*/  R2UR UR4, R12 ;  /* 0x000000000c0472ca */ /* 0x000fe200000e0000 */
[----:B------:R-:W3:Y:S01]  /*c160*/  LDL.64 R60, [R1+0x90] ;  /* 0x00009000013c7983 */ /* 0x000ee20000100a00 */
[----:B------:R-:W-:Y:S02]  /*c170*/  R2UR UR6, R14 ;  /* 0x000000000e0672ca */ /* 0x000fe400000e0000 */
[----:B------:R-:W-:Y:S02]  /*c180*/  R2UR UR7, R15 ;  /* 0x000000000f0772ca */ /* 0x000fe400000e0000 */
[----:B------:R-:W-:Y:S01]  /*c190*/  R2UR UR5, R13 ;  /* 0x000000000d0572ca */ /* 0x000fe200000e0000 */
[----:B------:R-:W-:Y:S02]  /*c1a0*/  WARPGROUP.DEPBAR.LE gsb0, 0x0 ;  /* 0x00008000000079c5 */ /* 0x000fe40000010000 */
[----:B------:R-:W-:-:S10]  /*c1b0*/  WARPGROUP.ARRIVE ;  /* 0x00000000000079c5 */ /* 0x000fd40000000000 */
[----:B------:R-:W-:Y:S01]  /*c1c0*/  HGMMA.64x64x16.F32 R24, gdesc[UR4], R24, gsb0 ;  /* 0x00e00000041879f0 */ /* 0x000fe20008000818 */
[C---:B------:R-:W-:Y:S01]  /*c1d0*/  IMAD.IADD R14, R7.reuse, 0x1, R4 ;  /* 0x00000001070e7824 */ /* 0x040fe200078e0204 */
[----:B------:R-:W-:Y:S01]  /*c1e0*/  IADD3 R12, R7, 0xa00, R62 ;  /* 0x00000a00070c7810 */ /* 0x000fe20007ffe03e */
[----:B------:R-:W-:Y:S02]  /*c1f0*/  IMAD.MOV.U32 R13, RZ, RZ, R63 ;  /* 0x000000ffff0d7224 */ /* 0x000fe400078e003f */
[----:B------:R-:W-:Y:S01]  /*c200*/  IMAD.MOV.U32 R15, RZ, RZ, R9 ;  /* 0x000000ffff0f7224 */ /* 0x000fe200078e0009 */
[----:B------:R-:W-:Y:S02]  /*c210*/  R2UR UR6, R14 ;  /* 0x000000000e0672ca */ /* 0x000fe400000e0000 */
[----:B------:R-:W-:Y:S02]  /*c220*/  R2UR UR4, R12 ;  /* 0x000000000c0472ca */ /* 0x000fe400000e0000 */
[----:B------:R-:W-:-:S02]  /*c230*/  R2UR UR7, R15 ;  /* 0x000000000f0772ca */ /* 0x000fc400000e0000 */
[----:B------:R-:W-:Y:S01]  /*c240*/  R2UR UR5, R13 ;  /* 0x000000000d0572ca */ /* 0x000fe200000e0000 */
[----:B------:R-:W-:Y:S02]  /*c250*/  WARPGROUP.DEPBAR.LE gsb0, 0x0 ;  /* 0x00008000000079c5 */ /* 0x000fe40000010000 */
[----:B------:R-:W-:Y:S01]  /*c260*/  WARPGROUP.ARRIVE ;  /* 0x00000000000079c5 */ /* 0x000fe20000000000 */
[C---:B------:R-:W-:Y:S01]  /*c270*/  IMAD.IADD R12, R11.reuse, 0x1, R4 ;  /* 0x000000010b0c7824 */ /* 0x040fe200078e0204 */
[----:B----4-:R-:W-:Y:S01]  /*c280*/  IADD3 R58, R11, 0xa00, R58 ;  /* 0x00000a000b3a7810 */ /* 0x010fe20007ffe03a */
[----:B------:R-:W4:Y:S07]  /*c290*/  LDL.64 R14, [R1+0x90] ;  /* 0x00009000010e7983 */ /* 0x000f2e0000100a00 */
[----:B------:R-:W-:Y:S01]  /*c2a0*/  HGMMA.64x64x16.F32 R24, gdesc[UR4], R24, gsb0 ;  /* 0x00e00000041879f0 */ /* 0x000fe20008000818 */
[----:B------:R-:W-:Y:S01]  /*c2b0*/  IMAD.MOV.U32 R13, RZ, RZ, R9 ;  /* 0x000000ffff0d7224 */ /* 0x000fe200078e0009 */
[----:B------:R-:W-:-:S02]  /*c2c0*/  R2UR UR6, R12 ;  /* 0x000000000c0672ca */ /* 0x000fc400000e0000 */
[----:B------:R-:W-:Y:S02]  /*c2d0*/  R2UR UR4, R58 ;  /* 0x000000003a0472ca */ /* 0x000fe400000e0000 */
[----:B------:R-:W-:Y:S02]  /*c2e0*/  R2UR UR7, R13 ;  /* 0x000000000d0772ca */ /* 0x000fe400000e0000 */
[----:B------:R-:W-:Y:S01]  /*c2f0*/  R2UR UR5, R59 ;  /* 0x000000003b0572ca */ /* 0x000fe200000e0000 */
[----:B------:R-:W-:Y:S02]  /*c300*/  IMAD.MOV.U32 R4, RZ, RZ, 0x30 ;  /* 0x00000030ff047424 */ /* 0x000fe400078e00ff */
[----:B------:R-:W-:-:S03]  /*c310*/  IMAD.MOV.U32 R13, RZ, RZ, 0xc00 ;  /* 0x00000c00ff0d7424 */ /* 0x000fc600078e00ff */
[----:B------:R-:W-:Y:S02]  /*c320*/  SEL R4, R4, 0x2e, P0 ;  /* 0x0000002e04047807 */ /* 0x000fe40000000000 */
[----:B------:R-:W-:Y:S01]  /*c330*/  SEL R13, R13, 0xb80, P0 ;  /* 0x00000b800d0d7807 */ /* 0x000fe20000000000 */
[----:B------:R-:W-:Y:S02]  /*c340*/  WARPGROUP.DEPBAR.LE gsb0, 0x0 ;  /* 0x00008000000079c5 */ /* 0x000fe40000010000 */
[----:B------:R-:W-:-:S06]  /*c350*/  WARPGROUP.ARRIVE ;  /* 0x00000000000079c5 */ /* 0x000fcc0000000000 */
[----:B------:R-:W-:Y:S01]  /*c360*/  HGMMA.64x64x16.F32 R24, gdesc[UR4], R24, gsb0 ;  /* 0x00e00000041879f0 */ /* 0x000fe20008000818 */
[----:B------:R-:W-:-:S05]  /*c370*/  IMAD.IADD R4, R4, 0x1, R13 ;  /* 0x0000000104047824 */ /* 0x000fca00078e020d */
[----:B------:R-:W-:Y:S01]  /*c380*/  LOP3.LUT R59, R4, 0xe06, RZ, 0xc0, !PT ;  /* 0x00000e06043b7812 */ /* 0x000fe200078ec0ff */
[----:B------:R-:W-:-:S04]  /*c390*/  IMAD.MOV.U32 R13, RZ, RZ, R65 ;  /* 0x000000ffff0d7224 */ /* 0x000fc800078e0041 */
[----:B------:R-:W-:Y:S02]  /*c3a0*/  IMAD.IADD R12, R59, 0x1, R64 ;  /* 0x000000013b0c7824 */ /* 0x000fe400078e0240 */
        /* <DEDUP_REMOVED lines=9> */
[C---:B--2---:R-:W-:Y:S01]  /*c440*/  IADD3 R20, R3.reuse, 0xc00, R20 ;  /* 0x00000c0003147810 */ /* 0x044fe20007ffe014 */
[----:B------:R-:W2:Y:S07]  /*c450*/  LDL.64 R58, [R1+0x90] ;  /* 0x00009000013a7983 */ /* 0x000eae0000100a00 */
[----:B------:R-:W-:Y:S01]  /*c460*/  HGMMA.64x64x16.F32 R24, gdesc[UR4], R24, gsb0 ;  /* 0x00e00000041879f0 */ /* 0x000fe20008000818 */
[----:B------:R-:W-:-:S02]  /*c470*/  IMAD.IADD R12, R3, 0x1, R4 ;  /* 0x00000001030c7824 */ /* 0x000fc400078e0204 */
[--C-:B------:R-:W-:Y:S01]  /*c480*/  IMAD.MOV.U32 R13, RZ, RZ, R9.reuse ;  /* 0x000000ffff0d7224 */ /* 0x100fe200078e0009 */
[----:B------:R-:W-:Y:S02]  /*c490*/  R2UR UR4, R20 ;  /* 0x00000000140472ca */ /* 0x000fe400000e0000 */
[----:B------:R-:W-:Y:S02]  /*c4a0*/  R2UR UR6, R12 ;  /* 0x000000000c0672ca */ /* 0x000fe400000e0000 */
[----:B------:R-:W-:Y:S02]  /*c4b0*/  R2UR UR7, R13 ;  /* 0x000000000d0772ca */ /* 0x000fe400000e0000 */
[----:B------:R-:W-:Y:S01]  /*c4c0*/  R2UR UR5, R21 ;  /* 0x00000000150572ca */ /* 0x000fe200000e0000 */
[----:B------:R-:W-:Y:S02]  /*c4d0*/  WARPGROUP.DEPBAR.LE gsb0, 0x0 ;  /* 0x00008000000079c5 */ /* 0x000fe40000010000 */
[----:B------:R-:W-:Y:S01]  /*c4e0*/  WARPGROUP.ARRIVE ;  /* 0x00000000000079c5 */ /* 0x000fe20000000000 */
[C---:B------:R-:W-:Y:S01]  /*c4f0*/  IMAD.IADD R12, R7.reuse, 0x1, R4 ;  /* 0x00000001070c7824 */ /* 0x040fe200078e0204 */
[----:B---3--:R-:W-:Y:S01]  /*c500*/  IADD3 R56, R7, 0xc00, R56 ;  /* 0x00000c0007387810 */ /* 0x008fe20007ffe038 */
[----:B------:R-:W-:Y:S01]  /*c510*/  IMAD.MOV.U32 R13, RZ, RZ, R9 ;  /* 0x000000ffff0d7224 */ /* 0x000fe200078e0009 */
[----:B------:R-:W3:Y:S06]  /*c520*/  LDL.64 R20, [R1+0x90] ;  /* 0x0000900001147983 */ /* 0x000eec0000100a00 */
[----:B------:R-:W-:Y:S01]  /*c530*/  HGMMA.64x64x16.F32 R24, gdesc[UR4], R24, gsb0 ;  /* 0x00e00000041879f0 */ /* 0x000fe20008000818 */
[----:B------:R-:W-:-:S02]  /*c540*/  R2UR UR6, R12 ;  /* 0x000000000c0672ca */ /* 0x000fc400000e0000 */
[----:B------:R-:W-:Y:S02]  /*c550*/  R2UR UR7, R13 ;  /* 0x000000000d0772ca */ /* 0x000fe400000e0000 */
[----:B------:R-:W-:Y:S02]  /*c560*/  R2UR UR4, R56 ;  /* 0x00000000380472ca */ /* 0x000fe400000e0000 */
[----:B------:R-:W-:Y:S01]  /*c570*/  R2UR UR5, R57 ;  /* 0x00000000390572ca */ /* 0x000fe200000e0000 */
[----:B------:R-:W-:Y:S02]  /*c580*/  WARPGROUP.DEPBAR.LE gsb0, 0x0 ;  /* 0x00008000000079c5 */ /* 0x000fe40000010000 */
[----:B------:R-:W-:Y:S01]  /*c590*/  WARPGROUP.ARRIVE ;  /* 0x00000000000079c5 */ /* 0x000fe20000000000 */
[C---:B------:R-:W-:Y:S01]  /*c5a0*/  IMAD.IADD R12, R11.reuse, 0x1, R4 ;  /* 0x000000010b0c7824 */ /* 0x040fe200078e0204 */
[----:B----4-:R-:W-:Y:S01]  /*c5b0*/  IADD3 R14, R11, 0xc00, R14 ;  /* 0x00000c000b0e7810 */ /* 0x010fe20007ffe00e */
[----:B------:R-:W-:Y:S01]  /*c5c0*/  IMAD.MOV.U32 R13, RZ, RZ, R9 ;  /* 0x000000ffff0d7224 */ /* 0x000fe200078e0009 */
[----:B------:R-:W4:Y:S06]  /*c5d0*/  LDL.64 R56, [R1+0x90] ;  /* 0x0000900001387983 */ /* 0x000f2c0000100a00 */
[----:B------:R-:W-:Y:S01]  /*c5e0*/  HGMMA.64x64x16.F32 R24, gdesc[UR4], R24, gsb0 ;  /* 0x00e00000041879f0 */ /* 0x000fe20008000818 */
        /* <DEDUP_REMOVED lines=15> */
[----:B------:R-:W-:Y:S01]  /*c6e0*/  IMAD.IADD R14, R8, 0x1, R15 ;  /* 0x00000001080e7824 */ /* 0x000fe200078e020f */
[----:B------:R-:W-:Y:S01]  /*c6f0*/  R2UR UR5, R13 ;  /* 0x000000000d0572ca */ /* 0x000fe200000e0000 */
[----:B------:R-:W-:Y:S01]  /*c700*/  IMAD.MOV.U32 R15, RZ, RZ, R9 ;  /* 0x000000ffff0f7224 */ /* 0x000fe200078e0009 */
[----:B------:R-:W-:Y:S01]  /*c710*/  R2UR UR4, R12 ;  /* 0x000000000c0472ca */ /* 0x000fe200000e0000 */
[----:B------:R-:W4:Y:S01]  /*c720*/  LDL.64 R60, [R1+0x90] ;  /* 0x00009000013c7983 */ /* 0x000f220000100a00 */
[----:B------:R-:W-:Y:S02]  /*c730*/  R2UR UR6, R14 ;  /* 0x000000000e0672ca */ /* 0x000fe400000e0000 */
[----:B------:R-:W-:Y:S01]  /*c740*/  R2UR UR7, R15 ;  /* 0x000000000f0772ca */ /* 0x000fe200000e0000 */
[----:B------:R-:W-:-:S02]  /*c750*/  WARPGROUP.DEPBAR.LE gsb0, 0x0 ;  /* 0x00008000000079c5 */ /* 0x000fc40000010000 */
[----:B------:R-:W-:Y:S01]  /*c760*/  WARPGROUP.ARRIVE ;  /* 0x00000000000079c5 */ /* 0x000fe20000000000 */
[----:B------:R-:W-:Y:S01]  /*c770*/  VIADD R4, R8, 0xe00 ;  /* 0x00000e0008047836 */ /* 0x000fe20000000000 */
[C---:B--2---:R-:W-:Y:S01]  /*c780*/  IADD3 R58, R3.reuse, 0xe00, R58 ;  /* 0x00000e00033a7810 */ /* 0x044fe20007ffe03a */
[----:B------:R-:W-:Y:S01]  /*c790*/  IMAD.MOV.U32 R13, RZ, RZ, R9 ;  /* 0x000000ffff0d7224 */ /* 0x000fe200078e0009 */
[----:B------:R-:W2:Y:S06]  /*c7a0*/  LDL R15, [R1] ;  /* 0x00000000010f7983 */ /* 0x000eac0000100800 */
[----:B------:R-:W-:Y:S01]  /*c7b0*/  HGMMA.64x64x16.F32 R24, gdesc[UR4], R24, gsb0 ;  /* 0x00e00000041879f0 */ /* 0x000fe20008000818 */
[----:B------:R-:W-:Y:S01]  /*c7c0*/  IMAD.IADD R12, R3, 0x1, R4 ;  /* 0x00000001030c7824 */ /* 0x000fe200078e0204 */
[----:B------:R-:W-:Y:S01]  /*c7d0*/  R2UR UR7, R13 ;  /* 0x000000000d0772ca */ /* 0x000fe200000e0000 */
[----:B------:R0:W5:Y:S01]  /*c7e0*/  LDL R3, [R1+0x1c8] ;  /* 0x0001c80001037983 */ /* 0x0001620000100800 */
[----:B------:R-:W-:-:S02]  /*c7f0*/  R2UR UR4, R58 ;  /* 0x000000003a0472ca */ /* 0x000fc400000e0000 */
[----:B------:R-:W-:Y:S01]  /*c800*/  R2UR UR6, R12 ;  /* 0x000000000c0672ca */ /* 0x000fe200000e0000 */
[----:B------:R0:W5:Y:S01]  /*c810*/  LDL R14, [R1+0xc] ;  /* 0x00000c00010e7983 */ /* 0x0001620000100800 */
[----:B------:R-:W-:Y:S01]  /*c820*/  R2UR UR5, R59 ;  /* 0x000000003b0572ca */ /* 0x000fe200000e0000 */
[----:B------:R-:W-:Y:S02]  /*c830*/  WARPGROUP.DEPBAR.LE gsb0, 0x0 ;  /* 0x00008000000079c5 */ /* 0x000fe40000010000 */
[----:B------:R-:W-:-:S10]  /*c840*/  WARPGROUP.ARRIVE ;  /* 0x00000000000079c5 */ /* 0x000fd40000000000 */
[----:B------:R-:W-:Y:S01]  /*c850*/  HGMMA.64x64x16.F32 R24, gdesc[UR4], R24, gsb0 ;  /* 0x00e00000041879f0 */ /* 0x000fe20008000818 */
[C---:B------:R-:W-:Y:S01]  /*c860*/  IMAD.IADD R12, R7.reuse, 0x1, R4 ;  /* 0x00000001070c7824 */ /* 0x040fe200078e0204 */
[----:B---3--:R-:W-:Y:S01]  /*c870*/  IADD3 R20, R7, 0xe00, R20 ;  /* 0x00000e0007147810 */ /* 0x008fe20007ffe014 */
[----:B------:R-:W-:Y:S01]  /*c880*/  IMAD.MOV.U32 R13, RZ, RZ, R9 ;  /* 0x000000ffff0d7224 */ /* 0x000fe200078e0009 */
[----:B------:R-:W-:Y:S02]  /*c890*/  R2UR UR5, R21 ;  /* 0x00000000150572ca */ /* 0x000fe400000e0000 */
[----:B------:R-:W-:Y:S02]  /*c8a0*/  R2UR UR6, R12 ;  /* 0x000000000c0672ca */ /* 0x000fe400000e0000 */
[----:B------:R-:W-:Y:S02]  /*c8b0*/  R2UR UR7, R13 ;  /* 0x000000000d0772ca */ /* 0x000fe400000e0000 */
[----:B------:R-:W-:Y:S01]  /*c8c0*/  R2UR UR4, R20 ;  /* 0x00000000140472ca */ /* 0x000fe200000e0000 */
[----:B------:R-:W-:-:S02]  /*c8d0*/  WARPGROUP.DEPBAR.LE gsb0, 0x0 ;  /* 0x00008000000079c5 */ /* 0x000fc40000010000 */
[----:B------:R-:W-:-:S10]  /*c8e0*/  WARPGROUP.ARRIVE ;  /* 0x00000000000079c5 */ /* 0x000fd40000000000 */
[----:B------:R-:W-:Y:S01]  /*c8f0*/  HGMMA.64x64x16.F32 R24, gdesc[UR4], R24, gsb0 ;  /* 0x00e00000041879f0 */ /* 0x000fe20008000818 */
[C---:B----4-:R-:W-:Y:S01]  /*c900*/  IADD3 R56, R11.reuse, 0xe00, R56 ;  /* 0x00000e000b387810 */ /* 0x050fe20007ffe038 */
[----:B------:R-:W-:Y:S02]  /*c910*/  IMAD.IADD R10, R11, 0x1, R4 ;  /* 0x000000010b0a7824 */ /* 0x000fe400078e0204 */
[----:B------:R-:W-:Y:S01]  /*c920*/  IMAD.MOV.U32 R11, RZ, RZ, R9 ;  /* 0x000000ffff0b7224 */ /* 0x000fe200078e0009 */
[----:B------:R-:W-:Y:S02]  /*c930*/  R2UR UR4, R56 ;  /* 0x00000000380472ca */ /* 0x000fe400000e0000 */
[----:B------:R-:W-:Y:S02]  /*c940*/  R2UR UR6, R10 ;  /* 0x000000000a0672ca */ /* 0x000fe400000e0000 */
[----:B------:R-:W-:Y:S02]  /*c950*/  R2UR UR7, R11 ;  /* 0x000000000b0772ca */ /* 0x000fe400000e0000 */
[----:B------:R-:W-:Y:S01]  /*c960*/  R2UR UR5, R57 ;  /* 0x00000000390572ca */ /* 0x000fe200000e0000 */
[----:B------:R-:W-:-:S02]  /*c970*/  IMAD.MOV.U32 R4, RZ, RZ, 0x40 ;  /* 0x00000040ff047424 */ /* 0x000fc400078e00ff */
        /* <DEDUP_REMOVED lines=8> */
[----:B------:R-:W-:Y:S02]  /*ca00*/  IMAD.MOV.U32 R11, RZ, RZ, R9 ;  /* 0x000000ffff0b7224 */ /* 0x000fe400078e0009 */
[----:B------:R-:W-:Y:S02]  /*ca10*/  IMAD.MOV.U32 R9, RZ, RZ, R61 ;  /* 0x000000ffff097224 */ /* 0x000fe400078e003d */
[----:B------:R-:W-:Y:S02]  /*ca20*/  IMAD.IADD R10, R8, 0x1, R7 ;  /* 0x00000001080a7824 */ /* 0x000fe400078e0207 */
[----:B------:R-:W-:Y:S01]  /*ca30*/  IMAD.IADD R8, R7, 0x1, R60 ;  /* 0x0000000107087824 */ /* 0x000fe200078e023c */
[----:B------:R-:W-:Y:S02]  /*ca40*/  R2UR UR7, R11 ;  /* 0x000000000b0772ca */ /* 0x000fe400000e0000 */
[----:B------:R-:W-:-:S02]  /*ca50*/  R2UR UR6, R10 ;  /* 0x000000000a0672ca */ /* 0x000fc400000e0000 */
[----:B------:R-:W-:Y:S02]  /*ca60*/  R2UR UR4, R8 ;  /* 0x00000000080472ca */ /* 0x000fe400000e0000 */
[----:B------:R-:W-:Y:S01]  /*ca70*/  R2UR UR5, R9 ;  /* 0x00000000090572ca */ /* 0x000fe200000e0000 */
[----:B------:R0:W-:Y:S04]  /*ca80*/  STL [R1+0x68], R0 ;  /* 0x0000680001007387 */ /* 0x0001e80000100800 */
[----:B------:R0:W-:Y:S04]  /*ca90*/  STL [R1+0x68], R0 ;  /* 0x0000680001007387 */ /* 0x0001e80000100800 */
[----:B------:R0:W-:Y:S04]  /*caa0*/  STL [R1+0x68], R0 ;  /* 0x0000680001007387 */ /* 0x0001e80000100800 */
[----:B------:R0:W-:Y:S04]  /*cab0*/  STL [R1+0x68], R0 ;  /* 0x0000680001007387 */ /* 0x0001e80000100800 */
[----:B------:R0:W-:Y:S01]  /*cac0*/  STL [R1+0x68], R0 ;  /* 0x0000680001007387 */ /* 0x0001e20000100800 */
[----:B------:R-:W-:-:S02]  /*cad0*/  WARPGROUP.DEPBAR.LE gsb0, 0x0 ;  /* 0x00008000000079c5 */ /* 0x000fc40000010000 */
[----:B------:R-:W-:-:S06]  /*cae0*/  WARPGROUP.ARRIVE ;  /* 0x00000000000079c5 */ /* 0x000fcc0000000000 */
[----:B------:R-:W-:Y:S01]  /*caf0*/  HGMMA.64x64x16.F32 R24, gdesc[UR4], R24, gsb0 ;  /* 0x00e00000041879f0 */ /* 0x000fe20008000818 */
        /* <DEDUP_REMOVED lines=24> */
[----:B--2---:R-:W-:-:S03]  /*cc80*/  LOP3.LUT R4, R15, 0x1, RZ, 0xfc, !PT ;  /* 0x000000010f047812 */ /* 0x004fc600078efcff */
[----:B------:R0:W-:Y:S04]  /*cc90*/  STL [R1+0x68], R0 ;  /* 0x0000680001007387 */ /* 0x0001e80000100800 */
[----:B------:R0:W-:Y:S04]  /*cca0*/  STL [R1+0x68], R0 ;  /* 0x0000680001007387 */ /* 0x0001e80000100800 */
[----:B------:R0:W-:Y:S01]  /*ccb0*/  STL [R1+0x68], R0 ;  /* 0x0000680001007387 */ /* 0x0001e20000100800 */
[----:B------:R-:W-:Y:S01]  /*ccc0*/  ISETP.NE.AND P0, PT, R4, 0x3, PT ;  /* 0x000000030400780c */ /* 0x000fe20003f05270 */
[----:B------:R-:W-:-:S02]  /*ccd0*/  WARPGROUP.DEPBAR.LE gsb0, 0x0 ;  /* 0x00008000000079c5 */ /* 0x000fc40000010000 */
[----:B------:R-:W-:Y:S10]  /*cce0*/  BSSY B0, `(.L_x_1948) ;  /* 0x0000003000007945 */ /* 0x000ff40003800000 */
[----:B0-----:R-:W-:Y:S05]  /*ccf0*/  @!P0 BRA `(.L_x_1949) ;  /* 0x0000000000048947 */ /* 0x001fea0003800000 */
[----:B------:R-:W-:Y:S01]  /*cd00*/  BPT.TRAP 0x1 ;  /* 0x000000040000795c */ /* 0x000fe20000300000 */
.L_x_1949:
[----:B------:R-:W-:Y:S05]  /*cd10*/  BSYNC B0 ;  /* 0x0000000000007941 */ /* 0x000fea0003800000 */
.L_x_1948:
[----:B------:R-:W2:Y:S02]  /*cd20*/  LDL.64 R8, [R1+0x20] ;  /* 0x0000200001087983 */ /* 0x000ea40000100a00 */
[----:B--2---:R-:W-:-:S05]  /*cd30*/  MOV R0, R8 ;  /* 0x0000000800007202 */ /* 0x004fca0000000f00 */
[----:B-----5:R-:W-:-:S05]  /*cd40*/  IMAD R3, R3, 0x8, R0 ;  /* 0x0000000803037824 */ /* 0x020fca00078e0200 */
[----:B------:R-:W-:-:S04]  /*cd50*/  PRMT R3, R14, 0x654, R3 ;  /* 0x000006540e037816 */ /* 0x000fc80000000003 */
[----:B------:R0:W-:Y:S01]  /*cd60*/  SYNCS.ARRIVE.TRANS64.RED.A1T0 RZ, [R3+URZ], RZ ;  /* 0x000000ff03ff79a7 */ /* 0x0001e2000810043f */
[----:B------:R-:W2:Y:S04]  /*cd70*/  LDL.64 R56, [R1+0x100] ;  /* 0x0001000001387983 */ /* 0x000ea80000100a00 */
[----:B------:R-:W3:Y:S04]  /*cd80*/  LDL R0, [R1+0xcc] ;  /* 0x0000cc0001007983 */ /* 0x000ee80000100800 */
[----:B------:R-:W4:Y:S04]  /*cd90*/  LDL.64 R20, [R1+0xf0] ;  /* 0x0000f00001147983 */ /* 0x000f280000100a00 */
[----:B0-----:R-:W4:Y:S04]  /*cda0*/  LDL R3, [R1+0x50] ;  /* 0x0000500001037983 */ /* 0x001f280000100800 */
[----:B------:R-:W4:Y:S04]  /*cdb0*/  LDL R4, [R1+0xf8] ;  /* 0x0000f80001047983 */ /* 0x000f280000100800 */
[----:B------:R-:W4:Y:S04]  /*cdc0*/  LDL.128 R8, [R1+0xd0] ;  /* 0x0000d00001087983 */ /* 0x000f280000100c00 */
[----:B------:R-:W4:Y:S04]  /*cdd0*/  LDL.128 R12, [R1+0xe0] ;  /* 0x0000e000010c7983 */ /* 0x000f280000100c00 */
[----:B--2---:R-:W2:Y:S01]  /*cde0*/  LD.E R56, desc[UR36][R56.64] ;  /* 0x0000002438387980 */ /* 0x004ea2000c101900 */
[----:B---3--:R-:W-:-:S02]  /*cdf0*/  SHF.R.S32.HI R7, RZ, 0x1f, R0 ;  /* 0x0000001fff077819 */ /* 0x008fc40000011400 */
[----:B----4-:R-:W-:Y:S01]  /*ce00*/  ISETP.NE.AND P0, PT, R20, 0x1, PT ;  /* 0x000000011400780c */ /* 0x010fe20003f05270 */
[----:B------:R-:W-:Y:S01]  /*ce10*/  BSSY B0, `(.L_x_1950) ;  /* 0x000007d000007945 */ /* 0x000fe20003800000 */
[----:B------:R-:W-:Y:S01]  /*ce20*/  ISETP.GE.AND P1, PT, R13, 0x1, PT ;  /* 0x000000010d00780c */ /* 0x000fe20003f26270 */
[----:B--2---:R-:W-:-:S04]  /*ce30*/  FMUL.FTZ R29, R29, R56 ;  /* 0x000000381d1d7220 */ /* 0x004fc80000410000 */
[----:B------:R0:W1:Y:S02]  /*ce40*/  MUFU.TANH R57, R29 ;  /* 0x0000001d00397308 */ /* 0x0000640000002400 */
[----:B0-----:R-:W-:-:S04]  /*ce50*/  LEA.HI R29, R7, R0, RZ, 0x7 ;  /* 0x00000000071d7211 */ /* 0x001fc800078f38ff */
[----:B------:R-:W-:Y:S01]  /*ce60*/  LOP3.LUT R29, R29, 0xffffff80, RZ, 0xc0, !PT ;  /* 0xffffff801d1d7812 */ /* 0x000fe200078ec0ff */
[-C--:B------:R-:W-:Y:S01]  /*ce70*/  FMUL.FTZ R30, R30, R56.reuse ;  /* 0x000000381e1e7220 */ /* 0x080fe20000410000 */
[----:B------:R-:W-:-:S03]  /*ce80*/  FMUL.FTZ R33, R33, R56 ;  /* 0x0000003821217220 */ /* 0x000fc60000410000 */
[----:B------:R-:W-:Y:S01]  /*ce90*/  IMAD.IADD R29, R0, 0x1, -R29 ;  /* 0x00000001001d7824 */ /* 0x000fe200078e0a1d */
[----:B------:R0:W2:Y:S01]  /*cea0*/  MUFU.TANH R58, R30 ;  /* 0x0000001e003a7308 */ /* 0x0000a20000002400 */
[-C--:B------:R-:W-:Y:S01]  /*ceb0*/  FMUL.FTZ R31, R31, R56.reuse ;  /* 0x000000381f1f7220 */ /* 0x080fe20000410000 */
[----:B------:R-:W-:-:S06]  /*cec0*/  FMUL.FTZ R32, R32, R56 ;  /* 0x0000003820207220 */ /* 0x000fcc0000410000 */
[----:B------:R3:W4:Y:S01]  /*ced0*/  MUFU.TANH R61, R33 ;  /* 0x00000021003d7308 */ /* 0x0007220000002400 */
[----:B0-----:R-:W-:-:S07]  /*cee0*/  SHF.R.S32.HI R30, RZ, 0x1f, R29 ;  /* 0x0000001fff1e7819 */ /* 0x001fce000001141d */
[----:B------:R0:W1:Y:S01]  /*cef0*/  MUFU.TANH R59, R31 ;  /* 0x0000001f003b7308 */ /* 0x0000620000002400 */
[----:B---3--:R-:W-:-:S04]  /*cf00*/  LEA.HI R33, R7, R0, RZ, 0x2 ;  /* 0x0000000007217211 */ /* 0x008fc800078f10ff */
[----:B------:R-:W-:Y:S02]  /*cf10*/  LOP3.LUT R33, R33, 0xfffffffc, RZ, 0xc0, !PT ;  /* 0xfffffffc21217812 */ /* 0x000fe400078ec0ff */
[-C--:B0-----:R-:W-:Y:S01]  /*cf20*/  LEA.HI R31, R30, R29.reuse, RZ, 0x2 ;  /* 0x0000001d1e1f7211 */ /* 0x081fe200078f10ff */
[----:B------:R0:W3:Y:S03]  /*cf30*/  MUFU.TANH R60, R32 ;  /* 0x00000020003c7308 */ /* 0x0000e60000002400 */
[----:B------:R-:W-:Y:S01]  /*cf40*/  SHF.R.S32.HI R7, RZ, 0x2, R31 ;  /* 0x00000002ff077819 */ /* 0x000fe2000001141f */
[----:B------:R-:W-:Y:S01]  /*cf50*/  IMAD.IADD R33, R0, 0x1, -R33 ;  /* 0x0000000100217824 */ /* 0x000fe200078e0a21 */
[----:B------:R-:W-:Y:S02]  /*cf60*/  LEA.HI R30, R30, R29, RZ, 0x5 ;  /* 0x0000001d1e1e7211 */ /* 0x000fe400078f28ff */
[----:B0-----:R-:W-:-:S04]  /*cf70*/  SHF.R.S32.HI R32, RZ, 0x1f, R31 ;  /* 0x0000001fff207819 */ /* 0x001fc8000001141f */
[----:B------:R-:W-:Y:S02]  /*cf80*/  LEA.HI R32, R32, R7, RZ, 0x3 ;  /* 0x0000000720207211 */ /* 0x000fe400078f18ff */
[----:B------:R-:W-:Y:S02]  /*cf90*/  SHF.R.S32.HI R30, RZ, 0x5, R30 ;  /* 0x00000005ff1e7819 */ /* 0x000fe4000001141e */
[----:B------:R-:W-:Y:S02]  /*cfa0*/  LOP3.LUT R32, R32, 0xfffffff8, RZ, 0xc0, !PT ;  /* 0xfffffff820207812 */ /* 0x000fe400078ec0ff */
[----:B------:R-:W-:Y:S01]  /*cfb0*/  LEA.HI R0, R33, R33, RZ, 0x1 ;  /* 0x0000002121007211 */ /* 0x000fe200078f08ff */
[----:B------:R-:W-:Y:S02]  /*cfc0*/  IMAD R3, R3, 0x4, R30 ;  /* 0x0000000403037824 */ /* 0x000fe400078e021e */
[----:B------:R-:W-:Y:S01]  /*cfd0*/  IMAD.IADD R32, R7, 0x1, -R32 ;  /* 0x0000000107207824 */ /* 0x000fe200078e0a20 */
[----:B------:R-:W-:-:S03]  /*cfe0*/  LOP3.LUT R0, R0, 0x1ffffffe, RZ, 0xc0, !PT ;  /* 0x1ffffffe00007812 */ /* 0x000fc600078ec0ff */
[----:B------:R-:W-:Y:S02]  /*cff0*/  IMAD.U32 R3, R3, 0x10, R32 ;  /* 0x0000001003037824 */ /* 0x000fe400078e0020 */
[----:B------:R-:W-:-:S04]  /*d000*/  IMAD.IADD R0, R33, 0x1, -R0 ;  /* 0x0000000121007824 */ /* 0x000fc800078e0a00 */
[----:B------:R-:W-:-:S04]  /*d010*/  IMAD R20, R0, 0x8, R3 ;  /* 0x0000000800147824 */ /* 0x000fc800078e0203 */
[----:B------:R-:W-:-:S04]  /*d020*/  @P0 IMAD.HI.U32 R21, R20, R21, RZ ;  /* 0x0000001514150227 */ /* 0x000fc800078e00ff */
[----:B------:R-:W-:Y:S01]  /*d030*/  IMAD.MOV.U32 R0, RZ, RZ, -0x40 ;  /* 0xffffffc0ff007424 */ /* 0x000fe200078e00ff */
[----:B------:R-:W-:-:S03]  /*d040*/  @P0 SHF.R.U32.HI R20, RZ, R4, R21 ;  /* 0x00000004ff140219 */ /* 0x000fc60000011615 */
[----:B------:R-:W-:Y:S01]  /*d050*/  IMAD R4, R177, R0, 0x41 ;  /* 0x00000041b1047424 */ /* 0x000fe200078e0200 */
[----:B------:R-:W-:Y:S01]  /*d060*/  LOP3.LUT R0, R31, 0x7ffffffc, RZ, 0xc0, !PT ;  /* 0x7ffffffc1f007812 */ /* 0x000fe200078ec0ff */
[----:B------:R-:W0:Y:S01]  /*d070*/  SHFL.IDX PT, R62, R20, RZ, 0x1c1f ;  /* 0x001c1fff143e7589 */ /* 0x000e2200000e0000 */
        /* <DEDUP_REMOVED lines=25> */
[----:B------:R-:W-:-:S02]  /*d210*/  IMAD.IADD R0, R29, 0x1, -R0 ;  /* 0x000000011d007824 */ /* 0x000fc400078e0a00 */
[-C--:B------:R-:W-:Y:S01]  /*d220*/  FMUL.FTZ R55, R55, R56.reuse ;  /* 0x0000003837377220 */ /* 0x080fe20000410000 */
[----:B------:R-:W-:Y:S02]  /*d230*/  IMAD.IADD R3, R9, 0x1, R4 ;  /* 0x0000000109037824 */ /* 0x000fe400078e0204 */
[----:B------:R-:W-:Y:S01]  /*d240*/  FMUL.FTZ R51, R51, R56 ;  /* 0x0000003833337220 */ /* 0x000fe20000410000 */
[----:B------:R-:W-:Y:S01]  /*d250*/  LEA R30, R177, 0xffffffc0, 0x6 ;  /* 0xffffffc0b11e7811 */ /* 0x000fe200078e30ff */
[----:B------:R-:W-:Y:S01]  /*d260*/  IMAD R7, R0, -0x2, R3 ;  /* 0xfffffffe00077824 */ /* 0x000fe200078e0203 */
[----:B------:R-:W0:Y:S03]  /*d270*/  MUFU.TANH R24, R24 ;  /* 0x0000001800187308 */ /* 0x000e260000002400 */
[----:B------:R-:W-:Y:S02]  /*d280*/  IMAD.IADD R3, R9, 0x1, -R30 ;  /* 0x0000000109037824 */ /* 0x000fe400078e0a1e */
[----:B------:R-:W-:Y:S01]  /*d290*/  IMAD.IADD R4, R7, 0x1, -R8 ;  /* 0x0000000107047824 */ /* 0x000fe200078e0a08 */
[----:B------:R-:W-:-:S02]  /*d2a0*/  LOP3.LUT R7, RZ, R10, RZ, 0x33, !PT ;  /* 0x0000000aff077212 */ /* 0x000fc400078e33ff */
[----:B------:R-:W0:Y:S01]  /*d2b0*/  MUFU.TANH R25, R25 ;  /* 0x0000001900197308 */ /* 0x000e220000002400 */
[----:B------:R-:W-:-:S07]  /*d2c0*/  IMAD R21, R0, -0x2, R3 ;  /* 0xfffffffe00157824 */ /* 0x000fce00078e0203 */
[----:B------:R-:W0:Y:S01]  /*d2d0*/  MUFU.TANH R26, R26 ;  /* 0x0000001a001a7308 */ /* 0x000e220000002400 */
[----:B------:R-:W-:-:S07]  /*d2e0*/  IMAD.IADD R56, R4, 0x1, R11 ;  /* 0x0000000104387824 */ /* 0x000fce00078e020b */
        /* <DEDUP_REMOVED lines=20> */
[----:B------:R-:W0:Y:S08]  /*d430*/  MUFU.TANH R52, R52 ;  /* 0x0000003400347308 */ /* 0x000e300000002400 */
[----:B------:R-:W0:Y:S08]  /*d440*/  MUFU.TANH R53, R53 ;  /* 0x0000003500357308 */ /* 0x000e300000002400 */
[----:B------:R-:W1:Y:S08]  /*d450*/  MUFU.TANH R54, R54 ;  /* 0x0000003600367308 */ /* 0x000e700000002400 */
[----:B------:R-:W1:Y:S01]  /*d460*/  MUFU.TANH R55, R55 ;  /* 0x0000003700377308 */ /* 0x000e620000002400 */
[----:B------:R-:W-:Y:S01]  /*d470*/  IMAD.IADD R11, R4, 0x1, R7 ;  /* 0x00000001040b7824 */ /* 0x000fe200078e0207 */
[----:B0-----:R-:W-:Y:S01]  /*d480*/  VIADDMNMX R4, R62, R56, R21, PT ;  /* 0x000000383e047246 */ /* 0x001fe20003800115 */
[----:B------:R-:W-:-:S02]  /*d490*/  IMAD.IADD R12, R12, 0x1, -R30 ;  /* 0x000000010c0c7824 */ /* 0x000fc400078e0a1e */
[----:B------:R-:W-:Y:S01]  /*d4a0*/  IMAD.IADD R3, R11, 0x1, R62 ;  /* 0x000000010b037824 */ /* 0x000fe200078e023e */
[----:B--234-:R-:W-:Y:S06]  /*d4b0*/  @!P1 BRA `(.L_x_1951) ;  /* 0x0000000000489947 */ /* 0x01cfec0003800000 */
[----:B------:R-:W-:Y:S01]  /*d4c0*/  IADD3 R7, -R8, R9, R62 ;  /* 0x0000000908077210 */ /* 0x000fe20007ffe13e */
[----:B------:R-:W-:Y:S03]  /*d4d0*/  BSSY B1, `(.L_x_1952) ;  /* 0x000000c000017945 */ /* 0x000fe60003800000 */
[----:B------:R-:W-:-:S13]  /*d4e0*/  ISETP.GT.AND P0, PT, R7, -0x1, PT ;  /* 0xffffffff0700780c */ /* 0x000fda0003f04270 */
[----:B------:R-:W-:Y:S05]  /*d4f0*/  @P0 BRA `(.L_x_1953) ;  /* 0x0000000000180947 */ /* 0x000fea0003800000 */
[----:B------:R-:W-:Y:S02]  /*d500*/  ISETP.NE.AND P0, PT, R13, 0x1, PT ;  /* 0x000000010d00780c */ /* 0x000fe40003f05270 */
[----:B------:R-:W-:-:S11]  /*d510*/  LOP3.LUT R7, RZ, R7, RZ, 0x33, !PT ;  /* 0x00000007ff077212 */ /* 0x000fd600078e33ff */
[----:B------:R-:W-:-:S05]  /*d520*/  @P0 IMAD.HI.U32 R10, R7, R14, RZ ;  /* 0x0000000e070a0227 */ /* 0x000fca00078e00ff */
[----:B------:R-:W-:-:S04]  /*d530*/  @P0 SHF.R.U32.HI R7, RZ, R15, R10 ;  /* 0x0000000fff070219 */ /* 0x000fc8000001160a */
[----:B------:R-:W-:Y:S01]  /*d540*/  LOP3.LUT R7, RZ, R7, RZ, 0x33, !PT ;  /* 0x00000007ff077212 */ /* 0x000fe200078e33ff */
[----:B------:R-:W-:Y:S06]  /*d550*/  BRA `(.L_x_1954) ;  /* 0x00000000000c7947 */ /* 0x000fec0003800000 */
.L_x_1953:
[----:B------:R-:W-:-:S13]  /*d560*/  ISETP.NE.AND P0, PT, R13, 0x1, PT ;  /* 0x000000010d00780c */ /* 0x000fda0003f05270 */
[----:B------:R-:W-:-:S05]  /*d570*/  @P0 IMAD.HI.U32 R10, R7, R14, RZ ;  /* 0x0000000e070a0227 */ /* 0x000fca00078e00ff */
[----:B------:R-:W-:-:S07]  /*d580*/  @P0 SHF.R.U32.HI R7, RZ, R15, R10 ;  /* 0x0000000fff070219 */ /* 0x000fce000001160a */
.L_x_1954:
[----:B------:R-:W-:Y:S05]  /*d590*/  BSYNC B1 ;  /* 0x0000000000017941 */ /* 0x000fea0003800000 */
.L_x_1952:
[----:B------:R-:W-:-:S04]  /*d5a0*/  IMAD R7, R7, R13, -R30 ;  /* 0x0000000d07077224 */ /* 0x000fc800078e0a1e */
[----:B------:R-:W-:-:S05]  /*d5b0*/  IMAD R10, R0, -0x2, R7 ;  /* 0xfffffffe000a7824 */ /* 0x000fca00078e0207 */
[----:B------:R-:W-:Y:S02]  /*d5c0*/  VIMNMX R3, R3, R10, !PT ;  /* 0x0000000a03037248 */ /* 0x000fe40007fe0100 */
[----:B------:R-:W-:-:S07]  /*d5d0*/  VIADDMNMX R4, R10, R13, R4, PT ;  /* 0x0000000d0a047246 */ /* 0x000fce0003800104 */
.L_x_1951:
[----:B------:R-:W-:Y:S05]  /*d5e0*/  BSYNC B0 ;  /* 0x0000000000007941 */ /* 0x000fea0003800000 */
.L_x_1950:
[C---:B------:R-:W-:Y:S01]  /*d5f0*/  ISETP.GE.AND P1, PT, R12.reuse, 0x9, PT ;  /* 0x000000090c00780c */ /* 0x040fe20003f26270 */
[----:B------:R-:W0:Y:S01]  /*d600*/  SHFL.IDX PT, R20, R20, 0x1, 0x1c1f ;  /* 0x003c1f0014147f89 */ /* 0x000e2200000e0000 */
[----:B------:R-:W-:Y:S01]  /*d610*/  ISETP.GE.AND P0, PT, R12, 0x2, PT ;  /* 0x000000020c00780c */ /* 0x000fe20003f06270 */
[----:B------:R-:W-:Y:S01]  /*d620*/  BSSY B0, `(.L_x_1955) ;  /* 0x000005f000007945 */ /* 0x000fe20003800000 */
[C---:B------:R-:W-:Y:S02]  /*d630*/  ISETP.GT.AND P2, PT, R3.reuse, 0x8, !P1 ;  /* 0x000000080300780c */ /* 0x040fe40004f44270 */
[----:B------:R-:W-:Y:S02]  /*d640*/  ISETP.GT.AND P3, PT, R3, 0x1, !P0 ;  /* 0x000000010300780c */ /* 0x000fe40004764270 */
[----:B------:R-:W-:Y:S02]  /*d650*/  ISETP.LT.OR P2, PT, R4, 0x9, P2 ;  /* 0x000000090400780c */ /* 0x000fe40001741670 */
[----:B------:R-:W-:-:S02]  /*d660*/  ISETP.GE.AND P4, PT, R12, 0x11, PT ;  /* 0x000000110c00780c */ /* 0x000fc40003f86270 */
[----:B------:R-:W-:Y:S02]  /*d670*/  FSEL R158, R28, -INF , !P2 ;  /* 0xff8000001c9e7808 */ /* 0x000fe40005000000 */
[----:B------:R-:W-:Y:S02]  /*d680*/  ISETP.LT.OR P3, PT, R4, 0x2, P3 ;  /* 0x000000020400780c */ /* 0x000fe40001f61670 */
[----:B------:R-:W-:Y:S02]  /*d690*/  ISETP.GT.AND P2, PT, R3, 0x10, !P4 ;  /* 0x000000100300780c */ /* 0x000fe40006744270 */
[----:B------:R-:W-:Y:S02]  /*d6a0*/  ISETP.GE.AND P5, PT, R12, 0xa, PT ;  /* 0x0000000a0c00780c */ /* 0x000fe40003fa6270 */
[----:B------:R-:W-:Y:S02]  /*d6b0*/  FSEL R62, R25, -INF , !P3 ;  /* 0xff800000193e7808 */ /* 0x000fe40005800000 */
[----:B------:R-:W-:-:S02]  /*d6c0*/  P2R R29, PR, RZ, 0x10 ;  /* 0x00000010ff1d7803 */ /* 0x000fc40000000000 */
[----:B------:R-:W-:Y:S02]  /*d6d0*/  ISETP.LT.OR P2, PT, R4, 0x11, P2 ;  /* 0x000000110400780c */ /* 0x000fe40001741670 */
[C---:B------:R-:W-:Y:S02]  /*d6e0*/  ISETP.GT.AND P3, PT, R3.reuse, 0x9, !P5 ;  /* 0x000000090300780c */ /* 0x040fe40006f64270 */
[----:B------:R-:W-:Y:S02]  /*d6f0*/  ISETP.GE.AND P4, PT, R12, 0x12, PT ;  /* 0x000000120c00780c */ /* 0x000fe40003f86270 */
[----:B------:R-:W-:Y:S02]  /*d700*/  FSEL R60, R60, -INF , !P2 ;  /* 0xff8000003c3c7808 */ /* 0x000fe40005000000 */
[----:B------:R-:W-:Y:S02]  /*d710*/  ISETP.LT.OR P3, PT, R4, 0xa, P3 ;  /* 0x0000000a0400780c */ /* 0x000fe40001f61670 */
[----:B------:R-:W-:-:S02]  /*d720*/  ISETP.GT.AND P2, PT, R3, 0x11, !P4 ;  /* 0x000000110300780c */ /* 0x000fc40006744270 */
[----:B-1----:R-:W-:Y:S02]  /*d730*/  FSEL R64, R57, -INF , !P3 ;  /* 0xff80000039407808 */ /* 0x002fe40005800000 */
[----:B------:R-:W-:Y:S02]  /*d740*/  ISETP.LT.OR P2, PT, R4, 0x12, P2 ;  /* 0x000000120400780c */ /* 0x000fe40001741670 */
[----:B------:R-:W-:Y:S02]  /*d750*/  ISETP.GE.AND P3, PT, R12, 0x19, PT ;  /* 0x000000190c00780c */ /* 0x000fe40003f66270 */
[----:B------:R-:W-:Y:S02]  /*d760*/  FSEL R66, R61, -INF , !P2 ;  /* 0xff8000003d427808 */ /* 0x000fe40005000000 */
[----:B------:R-:W-:Y:S02]  /*d770*/  ISETP.GT.AND P2, PT, R3, 0x18, !P3 ;  /* 0x000000180300780c */ /* 0x000fe40005f44270 */
[----:B------:R-:W-:-:S02]  /*d780*/  P2R R31, PR, RZ, 0x8 ;  /* 0x00000008ff1f7803 */ /* 0x000fc40000000000 */
[----:B------:R-:W-:Y:S02]  /*d790*/  ISETP.LT.OR P2, PT, R4, 0x19, P2 ;  /* 0x000000190400780c */ /* 0x000fe40001741670 */
[----:B------:R-:W-:Y:S02]  /*d7a0*/  ISETP.GE.AND P3, PT, R12, 0x1a, PT ;  /* 0x0000001a0c00780c */ /* 0x000fe40003f66270 */
[----:B------:R-:W-:Y:S02]  /*d7b0*/  FSEL R162, R36, -INF , !P2 ;  /* 0xff80000024a27808 */ /* 0x000fe40005000000 */
[----:B------:R-:W-:Y:S02]  /*d7c0*/  ISETP.GT.AND P2, PT, R3, 0x19, !P3 ;  /* 0x000000190300780c */ /* 0x000fe40005f44270 */
[----:B------:R-:W-:Y:S02]  /*d7d0*/  P2R R33, PR, RZ, 0x8 ;  /* 0x00000008ff217803 */ /* 0x000fe40000000000 */
[----:B------:R-:W-:-:S02]  /*d7e0*/  ISETP.LT.OR P2, PT, R4, 0x1a, P2 ;  /* 0x0000001a0400780c */ /* 0x000fc40001741670 */
[----:B------:R-:W-:Y:S02]  /*d7f0*/  ISETP.GE.AND P3, PT, R12, 0x21, PT ;  /* 0x000000210c00780c */ /* 0x000fe40003f66270 */
[----:B------:R-:W-:Y:S02]  /*d800*/  FSEL R68, R37, -INF , !P2 ;  /* 0xff80000025447808 */ /* 0x000fe40005000000 */
[----:B------:R-:W-:Y:S02]  /*d810*/  ISETP.GT.AND P2, PT, R3, 0x20, !P3 ;  /* 0x000000200300780c */ /* 0x000fe40005f44270 */
[----:B------:R-:W-:Y:S02]  /*d820*/  P2R R36, PR, RZ, 0x8 ;  /* 0x00000008ff247803 */ /* 0x000fe40000000000 */
[----:B------:R-:W-:Y:S02]  /*d830*/  ISETP.LT.OR P2, PT, R4, 0x21, P2 ;  /* 0x000000210400780c */ /* 0x000fe40001741670 */
[----:B------:R-:W-:-:S02]  /*d840*/  ISETP.GE.AND P3, PT, R12, 0x22, PT ;  /* 0x000000220c00780c */ /* 0x000fc40003f66270 */
[----:B------:R-:W-:Y:S02]  /*d850*/  FSEL R40, R40, -INF , !P2 ;  /* 0xff80000028287808 */ /* 0x000fe40005000000 */
[----:B------:R-:W-:Y:S02]  /*d860*/  ISETP.GT.AND P2, PT, R3, 0x21, !P3 ;  /* 0x000000210300780c */ /* 0x000fe40005f44270 */
[----:B------:R-:W-:Y:S02]  /*d870*/  P2R R37, PR, RZ, 0x8 ;  /* 0x00000008ff257803 */ /* 0x000fe40000000000 */
[----:B------:R-:W-:Y:S02]  /*d880*/  ISETP.LT.OR P2, PT, R4, 0x22, P2 ;  /* 0x000000220400780c */ /* 0x000fe40001741670 */
[----:B------:R-:W-:Y:S02]  /*d890*/  ISETP.GE.AND P3, PT, R12, 0x29, PT ;  /* 0x000000290c00780c */ /* 0x000fe40003f66270 */
[----:B------:R-:W-:-:S02]  /*d8a0*/  FSEL R70, R41, -INF , !P2 ;  /* 0xff80000029467808 */ /* 0x000fc40005000000 */
[----:B------:R-:W-:Y:S02]  /*d8b0*/  ISETP.GT.AND P2, PT, R3, 0x28, !P3 ;  /* 0x000000280300780c */ /* 0x000fe40005f44270 */
[----:B------:R-:W-:Y:S02]  /*d8c0*/  P2R R41, PR, RZ, 0x8 ;  /* 0x00000008ff297803 */ /* 0x000fe40000000000 */
[----:B------:R-:W-:Y:S02]  /*d8d0*/  ISETP.LT.OR P2, PT, R4, 0x29, P2 ;  /* 0x000000290400780c */ /* 0x000fe40001741670 */
[----:B------:R-:W-:Y:S02]  /*d8e0*/  P2R R28, PR, RZ, 0x10 ;  /* 0x00000010ff1c7803 */ /* 0x000fe40000000000 */
[----:B------:R-:W-:Y:S02]  /*d8f0*/  FSEL R44, R44, -INF , !P2 ;  /* 0xff8000002c2c7808 */ /* 0x000fe40005000000 */
[----:B------:R-:W-:-:S02]  /*d900*/  ISETP.GE.AND P2, PT, R12, 0x2a, PT ;  /* 0x0000002a0c00780c */ /* 0x000fc40003f46270 */
[----:B------:R-:W-:Y:S02]  /*d910*/  P2R R25, PR, RZ, 0x20 ;  /* 0x00000020ff197803 */ /* 0x000fe40000000000 */
[----:B------:R-:W-:-:S04]  /*d920*/  ISETP.GT.AND P3, PT, R3, 0x29, !P2 ;  /* 0x000000290300780c */ /* 0x000fc80005764270 */
[----:B------:R-:W-:-:S04]  /*d930*/  ISETP.LT.OR P3, PT, R4, 0x2a, P3 ;  /* 0x0000002a0400780c */ /* 0x000fc80001f61670 */
[----:B------:R-:W-:Y:S02]  /*d940*/  FSEL R72, R45, -INF , !P3 ;  /* 0xff8000002d487808 */ /* 0x000fe40005800000 */
[----:B------:R-:W-:-:S04]  /*d950*/  ISETP.GE.AND P3, PT, R12, 0x31, PT ;  /* 0x000000310c00780c */ /* 0x000fc80003f66270 */
        /* <DEDUP_REMOVED lines=12> */
[----:B------:R-:W-:Y:S02]  /*da20*/  P2R R10, PR, RZ, 0x40 ;  /* 0x00000040ff0a7803 */ /* 0x000fe40000000000 */
[----:B------:R-:W-:-:S04]  /*da30*/  ISETP.GT.AND P6, PT, R3, RZ, !P6 ;  /* 0x000000ff0300720c */ /* 0x000fc800077c4270 */
[----:B------:R-:W-:-:S04]  /*da40*/  ISETP.LT.OR P6, PT, R4, 0x1, P6 ;  /* 0x000000010400780c */ /* 0x000fc800037c1670 */
[----:B------:R-:W-:Y:S02]  /*da50*/  FSEL R156, R24, -INF , !P6 ;  /* 0xff800000189c7808 */ /* 0x000fe40007000000 */
[----:B------:R-:W-:-:S04]  /*da60*/  ISETP.GE.AND P6, PT, R12, 0x3a, PT ;  /* 0x0000003a0c00780c */ /* 0x000fc80003fc6270 */
[----:B------:R-:W-:Y:S02]  /*da70*/  P2R R45, PR, RZ, 0x40 ;  /* 0x00000040ff2d7803 */ /* 0x000fe40000000000 */
[----:B------:R-:W-:Y:S01]  /*da80*/  ISETP.GT.AND P6, PT, R3, 0x39, !P6 ;  /* 0x000000390300780c */ /* 0x000fe200077c4270 */
[----:B0-----:R-:W-:-:S03]  /*da90*/  IMAD.IADD R3, R11, 0x1, R20 ;  /* 0x000000010b037824 */ /* 0x001fc600078e0214 */
[----:B------:R-:W-:Y:S02]  /*daa0*/  ISETP.LT.OR P6, PT, R4, 0x3a, P6 ;  /* 0x0000003a0400780c */ /* 0x000fe400037c1670 */
[----:B------:R-:W-:Y:S02]  /*dab0*/  VIADDMNMX R4, R20, R56, R21, PT ;  /* 0x0000003814047246 */ /* 0x000fe40003800115 */
[----:B------:R-:W-:Y:S02]  /*dac0*/  FSEL R76, R53, -INF , !P6 ;  /* 0xff800000354c7808 */ /* 0x000fe40007000000 */
[----:B------:R-:W-:-:S13]  /*dad0*/  ISETP.GE.AND P6, PT, R13, 0x1, PT ;  /* 0x000000010d00780c */ /* 0x000fda0003fc6270 */
[----:B------:R-:W-:Y:S05]  /*dae0*/  @!P6 BRA `(.L_x_1956) ;  /* 0x000000000048e947 */ /* 0x000fea0003800000 */
        /* <DEDUP_REMOVED lines=10> */
.L_x_1958:
[----:B------:R-:W-:-:S13]  /*db90*/  ISETP.NE.AND P6, PT, R13, 0x1, PT ;  /* 0x000000010d00780c */ /* 0x000fda0003fc5270 */
[----:B------:R-:W-:-:S05]  /*dba0*/  @P6 IMAD.HI.U32 R14, R8, R14, RZ ;  /* 0x0000000e080e6227 */ /* 0x000fca00078e00ff */
[----:B------:R-:W-:-:S07]  /*dbb0*/  @P6 SHF.R.U32.HI R8, RZ, R15, R14 ;  /* 0x0000000fff086219 */ /* 0x000fce000001160e */
.L_x_1959:
[----:B------:R-:W-:Y:S05]  /*dbc0*/  BSYNC B1 ;  /* 0x0000000000017941 */ /* 0x000fea0003800000 */
.L_x_1957:
[----:B------:R-:W-:-:S04]  /*dbd0*/  IMAD R7, R8, R13, -R30 ;  /* 0x0000000d08077224 */ /* 0x000fc800078e0a1e */
[----:B------:R-:W-:-:S05]  /*dbe0*/  IMAD R0, R0, -0x2, R7 ;  /* 0xfffffffe00007824 */ /* 0x000fca00078e0207 */
[----:B------:R-:W-:Y:S02]  /*dbf0*/  VIADDMNMX R4, R0, R13, R4, PT ;  /* 0x0000000d00047246 */ /* 0x000fe40003800104 */
[----:B------:R-:W-:-:S07]  /*dc00*/  VIMNMX R3, R3, R0, !PT ;  /* 0x0000000003037248 */ /* 0x000fce0007fe0100 */
.L_x_1956:
[----:B------:R-:W-:Y:S05]  /*dc10*/  BSYNC B0 ;  /* 0x0000000000007941 */ /* 0x000fea0003800000 */
.L_x_1955:
[----:B------:R-:W-:Y:S01]  /*dc20*/  ISETP.GT.AND P0, PT, R3, 0x1, !P0 ;  /* 0x000000010300780c */ /* 0x000fe20004704270 */
[----:B------:R-:W-:Y:S01]  /*dc30*/  BAR.SYNC.DEFER_BLOCKING 0xf, 0x100 ;  /* 0x03c4000000007b1d */ /* 0x000fe20000010000 */
[----:B------:R-:W-:Y:S02]  /*dc40*/  FMNMX.FTZ R0, R156, R62, !PT ;  /* 0x0000003e9c007209 */ /* 0x000fe40007810000 */
[----:B------:R-:W-:Y:S02]  /*dc50*/  ISETP.LT.OR P0, PT, R4, 0x2, P0 ;  /* 0x000000020400780c */ /* 0x000fe40000701670 */
[----:B------:R-:W-:Y:S02]  /*dc60*/  FMNMX.FTZ R0, R158, R0, !PT ;  /* 0x000000009e007209 */ /* 0x000fe40007810000 */
[----:B------:R-:W-:Y:S01]  /*dc70*/  FSEL R27, R27, -INF , !P0 ;  /* 0xff8000001b1b7808 */ /* 0x000fe20004000000 */
[----:B------:R-:W2:Y:S01]  /*dc80*/  LDL R78, [R1+0x248] ;  /* 0x00024800014e7983 */ /* 0x000ea20000100800 */
[----:B------:R-:W-:-:S02]  /*dc90*/  ISETP.NE.AND P0, PT, R25, RZ, PT ;  /* 0x000000ff1900720c */ /* 0x000fc40003f05270 */
[----:B------:R-:W-:Y:S01]  /*dca0*/  FMNMX.FTZ R0, R64, R0, !PT ;  /* 0x0000000040007209 */ /* 0x000fe20007810000 */
[----:B------:R-:W3:Y:S01]  /*dcb0*/  LDL R80, [R1+0x24c] ;  /* 0x00024c0001507983 */ /* 0x000ee20000100800 */
[C---:B------:R-:W-:Y:S02]  /*dcc0*/  ISETP.GT.AND P0, PT, R3.reuse, 0x9, !P0 ;  /* 0x000000090300780c */ /* 0x040fe40004704270 */
[----:B------:R-:W-:Y:S01]  /*dcd0*/  ISETP.GT.AND P1, PT, R3, 0x8, !P1 ;  /* 0x000000080300780c */ /* 0x000fe20004f24270 */
[----:B------:R-:W4:Y:S01]  /*dce0*/  LDL R82, [R1+0x254] ;  /* 0x0002540001527983 */ /* 0x000f220000100800 */
[----:B------:R-:W-:Y:S02]  /*dcf0*/  ISETP.LT.OR P0, PT, R4, 0xa, P0 ;  /* 0x0000000a0400780c */ /* 0x000fe40000701670 */
[----:B------:R-:W-:Y:S01]  /*dd00*/  FMNMX.FTZ R0, R60, R0, !PT ;  /* 0x000000003c007209 */ /* 0x000fe20007810000 */
[----:B------:R-:W4:Y:S01]  /*dd10*/  LDL R84, [R1+0x258] ;  /* 0x0002580001547983 */ /* 0x000f220000100800 */
[----:B------:R-:W-:-:S02]  /*dd20*/  FSEL R13, R59, -INF , !P0 ;  /* 0xff8000003b0d7808 */ /* 0x000fc40004000000 */
[----:B------:R-:W-:Y:S01]  /*dd30*/  ISETP.NE.AND P0, PT, R29, RZ, PT ;  /* 0x000000ff1d00720c */ /* 0x000fe20003f05270 */
[----:B------:R-:W4:Y:S01]  /*dd40*/  LDL R86, [R1+0x25c] ;  /* 0x00025c0001567983 */ /* 0x000f220000100800 */
[----:B------:R-:W-:Y:S02]  /*dd50*/  ISETP.LT.OR P1, PT, R4, 0x9, P1 ;  /* 0x000000090400780c */ /* 0x000fe40000f21670 */
[----:B------:R-:W-:Y:S01]  /*dd60*/  ISETP.GT.AND P0, PT, R3, 0x10, !P0 ;  /* 0x000000100300780c */ /* 0x000fe20004704270 */
[----:B------:R-:W4:Y:S01]  /*dd70*/  LDL R88, [R1+0x264] ;  /* 0x0002640001587983 */ /* 0x000f220000100800 */
[----:B------:R-:W-:Y:S02]  /*dd80*/  FMNMX.FTZ R0, R66, R0, !PT ;  /* 0x0000000042007209 */ /* 0x000fe40007810000 */
[----:B------:R-:W-:Y:S01]  /*dd90*/  ISETP.LT.OR P0, PT, R4, 0x11, P0 ;  /* 0x000000110400780c */ /* 0x000fe20000701670 */
[----:B------:R-:W4:Y:S01]  /*dda0*/  LDL R90, [R1+0x268] ;  /* 0x00026800015a7983 */ /* 0x000f220000100800 */
[----:B------:R-:W-:-:S02]  /*ddb0*/  FSEL R12, R58, -INF , !P1 ;  /* 0xff8000003a0c7808 */ /* 0x000fc40004800000 */
[----:B------:R-:W-:Y:S01]  /*ddc0*/  FSEL R14, R34, -INF , !P0 ;  /* 0xff800000220e7808 */ /* 0x000fe20004000000 */
[----:B------:R-:W2:Y:S01]  /*ddd0*/  LDL R58, [R1+0x214] ;  /* 0x00021400013a7983 */ /* 0x000ea20000100800 */
[----:B------:R-:W-:Y:S02]  /*dde0*/  ISETP.NE.AND P0, PT, R28, RZ, PT ;  /* 0x000000ff1c00720c */ /* 0x000fe40003f05270 */
[----:B------:R-:W-:Y:S01]  /*ddf0*/  ISETP.NE.AND P1, PT, R33, RZ, PT ;  /* 0x000000ff2100720c */ /* 0x000fe20003f25270 */
[----:B------:R-:W4:Y:S01]  /*de00*/  LDL R92, [R1+0x26c] ;  /* 0x00026c00015c7983 */ /* 0x000f220000100800 */
[----:B------:R-:W-:Y:S02]  /*de10*/  ISETP.GT.AND P0, PT, R3, 0x11, !P0 ;  /* 0x000000110300780c */ /* 0x000fe40004704270 */
[----:B------:R-:W-:Y:S01]  /*de20*/  FMNMX.FTZ R0, R162, R0, !PT ;  /* 0x00000000a2007209 */ /* 0x000fe20007810000 */
[----:B------:R-:W4:Y:S01]  /*de30*/  LDL R94, [R1+0x274] ;  /* 0x00027400015e7983 */ /* 0x000f220000100800 */
[----:B------:R-:W-:-:S02]  /*de40*/  ISETP.LT.OR P0, PT, R4, 0x12, P0 ;  /* 0x000000120400780c */ /* 0x000fc40000701670 */
[----:B------:R-:W-:Y:S01]  /*de50*/  FMNMX.FTZ R0, R68, R0, !PT ;  /* 0x0000000044007209 */ /* 0x000fe20007810000 */
[----:B------:R-:W4:Y:S01]  /*de60*/  LDL R96, [R1+0x278] ;  /* 0x0002780001607983 */ /* 0x000f220000100800 */
[----:B------:R-:W-:Y:S02]  /*de70*/  FSEL R15, R35, -INF , !P0 ;  /* 0xff800000230f7808 */ /* 0x000fe40004000000 */
[----:B------:R-:W-:Y:S01]  /*de80*/  ISETP.NE.AND P0, PT, R31, RZ, PT ;  /* 0x000000ff1f00720c */ /* 0x000fe20003f05270 */
[----:B------:R-:W4:Y:S01]  /*de90*/  LDL R98, [R1+0x27c] ;  /* 0x00027c0001627983 */ /* 0x000f220000100800 */
[----:B------:R-:W-:Y:S02]  /*dea0*/  FMNMX.FTZ R0, R40, R0, !PT ;  /* 0x0000000028007209 */ /* 0x000fe40007810000 */
[----:B------:R-:W-:Y:S01]  /*deb0*/  ISETP.GT.AND P0, PT, R3, 0x18, !P0 ;  /* 0x000000180300780c */ /* 0x000fe20004704270 */
[----:B------:R-:W4:Y:S01]  /*dec0*/  LDL R100, [R1+0x284] ;  /* 0x0002840001647983 */ /* 0x000f220000100800 */
[----:B------:R-:W-:-:S02]  /*ded0*/  FMNMX.FTZ R0, R70, R0, !PT ;  /* 0x0000000046007209 */ /* 0x000fc40007810000 */
[----:B------:R-:W-:Y:S01]  /*dee0*/  ISETP.LT.OR P0, PT, R4, 0x19, P0 ;  /* 0x000000190400780c */ /* 0x000fe20000701670 */
[----:B------:R-:W4:Y:S01]  /*def0*/  LDL R102, [R1+0x288] ;  /* 0x0002880001667983 */ /* 0x000f220000100800 */
[----:B------:R-:W-:Y:S02]  /*df00*/  FMNMX.FTZ R0, R44, R0, !PT ;  /* 0x000000002c007209 */ /* 0x000fe40007810000 */
[----:B------:R-:W-:Y:S01]  /*df10*/  FSEL R20, R38, -INF , !P0 ;  /* 0xff80000026147808 */ /* 0x000fe20004000000 */
[----:B------:R-:W4:Y:S01]  /*df20*/  LDL R104, [R1+0x28c] ;  /* 0x00028c0001687983 */ /* 0x000f220000100800 */
[----:B------:R-:W-:Y:S02]  /*df30*/  ISETP.GT.AND P0, PT, R3, 0x19, !P1 ;  /* 0x000000190300780c */ /* 0x000fe40004f04270 */
[----:B------:R-:W-:Y:S01]  /*df40*/  FMNMX.FTZ R0, R72, R0, !PT ;  /* 0x0000000048007209 */ /* 0x000fe20007810000 */
[----:B------:R-:W3:Y:S01]  /*df50*/  LDL R38, [R1+0x200] ;  /* 0x0002000001267983 */ /* 0x000ee20000100800 */
[----:B------:R-:W-:-:S02]  /*df60*/  ISETP.LT.OR P0, PT, R4, 0x1a, P0 ;  /* 0x0000001a0400780c */ /* 0x000fc40000701670 */
[----:B------:R-:W-:Y:S01]  /*df70*/  ISETP.NE.AND P6, PT, R10, RZ, PT ;  /* 0x000000ff0a00720c */ /* 0x000fe20003fc5270 */
        /* <DEDUP_REMOVED lines=13> */
[----:B------:R-:W-:Y:S02]  /*e050*/  ISETP.GT.AND P0, PT, R3, RZ, !P6 ;  /* 0x000000ff0300720c */ /* 0x000fe40007704270 */
[----:B------:R-:W-:Y:S01]  /*e060*/  FMNMX.FTZ R8, R76, R0, !PT ;  /* 0x000000004c087209 */ /* 0x000fe20007810000 */
[----:B------:R-:W4:Y:S01]  /*e070*/  LDL R42, [R1+0x280] ;  /* 0x00028000012a7983 */ /* 0x000f220000100800 */
[----:B------:R-:W-:-:S02]  /*e080*/  ISETP.LT.OR P0, PT, R4, 0x1, P0 ;  /* 0x000000010400780c */ /* 0x000fc40000701670 */
[----:B------:R-:W-:Y:S01]  /*e090*/  ISETP.NE.AND P1, PT, R41, RZ, PT ;  /* 0x000000ff2900720c */ /* 0x000fe20003f25270 */
[----:B------:R-:W0:Y:S01]  /*e0a0*/  SHFL.BFLY PT, R9, R8, 0x2, 0x1f ;  /* 0x0c401f0008097f89 */ /* 0x000e2200000e0000 */
[----:B------:R-:W-:Y:S02]  /*e0b0*/  FSEL R26, R26, -INF , !P0 ;  /* 0xff8000001a1a7808 */ /* 0x000fe40004000000 */
[----:B------:R-:W-:Y:S01]  /*e0c0*/  ISETP.NE.AND P0, PT, R37, RZ, PT ;  /* 0x000000ff2500720c */ /* 0x000fe20003f05270 */
[----:B------:R-:W4:Y:S01]  /*e0d0*/  LDL R116, [R1+0x2ac] ;  /* 0x0002ac0001747983 */ /* 0x000f220000100800 */
[----:B------:R-:W-:Y:S02]  /*e0e0*/  FMNMX.FTZ R7, R26, R27, !PT ;  /* 0x0000001b1a077209 */ /* 0x000fe40007810000 */
[----:B------:R-:W-:Y:S01]  /*e0f0*/  ISETP.GT.AND P0, PT, R3, 0x21, !P0 ;  /* 0x000000210300780c */ /* 0x000fe20004704270 */
[----:B------:R-:W4:Y:S01]  /*e100*/  LDL R118, [R1+0x2b4] ;  /* 0x0002b40001767983 */ /* 0x000f220000100800 */
[----:B------:R-:W-:-:S02]  /*e110*/  FMNMX.FTZ R0, R12, R7, !PT ;  /* 0x000000070c007209 */ /* 0x000fc40007810000 */
[----:B------:R-:W-:Y:S01]  /*e120*/  ISETP.GT.AND P1, PT, R3, 0x28, !P1 ;  /* 0x000000280300780c */ /* 0x000fe20004f24270 */
[----:B------:R-:W4:Y:S01]  /*e130*/  LDL R120, [R1+0x2b8] ;  /* 0x0002b80001787983 */ /* 0x000f220000100800 */
[----:B------:R-:W-:Y:S02]  /*e140*/  FMNMX.FTZ R7, R13, R0, !PT ;  /* 0x000000000d077209 */ /* 0x000fe40007810000 */
[----:B------:R-:W-:Y:S01]  /*e150*/  ISETP.LT.OR P0, PT, R4, 0x22, P0 ;  /* 0x000000220400780c */ /* 0x000fe20000701670 */
        /* <DEDUP_REMOVED lines=10> */
[----:B------:R-:W-:Y:S02]  /*e200*/  FMNMX.FTZ R7, R21, R0, !PT ;  /* 0x0000000015077209 */ /* 0x000fe40007810000 */
[----:B0-----:R-:W-:Y:S01]  /*e210*/  FMNMX.FTZ R10, R8, R9, !PT ;  /* 0x00000009080a7209 */ /* 0x001fe20007810000 */
[----:B------:R-:W4:Y:S01]  /*e220*/  LDL R130, [R1+0x2d4] ;  /* 0x0002d40001827983 */ /* 0x000f220000100800 */
[----:B------:R-:W-:-:S02]  /*e230*/  FMNMX.FTZ R0, R24, R7, !PT ;  /* 0x0000000718007209 */ /* 0x000fc40007810000 */
[----:B------:R-:W-:Y:S01]  /*e240*/  ISETP.GT.AND P3, PT, R3, 0x30, !P3 ;  /* 0x000000300300780c */ /* 0x000fe20005f64270 */
[----:B------:R-:W0:Y:S01]  /*e250*/  SHFL.BFLY PT, R11, R10, 0x1, 0x1f ;  /* 0x0c201f000a0b7f89 */ /* 0x000e2200000e0000 */
[----:B------:R-:W-:Y:S02]  /*e260*/  ISETP.LT.OR P2, PT, R4, 0x2a, P2 ;  /* 0x0000002a0400780c */ /* 0x000fe40001741670 */
[----:B------:R-:W-:Y:S01]  /*e270*/  FSEL R28, R46, -INF , !P1 ;  /* 0xff8000002e1c7808 */ /* 0x000fe20004800000 */
[----:B------:R-:W4:Y:S01]  /*e280*/  LDL R132, [R1+0x2d8] ;  /* 0x0002d80001847983 */ /* 0x000f220000100800 */
[----:B------:R-:W-:Y:S02]  /*e290*/  FMNMX.FTZ R7, R25, R0, !PT ;  /* 0x0000000019077209 */ /* 0x000fe40007810000 */
[----:B------:R-:W-:Y:S01]  /*e2a0*/  ISETP.GT.AND P4, PT, R3, 0x31, !P4 ;  /* 0x000000310300780c */ /* 0x000fe20006784270 */
[----:B------:R-:W4:Y:S01]  /*e2b0*/  LDL R46, [R1+0x2a0] ;  /* 0x0002a000012e7983 */ /* 0x000f220000100800 */
[----:B------:R-:W-:-:S02]  /*e2c0*/  ISETP.LT.OR P3, PT, R4, 0x31, P3 ;  /* 0x000000310400780c */ /* 0x000fc40001f61670 */
[----:B------:R-:W-:Y:S01]  /*e2d0*/  FSEL R30, R47, -INF , !P2 ;  /* 0xff8000002f1e7808 */ /* 0x000fe20005000000 */
[----:B------:R-:W4:Y:S01]  /*e2e0*/  LDL R134, [R1+0x2dc] ;  /* 0x0002dc0001867983 */ /* 0x000f220000100800 */
[----:B------:R-:W-:Y:S02]  /*e2f0*/  FMNMX.FTZ R7, R28, R7, !PT ;  /* 0x000000071c077209 */ /* 0x000fe40007810000 */
[----:B------:R-:W-:Y:S01]  /*e300*/  ISETP.NE.AND P6, PT, R45, RZ, PT ;  /* 0x000000ff2d00720c */ /* 0x000fe20003fc5270 */
[----:B------:R-:W4:Y:S01]  /*e310*/  LDL R136, [R1+0x2e4] ;  /* 0x0002e40001887983 */ /* 0x000f220000100800 */
[----:B------:R-:W-:Y:S02]  /*e320*/  ISETP.GT.AND P5, PT, R3, 0x38, !P5 ;  /* 0x000000380300780c */ /* 0x000fe40006fa4270 */
[----:B------:R-:W-:Y:S01]  /*e330*/  ISETP.LT.OR P4, PT, R4, 0x32, P4 ;  /* 0x000000320400780c */ /* 0x000fe20002781670 */
[----:B------:R-:W4:Y:S01]  /*e340*/  LDL R138, [R1+0x2e8] ;  /* 0x0002e800018a7983 */ /* 0x000f220000100800 */
[----:B------:R-:W-:-:S02]  /*e350*/  FSEL R31, R50, -INF , !P3 ;  /* 0xff800000321f7808 */ /* 0x000fc40005800000 */
[----:B------:R-:W-:Y:S01]  /*e360*/  FMNMX.FTZ R0, R30, R7, !PT ;  /* 0x000000071e007209 */ /* 0x000fe20007810000 */
[----:B------:R-:W4:Y:S01]  /*e370*/  LDL R50, [R1+0x2c0] ;  /* 0x0002c00001327983 */ /* 0x000f220000100800 */
[----:B------:R-:W-:Y:S02]  /*e380*/  ISETP.GT.AND P0, PT, R3, 0x39, !P6 ;  /* 0x000000390300780c */ /* 0x000fe40007704270 */
[----:B------:R-:W-:Y:S01]  /*e390*/  ISETP.LT.OR P5, PT, R4, 0x39, P5 ;  /* 0x000000390400780c */ /* 0x000fe20002fa1670 */
[----:B------:R-:W4:Y:S01]  /*e3a0*/  LDL R140, [R1+0x2ec] ;  /* 0x0002ec00018c7983 */ /* 0x000f220000100800 */
[----:B------:R-:W-:Y:S02]  /*e3b0*/  FSEL R32, R32, -INF , !P4 ;  /* 0xff80000020207808 */ /* 0x000fe40006000000 */
[----:B------:R-:W-:Y:S01]  /*e3c0*/  FMNMX.FTZ R3, R31, R0, !PT ;  /* 0x000000001f037209 */ /* 0x000fe20007810000 */
[----:B------:R-:W4:Y:S01]  /*e3d0*/  LDL R56, [R1+0x2f0] ;  /* 0x0002f00001387983 */ /* 0x000f220000100800 */
[----:B------:R-:W-:-:S02]  /*e3e0*/  ISETP.LT.OR P0, PT, R4, 0x3a, P0 ;  /* 0x0000003a0400780c */ /* 0x000fc40000701670 */
[----:B------:R-:W-:Y:S01]  /*e3f0*/  FSEL R34, R54, -INF , !P5 ;  /* 0xff80000036227808 */ /* 0x000fe20006800000 */
[----:B------:R-:W4:Y:S01]  /*e400*/  LDL R142, [R1+0x2f4] ;  /* 0x0002f400018e7983 */ /* 0x000f220000100800 */
[----:B------:R-:W-:Y:S02]  /*e410*/  FMNMX.FTZ R3, R32, R3, !PT ;  /* 0x0000000320037209 */ /* 0x000fe40007810000 */
[----:B------:R-:W-:Y:S01]  /*e420*/  FSEL R36, R55, -INF , !P0 ;  /* 0xff80000037247808 */ /* 0x000fe20004000000 */
[----:B------:R-:W4:Y:S01]  /*e430*/  LDL R54, [R1+0x2e0] ;  /* 0x0002e00001367983 */ /* 0x000f220000100800 */
[----:B------:R-:W-:Y:S02]  /*e440*/  FMNMX.FTZ R3, R34, R3, !PT ;  /* 0x0000000322037209 */ /* 0x000fe40007810000 */
[----:B0-----:R-:W-:Y:S01]  /*e450*/  FMNMX.FTZ R0, R10, R11, !PT ;  /* 0x0000000b0a007209 */ /* 0x001fe20007810000 */
[----:B------:R-:W4:Y:S01]  /*e460*/  LDL R144, [R1+0x2f8] ;  /* 0x0002f80001907983 */ /* 0x000f220000100800 */
[----:B------:R-:W-:-:S03]  /*e470*/  FMNMX.FTZ R9, R36, R3, !PT ;  /* 0x0000000324097209 */ /* 0x000fc60007810000 */
[----:B------:R-:W2:Y:S04]  /*e480*/  LDL.64 R10, [R1+0x118] ;  /* 0x00011800010a7983 */ /* 0x000ea80000100a00 */
[----:B------:R-:W-:Y:S04]  /*e490*/  STL.64 [R1+0x1e0], R8 ;  /* 0x0001e00801007387 */ /* 0x000fe80000100a00 */
[----:B------:R0:W-:Y:S04]  /*e4a0*/  STL [R1+0x1e0], R0 ;  /* 0x0001e00001007387 */ /* 0x0001e80000100800 */
[----:B------:R-:W3:Y:S04]  /*e4b0*/  LDL R7, [R1+0x1e0] ;  /* 0x0001e00001077983 */ /* 0x000ee80000100800 */
[----:B------:R-:W4:Y:S04]  /*e4c0*/  LDL R4, [R1+0x1e4] ;  /* 0x0001e40001047983 */ /* 0x000f280000100800 */
        /* <DEDUP_REMOVED lines=57> */
[----:B---3--:R-:W-:Y:S01]  /*e860*/  FMUL.FTZ R3, R38, R7 ;  /* 0x0000000726037220 */ /* 0x008fe20000410000 */
[----:B------:R-:W-:-:S02]  /*e870*/  FSETP.NEU.FTZ.AND P0, PT, R7, -INF , PT ;  /* 0xff8000000700780b */ /* 0x000fc40003f1d000 */
[----:B----4-:R-:W1:Y:S02]  /*e880*/  SHFL.BFLY PT, R7, R4, 0x2, 0x1f ;  /* 0x0c401f0004077f89 */ /* 0x010e6400000e0000 */
[----:B------:R-:W-:-:S05]  /*e890*/  FSEL R3, R3, RZ, P0 ;  /* 0x000000ff03037208 */ /* 0x000fca0000000000 */
[----:B0-----:R-:W-:Y:S01]  /*e8a0*/  FFMA.FTZ R0, R64, R38, -R3 ;  /* 0x0000002640007223 */ /* 0x001fe20000010803 */
[----:B-1----:R-:W-:-:S03]  /*e8b0*/  FMNMX.FTZ R7, R7, R4, !PT ;  /* 0x0000000407077209 */ /* 0x002fc60007810000 */
[----:B------:R0:W-:Y:S01]  /*e8c0*/  MUFU.EX2 R33, R0 ;  /* 0x0000000000217308 */ /* 0x0001e20000000800 */
        /* <DEDUP_REMOVED lines=8> */
[----:B0-----:R-:W0:Y:S01]  /*e950*/  SHFL.BFLY PT, R0, R7, 0x1, 0x1f ;  /* 0x0c201f0007007f89 */ /* 0x001e2200000e0000 */
[-CC-:B------:R-:W-:Y:S01]  /*e960*/  FFMA.FTZ R39, R70, R38.reuse, -R3.reuse ;  /* 0x0000002646277223 */ /* 0x180fe20000010803 */
[-CC-:B------:R-:W-:Y:S01]  /*e970*/  FFMA.FTZ R166, R44, R38.reuse, -R3.reuse ;  /* 0x000000262ca67223 */ /* 0x180fe20000010803 */
[-CC-:B------:R-:W-:Y:S01]  /*e980*/  FFMA.FTZ R41, R72, R38.reuse, -R3.reuse ;  /* 0x0000002648297223 */ /* 0x180fe20000010803 */
[-CC-:B------:R-:W-:Y:S01]  /*e990*/  FFMA.FTZ R168, R48, R38.reuse, -R3.reuse ;  /* 0x0000002630a87223 */ /* 0x180fe20000010803 */
[-CC-:B------:R-:W-:Y:S01]  /*e9a0*/  FFMA.FTZ R43, R74, R38.reuse, -R3.reuse ;  /* 0x000000264a2b7223 */ /* 0x180fe20000010803 */
[-CC-:B------:R-:W-:Y:S01]  /*e9b0*/  FFMA.FTZ R170, R52, R38.reuse, -R3.reuse ;  /* 0x0000002634aa7223 */ /* 0x180fe20000010803 */
[----:B------:R-:W-:Y:S01]  /*e9c0*/  FFMA.FTZ R45, R76, R38, -R3 ;  /* 0x000000264c2d7223 */ /* 0x000fe20000010803 */
[----:B------:R-:W-:Y:S01]  /*e9d0*/  MUFU.EX2 R156, R156 ;  /* 0x0000009c009c7308 */ /* 0x000fe20000000800 */
[----:B------:R-:W3:Y:S04]  /*e9e0*/  LDL R60, [R1+0x218] ;  /* 0x00021800013c7983 */ /* 0x000ee80000100800 */
[----:B------:R-:W4:Y:S03]  /*e9f0*/  LDL R62, [R1+0x21c] ;  /* 0x00021c00013e7983 */ /* 0x000f260000100800 */
[----:B------:R-:W1:Y:S01]  /*ea00*/  MUFU.EX2 R29, R29 ;  /* 0x0000001d001d7308 */ /* 0x000e620000000800 */
[----:B------:R-:W4:Y:S04]  /*ea10*/  LDL R64, [R1+0x224] ;  /* 0x0002240001407983 */ /* 0x000f280000100800 */
[----:B------:R-:W4:Y:S01]  /*ea20*/  LDL R66, [R1+0x228] ;  /* 0x0002280001427983 */ /* 0x000f220000100800 */
[----:B0-----:R-:W-:-:S02]  /*ea30*/  FMNMX.FTZ R0, R7, R0, !PT ;  /* 0x0000000007007209 */ /* 0x001fc40007810000 */
[----:B------:R-:W-:Y:S01]  /*ea40*/  MUFU.EX2 R158, R158 ;  /* 0x0000009e009e7308 */ /* 0x000fe20000000800 */
[----:B------:R-:W4:Y:S01]  /*ea50*/  LDL R68, [R1+0x22c] ;  /* 0x00022c0001447983 */ /* 0x000f220000100800 */
[C---:B------:R-:W-:Y:S01]  /*ea60*/  FSETP.NEU.FTZ.AND P0, PT, R0.reuse, -INF , PT ;  /* 0xff8000000000780b */ /* 0x040fe20003f1d000 */
[-C--:B------:R-:W-:Y:S02]  /*ea70*/  FMUL.FTZ R4, R0, R38.reuse ;  /* 0x0000002600047220 */ /* 0x080fe40000410000 */
[----:B------:R-:W4:Y:S03]  /*ea80*/  LDL R70, [R1+0x234] ;  /* 0x0002340001467983 */ /* 0x000f260000100800 */
[----:B------:R-:W-:Y:S01]  /*ea90*/  FSEL R3, R4, RZ, P0 ;  /* 0x000000ff04037208 */ /* 0x000fe20000000000 */
[----:B------:R-:W-:Y:S01]  /*eaa0*/  MUFU.EX2 R160, R160 ;  /* 0x000000a000a07308 */ /* 0x000fe20000000800 */
[----:B------:R-:W4:Y:S03]  /*eab0*/  LDL R72, [R1+0x238] ;  /* 0x0002380001487983 */ /* 0x000f260000100800 */
[-CC-:B------:R-:W-:Y:S01]  /*eac0*/  FFMA.FTZ R157, R26, R38.reuse, -R3.reuse ;  /* 0x000000261a9d7223 */ /* 0x180fe20000010803 */
[-CC-:B------:R-:W-:Y:S01]  /*ead0*/  FFMA.FTZ R148, R27, R38.reuse, -R3.reuse ;  /* 0x000000261b947223 */ /* 0x180fe20000010803 */
[-CC-:B------:R-:W-:Y:S01]  /*eae0*/  FFMA.FTZ R159, R12, R38.reuse, -R3.reuse ;  /* 0x000000260c9f7223 */ /* 0x180fe20000010803 */
[-CC-:B------:R-:W-:Y:S01]  /*eaf0*/  FFMA.FTZ R150, R13, R38.reuse, -R3.reuse ;  /* 0x000000260d967223 */ /* 0x180fe20000010803 */
[----:B------:R-:W-:Y:S01]  /*eb00*/  MUFU.EX2 R35, R35 ;  /* 0x0000002300237308 */ /* 0x000fe20000000800 */
[-CC-:B------:R-:W-:Y:S01]  /*eb10*/  FFMA.FTZ R161, R14, R38.reuse, -R3.reuse ;  /* 0x000000260ea17223 */ /* 0x180fe20000010803 */
[-CC-:B------:R-:W-:Y:S01]  /*eb20*/  FFMA.FTZ R47, R15, R38.reuse, -R3.reuse ;  /* 0x000000260f2f7223 */ /* 0x180fe20000010803 */
[-C--:B------:R-:W-:Y:S01]  /*eb30*/  FFMA.FTZ R163, R20, R38.reuse, -R3 ;  /* 0x0000002614a37223 */ /* 0x080fe20000010803 */
[----:B-1----:R-:W-:Y:S01]  /*eb40*/  FADD.FTZ R7, R156, R29 ;  /* 0x0000001d9c077221 */ /* 0x002fe20000010000 */
[-CC-:B------:R-:W-:Y:S01]  /*eb50*/  FFMA.FTZ R49, R21, R38.reuse, -R3.reuse ;  /* 0x0000002615317223 */ /* 0x180fe20000010803 */
[----:B------:R-:W-:-:S02]  /*eb60*/  FFMA.FTZ R165, R24, R38, -R3 ;  /* 0x0000002618a57223 */ /* 0x000fc40000010803 */
[----:B------:R-:W-:Y:S01]  /*eb70*/  MUFU.EX2 R162, R162 ;  /* 0x000000a200a27308 */ /* 0x000fe20000000800 */
[-CC-:B------:R-:W-:Y:S01]  /*eb80*/  FFMA.FTZ R51, R25, R38.reuse, -R3.reuse ;  /* 0x0000002619337223 */ /* 0x180fe20000010803 */
[-CC-:B------:R-:W-:Y:S01]  /*eb90*/  FFMA.FTZ R167, R28, R38.reuse, -R3.reuse ;  /* 0x000000261ca77223 */ /* 0x180fe20000010803 */
[----:B------:R-:W4:Y:S05]  /*eba0*/  LDL R40, [R1+0x270] ;  /* 0x0002700001287983 */ /* 0x000f2a0000100800 */
[----:B------:R-:W-:Y:S01]  /*ebb0*/  MUFU.EX2 R37, R37 ;  /* 0x0000002500257308 */ /* 0x000fe20000000800 */
[----:B------:R-:W-:-:S07]  /*ebc0*/  FFMA.FTZ R53, R30, R38, -R3 ;  /* 0x000000261e357223 */ /* 0x000fce0000010803 */
[----:B------:R-:W-:Y:S01]  /*ebd0*/  MUFU.EX2 R164, R164 ;  /* 0x000000a400a47308 */ /* 0x000fe20000000800 */
[----:B------:R-:W-:-:S07]  /*ebe0*/  FFMA.FTZ R169, R31, R38, -R3 ;  /* 0x000000261fa97223 */ /* 0x000fce0000010803 */
[----:B------:R-:W-:Y:S01]  /*ebf0*/  MUFU.EX2 R39, R39 ;  /* 0x0000002700277308 */ /* 0x000fe20000000800 */
[-CC-:B------:R-:W-:Y:S01]  /*ec00*/  FFMA.FTZ R55, R32, R38.reuse, -R3.reuse ;  /* 0x0000002620377223 */ /* 0x180fe20000010803 */
[----:B------:R-:W4:Y:S06]  /*ec10*/  LDL R44, [R1+0x290] ;  /* 0x00029000012c7983 */ /* 0x000f2c0000100800 */
[----:B------:R-:W-:Y:S08]  /*ec20*/  MUFU.EX2 R166, R166 ;  /* 0x000000a600a67308 */ /* 0x000ff00000000800 */
[----:B------:R-:W-:Y:S01]  /*ec30*/  MUFU.EX2 R41, R41 ;  /* 0x0000002900297308 */ /* 0x000fe20000000800 */
[----:B------:R-:W-:Y:S01]  /*ec40*/  FFMA.FTZ R34, R34, R38, -R3 ;  /* 0x0000002622227223 */ /* 0x000fe20000010803 */
[----:B------:R-:W4:Y:S04]  /*ec50*/  LDL R74, [R1+0x23c] ;  /* 0x00023c00014a7983 */ /* 0x000f280000100800 */
[----:B------:R-:W4:Y:S02]  /*ec60*/  LDL R76, [R1+0x244] ;  /* 0x00024400014c7983 */ /* 0x000f240000100800 */
[----:B------:R-:W-:Y:S02]  /*ec70*/  MUFU.EX2 R157, R157 ;  /* 0x0000009d009d7308 */ /* 0x000fe40000000800 */
[----:B------:R-:W4:Y:S04]  /*ec80*/  LDL R48, [R1+0x2b0] ;  /* 0x0002b00001307983 */ /* 0x000f280000100800 */
[----:B------:R-:W4:Y:S02]  /*ec90*/  LDL R52, [R1+0x2d0] ;  /* 0x0002d00001347983 */ /* 0x000f240000100800 */
[----:B------:R-:W0:Y:S08]  /*eca0*/  MUFU.EX2 R148, R148 ;  /* 0x0000009400947308 */ /* 0x000e300000000800 */
[----:B------:R-:W-:Y:S08]  /*ecb0*/  MUFU.EX2 R168, R168 ;  /* 0x000000a800a87308 */ /* 0x000ff00000000800 */
[----:B------:R-:W-:Y:S08]  /*ecc0*/  MUFU.EX2 R43, R43 ;  /* 0x0000002b002b7308 */ /* 0x000ff00000000800 */
[----:B------:R-:W1:Y:S08]  /*ecd0*/  MUFU.EX2 R159, R159 ;  /* 0x0000009f009f7308 */ /* 0x000e700000000800 */
[----:B------:R-:W1:Y:S01]  /*ece0*/  MUFU.EX2 R150, R150 ;  /* 0x0000009600967308 */ /* 0x000e620000000800 */
[----:B0-----:R-:W-:-:S07]  /*ecf0*/  FADD.FTZ R4, R157, R148 ;  /* 0x000000949d047221 */ /* 0x001fce0000010000 */
[----:B------:R-:W-:Y:S08]  /*ed00*/  MUFU.EX2 R170, R170 ;  /* 0x000000aa00aa7308 */ /* 0x000ff00000000800 */
[----:B------:R-:W-:Y:S01]  /*ed10*/  MUFU.EX2 R45, R45 ;  /* 0x0000002d002d7308 */ /* 0x000fe20000000800 */
[----:B------:R0:W-:Y:S04]  /*ed20*/  STL [R1+0x1e4], R0 ;  /* 0x0001e40001007387 */ /* 0x0001e80000100800 */
[----:B------:R-:W4:Y:S03]  /*ed30*/  LDL R14, [R1+0x328] ;  /* 0x00032800010e7983 */ /* 0x000f260000100800 */
[----:B------:R-:W0:Y:S01]  /*ed40*/  MUFU.EX2 R161, R161 ;  /* 0x000000a100a17308 */ /* 0x000e220000000800 */
[----:B------:R-:W-:Y:S01]  /*ed50*/  FADD.FTZ R8, R158, R7 ;  /* 0x000000079e087221 */ /* 0x000fe20000010000 */
[----:B-1----:R-:W-:Y:S01]  /*ed60*/  FADD.FTZ R7, R159, R4 ;  /* 0x000000049f077221 */ /* 0x002fe20000010000 */
[----:B------:R-:W4:Y:S04]  /*ed70*/  LDL R31, [R1+0x1c8] ;  /* 0x0001c800011f7983 */ /* 0x000f280000100800 */
[----:B------:R-:W4:Y:S01]  /*ed80*/  LDL R15, [R1+0x32c] ;  /* 0x00032c00010f7983 */ /* 0x000f220000100800 */
[----:B------:R-:W1:Y:S01]  /*ed90*/  MUFU.EX2 R47, R47 ;  /* 0x0000002f002f7308 */ /* 0x000e620000000800 */
[----:B------:R-:W-:Y:S01]  /*eda0*/  FADD.FTZ R9, R33, R8 ;  /* 0x0000000821097221 */ /* 0x000fe20000010000 */
[----:B------:R-:W-:Y:S01]  /*edb0*/  FADD.FTZ R4, R150, R7 ;  /* 0x0000000796047221 */ /* 0x000fe20000010000 */
[----:B------:R-:W4:Y:S04]  /*edc0*/  LDL R28, [R1+0x210] ;  /* 0x00021000011c7983 */ /* 0x000f280000100800 */
[----:B------:R-:W4:Y:S01]  /*edd0*/  LDL R20, [R1+0x330] ;  /* 0x0003300001147983 */ /* 0x000f220000100800 */
[----:B------:R-:W2:Y:S01]  /*ede0*/  MUFU.EX2 R163, R163 ;  /* 0x000000a300a37308 */ /* 0x000ea20000000800 */
[----:B------:R-:W-:Y:S01]  /*edf0*/  FADD.FTZ R8, R160, R9 ;  /* 0x00000009a0087221 */ /* 0x000fe20000010000 */
[----:B0-----:R-:W-:Y:S01]  /*ee00*/  FADD.FTZ R4, R161, R4 ;  /* 0x00000004a1047221 */ /* 0x001fe20000010000 */
[----:B------:R-:W4:Y:S04]  /*ee10*/  LDL R30, [R1+0x220] ;  /* 0x00022000011e7983 */ /* 0x000f280000100800 */
[----:B------:R-:W4:Y:S01]  /*ee20*/  LDL R21, [R1+0x334] ;  /* 0x0003340001157983 */ /* 0x000f220000100800 */
[----:B------:R-:W0:Y:S01]  /*ee30*/  MUFU.EX2 R49, R49 ;  /* 0x0000003100317308 */ /* 0x000e220000000800 */
[----:B------:R-:W-:Y:S01]  /*ee40*/  FADD.FTZ R7, R35, R8 ;  /* 0x0000000823077221 */ /* 0x000fe20000010000 */
[----:B-1----:R-:W-:-:S06]  /*ee50*/  FADD.FTZ R4, R47, R4 ;  /* 0x000000042f047221 */ /* 0x002fcc0000010000 */
[----:B------:R-:W1:Y:S01]  /*ee60*/  MUFU.EX2 R165, R165 ;  /* 0x000000a500a57308 */ /* 0x000e620000000800 */
[----:B------:R-:W-:Y:S01]  /*ee70*/  FADD.FTZ R8, R162, R7 ;  /* 0x00000007a2087221 */ /* 0x000fe20000010000 */
[----:B--2---:R-:W-:-:S06]  /*ee80*/  FADD.FTZ R4, R163, R4 ;  /* 0x00000004a3047221 */ /* 0x004fcc0000010000 */
[----:B------:R-:W2:Y:S01]  /*ee90*/  MUFU.EX2 R51, R51 ;  /* 0x0000003300337308 */ /* 0x000ea20000000800 */
[----:B------:R-:W-:Y:S01]  /*eea0*/  FADD.FTZ R7, R37, R8 ;  /* 0x0000000825077221 */ /* 0x000fe20000010000 */
[----:B0-----:R-:W-:-:S06]  /*eeb0*/  FADD.FTZ R4, R49, R4 ;  /* 0x0000000431047221 */ /* 0x001fcc0000010000 */
[----:B------:R-:W0:Y:S01]  /*eec0*/  MUFU.EX2 R167, R167 ;  /* 0x000000a700a77308 */ /* 0x000e220000000800 */
[----:B------:R-:W-:Y:S01]  /*eed0*/  FADD.FTZ R8, R164, R7 ;  /* 0x00000007a4087221 */ /* 0x000fe20000010000 */
[----:B-1----:R-:W-:-:S06]  /*eee0*/  FADD.FTZ R4, R165, R4 ;  /* 0x00000004a5047221 */ /* 0x002fcc0000010000 */
[----:B------:R-:W1:Y:S01]  /*eef0*/  MUFU.EX2 R53, R53 ;  /* 0x0000003500357308 */ /* 0x000e620000000800 */
[----:B------:R-:W-:Y:S01]  /*ef00*/  FADD.FTZ R7, R39, R8 ;  /* 0x0000000827077221 */ /* 0x000fe20000010000 */
[----:B--2---:R-:W-:-:S06]  /*ef10*/  FADD.FTZ R4, R51, R4 ;  /* 0x0000000433047221 */ /* 0x004fcc0000010000 */
[----:B------:R-:W2:Y:S01]  /*ef20*/  MUFU.EX2 R169, R169 ;  /* 0x000000a900a97308 */ /* 0x000ea20000000800 */
[----:B------:R-:W-:Y:S01]  /*ef30*/  FFMA.FTZ R3, R36, R38, -R3 ;  /* 0x0000002624037223 */ /* 0x000fe20000010803 */
[----:B------:R-:W-:Y:S01]  /*ef40*/  FADD.FTZ R8, R166, R7 ;  /* 0x00000007a6087221 */ /* 0x000fe20000010000 */
[----:B0-----:R-:W-:Y:S01]  /*ef50*/  FADD.FTZ R4, R167, R4 ;  /* 0x00000004a7047221 */ /* 0x001fe20000010000 */
[----:B------:R-:W4:Y:S04]  /*ef60*/  LDL R32, [R1+0x230] ;  /* 0x0002300001207983 */ /* 0x000f280000100800 */
[----:B------:R-:W0:Y:S01]  /*ef70*/  MUFU.EX2 R55, R55 ;  /* 0x0000003700377308 */ /* 0x000e220000000800 */
[----:B------:R-:W-:Y:S01]  /*ef80*/  FADD.FTZ R7, R41, R8 ;  /* 0x0000000829077221 */ /* 0x000fe20000010000 */
[----:B-1----:R-:W-:Y:S01]  /*ef90*/  FADD.FTZ R4, R53, R4 ;  /* 0x0000000435047221 */ /* 0x002fe20000010000 */
[----:B------:R-:W4:Y:S04]  /*efa0*/  LDL R36, [R1+0x250] ;  /* 0x0002500001247983 */ /* 0x000f280000100800 */
[----:B------:R-:W4:Y:S01]  /*efb0*/  LDL R38, [R1+0x260] ;  /* 0x0002600001267983 */ /* 0x000f220000100800 */
[----:B------:R1:W1:Y:S01]  /*efc0*/  MUFU.EX2 R171, R34 ;  /* 0x0000002200ab7308 */ /* 0x0002620000000800 */
[----:B------:R-:W-:Y:S01]  /*efd0*/  FADD.FTZ R8, R168, R7 ;  /* 0x00000007a8087221 */ /* 0x000fe20000010000 */
[----:B--2---:R-:W-:Y:S01]  /*efe0*/  FADD.FTZ R4, R169, R4 ;  /* 0x00000004a9047221 */ /* 0x004fe20000010000 */
[----:B------:R-:W2:Y:S05]  /*eff0*/  LDL R0, [R1+0x304] ;  /* 0x0003040001007983 */ /* 0x000eaa0000100800 */
[----:B------:R1:W1:Y:S01]  /*f000*/  MUFU.EX2 R57, R3 ;  /* 0x0000000300397308 */ /* 0x0002620000000800 */
[----:B------:R-:W-:Y:S01]  /*f010*/  FADD.FTZ R7, R43, R8 ;  /* 0x000000082b077221 */ /* 0x000fe20000010000 */
[----:B0-----:R-:W-:Y:S01]  /*f020*/  FADD.FTZ R4, R55, R4 ;  /* 0x0000000437047221 */ /* 0x001fe20000010000 */
[----:B------:R-:W2:Y:S02]  /*f030*/  LDL.64 R8, [R1+0x88] ;  /* 0x0000880001087983 */ /* 0x000ea40000100a00 */
[----:B------:R-:W-:-:S02]  /*f040*/  FADD.FTZ R12, R170, R7 ;  /* 0x00000007aa0c7221 */ /* 0x000fc40000010000 */
[----:B-1----:R-:W2:Y:S01]  /*f050*/  LDL R34, [R1+0x240] ;  /* 0x0002400001227983 */ /* 0x002ea20000100800 */
[----:B------:R-:W-:Y:S01]  /*f060*/  FADD.FTZ R4, R171, R4 ;  /* 0x00000004ab047221 */ /* 0x000fe20000010000 */
[----:B------:R-:W-:Y:S02]  /*f070*/  FADD.FTZ R12, R45, R12 ;  /* 0x0000000c2d0c7221 */ /* 0x000fe40000010000 */
[----:B------:R-:W2:Y:S04]  /*f080*/  LDL R3, [R1+0x308] ;  /* 0x0003080001037983 */ /* 0x000ea80000100800 */
[----:B------:R-:W2:Y:S01]  /*f090*/  LDL R7, [R1+0x314] ;  /* 0x0003140001077983 */ /* 0x000ea20000100800 */
[----:B------:R-:W-:-:S03]  /*f0a0*/  FADD.FTZ R13, R57, R4 ;  /* 0x00000004390d7221 */ /* 0x000fc60000010000 */
[----:B------:R-:W2:Y:S04]  /*f0b0*/  LDL R4, [R1+0x30c] ;  /* 0x00030c0001047983 */ /* 0x000ea80000100800 */
[----:B------:R0:W-:Y:S04]  /*f0c0*/  STL.64 [R1+0x1f0], R12 ;  /* 0x0001f00c01007387 */ /* 0x0001e80000100a00 */
[----:B------:R-:W2:Y:S04]  /*f0d0*/  LD.E.64 R26, desc[UR36][R10.64+0x8] ;  /* 0x000008240a1a7980 */ /* 0x000ea8000c101b00 */
[----:B------:R-:W2:Y:S04]  /*f0e0*/  LD.E.64 R24, desc[UR36][R10.64] ;  /* 0x000000240a187980 */ /* 0x000ea8000c101b00 */
[----:B0-----:R-:W2:Y:S04]  /*f0f0*/  LDL R12, [R1+0x320] ;  /* 0x00032000010c7983 */ /* 0x001ea80000100800 */
[----:B------:R-:W2:Y:S04]  /*f100*/  LDL R13, [R1+0x324] ;  /* 0x00032400010d7983 */ /* 0x000ea80000100800 */
[----:B------:R-:W2:Y:S04]  /*f110*/  LDL R10, [R1+0x318] ;  /* 0x00031800010a7983 */ /* 0x000ea80000100800 */
[----:B------:R-:W2:Y:S01]  /*f120*/  LDL R11, [R1+0x31c] ;  /* 0x00031c00010b7983 */ /* 0x000ea20000100800 */
[----:B------:R-:W-:-:S02]  /*f130*/  F2FP.F16.F32.PACK_AB R156, R29, R156 ;  /* 0x0000009c1d9c723e */ /* 0x000fc400000000ff */
[----:B------:R-:W-:Y:S02]  /*f140*/  F2FP.F16.F32.PACK_AB R158, R33, R158 ;  /* 0x0000009e219e723e */ /* 0x000fe400000000ff */
[----:B------:R-:W-:Y:S02]  /*f150*/  F2FP.F16.F32.PACK_AB R157, R148, R157 ;  /* 0x0000009d949d723e */ /* 0x000fe400000000ff */
[----:B------:R-:W-:Y:S02]  /*f160*/  F2FP.F16.F32.PACK_AB R159, R150, R159 ;  /* 0x0000009f969f723e */ /* 0x000fe400000000ff */
[----:B------:R-:W-:Y:S02]  /*f170*/  F2FP.F16.F32.PACK_AB R160, R35, R160 ;  /* 0x000000a023a0723e */ /* 0x000fe400000000ff */
[----:B------:R-:W-:Y:S02]  /*f180*/  F2FP.F16.F32.PACK_AB R162, R37, R162 ;  /* 0x000000a225a2723e */ /* 0x000fe400000000ff */
        /* <DEDUP_REMOVED lines=9> */
[----:B------:R-:W-:Y:S01]  /*f220*/  F2FP.F16.F32.PACK_AB R171, R57, R171 ;  /* 0x000000ab39ab723e */ /* 0x000fe200000000ff */
[----:B------:R-:W-:Y:S04]  /*f230*/  STL [R1+0x214], R58 ;  /* 0x0002143a01007387 */ /* 0x000fe80000100800 */
        /* <DEDUP_REMOVED lines=53> */
[----:B--2---:R-:W-:Y:S01]  /*f590*/  IMAD R8, R31, 0x1000, R8 ;  /* 0x000010001f087824 */ /* 0x004fe200078e0208 */
[----:B------:R-:W-:-:S04]  /*f5a0*/  R2UR UR7, R9 ;  /* 0x00000000090772ca */ /* 0x000fc800000e0000 */
[----:B------:R-:W-:Y:S01]  /*f5b0*/  R2UR UR6, R8 ;  /* 0x00000000080672ca */ /* 0x000fe200000e0000 */
[----:B------:R-:W-:Y:S04]  /*f5c0*/  STL [R1+0x240], R34 ;  /* 0x0002402201007387 */ /* 0x000fe80000100800 */
[----:B------:R-:W-:Y:S01]  /*f5d0*/  STL [R1+0x2ec], R140 ;  /* 0x0002ec8c01007387 */ /* 0x000fe20000100800 */
[----:B------:R-:W-:-:S05]  /*f5e0*/  MOV R26, R26 ;  /* 0x0000001a001a7202 */ /* 0x000fca0000000f00 */
[--C-:B------:R-:W-:Y:S02]  /*f5f0*/  IMAD R27, R25, 0x2, R26.reuse ;  /* 0x00000002191b7824 */ /* 0x100fe400078e021a */
[C---:B------:R-:W-:Y:S02]  /*f600*/  IMAD R25, R24.reuse, 0x2, R26 ;  /* 0x0000000218197824 */ /* 0x040fe400078e021a */
[----:B------:R-:W-:Y:S01]  /*f610*/  IMAD R24, R24, 0x2, R27 ;  /* 0x0000000218187824 */ /* 0x000fe200078e021b */
[----:B------:R-:W-:Y:S04]  /*f620*/  STSM.16.M88.4 [R26], R156 ;  /* 0x0000009c1a007844 */ /* 0x000fe80000000200 */
[----:B------:R-:W-:Y:S04]  /*f630*/  STSM.16.M88.4 [R25], R160 ;  /* 0x000000a019007844 */ /* 0x000fe80000000200 */
[----:B------:R-:W-:Y:S04]  /*f640*/  STSM.16.M88.4 [R27], R164 ;  /* 0x000000a41b007844 */ /* 0x000fe80000000200 */
[----:B------:R-:W-:Y:S04]  /*f650*/  STSM.16.M88.4 [R24], R168 ;  /* 0x000000a818007844 */ /* 0x000fe80000000200 */
[----:B------:R-:W-:Y:S04]  /*f660*/  STL [R1+0x2f0], R56 ;  /* 0x0002f03801007387 */ /* 0x000fe80000100800 */
[----:B------:R-:W-:Y:S04]  /*f670*/  STL [R1+0x2f4], R142 ;  /* 0x0002f48e01007387 */ /* 0x000fe80000100800 */
[----:B------:R-:W-:Y:S04]  /*f680*/  STL [R1+0x2f8], R144 ;  /* 0x0002f89001007387 */ /* 0x000fe80000100800 */
[----:B------:R0:W-:Y:S02]  /*f690*/  STL [R1+0x2fc], R146 ;  /* 0x0002fc9201007387 */ /* 0x0001e40000100800 */
[----:B0-----:R-:W-:-:S06]  /*f6a0*/  WARPGROUP.ARRIVE ;  /* 0x00000000000079c5 */ /* 0x001fcc0000000000 */
[----:B------:R-:W-:Y:S01]  /*f6b0*/  HGMMA.64x256x16.F32 R24, R156, gdesc[UR4].tnspB, RZ, !UPT, gsb0 ;  /* 0x43e000049c187df0 */ /* 0x000fe2000c0008ff */
[----:B------:R0:W-:Y:S04]  /*f6c0*/  STL [R1+0x318], R10 ;  /* 0x0003180a01007387 */ /* 0x0001e80000100800 */
[----:B------:R1:W-:Y:S01]  /*f6d0*/  STL [R1+0x31c], R11 ;  /* 0x00031c0b01007387 */ /* 0x0003e20000100800 */
[----:B0-----:R-:W-:Y:S02]  /*f6e0*/  VIADD R10, R8, 0x80 ;  /* 0x00000080080a7836 */ /* 0x001fe40000000000 */
[----:B-1----:R-:W-:-:S03]  /*f6f0*/  IMAD.MOV.U32 R11, RZ, RZ, R9 ;  /* 0x000000ffff0b7224 */ /* 0x002fc600078e0009 */
[----:B------:R-:W-:Y:S02]  /*f700*/  R2UR UR6, R10 ;  /* 0x000000000a0672ca */ /* 0x000fe400000e0000 */
[----:B------:R-:W-:Y:S01]  /*f710*/  R2UR UR7, R11 ;  /* 0x000000000b0772ca */ /* 0x000fe200000e0000 */
        /* <DEDUP_REMOVED lines=100> */
[----:B------:R-:W-:Y:S01]  /*fd60*/  HGMMA.64x256x16.F32 R24, R160, gdesc[UR4].tnspB, R24, gsb0 ;  /* 0x43e00004a0187df0 */ /* 0x000fe20008000818 */
[----:B------:R-:W-:Y:S02]  /*fd70*/  VIADD R10, R8, 0x100 ;  /* 0x00000100080a7836 */ /* 0x000fe40000000000 */
[----:B------:R-:W-:-:S03]  /*fd80*/  IMAD.MOV.U32 R11, RZ, RZ, R9 ;  /* 0x000000ffff0b7224 */ /* 0x000fc600078e0009 */
[----:B------:R-:W-:Y:S02]  /*fd90*/  R2UR UR6, R10 ;  /* 0x000000000a0672ca */ /* 0x000fe400000e0000 */
[----:B------:R-:W-:Y:S01]  /*fda0*/  R2UR UR7, R11 ;  /* 0x000000000b0772ca */ /* 0x000fe200000e0000 */
[----:B------:R-:W-:Y:S01]  /*fdb0*/  VIADD R8, R8, 0x180 ;  /* 0x0000018008087836 */ /* 0x000fe20000000000 */
        /* <DEDUP_REMOVED lines=35> */
[----:B------:R-:W-:Y:S02]  /*fff0*/  R2UR UR6, R8 ;  /* 0x00000000080672ca */ /* 0x000fe400000e0000 */
[----:B------:R-:W-:Y:S01]  /*10000*/  R2UR UR7, R9 ;  /* 0x00000000090772ca */ /* 0x000fe200000e0000 */
        /* <DEDUP_REMOVED lines=34> */
[----:B------:R-:W-:Y:S03]  /*10230*/  HGMMA.64x256x16.F32 R24, R168, gdesc[UR4].tnspB, R24, gsb0 ;  /* 0x43e00004a8187df0 */ /* 0x000fe60008000818 */
        /* <DEDUP_REMOVED lines=34> */
[----:B0-----:R-:W4:Y:S04]  /*10460*/  LDL R74, [R1+0x214] ;  /* 0x00021400014a7983 */ /* 0x001f280000100800 */
[----:B-1----:R-:W4:Y:S04]  /*10470*/  LDL R76, [R1+0x218] ;  /* 0x00021800014c7983 */ /* 0x002f280000100800 */
[----:B------:R-:W4:Y:S04]  /*10480*/  LDL R78, [R1+0x21c] ;  /* 0x00021c00014e7983 */ /* 0x000f280000100800 */
[----:B------:R-:W4:Y:S04]  /*10490*/  LDL R4, [R1+0x220] ;  /* 0x0002200001047983 */ /* 0x000f280000100800 */
[----:B--2---:R-:W2:Y:S04]  /*104a0*/  LDL R80, [R1+0x224] ;  /* 0x0002240001507983 */ /* 0x004ea80000100800 */
[----:B------:R-:W2:Y:S04]  /*104b0*/  LDL R82, [R1+0x228] ;  /* 0x0002280001527983 */ /* 0x000ea80000100800 */
[----:B---3--:R-:W3:Y:S04]  /*104c0*/  LDL R84, [R1+0x22c] ;  /* 0x00022c0001547983 */ /* 0x008ee80000100800 */
        /* <DEDUP_REMOVED lines=120> */
[----:B------:R-:W-:Y:S01]  /*10c50*/  @!PT LDS RZ, [RZ] ;  /* 0x00000000fffff984 */ /* 0x000fe20000000800 */
[----:B------:R-:W-:Y:S01]  /*10c60*/  @!PT LDS RZ, [RZ] ;  /* 0x00000000fffff984 */ /* 0x000fe20000000800 */
[----:B------:R-:W-:Y:S01]  /*10c70*/  @!PT LDS RZ, [RZ] ;  /* 0x00000000fffff984 */ /* 0x000fe20000000800 */
[----:B------:R-:W-:Y:S01]  /*10c80*/  @!PT LDS RZ, [RZ] ;  /* 0x00000000fffff984 */ /* 0x000fe20000000800 */
[----:B------:R0:W-:Y:S06]  /*10c90*/  MEMBAR.ALL.CTA ;  /* 0x0000000000007992 */ /* 0x0001ec0000008000 */
[----:B0-----:R-:W0:Y:S04]  /*10ca0*/  FENCE.VIEW.ASYNC.S ;  /* 0x00000000000073c6 */ /* 0x001e280000000000 */
[----:B------:R-:W-:Y:S04]  /*10cb0*/  STL [R1+0x210], R0 ;  /* 0x0002100001007387 */ /* 0x000fe80000100800 */
[----:B------:R-:W-:Y:S04]  /*10cc0*/  STL [R1+0x214], R74 ;  /* 0x0002144a01007387 */ /* 0x000fe80000100800 */
[----:B------:R-:W-:Y:S04]  /*10cd0*/  STL [R1+0x218], R76 ;  /* 0x0002184c01007387 */ /* 0x000fe80000100800 */
[----:B------:R-:W-:Y:S04]  /*10ce0*/  STL [R1+0x21c], R78 ;  /* 0x00021c4e01007387 */ /* 0x000fe80000100800 */
[----:B------:R-:W-:Y:S04]  /*10cf0*/  STL [R1+0x220], R4 ;  /* 0x0002200401007387 */ /* 0x000fe80000100800 */
[----:B--2---:R-:W-:Y:S04]  /*10d00*/  STL [R1+0x224], R80 ;  /* 0x0002245001007387 */ /* 0x004fe80000100800 */
[----:B------:R-:W-:Y:S04]  /*10d10*/  STL [R1+0x228], R82 ;  /* 0x0002285201007387 */ /* 0x000fe80000100800 */
[----:B---3--:R-:W-:Y:S04]  /*10d20*/  STL [R1+0x22c], R84 ;  /* 0x00022c5401007387 */ /* 0x008fe80000100800 */
        /* <DEDUP_REMOVED lines=120> */
[----:B0-----:R-:W-:-:S03]  /*114b0*/  NOP ;  /* 0x0000000000007918 */ /* 0x001fc60000000000 */
[----:B-1----:R-:W3:Y:S04]  /*114c0*/  LDL R3, [R1+0x28] ;  /* 0x0000280001037983 */ /* 0x002ee80000100800 */
[----:B------:R2:W5:Y:S01]  /*114d0*/  LDL R0, [R1+0x1c8] ;  /* 0x0001c80001007983 */ /* 0x0005620000100800 */
[----:B------:R-:W-:Y:S01]  /*114e0*/  BSSY B0, `(.L_x_1960) ;  /* 0x0000006000007945 */ /* 0x000fe20003800000 */
[----:B------:R-:W-:Y:S06]  /*114f0*/  BAR.ARV 0xe, 0x100 ;  /* 0x0384000000007b1d */ /* 0x000fec0000002000 */
[----:B---3--:R-:W-:-:S04]  /*11500*/  LOP3.LUT R3, R3, 0x1, RZ, 0xfc, !PT ;  /* 0x0000000103037812 */ /* 0x008fc800078efcff */
[----:B------:R-:W-:-:S13]  /*11510*/  ISETP.NE.AND P0, PT, R3, 0x3, PT ;  /* 0x000000030300780c */ /* 0x000fda0003f05270 */
[----:B--2---:R-:W-:Y:S05]  /*11520*/  @!P0 BRA `(.L_x_1961) ;  /* 0x0000000000048947 */ /* 0x004fea0003800000 */
[----:B------:R-:W-:Y:S01]  /*11530*/  BPT.TRAP 0x1 ;  /* 0x000000040000795c */ /* 0x000fe20000300000 */
.L_x_1961:
[----:B------:R-:W-:Y:S05]  /*11540*/  BSYNC B0 ;  /* 0x0000000000007941 */ /* 0x000fea0003800000 */
.L_x_1960:
[----:B------:R-:W2:Y:S01]  /*11550*/  LDL.64 R8, [R1+0x48] ;  /* 0x0000480001087983 */ /* 0x000ea20000100a00 */
[----:B------:R-:W-:Y:S02]  /*11560*/  UISETP.NE.AND UP1, UPT, UR41, URZ, UPT ;  /* 0x0000003f2900728c */ /* 0x000fe4000bf25270 */
[----:B------:R-:W-:Y:S01]  /*11570*/  UISETP.NE.AND UP0, UPT, UR60, URZ, UPT ;  /* 0x0000003f3c00728c */ /* 0x000fe2000bf05270 */
[----:B------:R-:W3:Y:S01]  /*11580*/  LDL R3, [R1+0x34] ;  /* 0x0000340001037983 */ /* 0x000ee20000100800 */
[----:B--2---:R-:W-:-:S05]  /*11590*/  MOV R7, R8 ;  /* 0x0000000800077202 */ /* 0x004fca0000000f00 */
[----:B-----5:R-:W-:-:S05]  /*115a0*/  IMAD R0, R0, 0x8, R7 ;  /* 0x0000000800007824 */ /* 0x020fca00078e0207 */
[----:B---3--:R-:W-:-:S04]  /*115b0*/  PRMT R0, R3, 0x654, R0 ;  /* 0x0000065403007816 */ /* 0x008fc80000000000 */
[----:B------:R0:W-:Y:S02]  /*115c0*/  SYNCS.ARRIVE.TRANS64.RED.A1T0 RZ, [R0+URZ], RZ ;  /* 0x000000ff00ff79a7 */ /* 0x0001e4000810043f */
[----:B0-----:R-:W2:Y:S01]  /*115d0*/  LDL R0, [R1+0x50] ;  /* 0x0000500001007983 */ /* 0x001ea20000100800 */
[----:B------:R-:W-:Y:S02]  /*115e0*/  PLOP3.LUT P0, PT, PT, PT, UP1, 0x80, 0x0 ;  /* 0x000000000000781c */ /* 0x000fe40003f0f018 */
[----:B------:R-:W-:Y:S01]  /*115f0*/  PLOP3.LUT P1, PT, PT, PT, UP1, 0x80, 0x0 ;  /* 0x000000000000781c */ /* 0x000fe20003f2f018 */
[----:B--2---:R-:W-:-:S10]  /*11600*/  IMAD.SHL.U32 R4, R0, 0x40, RZ ;  /* 0x0000004000047824 */ /* 0x004fd400078e00ff */
[----:B------:R-:W-:Y:S01]  /*11610*/  @P0 IMAD.HI.U32 R5, R4, R5, RZ ;  /* 0x0000000504050227 */ /* 0x000fe200078e00ff */
[----:B------:R-:W-:-:S03]  /*11620*/  PLOP3.LUT P0, PT, PT, PT, UP0, 0x40, 0x0 ;  /* 0x000000000000781c */ /* 0x000fc60003f0e808 */
[----:B------:R-:W-:Y:S01]  /*11630*/  IMAD.MOV.U32 R0, RZ, RZ, R4 ;  /* 0x000000ffff007224 */ /* 0x000fe200078e0004 */
[----:B------:R-:W-:-:S05]  /*11640*/  @P1 SHF.R.U32.HI R0, RZ, R6, R5 ;  /* 0x00000006ff001219 */ /* 0x000fca0000011605 */
[----:B------:R-:W-:Y:S02]  /*11650*/  VIADD R3, R0, UR44 ;  /* 0x0000002c00037c36 */ /* 0x000fe40008000000 */
[----:B------:R-:W-:Y:S02]  /*11660*/  VIADD R0, R177, 0xfffffffe ;  /* 0xfffffffeb1007836 */ /* 0x000fe40000000000 */
[----:B------:R-:W-:Y:S01]  /*11670*/  IMAD.IADD R154, R3, 0x1, R154 ;  /* 0x00000001039a7824 */ /* 0x000fe200078e029a */
[----:B------:R-:W-:Y:S06]  /*11680*/  @P0 BRA `(.L_x_1962) ;  /* 0x0000000000400947 */ /* 0x000fec0003800000 */
[C---:B------:R-:W-:Y:S01]  /*11690*/  ISETP.GT.AND P0, PT, R3.reuse, RZ, PT ;  /* 0x000000ff0300720c */ /* 0x040fe20003f04270 */
[----:B------:R-:W-:Y:S01]  /*116a0*/  BSSY B0, `(.L_x_1963) ;  /* 0x000000c000007945 */ /* 0x000fe20003800000 */
[----:B------:R-:W-:-:S11]  /*116b0*/  VIADD R5, R3, 0xffffffff ;  /* 0xffffffff03057836 */ /* 0x000fd60000000000 */
[----:B------:R-:W-:Y:S05]  /*116c0*/  @P0 BRA `(.L_x_1964) ;  /* 0x0000000000180947 */ /* 0x000fea0003800000 */
[----:B------:R-:W-:Y:S01]  /*116d0*/  ISETP.NE.AND P0, PT, R155, 0x1, PT ;  /* 0x000000019b00780c */ /* 0x000fe20003f05270 */
[----:B------:R-:W-:-:S12]  /*116e0*/  IMAD.MOV R3, RZ, RZ, -R3 ;  /* 0x000000ffff037224 */ /* 0x000fd800078e0a03 */
[----:B------:R-:W-:-:S05]  /*116f0*/  @P0 IMAD.HI.U32 R172, R3, R172, RZ ;  /* 0x000000ac03ac0227 */ /* 0x000fca00078e00ff */
[----:B------:R-:W-:-:S04]  /*11700*/  @P0 SHF.R.U32.HI R3, RZ, R173, R172 ;  /* 0x000000adff030219 */ /* 0x000fc800000116ac */
[----:B------:R-:W-:Y:S01]  /*11710*/  LOP3.LUT R5, RZ, R3, RZ, 0x33, !PT ;  /* 0x00000003ff057212 */ /* 0x000fe200078e33ff */
[----:B------:R-:W-:Y:S06]  /*11720*/  BRA `(.L_x_1965) ;  /* 0x00000000000c7947 */ /* 0x000fec0003800000 */
.L_x_1964:
[----:B------:R-:W-:-:S13]  /*11730*/  ISETP.NE.AND P0, PT, R155, 0x1, PT ;  /* 0x000000019b00780c */ /* 0x000fda0003f05270 */
[----:B------:R-:W-:-:S05]  /*11740*/  @P0 IMAD.HI.U32 R172, R5, R172, RZ ;  /* 0x000000ac05ac0227 */ /* 0x000fca00078e00ff */
[----:B------:R-:W-:-:S07]  /*11750*/  @P0 SHF.R.U32.HI R5, RZ, R173, R172 ;  /* 0x000000adff050219 */ /* 0x000fce00000116ac */
.L_x_1965:
[----:B------:R-:W-:Y:S05]  /*11760*/  BSYNC B0 ;  /* 0x0000000000007941 */ /* 0x000fea0003800000 */
.L_x_1963:
[----:B------:R-:W-:-:S05]  /*11770*/  IMAD R5, R5, R155, R155 ;  /* 0x0000009b05057224 */ /* 0x000fca00078e029b */
[----:B------:R-:W-:-:S07]  /*11780*/  VIMNMX R154, R154, R5, PT ;  /* 0x000000059a9a7248 */ /* 0x000fce0003fe0100 */
.L_x_1962:
[----:B------:R-:W-:Y:S01]  /*11790*/  SHF.R.S32.HI R3, RZ, 0x1f, R154 ;  /* 0x0000001fff037819 */ /* 0x000fe2000001149a */
[----:B------:R-:W-:Y:S03]  /*117a0*/  BSSY B1, `(.L_x_1966) ;  /* 0x000000f000017945 */ /* 0x000fe60003800000 */
[----:B------:R-:W-:-:S04]  /*117b0*/  LEA.HI R3, R3, R154, RZ, 0x6 ;  /* 0x0000009a03037211 */ /* 0x000fc800078f30ff */
[----:B------:R-:W-:-:S04]  /*117c0*/  SHF.R.S32.HI R3, RZ, 0x6, R3 ;  /* 0x00000006ff037819 */ /* 0x000fc80000011403 */
[----:B------:R-:W-:-:S04]  /*117d0*/  VIMNMX R3, R22, R3, !PT ;  /* 0x0000000316037248 */ /* 0x000fc80007fe0100 */
[----:B------:R-:W-:-:S13]  /*117e0*/  ISETP.GE.AND P0, PT, R0, R3, PT ;  /* 0x000000030000720c */ /* 0x000fda0003f06270 */
[----:B------:R-:W-:Y:S05]  /*117f0*/  @!P0 BRA `(.L_x_1967) ;  /* 0x0000000000248947 */ /* 0x000fea0003800000 */
[----:B------:R-:W-:Y:S01]  /*11800*/  BSSY B0, `(.L_x_1968) ;  /* 0x0000006000007945 */ /* 0x000fe20003800000 */
.L_x_1969:
[----:B------:R-:W-:-:S07]  /*11810*/  MOV R6, 0x11830 ;  /* 0x0001183000067802 */ /* 0x000fce0000000f00 */
[----:B------:R-:W-:Y:S05]  /*11820*/  CALL.REL.NOINC `($_ZN7cutlass13device_kernelIN5flash11enable_sm90INS1_16FlashAttnFwdSm90INS1_25CollectiveMainloopFwdSm90ILi2EN4cute5tupleIJNS5_1CILi1EEES8_S8_EEENS6_IJNS7_ILi64EEESA_SA_EEELi512ENS_6half_tEfNS_4arch4Sm90ELb0ELb1ELb1ELb0ELb1ELb0ELb1ELb0ELb0ELb1ELb1ELb0EEENS1_21CollectiveEpilogueFwdINS6_IJSA_NS7_ILi512EEESA_EEES9_SC_SE_Li256ELb0ELb1ELb1ELb0EEENS1_19SingleTileSchedulerILb0ELb1ELb1ELi64EEEEEEEEEvNT_6ParamsE$_ZZN5flash25CollectiveMainloopFwdSm90ILi2EN4cute5tupleIJNS1_1CILi1EEES4_S4_EEENS2_IJNS3_ILi64EEES6_S6_EEELi512EN7cutlass6half_tEfNS8_4arch4Sm90ELb0ELb1ELb1ELb0ELb1ELb0ELb1ELb0ELb0ELb1ELb1ELb0EE3mmaINS_16FlashAttnFwdSm90ISC_NS_21CollectiveEpilogueFwdINS2_IJS6_NS3_ILi512EEES6_EEES5_S9_SB_Li256ELb0ELb1ELb1ELb0EEENS_19SingleTileSchedulerILb0ELb1ELb1ELi64EEEE13SharedStorageENS1_6TensorINS1_11ArrayEngineIfLm128EEENS1_6LayoutINS2_IJNS2_IJNS3_ILi2EEESR_NS3_ILi32EEEEEES4_S4_EEENS2_IJNS2_IJS4_SR_NS3_ILi4EEEEEENS3_ILi0EEESX_EEEEEEENS_7SoftmaxILi2ELi0EEEEEbRKNSC_6ParamsENS8_13PipelineAsyncILi2EEES17_RNS8_13PipelineStateILj2EEERT0_RT1_iRiRKNS_16SeqlenInfoQKNewKILb0ELb0EEENS2_IJiiiiEEERT_ENKUliT_T0_T1_E_clIZSD_ISM_S10_S12_EbS15_S17_S17_S1A_S1C_S1E_iS1F_S1J_S1K_S1M_EUlRS1N_iE1_NS3_ILb0EEENS3_ILb1EEEEEDaiS1N_S1O_S1P_) ;  /* 0x000001ac00447944 */ /* 0x000fea0003c00000 */
[C---:B------:R-:W-:Y:S01]  /*11830*/  ISETP.GT.AND P0, PT, R0.reuse, R3, PT ;  /* 0x000000030000720c */ /* 0x040fe20003f04270 */
[----:B------:R-:W-:-:S12]  /*11840*/  VIADD R0, R0, 0xffffffff ;  /* 0xffffffff00007836 */ /* 0x000fd80000000000 */
[----:B------:R-:W-:Y:S05]  /*11850*/  @P0 BRA `(.L_x_1969) ;  /* 0xfffffffc00ec0947 */ /* 0x000fea000383ffff */
[----:B------:R-:W-:Y:S05]  /*11860*/  BSYNC B0 ;  /* 0x0000000000007941 */ /* 0x000fea0003800000 */
.L_x_1968:
[----:B------:R-:W2:Y:S02]  /*11870*/  LDL R4, [R1+0x50] ;  /* 0x0000500001047983 */ /* 0x000ea40000100800 */
[----:B--2---:R-:W-:-:S07]  /*11880*/  IMAD.SHL.U32 R4, R4, 0x40, RZ ;  /* 0x0000004004047824 */ /* 0x004fce00078e00ff */
.L_x_1967:
[----:B------:R-:W-:Y:S05]  /*11890*/  BSYNC B1 ;  /* 0x0000000000017941 */ /* 0x000fea0003800000 */
.L_x_1966:
[----:B------:R-:W-:Y:S01]  /*118a0*/  UISETP.NE.AND UP1, UPT, UR41, URZ, UPT ;  /* 0x0000003f2900728c */ /* 0x000fe2000bf25270 */
[----:B------:R-:W-:Y:S01]  /*118b0*/  VIADD R4, R4, 0x3f ;  /* 0x0000003f04047836 */ /* 0x000fe20000000000 */
[----:B------:R-:W-:-:S04]  /*118c0*/  UISETP.NE.AND UP0, UPT, UR60, URZ, UPT ;  /* 0x0000003f3c00728c */ /* 0x000fc8000bf05270 */
[----:B------:R-:W-:Y:S02]  /*118d0*/  PLOP3.LUT P0, PT, PT, PT, UP1, 0x80, 0x0 ;  /* 0x000000000000781c */ /* 0x000fe40003f0f018 */
[----:B------:R-:W-:-:S03]  /*118e0*/  PLOP3.LUT P1, PT, PT, PT, UP1, 0x80, 0x0 ;  /* 0x000000000000781c */ /* 0x000fc60003f2f018 */
[----:B------:R-:W-:-:S08]  /*118f0*/  @UP1 ULDC UR4, c[0x0][0x44c] ;  /* 0x0001130000041ab9 */ /* 0x000fd00000000800 */
[----:B------:R-:W-:Y:S01]  /*11900*/  @P0 IMAD.HI.U32 R2, R4, UR4, RZ ;  /* 0x0000000404020c27 */ /* 0x000fe2000f8e00ff */
[----:B------:R-:W-:Y:S01]  /*11910*/  PLOP3.LUT P0, PT, PT, PT, UP0, 0x40, 0x0 ;  /* 0x000000000000781c */ /* 0x000fe20003f0e808 */
[----:B------:R-:W-:-:S03]  /*11920*/  @UP1 ULDC UR4, c[0x0][0x450] ;  /* 0x0001140000041ab9 */ /* 0x000fc60000000800 */
[----:B------:R-:W-:Y:S01]  /*11930*/  @P1 SHF.R.U32.HI R4, RZ, UR4, R2 ;  /* 0x00000004ff041c19 */ /* 0x000fe20008011602 */
[----:B------:R-:W-:-:S04]  /*11940*/  ULDC UR4, c[0x0][0xad4] ;  /* 0x0002b50000047ab9 */ /* 0x000fc80000000800 */
[----:B------:R-:W-:-:S04]  /*11950*/  VIADD R4, R4, UR40 ;  /* 0x0000002804047c36 */ /* 0x000fc80008000000 */
[----:B------:R-:W-:Y:S01]  /*11960*/  VIADD R2, R4, -UR4 ;  /* 0x8000000404027c36 */ /* 0x000fe20008000000 */
[----:B------:R-:W-:Y:S06]  /*11970*/  @P0 BRA `(.L_x_1970) ;  /* 0x0000000000540947 */ /* 0x000fec0003800000 */
[----:B------:R-:W-:Y:S01]  /*11980*/  ISETP.GT.AND P0, PT, R4, -0x1, PT ;  /* 0xffffffff0400780c */ /* 0x000fe20003f04270 */
[----:B------:R-:W-:-:S12]  /*11990*/  BSSY B0, `(.L_x_1971) ;  /* 0x0000011000007945 */ /* 0x000fd80003800000 */
[----:B------:R-:W-:Y:S05]  /*119a0*/  @P0 BRA `(.L_x_1972) ;  /* 0x0000000000240947 */ /* 0x000fea0003800000 */
[----:B------:R-:W-:Y:S01]  /*119b0*/  ULDC UR4, c[0x0][0xadc] ;  /* 0x0002b70000047ab9 */ /* 0x000fe20000000800 */
[----:B------:R-:W-:Y:S01]  /*119c0*/  LOP3.LUT R3, RZ, R4, RZ, 0x33, !PT ;  /* 0x00000004ff037212 */ /* 0x000fe200078e33ff */
[----:B------:R-:W-:-:S05]  /*119d0*/  IMAD.U32 R5, RZ, RZ, UR4 ;  /* 0x00000004ff057e24 */ /* 0x000fca000f8e00ff */
[----:B------:R-:W-:-:S13]  /*119e0*/  ISETP.NE.AND P0, PT, R5, 0x1, PT ;  /* 0x000000010500780c */ /* 0x000fda0003f05270 */
[----:B------:R-:W0:Y:S02]  /*119f0*/  @P0 LDC.64 R6, c[0x0][0xae0] ;  /* 0x0002b800ff060b82 */ /* 0x000e240000000a00 */
[----:B0-----:R-:W-:-:S05]  /*11a00*/  @P0 IMAD.HI.U32 R4, R3, R6, RZ ;  /* 0x0000000603040227 */ /* 0x001fca00078e00ff */
[----:B------:R-:W-:-:S04]  /*11a10*/  @P0 SHF.R.U32.HI R3, RZ, R7, R4 ;  /* 0x00000007ff030219 */ /* 0x000fc80000011604 */
[----:B------:R-:W-:Y:S01]  /*11a20*/  LOP3.LUT R4, RZ, R3, RZ, 0x33, !PT ;  /* 0x00000003ff047212 */ /* 0x000fe200078e33ff */
[----:B------:R-:W-:Y:S06]  /*11a30*/  BRA `(.L_x_1973) ;  /* 0x0000000000187947 */ /* 0x000fec0003800000 */
.L_x_1972:
[----:B------:R-:W-:Y:S02]  /*11a40*/  ULDC UR4, c[0x0][0xadc] ;  /* 0x0002b70000047ab9 */ /* 0x000fe40000000800 */
[----:B------:R-:W-:-:S05]  /*11a50*/  IMAD.U32 R5, RZ, RZ, UR4 ;  /* 0x00000004ff057e24 */ /* 0x000fca000f8e00ff */
[----:B------:R-:W-:-:S13]  /*11a60*/  ISETP.NE.AND P0, PT, R5, 0x1, PT ;  /* 0x000000010500780c */ /* 0x000fda0003f05270 */
[----:B------:R-:W0:Y:S02]  /*11a70*/  @P0 LDC.64 R6, c[0x0][0xae0] ;  /* 0x0002b800ff060b82 */ /* 0x000e240000000a00 */
[----:B0-----:R-:W-:-:S05]  /*11a80*/  @P0 IMAD.HI.U32 R6, R4, R6, RZ ;  /* 0x0000000604060227 */ /* 0x001fca00078e00ff */
[----:B------:R-:W-:-:S07]  /*11a90*/  @P0 SHF.R.U32.HI R4, RZ, R7, R6 ;  /* 0x00000007ff040219 */ /* 0x000fce0000011606 */
.L_x_1973:
[----:B------:R-:W-:Y:S05]  /*11aa0*/  BSYNC B0 ;  /* 0x0000000000007941 */ /* 0x000fea0003800000 */
.L_x_1971:
[----:B------:R-:W-:-:S05]  /*11ab0*/  IMAD R3, R4, R5, RZ ;  /* 0x0000000504037224 */ /* 0x000fca00078e02ff */
[----:B------:R-:W-:-:S07]  /*11ac0*/  VIMNMX R2, R2, R3, !PT ;  /* 0x0000000302027248 */ /* 0x000fce0007fe0100 */
.L_x_1970:
[----:B------:R-:W-:-:S05]  /*11ad0*/  VIADD R2, R2, 0x3f ;  /* 0x0000003f02027836 */ /* 0x000fca0000000000 */
[----:B------:R-:W-:-:S04]  /*11ae0*/  SHF.R.S32.HI R3, RZ, 0x1f, R2 ;  /* 0x0000001fff037819 */ /* 0x000fc80000011402 */
[----:B------:R-:W-:-:S04]  /*11af0*/  LEA.HI R3, R3, R2, RZ, 0x6 ;  /* 0x0000000203037211 */ /* 0x000fc800078f30ff */
[----:B------:R-:W-:-:S04]  /*11b00*/  SHF.R.S32.HI R3, RZ, 0x6, R3 ;  /* 0x00000006ff037819 */ /* 0x000fc80000011403 */
[----:B------:R-:W-:-:S04]  /*11b10*/  VIMNMX R21, R22, R3, !PT ;  /* 0x0000000316157248 */ /* 0x000fc80007fe0100 */
[----:B------:R-:W-:-:S13]  /*11b20*/  ISETP.GE.AND P0, PT, R0, R21, PT ;  /* 0x000000150000720c */ /* 0x000fda0003f06270 */
[----:B------:R-:W-:Y:S05]  /*11b30*/  @!P0 BRA `(.L_x_1974) ;  /* 0x0000007000588947 */ /* 0x000fea0003800000 */
.L_x_1997:
[----:B------:R-:W2:Y:S04]  /*11b40*/  LDL R20, [R1+0x1c8] ;  /* 0x0001c80001147983 */ /* 0x000ea80000100800 */
[----:B0-----:R-:W3:Y:S04]  /*11b50*/  LDL R2, [R1+0x1d0] ;  /* 0x0001d00001027983 */ /* 0x001ee80000100800 */
[----:B------:R-:W4:Y:S01]  /*11b60*/  LDL R3, [R1] ;  /* 0x0000000001037983 */ /* 0x000f220000100800 */
[----:B--2---:R-:W-:-:S05]  /*11b70*/  VIADD R4, R20, 0x1 ;  /* 0x0000000114047836 */ /* 0x004fca0000000000 */
[----:B------:R-:W-:-:S13]  /*11b80*/  ISETP.NE.AND P0, PT, R4, 0x2, PT ;  /* 0x000000020400780c */ /* 0x000fda0003f05270 */
[----:B------:R0:W5:Y:S04]  /*11b90*/  @P0 LDL R6, [R1+0x1cc] ;  /* 0x0001cc0001060983 */ /* 0x0001680000100800 */
[----:B------:R-:W2:Y:S01]  /*11ba0*/  @!P0 LDL R5, [R1+0x1cc] ;  /* 0x0001cc0001058983 */ /* 0x000ea20000100800 */
[----:B---3--:R-:W-:Y:S01]  /*11bb0*/  VIADD R2, R2, 0x1 ;  /* 0x0000000102027836 */ /* 0x008fe20000000000 */
[----:B----4-:R-:W-:Y:S02]  /*11bc0*/  LOP3.LUT R3, R3, 0x1, RZ, 0xfc, !PT ;  /* 0x0000000103037812 */ /* 0x010fe400078efcff */
[----:B------:R1:W-:Y:S04]  /*11bd0*/  STL [R1+0x1c8], R4 ;  /* 0x0001c80401007387 */ /* 0x0003e80000100800 */
[----:B------:R0:W-:Y:S04]  /*11be0*/  STL [R1+0x1d0], R2 ;  /* 0x0001d00201007387 */ /* 0x0001e80000100800 */
[----:B------:R0:W-:Y:S01]  /*11bf0*/  @!P0 STL [R1+0x1c8], RZ ;  /* 0x0001c8ff01008387 */ /* 0x0001e20000100800 */
[----:B------:R-:W-:Y:S01]  /*11c00*/  ISETP.NE.AND P1, PT, R3, 0x3, PT ;  /* 0x000000030300780c */ /* 0x000fe20003f25270 */
[----:B------:R-:W-:Y:S05]  /*11c10*/  YIELD ;  /* 0x0000000000007946 */ /* 0x000fea0003800000 */
[----:B------:R-:W-:Y:S01]  /*11c20*/  BSSY B0, `(.L_x_1975) ;  /* 0x0000006000007945 */ /* 0x000fe20003800000 */
[----:B-1----:R-:W-:Y:S01]  /*11c30*/  @!P0 IMAD.MOV.U32 R4, RZ, RZ, RZ ;  /* 0x000000ffff048224 */ /* 0x002fe200078e00ff */
[----:B--2---:R-:W-:-:S05]  /*11c40*/  @!P0 LOP3.LUT R6, R5, 0x1, RZ, 0x3c, !PT ;  /* 0x0000000105068812 */ /* 0x004fca00078e3cff */
[----:B------:R0:W-:Y:S01]  /*11c50*/  @!P0 STL [R1+0x1cc], R6 ;  /* 0x0001cc0601008387 */ /* 0x0001e20000100800 */
[----:B------:R-:W-:Y:S05]  /*11c60*/  @!P1 BRA `(.L_x_1976) ;  /* 0x0000000000049947 */ /* 0x000fea0003800000 */
[----:B------:R-:W-:Y:S01]  /*11c70*/  BPT.TRAP 0x1 ;  /* 0x000000040000795c */ /* 0x000fe20000300000 */
.L_x_1976:
[----:B------:R-:W-:Y:S05]  /*11c80*/  BSYNC B0 ;  /* 0x0000000000007941 */ /* 0x000fea0003800000 */
.L_x_1975:
[----:B0-----:R-:W2:Y:S01]  /*11c90*/  LDL.64 R2, [R1+0x18] ;  /* 0x0000180001027983 */ /* 0x001ea20000100a00 */
[----:B-----5:R-:W-:Y:S02]  /*11ca0*/  SHF.L.U32 R5, R6, 0x1f, RZ ;  /* 0x0000001f06057819 */ /* 0x020fe400000006ff */
[----:B--2---:R-:W-:-:S05]  /*11cb0*/  MOV R3, R2 ;  /* 0x0000000200037202 */ /* 0x004fca0000000f00 */
[----:B------:R-:W-:-:S04]  /*11cc0*/  IMAD R4, R4, 0x8, R3 ;  /* 0x0000000804047824 */ /* 0x000fc800078e0203 */
[----:B------:R0:W1:Y:S01]  /*11cd0*/  SYNCS.PHASECHK.TRANS64.TRYWAIT P0, [R4+URZ], R5 ;  /* 0x00000005040075a7 */ /* 0x000062000800017f */
[----:B------:R0:W5:Y:S01]  /*11ce0*/  LDL.64 R6, [R1+0x1c8] ;  /* 0x0001c80001067983 */ /* 0x0001620000100a00 */
[----:B------:R-:W-:Y:S04]  /*11cf0*/  BSSY B0, `(.L_x_1977) ;  /* 0x0000003000007945 */ /* 0x000fe80003800000 */
[----:B------:R-:W-:Y:S05]  /*11d00*/  @!P1 BRA `(.L_x_1978) ;  /* 0x0000000000049947 */ /* 0x000fea0003800000 */
[----:B------:R-:W-:Y:S01]  /*11d10*/  BPT.TRAP 0x1 ;  /* 0x000000040000795c */ /* 0x000fe20000300000 */
.L_x_1978:
[----:B------:R-:W-:Y:S05]  /*11d20*/  BSYNC B0 ;  /* 0x0000000000007941 */ /* 0x000fea0003800000 */
.L_x_1977:
[----:B------:R-:W-:Y:S04]  /*11d30*/  BSSY B0, `(.L_x_1979) ;  /* 0x0000006000007945 */ /* 0x000fe80003800000 */
[----:B-1----:R-:W-:Y:S05]  /*11d40*/  @P0 BRA `(.L_x_1980) ;  /* 0x0000000000100947 */ /* 0x002fea0003800000 */
[----:B-----5:R-:W-:Y:S01]  /*11d50*/  IMAD R6, R6, 0x8, R3 ;  /* 0x0000000806067824 */ /* 0x020fe200078e0203 */
[----:B------:R-:W-:-:S04]  /*11d60*/  SHF.L.U32 R7, R7, 0x1f, RZ ;  /* 0x0000001f07077819 */ /* 0x000fc800000006ff */
[----:B------:R-:W1:Y:S02]  /*11d70*/  SYNCS.PHASECHK.TRANS64.TRYWAIT P0, [R6+URZ], R7 ;  /* 0x00000007060075a7 */ /* 0x000e64000800017f */
[----:B-1----:R-:W-:Y:S05]  /*11d80*/  @!P0 BRA `(.L_x_1981) ;  /* 0x0000017800c08947 */ /* 0x002fea0003800000 */
.L_x_1980:
[----:B------:R-:W-:Y:S05]  /*11d90*/  BSYNC B0 ;  /* 0x0000000000007941 */ /* 0x000fea0003800000 */
.L_x_1979:
[----:B-1---5:R-:W2:Y:S04]  /*11da0*/  LDL R7, [R1+0x1c8] ;  /* 0x0001c80001077983 */ /* 0x022ea80000100800 */
[----:B------:R-:W2:Y:S01]  /*11db0*/  LDL.64 R2, [R1+0x80] ;  /* 0x0000800001027983 */ /* 0x000ea20000100a00 */
[----:B------:R-:W-:Y:S05]  /*11dc0*/  WARPSYNC.ALL ;  /* 0x0000000000007948 */ /* 0x000fea0003800000 */
[----:B------:R-:W3:Y:S04]  /*11dd0*/  LDL.64 R12, [R1+0x78] ;  /* 0x00007800010c7983 */ /* 0x000ee80000100a00 */
[----:B0-----:R-:W4:Y:S04]  /*11de0*/  LDL.64 R4, [R1+0x78] ;  /* 0x0000780001047983 */ /* 0x001f280000100a00 */
[----:B------:R-:W4:Y:S04]  /*11df0*/  LDL.64 R8, [R1+0x78] ;  /* 0x0000780001087983 */ /* 0x000f280000100a00 */
[----:B------:R-:W4:Y:S01]  /*11e00*/  LDL.64 R10, [R1+0x78] ;  /* 0x00007800010a7983 */ /* 0x000f220000100a00 */
[----:B--2---:R-:W-:Y:S01]  /*11e10*/  IMAD R2, R7, 0x200, R2 ;  /* 0x0000020007027824 */ /* 0x004fe200078e0202 */
[----:B------:R-:W-:-:S02]  /*11e20*/  R2UR UR7, R3 ;  /* 0x00000000030772ca */ /* 0x000fc400000e0000 */
[----:B------:R-:W2:Y:S02]  /*11e30*/  LDL R14, [R1+0x28] ;  /* 0x00002800010e7983 */ /* 0x000ea40000100800 */
[C---:B------:R-:W-:Y:S01]  /*11e40*/  R2UR UR6, R2.reuse ;  /* 0x00000000020672ca */ /* 0x040fe200000e0000 */
[----:B------:R-:W-:Y:S01]  /*11e50*/  WARPGROUP.ARRIVE ;  /* 0x00000000000079c5 */ /* 0x000fe20000000000 */
[----:B------:R-:W-:Y:S02]  /*11e60*/  VIADD R6, R2, 0x2 ;  /* 0x0000000202067836 */ /* 0x000fe40000000000 */
[----:B------:R-:W-:Y:S01]  /*11e70*/  IMAD.MOV.U32 R7, RZ, RZ, R3 ;  /* 0x000000ffff077224 */ /* 0x000fe200078e0003 */
[----:B---3--:R-:W-:Y:S02]  /*11e80*/  R2UR UR4, R12 ;  /* 0x000000000c0472ca */ /* 0x008fe400000e0000 */
[----:B------:R-:W-:Y:S02]  /*11e90*/  R2UR UR5, R13 ;  /* 0x000000000d0572ca */ /* 0x000fe400000e0000 */
[----:B------:R0:W5:Y:S11]  /*11ea0*/  LDL.64 R12, [R1+0x1c8] ;  /* 0x0001c800010c7983 */ /* 0x0001760000100a00 */
[----:B------:R-:W-:Y:S01]  /*11eb0*/  HGMMA.64x64x16.F32 R24, gdesc[UR4], RZ, !UPT, gsb0 ;  /* 0x00e00000041879f0 */ /* 0x000fe2000c0008ff */
[----:B----4-:R-:W-:Y:S01]  /*11ec0*/  VIADD R4, R4, 0x2 ;  /* 0x0000000204047836 */ /* 0x010fe20000000000 */
[----:B------:R-:W-:-:S02]  /*11ed0*/  R2UR UR6, R6 ;  /* 0x00000000060672ca */ /* 0x000fc400000e0000 */
[----:B------:R-:W-:Y:S02]  /*11ee0*/  R2UR UR7, R7 ;  /* 0x00000000070772ca */ /* 0x000fe400000e0000 */
[----:B------:R-:W-:Y:S02]  /*11ef0*/  R2UR UR4, R4 ;  /* 0x00000000040472ca */ /* 0x000fe400000e0000 */
[----:B------:R-:W-:Y:S01]  /*11f00*/  R2UR UR5, R5 ;  /* 0x00000000050572ca */ /* 0x000fe200000e0000 */
[----:B------:R-:W-:Y:S02]  /*11f10*/  WARPGROUP.DEPBAR.LE gsb0, 0x0 ;  /* 0x00008000000079c5 */ /* 0x000fe40000010000 */
[----:B------:R-:W-:-:S10]  /*11f20*/  WARPGROUP.ARRIVE ;  /* 0x00000000000079c5 */ /* 0x000fd40000000000 */
[----:B------:R-:W-:Y:S01]  /*11f30*/  HGMMA.64x64x16.F32 R24, gdesc[UR4], R24, gsb0 ;  /* 0x00e00000041879f0 */ /* 0x000fe20008000818 */
        /* <DEDUP_REMOVED lines=8> */
[----:B------:R-:W-:-:S10]  /*11fc0*/  WARPGROUP.ARRIVE ;  /* 0x00000000000079c5 */ /* 0x000fd40000000000 */
[----:B------:R-:W-:Y:S01]  /*11fd0*/  HGMMA.64x64x16.F32 R24, gdesc[UR4], R24, gsb0 ;  /* 0x00e00000041879f0 */ /* 0x000fe20008000818 */
[----:B------:R-:W-:Y:S02]  /*11fe0*/  VIADD R2, R2, 0x6 ;  /* 0x0000000602027836 */ /* 0x000fe40000000000 */
[----:B------:R-:W-:Y:S01]  /*11ff0*/  VIADD R10, R10, 0x6 ;  /* 0x000000060a0a7836 */ /* 0x000fe20000000000 */
[----:B------:R-:W-:Y:S02]  /*12000*/  R2UR UR7, R3 ;  /* 0x00000000030772ca */ /* 0x000fe400000e0000 */
[----:B------:R-:W-:Y:S02]  /*12010*/  R2UR UR6, R2 ;  /* 0x00000000020672ca */ /* 0x000fe400000e0000 */
[----:B------:R-:W-:Y:S02]  /*12020*/  R2UR UR4, R10 ;  /* 0x000000000a0472ca */ /* 0x000fe400000e0000 */
[----:B------:R-:W-:Y:S01]  /*12030*/  R2UR UR5, R11 ;  /* 0x000000000b0572ca */ /* 0x000fe200000e0000 */
[----:B------:R-:W-:Y:S01]  /*12040*/  IMAD.MOV.U32 R4, RZ, RZ, 0x1 ;  /* 0x00000001ff047424 */ /* 0x000fe200078e00ff */
[----:B------:R0:W-:Y:S01]  /*12050*/  STL [R1+0x60], RZ ;  /* 0x000060ff01007387 */ /* 0x0001e20000100800 */
[----:B------:R-:W-:-:S02]  /*12060*/  WARPGROUP.DEPBAR.LE gsb0, 0x0 ;  /* 0x00008000000079c5 */ /* 0x000fc40000010000 */
[----:B------:R-:W-:-:S08]  /*12070*/  WARPGROUP.ARRIVE ;  /* 0x00000000000079c5 */ /* 0x000fd00000000000 */
[----:B------:R-:W-:Y:S01]  /*12080*/  HGMMA.64x64x16.F32 R24, gdesc[UR4], R24, gsb0 ;  /* 0x00e00000041879f0 */ /* 0x000fe20008000818 */
[----:B------:R0:W-:Y:S01]  /*12090*/  STL [R1+0x60], R4 ;  /* 0x0000600401007387 */ /* 0x0001e20000100800 */
[----:B--2---:R-:W-:-:S03]  /*120a0*/  LOP3.LUT R14, R14, 0x1, RZ, 0xfc, !PT ;  /* 0x000000010e0e7812 */ /* 0x004fc600078efcff */
[----:B------:R0:W-:Y:S04]  /*120b0*/  STL [R1+0x60], R4 ;  /* 0x0000600401007387 */ /* 0x0001e80000100800 */
[----:B------:R0:W-:Y:S04]  /*120c0*/  STL [R1+0x60], R4 ;  /* 0x0000600401007387 */ /* 0x0001e80000100800 */
[----:B------:R0:W-:Y:S01]  /*120d0*/  STL [R1+0x60], R4 ;  /* 0x0000600401007387 */ /* 0x0001e20000100800 */
[----:B------:R-:W-:Y:S01]  /*120e0*/  ISETP.NE.AND P1, PT, R14, 0x3, PT ;  /* 0x000000030e00780c */ /* 0x000fe20003f25270 */
[----:B------:R-:W-:Y:S01]  /*120f0*/  BSSY B0, `(.L_x_1982) ;  /* 0x0000004000007945 */ /* 0x000fe20003800000 */
[----:B------:R-:W-:-:S11]  /*12100*/  WARPGROUP.DEPBAR.LE gsb0, 0x0 ;  /* 0x00008000000079c5 */ /* 0x000fd60000010000 */
[----:B0-----:R-:W-:Y:S05]  /*12110*/  @!P1 BRA `(.L_x_1983) ;  /* 0x0000000000049947 */ /* 0x001fea0003800000 */
[----:B------:R-:W-:Y:S01]  /*12120*/  BPT.TRAP 0x1 ;  /* 0x000000040000795c */ /* 0x000fe20000300000 */
.L_x_1983:
[----:B------:R-:W-:Y:S05]  /*12130*/  BSYNC B0 ;  /* 0x0000000000007941 */ /* 0x000fea0003800000 */
.L_x_1982:
        /* <DEDUP_REMOVED lines=8> */
.L_x_1985:
[----:B------:R-:W-:Y:S05]  /*121c0*/  BSYNC B0 ;  /* 0x0000000000007941 */ /* 0x000fea0003800000 */
.L_x_1984:
[----:B------:R-:W-:Y:S04]  /*121d0*/  BSSY B0, `(.L_x_1986) ;  /* 0x0000004000007945 */ /* 0x000fe80003800000 */
[----:B-1----:R-:W-:Y:S05]  /*121e0*/  @P0 BRA `(.L_x_1987) ;  /* 0x0000000000080947 */ /* 0x002fea0003800000 */
[----:B------:R-:W1:Y:S02]  /*121f0*/  SYNCS.PHASECHK.TRANS64.TRYWAIT P0, [R12+URZ], R13 ;  /* 0x0000000d0c0075a7 */ /* 0x000e64000800017f */
[----:B-1----:R-:W-:Y:S05]  /*12200*/  @!P0 BRA `(.L_x_1988) ;  /* 0x0000017400b48947 */ /* 0x002fea0003800000 */
.L_x_1987:
[----:B------:R-:W-:Y:S05]  /*12210*/  BSYNC B0 ;  /* 0x0000000000007941 */ /* 0x000fea0003800000 */
.L_x_1986:
[----:B------:R-:W2:Y:S04]  /*12220*/  LDL R14, [R1+0x68] ;  /* 0x00006800010e7983 */ /* 0x000ea80000100800 */
[----:B------:R-:W3:Y:S04]  /*12230*/  LDL R5, [R1+0x1c8] ;  /* 0x0001c80001057983 */ /* 0x000ee80000100800 */
[----:B------:R-:W3:Y:S04]  /*12240*/  LDL.64 R2, [R1+0x98] ;  /* 0x0000980001027983 */ /* 0x000ee80000100a00 */
[----:B------:R-:W4:Y:S04]  /*12250*/  LDL.64 R6, [R1+0x90] ;  /* 0x0000900001067983 */ /* 0x000f280000100a00 */
[----:B------:R-:W4:Y:S04]  /*12260*/  LDL.64 R8, [R1+0x90] ;  /* 0x0000900001087983 */ /* 0x000f280000100a00 */
[----:B------:R-:W4:Y:S04]  /*12270*/  LDL.64 R10, [R1+0x90] ;  /* 0x00009000010a7983 */ /* 0x000f280000100a00 */
[----:B01----:R-:W4:Y:S01]  /*12280*/  LDL.64 R12, [R1+0x90] ;  /* 0x00009000010c7983 */ /* 0x003f220000100a00 */
[----:B------:R-:W-:Y:S05]  /*12290*/  WARPSYNC.ALL ;  /* 0x0000000000007948 */ /* 0x000fea0003800000 */
[----:B------:R-:W-:Y:S01]  /*122a0*/  WARPGROUP.ARRIVE ;  /* 0x00000000000079c5 */ /* 0x000fe20000000000 */
[----:B------:R-:W4:Y:S05]  /*122b0*/  LDL.64 R16, [R1+0x90] ;  /* 0x0000900001107983 */ /* 0x000f2a0000100a00 */
[----:B------:R-:W0:Y:S01]  /*122c0*/  S2R R18, SR_TID.X ;  /* 0x0000000000127919 */ /* 0x000e220000002100 */
[----:B------:R-:W4:Y:S04]  /*122d0*/  LDL.64 R56, [R1+0x90] ;  /* 0x0000900001387983 */ /* 0x000f280000100a00 */
[----:B------:R-:W4:Y:S01]  /*122e0*/  LDL.64 R58, [R1+0x90] ;  /* 0x00009000013a7983 */ /* 0x000f220000100a00 */
[----:B--2---:R-:W-:-:S03]  /*122f0*/  ISETP.NE.U32.AND P0, PT, R14, RZ, PT ;  /* 0x000000ff0e00720c */ /* 0x004fc60003f05070 */
[----:B------:R-:W2:Y:S01]  /*12300*/  LDL.64 R14, [R1+0x90] ;  /* 0x00009000010e7983 */ /* 0x000ea20000100a00 */
[----:B---3--:R-:W-:Y:S01]  /*12310*/  IMAD R2, R5, 0x1000, R2 ;  /* 0x0000100005027824 */ /* 0x008fe200078e0202 */
[----:B------:R-:W-:Y:S02]  /*12320*/  R2UR UR7, R3 ;  /* 0x00000000030772ca */ /* 0x000fe400000e0000 */
[----:B----4-:R-:W-:Y:S02]  /*12330*/  R2UR UR4, R6 ;  /* 0x00000000060472ca */ /* 0x010fe400000e0000 */
[----:B------:R-:W-:Y:S02]  /*12340*/  R2UR UR6, R2 ;  /* 0x00000000020672ca */ /* 0x000fe400000e0000 */
[----:B------:R-:W-:Y:S02]  /*12350*/  R2UR UR5, R7 ;  /* 0x00000000070572ca */ /* 0x000fe400000e0000 */
[----:B------:R-:W-:-:S11]  /*12360*/  VOTEU.ANY UP0, P0 ;  /* 0x00000000003f7886 */ /* 0x000fd60000000100 */
        /* <DEDUP_REMOVED lines=25> */
[--C-:B------:R-:W-:Y:S01]  /*12500*/  IMAD.MOV.U32 R7, RZ, RZ, R3.reuse ;  /* 0x000000ffff077224 */ /* 0x100fe200078e0003 */
        /* <DEDUP_REMOVED lines=9> */
[----:B------:R-:W-:Y:S01]  /*125a0*/  IMAD.MOV.U32 R7, RZ, RZ, R3 ;  /* 0x000000ffff077224 */ /* 0x000fe200078e0003 */
[----:B------:R-:W-:-:S04]  /*125b0*/  R2UR UR6, R6 ;  /* 0x00000000060672ca */ /* 0x000fc800000e0000 */
[----:B------:R-:W-:Y:S01]  /*125c0*/  R2UR UR7, R7 ;  /* 0x00000000070772ca */ /* 0x000fe200000e0000 */
[----:B--2---:R-:W-:Y:S01]  /*125d0*/  VIADD R14, R14, 0x200 ;  /* 0x000002000e0e7836 */ /* 0x004fe20000000000 */
[----:B------:R-:W-:-:S04]  /*125e0*/  R2UR UR5, R15 ;  /* 0x000000000f0572ca */ /* 0x000fc800000e0000 */
        /* <DEDUP_REMOVED lines=121> */
[----:B------:R-:W-:Y:S02]  /*12d80*/  R2UR UR5, R17 ;  /* 0x00000000110572ca */ /* 0x000fe400000e0000 */
[----:B0-----:R-:W-:-:S05]  /*12d90*/  SHF.R.U32.HI R18, RZ, 0x7, R18 ;  /* 0x00000007ff127819 */ /* 0x001fca0000011612 */
[----:B------:R0:W1:Y:S01]  /*12da0*/  SHFL.IDX PT, R5, R18, RZ, 0x1f ;  /* 0x00001fff12057589 */ /* 0x00006200000e0000 */
[----:B------:R-:W-:Y:S02]  /*12db0*/  WARPGROUP.DEPBAR.LE gsb0, 0x0 ;  /* 0x00008000000079c5 */ /* 0x000fe40000010000 */
[----:B------:R-:W-:Y:S01]  /*12dc0*/  WARPGROUP.ARRIVE ;  /* 0x00000000000079c5 */ /* 0x000fe20000000000 */
[----:B------:R-:W-:Y:S01]  /*12dd0*/  VIADD R6, R2, 0x800 ;  /* 0x0000080002067836 */ /* 0x000fe20000000000 */
[----:B------:R-:W-:Y:S01]  /*12de0*/  R2UR UR9, R9 ;  /* 0x00000000090972ca */ /* 0x000fe200000e0000 */
[----:B------:R-:W-:Y:S01]  /*12df0*/  IMAD.MOV.U32 R17, RZ, RZ, R3 ;  /* 0x000000ffff117224 */ /* 0x000fe200078e0003 */
[----:B0-----:R-:W4:Y:S02]  /*12e00*/  LDL.64 R18, [R1+0x90] ;  /* 0x0000900001127983 */ /* 0x001f240000100a00 */
[----:B------:R-:W-:Y:S01]  /*12e10*/  HGMMA.64x64x16.F32 R24, gdesc[UR4], R24, gsb0 ;  /* 0x00e00000041879f0 */ /* 0x000fe20008000818 */
[----:B-1----:R-:W-:-:S04]  /*12e20*/  ISETP.GT.AND P0, PT, R5, 0x7f, PT ;  /* 0x0000007f0500780c */ /* 0x002fc80003f04270 */
[----:B------:R-:W-:-:S04]  /*12e30*/  SEL R5, RZ, 0x2, !P0 ;  /* 0x00000002ff057807 */ /* 0x000fc80004000000 */
[----:B------:R-:W-:Y:S01]  /*12e40*/  IADD3 R8, R8, 0x800, R5 ;  /* 0x0000080008087810 */ /* 0x000fe20007ffe005 */
[----:B------:R-:W-:Y:S01]  /*12e50*/  IMAD.IADD R16, R5, 0x1, R6 ;  /* 0x0000000105107824 */ /* 0x000fe200078e0206 */
[----:B------:R-:W-:Y:S01]  /*12e60*/  R2UR UR11, R17 ;  /* 0x00000000110b72ca */ /* 0x000fe200000e0000 */
[----:B------:R-:W-:Y:S01]  /*12e70*/  UMOV UR4, 0x1 ;  /* 0x0000000100047882 */ /* 0x000fe20000000000 */
[----:B------:R-:W-:Y:S02]  /*12e80*/  R2UR UR8, R8 ;  /* 0x00000000080872ca */ /* 0x000fe400000e0000 */
[----:B------:R-:W-:Y:S01]  /*12e90*/  R2UR UR10, R16 ;  /* 0x00000000100a72ca */ /* 0x000fe200000e0000 */
[----:B------:R-:W-:Y:S01]  /*12ea0*/  UISETP.NE.U32.AND UP0, UPT, UR4, URZ, UPT ;  /* 0x0000003f0400728c */ /* 0x000fe2000bf05070 */
[----:B------:R-:W-:Y:S02]  /*12eb0*/  WARPGROUP.DEPBAR.LE gsb0, 0x0 ;  /* 0x00008000000079c5 */ /* 0x000fe40000010000 */
[----:B------:R-:W-:-:S09]  /*12ec0*/  WARPGROUP.ARRIVE ;  /* 0x00000000000079c5 */ /* 0x000fd20000000000 */
[----:B------:R-:W-:Y:S01]  /*12ed0*/  HGMMA.64x64x16.F32 R24, gdesc[UR8], R24, UP0, gsb0 ;  /* 0x00e00000081879f0 */ /* 0x000fe2000b800818 */
[----:B------:R-:W-:-:S05]  /*12ee0*/  IMAD.MOV.U32 R16, RZ, RZ, 0x4 ;  /* 0x00000004ff107424 */ /* 0x000fca00078e00ff */
[----:B------:R-:W-:Y:S01]  /*12ef0*/  SEL R7, R16, 0x2, P0 ;  /* 0x0000000210077807 */ /* 0x000fe20000000000 */
[----:B------:R-:W-:-:S03]  /*12f00*/  IMAD.MOV.U32 R9, RZ, RZ, R3 ;  /* 0x000000ffff097224 */ /* 0x000fc600078e0003 */
[----:B--2---:R-:W-:Y:S01]  /*12f10*/  IADD3 R10, R7, 0x800, R10 ;  /* 0x00000800070a7810 */ /* 0x004fe20007ffe00a */
[----:B------:R-:W-:Y:S01]  /*12f20*/  IMAD.IADD R8, R6, 0x1, R7 ;  /* 0x0000000106087824 */ /* 0x000fe200078e0207 */
[----:B------:R-:W-:Y:S02]  /*12f30*/  R2UR UR7, R9 ;  /* 0x00000000090772ca */ /* 0x000fe400000e0000 */
[----:B------:R-:W-:Y:S02]  /*12f40*/  R2UR UR4, R10 ;  /* 0x000000000a0472ca */ /* 0x000fe400000e0000 */
[----:B------:R-:W-:Y:S02]  /*12f50*/  R2UR UR6, R8 ;  /* 0x00000000080672ca */ /* 0x000fe400000e0000 */
[----:B------:R-:W-:Y:S01]  /*12f60*/  R2UR UR5, R11 ;  /* 0x000000000b0572ca */ /* 0x000fe200000e0000 */
[----:B------:R-:W-:Y:S02]  /*12f70*/  WARPGROUP.DEPBAR.LE gsb0, 0x0 ;  /* 0x00008000000079c5 */ /* 0x000fe40000010000 */
[----:B------:R-:W-:Y:S01]  /*12f80*/  WARPGROUP.ARRIVE ;  /* 0x00000000000079c5 */ /* 0x000fe20000000000 */
[----:B------:R-:W-:Y:S01]  /*12f90*/  SEL R9, R16, 0x6, !P0 ;  /* 0x0000000610097807 */ /* 0x000fe20004000000 */
[----:B------:R-:W-:Y:S01]  /*12fa0*/  IMAD.MOV.U32 R11, RZ, RZ, R3 ;  /* 0x000000ffff0b7224 */ /* 0x000fe200078e0003 */
[----:B------:R-:W2:Y:S07]  /*12fb0*/  LDL.64 R16, [R1+0x90] ;  /* 0x0000900001107983 */ /* 0x000eae0000100a00 */
[----:B------:R-:W-:Y:S01]  /*12fc0*/  HGMMA.64x64x16.F32 R24, gdesc[UR4], R24, gsb0 ;  /* 0x00e00000041879f0 */ /* 0x000fe20008000818 */
[----:B------:R-:W-:Y:S01]  /*12fd0*/  IMAD.IADD R10, R6, 0x1, R9 ;  /* 0x00000001060a7824 */ /* 0x000fe200078e0209 */
[----:B---3--:R-:W-:Y:S01]  /*12fe0*/  IADD3 R12, R9, 0x800, R12 ;  /* 0x00000800090c7810 */ /* 0x008fe20007ffe00c */
[----:B------:R0:W5:Y:S01]  /*12ff0*/  LDL R8, [R1+0xc] ;  /* 0x00000c0001087983 */ /* 0x0001620000100800 */
        /* <DEDUP_REMOVED lines=12> */
[----:B------:R-:W-:-:S05]  /*130c0*/  LOP3.LUT R11, R6, 0xa06, RZ, 0xc0, !PT ;  /* 0x00000a06060b7812 */ /* 0x000fca00078ec0ff */
[----:B----4-:R-:W-:Y:S02]  /*130d0*/  IMAD.IADD R14, R11, 0x1, R14 ;  /* 0x000000010b0e7824 */ /* 0x010fe400078e020e */
        /* <DEDUP_REMOVED lines=16> */
[----:B------:R-:W4:Y:S01]  /*131e0*/  LDL.64 R18, [R1+0x90] ;  /* 0x0000900001127983 */ /* 0x000f220000100a00 */
        /* <DEDUP_REMOVED lines=10> */
[----:B------:R-:W-:Y:S01]  /*13290*/  R2UR UR6, R12 ;  /* 0x000000000c0672ca */ /* 0x000fe200000e0000 */
[----:B------:R-:W4:Y:S01]  /*132a0*/  LDL.64 R56, [R1+0x90] ;  /* 0x0000900001387983 */ /* 0x000f220000100a00 */
[----:B------:R-:W-:Y:S02]  /*132b0*/  R2UR UR4, R10 ;  /* 0x000000000a0472ca */ /* 0x000fe400000e0000 */
[----:B------:R-:W-:-:S02]  /*132c0*/  R2UR UR7, R13 ;  /* 0x000000000d0772ca */ /* 0x000fc400000e0000 */
[----:B------:R-:W-:Y:S01]  /*132d0*/  R2UR UR5, R11 ;  /* 0x000000000b0572ca */ /* 0x000fe200000e0000 */
[----:B------:R-:W-:Y:S02]  /*132e0*/  WARPGROUP.DEPBAR.LE gsb0, 0x0 ;  /* 0x00008000000079c5 */ /* 0x000fe40000010000 */
[----:B------:R-:W-:Y:S01]  /*132f0*/  WARPGROUP.ARRIVE ;  /* 0x00000000000079c5 */ /* 0x000fe20000000000 */
[C---:B------:R-:W-:Y:S01]  /*13300*/  IMAD.IADD R10, R9.reuse, 0x1, R6 ;  /* 0x00000001090a7824 */ /* 0x040fe200078e0206 */
[----:B--2---:R-:W-:Y:S01]  /*13310*/  IADD3 R16, R9, 0xa00, R16 ;  /* 0x00000a0009107810 */ /* 0x004fe20007ffe010 */
[----:B------:R-:W2:Y:S07]  /*13320*/  LDL.64 R12, [R1+0x90] ;  /* 0x00009000010c7983 */ /* 0x000eae0000100a00 */
        /* <DEDUP_REMOVED lines=26> */
[C---:B---3--:R-:W-:Y:S01]  /*134d0*/  IADD3 R14, R5.reuse, 0xc00, R14 ;  /* 0x00000c00050e7810 */ /* 0x048fe20007ffe00e */
[----:B------:R-:W3:Y:S07]  /*134e0*/  LDL.64 R16, [R1+0x90] ;  /* 0x0000900001107983 */ /* 0x000eee0000100a00 */
        /* <DEDUP_REMOVED lines=21> */
[----:B--2---:R-:W-:Y:S01]  /*13640*/  IADD3 R12, R9, 0xc00, R12 ;  /* 0x00000c00090c7810 */ /* 0x004fe20007ffe00c */
[----:B------:R-:W-:Y:S01]  /*13650*/  IMAD.MOV.U32 R11, RZ, RZ, R3 ;  /* 0x000000ffff0b7224 */ /* 0x000fe200078e0003 */
[----:B------:R-:W2:Y:S06]  /*13660*/  LDL.64 R18, [R1+0x90] ;  /* 0x0000900001127983 */ /* 0x000eac0000100a00 */
        /* <DEDUP_REMOVED lines=20> */
[----:B------:R-:W2:Y:S01]  /*137b0*/  LDL.64 R56, [R1+0x90] ;  /* 0x0000900001387983 */ /* 0x000ea20000100a00 */
[----:B------:R-:W-:Y:S02]  /*137c0*/  R2UR UR6, R12 ;  /* 0x000000000c0672ca */ /* 0x000fe400000e0000 */
[----:B------:R-:W-:Y:S01]  /*137d0*/  R2UR UR7, R13 ;  /* 0x000000000d0772ca */ /* 0x000fe200000e0000 */
[----:B------:R-:W-:-:S02]  /*137e0*/  WARPGROUP.DEPBAR.LE gsb0, 0x0 ;  /* 0x00008000000079c5 */ /* 0x000fc40000010000 */
[----:B------:R-:W-:Y:S01]  /*137f0*/  WARPGROUP.ARRIVE ;  /* 0x00000000000079c5 */ /* 0x000fe20000000000 */
[----:B------:R-:W-:Y:S01]  /*13800*/  VIADD R6, R2, 0xe00 ;  /* 0x00000e0002067836 */ /* 0x000fe20000000000 */
[C---:B---3--:R-:W-:Y:S01]  /*13810*/  IADD3 R16, R5.reuse, 0xe00, R16 ;  /* 0x00000e0005107810 */ /* 0x048fe20007ffe010 */
[----:B------:R-:W-:Y:S01]  /*13820*/  IMAD.MOV.U32 R11, RZ, RZ, R3 ;  /* 0x000000ffff0b7224 */ /* 0x000fe200078e0003 */
[----:B------:R-:W3:Y:S06]  /*13830*/  LDL R12, [R1] ;  /* 0x00000000010c7983 */ /* 0x000eec0000100800 */
[----:B------:R-:W-:Y:S01]  /*13840*/  HGMMA.64x64x16.F32 R24, gdesc[UR4], R24, gsb0 ;  /* 0x00e00000041879f0 */ /* 0x000fe20008000818 */
[----:B------:R-:W-:Y:S01]  /*13850*/  IMAD.IADD R10, R5, 0x1, R6 ;  /* 0x00000001050a7824 */ /* 0x000fe200078e0206 */
[----:B------:R-:W-:Y:S01]  /*13860*/  R2UR UR7, R11 ;  /* 0x000000000b0772ca */ /* 0x000fe200000e0000 */
[----:B------:R0:W5:Y:S01]  /*13870*/  LDL R5, [R1+0x1c8] ;  /* 0x0001c80001057983 */ /* 0x0001620000100800 */
[----:B------:R-:W-:-:S02]  /*13880*/  R2UR UR4, R16 ;  /* 0x00000000100472ca */ /* 0x000fc400000e0000 */
[----:B------:R-:W-:Y:S02]  /*13890*/  R2UR UR6, R10 ;  /* 0x000000000a0672ca */ /* 0x000fe400000e0000 */
[----:B------:R-:W-:Y:S01]  /*138a0*/  R2UR UR5, R17 ;  /* 0x00000000110572ca */ /* 0x000fe200000e0000 */
[----:B------:R-:W-:Y:S02]  /*138b0*/  WARPGROUP.DEPBAR.LE gsb0, 0x0 ;  /* 0x00008000000079c5 */ /* 0x000fe40000010000 */
[----:B------:R-:W-:-:S10]  /*138c0*/  WARPGROUP.ARRIVE ;  /* 0x00000000000079c5 */ /* 0x000fd40000000000 */
[----:B------:R-:W-:Y:S01]  /*138d0*/  HGMMA.64x64x16.F32 R24, gdesc[UR4], R24, gsb0 ;  /* 0x00e00000041879f0 */ /* 0x000fe20008000818 */
[C---:B------:R-:W-:Y:S01]  /*138e0*/  IMAD.IADD R10, R7.reuse, 0x1, R6 ;  /* 0x00000001070a7824 */ /* 0x040fe200078e0206 */
[----:B----4-:R-:W-:Y:S01]  /*138f0*/  IADD3 R14, R7, 0xe00, R14 ;  /* 0x00000e00070e7810 */ /* 0x010fe20007ffe00e */
        /* <DEDUP_REMOVED lines=8> */
[C---:B------:R-:W-:Y:S01]  /*13980*/  IMAD.IADD R6, R9.reuse, 0x1, R6 ;  /* 0x0000000109067824 */ /* 0x040fe200078e0206 */
[----:B--2---:R-:W-:Y:S01]  /*13990*/  IADD3 R18, R9, 0xe00, R18 ;  /* 0x00000e0009127810 */ /* 0x004fe20007ffe012 */
        /* <DEDUP_REMOVED lines=14> */
[----:B------:R-:W-:Y:S02]  /*13a80*/  IMAD.IADD R6, R2, 0x1, R7 ;  /* 0x0000000102067824 */ /* 0x000fe400078e0207 */
[----:B------:R-:W-:Y:S02]  /*13a90*/  IMAD.IADD R2, R7, 0x1, R56 ;  /* 0x0000000107027824 */ /* 0x000fe400078e0238 */
[----:B------:R-:W-:Y:S02]  /*13aa0*/  IMAD.MOV.U32 R7, RZ, RZ, R3 ;  /* 0x000000ffff077224 */ /* 0x000fe400078e0003 */
[----:B------:R-:W-:Y:S01]  /*13ab0*/  IMAD.MOV.U32 R3, RZ, RZ, R57 ;  /* 0x000000ffff037224 */ /* 0x000fe200078e0039 */
[----:B------:R-:W-:Y:S02]  /*13ac0*/  R2UR UR6, R6 ;  /* 0x00000000060672ca */ /* 0x000fe400000e0000 */
[----:B------:R-:W-:Y:S02]  /*13ad0*/  R2UR UR7, R7 ;  /* 0x00000000070772ca */ /* 0x000fe400000e0000 */
[----:B------:R-:W-:-:S02]  /*13ae0*/  R2UR UR4, R2 ;  /* 0x00000000020472ca */ /* 0x000fc400000e0000 */
[----:B------:R-:W-:Y:S01]  /*13af0*/  R2UR UR5, R3 ;  /* 0x00000000030572ca */ /* 0x000fe200000e0000 */
        /* <DEDUP_REMOVED lines=32> */
[----:B---3--:R-:W-:-:S03]  /*13d00*/  LOP3.LUT R2, R12, 0x1, RZ, 0xfc, !PT ;  /* 0x000000010c027812 */ /* 0x008fc600078efcff */
        /* <DEDUP_REMOVED lines=8> */
.L_x_1990:
[----:B------:R-:W-:Y:S05]  /*13d90*/  BSYNC B0 ;  /* 0x0000000000007941 */ /* 0x000fea0003800000 */
.L_x_1989:
[----:B------:R-:W2:Y:S02]  /*13da0*/  LDL.64 R2, [R1+0x20] ;  /* 0x0000200001027983 */ /* 0x000ea40000100a00 */
[----:B--2---:R-:W-:-:S05]  /*13db0*/  MOV R2, R2 ;  /* 0x0000000200027202 */ /* 0x004fca0000000f00 */
[----:B-----5:R-:W-:-:S05]  /*13dc0*/  IMAD R5, R5, 0x8, R2 ;  /* 0x0000000805057824 */ /* 0x020fca00078e0202 */
[----:B------:R-:W-:-:S04]  /*13dd0*/  PRMT R5, R8, 0x654, R5 ;  /* 0x0000065408057816 */ /* 0x000fc80000000005 */
[----:B------:R0:W-:Y:S01]  /*13de0*/  SYNCS.ARRIVE.TRANS64.RED.A1T0 RZ, [R5+URZ], RZ ;  /* 0x000000ff05ff79a7 */ /* 0x0001e2000810043f */
[----:B------:R-:W2:Y:S04]  /*13df0*/  LDL.64 R6, [R1+0x100] ;  /* 0x0001000001067983 */ /* 0x000ea80000100a00 */
[----:B------:R-:W3:Y:S04]  /*13e00*/  LDL.64 R12, [R1+0x1f0] ;  /* 0x0001f000010c7983 */ /* 0x000ee80000100a00 */
[----:B0-----:R-:W4:Y:S04]  /*13e10*/  LDL.64 R4, [R1+0x1e0] ;  /* 0x0001e00001047983 */ /* 0x001f280000100a00 */
[----:B------:R-:W3:Y:S04]  /*13e20*/  LDL.64 R18, [R1+0xb8] ;  /* 0x0000b80001127983 */ /* 0x000ee80000100a00 */
[----:B--2---:R-:W2:Y:S02]  /*13e30*/  LD.E R7, desc[UR36][R6.64] ;  /* 0x0000002406077980 */ /* 0x004ea4000c101900 */
[-C--:B--2---:R-:W-:Y:S01]  /*13e40*/  FMUL.FTZ R16, R26, R7.reuse ;  /* 0x000000071a107220 */ /* 0x084fe20000410000 */
[-C--:B------:R-:W-:Y:S01]  /*13e50*/  FMUL.FTZ R24, R24, R7.reuse ;  /* 0x0000000718187220 */ /* 0x080fe20000410000 */
[-C--:B------:R-:W-:Y:S01]  /*13e60*/  FMUL.FTZ R3, R25, R7.reuse ;  /* 0x0000000719037220 */ /* 0x080fe20000410000 */
[----:B------:R-:W-:-:S02]  /*13e70*/  FMUL.FTZ R2, R27, R7 ;  /* 0x000000071b027220 */ /* 0x000fc40000410000 */
[----:B------:R-:W4:Y:S01]  /*13e80*/  MUFU.TANH R15, R24 ;  /* 0x00000018000f7308 */ /* 0x000f220000002400 */
[-C--:B------:R-:W-:Y:S01]  /*13e90*/  FMUL.FTZ R159, R30, R7.reuse ;  /* 0x000000071e9f7220 */ /* 0x080fe20000410000 */
[-C--:B------:R-:W-:Y:S01]  /*13ea0*/  FMUL.FTZ R28, R28, R7.reuse ;  /* 0x000000071c1c7220 */ /* 0x080fe20000410000 */
[----:B------:R-:W-:-:S05]  /*13eb0*/  FMUL.FTZ R85, R29, R7 ;  /* 0x000000071d557220 */ /* 0x000fca0000410000 */
[----:B------:R-:W0:Y:S01]  /*13ec0*/  MUFU.TANH R16, R16 ;  /* 0x0000001000107308 */ /* 0x000e220000002400 */
[-C--:B------:R-:W-:Y:S01]  /*13ed0*/  FMUL.FTZ R153, R31, R7.reuse ;  /* 0x000000071f997220 */ /* 0x080fe20000410000 */
[----:B------:R-:W-:-:S06]  /*13ee0*/  FMUL.FTZ R89, R32, R7 ;  /* 0x0000000720597220 */ /* 0x000fcc0000410000 */
[----:B------:R-:W1:Y:S01]  /*13ef0*/  MUFU.TANH R3, R3 ;  /* 0x0000000300037308 */ /* 0x000e620000002400 */
[----:B------:R-:W-:-:S07]  /*13f00*/  FMUL.FTZ R161, R34, R7 ;  /* 0x0000000722a17220 */ /* 0x000fce0000410000 */
[----:B------:R-:W2:Y:S01]  /*13f10*/  MUFU.TANH R2, R2 ;  /* 0x0000000200027308 */ /* 0x000ea20000002400 */
[----:B------:R-:W-:-:S07]  /*13f20*/  FMUL.FTZ R95, R33, R7 ;  /* 0x00000007215f7220 */ /* 0x000fce0000410000 */
[----:B------:R-:W3:Y:S01]  /*13f30*/  MUFU.TANH R6, R28 ;  /* 0x0000001c00067308 */ /* 0x000ee20000002400 */
[----:B------:R-:W-:-:S07]  /*13f40*/  FMUL.FTZ R164, R35, R7 ;  /* 0x0000000723a47220 */ /* 0x000fce0000410000 */
[----:B------:R-:W3:Y:S01]  /*13f50*/  MUFU.TANH R159, R159 ;  /* 0x0000009f009f7308 */ /* 0x000ee20000002400 */
[----:B----4-:R-:W-:Y:S01]  /*13f60*/  FMNMX.FTZ R8, R15, R4, !PT ;  /* 0x000000040f087209 */ /* 0x010fe20007810000 */
[----:B------:R-:W-:-:S06]  /*13f70*/  FMUL.FTZ R99, R36, R7 ;  /* 0x0000000724637220 */ /* 0x000fcc0000410000 */
[----:B------:R-:W4:Y:S01]  /*13f80*/  MUFU.TANH R85, R85 ;  /* 0x0000005500557308 */ /* 0x000f220000002400 */
[----:B0-----:R-:W-:Y:S01]  /*13f90*/  FMNMX.FTZ R9, R16, R5, !PT ;  /* 0x0000000510097209 */ /* 0x001fe20007810000 */
[----:B------:R-:W-:-:S06]  /*13fa0*/  FMUL.FTZ R166, R38, R7 ;  /* 0x0000000726a67220 */ /* 0x000fcc0000410000 */
[----:B------:R-:W0:Y:S01]  /*13fb0*/  MUFU.TANH R153, R153 ;  /* 0x0000009900997308 */ /* 0x000e220000002400 */
[----:B-1----:R-:W-:Y:S01]  /*13fc0*/  FMNMX.FTZ R11, R3, R8, !PT ;  /* 0x00000008030b7209 */ /* 0x002fe20007810000 */
[----:B------:R-:W-:-:S06]  /*13fd0*/  FMUL.FTZ R105, R37, R7 ;  /* 0x0000000725697220 */ /* 0x000fcc0000410000 */
[----:B------:R-:W1:Y:S01]  /*13fe0*/  MUFU.TANH R89, R89 ;  /* 0x0000005900597308 */ /* 0x000e620000002400 */
[----:B--2---:R-:W-:Y:S01]  /*13ff0*/  FMNMX.FTZ R8, R2, R9, !PT ;  /* 0x0000000902087209 */ /* 0x004fe20007810000 */
[----:B------:R-:W-:-:S06]  /*14000*/  FMUL.FTZ R165, R39, R7 ;  /* 0x0000000727a57220 */ /* 0x000fcc0000410000 */
[----:B------:R-:W2:Y:S01]  /*14010*/  MUFU.TANH R161, R161 ;  /* 0x000000a100a17308 */ /* 0x000ea20000002400 */
[----:B---3--:R-:W-:Y:S01]  /*14020*/  FMNMX.FTZ R10, R6, R11, !PT ;  /* 0x0000000b060a7209 */ /* 0x008fe20007810000 */
[----:B------:R-:W-:-:S06]  /*14030*/  FMUL.FTZ R109, R40, R7 ;  /* 0x00000007286d7220 */ /* 0x000fcc0000410000 */
[----:B------:R-:W3:Y:S01]  /*14040*/  MUFU.TANH R95, R95 ;  /* 0x0000005f005f7308 */ /* 0x000ee20000002400 */
[----:B------:R-:W-:Y:S01]  /*14050*/  FMNMX.FTZ R8, R159, R8, !PT ;  /* 0x000000089f087209 */ /* 0x000fe20007810000 */
[----:B------:R-:W-:-:S06]  /*14060*/  FMUL.FTZ R168, R42, R7 ;  /* 0x000000072aa87220 */ /* 0x000fcc0000410000 */
        /* <DEDUP_REMOVED lines=14> */
[-C--:B------:R-:W-:Y:S01]  /*14150*/  FMUL.FTZ R125, R45, R7.reuse ;  /* 0x000000072d7d7220 */ /* 0x080fe20000410000 */
[-C--:B------:R-:W-:Y:S01]  /*14160*/  FMUL.FTZ R169, R47, R7.reuse ;  /* 0x000000072fa97220 */ /* 0x080fe20000410000 */
[-C--:B------:R-:W-:Y:S01]  /*14170*/  FMUL.FTZ R129, R48, R7.reuse ;  /* 0x0000000730817220 */ /* 0x080fe20000410000 */
[-C--:B------:R-:W-:Y:S01]  /*14180*/  FMUL.FTZ R174, R50, R7.reuse ;  /* 0x0000000732ae7220 */ /* 0x080fe20000410000 */
[-C--:B------:R-:W-:Y:S01]  /*14190*/  FMUL.FTZ R135, R49, R7.reuse ;  /* 0x0000000731877220 */ /* 0x080fe20000410000 */
[----:B------:R-:W-:Y:S01]  /*141a0*/  FMUL.FTZ R175, R51, R7 ;  /* 0x0000000733af7220 */ /* 0x000fe20000410000 */
[----:B------:R-:W3:Y:S01]  /*141b0*/  MUFU.TANH R109, R109 ;  /* 0x0000006d006d7308 */ /* 0x000ee20000002400 */
[----:B------:R-:W-:Y:S01]  /*141c0*/  FMNMX.FTZ R9, R164, R9, !PT ;  /* 0x00000009a4097209 */ /* 0x000fe20007810000 */
[-C--:B------:R-:W-:Y:S01]  /*141d0*/  FMUL.FTZ R137, R52, R7.reuse ;  /* 0x0000000734897220 */ /* 0x080fe20000410000 */
[-C--:B------:R-:W-:Y:S01]  /*141e0*/  FMUL.FTZ R176, R54, R7.reuse ;  /* 0x0000000736b07220 */ /* 0x080fe20000410000 */
[-C--:B------:R-:W-:Y:S01]  /*141f0*/  FMUL.FTZ R147, R53, R7.reuse ;  /* 0x0000000735937220 */ /* 0x080fe20000410000 */
[----:B------:R-:W-:Y:S01]  /*14200*/  FMUL.FTZ R177, R55, R7 ;  /* 0x0000000737b17220 */ /* 0x000fe20000410000 */
[----:B------:R-:W3:Y:S02]  /*14210*/  LDL R11, [R1+0x200] ;  /* 0x00020000010b7983 */ /* 0x000ee40000100800 */
[----:B------:R-:W3:Y:S01]  /*14220*/  MUFU.TANH R168, R168 ;  /* 0x000000a800a87308 */ /* 0x000ee20000002400 */
[----:B----4-:R-:W-:-:S07]  /*14230*/  FMNMX.FTZ R10, R99, R10, !PT ;  /* 0x0000000a630a7209 */ /* 0x010fce0007810000 */
[----:B------:R-:W4:Y:S01]  /*14240*/  MUFU.TANH R115, R115 ;  /* 0x0000007300737308 */ /* 0x000f220000002400 */
[----:B0-----:R-:W-:-:S07]  /*14250*/  FMNMX.FTZ R8, R166, R9, !PT ;  /* 0x00000009a6087209 */ /* 0x001fce0007810000 */
[----:B------:R-:W0:Y:S01]  /*14260*/  MUFU.TANH R167, R167 ;  /* 0x000000a700a77308 */ /* 0x000e220000002400 */
[----:B-1----:R-:W-:-:S07]  /*14270*/  FMNMX.FTZ R10, R105, R10, !PT ;  /* 0x0000000a690a7209 */ /* 0x002fce0007810000 */
[----:B------:R-:W1:Y:S01]  /*14280*/  MUFU.TANH R119, R119 ;  /* 0x0000007700777308 */ /* 0x000e620000002400 */
[----:B--2---:R-:W-:-:S07]  /*14290*/  FMNMX.FTZ R9, R165, R8, !PT ;  /* 0x00000008a5097209 */ /* 0x004fce0007810000 */
[----:B------:R-:W2:Y:S01]  /*142a0*/  MUFU.TANH R170, R170 ;  /* 0x000000aa00aa7308 */ /* 0x000ea20000002400 */
[----:B---3--:R-:W-:-:S07]  /*142b0*/  FMNMX.FTZ R10, R109, R10, !PT ;  /* 0x0000000a6d0a7209 */ /* 0x008fce0007810000 */
[----:B------:R-:W3:Y:S01]  /*142c0*/  MUFU.TANH R125, R125 ;  /* 0x0000007d007d7308 */ /* 0x000ee20000002400 */
[----:B------:R-:W-:-:S07]  /*142d0*/  FMNMX.FTZ R8, R168, R9, !PT ;  /* 0x00000009a8087209 */ /* 0x000fce0007810000 */
        /* <DEDUP_REMOVED lines=13> */
[----:B----4-:R-:W-:Y:S02]  /*143b0*/  FMNMX.FTZ R10, R129, R10, !PT ;  /* 0x0000000a810a7209 */ /* 0x010fe40007810000 */
[----:B0-----:R-:W-:-:S05]  /*143c0*/  FMNMX.FTZ R8, R174, R7, !PT ;  /* 0x00000007ae087209 */ /* 0x001fca0007810000 */
[----:B------:R-:W0:Y:S08]  /*143d0*/  MUFU.TANH R147, R147 ;  /* 0x0000009300937308 */ /* 0x000e300000002400 */
[----:B------:R-:W4:Y:S01]  /*143e0*/  MUFU.TANH R177, R177 ;  /* 0x000000b100b17308 */ /* 0x000f220000002400 */
[----:B-1----:R-:W-:Y:S02]  /*143f0*/  FMNMX.FTZ R10, R135, R10, !PT ;  /* 0x0000000a870a7209 */ /* 0x002fe40007810000 */
[----:B--2---:R-:W-:-:S02]  /*14400*/  FMNMX.FTZ R7, R175, R8, !PT ;  /* 0x00000008af077209 */ /* 0x004fc40007810000 */
[----:B---3--:R-:W-:Y:S02]  /*14410*/  FMNMX.FTZ R8, R137, R10, !PT ;  /* 0x0000000a89087209 */ /* 0x008fe40007810000 */
[----:B------:R-:W-:Y:S02]  /*14420*/  FMNMX.FTZ R10, R176, R7, !PT ;  /* 0x00000007b00a7209 */ /* 0x000fe40007810000 */
[----:B0-----:R-:W-:Y:S02]  /*14430*/  FMNMX.FTZ R8, R147, R8, !PT ;  /* 0x0000000893087209 */ /* 0x001fe40007810000 */
[----:B----4-:R-:W-:-:S03]  /*14440*/  FMNMX.FTZ R9, R177, R10, !PT ;  /* 0x0000000ab1097209 */ /* 0x010fc60007810000 */
[----:B------:R-:W0:Y:S04]  /*14450*/  SHFL.BFLY PT, R7, R8, 0x2, 0x1f ;  /* 0x0c401f0008077f89 */ /* 0x000e2800000e0000 */
[----:B------:R-:W-:Y:S04]  /*14460*/  STL.64 [R1+0x1e0], R8 ;  /* 0x0001e00801007387 */ /* 0x000fe80000100a00 */
[----:B------:R-:W2:Y:S01]  /*14470*/  LDL R24, [R1+0x1e4] ;  /* 0x0001e40001187983 */ /* 0x000ea20000100800 */
[----:B0-----:R-:W-:-:S05]  /*14480*/  FMNMX.FTZ R7, R8, R7, !PT ;  /* 0x0000000708077209 */ /* 0x001fca0007810000 */
[----:B------:R-:W0:Y:S02]  /*14490*/  SHFL.BFLY PT, R10, R7, 0x1, 0x1f ;  /* 0x0c201f00070a7f89 */ /* 0x000e2400000e0000 */
[----:B0-----:R-:W-:-:S05]  /*144a0*/  FMNMX.FTZ R10, R7, R10, !PT ;  /* 0x0000000a070a7209 */ /* 0x001fca0007810000 */
[----:B------:R-:W-:Y:S04]  /*144b0*/  STL [R1+0x1e0], R10 ;  /* 0x0001e00a01007387 */ /* 0x000fe80000100800 */
[----:B------:R-:W3:Y:S04]  /*144c0*/  LDL R17, [R1+0x1e0] ;  /* 0x0001e00001117983 */ /* 0x000ee80000100800 */
[----:B--2---:R-:W0:Y:S02]  /*144d0*/  SHFL.BFLY PT, R9, R24, 0x2, 0x1f ;  /* 0x0c401f0018097f89 */ /* 0x004e2400000e0000 */
[----:B0-----:R-:W-:-:S05]  /*144e0*/  FMNMX.FTZ R9, R9, R24, !PT ;  /* 0x0000001809097209 */ /* 0x001fca0007810000 */
[----:B------:R-:W0:Y:S02]  /*144f0*/  SHFL.BFLY PT, R8, R9, 0x1, 0x1f ;  /* 0x0c201f0009087f89 */ /* 0x000e2400000e0000 */
[----:B0-----:R-:W-:Y:S01]  /*14500*/  FMNMX.FTZ R8, R9, R8, !PT ;  /* 0x0000000809087209 */ /* 0x001fe20007810000 */
[----:B---3--:R-:W-:-:S04]  /*14510*/  FADD.FTZ R4, R4, -R17 ;  /* 0x8000001104047221 */ /* 0x008fc80000010000 */
[----:B------:R-:W-:Y:S01]  /*14520*/  FADD.FTZ R14, R5, -R8 ;  /* 0x80000008050e7221 */ /* 0x000fe20000010000 */
[----:B------:R-:W-:-:S03]  /*14530*/  FMUL.FTZ R4, R4, R11 ;  /* 0x0000000b04047220 */ /* 0x000fc60000410000 */
[----:B------:R-:W-:Y:S01]  /*14540*/  FMUL.FTZ R14, R11, R14 ;  /* 0x0000000e0b0e7220 */ /* 0x000fe20000410000 */
[----:B------:R-:W0:Y:S08]  /*14550*/  MUFU.EX2 R173, R4 ;  /* 0x0000000400ad7308 */ /* 0x000e300000000800 */
[----:B------:R-:W1:Y:S01]  /*14560*/  MUFU.EX2 R160, R14 ;  /* 0x0000000e00a07308 */ /* 0x000e620000000800 */
[----:B------:R2:W-:Y:S01]  /*14570*/  STL [R1+0x1e4], R8 ;  /* 0x0001e40801007387 */ /* 0x0005e20000100800 */
[----:B0-----:R-:W-:Y:S01]  /*14580*/  FMUL.FTZ R12, R173, R12 ;  /* 0x0000000cad0c7220 */ /* 0x001fe20000410000 */
[----:B-1----:R-:W-:-:S05]  /*14590*/  FMUL.FTZ R13, R13, R160 ;  /* 0x000000a00d0d7220 */ /* 0x002fca0000410000 */
[----:B------:R2:W-:Y:S04]  /*145a0*/  STL.64 [R1+0x1f0], R12 ;  /* 0x0001f00c01007387 */ /* 0x0005e80000100a00 */
[----:B------:R-:W3:Y:S01]  /*145b0*/  LD.E R5, desc[UR36][R18.64+0x4] ;  /* 0x0000042412057980 */ /* 0x000ee2000c101900 */
[----:B------:R-:W-:Y:S01]  /*145c0*/  BSSY B0, `(.L_x_1991) ;  /* 0x000000c000007945 */ /* 0x000fe20003800000 */
[----:B---3--:R-:W-:-:S13]  /*145d0*/  ISETP.NE.AND P0, PT, R5, RZ, PT ;  /* 0x000000ff0500720c */ /* 0x008fda0003f05270 */
[----:B--2---:R-:W-:Y:S05]  /*145e0*/  @P0 BRA `(.L_x_1992) ;  /* 0x0000000000240947 */ /* 0x004fea0003800000 */
[----:B------:R-:W2:Y:S04]  /*145f0*/  LDL.64 R8, [R1+0xc0] ;  /* 0x0000c00001087983 */ /* 0x000ea80000100a00 */
[----:B------:R-:W3:Y:S04]  /*14600*/  LD.E R19, desc[UR36][R18.64] ;  /* 0x0000002412137980 */ /* 0x000ee8000c101900 */
[----:B--2---:R-:W2:Y:S01]  /*14610*/  LD.E.64 R8, desc[UR36][R8.64] ;  /* 0x0000002408087980 */ /* 0x004ea2000c101b00 */
[----:B---3--:R-:W-:-:S04]  /*14620*/  IMAD R4, R20, 0x40, R19 ;  /* 0x0000004014047824 */ /* 0x008fc800078e0213 */
[----:B--2---:R-:W-:-:S05]  /*14630*/  IMAD.WIDE R4, R4, 0x4, R8 ;  /* 0x0000000404047825 */ /* 0x004fca00078e0208 */
[----:B------:R0:W-:Y:S04]  /*14640*/  ST.E desc[UR36][R4.64], R173 ;  /* 0x000000ad04007985 */ /* 0x0001e8000c101924 */
[----:B------:R-:W2:Y:S04]  /*14650*/  LDL.64 R18, [R1+0xb8] ;  /* 0x0000b80001127983 */ /* 0x000ea80000100a00 */
[----:B--2---:R-:W2:Y:S02]  /*14660*/  LD.E R7, desc[UR36][R18.64+0x4] ;  /* 0x0000042412077980 */ /* 0x004ea4000c101900 */
[----:B0-2---:R-:W-:-:S13]  /*14670*/  ISETP.NE.AND P0, PT, R7, RZ, PT ;  /* 0x000000ff0700720c */ /* 0x005fda0003f05270 */
.L_x_1992:
[----:B------:R-:W-:Y:S05]  /*14680*/  BSYNC B0 ;  /* 0x0000000000007941 */ /* 0x000fea0003800000 */
.L_x_1991:
[----:B------:R-:W-:Y:S04]  /*14690*/  BSSY B0, `(.L_x_1993) ;  /* 0x0000009000007945 */ /* 0x000fe80003800000 */
[----:B------:R-:W-:Y:S05]  /*146a0*/  @P0 BRA `(.L_x_1994) ;  /* 0x00000000001c0947 */ /* 0x000fea0003800000 */
[----:B------:R-:W2:Y:S04]  /*146b0*/  LDL.64 R8, [R1+0xc0] ;  /* 0x0000c00001087983 */ /* 0x000ea80000100a00 */
[----:B------:R-:W3:Y:S04]  /*146c0*/  LD.E R19, desc[UR36][R18.64] ;  /* 0x0000002412137980 */ /* 0x000ee8000c101900 */
[----:B--2---:R-:W2:Y:S01]  /*146d0*/  LD.E.64 R4, desc[UR36][R8.64] ;  /* 0x0000002408047980 */ /* 0x004ea2000c101b00 */
[----:B---3--:R-:W-:-:S04]  /*146e0*/  IMAD R20, R20, 0x40, R19 ;  /* 0x0000004014147824 */ /* 0x008fc800078e0213 */
[----:B------:R-:W-:-:S04]  /*146f0*/  VIADD R20, R20, 0x8 ;  /* 0x0000000814147836 */ /* 0x000fc80000000000 */
[----:B--2---:R-:W-:-:S05]  /*14700*/  IMAD.WIDE R4, R20, 0x4, R4 ;  /* 0x0000000414047825 */ /* 0x004fca00078e0204 */
[----:B------:R0:W-:Y:S02]  /*14710*/  ST.E desc[UR36][R4.64], R160 ;  /* 0x000000a004007985 */ /* 0x0001e4000c101924 */
.L_x_1994:
[----:B------:R-:W-:Y:S05]  /*14720*/  BSYNC B0 ;  /* 0x0000000000007941 */ /* 0x000fea0003800000 */
.L_x_1993:
[----:B------:R-:W2:Y:S04]  /*14730*/  LDL R178, [R1+0x200] ;  /* 0x0002000001b27983 */ /* 0x000ea80000100800 */
[----:B------:R-:W2:Y:S04]  /*14740*/  LDL.64 R144, [R1+0x1e0] ;  /* 0x0001e00001907983 */ /* 0x000ea80000100a00 */
        /* <DEDUP_REMOVED lines=51> */
[----:B------:R-:W4:Y:S01]  /*14a80*/  LDL.64 R150, [R1+0x3e8] ;  /* 0x0003e80001967983 */ /* 0x000f220000100a00 */
[----:B--2---:R-:W-:-:S04]  /*14a90*/  FMUL.FTZ R144, R144, R178 ;  /* 0x000000b290907220 */ /* 0x004fc80000410000 */
        /* <DEDUP_REMOVED lines=13> */
[-CC-:B0-----:R-:W-:Y:S01]  /*14b70*/  FFMA.FTZ R5, R135, R178.reuse, -R144.reuse ;  /* 0x000000b287057223 */ /* 0x181fe20000010890 */
[-CC-:B------:R-:W-:Y:S01]  /*14b80*/  FFMA.FTZ R7, R137, R178.reuse, -R144.reuse ;  /* 0x000000b289077223 */ /* 0x180fe20000010890 */
[-C--:B------:R-:W-:Y:S01]  /*14b90*/  FFMA.FTZ R4, R147, R178.reuse, -R144 ;  /* 0x000000b293047223 */ /* 0x080fe20000010890 */
[-C--:B------:R-:W-:Y:S01]  /*14ba0*/  FMUL.FTZ R3, R145, R178.reuse ;  /* 0x000000b291037220 */ /* 0x080fe20000410000 */
[----:B------:R-:W2:Y:S04]  /*14bb0*/  LDL.64 R84, [R1+0x3c0] ;  /* 0x0003c00001547983 */ /* 0x000ea80000100a00 */
        /* <DEDUP_REMOVED lines=12> */
[----:B------:R-:W2:Y:S01]  /*14c80*/  LDL.64 R146, [R1+0x3c8] ;  /* 0x0003c80001927983 */ /* 0x000ea20000100a00 */
[-CC-:B------:R-:W-:Y:S01]  /*14c90*/  FFMA.FTZ R20, R16, R178.reuse, -R3.reuse ;  /* 0x000000b210147223 */ /* 0x180fe20000010803 */
[-CC-:B------:R-:W-:Y:S01]  /*14ca0*/  FFMA.FTZ R157, R2, R178.reuse, -R3.reuse ;  /* 0x000000b2029d7223 */ /* 0x180fe20000010803 */
[----:B------:R-:W-:Y:S01]  /*14cb0*/  MUFU.EX2 R19, R19 ;  /* 0x0000001300137308 */ /* 0x000fe20000000800 */
[-CC-:B------:R-:W-:Y:S01]  /*14cc0*/  FFMA.FTZ R159, R159, R178.reuse, -R3.reuse ;  /* 0x000000b29f9f7223 */ /* 0x180fe20000010803 */
[----:B------:R-:W-:-:S06]  /*14cd0*/  FFMA.FTZ R18, R153, R178, -R3 ;  /* 0x000000b299127223 */ /* 0x000fcc0000010803 */
[----:B------:R-:W3:Y:S01]  /*14ce0*/  MUFU.EX2 R20, R20 ;  /* 0x0000001400147308 */ /* 0x000ee20000000800 */
[----:B------:R-:W-:-:S07]  /*14cf0*/  FFMA.FTZ R161, R161, R178, -R3 ;  /* 0x000000b2a1a17223 */ /* 0x000fce0000010803 */
[----:B------:R-:W0:Y:S08]  /*14d00*/  MUFU.EX2 R157, R157 ;  /* 0x0000009d009d7308 */ /* 0x000e300000000800 */
[----:B------:R-:W1:Y:S01]  /*14d10*/  MUFU.EX2 R156, R156 ;  /* 0x0000009c009c7308 */ /* 0x000e620000000800 */
[----:B------:R-:W-:-:S07]  /*14d20*/  FFMA.FTZ R16, R164, R178, -R3 ;  /* 0x000000b2a4107223 */ /* 0x000fce0000010803 */
[----:B------:R-:W1:Y:S08]  /*14d30*/  MUFU.EX2 R159, R159 ;  /* 0x0000009f009f7308 */ /* 0x000e700000000800 */
[----:B------:R-:W1:Y:S01]  /*14d40*/  MUFU.EX2 R158, R158 ;  /* 0x0000009e009e7308 */ /* 0x000e620000000800 */
[----:B---3--:R-:W-:Y:S01]  /*14d50*/  FADD.FTZ R2, R20, R163 ;  /* 0x000000a314027221 */ /* 0x008fe20000010000 */
[----:B------:R-:W-:-:S06]  /*14d60*/  FFMA.FTZ R164, R166, R178, -R3 ;  /* 0x000000b2a6a47223 */ /* 0x000fcc0000010803 */
[----:B------:R-:W3:Y:S01]  /*14d70*/  MUFU.EX2 R18, R18 ;  /* 0x0000001200127308 */ /* 0x000ee20000000800 */
[----:B------:R-:W-:-:S07]  /*14d80*/  FADD.FTZ R153, R19, R162 ;  /* 0x000000a213997221 */ /* 0x000fce0000010000 */
[----:B------:R-:W3:Y:S01]  /*14d90*/  MUFU.EX2 R17, R17 ;  /* 0x0000001100117308 */ /* 0x000ee20000000800 */
[----:B0-----:R-:W-:Y:S01]  /*14da0*/  FADD.FTZ R2, R157, R2 ;  /* 0x000000029d027221 */ /* 0x001fe20000010000 */
[----:B------:R-:W-:-:S06]  /*14db0*/  FFMA.FTZ R171, R165, R178, -R3 ;  /* 0x000000b2a5ab7223 */ /* 0x000fcc0000010803 */
[----:B------:R-:W0:Y:S01]  /*14dc0*/  MUFU.EX2 R161, R161 ;  /* 0x000000a100a17308 */ /* 0x000e220000000800 */
[----:B-1----:R-:W-:-:S07]  /*14dd0*/  FADD.FTZ R153, R156, R153 ;  /* 0x000000999c997221 */ /* 0x002fce0000010000 */
[----:B------:R-:W1:Y:S01]  /*14de0*/  MUFU.EX2 R14, R14 ;  /* 0x0000000e000e7308 */ /* 0x000e620000000800 */
[----:B------:R-:W-:Y:S01]  /*14df0*/  FADD.FTZ R163, R159, R2 ;  /* 0x000000029fa37221 */ /* 0x000fe20000010000 */
[----:B------:R-:W-:-:S06]  /*14e00*/  FFMA.FTZ R165, R168, R178, -R3 ;  /* 0x000000b2a8a57223 */ /* 0x000fcc0000010803 */
[----:B------:R-:W1:Y:S01]  /*14e10*/  MUFU.EX2 R16, R16 ;  /* 0x0000001000107308 */ /* 0x000e620000000800 */
[----:B------:R-:W-:-:S07]  /*14e20*/  FADD.FTZ R2, R158, R153 ;  /* 0x000000999e027221 */ /* 0x000fce0000010000 */
[----:B------:R-:W1:Y:S01]  /*14e30*/  MUFU.EX2 R15, R15 ;  /* 0x0000000f000f7308 */ /* 0x000e620000000800 */
[----:B---3--:R-:W-:Y:S01]  /*14e40*/  FADD.FTZ R162, R18, R163 ;  /* 0x000000a312a27221 */ /* 0x008fe20000010000 */
[----:B------:R-:W-:-:S06]  /*14e50*/  FFMA.FTZ R166, R167, R178, -R3 ;  /* 0x000000b2a7a67223 */ /* 0x000fcc0000010803 */
[----:B------:R-:W3:Y:S01]  /*14e60*/  MUFU.EX2 R164, R164 ;  /* 0x000000a400a47308 */ /* 0x000ee20000000800 */
[----:B------:R-:W-:-:S07]  /*14e70*/  FADD.FTZ R163, R17, R2 ;  /* 0x0000000211a37221 */ /* 0x000fce0000010000 */
[----:B------:R-:W3:Y:S01]  /*14e80*/  MUFU.EX2 R12, R12 ;  /* 0x0000000c000c7308 */ /* 0x000ee20000000800 */
[----:B------:R-:W-:Y:S01]  /*14e90*/  FFMA.FTZ R172, R169, R178, -R3 ;  /* 0x000000b2a9ac7223 */ /* 0x000fe20000010803 */
[----:B0-----:R-:W-:-:S06]  /*14ea0*/  FADD.FTZ R169, R161, R162 ;  /* 0x000000a2a1a97221 */ /* 0x001fcc0000010000 */
[----:B------:R-:W0:Y:S01]  /*14eb0*/  MUFU.EX2 R171, R171 ;  /* 0x000000ab00ab7308 */ /* 0x000e220000000800 */
[----:B------:R-:W-:Y:S01]  /*14ec0*/  FFMA.FTZ R167, R170, R178, -R3 ;  /* 0x000000b2aaa77223 */ /* 0x000fe20000010803 */
[----:B-1----:R-:W-:-:S06]  /*14ed0*/  FADD.FTZ R2, R14, R163 ;  /* 0x000000a30e027221 */ /* 0x002fcc0000010000 */
[----:B------:R-:W1:Y:S01]  /*14ee0*/  MUFU.EX2 R13, R13 ;  /* 0x0000000d000d7308 */ /* 0x000e620000000800 */
[----:B------:R-:W-:Y:S01]  /*14ef0*/  FADD.FTZ R169, R16, R169 ;  /* 0x000000a910a97221 */ /* 0x000fe20000010000 */
[----:B------:R-:W-:-:S06]  /*14f00*/  FADD.FTZ R163, R15, R2 ;  /* 0x000000020fa37221 */ /* 0x000fcc0000010000 */
[----:B------:R-:W4:Y:S08]  /*14f10*/  MUFU.EX2 R165, R165 ;  /* 0x000000a500a57308 */ /* 0x000f300000000800 */
[----:B------:R-:W4:Y:S01]  /*14f20*/  MUFU.EX2 R10, R10 ;  /* 0x0000000a000a7308 */ /* 0x000f220000000800 */
[----:B---3--:R-:W-:Y:S01]  /*14f30*/  FADD.FTZ R162, R164, R169 ;  /* 0x000000a9a4a27221 */ /* 0x008fe20000010000 */
[----:B------:R-:W-:-:S06]  /*14f40*/  FFMA.FTZ R153, R174, R178, -R3 ;  /* 0x000000b2ae997223 */ /* 0x000fcc0000010803 */
[----:B------:R-:W3:Y:S01]  /*14f50*/  MUFU.EX2 R166, R166 ;  /* 0x000000a600a67308 */ /* 0x000ee20000000800 */
[----:B------:R-:W-:-:S07]  /*14f60*/  FADD.FTZ R2, R12, R163 ;  /* 0x000000a30c027221 */ /* 0x000fce0000010000 */
[----:B------:R-:W3:Y:S01]  /*14f70*/  MUFU.EX2 R11, R11 ;  /* 0x0000000b000b7308 */ /* 0x000ee20000000800 */
[----:B0-----:R-:W-:Y:S01]  /*14f80*/  FADD.FTZ R162, R171, R162 ;  /* 0x000000a2aba27221 */ /* 0x001fe20000010000 */
[----:B-1----:R-:W-:-:S06]  /*14f90*/  FADD.FTZ R163, R13, R2 ;  /* 0x000000020da37221 */ /* 0x002fcc0000010000 */
[----:B------:R-:W0:Y:S01]  /*14fa0*/  MUFU.EX2 R167, R167 ;  /* 0x000000a700a77308 */ /* 0x000e220000000800 */
[----:B------:R-:W-:-:S07]  /*14fb0*/  FFMA.FTZ R168, R175, R178, -R3 ;  /* 0x000000b2afa87223 */ /* 0x000fce0000010803 */
[----:B------:R-:W1:Y:S01]  /*14fc0*/  MUFU.EX2 R9, R9 ;  /* 0x0000000900097308 */ /* 0x000e620000000800 */
[----:B----4-:R-:W-:Y:S01]  /*14fd0*/  FADD.FTZ R175, R165, R162 ;  /* 0x000000a2a5af7221 */ /* 0x010fe20000010000 */
[----:B------:R-:W-:-:S06]  /*14fe0*/  FADD.FTZ R2, R10, R163 ;  /* 0x000000a30a027221 */ /* 0x000fcc0000010000 */
[----:B------:R-:W4:Y:S01]  /*14ff0*/  MUFU.EX2 R172, R172 ;  /* 0x000000ac00ac7308 */ /* 0x000f220000000800 */
[----:B------:R-:W-:-:S07]  /*15000*/  FFMA.FTZ R169, R176, R178, -R3 ;  /* 0x000000b2b0a97223 */ /* 0x000fce0000010803 */
[----:B------:R-:W4:Y:S01]  /*15010*/  MUFU.EX2 R8, R8 ;  /* 0x0000000800087308 */ /* 0x000f220000000800 */
[----:B---3--:R-:W-:Y:S01]  /*15020*/  FADD.FTZ R162, R166, R175 ;  /* 0x000000afa6a27221 */ /* 0x008fe20000010000 */
[----:B------:R-:W-:-:S06]  /*15030*/  FADD.FTZ R2, R11, R2 ;  /* 0x000000020b027221 */ /* 0x000fcc0000010000 */
[----:B------:R-:W3:Y:S01]  /*15040*/  MUFU.EX2 R153, R153 ;  /* 0x0000009900997308 */ /* 0x000ee20000000800 */
[----:B------:R-:W-:-:S07]  /*15050*/  FFMA.FTZ R170, R177, R178, -R3 ;  /* 0x000000b2b1aa7223 */ /* 0x000fce0000010803 */
[----:B------:R-:W3:Y:S01]  /*15060*/  MUFU.EX2 R6, R6 ;  /* 0x0000000600067308 */ /* 0x000ee20000000800 */
[----:B0-----:R-:W-:Y:S01]  /*15070*/  FADD.FTZ R163, R167, R162 ;  /* 0x000000a2a7a37221 */ /* 0x001fe20000010000 */
[----:B-1----:R-:W-:-:S06]  /*15080*/  FADD.FTZ R3, R9, R2 ;  /* 0x0000000209037221 */ /* 0x002fcc0000010000 */
[----:B------:R-:W-:Y:S08]  /*15090*/  MUFU.EX2 R5, R5 ;  /* 0x0000000500057308 */ /* 0x000ff00000000800 */
[----:B------:R-:W0:Y:S01]  /*150a0*/  MUFU.EX2 R168, R168 ;  /* 0x000000a800a87308 */ /* 0x000e220000000800 */
[----:B----4-:R-:W-:Y:S01]  /*150b0*/  FADD.FTZ R2, R172, R163 ;  /* 0x000000a3ac027221 */ /* 0x010fe20000010000 */
[----:B------:R-:W-:-:S06]  /*150c0*/  FADD.FTZ R3, R8, R3 ;  /* 0x0000000308037221 */ /* 0x000fcc0000010000 */
[----:B------:R-:W-:Y:S08]  /*150d0*/  MUFU.EX2 R7, R7 ;  /* 0x0000000700077308 */ /* 0x000ff00000000800 */
[----:B------:R-:W1:Y:S01]  /*150e0*/  MUFU.EX2 R169, R169 ;  /* 0x000000a900a97308 */ /* 0x000e620000000800 */
[----:B---3--:R-:W-:Y:S01]  /*150f0*/  FADD.FTZ R163, R153, R2 ;  /* 0x0000000299a37221 */ /* 0x008fe20000010000 */
[----:B------:R-:W-:-:S06]  /*15100*/  FADD.FTZ R2, R6, R3 ;  /* 0x0000000306027221 */ /* 0x000fcc0000010000 */
[----:B------:R-:W3:Y:S08]  /*15110*/  MUFU.EX2 R4, R4 ;  /* 0x0000000400047308 */ /* 0x000ef00000000800 */
[----:B------:R-:W4:Y:S01]  /*15120*/  MUFU.EX2 R170, R170 ;  /* 0x000000aa00aa7308 */ /* 0x000f220000000800 */
[----:B0-----:R-:W-:Y:S01]  /*15130*/  FADD.FTZ R162, R168, R163 ;  /* 0x000000a3a8a27221 */ /* 0x001fe20000010000 */
[----:B------:R-:W-:-:S03]  /*15140*/  FADD.FTZ R2, R5, R2 ;  /* 0x0000000205027221 */ /* 0x000fc60000010000 */
[----:B-1----:R-:W-:Y:S01]  /*15150*/  FADD.FTZ R163, R169, R162 ;  /* 0x000000a2a9a37221 */ /* 0x002fe20000010000 */
[----:B------:R-:W-:Y:S01]  /*15160*/  FADD.FTZ R3, R7, R2 ;  /* 0x0000000207037221 */ /* 0x000fe20000010000 */
[C---:B------:R-:W-:Y:S01]  /*15170*/  FMUL.FTZ R113, R160.reuse, R113 ;  /* 0x00000071a0717220 */ /* 0x040fe20000410000 */
[----:B------:R-:W-:Y:S02]  /*15180*/  FMUL.FTZ R112, R160, R112 ;  /* 0x00000070a0707220 */ /* 0x000fe40000410000 */
[----:B---3--:R-:W-:Y:S01]  /*15190*/  FADD.FTZ R162, R4, R3 ;  /* 0x0000000304a27221 */ /* 0x008fe20000010000 */
[C---:B------:R-:W-:Y:S01]  /*151a0*/  FMUL.FTZ R155, R160.reuse, R155 ;  /* 0x0000009ba09b7220 */ /* 0x040fe20000410000 */
[----:B------:R-:W-:Y:S01]  /*151b0*/  FMUL.FTZ R154, R160, R154 ;  /* 0x0000009aa09a7220 */ /* 0x000fe20000410000 */
[----:B----4-:R-:W-:-:S05]  /*151c0*/  FADD.FTZ R163, R170, R163 ;  /* 0x000000a3aaa37221 */ /* 0x010fca0000010000 */
[----:B------:R0:W-:Y:S01]  /*151d0*/  STL.64 [R1+0x1f0], R162 ;  /* 0x0001f0a201007387 */ /* 0x0001e20000100a00 */
[----:B------:R-:W-:Y:S01]  /*151e0*/  BAR.SYNC.DEFER_BLOCKING 0xf, 0x100 ;  /* 0x03c4000000007b1d */ /* 0x000fe20000010000 */
        /* <DEDUP_REMOVED lines=16> */
[----:B------:R-:W3:Y:S04]  /*152f0*/  LD.E.64 R2, desc[UR36][R64.64+0x8] ;  /* 0x0000082440027980 */ /* 0x000ee8000c101b00 */
[----:B0-----:R-:W4:Y:S04]  /*15300*/  LD.E.64 R162, desc[UR36][R64.64] ;  /* 0x0000002440a27980 */ /* 0x001f28000c101b00 */
[----:B------:R-:W-:Y:S04]  /*15310*/  STL.64 [R1+0x2b8], R112 ;  /* 0x0002b87001007387 */ /* 0x000fe80000100a00 */
[----:B------:R0:W-:Y:S01]  /*15320*/  STL.64 [R1+0x3f8], R154 ;  /* 0x0003f89a01007387 */ /* 0x0001e20000100a00 */
[C---:B------:R-:W-:Y:S01]  /*15330*/  FMUL.FTZ R33, R173.reuse, R33 ;  /* 0x00000021ad217220 */ /* 0x040fe20000410000 */
[C---:B------:R-:W-:Y:S01]  /*15340*/  FMUL.FTZ R32, R173.reuse, R32 ;  /* 0x00000020ad207220 */ /* 0x040fe20000410000 */
[C---:B------:R-:W-:Y:S01]  /*15350*/  FMUL.FTZ R35, R173.reuse, R35 ;  /* 0x00000023ad237220 */ /* 0x040fe20000410000 */
[C---:B------:R-:W-:Y:S01]  /*15360*/  FMUL.FTZ R34, R173.reuse, R34 ;  /* 0x00000022ad227220 */ /* 0x040fe20000410000 */
[C---:B------:R-:W-:Y:S01]  /*15370*/  FMUL.FTZ R37, R173.reuse, R37 ;  /* 0x00000025ad257220 */ /* 0x040fe20000410000 */
[C---:B------:R-:W-:Y:S01]  /*15380*/  FMUL.FTZ R36, R173.reuse, R36 ;  /* 0x00000024ad247220 */ /* 0x040fe20000410000 */
[----:B0-----:R-:W3:Y:S01]  /*15390*/  LDL R154, [R1+0x2bc] ;  /* 0x0002bc00019a7983 */ /* 0x001ee20000100800 */
        /* <DEDUP_REMOVED lines=36> */
[C---:B--2---:R-:W-:Y:S01]  /*155e0*/  FMUL.FTZ R85, R173.reuse, R85 ;  /* 0x00000055ad557220 */ /* 0x044fe20000410000 */
        /* <DEDUP_REMOVED lines=127> */
[----:B0-----:R-:W3:Y:S04]  /*15de0*/  LDL R24, [R1+0x210] ;  /* 0x0002100001187983 */ /* 0x001ee80000100800 */
[----:B-1----:R-:W3:Y:S04]  /*15df0*/  LDL R88, [R1+0x214] ;  /* 0x0002140001587983 */ /* 0x002ee80000100800 */
[----:B--2---:R-:W2:Y:S04]  /*15e00*/  LDL R90, [R1+0x218] ;  /* 0x00021800015a7983 */ /* 0x004ea80000100800 */
[----:B------:R-:W2:Y:S04]  /*15e10*/  LDL R92, [R1+0x21c] ;  /* 0x00021c00015c7983 */ /* 0x000ea80000100800 */
[----:B------:R-:W2:Y:S04]  /*15e20*/  LDL R26, [R1+0x220] ;  /* 0x00022000011a7983 */ /* 0x000ea80000100800 */
[----:B------:R-:W2:Y:S04]  /*15e30*/  LDL R94, [R1+0x224] ;  /* 0x00022400015e7983 */ /* 0x000ea80000100800 */
[----:B------:R-:W2:Y:S04]  /*15e40*/  LDL R96, [R1+0x228] ;  /* 0x0002280001607983 */ /* 0x000ea80000100800 */
[----:B------:R-:W2:Y:S04]  /*15e50*/  LDL R98, [R1+0x22c] ;  /* 0x00022c0001627983 */ /* 0x000ea80000100800 */
[----:B------:R-:W2:Y:S04]  /*15e60*/  LDL R28, [R1+0x230] ;  /* 0x00023000011c7983 */ /* 0x000ea80000100800 */
[----:B----4-:R-:W4:Y:S04]  /*15e70*/  LDL R100, [R1+0x234] ;  /* 0x0002340001647983 */ /* 0x010f280000100800 */
[----:B------:R-:W4:Y:S04]  /*15e80*/  LDL R102, [R1+0x238] ;  /* 0x0002380001667983 */ /* 0x000f280000100800 */
[----:B------:R-:W4:Y:S04]  /*15e90*/  LDL R104, [R1+0x23c] ;  /* 0x00023c0001687983 */ /* 0x000f280000100800 */
[----:B------:R-:W4:Y:S04]  /*15ea0*/  LDL R30, [R1+0x240] ;  /* 0x00024000011e7983 */ /* 0x000f280000100800 */
[----:B------:R-:W4:Y:S04]  /*15eb0*/  LDL R106, [R1+0x244] ;  /* 0x00024400016a7983 */ /* 0x000f280000100800 */
[----:B------:R-:W4:Y:S04]  /*15ec0*/  LDL R108, [R1+0x248] ;  /* 0x00024800016c7983 */ /* 0x000f280000100800 */
[----:B---3--:R-:W3:Y:S04]  /*15ed0*/  LDL R110, [R1+0x24c] ;  /* 0x00024c00016e7983 */ /* 0x008ee80000100800 */
[----:B------:R-:W3:Y:S04]  /*15ee0*/  LDL R32, [R1+0x250] ;  /* 0x0002500001207983 */ /* 0x000ee80000100800 */
        /* <DEDUP_REMOVED lines=110> */
[----:B------:R0:W-:Y:S04]  /*165d0*/  STL [R1+0x2bc], R154 ;  /* 0x0002bc9a01007387 */ /* 0x0001e80000100800 */
[----:B------:R-:W3:Y:S04]  /*165e0*/  LDL R173, [R1+0x1c8] ;  /* 0x0001c80001ad7983 */ /* 0x000ee80000100800 */
[----:B0-----:R-:W3:Y:S04]  /*165f0*/  LDL.64 R154, [R1+0x88] ;  /* 0x00008800019a7983 */ /* 0x001ee80000100a00 */
        /* <DEDUP_REMOVED lines=15> */
[----:B---3--:R-:W-:Y:S04]  /*166f0*/  STL [R1+0x24c], R110 ;  /* 0x00024c6e01007387 */ /* 0x008fe80000100800 */
        /* <DEDUP_REMOVED lines=70> */
[----:B------:R1:W-:Y:S04]  /*16b60*/  STL [R1+0x36c], R31 ;  /* 0x00036c1f01007387 */ /* 0x0003e80000100800 */
[----:B------:R-:W-:Y:S04]  /*16b70*/  STL [R1+0x370], R68 ;  /* 0x0003704401007387 */ /* 0x000fe80000100800 */
[----:B------:R-:W-:Y:S04]  /*16b80*/  STL [R1+0x374], R33 ;  /* 0x0003742101007387 */ /* 0x000fe80000100800 */
[----:B------:R2:W-:Y:S04]  /*16b90*/  STL [R1+0x378], R35 ;  /* 0x0003782301007387 */ /* 0x0005e80000100800 */
        /* <DEDUP_REMOVED lines=37> */
[----:B0-----:R-:W4:Y:S04]  /*16df0*/  LDL.128 R24, [R1+0x210] ;  /* 0x0002100001187983 */ /* 0x001f280000100c00 */
[----:B-1----:R-:W4:Y:S04]  /*16e00*/  LDL.128 R28, [R1+0x220] ;  /* 0x00022000011c7983 */ /* 0x002f280000100c00 */
[----:B--2---:R-:W2:Y:S04]  /*16e10*/  LDL.128 R32, [R1+0x230] ;  /* 0x0002300001207983 */ /* 0x004ea80000100c00 */
        /* <DEDUP_REMOVED lines=29> */
[----:B------:R-:W-:Y:S01]  /*16ff0*/  MOV R177, R2 ;  /* 0x0000000200b17202 */ /* 0x000fe20000000f00 */
[----:B------:R-:W-:-:S04]  /*17000*/  IMAD R154, R173, 0x1000, R154 ;  /* 0x00001000ad9a7824 */ /* 0x000fc800078e029a */
[--C-:B------:R-:W-:Y:S01]  /*17010*/  IMAD R3, R163, 0x2, R177.reuse ;  /* 0x00000002a3037824 */ /* 0x100fe200078e02b1 */
[----:B------:R-:W-:Y:S01]  /*17020*/  F2FP.F16.F32.PACK_AB R156, R156, R19 ;  /* 0x000000139c9c723e */ /* 0x000fe200000000ff */
[C---:B------:R-:W-:Y:S01]  /*17030*/  IMAD R2, R162.reuse, 0x2, R177 ;  /* 0x00000002a2027824 */ /* 0x040fe200078e02b1 */
[----:B------:R-:W-:Y:S01]  /*17040*/  F2FP.F16.F32.PACK_AB R157, R157, R20 ;  /* 0x000000149d9d723e */ /* 0x000fe200000000ff */
[----:B------:R-:W-:Y:S01]  /*17050*/  IMAD R176, R162, 0x2, R3 ;  /* 0x00000002a2b07824 */ /* 0x000fe200078e0203 */
[----:B------:R-:W-:Y:S02]  /*17060*/  F2FP.F16.F32.PACK_AB R158, R17, R158 ;  /* 0x0000009e119e723e */ /* 0x000fe400000000ff */
[----:B------:R-:W-:Y:S02]  /*17070*/  F2FP.F16.F32.PACK_AB R159, R18, R159 ;  /* 0x0000009f129f723e */ /* 0x000fe400000000ff */
[----:B------:R-:W-:Y:S02]  /*17080*/  F2FP.F16.F32.PACK_AB R160, R15, R14 ;  /* 0x0000000e0fa0723e */ /* 0x000fe400000000ff */
[----:B------:R-:W-:-:S02]  /*17090*/  F2FP.F16.F32.PACK_AB R161, R16, R161 ;  /* 0x000000a110a1723e */ /* 0x000fc400000000ff */
[----:B------:R-:W-:Y:S02]  /*170a0*/  F2FP.F16.F32.PACK_AB R162, R13, R12 ;  /* 0x0000000c0da2723e */ /* 0x000fe400000000ff */
[----:B------:R-:W-:Y:S02]  /*170b0*/  F2FP.F16.F32.PACK_AB R163, R171, R164 ;  /* 0x000000a4aba3723e */ /* 0x000fe400000000ff */
[----:B------:R-:W-:Y:S02]  /*170c0*/  F2FP.F16.F32.PACK_AB R165, R166, R165 ;  /* 0x000000a5a6a5723e */ /* 0x000fe400000000ff */
[----:B------:R-:W-:Y:S02]  /*170d0*/  R2UR UR6, R154 ;  /* 0x000000009a0672ca */ /* 0x000fe400000e0000 */
[----:B------:R-:W-:Y:S02]  /*170e0*/  R2UR UR7, R155 ;  /* 0x000000009b0772ca */ /* 0x000fe400000e0000 */
[----:B------:R-:W-:-:S02]  /*170f0*/  F2FP.F16.F32.PACK_AB R164, R11, R10 ;  /* 0x0000000a0ba4723e */ /* 0x000fc400000000ff */
[----:B------:R-:W-:Y:S02]  /*17100*/  F2FP.F16.F32.PACK_AB R166, R8, R9 ;  /* 0x0000000908a6723e */ /* 0x000fe400000000ff */
[----:B------:R-:W-:Y:S02]  /*17110*/  F2FP.F16.F32.PACK_AB R167, R172, R167 ;  /* 0x000000a7aca7723e */ /* 0x000fe400000000ff */
[----:B------:R-:W-:Y:S02]  /*17120*/  F2FP.F16.F32.PACK_AB R172, R5, R6 ;  /* 0x0000000605ac723e */ /* 0x000fe400000000ff */
[----:B------:R-:W-:Y:S02]  /*17130*/  F2FP.F16.F32.PACK_AB R173, R168, R153 ;  /* 0x00000099a8ad723e */ /* 0x000fe400000000ff */
[----:B------:R-:W-:Y:S02]  /*17140*/  F2FP.F16.F32.PACK_AB R174, R4, R7 ;  /* 0x0000000704ae723e */ /* 0x000fe400000000ff */
[----:B------:R-:W-:Y:S01]  /*17150*/  F2FP.F16.F32.PACK_AB R175, R170, R169 ;  /* 0x000000a9aaaf723e */ /* 0x000fe200000000ff */
[----:B------:R-:W-:Y:S04]  /*17160*/  STSM.16.M88.4 [R177], R156 ;  /* 0x0000009cb1007844 */ /* 0x000fe80000000200 */
[----:B------:R0:W-:Y:S04]  /*17170*/  STSM.16.M88.4 [R2], R160 ;  /* 0x000000a002007844 */ /* 0x0001e80000000200 */
[----:B------:R1:W-:Y:S04]  /*17180*/  STSM.16.M88.4 [R3], R164 ;  /* 0x000000a403007844 */ /* 0x0003e80000000200 */
[----:B------:R-:W-:Y:S01]  /*17190*/  STSM.16.M88.4 [R176], R172 ;  /* 0x000000acb0007844 */ /* 0x000fe20000000200 */
[----:B------:R-:W-:-:S02]  /*171a0*/  VIADD R4, R154, 0x80 ;  /* 0x000000809a047836 */ /* 0x000fc40000000000 */
[----:B------:R-:W-:Y:S01]  /*171b0*/  IMAD.MOV.U32 R5, RZ, RZ, R155 ;  /* 0x000000ffff057224 */ /* 0x000fe200078e009b */
[----:B--2---:R-:W-:-:S06]  /*171c0*/  WARPGROUP.ARRIVE ;  /* 0x00000000000079c5 */ /* 0x004fcc0000000000 */
[----:B------:R-:W-:Y:S01]  /*171d0*/  HGMMA.64x256x16.F32 R24, R156, gdesc[UR4].tnspB, R24, gsb0 ;  /* 0x43e000049c187df0 */ /* 0x000fe20008000818 */
[----:B------:R-:W-:Y:S02]  /*171e0*/  R2UR UR6, R4 ;  /* 0x00000000040672ca */ /* 0x000fe400000e0000 */
[----:B------:R-:W-:Y:S01]  /*171f0*/  R2UR UR7, R5 ;  /* 0x00000000050772ca */ /* 0x000fe200000e0000 */
[----:B0-----:R-:W-:Y:S02]  /*17200*/  VIADD R2, R154, 0x100 ;  /* 0x000001009a027836 */ /* 0x001fe40000000000 */
[----:B-1----:R-:W-:Y:S01]  /*17210*/  IMAD.MOV.U32 R3, RZ, RZ, R155 ;  /* 0x000000ffff037224 */ /* 0x002fe200078e009b */
        /* <DEDUP_REMOVED lines=145> */
[----:B------:R-:W4:Y:S04]  /*17b30*/  LDL R70, [R1+0x218] ;  /* 0x0002180001467983 */ /* 0x000f280000100800 */
[----:B-1----:R-:W4:Y:S04]  /*17b40*/  LDL R72, [R1+0x21c] ;  /* 0x00021c0001487983 */ /* 0x002f280000100800 */
[----:B------:R-:W4:Y:S04]  /*17b50*/  LDL R4, [R1+0x220] ;  /* 0x0002200001047983 */ /* 0x000f280000100800 */
[----:B------:R-:W4:Y:S04]  /*17b60*/  LDL R74, [R1+0x224] ;  /* 0x00022400014a7983 */ /* 0x000f280000100800 */
        /* <DEDUP_REMOVED lines=137> */
[----:B---3--:R-:W-:Y:S04]  /*18400*/  STL [R1+0x234], R80 ;  /* 0x0002345001007387 */ /* 0x008fe80000100800 */
        /* <DEDUP_REMOVED lines=127> */
.L_x_1996:
[----:B------:R-:W-:Y:S05]  /*18c00*/  BSYNC B0 ;  /* 0x0000000000007941 */ /* 0x000fea0003800000 */
.L_x_1995:
[----:B------:R-:W2:Y:S04]  /*18c10*/  LDL.64 R4, [R1+0x48] ;  /* 0x0000480001047983 */ /* 0x000ea80000100a00 */
[----:B------:R-:W3:Y:S01]  /*18c20*/  LDL R3, [R1+0x34] ;  /* 0x0000340001037983 */ /* 0x000ee20000100800 */
[C---:B------:R-:W-:Y:S01]  /*18c30*/  ISETP.GT.AND P0, PT, R0.reuse, R21, PT ;  /* 0x000000150000720c */ /* 0x040fe20003f04270 */
[----:B------:R-:W-:Y:S01]  /*18c40*/  VIADD R0, R0, 0xffffffff ;  /* 0xffffffff00007836 */ /* 0x000fe20000000000 */
[----:B--2---:R-:W-:-:S05]  /*18c50*/  MOV R5, R4 ;  /* 0x0000000400057202 */ /* 0x004fca0000000f00 */
[----:B-----5:R-:W-:-:S05]  /*18c60*/  IMAD R2, R2, 0x8, R5 ;  /* 0x0000000802027824 */ /* 0x020fca00078e0205 */
[----:B---3--:R-:W-:-:S04]  /*18c70*/  PRMT R2, R3, 0x654, R2 ;  /* 0x0000065403027816 */ /* 0x008fc80000000002 */
[----:B------:R0:W-:Y:S01]  /*18c80*/  SYNCS.ARRIVE.TRANS64.RED.A1T0 RZ, [R2+URZ], RZ ;  /* 0x000000ff02ff79a7 */ /* 0x0001e2000810043f */
[----:B------:R-:W-:Y:S05]  /*18c90*/  @P0 BRA `(.L_x_1997) ;  /* 0xffffff8c00a80947 */ /* 0x000fea000383ffff */
.L_x_1974:
[----:B------:R-:W-:-:S13]  /*18ca0*/  ISETP.GE.AND P0, PT, R0, R22, PT ;  /* 0x000000160000720c */ /* 0x000fda0003f06270 */
[----:B------:R-:W-:Y:S05]  /*18cb0*/  @!P0 BRA `(.L_x_1998) ;  /* 0x0000007c00f48947 */ /* 0x000fea0003800000 */
.L_x_2031:
[----:B------:R-:W2:Y:S04]  /*18cc0*/  LDL R20, [R1+0x1c8] ;  /* 0x0001c80001147983 */ /* 0x000ea80000100800 */
[----:B01----:R-:W3:Y:S04]  /*18cd0*/  LDL R2, [R1+0x1d0] ;  /* 0x0001d00001027983 */ /* 0x003ee80000100800 */
        /* <DEDUP_REMOVED lines=18> */
.L_x_2000:
[----:B------:R-:W-:Y:S05]  /*18e00*/  BSYNC B0 ;  /* 0x0000000000007941 */ /* 0x000fea0003800000 */
.L_x_1999:
        /* <DEDUP_REMOVED lines=9> */
.L_x_2002:
[----:B------:R-:W-:Y:S05]  /*18ea0*/  BSYNC B0 ;  /* 0x0000000000007941 */ /* 0x000fea0003800000 */
.L_x_2001:
[----:B------:R-:W-:Y:S04]  /*18eb0*/  BSSY B0, `(.L_x_2003) ;  /* 0x0000006000007945 */ /* 0x000fe80003800000 */
[----:B-1----:R-:W-:Y:S05]  /*18ec0*/  @P0 BRA `(.L_x_2004) ;  /* 0x0000000000100947 */ /* 0x002fea0003800000 */
[----:B-----5:R-:W-:Y:S01]  /*18ed0*/  IMAD R6, R6, 0x8, R3 ;  /* 0x0000000806067824 */ /* 0x020fe200078e0203 */
[----:B------:R-:W-:-:S04]  /*18ee0*/  SHF.L.U32 R7, R7, 0x1f, RZ ;  /* 0x0000001f07077819 */ /* 0x000fc800000006ff */
[----:B------:R-:W1:Y:S02]  /*18ef0*/  SYNCS.PHASECHK.TRANS64.TRYWAIT P0, [R6+URZ], R7 ;  /* 0x00000007060075a7 */ /* 0x000e64000800017f */
[----:B-1----:R-:W-:Y:S05]  /*18f00*/  @!P0 BRA `(.L_x_2005) ;  /* 0x0000010800888947 */ /* 0x002fea0003800000 */
.L_x_2004:
[----:B------:R-:W-:Y:S05]  /*18f10*/  BSYNC B0 ;  /* 0x0000000000007941 */ /* 0x000fea0003800000 */
.L_x_2003:
        /* <DEDUP_REMOVED lines=57> */
.L_x_2007:
[----:B------:R-:W-:Y:S05]  /*192b0*/  BSYNC B0 ;  /* 0x0000000000007941 */ /* 0x000fea0003800000 */
.L_x_2006:
        /* <DEDUP_REMOVED lines=8> */
.L_x_2009:
[----:B------:R-:W-:Y:S05]  /*19340*/  BSYNC B0 ;  /* 0x0000000000007941 */ /* 0x000fea0003800000 */
.L_x_2008:
[----:B------:R-:W-:Y:S04]  /*19350*/  BSSY B0, `(.L_x_2010) ;  /* 0x0000004000007945 */ /* 0x000fe80003800000 */
[----:B-1----:R-:W-:Y:S05]  /*19360*/  @P0 BRA `(.L_x_2011) ;  /* 0x0000000000080947 */ /* 0x002fea0003800000 */
[----:B------:R-:W1:Y:S02]  /*19370*/  SYNCS.PHASECHK.TRANS64.TRYWAIT P0, [R12+URZ], R13 ;  /* 0x0000000d0c0075a7 */ /* 0x000e64000800017f */
[----:B-1----:R-:W-:Y:S05]  /*19380*/  @!P0 BRA `(.L_x_2012) ;  /* 0x00000104007c8947 */ /* 0x002fea0003800000 */
.L_x_2011:
[----:B------:R-:W-:Y:S05]  /*19390*/  BSYNC B0 ;  /* 0x0000000000007941 */ /* 0x000fea0003800000 */
.L_x_2010:
        /* <DEDUP_REMOVED lines=439> */
.L_x_2014:
[----:B------:R-:W-:Y:S05]  /*1af10*/  BSYNC B0 ;  /* 0x0000000000007941 */ /* 0x000fea0003800000 */
.L_x_2013:
        /* <DEDUP_REMOVED lines=8> */
[----:B------:R-:W4:Y:S04]  /*1afa0*/  LDL R13, [R1+0x50] ;  /* 0x00005000010d7983 */ /* 0x000f280000100800 */
[----:B------:R-:W4:Y:S04]  /*1afb0*/  LDL R16, [R1+0xf8] ;  /* 0x0000f80001107983 */ /* 0x000f280000100800 */
[----:B------:R-:W4:Y:S04]  /*1afc0*/  LDL.128 R8, [R1+0xe0] ;  /* 0x0000e00001087983 */ /* 0x000f280000100c00 */
[----:B0-----:R-:W4:Y:S04]  /*1afd0*/  LDL.128 R4, [R1+0xd0] ;  /* 0x0000d00001047983 */ /* 0x001f280000100c00 */
[----:B--2---:R3:W2:Y:S02]  /*1afe0*/  LD.E R2, desc[UR36][R2.64] ;  /* 0x0000002402027980 */ /* 0x0046a4000c101900 */
[----:B---3--:R-:W-:-:S04]  /*1aff0*/  SHF.R.S32.HI R3, RZ, 0x1f, R12 ;  /* 0x0000001fff037819 */ /* 0x008fc8000001140c */
[----:B------:R-:W-:-:S04]  /*1b000*/  LEA.HI R17, R3, R12, RZ, 0x7 ;  /* 0x0000000c03117211 */ /* 0x000fc800078f38ff */
[----:B------:R-:W-:-:S05]  /*1b010*/  LOP3.LUT R17, R17, 0xffffff80, RZ, 0xc0, !PT ;  /* 0xffffff8011117812 */ /* 0x000fca00078ec0ff */
[----:B------:R-:W-:Y:S01]  /*1b020*/  IMAD.IADD R17, R12, 0x1, -R17 ;  /* 0x000000010c117824 */ /* 0x000fe200078e0a11 */
[----:B------:R-:W-:-:S04]  /*1b030*/  LEA.HI R21, R3, R12, RZ, 0x2 ;  /* 0x0000000c03157211 */ /* 0x000fc800078f10ff */
[----:B------:R-:W-:-:S05]  /*1b040*/  LOP3.LUT R21, R21, 0xfffffffc, RZ, 0xc0, !PT ;  /* 0xfffffffc15157812 */ /* 0x000fca00078ec0ff */
[----:B------:R-:W-:Y:S01]  /*1b050*/  IMAD.IADD R21, R12, 0x1, -R21 ;  /* 0x000000010c157824 */ /* 0x000fe200078e0a15 */
[----:B----4-:R-:W-:-:S04]  /*1b060*/  ISETP.NE.AND P0, PT, R14, 0x1, PT ;  /* 0x000000010e00780c */ /* 0x010fc80003f05270 */
[----:B------:R-:W-:-:S04]  /*1b070*/  LEA.HI R12, R21, R21, RZ, 0x1 ;  /* 0x00000015150c7211 */ /* 0x000fc800078f08ff */
[----:B------:R-:W-:-:S05]  /*1b080*/  LOP3.LUT R12, R12, 0x1ffffffe, RZ, 0xc0, !PT ;  /* 0x1ffffffe0c0c7812 */ /* 0x000fca00078ec0ff */
[----:B------:R-:W-:Y:S01]  /*1b090*/  IMAD.IADD R12, R21, 0x1, -R12 ;  /* 0x00000001150c7824 */ /* 0x000fe200078e0a0c */
[----:B------:R-:W-:Y:S01]  /*1b0a0*/  ISETP.GE.AND P1, PT, R9, 0x1, PT ;  /* 0x000000010900780c */ /* 0x000fe20003f26270 */
[----:B------:R-:W-:Y:S01]  /*1b0b0*/  BSSY B0, `(.L_x_2015) ;  /* 0x000006f000007945 */ /* 0x000fe20003800000 */
[----:B--2---:R-:W-:-:S04]  /*1b0c0*/  FMUL.FTZ R26, R26, R2 ;  /* 0x000000021a1a7220 */ /* 0x004fc80000410000 */
[----:B------:R0:W1:Y:S01]  /*1b0d0*/  MUFU.TANH R18, R26 ;  /* 0x0000001a00127308 */ /* 0x0000620000002400 */
[----:B------:R-:W-:Y:S01]  /*1b0e0*/  FMUL.FTZ R30, R30, R2 ;  /* 0x000000021e1e7220 */ /* 0x000fe20000410000 */
[----:B0-----:R-:W-:-:S06]  /*1b0f0*/  SHF.R.S32.HI R26, RZ, 0x1f, R17 ;  /* 0x0000001fff1a7819 */ /* 0x001fcc0000011411 */
[----:B------:R0:W2:Y:S01]  /*1b100*/  MUFU.TANH R159, R30 ;  /* 0x0000001e009f7308 */ /* 0x0000a20000002400 */
[----:B------:R-:W-:-:S04]  /*1b110*/  LEA.HI R19, R26, R17, RZ, 0x2 ;  /* 0x000000111a137211 */ /* 0x000fc800078f10ff */
[--C-:B------:R-:W-:Y:S02]  /*1b120*/  SHF.R.S32.HI R3, RZ, 0x2, R19.reuse ;  /* 0x00000002ff037819 */ /* 0x100fe40000011413 */
[----:B0-----:R-:W-:Y:S02]  /*1b130*/  SHF.R.S32.HI R30, RZ, 0x1f, R19 ;  /* 0x0000001fff1e7819 */ /* 0x001fe40000011413 */
[----:B------:R-:W-:Y:S02]  /*1b140*/  LEA.HI R26, R26, R17, RZ, 0x5 ;  /* 0x000000111a1a7211 */ /* 0x000fe400078f28ff */
[----:B------:R-:W-:Y:S02]  /*1b150*/  LEA.HI R30, R30, R3, RZ, 0x3 ;  /* 0x000000031e1e7211 */ /* 0x000fe400078f18ff */
[----:B------:R-:W-:Y:S02]  /*1b160*/  SHF.R.S32.HI R26, RZ, 0x5, R26 ;  /* 0x00000005ff1a7819 */ /* 0x000fe4000001141a */
[----:B------:R-:W-:-:S05]  /*1b170*/  LOP3.LUT R30, R30, 0xfffffff8, RZ, 0xc0, !PT ;  /* 0xfffffff81e1e7812 */ /* 0x000fca00078ec0ff */
[----:B------:R-:W-:Y:S02]  /*1b180*/  IMAD.IADD R30, R3, 0x1, -R30 ;  /* 0x00000001031e7824 */ /* 0x000fe400078e0a1e */
[----:B------:R-:W-:-:S04]  /*1b190*/  IMAD R3, R13, 0x4, R26 ;  /* 0x000000040d037824 */ /* 0x000fc800078e021a */
[----:B------:R-:W-:-:S04]  /*1b1a0*/  IMAD.U32 R3, R3, 0x10, R30 ;  /* 0x0000001003037824 */ /* 0x000fc800078e001e */
[----:B------:R-:W-:-:S04]  /*1b1b0*/  IMAD R14, R12, 0x8, R3 ;  /* 0x000000080c0e7824 */ /* 0x000fc800078e0203 */
[----:B------:R-:W-:-:S05]  /*1b1c0*/  @P0 IMAD.HI.U32 R15, R14, R15, RZ ;  /* 0x0000000f0e0f0227 */ /* 0x000fca00078e00ff */
[----:B------:R-:W-:Y:S01]  /*1b1d0*/  @P0 SHF.R.U32.HI R14, RZ, R16, R15 ;  /* 0x00000010ff0e0219 */ /* 0x000fe2000001160f */
[----:B------:R-:W-:Y:S01]  /*1b1e0*/  IMAD.SHL.U32 R13, R0, 0x40, RZ ;  /* 0x00000040000d7824 */ /* 0x000fe200078e00ff */
[----:B------:R-:W-:-:S03]  /*1b1f0*/  LOP3.LUT R12, R19, 0x7ffffffc, RZ, 0xc0, !PT ;  /* 0x7ffffffc130c7812 */ /* 0x000fc600078ec0ff */
[----:B------:R-:W0:Y:S01]  /*1b200*/  SHFL.IDX PT, R15, R14, RZ, 0x1c1f ;  /* 0x001c1fff0e0f7589 */ /* 0x000e2200000e0000 */
[----:B------:R-:W-:Y:S01]  /*1b210*/  IADD3 R3, -R13, 0x1, RZ ;  /* 0x000000010d037810 */ /* 0x000fe20007ffe1ff */
[----:B------:R-:W-:Y:S02]  /*1b220*/  IMAD.IADD R12, R17, 0x1, -R12 ;  /* 0x00000001110c7824 */ /* 0x000fe400078e0a0c */
        /* <DEDUP_REMOVED lines=30> */
[----:B------:R-:W-:Y:S01]  /*1b410*/  IMAD R3, R12, -0x2, R3 ;  /* 0xfffffffe0c037824 */ /* 0x000fe200078e0203 */
[----:B------:R-:W3:Y:S04]  /*1b420*/  MUFU.TANH R24, R24 ;  /* 0x0000001800187308 */ /* 0x000ee80000002400 */
[----:B------:R-:W-:-:S04]  /*1b430*/  IADD3 R16, -R4, R3, R5 ;  /* 0x0000000304107210 */ /* 0x000fc80007ffe105 */
[----:B------:R-:W4:Y:S01]  /*1b440*/  MUFU.TANH R25, R25 ;  /* 0x0000001900197308 */ /* 0x000f220000002400 */
[----:B------:R-:W-:-:S07]  /*1b450*/  LOP3.LUT R3, RZ, R6, RZ, 0x33, !PT ;  /* 0x00000006ff037212 */ /* 0x000fce00078e33ff */
        /* <DEDUP_REMOVED lines=27> */
[----:B------:R-:W1:Y:S08]  /*1b610*/  MUFU.TANH R54, R54 ;  /* 0x0000003600367308 */ /* 0x000e700000002400 */
[----:B------:R1:W1:Y:S01]  /*1b620*/  MUFU.TANH R162, R2 ;  /* 0x0000000200a27308 */ /* 0x0002620000002400 */
[----:B------:R-:W-:-:S02]  /*1b630*/  IMAD.IADD R16, R16, 0x1, R3 ;  /* 0x0000000110107824 */ /* 0x000fc400078e0203 */
[----:B------:R-:W-:Y:S02]  /*1b640*/  IMAD.IADD R21, R8, 0x1, -R13 ;  /* 0x0000000108157824 */ /* 0x000fe400078e0a0d */
[--C-:B0-----:R-:W-:Y:S02]  /*1b650*/  IMAD.IADD R6, R19, 0x1, R15.reuse ;  /* 0x0000000113067824 */ /* 0x101fe400078e020f */
[----:B------:R-:W-:Y:S01]  /*1b660*/  IMAD.IADD R3, R16, 0x1, R15 ;  /* 0x0000000110037824 */ /* 0x000fe200078e020f */
[----:B--234-:R-:W-:Y:S06]  /*1b670*/  @!P1 BRA `(.L_x_2016) ;  /* 0x0000000000489947 */ /* 0x01cfec0003800000 */
[----:B-1----:R-:W-:Y:S01]  /*1b680*/  IADD3 R2, -R4, R5, R15 ;  /* 0x0000000504027210 */ /* 0x002fe20007ffe10f */
        /* <DEDUP_REMOVED lines=9> */
.L_x_2018:
[----:B------:R-:W-:-:S13]  /*1b720*/  ISETP.NE.AND P0, PT, R9, 0x1, PT ;  /* 0x000000010900780c */ /* 0x000fda0003f05270 */
[----:B------:R-:W-:-:S05]  /*1b730*/  @P0 IMAD.HI.U32 R8, R2, R10, RZ ;  /* 0x0000000a02080227 */ /* 0x000fca00078e00ff */
[----:B------:R-:W-:-:S07]  /*1b740*/  @P0 SHF.R.U32.HI R2, RZ, R11, R8 ;  /* 0x0000000bff020219 */ /* 0x000fce0000011608 */
.L_x_2019:
[----:B------:R-:W-:Y:S05]  /*1b750*/  BSYNC B1 ;  /* 0x0000000000017941 */ /* 0x000fea0003800000 */
.L_x_2017:
[----:B------:R-:W-:-:S04]  /*1b760*/  IMAD R7, R2, R9, -R13 ;  /* 0x0000000902077224 */ /* 0x000fc800078e0a0d */
[----:B------:R-:W-:-:S05]  /*1b770*/  IMAD R2, R12, -0x2, R7 ;  /* 0xfffffffe0c027824 */ /* 0x000fca00078e0207 */
[----:B------:R-:W-:Y:S02]  /*1b780*/  VIMNMX R3, R3, R2, !PT ;  /* 0x0000000203037248 */ /* 0x000fe40007fe0100 */
[----:B------:R-:W-:-:S07]  /*1b790*/  VIADDMNMX R6, R2, R9, R6, PT ;  /* 0x0000000902067246 */ /* 0x000fce0003800106 */
.L_x_2016:
[----:B------:R-:W-:Y:S05]  /*1b7a0*/  BSYNC B0 ;  /* 0x0000000000007941 */ /* 0x000fea0003800000 */
.L_x_2015:
        /* <DEDUP_REMOVED lines=8> */
[----:B------:R-:W-:Y:S02]  /*1b830*/  ISETP.LT.OR P3, PT, R6, 0x2, P3 ;  /* 0x000000020600780c */ /* 0x000fe40001f61670 */
[----:B------:R-:W-:Y:S02]  /*1b840*/  FSEL R71, R28, -INF , !P2 ;  /* 0xff8000001c477808 */ /* 0x000fe40005000000 */
[----:B------:R-:W-:Y:S02]  /*1b850*/  ISETP.GT.AND P2, PT, R3, 0x10, !P4 ;  /* 0x000000100300780c */ /* 0x000fe40006744270 */
[----:B------:R-:W-:Y:S02]  /*1b860*/  ISETP.GE.AND P5, PT, R21, 0xa, PT ;  /* 0x0000000a1500780c */ /* 0x000fe40003fa6270 */
[----:B------:R-:W-:Y:S02]  /*1b870*/  FSEL R73, R25, -INF , !P3 ;  /* 0xff80000019497808 */ /* 0x000fe40005800000 */
[----:B------:R-:W-:-:S02]  /*1b880*/  P2R R25, PR, RZ, 0x10 ;  /* 0x00000010ff197803 */ /* 0x000fc40000000000 */
[----:B------:R-:W-:Y:S01]  /*1b890*/  ISETP.LT.OR P2, PT, R6, 0x11, P2 ;  /* 0x000000110600780c */ /* 0x000fe20001741670 */
[----:B0-----:R-:W-:Y:S01]  /*1b8a0*/  IMAD.IADD R7, R16, 0x1, R14 ;  /* 0x0000000110077824 */ /* 0x001fe200078e020e */
[----:B------:R-:W-:Y:S02]  /*1b8b0*/  ISETP.GT.AND P3, PT, R3, 0x9, !P5 ;  /* 0x000000090300780c */ /* 0x000fe40006f64270 */
[----:B------:R-:W-:Y:S02]  /*1b8c0*/  ISETP.GE.AND P4, PT, R21, 0x12, PT ;  /* 0x000000121500780c */ /* 0x000fe40003f86270 */
[----:B------:R-:W-:Y:S02]  /*1b8d0*/  FSEL R81, R32, -INF , !P2 ;  /* 0xff80000020517808 */ /* 0x000fe40005000000 */
[----:B------:R-:W-:Y:S02]  /*1b8e0*/  ISETP.LT.OR P3, PT, R6, 0xa, P3 ;  /* 0x0000000a0600780c */ /* 0x000fe40001f61670 */
[----:B------:R-:W-:-:S02]  /*1b8f0*/  ISETP.GT.AND P2, PT, R3, 0x11, !P4 ;  /* 0x000000110300780c */ /* 0x000fc40006744270 */
[----:B------:R-:W-:Y:S02]  /*1b900*/  FSEL R17, R29, -INF , !P3 ;  /* 0xff8000001d117808 */ /* 0x000fe40005800000 */
        /* <DEDUP_REMOVED lines=46> */
[----:B-1----:R-:W-:Y:S02]  /*1bbf0*/  P2R R2, PR, RZ, 0x40 ;  /* 0x00000040ff027803 */ /* 0x002fe40000000000 */
[----:B------:R-:W-:-:S04]  /*1bc00*/  ISETP.GT.AND P6, PT, R3, RZ, !P6 ;  /* 0x000000ff0300720c */ /* 0x000fc800077c4270 */
[----:B------:R-:W-:-:S04]  /*1bc10*/  ISETP.LT.OR P6, PT, R6, 0x1, P6 ;  /* 0x000000010600780c */ /* 0x000fc800037c1670 */
[----:B------:R-:W-:Y:S02]  /*1bc20*/  FSEL R59, R24, -INF , !P6 ;  /* 0xff800000183b7808 */ /* 0x000fe40007000000 */
[----:B------:R-:W-:-:S04]  /*1bc30*/  ISETP.GE.AND P6, PT, R21, 0x3a, PT ;  /* 0x0000003a1500780c */ /* 0x000fc80003fc6270 */
[----:B------:R-:W-:Y:S02]  /*1bc40*/  P2R R21, PR, RZ, 0x40 ;  /* 0x00000040ff157803 */ /* 0x000fe40000000000 */
[----:B------:R-:W-:-:S04]  /*1bc50*/  ISETP.GT.AND P6, PT, R3, 0x39, !P6 ;  /* 0x000000390300780c */ /* 0x000fc800077c4270 */
[----:B------:R-:W-:Y:S01]  /*1bc60*/  ISETP.LT.OR P6, PT, R6, 0x3a, P6 ;  /* 0x0000003a0600780c */ /* 0x000fe200037c1670 */
[----:B------:R-:W-:-:S03]  /*1bc70*/  IMAD.IADD R6, R19, 0x1, R14 ;  /* 0x0000000113067824 */ /* 0x000fc600078e020e */
        /* <DEDUP_REMOVED lines=13> */
.L_x_2023:
[----:B------:R-:W-:-:S13]  /*1bd50*/  ISETP.NE.AND P6, PT, R9, 0x1, PT ;  /* 0x000000010900780c */ /* 0x000fda0003fc5270 */
[----:B------:R-:W-:-:S05]  /*1bd60*/  @P6 IMAD.HI.U32 R10, R4, R10, RZ ;  /* 0x0000000a040a6227 */ /* 0x000fca00078e00ff */
[----:B------:R-:W-:-:S07]  /*1bd70*/  @P6 SHF.R.U32.HI R4, RZ, R11, R10 ;  /* 0x0000000bff046219 */ /* 0x000fce000001160a */
.L_x_2024:
[----:B------:R-:W-:Y:S05]  /*1bd80*/  BSYNC B1 ;  /* 0x0000000000017941 */ /* 0x000fea0003800000 */
.L_x_2022:
[----:B------:R-:W-:-:S04]  /*1bd90*/  IMAD R3, R4, R9, -R13 ;  /* 0x0000000904037224 */ /* 0x000fc800078e0a0d */
[----:B------:R-:W-:-:S05]  /*1bda0*/  IMAD R12, R12, -0x2, R3 ;  /* 0xfffffffe0c0c7824 */ /* 0x000fca00078e0203 */
[----:B------:R-:W-:Y:S02]  /*1bdb0*/  VIADDMNMX R6, R12, R9, R6, PT ;  /* 0x000000090c067246 */ /* 0x000fe40003800106 */
[----:B------:R-:W-:-:S07]  /*1bdc0*/  VIMNMX R7, R7, R12, !PT ;  /* 0x0000000c07077248 */ /* 0x000fce0007fe0100 */
.L_x_2021:
[----:B------:R-:W-:Y:S05]  /*1bdd0*/  BSYNC B0 ;  /* 0x0000000000007941 */ /* 0x000fea0003800000 */
.L_x_2020:
[C---:B------:R-:W-:Y:S01]  /*1bde0*/  ISETP.GT.AND P1, PT, R7.reuse, 0x8, !P1 ;  /* 0x000000080700780c */ /* 0x040fe20004f24270 */
[----:B------:R-:W2:Y:S01]  /*1bdf0*/  LDL.64 R10, [R1+0x1f0] ;  /* 0x0001f000010a7983 */ /* 0x000ea20000100a00 */
[----:B------:R-:W-:Y:S02]  /*1be00*/  ISETP.GT.AND P0, PT, R7, 0x1, !P0 ;  /* 0x000000010700780c */ /* 0x000fe40004704270 */
[C---:B------:R-:W-:Y:S01]  /*1be10*/  ISETP.LT.OR P1, PT, R6.reuse, 0x9, P1 ;  /* 0x000000090600780c */ /* 0x040fe20000f21670 */
[----:B------:R-:W3:Y:S01]  /*1be20*/  LDL.64 R12, [R1+0xb8] ;  /* 0x0000b800010c7983 */ /* 0x000ee20000100a00 */
[----:B------:R-:W-:Y:S02]  /*1be30*/  ISETP.LT.OR P0, PT, R6, 0x2, P0 ;  /* 0x000000020600780c */ /* 0x000fe40000701670 */
[----:B------:R-:W-:Y:S02]  /*1be40*/  FSEL R159, R159, -INF , !P1 ;  /* 0xff8000009f9f7808 */ /* 0x000fe40004800000 */
[----:B------:R-:W-:-:S02]  /*1be50*/  ISETP.NE.AND P1, PT, R25, RZ, PT ;  /* 0x000000ff1900720c */ /* 0x000fc40003f25270 */
[----:B------:R-:W4:Y:S01]  /*1be60*/  LDL.64 R24, [R1+0x1e0] ;  /* 0x0001e00001187983 */ /* 0x000f220000100a00 */
[----:B------:R-:W-:Y:S02]  /*1be70*/  FSEL R151, R27, -INF , !P0 ;  /* 0xff8000001b977808 */ /* 0x000fe40004000000 */
[----:B------:R-:W-:Y:S02]  /*1be80*/  ISETP.NE.AND P0, PT, R8, RZ, PT ;  /* 0x000000ff0800720c */ /* 0x000fe40003f05270 */
[----:B------:R-:W-:Y:S01]  /*1be90*/  ISETP.NE.AND P6, PT, R29, RZ, PT ;  /* 0x000000ff1d00720c */ /* 0x000fe20003fc5270 */
[----:B------:R-:W5:Y:S01]  /*1bea0*/  LDL R8, [R1+0x200] ;  /* 0x0002000001087983 */ /* 0x000f620000100800 */
[----:B------:R-:W-:-:S04]  /*1beb0*/  ISETP.GT.AND P0, PT, R7, 0x9, !P0 ;  /* 0x000000090700780c */ /* 0x000fc80004704270 */
[----:B------:R-:W-:-:S04]  /*1bec0*/  ISETP.LT.OR P0, PT, R6, 0xa, P0 ;  /* 0x0000000a0600780c */ /* 0x000fc80000701670 */
[----:B------:R-:W-:Y:S02]  /*1bed0*/  FSEL R163, R31, -INF , !P0 ;  /* 0xff8000001fa37808 */ /* 0x000fe40004000000 */
[----:B------:R-:W-:Y:S02]  /*1bee0*/  ISETP.GT.AND P0, PT, R7, 0x10, !P1 ;  /* 0x000000100700780c */ /* 0x000fe40004f04270 */
[----:B------:R-:W-:Y:S02]  /*1bef0*/  ISETP.NE.AND P1, PT, R33, RZ, PT ;  /* 0x000000ff2100720c */ /* 0x000fe40003f25270 */
[----:B------:R-:W-:-:S04]  /*1bf00*/  ISETP.LT.OR P0, PT, R6, 0x11, P0 ;  /* 0x000000110600780c */ /* 0x000fc80000701670 */
[----:B------:R-:W-:Y:S02]  /*1bf10*/  FSEL R161, R34, -INF , !P0 ;  /* 0xff80000022a17808 */ /* 0x000fe40004000000 */
[----:B------:R-:W-:-:S04]  /*1bf20*/  ISETP.NE.AND P0, PT, R26, RZ, PT ;  /* 0x000000ff1a00720c */ /* 0x000fc80003f05270 */
[----:B------:R-:W-:-:S04]  /*1bf30*/  ISETP.GT.AND P0, PT, R7, 0x11, !P0 ;  /* 0x000000110700780c */ /* 0x000fc80004704270 */
[----:B------:R-:W-:-:S04]  /*1bf40*/  ISETP.LT.OR P0, PT, R6, 0x12, P0 ;  /* 0x000000120600780c */ /* 0x000fc80000701670 */
[----:B------:R-:W-:Y:S02]  /*1bf50*/  FSEL R14, R35, -INF , !P0 ;  /* 0xff800000230e7808 */ /* 0x000fe40004000000 */
[----:B------:R-:W-:-:S04]  /*1bf60*/  ISETP.NE.AND P0, PT, R28, RZ, PT ;  /* 0x000000ff1c00720c */ /* 0x000fc80003f05270 */
[----:B------:R-:W-:-:S04]  /*1bf70*/  ISETP.GT.AND P0, PT, R7, 0x18, !P0 ;  /* 0x000000180700780c */ /* 0x000fc80004704270 */
[----:B------:R-:W-:-:S04]  /*1bf80*/  ISETP.LT.OR P0, PT, R6, 0x19, P0 ;  /* 0x000000190600780c */ /* 0x000fc80000701670 */
[----:B------:R-:W-:Y:S02]  /*1bf90*/  FSEL R155, R38, -INF , !P0 ;  /* 0xff800000269b7808 */ /* 0x000fe40004000000 */
[C---:B------:R-:W-:Y:S02]  /*1bfa0*/  ISETP.GT.AND P0, PT, R7.reuse, 0x19, !P6 ;  /* 0x000000190700780c */ /* 0x040fe40007704270 */
[C---:B------:R-:W-:Y:S02]  /*1bfb0*/  ISETP.GT.AND P1, PT, R7.reuse, 0x28, !P1 ;  /* 0x000000280700780c */ /* 0x040fe40004f24270 */
[----:B------:R-:W-:Y:S02]  /*1bfc0*/  ISETP.LT.OR P0, PT, R6, 0x1a, P0 ;  /* 0x0000001a0600780c */ /* 0x000fe40000701670 */
[----:B------:R-:W-:Y:S02]  /*1bfd0*/  ISETP.GT.AND P2, PT, R7, 0x29, !P2 ;  /* 0x000000290700780c */ /* 0x000fe40005744270 */
[----:B------:R-:W-:-:S02]  /*1bfe0*/  FSEL R154, R39, -INF , !P0 ;  /* 0xff800000279a7808 */ /* 0x000fc40004000000 */
[----:B------:R-:W-:Y:S02]  /*1bff0*/  ISETP.NE.AND P0, PT, R30, RZ, PT ;  /* 0x000000ff1e00720c */ /* 0x000fe40003f05270 */
[C---:B------:R-:W-:Y:S02]  /*1c000*/  ISETP.GT.AND P3, PT, R7.reuse, 0x30, !P3 ;  /* 0x000000300700780c */ /* 0x040fe40005f64270 */
[C---:B------:R-:W-:Y:S02]  /*1c010*/  ISETP.GT.AND P0, PT, R7.reuse, 0x20, !P0 ;  /* 0x000000200700780c */ /* 0x040fe40004704270 */
[----:B------:R-:W-:Y:S02]  /*1c020*/  ISETP.GT.AND P4, PT, R7, 0x31, !P4 ;  /* 0x000000310700780c */ /* 0x000fe40006784270 */
[----:B------:R-:W-:Y:S02]  /*1c030*/  ISETP.LT.OR P0, PT, R6, 0x21, P0 ;  /* 0x000000210600780c */ /* 0x000fe40000701670 */
[----:B------:R-:W-:-:S02]  /*1c040*/  ISETP.NE.AND P6, PT, R21, RZ, PT ;  /* 0x000000ff1500720c */ /* 0x000fc40003fc5270 */
[----:B------:R-:W-:Y:S02]  /*1c050*/  FSEL R153, R42, -INF , !P0 ;  /* 0xff8000002a997808 */ /* 0x000fe40004000000 */
[----:B------:R-:W-:-:S04]  /*1c060*/  ISETP.NE.AND P0, PT, R2, RZ, PT ;  /* 0x000000ff0200720c */ /* 0x000fc80003f05270 */
[----:B------:R-:W-:-:S04]  /*1c070*/  ISETP.GT.AND P0, PT, R7, RZ, !P0 ;  /* 0x000000ff0700720c */ /* 0x000fc80004704270 */
[----:B------:R-:W-:-:S04]  /*1c080*/  ISETP.LT.OR P0, PT, R6, 0x1, P0 ;  /* 0x000000010600780c */ /* 0x000fc80000701670 */
[----:B------:R-:W-:Y:S02]  /*1c090*/  FSEL R18, R18, -INF , !P0 ;  /* 0xff80000012127808 */ /* 0x000fe40004000000 */
[----:B------:R-:W-:-:S04]  /*1c0a0*/  ISETP.NE.AND P0, PT, R32, RZ, PT ;  /* 0x000000ff2000720c */ /* 0x000fc80003f05270 */
[----:B------:R-:W-:-:S04]  /*1c0b0*/  ISETP.GT.AND P0, PT, R7, 0x21, !P0 ;  /* 0x000000210700780c */ /* 0x000fc80004704270 */
[C---:B------:R-:W-:Y:S02]  /*1c0c0*/  ISETP.LT.OR P0, PT, R6.reuse, 0x22, P0 ;  /* 0x000000220600780c */ /* 0x040fe40000701670 */
[C---:B------:R-:W-:Y:S02]  /*1c0d0*/  ISETP.LT.OR P1, PT, R6.reuse, 0x29, P1 ;  /* 0x000000290600780c */ /* 0x040fe40000f21670 */
[----:B------:R-:W-:Y:S02]  /*1c0e0*/  FSEL R166, R43, -INF , !P0 ;  /* 0xff8000002ba67808 */ /* 0x000fe40004000000 */
[----:B------:R-:W-:Y:S02]  /*1c0f0*/  ISETP.LT.OR P2, PT, R6, 0x2a, P2 ;  /* 0x0000002a0600780c */ /* 0x000fe40001741670 */
[----:B------:R-:W-:Y:S02]  /*1c100*/  FSEL R167, R46, -INF , !P1 ;  /* 0xff8000002ea77808 */ /* 0x000fe40004800000 */
[----:B------:R-:W-:-:S02]  /*1c110*/  ISETP.LT.OR P3, PT, R6, 0x31, P3 ;  /* 0x000000310600780c */ /* 0x000fc40001f61670 */
[----:B------:R-:W-:Y:S02]  /*1c120*/  FSEL R171, R47, -INF , !P2 ;  /* 0xff8000002fab7808 */ /* 0x000fe40005000000 */
[C---:B------:R-:W-:Y:S02]  /*1c130*/  ISETP.GT.AND P5, PT, R7.reuse, 0x38, !P5 ;  /* 0x000000380700780c */ /* 0x040fe40006fa4270 */
[----:B------:R-:W-:Y:S02]  /*1c140*/  ISETP.LT.OR P4, PT, R6, 0x32, P4 ;  /* 0x000000320600780c */ /* 0x000fe40002781670 */
[----:B------:R-:W-:Y:S02]  /*1c150*/  FSEL R170, R50, -INF , !P3 ;  /* 0xff80000032aa7808 */ /* 0x000fe40005800000 */
[----:B------:R-:W-:Y:S02]  /*1c160*/  ISETP.GT.AND P6, PT, R7, 0x39, !P6 ;  /* 0x000000390700780c */ /* 0x000fe400077c4270 */
[----:B------:R-:W-:-:S02]  /*1c170*/  ISETP.LT.OR P5, PT, R6, 0x39, P5 ;  /* 0x000000390600780c */ /* 0x000fc40002fa1670 */
[----:B------:R-:W-:Y:S02]  /*1c180*/  FSEL R168, R51, -INF , !P4 ;  /* 0xff80000033a87808 */ /* 0x000fe40006000000 */
[----:B------:R-:W-:Y:S02]  /*1c190*/  ISETP.LT.OR P6, PT, R6, 0x3a, P6 ;  /* 0x0000003a0600780c */ /* 0x000fe400037c1670 */
[----:B------:R-:W-:Y:S02]  /*1c1a0*/  FSEL R169, R54, -INF , !P5 ;  /* 0xff80000036a97808 */ /* 0x000fe40006800000 */
[----:B------:R-:W-:Y:S02]  /*1c1b0*/  FSEL R162, R162, -INF , !P6 ;  /* 0xff800000a2a27808 */ /* 0x000fe40007000000 */
[----:B----4-:R-:W-:-:S04]  /*1c1c0*/  FMNMX.FTZ R2, R59, R24, !PT ;  /* 0x000000183b027209 */ /* 0x010fc80007810000 */
[----:B------:R-:W-:Y:S02]  /*1c1d0*/  FMNMX.FTZ R3, R73, R2, !PT ;  /* 0x0000000249037209 */ /* 0x000fe40007810000 */
[----:B------:R-:W-:Y:S02]  /*1c1e0*/  FMNMX.FTZ R2, R18, R25, !PT ;  /* 0x0000001912027209 */ /* 0x000fe40007810000 */
[----:B------:R-:W-:Y:S02]  /*1c1f0*/  FMNMX.FTZ R3, R71, R3, !PT ;  /* 0x0000000347037209 */ /* 0x000fe40007810000 */
[----:B------:R-:W-:Y:S02]  /*1c200*/  FMNMX.FTZ R2, R151, R2, !PT ;  /* 0x0000000297027209 */ /* 0x000fe40007810000 */
[----:B------:R-:W-:Y:S02]  /*1c210*/  FMNMX.FTZ R3, R17, R3, !PT ;  /* 0x0000000311037209 */ /* 0x000fe40007810000 */
[----:B------:R-:W-:-:S02]  /*1c220*/  FMNMX.FTZ R2, R159, R2, !PT ;  /* 0x000000029f027209 */ /* 0x000fc40007810000 */
        /* <DEDUP_REMOVED lines=23> */
[----:B------:R-:W-:-:S03]  /*1c3a0*/  FMNMX.FTZ R3, R169, R4, !PT ;  /* 0x00000004a9037209 */ /* 0x000fc60007810000 */
[----:B------:R-:W0:Y:S01]  /*1c3b0*/  SHFL.BFLY PT, R5, R2, 0x2, 0x1f ;  /* 0x0c401f0002057f89 */ /* 0x000e2200000e0000 */
[----:B------:R-:W-:-:S05]  /*1c3c0*/  FMNMX.FTZ R3, R162, R3, !PT ;  /* 0x00000003a2037209 */ /* 0x000fca0007810000 */
[----:B------:R-:W-:Y:S04]  /*1c3d0*/  STL.64 [R1+0x1e0], R2 ;  /* 0x0001e00201007387 */ /* 0x000fe80000100a00 */
[----:B------:R-:W4:Y:S01]  /*1c3e0*/  LDL R16, [R1+0x1e4] ;  /* 0x0001e40001107983 */ /* 0x000f220000100800 */
[----:B0-----:R-:W-:-:S05]  /*1c3f0*/  FMNMX.FTZ R4, R2, R5, !PT ;  /* 0x0000000502047209 */ /* 0x001fca0007810000 */
[----:B------:R-:W0:Y:S02]  /*1c400*/  SHFL.BFLY PT, R5, R4, 0x1, 0x1f ;  /* 0x0c201f0004057f89 */ /* 0x000e2400000e0000 */
[----:B0-----:R-:W-:-:S05]  /*1c410*/  FMNMX.FTZ R6, R4, R5, !PT ;  /* 0x0000000504067209 */ /* 0x001fca0007810000 */
[----:B------:R-:W-:Y:S04]  /*1c420*/  STL [R1+0x1e0], R6 ;  /* 0x0001e00601007387 */ /* 0x000fe80000100800 */
[----:B------:R-:W2:Y:S04]  /*1c430*/  LDL R7, [R1+0x1e0] ;  /* 0x0001e00001077983 */ /* 0x000ea80000100800 */
[----:B----4-:R-:W0:Y:S02]  /*1c440*/  SHFL.BFLY PT, R5, R16, 0x2, 0x1f ;  /* 0x0c401f0010057f89 */ /* 0x010e2400000e0000 */
[----:B0-----:R-:W-:-:S05]  /*1c450*/  FMNMX.FTZ R5, R5, R16, !PT ;  /* 0x0000001005057209 */ /* 0x001fca0007810000 */
[----:B------:R-:W0:Y:S01]  /*1c460*/  SHFL.BFLY PT, R2, R5, 0x1, 0x1f ;  /* 0x0c201f0005027f89 */ /* 0x000e2200000e0000 */
[----:B--2---:R-:W-:Y:S02]  /*1c470*/  FSETP.NEU.FTZ.AND P0, PT, R7, -INF , PT ;  /* 0xff8000000700780b */ /* 0x004fe40003f1d000 */
[----:B0-----:R-:W-:Y:S02]  /*1c480*/  FMNMX.FTZ R2, R5, R2, !PT ;  /* 0x0000000205027209 */ /* 0x001fe40007810000 */
[----:B------:R-:W-:Y:S02]  /*1c490*/  FSEL R3, R7, RZ, P0 ;  /* 0x000000ff07037208 */ /* 0x000fe40000000000 */
[----:B------:R-:W-:-:S04]  /*1c4a0*/  FSETP.NEU.FTZ.AND P0, PT, R2, -INF , PT ;  /* 0xff8000000200780b */ /* 0x000fc80003f1d000 */
[----:B------:R-:W-:Y:S01]  /*1c4b0*/  FSEL R4, R2, RZ, P0 ;  /* 0x000000ff02047208 */ /* 0x000fe20000000000 */
[----:B------:R-:W-:-:S04]  /*1c4c0*/  FADD.FTZ R3, R24, -R3 ;  /* 0x8000000318037221 */ /* 0x000fc80000010000 */
[----:B------:R-:W-:Y:S01]  /*1c4d0*/  FADD.FTZ R25, R25, -R4 ;  /* 0x8000000419197221 */ /* 0x000fe20000010000 */
[----:B-----5:R-:W-:-:S03]  /*1c4e0*/  FMUL.FTZ R3, R3, R8 ;  /* 0x0000000803037220 */ /* 0x020fc60000410000 */
[----:B------:R-:W-:Y:S01]  /*1c4f0*/  FMUL.FTZ R25, R8, R25 ;  /* 0x0000001908197220 */ /* 0x000fe20000410000 */
[----:B------:R-:W0:Y:S08]  /*1c500*/  MUFU.EX2 R173, R3 ;  /* 0x0000000300ad7308 */ /* 0x000e300000000800 */
[----:B------:R-:W1:Y:S01]  /*1c510*/  MUFU.EX2 R174, R25 ;  /* 0x0000001900ae7308 */ /* 0x000e620000000800 */
[----:B------:R2:W-:Y:S01]  /*1c520*/  STL [R1+0x1e4], R2 ;  /* 0x0001e40201007387 */ /* 0x0005e20000100800 */
[----:B0-----:R-:W-:Y:S01]  /*1c530*/  FMUL.FTZ R10, R173, R10 ;  /* 0x0000000aad0a7220 */ /* 0x001fe20000410000 */
[----:B-1----:R-:W-:-:S05]  /*1c540*/  FMUL.FTZ R11, R11, R174 ;  /* 0x000000ae0b0b7220 */ /* 0x002fca0000410000 */
[----:B------:R2:W-:Y:S04]  /*1c550*/  STL.64 [R1+0x1f0], R10 ;  /* 0x0001f00a01007387 */ /* 0x0005e80000100a00 */
[----:B---3--:R-:W3:Y:S01]  /*1c560*/  LD.E R4, desc[UR36][R12.64+0x4] ;  /* 0x000004240c047980 */ /* 0x008ee2000c101900 */
        /* <DEDUP_REMOVED lines=12> */
.L_x_2026:
[----:B------:R-:W-:Y:S05]  /*1c630*/  BSYNC B0 ;  /* 0x0000000000007941 */ /* 0x000fea0003800000 */
.L_x_2025:
        /* <DEDUP_REMOVED lines=9> */
.L_x_2028:
[----:B------:R-:W-:Y:S05]  /*1c6d0*/  BSYNC B0 ;  /* 0x0000000000007941 */ /* 0x000fea0003800000 */
.L_x_2027:
[----:B------:R-:W2:Y:S04]  /*1c6e0*/  LDL R175, [R1+0x200] ;  /* 0x0002000001af7983 */ /* 0x000ea80000100800 */
[----:B------:R-:W2:Y:S04]  /*1c6f0*/  LDL.64 R6, [R1+0x1e0] ;  /* 0x0001e00001067983 */ /* 0x000ea80000100a00 */
[----:B------:R-:W3:Y:S04]  /*1c700*/  LDL.64 R98, [R1+0x1f0] ;  /* 0x0001f00001627983 */ /* 0x000ee80000100a00 */
[----:B------:R-:W4:Y:S04]  /*1c710*/  LDL.64 R62, [R1+0x210] ;  /* 0x00021000013e7983 */ /* 0x000f280000100a00 */
[----:B------:R-:W4:Y:S04]  /*1c720*/  LDL.64 R20, [R1+0x230] ;  /* 0x0002300001147983 */ /* 0x000f280000100a00 */
[----:B------:R-:W4:Y:S04]  /*1c730*/  LDL.64 R130, [R1+0x358] ;  /* 0x0003580001827983 */ /* 0x000f280000100a00 */
[----:B0-----:R-:W4:Y:S04]  /*1c740*/  LDL.64 R2, [R1+0x400] ;  /* 0x0004000001027983 */ /* 0x001f280000100a00 */
        /* <DEDUP_REMOVED lines=45> */
[CC--:B--2---:R-:W-:Y:S01]  /*1ca20*/  FMUL.FTZ R4, R6.reuse, R175.reuse ;  /* 0x000000af06047220 */ /* 0x0c4fe20000410000 */
[----:B------:R-:W-:Y:S01]  /*1ca30*/  FSETP.NEU.FTZ.AND P0, PT, R6, -INF , PT ;  /* 0xff8000000600780b */ /* 0x000fe20003f1d000 */
[----:B------:R-:W-:-:S03]  /*1ca40*/  FMUL.FTZ R142, R7, R175 ;  /* 0x000000af078e7220 */ /* 0x000fc60000410000 */
[----:B------:R-:W-:Y:S02]  /*1ca50*/  FSEL R4, R4, RZ, P0 ;  /* 0x000000ff04047208 */ /* 0x000fe40000000000 */
[----:B------:R-:W-:-:S04]  /*1ca60*/  FSETP.NEU.FTZ.AND P0, PT, R7, -INF , PT ;  /* 0xff8000000700780b */ /* 0x000fc80003f1d000 */
[----:B------:R-:W-:Y:S01]  /*1ca70*/  FSEL R176, R142, RZ, P0 ;  /* 0x000000ff8eb07208 */ /* 0x000fe20000000000 */
        /* <DEDUP_REMOVED lines=15> */
[-C--:B------:R-:W-:Y:S01]  /*1cb70*/  FFMA.FTZ R4, R141, R175.reuse, -R4 ;  /* 0x000000af8d047223 */ /* 0x080fe20000010804 */
[-CC-:B------:R-:W-:Y:S01]  /*1cb80*/  FFMA.FTZ R157, R151, R175.reuse, -R176.reuse ;  /* 0x000000af979d7223 */ /* 0x180fe200000108b0 */
        /* <DEDUP_REMOVED lines=17> */
[----:B------:R-:W-:Y:S01]  /*1cca0*/  MUFU.EX2 R19, R19 ;  /* 0x0000001300137308 */ /* 0x000fe20000000800 */
[----:B------:R-:W-:-:S07]  /*1ccb0*/  FFMA.FTZ R159, R159, R175, -R176 ;  /* 0x000000af9f9f7223 */ /* 0x000fce00000108b0 */
[----:B------:R-:W3:Y:S01]  /*1ccc0*/  MUFU.EX2 R18, R18 ;  /* 0x0000001200127308 */ /* 0x000ee20000000800 */
[----:B------:R-:W-:-:S07]  /*1ccd0*/  FFMA.FTZ R161, R161, R175, -R176 ;  /* 0x000000afa1a17223 */ /* 0x000fce00000108b0 */
[----:B------:R-:W0:Y:S08]  /*1cce0*/  MUFU.EX2 R157, R157 ;  /* 0x0000009d009d7308 */ /* 0x000e300000000800 */
[----:B------:R-:W1:Y:S08]  /*1ccf0*/  MUFU.EX2 R156, R156 ;  /* 0x0000009c009c7308 */ /* 0x000e700000000800 */
[----:B------:R3:W-:Y:S01]  /*1cd00*/  MUFU.EX2 R7, R16 ;  /* 0x0000001000077308 */ /* 0x0007e20000000800 */
[-CC-:B------:R-:W-:Y:S01]  /*1cd10*/  FFMA.FTZ R14, R14, R175.reuse, -R176.reuse ;  /* 0x000000af0e0e7223 */ /* 0x180fe200000108b0 */
[----:B---3--:R-:W-:-:S06]  /*1cd20*/  FFMA.FTZ R16, R163, R175, -R176 ;  /* 0x000000afa3107223 */ /* 0x008fcc00000108b0 */
[----:B------:R-:W3:Y:S01]  /*1cd30*/  MUFU.EX2 R159, R159 ;  /* 0x0000009f009f7308 */ /* 0x000ee20000000800 */
[----:B------:R-:W-:-:S07]  /*1cd40*/  FFMA.FTZ R164, R154, R175, -R176 ;  /* 0x000000af9aa47223 */ /* 0x000fce00000108b0 */
[----:B------:R-:W3:Y:S01]  /*1cd50*/  MUFU.EX2 R158, R158 ;  /* 0x0000009e009e7308 */ /* 0x000ee20000000800 */
[----:B------:R-:W-:Y:S01]  /*1cd60*/  FADD.FTZ R154, R18, R99 ;  /* 0x00000063129a7221 */ /* 0x000fe20000010000 */
[----:B------:R-:W-:-:S06]  /*1cd70*/  FFMA.FTZ R163, R155, R175, -R176 ;  /* 0x000000af9ba37223 */ /* 0x000fcc00000108b0 */
[----:B------:R-:W3:Y:S01]  /*1cd80*/  MUFU.EX2 R16, R16 ;  /* 0x0000001000107308 */ /* 0x000ee20000000800 */
[----:B------:R-:W-:-:S07]  /*1cd90*/  FADD.FTZ R99, R19, R98 ;  /* 0x0000006213637221 */ /* 0x000fce0000010000 */
[----:B------:R-:W4:Y:S01]  /*1cda0*/  MUFU.EX2 R17, R17 ;  /* 0x0000001100117308 */ /* 0x000f220000000800 */
[----:B0-----:R-:W-:Y:S01]  /*1cdb0*/  FADD.FTZ R154, R157, R154 ;  /* 0x0000009a9d9a7221 */ /* 0x001fe20000010000 */
[----:B-1----:R-:W-:-:S06]  /*1cdc0*/  FADD.FTZ R99, R156, R99 ;  /* 0x000000639c637221 */ /* 0x002fcc0000010000 */
[----:B------:R-:W0:Y:S01]  /*1cdd0*/  MUFU.EX2 R161, R161 ;  /* 0x000000a100a17308 */ /* 0x000e220000000800 */
[----:B------:R-:W-:-:S07]  /*1cde0*/  FFMA.FTZ R165, R153, R175, -R176 ;  /* 0x000000af99a57223 */ /* 0x000fce00000108b0 */
[----:B------:R-:W1:Y:S01]  /*1cdf0*/  MUFU.EX2 R160, R160 ;  /* 0x000000a000a07308 */ /* 0x000e620000000800 */
[----:B---3--:R-:W-:Y:S01]  /*1ce00*/  FADD.FTZ R153, R159, R154 ;  /* 0x0000009a9f997221 */ /* 0x008fe20000010000 */
[----:B------:R-:W-:-:S06]  /*1ce10*/  FADD.FTZ R98, R158, R99 ;  /* 0x000000639e627221 */ /* 0x000fcc0000010000 */
[----:B------:R-:W3:Y:S08]  /*1ce20*/  MUFU.EX2 R14, R14 ;  /* 0x0000000e000e7308 */ /* 0x000ef00000000800 */
[----:B------:R-:W3:Y:S01]  /*1ce30*/  MUFU.EX2 R15, R15 ;  /* 0x0000000f000f7308 */ /* 0x000ee20000000800 */
[----:B------:R-:W-:Y:S01]  /*1ce40*/  FADD.FTZ R154, R16, R153 ;  /* 0x00000099109a7221 */ /* 0x000fe20000010000 */
[----:B------:R-:W-:-:S06]  /*1ce50*/  FFMA.FTZ R166, R166, R175, -R176 ;  /* 0x000000afa6a67223 */ /* 0x000fcc00000108b0 */
[----:B------:R-:W3:Y:S01]  /*1ce60*/  MUFU.EX2 R163, R163 ;  /* 0x000000a300a37308 */ /* 0x000ee20000000800 */
[----:B----4-:R-:W-:-:S07]  /*1ce70*/  FADD.FTZ R99, R17, R98 ;  /* 0x0000006211637221 */ /* 0x010fce0000010000 */
[----:B------:R-:W4:Y:S01]  /*1ce80*/  MUFU.EX2 R12, R12 ;  /* 0x0000000c000c7308 */ /* 0x000f220000000800 */
[----:B0-----:R-:W-:Y:S01]  /*1ce90*/  FADD.FTZ R155, R161, R154 ;  /* 0x0000009aa19b7221 */ /* 0x001fe20000010000 */
[----:B------:R-:W-:-:S06]  /*1cea0*/  FFMA.FTZ R167, R167, R175, -R176 ;  /* 0x000000afa7a77223 */ /* 0x000fcc00000108b0 */
[----:B------:R-:W0:Y:S01]  /*1ceb0*/  MUFU.EX2 R164, R164 ;  /* 0x000000a400a47308 */ /* 0x000e220000000800 */
[----:B-1----:R-:W-:-:S07]  /*1cec0*/  FADD.FTZ R98, R160, R99 ;  /* 0x00000063a0627221 */ /* 0x002fce0000010000 */
[----:B------:R-:W1:Y:S01]  /*1ced0*/  MUFU.EX2 R13, R13 ;  /* 0x0000000d000d7308 */ /* 0x000e620000000800 */
[----:B---3--:R-:W-:Y:S01]  /*1cee0*/  FADD.FTZ R154, R14, R155 ;  /* 0x0000009b0e9a7221 */ /* 0x008fe20000010000 */
[----:B------:R-:W-:-:S06]  /*1cef0*/  FFMA.FTZ R172, R171, R175, -R176 ;  /* 0x000000afabac7223 */ /* 0x000fcc00000108b0 */
[----:B------:R-:W3:Y:S01]  /*1cf00*/  MUFU.EX2 R165, R165 ;  /* 0x000000a500a57308 */ /* 0x000ee20000000800 */
[----:B------:R-:W-:-:S07]  /*1cf10*/  FADD.FTZ R99, R15, R98 ;  /* 0x000000620f637221 */ /* 0x000fce0000010000 */
[----:B------:R-:W3:Y:S01]  /*1cf20*/  MUFU.EX2 R10, R10 ;  /* 0x0000000a000a7308 */ /* 0x000ee20000000800 */
[----:B------:R-:W-:Y:S01]  /*1cf30*/  FADD.FTZ R155, R163, R154 ;  /* 0x0000009aa39b7221 */ /* 0x000fe20000010000 */
[----:B------:R-:W-:-:S06]  /*1cf40*/  FFMA.FTZ R153, R170, R175, -R176 ;  /* 0x000000afaa997223 */ /* 0x000fcc00000108b0 */
[----:B------:R-:W3:Y:S01]  /*1cf50*/  MUFU.EX2 R166, R166 ;  /* 0x000000a600a67308 */ /* 0x000ee20000000800 */
[----:B----4-:R-:W-:-:S07]  /*1cf60*/  FADD.FTZ R98, R12, R99 ;  /* 0x000000630c627221 */ /* 0x010fce0000010000 */
[----:B------:R-:W4:Y:S01]  /*1cf70*/  MUFU.EX2 R11, R11 ;  /* 0x0000000b000b7308 */ /* 0x000f220000000800 */
[----:B0-----:R-:W-:Y:S01]  /*1cf80*/  FADD.FTZ R154, R164, R155 ;  /* 0x0000009ba49a7221 */ /* 0x001fe20000010000 */
[----:B-1----:R-:W-:Y:S01]  /*1cf90*/  FADD.FTZ R99, R13, R98 ;  /* 0x000000620d637221 */ /* 0x002fe20000010000 */
[-CC-:B------:R-:W-:Y:S01]  /*1cfa0*/  FFMA.FTZ R168, R168, R175.reuse, -R176.reuse ;  /* 0x000000afa8a87223 */ /* 0x180fe200000108b0 */
[----:B------:R-:W-:Y:S01]  /*1cfb0*/  FFMA.FTZ R169, R169, R175, -R176 ;  /* 0x000000afa9a97223 */ /* 0x000fe200000108b0 */
[C---:B------:R-:W-:Y:S01]  /*1cfc0*/  FMUL.FTZ R63, R173.reuse, R63 ;  /* 0x0000003fad3f7220 */ /* 0x040fe20000410000 */
[C---:B------:R-:W-:Y:S01]  /*1cfd0*/  FMUL.FTZ R62, R173.reuse, R62 ;  /* 0x0000003ead3e7220 */ /* 0x040fe20000410000 */
[----:B------:R-:W-:Y:S01]  /*1cfe0*/  FMUL.FTZ R21, R173, R21 ;  /* 0x00000015ad157220 */ /* 0x000fe20000410000 */
[----:B------:R-:W0:Y:S08]  /*1cff0*/  MUFU.EX2 R167, R167 ;  /* 0x000000a700a77308 */ /* 0x000e300000000800 */
[----:B------:R-:W1:Y:S01]  /*1d000*/  MUFU.EX2 R9, R9 ;  /* 0x0000000900097308 */ /* 0x000e620000000800 */
[----:B---3--:R-:W-:Y:S01]  /*1d010*/  FADD.FTZ R155, R165, R154 ;  /* 0x0000009aa59b7221 */ /* 0x008fe20000010000 */
[----:B------:R-:W-:Y:S01]  /*1d020*/  FADD.FTZ R98, R10, R99 ;  /* 0x000000630a627221 */ /* 0x000fe20000010000 */
[C---:B------:R-:W-:Y:S01]  /*1d030*/  FMUL.FTZ R20, R173.reuse, R20 ;  /* 0x00000014ad147220 */ /* 0x040fe20000410000 */
[C---:B------:R-:W-:Y:S01]  /*1d040*/  FMUL.FTZ R131, R174.reuse, R131 ;  /* 0x00000083ae837220 */ /* 0x040fe20000410000 */
[C---:B------:R-:W-:Y:S01]  /*1d050*/  FMUL.FTZ R130, R174.reuse, R130 ;  /* 0x00000082ae827220 */ /* 0x040fe20000410000 */
[----:B------:R-:W-:Y:S01]  /*1d060*/  FMUL.FTZ R177, R173, R3 ;  /* 0x00000003adb17220 */ /* 0x000fe20000410000 */
[----:B------:R-:W-:Y:S01]  /*1d070*/  FMUL.FTZ R67, R174, R67 ;  /* 0x00000043ae437220 */ /* 0x000fe20000410000 */
[----:B------:R-:W3:Y:S08]  /*1d080*/  MUFU.EX2 R172, R172 ;  /* 0x000000ac00ac7308 */ /* 0x000ef00000000800 */
[----:B------:R-:W3:Y:S01]  /*1d090*/  MUFU.EX2 R8, R8 ;  /* 0x0000000800087308 */ /* 0x000ee20000000800 */
[----:B------:R-:W-:Y:S01]  /*1d0a0*/  FADD.FTZ R154, R166, R155 ;  /* 0x0000009ba69a7221 */ /* 0x000fe20000010000 */
[----:B----4-:R-:W-:Y:S01]  /*1d0b0*/  FADD.FTZ R98, R11, R98 ;  /* 0x000000620b627221 */ /* 0x010fe20000010000 */
[----:B------:R-:W-:Y:S01]  /*1d0c0*/  FMUL.FTZ R66, R174, R66 ;  /* 0x00000042ae427220 */ /* 0x000fe20000410000 */
[C---:B------:R-:W-:Y:S01]  /*1d0d0*/  FMUL.FTZ R65, R173.reuse, R65 ;  /* 0x00000041ad417220 */ /* 0x040fe20000410000 */
[C---:B------:R-:W-:Y:S01]  /*1d0e0*/  FMUL.FTZ R64, R173.reuse, R64 ;  /* 0x00000040ad407220 */ /* 0x040fe20000410000 */
[C---:B------:R-:W-:Y:S01]  /*1d0f0*/  FMUL.FTZ R25, R173.reuse, R25 ;  /* 0x00000019ad197220 */ /* 0x040fe20000410000 */
[----:B------:R-:W-:Y:S01]  /*1d100*/  FMUL.FTZ R24, R173, R24 ;  /* 0x00000018ad187220 */ /* 0x000fe20000410000 */
[----:B------:R-:W4:Y:S01]  /*1d110*/  MUFU.EX2 R153, R153 ;  /* 0x0000009900997308 */ /* 0x000f220000000800 */
[----:B------:R-:W-:-:S07]  /*1d120*/  FFMA.FTZ R170, R162, R175, -R176 ;  /* 0x000000afa2aa7223 */ /* 0x000fce00000108b0 */
[----:B------:R-:W4:Y:S01]  /*1d130*/  MUFU.EX2 R6, R6 ;  /* 0x0000000600067308 */ /* 0x000f220000000800 */
[----:B0-----:R-:W-:Y:S01]  /*1d140*/  FADD.FTZ R155, R167, R154 ;  /* 0x0000009aa79b7221 */ /* 0x001fe20000010000 */
[----:B-1----:R-:W-:Y:S01]  /*1d150*/  FADD.FTZ R99, R9, R98 ;  /* 0x0000006209637221 */ /* 0x002fe20000010000 */
[C---:B------:R-:W-:Y:S01]  /*1d160*/  FMUL.FTZ R27, R173.reuse, R27 ;  /* 0x0000001bad1b7220 */ /* 0x040fe20000410000 */
[C---:B------:R-:W-:Y:S01]  /*1d170*/  FMUL.FTZ R26, R173.reuse, R26 ;  /* 0x0000001aad1a7220 */ /* 0x040fe20000410000 */
[C---:B------:R-:W-:Y:S01]  /*1d180*/  FMUL.FTZ R29, R173.reuse, R29 ;  /* 0x0000001dad1d7220 */ /* 0x040fe20000410000 */
[C---:B------:R-:W-:Y:S01]  /*1d190*/  FMUL.FTZ R28, R173.reuse, R28 ;  /* 0x0000001cad1c7220 */ /* 0x040fe20000410000 */
[C---:B------:R-:W-:Y:S01]  /*1d1a0*/  FMUL.FTZ R31, R173.reuse, R31 ;  /* 0x0000001fad1f7220 */ /* 0x040fe20000410000 */
[----:B------:R-:W-:Y:S01]  /*1d1b0*/  MUFU.EX2 R5, R5 ;  /* 0x0000000500057308 */ /* 0x000fe20000000800 */
[C---:B------:R-:W-:Y:S01]  /*1d1c0*/  FMUL.FTZ R30, R173.reuse, R30 ;  /* 0x0000001ead1e7220 */ /* 0x040fe20000410000 */
[C---:B------:R-:W-:Y:S01]  /*1d1d0*/  FMUL.FTZ R33, R173.reuse, R33 ;  /* 0x00000021ad217220 */ /* 0x040fe20000410000 */
[C---:B------:R-:W-:Y:S01]  /*1d1e0*/  FMUL.FTZ R32, R173.reuse, R32 ;  /* 0x00000020ad207220 */ /* 0x040fe20000410000 */
[C---:B------:R-:W-:Y:S01]  /*1d1f0*/  FMUL.FTZ R35, R173.reuse, R35 ;  /* 0x00000023ad237220 */ /* 0x040fe20000410000 */
[C---:B------:R-:W-:Y:S01]  /*1d200*/  FMUL.FTZ R34, R173.reuse, R34 ;  /* 0x00000022ad227220 */ /* 0x040fe20000410000 */
[C---:B------:R-:W-:Y:S01]  /*1d210*/  FMUL.FTZ R37, R173.reuse, R37 ;  /* 0x00000025ad257220 */ /* 0x040fe20000410000 */
[C---:B------:R-:W-:Y:S01]  /*1d220*/  FMUL.FTZ R36, R173.reuse, R36 ;  /* 0x00000024ad247220 */ /* 0x040fe20000410000 */
[----:B------:R-:W0:Y:S01]  /*1d230*/  MUFU.EX2 R168, R168 ;  /* 0x000000a800a87308 */ /* 0x000e220000000800 */
[----:B---3--:R-:W-:Y:S01]  /*1d240*/  FADD.FTZ R98, R172, R155 ;  /* 0x0000009bac627221 */ /* 0x008fe20000010000 */
[----:B------:R-:W-:Y:S01]  /*1d250*/  FADD.FTZ R99, R8, R99 ;  /* 0x0000006308637221 */ /* 0x000fe20000010000 */
[C---:B------:R-:W-:Y:S01]  /*1d260*/  FMUL.FTZ R39, R173.reuse, R39 ;  /* 0x00000027ad277220 */ /* 0x040fe20000410000 */
[C---:B------:R-:W-:Y:S01]  /*1d270*/  FMUL.FTZ R38, R173.reuse, R38 ;  /* 0x00000026ad267220 */ /* 0x040fe20000410000 */
[C---:B------:R-:W-:Y:S01]  /*1d280*/  FMUL.FTZ R41, R173.reuse, R41 ;  /* 0x00000029ad297220 */ /* 0x040fe20000410000 */
[C---:B------:R-:W-:Y:S01]  /*1d290*/  FMUL.FTZ R40, R173.reuse, R40 ;  /* 0x00000028ad287220 */ /* 0x040fe20000410000 */
[----:B------:R-:W-:Y:S01]  /*1d2a0*/  FMUL.FTZ R43, R173, R43 ;  /* 0x0000002bad2b7220 */ /* 0x000fe20000410000 */
[----:B------:R-:W1:Y:S01]  /*1d2b0*/  MUFU.EX2 R169, R169 ;  /* 0x000000a900a97308 */ /* 0x000e620000000800 */
[----:B----4-:R-:W-:Y:S01]  /*1d2c0*/  FADD.FTZ R155, R153, R98 ;  /* 0x00000062999b7221 */ /* 0x010fe20000010000 */
[----:B------:R-:W-:Y:S01]  /*1d2d0*/  FADD.FTZ R98, R6, R99 ;  /* 0x0000006306627221 */ /* 0x000fe20000010000 */
[----:B------:R-:W-:-:S05]  /*1d2e0*/  FMUL.FTZ R42, R173, R42 ;  /* 0x0000002aad2a7220 */ /* 0x000fca0000410000 */
[----:B------:R-:W3:Y:S01]  /*1d2f0*/  MUFU.EX2 R4, R4 ;  /* 0x0000000400047308 */ /* 0x000ee20000000800 */
[C---:B------:R-:W-:Y:S01]  /*1d300*/  FMUL.FTZ R45, R173.reuse, R45 ;  /* 0x0000002dad2d7220 */ /* 0x040fe20000410000 */
[C---:B------:R-:W-:Y:S01]  /*1d310*/  FMUL.FTZ R44, R173.reuse, R44 ;  /* 0x0000002cad2c7220 */ /* 0x040fe20000410000 */
[C---:B------:R-:W-:Y:S01]  /*1d320*/  FMUL.FTZ R47, R173.reuse, R47 ;  /* 0x0000002fad2f7220 */ /* 0x040fe20000410000 */
[C---:B------:R-:W-:Y:S01]  /*1d330*/  FMUL.FTZ R46, R173.reuse, R46 ;  /* 0x0000002ead2e7220 */ /* 0x040fe20000410000 */
[C---:B------:R-:W-:Y:S01]  /*1d340*/  FMUL.FTZ R49, R173.reuse, R49 ;  /* 0x00000031ad317220 */ /* 0x040fe20000410000 */
[C---:B------:R-:W-:Y:S01]  /*1d350*/  FMUL.FTZ R48, R173.reuse, R48 ;  /* 0x00000030ad307220 */ /* 0x040fe20000410000 */
[----:B------:R-:W-:Y:S01]  /*1d360*/  FMUL.FTZ R51, R173, R51 ;  /* 0x00000033ad337220 */ /* 0x000fe20000410000 */
[----:B------:R-:W4:Y:S01]  /*1d370*/  MUFU.EX2 R170, R170 ;  /* 0x000000aa00aa7308 */ /* 0x000f220000000800 */
[----:B0-----:R-:W-:Y:S01]  /*1d380*/  FADD.FTZ R154, R168, R155 ;  /* 0x0000009ba89a7221 */ /* 0x001fe20000010000 */
[----:B------:R-:W-:Y:S01]  /*1d390*/  FADD.FTZ R98, R5, R98 ;  /* 0x0000006205627221 */ /* 0x000fe20000010000 */
[C---:B------:R-:W-:Y:S01]  /*1d3a0*/  FMUL.FTZ R50, R173.reuse, R50 ;  /* 0x00000032ad327220 */ /* 0x040fe20000410000 */
[----:B------:R-:W-:Y:S01]  /*1d3b0*/  FMUL.FTZ R55, R173, R55 ;  /* 0x00000037ad377220 */ /* 0x000fe20000410000 */
[----:B-1----:R-:W-:Y:S01]  /*1d3c0*/  FADD.FTZ R99, R169, R154 ;  /* 0x0000009aa9637221 */ /* 0x002fe20000010000 */
[----:B------:R-:W-:Y:S01]  /*1d3d0*/  FADD.FTZ R155, R7, R98 ;  /* 0x00000062079b7221 */ /* 0x000fe20000010000 */
[C---:B------:R-:W-:Y:S01]  /*1d3e0*/  FMUL.FTZ R54, R173.reuse, R54 ;  /* 0x00000036ad367220 */ /* 0x040fe20000410000 */
[C---:B------:R-:W-:Y:S01]  /*1d3f0*/  FMUL.FTZ R57, R173.reuse, R57 ;  /* 0x00000039ad397220 */ /* 0x040fe20000410000 */
[C---:B------:R-:W-:Y:S01]  /*1d400*/  FMUL.FTZ R56, R173.reuse, R56 ;  /* 0x00000038ad387220 */ /* 0x040fe20000410000 */
[----:B---3--:R-:W-:Y:S01]  /*1d410*/  FADD.FTZ R98, R4, R155 ;  /* 0x0000009b04627221 */ /* 0x008fe20000010000 */
[C---:B------:R-:W-:Y:S01]  /*1d420*/  FMUL.FTZ R176, R173.reuse, R2 ;  /* 0x00000002adb07220 */ /* 0x040fe20000410000 */
[C---:B--2---:R-:W-:Y:S01]  /*1d430*/  FMUL.FTZ R59, R173.reuse, R59 ;  /* 0x0000003bad3b7220 */ /* 0x044fe20000410000 */
[C---:B------:R-:W-:Y:S01]  /*1d440*/  FMUL.FTZ R58, R173.reuse, R58 ;  /* 0x0000003aad3a7220 */ /* 0x040fe20000410000 */
[C---:B------:R-:W-:Y:S01]  /*1d450*/  FMUL.FTZ R61, R173.reuse, R61 ;  /* 0x0000003dad3d7220 */ /* 0x040fe20000410000 */
[C---:B------:R-:W-:Y:S01]  /*1d460*/  FMUL.FTZ R60, R173.reuse, R60 ;  /* 0x0000003cad3c7220 */ /* 0x040fe20000410000 */
[C---:B------:R-:W-:Y:S01]  /*1d470*/  FMUL.FTZ R69, R173.reuse, R69 ;  /* 0x00000045ad457220 */ /* 0x040fe20000410000 */
[----:B----4-:R-:W-:Y:S01]  /*1d480*/  FADD.FTZ R99, R170, R99 ;  /* 0x00000063aa637221 */ /* 0x010fe20000010000 */
[C---:B------:R-:W-:Y:S01]  /*1d490*/  FMUL.FTZ R68, R173.reuse, R68 ;  /* 0x00000044ad447220 */ /* 0x040fe20000410000 */
[C---:B------:R-:W-:Y:S01]  /*1d4a0*/  FMUL.FTZ R77, R173.reuse, R77 ;  /* 0x0000004dad4d7220 */ /* 0x040fe20000410000 */
[C---:B------:R-:W-:Y:S01]  /*1d4b0*/  FMUL.FTZ R76, R173.reuse, R76 ;  /* 0x0000004cad4c7220 */ /* 0x040fe20000410000 */
[C---:B------:R-:W-:Y:S01]  /*1d4c0*/  FMUL.FTZ R75, R173.reuse, R75 ;  /* 0x0000004bad4b7220 */ /* 0x040fe20000410000 */
[----:B------:R-:W-:Y:S01]  /*1d4d0*/  STL.64 [R1+0x1f0], R98 ;  /* 0x0001f06201007387 */ /* 0x000fe20000100a00 */
        /* <DEDUP_REMOVED lines=24> */
[----:B------:R-:W2:Y:S04]  /*1d660*/  LD.E.64 R2, desc[UR36][R52.64+0x8] ;  /* 0x0000082434027980 */ /* 0x000ea8000c101b00 */
[----:B------:R-:W3:Y:S04]  /*1d670*/  LD.E.64 R154, desc[UR36][R52.64] ;  /* 0x00000024349a7980 */ /* 0x000ee8000c101b00 */
[----:B------:R-:W-:Y:S04]  /*1d680*/  STL.64 [R1+0x210], R62 ;  /* 0x0002103e01007387 */ /* 0x000fe80000100a00 */
[----:B------:R0:W-:Y:S04]  /*1d690*/  STL.64 [R1+0x230], R20 ;  /* 0x0002301401007387 */ /* 0x0001e80000100a00 */
[----:B------:R-:W-:Y:S01]  /*1d6a0*/  STL.64 [R1+0x358], R130 ;  /* 0x0003588201007387 */ /* 0x000fe20000100a00 */
[C---:B------:R-:W-:Y:S01]  /*1d6b0*/  FMUL.FTZ R97, R174.reuse, R97 ;  /* 0x00000061ae617220 */ /* 0x040fe20000410000 */
[C---:B------:R-:W-:Y:S01]  /*1d6c0*/  FMUL.FTZ R96, R174.reuse, R96 ;  /* 0x00000060ae607220 */ /* 0x040fe20000410000 */
[C---:B------:R-:W-:Y:S01]  /*1d6d0*/  FMUL.FTZ R101, R174.reuse, R101 ;  /* 0x00000065ae657220 */ /* 0x040fe20000410000 */
[C---:B------:R-:W-:Y:S01]  /*1d6e0*/  FMUL.FTZ R100, R174.reuse, R100 ;  /* 0x00000064ae647220 */ /* 0x040fe20000410000 */
[C---:B------:R-:W-:Y:S01]  /*1d6f0*/  FMUL.FTZ R103, R174.reuse, R103 ;  /* 0x00000067ae677220 */ /* 0x040fe20000410000 */
[C---:B------:R-:W-:Y:S01]  /*1d700*/  FMUL.FTZ R102, R174.reuse, R102 ;  /* 0x00000066ae667220 */ /* 0x040fe20000410000 */
[C---:B------:R-:W-:Y:S01]  /*1d710*/  FMUL.FTZ R105, R174.reuse, R105 ;  /* 0x00000069ae697220 */ /* 0x040fe20000410000 */
[----:B0-----:R-:W4:Y:S04]  /*1d720*/  LDL R20, [R1+0x210] ;  /* 0x0002100001147983 */ /* 0x001f280000100800 */
[----:B------:R-:W2:Y:S01]  /*1d730*/  LDL R21, [R1+0x35c] ;  /* 0x00035c0001157983 */ /* 0x000ea20000100800 */
        /* <DEDUP_REMOVED lines=106> */
[----:B0-----:R-:W2:Y:S04]  /*1dde0*/  LDL R86, [R1+0x214] ;  /* 0x0002140001567983 */ /* 0x001ea80000100800 */
[----:B-1----:R-:W2:Y:S04]  /*1ddf0*/  LDL R88, [R1+0x218] ;  /* 0x0002180001587983 */ /* 0x002ea80000100800 */
        /* <DEDUP_REMOVED lines=124> */
[----:B------:R-:W-:Y:S04]  /*1e5c0*/  STL [R1+0x210], R20 ;  /* 0x0002101401007387 */ /* 0x000fe80000100800 */
[----:B------:R0:W-:Y:S04]  /*1e5d0*/  STL [R1+0x35c], R21 ;  /* 0x00035c1501007387 */ /* 0x0001e80000100800 */
[----:B------:R-:W2:Y:S04]  /*1e5e0*/  LDL R171, [R1+0x1c8] ;  /* 0x0001c80001ab7983 */ /* 0x000ea80000100800 */
[----:B0-----:R-:W2:Y:S04]  /*1e5f0*/  LDL.64 R20, [R1+0x88] ;  /* 0x0000880001147983 */ /* 0x001ea80000100a00 */
        /* <DEDUP_REMOVED lines=159> */
[----:B------:R-:W-:Y:S01]  /*1eff0*/  IMAD R20, R171, 0x1000, R20 ;  /* 0x00001000ab147824 */ /* 0x000fe200078e0214 */
[----:B------:R-:W-:-:S02]  /*1f000*/  F2FP.F16.F32.PACK_AB R156, R156, R19 ;  /* 0x000000139c9c723e */ /* 0x000fc400000000ff */
[----:B------:R-:W-:Y:S01]  /*1f010*/  F2FP.F16.F32.PACK_AB R157, R157, R18 ;  /* 0x000000129d9d723e */ /* 0x000fe200000000ff */
[--C-:B------:R-:W-:Y:S01]  /*1f020*/  IMAD R155, R155, 0x2, R3.reuse ;  /* 0x000000029b9b7824 */ /* 0x100fe200078e0203 */
[----:B------:R-:W-:Y:S01]  /*1f030*/  F2FP.F16.F32.PACK_AB R158, R17, R158 ;  /* 0x0000009e119e723e */ /* 0x000fe200000000ff */
[----:B------:R-:W-:Y:S01]  /*1f040*/  IMAD R2, R154, 0x2, R3 ;  /* 0x000000029a027824 */ /* 0x000fe200078e0203 */
[----:B------:R-:W-:Y:S02]  /*1f050*/  F2FP.F16.F32.PACK_AB R159, R16, R159 ;  /* 0x0000009f109f723e */ /* 0x000fe400000000ff */
[----:B------:R-:W-:Y:S02]  /*1f060*/  F2FP.F16.F32.PACK_AB R160, R15, R160 ;  /* 0x000000a00fa0723e */ /* 0x000fe400000000ff */
[----:B------:R-:W-:Y:S02]  /*1f070*/  F2FP.F16.F32.PACK_AB R161, R14, R161 ;  /* 0x000000a10ea1723e */ /* 0x000fe400000000ff */
[----:B------:R-:W-:-:S02]  /*1f080*/  F2FP.F16.F32.PACK_AB R162, R13, R12 ;  /* 0x0000000c0da2723e */ /* 0x000fc400000000ff */
[----:B------:R-:W-:Y:S02]  /*1f090*/  F2FP.F16.F32.PACK_AB R163, R164, R163 ;  /* 0x000000a3a4a3723e */ /* 0x000fe400000000ff */
[----:B------:R-:W-:Y:S01]  /*1f0a0*/  F2FP.F16.F32.PACK_AB R165, R166, R165 ;  /* 0x000000a5a6a5723e */ /* 0x000fe200000000ff */
[----:B------:R-:W-:Y:S01]  /*1f0b0*/  IMAD R154, R154, 0x2, R155 ;  /* 0x000000029a9a7824 */ /* 0x000fe200078e029b */
[----:B------:R-:W-:Y:S02]  /*1f0c0*/  R2UR UR6, R20 ;  /* 0x00000000140672ca */ /* 0x000fe400000e0000 */
[----:B------:R-:W-:Y:S02]  /*1f0d0*/  R2UR UR7, R21 ;  /* 0x00000000150772ca */ /* 0x000fe400000e0000 */
[----:B------:R-:W-:Y:S02]  /*1f0e0*/  F2FP.F16.F32.PACK_AB R164, R11, R10 ;  /* 0x0000000a0ba4723e */ /* 0x000fe400000000ff */
[----:B------:R-:W-:-:S02]  /*1f0f0*/  F2FP.F16.F32.PACK_AB R166, R8, R9 ;  /* 0x0000000908a6723e */ /* 0x000fc400000000ff */
[----:B------:R-:W-:Y:S02]  /*1f100*/  F2FP.F16.F32.PACK_AB R167, R172, R167 ;  /* 0x000000a7aca7723e */ /* 0x000fe400000000ff */
[----:B------:R-:W-:Y:S02]  /*1f110*/  F2FP.F16.F32.PACK_AB R172, R5, R6 ;  /* 0x0000000605ac723e */ /* 0x000fe400000000ff */
[----:B------:R-:W-:Y:S02]  /*1f120*/  F2FP.F16.F32.PACK_AB R173, R168, R153 ;  /* 0x00000099a8ad723e */ /* 0x000fe400000000ff */
[----:B------:R-:W-:Y:S02]  /*1f130*/  F2FP.F16.F32.PACK_AB R174, R4, R7 ;  /* 0x0000000704ae723e */ /* 0x000fe400000000ff */
[----:B------:R-:W-:Y:S01]  /*1f140*/  F2FP.F16.F32.PACK_AB R175, R170, R169 ;  /* 0x000000a9aaaf723e */ /* 0x000fe200000000ff */
[----:B------:R-:W-:Y:S04]  /*1f150*/  STSM.16.M88.4 [R3], R156 ;  /* 0x0000009c03007844 */ /* 0x000fe80000000200 */
[----:B------:R0:W-:Y:S04]  /*1f160*/  STSM.16.M88.4 [R2], R160 ;  /* 0x000000a002007844 */ /* 0x0001e80000000200 */
[----:B------:R-:W-:Y:S04]  /*1f170*/  STSM.16.M88.4 [R155], R164 ;  /* 0x000000a49b007844 */ /* 0x000fe80000000200 */
        /* <DEDUP_REMOVED lines=8> */
[----:B------:R-:W-:Y:S01]  /*1f200*/  IMAD.MOV.U32 R3, RZ, RZ, R21 ;  /* 0x000000ffff037224 */ /* 0x000fe200078e0015 */
        /* <DEDUP_REMOVED lines=414> */
.L_x_2030:
[----:B------:R-:W-:Y:S05]  /*20bf0*/  BSYNC B0 ;  /* 0x0000000000007941 */ /* 0x000fea0003800000 */
.L_x_2029:
        /* <DEDUP_REMOVED lines=9> */
.L_x_1998:
[----:B------:R-:W-:Y:S05]  /*20c90*/  WARPSYNC.ALL ;  /* 0x0000000000007948 */ /* 0x000fea0003800000 */
[----:B------:R-:W2:Y:S04]  /*20ca0*/  LDL R5, [R1+0x1f0] ;  /* 0x0001f00001057983 */ /* 0x000ea80000100800 */
[----:B------:R-:W3:Y:S04]  /*20cb0*/  LDL R6, [R1+0x1f4] ;  /* 0x0001f40001067983 */ /* 0x000ee80000100800 */
[----:B------:R-:W4:Y:S01]  /*20cc0*/  LDL.64 R14, [R1+0xb8] ;  /* 0x0000b800010e7983 */ /* 0x000f220000100a00 */
[----:B------:R-:W-:Y:S01]  /*20cd0*/  IMAD.MOV.U32 R8, RZ, RZ, -0x800000 ;  /* 0xff800000ff087424 */ /* 0x000fe200078e00ff */
[----:B------:R-:W-:Y:S08]  /*20ce0*/  BAR.ARV 0x8, 0x100 ;  /* 0x0204000000007b1d */ /* 0x000ff00000002000 */
[----:B------:R-:W-:Y:S06]  /*20cf0*/  BAR.SYNC.DEFER_BLOCKING 0xf, 0x100 ;  /* 0x03c4000000007b1d */ /* 0x000fec0000010000 */
[----:B--2---:R-:W2:Y:S02]  /*20d00*/  SHFL.BFLY PT, R0, R5, 0x2, 0x1f ;  /* 0x0c401f0005007f89 */ /* 0x004ea400000e0000 */
[----:B--2---:R-:W-:-:S05]  /*20d10*/  FADD.FTZ R0, R5, R0 ;  /* 0x0000000005007221 */ /* 0x004fca0000010000 */
[----:B------:R-:W0:Y:S02]  /*20d20*/  SHFL.BFLY PT, R3, R0, 0x1, 0x1f ;  /* 0x0c201f0000037f89 */ /* 0x000e2400000e0000 */
[----:B01----:R-:W-:-:S05]  /*20d30*/  FADD.FTZ R2, R0, R3 ;  /* 0x0000000300027221 */ /* 0x003fca0000010000 */
[----:B------:R-:W-:Y:S04]  /*20d40*/  STL [R1+0x1f0], R2 ;  /* 0x0001f00201007387 */ /* 0x000fe80000100800 */
[----:B------:R-:W2:Y:S04]  /*20d50*/  LDL R13, [R1+0x1f0] ;  /* 0x0001f000010d7983 */ /* 0x000ea80000100800 */
[----:B---3--:R-:W0:Y:S02]  /*20d60*/  SHFL.BFLY PT, R3, R6, 0x2, 0x1f ;  /* 0x0c401f0006037f89 */ /* 0x008e2400000e0000 */
[----:B0-----:R-:W-:-:S05]  /*20d70*/  FADD.FTZ R3, R3, R6 ;  /* 0x0000000603037221 */ /* 0x001fca0000010000 */
[----:B------:R-:W0:Y:S02]  /*20d80*/  SHFL.BFLY PT, R4, R3, 0x1, 0x1f ;  /* 0x0c201f0003047f89 */ /* 0x000e2400000e0000 */
[----:B0-----:R-:W-:-:S05]  /*20d90*/  FADD.FTZ R4, R3, R4 ;  /* 0x0000000403047221 */ /* 0x001fca0000010000 */
[----:B------:R-:W-:-:S13]  /*20da0*/  FSETP.NE.FTZ.AND P2, PT, R4, RZ, PT ;  /* 0x000000ff0400720b */ /* 0x000fda0003f55000 */
[----:B------:R-:W3:Y:S04]  /*20db0*/  @P2 LDL R7, [R1+0x200] ;  /* 0x0002000001072983 */ /* 0x000ee80000100800 */
[----:B------:R-:W5:Y:S01]  /*20dc0*/  @P2 LDL R10, [R1+0x1e4] ;  /* 0x0001e400010a2983 */ /* 0x000f620000100800 */
[----:B--2---:R-:W-:-:S13]  /*20dd0*/  FSETP.NE.FTZ.AND P1, PT, R13, RZ, PT ;  /* 0x000000ff0d00720b */ /* 0x004fda0003f35000 */
[----:B------:R-:W2:Y:S04]  /*20de0*/  @P1 LDL R5, [R1+0x200] ;  /* 0x0002000001051983 */ /* 0x000ea80000100800 */
[----:B------:R-:W4:Y:S01]  /*20df0*/  @P1 LDL R2, [R1+0x1e0] ;  /* 0x0001e00001021983 */ /* 0x000f220000100800 */
[----:B------:R-:W0:Y:S08]  /*20e00*/  @P2 MUFU.LG2 R9, R4 ;  /* 0x0000000400092308 */ /* 0x000e300000000c00 */
[----:B------:R-:W1:Y:S01]  /*20e10*/  @P1 MUFU.LG2 R6, R13 ;  /* 0x0000000d00061308 */ /* 0x000e620000000c00 */
[----:B------:R-:W-:-:S02]  /*20e20*/  IMAD.MOV.U32 R0, RZ, RZ, -0x800000 ;  /* 0xff800000ff007424 */ /* 0x000fc400078e00ff */
[----:B0-----:R-:W-:Y:S01]  /*20e30*/  @P2 FMUL.FTZ R12, R9, 0.69314718246459960938 ;  /* 0x3f317218090c2820 */ /* 0x001fe20000410000 */
[----:B-1----:R-:W-:Y:S01]  /*20e40*/  @P1 FMUL.FTZ R6, R6, 0.69314718246459960938 ;  /* 0x3f31721806061820 */ /* 0x002fe20000410000 */
[----:B------:R-:W-:Y:S01]  /*20e50*/  STL [R1+0x1f4], R4 ;  /* 0x0001f40401007387 */ /* 0x000fe20000100800 */
[----:B---3--:R-:W-:-:S04]  /*20e60*/  @P2 FMUL.FTZ R7, R7, 0.69314718246459960938 ;  /* 0x3f31721807072820 */ /* 0x008fc80000410000 */
[----:B-----5:R-:W-:-:S05]  /*20e70*/  @P2 FFMA.FTZ R8, R7, R10, R12 ;  /* 0x0000000a07082223 */ /* 0x020fca000001000c */
[----:B------:R0:W-:Y:S01]  /*20e80*/  STL [R1+0x1f4], R8 ;  /* 0x0001f40801007387 */ /* 0x0001e20000100800 */
[----:B--2---:R-:W-:-:S04]  /*20e90*/  @P1 FMUL.FTZ R5, R5, 0.69314718246459960938 ;  /* 0x3f31721805051820 */ /* 0x004fc80000410000 */
[----:B----4-:R-:W-:-:S05]  /*20ea0*/  @P1 FFMA.FTZ R0, R5, R2, R6 ;  /* 0x0000000205001223 */ /* 0x010fca0000010006 */
[----:B------:R1:W-:Y:S04]  /*20eb0*/  STL [R1+0x1f0], R0 ;  /* 0x0001f00001007387 */ /* 0x0003e80000100800 */
[----:B------:R-:W2:Y:S02]  /*20ec0*/  LD.E R2, desc[UR36][R14.64+0x4] ;  /* 0x000004240e027980 */ /* 0x000ea4000c101900 */
[----:B--2---:R-:W-:Y:S02]  /*20ed0*/  ISETP.NE.AND P0, PT, R2, RZ, PT ;  /* 0x000000ff0200720c */ /* 0x004fe40003f05270 */
[----:B------:R-:W2:Y:S11]  /*20ee0*/  LDL R2, [R1+0x1c8] ;  /* 0x0001c80001027983 */ /* 0x000eb60000100800 */
[----:B------:R-:W3:Y:S04]  /*20ef0*/  @!P0 LDL.64 R6, [R1+0xc0] ;  /* 0x0000c00001068983 */ /* 0x000ee80000100a00 */
[----:B------:R-:W2:Y:S01]  /*20f00*/  @!P0 LD.E R3, desc[UR36][R14.64] ;  /* 0x000000240e038980 */ /* 0x000ea2000c101900 */
[----:B------:R-:W-:-:S06]  /*20f10*/  IMAD.MOV.U32 R47, RZ, RZ, RZ ;  /* 0x000000ffff2f7224 */ /* 0x000fcc00078e00ff */
[----:B------:R-:W4:Y:S01]  /*20f20*/  @P1 MUFU.RCP R47, R13 ;  /* 0x0000000d002f1308 */ /* 0x000f220000001000 */
[----:B---3--:R-:W0:Y:S01]  /*20f30*/  @!P0 LD.E.64 R6, desc[UR36][R6.64] ;  /* 0x0000002406068980 */ /* 0x008e22000c101b00 */
[----:B--2---:R-:W-:-:S04]  /*20f40*/  @!P0 IMAD R3, R2, 0x40, R3 ;  /* 0x0000004002038824 */ /* 0x004fc800078e0203 */
[----:B0-----:R-:W-:-:S05]  /*20f50*/  @!P0 IMAD.WIDE R8, R3, 0x4, R6 ;  /* 0x0000000403088825 */ /* 0x001fca00078e0206 */
[----:B----4-:R0:W-:Y:S04]  /*20f60*/  @!P0 ST.E desc[UR36][R8.64], R47 ;  /* 0x0000002f08008985 */ /* 0x0101e8000c101924 */
[----:B------:R-:W1:Y:S04]  /*20f70*/  @!P0 LDL.64 R14, [R1+0xb8] ;  /* 0x0000b800010e8983 */ /* 0x000e680000100a00 */
[----:B-1----:R-:W2:Y:S02]  /*20f80*/  @!P0 LD.E R0, desc[UR36][R14.64+0x4] ;  /* 0x000004240e008980 */ /* 0x002ea4000c101900 */
[----:B--2---:R-:W-:-:S13]  /*20f90*/  @!P0 ISETP.NE.AND P0, PT, R0, RZ, PT ;  /* 0x000000ff0000820c */ /* 0x004fda0003f05270 */
[----:B------:R-:W2:Y:S04]  /*20fa0*/  @!P0 LDL.64 R10, [R1+0xc0] ;  /* 0x0000c000010a8983 */ /* 0x000ea80000100a00 */
[----:B------:R-:W3:Y:S01]  /*20fb0*/  @!P0 LD.E R3, desc[UR36][R14.64] ;  /* 0x000000240e038980 */ /* 0x000ee2000c101900 */
[----:B------:R-:W-:-:S06]  /*20fc0*/  IMAD.MOV.U32 R0, RZ, RZ, RZ ;  /* 0x000000ffff007224 */ /* 0x000fcc00078e00ff */
[----:B------:R-:W1:Y:S01]  /*20fd0*/  @P2 MUFU.RCP R0, R4 ;  /* 0x0000000400002308 */ /* 0x000e620000001000 */
[----:B--2---:R-:W2:Y:S01]  /*20fe0*/  @!P0 LD.E.64 R10, desc[UR36][R10.64] ;  /* 0x000000240a0a8980 */ /* 0x004ea2000c101b00 */
[----:B---3--:R-:W-:-:S04]  /*20ff0*/  @!P0 IMAD R3, R2, 0x40, R3 ;  /* 0x0000004002038824 */ /* 0x008fc800078e0203 */
[----:B------:R-:W-:-:S04]  /*21000*/  @!P0 VIADD R3, R3, 0x8 ;  /* 0x0000000803038836 */ /* 0x000fc80000000000 */
[----:B--2---:R-:W-:-:S05]  /*21010*/  @!P0 IMAD.WIDE R2, R3, 0x4, R10 ;  /* 0x0000000403028825 */ /* 0x004fca00078e020a */
[----:B-1----:R1:W-:Y:S04]  /*21020*/  @!P0 ST.E desc[UR36][R2.64], R0 ;  /* 0x0000000002008985 */ /* 0x0023e8000c101924 */
        /* <DEDUP_REMOVED lines=28> */
[----:B0-----:R-:W5:Y:S04]  /*211f0*/  LDL.64 R8, [R1+0x3b8] ;  /* 0x0003b80001087983 */ /* 0x001f680000100a00 */
[----:B------:R-:W5:Y:S04]  /*21200*/  LDL.64 R4, [R1+0x3c8] ;  /* 0x0003c80001047983 */ /* 0x000f680000100a00 */
[----:B------:R-:W5:Y:S04]  /*21210*/  LDL.64 R10, [R1+0x3d8] ;  /* 0x0003d800010a7983 */ /* 0x000f680000100a00 */
[----:B-1----:R-:W5:Y:S04]  /*21220*/  LDL.64 R2, [R1+0x3e8] ;  /* 0x0003e80001027983 */ /* 0x002f680000100a00 */
        /* <DEDUP_REMOVED lines=33> */
[----:B------:R-:W5:Y:S04]  /*21440*/  LDL R45, [R1+0x1d0] ;  /* 0x0001d000012d7983 */ /* 0x000f680000100800 */
[----:B------:R-:W5:Y:S01]  /*21450*/  LDL R22, [R1+0x1d4] ;  /* 0x0001d40001167983 */ /* 0x000f620000100800 */
[----:B--2---:R-:W-:-:S05]  /*21460*/  VIADD R46, R46, 0x1 ;  /* 0x000000012e2e7836 */ /* 0x004fca0000000000 */
[----:B------:R-:W-:-:S13]  /*21470*/  ISETP.NE.AND P0, PT, R46, 0x2, PT ;  /* 0x000000022e00780c */ /* 0x000fda0003f05270 */
[----:B------:R-:W2:Y:S01]  /*21480*/  @!P0 LDL R44, [R1+0x1cc] ;  /* 0x0001cc00012c8983 */ /* 0x000ea20000100800 */
[-C--:B---3--:R-:W-:Y:S01]  /*21490*/  FMUL.FTZ R135, R135, R0.reuse ;  /* 0x0000000087877220 */ /* 0x088fe20000410000 */
[-C--:B------:R-:W-:Y:S01]  /*214a0*/  FMUL.FTZ R134, R134, R0.reuse ;  /* 0x0000000086867220 */ /* 0x080fe20000410000 */
[-C--:B----4-:R-:W-:Y:S01]  /*214b0*/  FMUL.FTZ R119, R119, R0.reuse ;  /* 0x0000000077777220 */ /* 0x090fe20000410000 */
[-C--:B------:R-:W-:Y:S01]  /*214c0*/  FMUL.FTZ R118, R118, R0.reuse ;  /* 0x0000000076767220 */ /* 0x080fe20000410000 */
[-C--:B-----5:R-:W-:Y:S01]  /*214d0*/  FMUL.FTZ R121, R121, R0.reuse ;  /* 0x0000000079797220 */ /* 0x0a0fe20000410000 */
        /* <DEDUP_REMOVED lines=123> */
[----:B------:R-:W-:-:S02]  /*21c90*/  VIADD R0, R45, 0x1 ;  /* 0x000000012d007836 */ /* 0x000fc40000000000 */
[----:B------:R-:W-:Y:S01]  /*21ca0*/  VIADD R22, R22, 0x1 ;  /* 0x0000000116167836 */ /* 0x000fe20000000000 */
[----:B------:R-:W-:Y:S04]  /*21cb0*/  STL [R1+0x1c8], R46 ;  /* 0x0001c82e01007387 */ /* 0x000fe80000100800 */
        /* <DEDUP_REMOVED lines=11> */
[----:B------:R-:W-:Y:S01]  /*21d70*/  STL.64 [R1+0x2a0], R72 ;  /* 0x0002a04801007387 */ /* 0x000fe20000100a00 */
[----:B--2---:R-:W-:-:S03]  /*21d80*/  @!P0 LOP3.LUT R44, R44, 0x1, RZ, 0x3c, !PT ;  /* 0x000000012c2c8812 */ /* 0x004fc600078e3cff */
        /* <DEDUP_REMOVED lines=51> */
[----:B------:R-:W-:Y:S04]  /*220c0*/  STL [R1+0x1d0], R0 ;  /* 0x0001d00001007387 */ /* 0x000fe80000100800 */
[----:B------:R-:W-:Y:S04]  /*220d0*/  @!P0 STL [R1+0x1cc], R44 ;  /* 0x0001cc2c01008387 */ /* 0x000fe80000100800 */
[----:B------:R-:W-:Y:S04]  /*220e0*/  STL [R1+0x1d4], R22 ;  /* 0x0001d41601007387 */ /* 0x000fe80000100800 */
[----:B------:R-:W-:Y:S04]  /*220f0*/  @!P0 STL [R1+0x1c8], RZ ;  /* 0x0001c8ff01008387 */ /* 0x000fe80000100800 */
[----:B------:R0:W-:Y:S02]  /*22100*/  STL.64 [R1+0x3e8], R2 ;  /* 0x0003e80201007387 */ /* 0x0001e40000100a00 */
[----:B0-----:R-:W-:Y:S01]  /*22110*/  IMAD.MOV.U32 R3, RZ, RZ, 0x1 ;  /* 0x00000001ff037424 */ /* 0x001fe200078e00ff */
[----:B------:R-:W-:Y:S06]  /*22120*/  BAR.ARV 0xe, 0x100 ;  /* 0x0384000000007b1d */ /* 0x000fec0000002000 */
.L_x_1914:
[----:B0-----:R-:W-:-:S04]  /*22130*/  PRMT R0, R3, 0x9910, RZ ;  /* 0x0000991003007816 */ /* 0x001fc800000000ff */
[----:B------:R-:W-:-:S13]  /*22140*/  ISETP.NE.AND P0, PT, R0, RZ, PT ;  /* 0x000000ff0000720c */ /* 0x000fda0003f05270 */
[----:B------:R-:W-:Y:S05]  /*22150*/  @!P0 BRA `(.L_x_2032) ;  /* 0x0000002400f88947 */ /* 0x000fea0003800000 */
[----:B------:R-:W0:Y:S01]  /*22160*/  S2R R0, SR_TID.X ;  /* 0x0000000000007919 */ /* 0x000e220000002100 */
[----:B------:R-:W1:Y:S01]  /*22170*/  S2UR UR5, SR_CgaCtaId ;  /* 0x00000000000579c3 */ /* 0x000e620000008800 */
[----:B------:R-:W-:Y:S01]  /*22180*/  UMOV UR4, 0x400 ;  /* 0x0000040000047882 */ /* 0x000fe20000000000 */
[----:B------:R-:W-:-:S06]  /*22190*/  SHF.R.S32.HI R14, RZ, 0x1f, R152 ;  /* 0x0000001fff0e7819 */ /* 0x000fcc0000011498 */
[----:B------:R-:W-:Y:S01]  /*221a0*/  BAR.SYNC.DEFER_BLOCKING 0x1, 0x100 ;  /* 0x0044000000007b1d */ /* 0x000fe20000010000 */
[----:B------:R-:W-:-:S07]  /*221b0*/  SHF.R.S32.HI R16, RZ, 0x1f, R23 ;  /* 0x0000001fff107819 */ /* 0x000fce0000011417 */
[----:B------:R-:W2:Y:S01]  /*221c0*/  LDC R29, c[0x0][0xce8] ;  /* 0x00033a00ff1d7b82 */ /* 0x000ea20000000800 */
[----:B------:R-:W3:Y:S07]  /*221d0*/  S2R R20, SR_CTAID.X ;  /* 0x0000000000147919 */ /* 0x000eee0000002500 */
[----:B------:R-:W4:Y:S01]  /*221e0*/  LDC.64 R18, c[0x0][0xc40] ;  /* 0x00031000ff127b82 */ /* 0x000f220000000a00 */
[----:B-1----:R-:W-:-:S04]  /*221f0*/  ULEA UR4, UR5, UR4, 0x18 ;  /* 0x0000000405047291 */ /* 0x002fc8000f8ec03f */
[----:B------:R-:W-:Y:S01]  /*22200*/  UIADD3 UR4, UR4, 0x38820, URZ ;  /* 0x0003882004047890 */ /* 0x000fe2000fffe03f */
[----:B0-----:R-:W-:-:S03]  /*22210*/  VIADD R5, R0, 0xffffff80 ;  /* 0xffffff8000057836 */ /* 0x001fc60000000000 */
[----:B------:R-:W-:Y:S01]  /*22220*/  UPRMT UR4, URZ, 0x654, UR4 ;  /* 0x000006543f047896 */ /* 0x000fe20008000004 */
[----:B--2---:R-:W-:Y:S02]  /*22230*/  ISETP.NE.AND P1, PT, R29, 0x1, PT ;  /* 0x000000011d00780c */ /* 0x004fe40003f25270 */
[----:B------:R-:W-:-:S04]  /*22240*/  SHF.R.S32.HI R2, RZ, 0x1f, R5 ;  /* 0x0000001fff027819 */ /* 0x000fc80000011405 */
[----:B------:R-:W-:Y:S02]  /*22250*/  LEA.HI R0, R2, R5, RZ, 0x7 ;  /* 0x0000000502007211 */ /* 0x000fe400078f38ff */
[----:B------:R-:W-:Y:S02]  /*22260*/  SYNCS.ARRIVE.TRANS64.RED.A1T0 RZ, [UR4], RZ ;  /* 0x000000ffffff79a7 */ /* 0x000fe40008100404 */
[----:B------:R-:W-:Y:S02]  /*22270*/  SHF.R.S32.HI R24, RZ, 0x7, R0 ;  /* 0x00000007ff187819 */ /* 0x000fe40000011400 */
[----:B------:R-:W-:-:S03]  /*22280*/  LOP3.LUT R4, R0, 0xffffff80, RZ, 0xc0, !PT ;  /* 0xffffff8000047812 */ /* 0x000fc600078ec0ff */
[----:B------:R-:W0:Y:S02]  /*22290*/  SHFL.IDX PT, R3, R24, RZ, 0x1f ;  /* 0x00001fff18037589 */ /* 0x000e2400000e0000 */
[----:B------:R-:W-:Y:S01]  /*222a0*/  IMAD.IADD R25, R5, 0x1, -R4 ;  /* 0x0000000105197824 */ /* 0x000fe200078e0a04 */
[----:B------:R-:W-:-:S04]  /*222b0*/  LEA.HI R4, R2, R5, RZ, 0x2 ;  /* 0x0000000502047211 */ /* 0x000fc800078f10ff */
[----:B------:R-:W-:Y:S02]  /*222c0*/  SHF.R.S32.HI R22, RZ, 0x1f, R25 ;  /* 0x0000001fff167819 */ /* 0x000fe40000011419 */
[----:B------:R-:W-:Y:S02]  /*222d0*/  LOP3.LUT R4, R4, 0xfffffffc, RZ, 0xc0, !PT ;  /* 0xfffffffc04047812 */ /* 0x000fe400078ec0ff */
[----:B------:R-:W-:-:S03]  /*222e0*/  LEA.HI R21, R22, R25, RZ, 0x2 ;  /* 0x0000001916157211 */ /* 0x000fc600078f10ff */
[----:B------:R-:W-:Y:S01]  /*222f0*/  IMAD.IADD R28, R5, 0x1, -R4 ;  /* 0x00000001051c7824 */ /* 0x000fe200078e0a04 */
[--C-:B------:R-:W-:Y:S02]  /*22300*/  SHF.R.S32.HI R26, RZ, 0x2, R21.reuse ;  /* 0x00000002ff1a7819 */ /* 0x100fe40000011415 */
[----:B0-----:R-:W-:Y:S02]  /*22310*/  ISETP.NE.AND P0, PT, R3, RZ, PT ;  /* 0x000000ff0300720c */ /* 0x001fe40003f05270 */
[----:B------:R-:W-:-:S04]  /*22320*/  SHF.R.S32.HI R3, RZ, 0x1f, R21 ;  /* 0x0000001fff037819 */ /* 0x000fc80000011415 */
[----:B------:R-:W-:-:S04]  /*22330*/  LEA.HI R3, R3, R26, RZ, 0x3 ;  /* 0x0000001a03037211 */ /* 0x000fc800078f18ff */
[----:B------:R-:W-:-:S03]  /*22340*/  LOP3.LUT R27, R3, 0xfffffff8, RZ, 0xc0, !PT ;  /* 0xfffffff8031b7812 */ /* 0x000fc600078ec0ff */
[----:B---34-:R-:W-:Y:S05]  /*22350*/  @P0 BRA `(.L_x_2033) ;  /* 0x0000000400500947 */ /* 0x018fea0003800000 */
[----:B------:R-:W-:Y:S01]  /*22360*/  LOP3.LUT R0, R0, 0xffffff80, RZ, 0xc0, !PT ;  /* 0xffffff8000007812 */ /* 0x000fe200078ec0ff */
[----:B------:R-:W0:Y:S01]  /*22370*/  S2R R11, SR_CTAID.X ;  /* 0x00000000000b7919 */ /* 0x000e220000002500 */
[----:B------:R-:W1:Y:S01]  /*22380*/  LDC R12, c[0x0][0xce8] ;  /* 0x00033a00ff0c7b82 */ /* 0x000e620000000800 */
[----:B------:R-:W-:Y:S01]  /*22390*/  LEA.HI R9, R24, R24, RZ, 0x1 ;  /* 0x0000001818097211 */ /* 0x000fe200078f08ff */
[----:B------:R-:W-:Y:S01]  /*223a0*/  ULDC UR4, c[0x0][0xb88] ;  /* 0x0002e20000047ab9 */ /* 0x000fe20000000800 */
[----:B------:R-:W-:Y:S02]  /*223b0*/  IMAD.IADD R0, R5, 0x1, -R0 ;  /* 0x0000000105007824 */ /* 0x000fe400078e0a00 */
[----:B------:R-:W-:-:S03]  /*223c0*/  LOP3.LUT R13, R9, 0xfffffe, RZ, 0xc0, !PT ;  /* 0x00fffffe090d7812 */ /* 0x000fc600078ec0ff */
[----:B------:R-:W-:Y:S02]  /*223d0*/  SHF.R.S32.HI R3, RZ, 0x1f, R0 ;  /* 0x0000001fff037819 */ /* 0x000fe40000011400 */
[----:B------:R-:W-:Y:S02]  /*223e0*/  IMAD.IADD R13, R24, 0x1, -R13 ;  /* 0x00000001180d7824 */ /* 0x000fe400078e0a0d */
[CC--:B------:R-:W-:Y:S02]  /*223f0*/  LEA.HI R4, R3.reuse, R0.reuse, RZ, 0x2 ;  /* 0x0000000003047211 */ /* 0x0c0fe400078f10ff */
[----:B------:R-:W-:Y:S02]  /*22400*/  LEA.HI R3, R3, R0, RZ, 0x5 ;  /* 0x0000000003037211 */ /* 0x000fe400078f28ff */
[--C-:B------:R-:W-:Y:S02]  /*22410*/  SHF.R.S32.HI R6, RZ, 0x2, R4.reuse ;  /* 0x00000002ff067819 */ /* 0x100fe40000011404 */
[----:B------:R-:W-:-:S04]  /*22420*/  SHF.R.S32.HI R7, RZ, 0x1f, R4 ;  /* 0x0000001fff077819 */ /* 0x000fc80000011404 */
[----:B------:R-:W-:Y:S02]  /*22430*/  LEA.HI R8, R7, R6, RZ, 0x3 ;  /* 0x0000000607087211 */ /* 0x000fe400078f18ff */
[----:B------:R-:W-:Y:S02]  /*22440*/  LOP3.LUT R7, R4, 0x7ffffffc, RZ, 0xc0, !PT ;  /* 0x7ffffffc04077812 */ /* 0x000fe400078ec0ff */
[----:B------:R-:W-:Y:S01]  /*22450*/  LOP3.LUT R9, R8, 0xfffffff8, RZ, 0xc0, !PT ;  /* 0xfffffff808097812 */ /* 0x000fe200078ec0ff */
[----:B-1----:R-:W-:Y:S01]  /*22460*/  IMAD R8, R12, UR4, RZ ;  /* 0x000000040c087c24 */ /* 0x002fe2000f8e02ff */
[----:B------:R-:W-:Y:S01]  /*22470*/  SHF.R.S32.HI R4, RZ, 0x5, R3 ;  /* 0x00000005ff047819 */ /* 0x000fe20000011403 */
[----:B------:R-:W-:Y:S01]  /*22480*/  IMAD.IADD R0, R0, 0x1, -R7 ;  /* 0x0000000100007824 */ /* 0x000fe200078e0a07 */
[----:B------:R-:W1:Y:S01]  /*22490*/  S2UR UR6, SR_CTAID.Z ;  /* 0x00000000000679c3 */ /* 0x000e620000002700 */
[----:B------:R-:W-:Y:S01]  /*224a0*/  IMAD.IADD R9, R6, 0x1, -R9 ;  /* 0x0000000106097824 */ /* 0x000fe200078e0a09 */
[----:B------:R-:W-:Y:S01]  /*224b0*/  ISETP.NE.AND P3, PT, R12, 0x1, PT ;  /* 0x000000010c00780c */ /* 0x000fe20003f65270 */
[----:B------:R-:W-:Y:S01]  /*224c0*/  IMAD.U32 R3, R13, -0x100, RZ ;  /* 0xffffff000d037824 */ /* 0x000fe200078e00ff */
[----:B------:R-:W-:Y:S01]  /*224d0*/  ULDC.64 UR4, c[0x0][0xcd0] ;  /* 0x0003340000047ab9 */ /* 0x000fe20000000a00 */
[----:B------:R-:W-:-:S02]  /*224e0*/  IMAD.SHL.U32 R0, R0, 0x2, RZ ;  /* 0x0000000200007824 */ /* 0x000fc400078e00ff */
[----:B------:R-:W-:Y:S01]  /*224f0*/  IMAD R10, R4, 0x10, R9 ;  /* 0x00000010040a7824 */ /* 0x000fe200078e0209 */
[----:B------:R-:W2:Y:S02]  /*22500*/  LDC.64 R6, c[0x0][0xcd8] ;  /* 0x00033600ff067b82 */ /* 0x000ea40000000a00 */
[----:B------:R-:W-:Y:S01]  /*22510*/  ISETP.NE.AND P0, PT, R0, R3, PT ;  /* 0x000000030000720c */ /* 0x000fe20003f05270 */
[----:B0-----:R-:W-:-:S05]  /*22520*/  IMAD R13, R11, 0x40, R10 ;  /* 0x000000400b0d7824 */ /* 0x001fca00078e020a */
[----:B------:R-:W-:Y:S01]  /*22530*/  ISETP.GE.OR P2, PT, R13, R8, P0 ;  /* 0x000000080d00720c */ /* 0x000fe20000746670 */
[----:B------:R-:W0:-:S12]  /*22540*/  @P3 LDC R4, c[0x0][0xcec] ;  /* 0x00033b00ff043b82 */ /* 0x000e180000000800 */
[----:B------:R-:W3:Y:S01]  /*22550*/  @!P2 LDL R15, [R1+0x1f0] ;  /* 0x0001f000010fa983 */ /* 0x000ee20000100800 */
[----:B------:R-:W-:Y:S01]  /*22560*/  LEA.HI R0, R2, R5, RZ, 0x2 ;  /* 0x0000000502007211 */ /* 0x000fe200078f10ff */
[----:B-1----:R-:W-:Y:S01]  /*22570*/  USHF.R.S32.HI UR7, URZ, 0x1f, UR6 ;  /* 0x0000001f3f077899 */ /* 0x002fe20008011406 */
[----:B------:R-:W1:Y:S01]  /*22580*/  S2UR UR6, SR_CTAID.Z ;  /* 0x00000000000679c3 */ /* 0x000e620000002700 */
[----:B------:R-:W-:Y:S01]  /*22590*/  IMAD R9, R14, UR4, RZ ;  /* 0x000000040e097c24 */ /* 0x000fe2000f8e02ff */
[----:B------:R-:W-:Y:S01]  /*225a0*/  LOP3.LUT R0, R0, 0xfffffffc, RZ, 0xc0, !PT ;  /* 0xfffffffc00007812 */ /* 0x000fe200078ec0ff */
[----:B------:R-:W-:Y:S01]  /*225b0*/  VIADD R13, R13, 0x8 ;  /* 0x000000080d0d7836 */ /* 0x000fe20000000000 */
[----:B------:R-:W-:Y:S01]  /*225c0*/  BSSY B0, `(.L_x_2033) ;  /* 0x000002d000007945 */ /* 0x000fe20003800000 */
[----:B------:R-:W-:Y:S02]  /*225d0*/  IMAD R9, R152, UR5, R9 ;  /* 0x0000000598097c24 */ /* 0x000fe4000f8e0209 */
[----:B------:R-:W-:Y:S01]  /*225e0*/  IMAD.IADD R0, R5, 0x1, -R0 ;  /* 0x0000000105007824 */ /* 0x000fe200078e0a00 */
[----:B------:R-:W-:Y:S01]  /*225f0*/  ISETP.GE.OR P0, PT, R13, R8, P0 ;  /* 0x000000080d00720c */ /* 0x000fe20000706670 */
[----:B------:R-:W4:Y:S03]  /*22600*/  @P3 LDC R5, c[0x0][0xcf0] ;  /* 0x00033c00ff053b82 */ /* 0x000f260000000800 */
[----:B------:R-:W-:-:S04]  /*22610*/  LEA.HI R2, R0, R0, RZ, 0x1 ;  /* 0x0000000000027211 */ /* 0x000fc800078f08ff */
[----:B------:R-:W-:-:S05]  /*22620*/  LOP3.LUT R3, R2, 0x1ffffffe, RZ, 0xc0, !PT ;  /* 0x1ffffffe02037812 */ /* 0x000fca00078ec0ff */
[----:B------:R-:W-:Y:S02]  /*22630*/  IMAD.IADD R0, R0, 0x1, -R3 ;  /* 0x0000000100007824 */ /* 0x000fe400078e0a03 */
[----:B------:R-:W-:Y:S01]  /*22640*/  IMAD.WIDE.U32 R2, R152, UR4, RZ ;  /* 0x0000000498027c25 */ /* 0x000fe2000f8e00ff */
[----:B------:R-:W-:-:S03]  /*22650*/  ULDC.64 UR4, c[0x0][0xce0] ;  /* 0x0003380000047ab9 */ /* 0x000fc60000000a00 */
[----:B------:R-:W-:Y:S02]  /*22660*/  IMAD R0, R0, 0x8, R10 ;  /* 0x0000000800007824 */ /* 0x000fe400078e020a */
[----:B------:R-:W-:Y:S02]  /*22670*/  IMAD.IADD R3, R3, 0x1, R9 ;  /* 0x0000000103037824 */ /* 0x000fe400078e0209 */
[----:B------:R-:W-:Y:S02]  /*22680*/  IMAD R9, R11, 0x40, R0 ;  /* 0x000000400b097824 */ /* 0x000fe400078e0200 */
[----:B--2---:R-:W-:Y:S02]  /*22690*/  IMAD R10, R6, UR7, RZ ;  /* 0x00000007060a7c24 */ /* 0x004fe4000f8e02ff */
[----:B0-----:R-:W-:-:S04]  /*226a0*/  @P3 IMAD.HI.U32 R4, R9, R4, RZ ;  /* 0x0000000409043227 */ /* 0x001fc800078e00ff */
[----:B-1----:R-:W-:Y:S02]  /*226b0*/  IMAD R17, R7, UR6, R10 ;  /* 0x0000000607117c24 */ /* 0x002fe4000f8e020a */
[----:B------:R-:W-:Y:S01]  /*226c0*/  IMAD.MOV.U32 R11, RZ, RZ, R9 ;  /* 0x000000ffff0b7224 */ /* 0x000fe200078e0009 */
[----:B----4-:R-:W-:Y:S01]  /*226d0*/  @P3 SHF.R.U32.HI R11, RZ, R5, R4 ;  /* 0x00000005ff0b3219 */ /* 0x010fe20000011604 */
[----:B------:R-:W-:-:S04]  /*226e0*/  IMAD.WIDE.U32 R6, R6, UR6, R2 ;  /* 0x0000000606067c25 */ /* 0x000fc8000f8e0002 */
[----:B------:R-:W-:Y:S02]  /*226f0*/  IMAD.IADD R7, R7, 0x1, R17 ;  /* 0x0000000107077824 */ /* 0x000fe400078e0211 */
[----:B------:R-:W-:Y:S02]  /*22700*/  IMAD.MOV R5, RZ, RZ, -R11 ;  /* 0x000000ffff057224 */ /* 0x000fe400078e0a0b */
[----:B------:R-:W-:Y:S02]  /*22710*/  IMAD R0, R16, UR4, RZ ;  /* 0x0000000410007c24 */ /* 0x000fe4000f8e02ff */
[----:B------:R-:W-:Y:S01]  /*22720*/  IMAD.WIDE.U32 R2, R23, UR4, R6 ;  /* 0x0000000417027c25 */ /* 0x000fe2000f8e0006 */
[----:B------:R-:W-:-:S03]  /*22730*/  SHF.R.S32.HI R7, RZ, 0x1f, R11 ;  /* 0x0000001fff077819 */ /* 0x000fc6000001140b */
[----:B------:R-:W-:Y:S01]  /*22740*/  IMAD R5, R12, R5, R9 ;  /* 0x000000050c057224 */ /* 0x000fe200078e0209 */
[----:B------:R-:W-:Y:S01]  /*22750*/  IADD3 R2, P3, R11, R2, RZ ;  /* 0x000000020b027210 */ /* 0x000fe20007f7e0ff */
[----:B------:R-:W-:Y:S01]  /*22760*/  IMAD R4, R23, UR5, R0 ;  /* 0x0000000517047c24 */ /* 0x000fe2000f8e0200 */
[----:B------:R-:W-:Y:S02]  /*22770*/  ULDC.64 UR4, c[0x0][0xcc8] ;  /* 0x0003320000047ab9 */ /* 0x000fe40000000a00 */
[----:B------:R-:W-:Y:S02]  /*22780*/  SHF.R.S32.HI R0, RZ, 0x1f, R5 ;  /* 0x0000001fff007819 */ /* 0x000fe40000011405 */
[----:B------:R-:W-:-:S03]  /*22790*/  IADD3.X R3, R7, R3, R4, P3, !PT ;  /* 0x0000000307037210 */ /* 0x000fc60001ffe404 */
[----:B------:R-:W-:Y:S02]  /*227a0*/  IMAD R0, R0, UR4, RZ ;  /* 0x0000000400007c24 */ /* 0x000fe4000f8e02ff */
[----:B------:R-:W-:-:S04]  /*227b0*/  IMAD.WIDE.U32 R2, R5, UR4, R2 ;  /* 0x0000000405027c25 */ /* 0x000fc8000f8e0002 */
[----:B------:R-:W-:Y:S01]  /*227c0*/  IMAD R5, R5, UR5, R0 ;  /* 0x0000000505057c24 */ /* 0x000fe2000f8e0200 */
[----:B------:R-:W-:Y:S02]  /*227d0*/  ULDC.64 UR4, c[0x0][0xca8] ;  /* 0x00032a0000047ab9 */ /* 0x000fe40000000a00 */
[----:B------:R-:W-:Y:S01]  /*227e0*/  LEA R0, P3, R2, UR4, 0x2 ;  /* 0x0000000402007c11 */ /* 0x000fe2000f8610ff */
[----:B------:R-:W-:-:S04]  /*227f0*/  IMAD.IADD R3, R3, 0x1, R5 ;  /* 0x0000000103037824 */ /* 0x000fc800078e0205 */
[----:B------:R-:W-:Y:S01]  /*22800*/  SHFL.IDX PT, R4, R0, 0x1, 0x1c1f ;  /* 0x003c1f0000047f89 */ /* 0x000fe200000e0000 */
[----:B------:R-:W-:-:S03]  /*22810*/  LEA.HI.X R6, R2, UR5, R3, 0x2, P3 ;  /* 0x0000000502067c11 */ /* 0x000fc600098f1403 */
[----:B------:R-:W-:Y:S04]  /*22820*/  SHFL.IDX PT, R2, R0, RZ, 0x1c1f ;  /* 0x001c1fff00027589 */ /* 0x000fe800000e0000 */
[----:B------:R-:W3:Y:S04]  /*22830*/  SHFL.IDX PT, R3, R6, RZ, 0x1c1f ;  /* 0x001c1fff06037589 */ /* 0x000ee800000e0000 */
[----:B------:R0:W1:Y:S04]  /*22840*/  SHFL.IDX PT, R5, R6, 0x1, 0x1c1f ;  /* 0x003c1f0006057f89 */ /* 0x00006800000e0000 */
[----:B---3--:R0:W-:Y:S01]  /*22850*/  @!P2 ST.E desc[UR36][R2.64], R15 ;  /* 0x0000000f0200a985 */ /* 0x0081e2000c101924 */
[----:B-1----:R-:W-:Y:S05]  /*22860*/  @P0 BRA `(.L_x_2034) ;  /* 0x0000000000080947 */ /* 0x002fea0003800000 */
[----:B0-----:R-:W2:Y:S04]  /*22870*/  LDL R3, [R1+0x1f4] ;  /* 0x0001f40001037983 */ /* 0x001ea80000100800 */
[----:B--2---:R1:W-:Y:S02]  /*22880*/  ST.E desc[UR36][R4.64], R3 ;  /* 0x0000000304007985 */ /* 0x0043e4000c101924 */
.L_x_2034:
[----:B------:R-:W-:Y:S05]  /*22890*/  BSYNC B0 ;  /* 0x0000000000007941 */ /* 0x000fea0003800000 */
.L_x_2033:
[----:B------:R-:W2:Y:S01]  /*228a0*/  S2UR UR6, SR_CTAID.Z ;  /* 0x00000000000679c3 */ /* 0x000ea20000002700 */
[----:B------:R-:W-:Y:S01]  /*228b0*/  LEA.HI R0, R28, R28, RZ, 0x1 ;  /* 0x0000001c1c007211 */ /* 0x000fe200078f08ff */
[----:B------:R-:W-:Y:S01]  /*228c0*/  ULDC.64 UR4, c[0x0][0xc38] ;  /* 0x00030e0000047ab9 */ /* 0x000fe20000000a00 */
[----:B------:R-:W-:Y:S01]  /*228d0*/  LEA.HI R22, R22, R25, RZ, 0x5 ;  /* 0x0000001916167211 */ /* 0x000fe200078f28ff */
[----:B01----:R-:W-:Y:S01]  /*228e0*/  IMAD R3, R14, UR4, RZ ;  /* 0x000000040e037c24 */ /* 0x003fe2000f8e02ff */
[----:B------:R-:W-:Y:S01]  /*228f0*/  LOP3.LUT R7, R0, 0x1ffffffe, RZ, 0xc0, !PT ;  /* 0x1ffffffe00077812 */ /* 0x000fe200078ec0ff */
[----:B------:R-:W-:Y:S01]  /*22900*/  IMAD.IADD R27, R26, 0x1, -R27 ;  /* 0x000000011a1b7824 */ /* 0x000fe200078e0a1b */
[----:B------:R-:W-:Y:S01]  /*22910*/  SHF.R.S32.HI R22, RZ, 0x5, R22 ;  /* 0x00000005ff167819 */ /* 0x000fe20000011416 */
[----:B------:R-:W0:Y:S01]  /*22920*/  @P1 LDC R4, c[0x0][0xcec] ;  /* 0x00033b00ff041b82 */ /* 0x000e220000000800 */
[C---:B------:R-:W-:Y:S01]  /*22930*/  IMAD R5, R152.reuse, UR5, R3 ;  /* 0x0000000598057c24 */ /* 0x040fe2000f8e0203 */
[----:B------:R-:W-:Y:S01]  /*22940*/  BSSY B0, `(.L_x_2035) ;  /* 0x0000115000007945 */ /* 0x000fe20003800000 */
[----:B------:R-:W-:Y:S01]  /*22950*/  IMAD.WIDE.U32 R2, R152, UR4, RZ ;  /* 0x0000000498027c25 */ /* 0x000fe2000f8e00ff */
[----:B------:R-:W-:-:S03]  /*22960*/  ULDC.64 UR4, c[0x0][0xc48] ;  /* 0x0003120000047ab9 */ /* 0x000fc60000000a00 */
[----:B------:R-:W-:Y:S01]  /*22970*/  IMAD.IADD R28, R28, 0x1, -R7 ;  /* 0x000000011c1c7824 */ /* 0x000fe200078e0a07 */
[----:B------:R-:W1:Y:S01]  /*22980*/  @P1 LDC R11, c[0x0][0xcf0] ;  /* 0x00033c00ff0b1b82 */ /* 0x000e620000000800 */
[----:B------:R-:W-:Y:S02]  /*22990*/  IMAD R27, R22, 0x10, R27 ;  /* 0x00000010161b7824 */ /* 0x000fe400078e021b */
[----:B------:R-:W-:Y:S02]  /*229a0*/  IMAD.IADD R3, R3, 0x1, R5 ;  /* 0x0000000103037824 */ /* 0x000fe400078e0205 */
[----:B------:R-:W-:Y:S01]  /*229b0*/  IMAD R5, R28, 0x8, R27 ;  /* 0x000000081c057824 */ /* 0x000fe200078e021b */
[----:B--2---:R-:W-:Y:S02]  /*229c0*/  USHF.R.S32.HI UR7, URZ, 0x1f, UR6 ;  /* 0x0000001f3f077899 */ /* 0x004fe40008011406 */
[----:B------:R-:W2:Y:S01]  /*229d0*/  S2UR UR6, SR_CTAID.Z ;  /* 0x00000000000679c3 */ /* 0x000ea20000002700 */
[----:B------:R-:W-:-:S02]  /*229e0*/  IMAD R9, R20, 0x40, R5 ;  /* 0x0000004014097824 */ /* 0x000fc400078e0205 */
[----:B------:R-:W-:Y:S02]  /*229f0*/  IMAD R20, R20, 0x40, R27 ;  /* 0x0000004014147824 */ /* 0x000fe400078e021b */
[----:B------:R-:W-:Y:S02]  /*22a00*/  IMAD R0, R18, UR7, RZ ;  /* 0x0000000712007c24 */ /* 0x000fe4000f8e02ff */
[----:B0-----:R-:W-:-:S04]  /*22a10*/  @P1 IMAD.HI.U32 R4, R9, R4, RZ ;  /* 0x0000000409041227 */ /* 0x001fc800078e00ff */
[----:B------:R-:W-:Y:S01]  /*22a20*/  IMAD.MOV.U32 R5, RZ, RZ, R9 ;  /* 0x000000ffff057224 */ /* 0x000fe200078e0009 */
[----:B-1----:R-:W-:-:S05]  /*22a30*/  @P1 SHF.R.U32.HI R5, RZ, R11, R4 ;  /* 0x0000000bff051219 */ /* 0x002fca0000011604 */
[----:B------:R-:W-:Y:S02]  /*22a40*/  IMAD.MOV R4, RZ, RZ, -R5 ;  /* 0x000000ffff047224 */ /* 0x000fe400078e0a05 */
[----:B--2---:R-:W-:Y:S02]  /*22a50*/  IMAD R7, R19, UR6, R0 ;  /* 0x0000000613077c24 */ /* 0x004fe4000f8e0200 */
[----:B------:R-:W-:-:S04]  /*22a60*/  IMAD.WIDE.U32 R2, R18, UR6, R2 ;  /* 0x0000000612027c25 */ /* 0x000fc8000f8e0002 */
[----:B------:R-:W-:Y:S02]  /*22a70*/  IMAD R0, R16, UR4, RZ ;  /* 0x0000000410007c24 */ /* 0x000fe4000f8e02ff */
[----:B------:R-:W-:Y:S02]  /*22a80*/  IMAD.IADD R3, R3, 0x1, R7 ;  /* 0x0000000103037824 */ /* 0x000fe400078e0207 */
[C---:B------:R-:W-:Y:S01]  /*22a90*/  IMAD R7, R23.reuse, UR5, R0 ;  /* 0x0000000517077c24 */ /* 0x040fe2000f8e0200 */
[----:B------:R-:W-:Y:S01]  /*22aa0*/  SHF.R.S32.HI R0, RZ, 0x1f, R5 ;  /* 0x0000001fff007819 */ /* 0x000fe20000011405 */
        /* <DEDUP_REMOVED lines=9> */
[----:B------:R-:W-:Y:S02]  /*22b40*/  IMAD R0, R0, UR4, RZ ;  /* 0x0000000400007c24 */ /* 0x000fe4000f8e02ff */
[----:B------:R-:W-:Y:S02]  /*22b50*/  IMAD.IADD R3, R3, 0x1, R7 ;  /* 0x0000000103037824 */ /* 0x000fe400078e0207 */
[C---:B------:R-:W-:Y:S01]  /*22b60*/  IMAD R5, R23.reuse, UR5, R0 ;  /* 0x0000000517057c24 */ /* 0x040fe2000f8e0200 */
[----:B------:R-:W-:Y:S01]  /*22b70*/  LEA.HI R0, R24, R24, RZ, 0x1 ;  /* 0x0000001818007211 */ /* 0x000fe200078f08ff */
[----:B------:R-:W-:Y:S01]  /*22b80*/  IMAD.WIDE.U32 R22, R23, UR4, R2 ;  /* 0x0000000417167c25 */ /* 0x000fe2000f8e0002 */
[----:B------:R-:W-:-:S03]  /*22b90*/  ULDC.64 UR4, c[0x0][0xc00] ;  /* 0x0003000000047ab9 */ /* 0x000fc60000000a00 */
[----:B------:R-:W-:Y:S01]  /*22ba0*/  IMAD.IADD R3, R23, 0x1, R5 ;  /* 0x0000000117037824 */ /* 0x000fe200078e0205 */
[----:B------:R-:W-:Y:S01]  /*22bb0*/  LEA R19, P0, R22, UR4, 0x2 ;  /* 0x0000000416137c11 */ /* 0x000fe2000f8010ff */
[----:B------:R-:W-:-:S03]  /*22bc0*/  ULDC UR4, c[0x0][0xb88] ;  /* 0x0002e20000047ab9 */ /* 0x000fc60000000800 */
[----:B------:R-:W-:Y:S01]  /*22bd0*/  LEA.HI.X R22, R22, UR5, R3, 0x2, P0 ;  /* 0x0000000516167c11 */ /* 0x000fe200080f1403 */
[----:B------:R0:W1:Y:S01]  /*22be0*/  SHFL.IDX PT, R14, R19, RZ, 0x1c1f ;  /* 0x001c1fff130e7589 */ /* 0x00006200000e0000 */
[----:B------:R-:W-:Y:S02]  /*22bf0*/  LOP3.LUT R3, R0, 0xfffffe, RZ, 0xc0, !PT ;  /* 0x00fffffe00037812 */ /* 0x000fe400078ec0ff */
[----:B------:R-:W-:Y:S01]  /*22c00*/  LOP3.LUT R0, R21, 0x7ffffffc, RZ, 0xc0, !PT ;  /* 0x7ffffffc15007812 */ /* 0x000fe200078ec0ff */
[----:B------:R-:W-:Y:S01]  /*22c10*/  IMAD R21, R29, UR4, RZ ;  /* 0x000000041d157c24 */ /* 0x000fe2000f8e02ff */
[----:B------:R0:W2:Y:S01]  /*22c20*/  SHFL.IDX PT, R15, R22, RZ, 0x1c1f ;  /* 0x001c1fff160f7589 */ /* 0x0000a200000e0000 */
[----:B------:R-:W-:Y:S02]  /*22c30*/  IMAD.IADD R3, R24, 0x1, -R3 ;  /* 0x0000000118037824 */ /* 0x000fe400078e0a03 */
[----:B------:R-:W-:Y:S01]  /*22c40*/  IMAD.IADD R0, R25, 0x1, -R0 ;  /* 0x0000000119007824 */ /* 0x000fe200078e0a00 */
[----:B------:R-:W-:-:S03]  /*22c50*/  ISETP.GE.AND P0, PT, R20, R21, PT ;  /* 0x000000151400720c */ /* 0x000fc60003f06270 */
[----:B------:R-:W-:-:S04]  /*22c60*/  IMAD R0, R3, 0x80, R0 ;  /* 0x0000008003007824 */ /* 0x000fc800078e0200 */
[----:B------:R-:W-:-:S06]  /*22c70*/  IMAD.SHL.U32 R18, R0, 0x2, RZ ;  /* 0x0000000200127824 */ /* 0x000fcc00078e00ff */
[----:B0-----:R-:W-:Y:S05]  /*22c80*/  @P0 BRA `(.L_x_2036) ;  /* 0x0000000c00800947 */ /* 0x001fea0003800000 */
[----:B------:R-:W-:Y:S02]  /*22c90*/  ULDC UR4, c[0x0][0xbc8] ;  /* 0x0002f20000047ab9 */ /* 0x000fe40000000800 */
[----:B------:R-:W-:-:S13]  /*22ca0*/  ISETP.GE.AND P0, PT, R18, UR4, PT ;  /* 0x0000000412007c0c */ /* 0x000fda000bf06270 */
[----:B------:R-:W3:Y:S01]  /*22cb0*/  @!P0 LDL.64 R12, [R1+0x210] ;  /* 0x00021000010c8983 */ /* 0x000ee20000100a00 */
[C---:B------:R-:W-:Y:S01]  /*22cc0*/  VIADD R4, R18.reuse, 0x8 ;  /* 0x0000000812047836 */ /* 0x040fe20000000000 */
[----:B------:R-:W-:-:S04]  /*22cd0*/  @!P0 LEA.HI R0, R18, R18, RZ, 0x1 ;  /* 0x0000001212008211 */ /* 0x000fc800078f08ff */
[----:B------:R-:W-:Y:S02]  /*22ce0*/  ISETP.GE.AND P1, PT, R4, UR4, PT ;  /* 0x0000000404007c0c */ /* 0x000fe4000bf26270 */
[----:B------:R-:W-:-:S05]  /*22cf0*/  @!P0 LOP3.LUT R0, R0, 0xfffffffe, RZ, 0xc0, !PT ;  /* 0xfffffffe00008812 */ /* 0x000fca00078ec0ff */
[----:B-12---:R-:W-:-:S05]  /*22d00*/  @!P0 IMAD.WIDE R2, R0, 0x4, R14 ;  /* 0x0000000400028825 */ /* 0x006fca00078e020e */
[----:B---3--:R0:W-:Y:S04]  /*22d10*/  @!P0 ST.E.64 desc[UR36][R2.64], R12 ;  /* 0x0000000c02008985 */ /* 0x0081e8000c101b24 */
[----:B------:R-:W2:Y:S01]  /*22d20*/  @!P1 LDL.64 R6, [R1+0x220] ;  /* 0x0002200001069983 */ /* 0x000ea20000100a00 */
[----:B------:R-:W-:Y:S01]  /*22d30*/  VIADD R0, R18, 0x10 ;  /* 0x0000001012007836 */ /* 0x000fe20000000000 */
[----:B------:R-:W-:-:S04]  /*22d40*/  @!P1 LEA.HI R4, R4, R4, RZ, 0x1 ;  /* 0x0000000404049211 */ /* 0x000fc800078f08ff */
[----:B------:R-:W-:Y:S02]  /*22d50*/  ISETP.GE.AND P0, PT, R0, UR4, PT ;  /* 0x0000000400007c0c */ /* 0x000fe4000bf06270 */
[----:B------:R-:W-:-:S05]  /*22d60*/  @!P1 LOP3.LUT R4, R4, 0xfffffffe, RZ, 0xc0, !PT ;  /* 0xfffffffe04049812 */ /* 0x000fca00078ec0ff */
[----:B------:R-:W-:-:S05]  /*22d70*/  @!P1 IMAD.WIDE R4, R4, 0x4, R14 ;  /* 0x0000000404049825 */ /* 0x000fca00078e020e */
[----:B--2---:R1:W-:Y:S04]  /*22d80*/  @!P1 ST.E.64 desc[UR36][R4.64], R6 ;  /* 0x0000000604009985 */ /* 0x0043e8000c101b24 */
[----:B------:R-:W2:Y:S01]  /*22d90*/  @!P0 LDL.64 R8, [R1+0x230] ;  /* 0x0002300001088983 */ /* 0x000ea20000100a00 */
[----:B------:R-:W-:Y:S01]  /*22da0*/  VIADD R10, R18, 0x18 ;  /* 0x00000018120a7836 */ /* 0x000fe20000000000 */
[----:B------:R-:W-:-:S04]  /*22db0*/  @!P0 LEA.HI R0, R0, R0, RZ, 0x1 ;  /* 0x0000000000008211 */ /* 0x000fc800078f08ff */
[----:B------:R-:W-:Y:S02]  /*22dc0*/  ISETP.GE.AND P1, PT, R10, UR4, PT ;  /* 0x000000040a007c0c */ /* 0x000fe4000bf26270 */
[----:B------:R-:W-:-:S05]  /*22dd0*/  @!P0 LOP3.LUT R0, R0, 0xfffffffe, RZ, 0xc0, !PT ;  /* 0xfffffffe00008812 */ /* 0x000fca00078ec0ff */
[----:B0-----:R-:W-:-:S05]  /*22de0*/  @!P0 IMAD.WIDE R2, R0, 0x4, R14 ;  /* 0x0000000400028825 */ /* 0x001fca00078e020e */
[----:B--2---:R0:W-:Y:S04]  /*22df0*/  @!P0 ST.E.64 desc[UR36][R2.64], R8 ;  /* 0x0000000802008985 */ /* 0x0041e8000c101b24 */
[----:B------:R-:W2:Y:S01]  /*22e00*/  @!P1 LDL.64 R12, [R1+0x240] ;  /* 0x00024000010c9983 */ /* 0x000ea20000100a00 */
[----:B------:R-:W-:Y:S01]  /*22e10*/  VIADD R0, R18, 0x20 ;  /* 0x0000002012007836 */ /* 0x000fe20000000000 */
[----:B------:R-:W-:-:S04]  /*22e20*/  @!P1 LEA.HI R10, R10, R10, RZ, 0x1 ;  /* 0x0000000a0a0a9211 */ /* 0x000fc800078f08ff */
[----:B------:R-:W-:Y:S02]  /*22e30*/  ISETP.GE.AND P0, PT, R0, UR4, PT ;  /* 0x0000000400007c0c */ /* 0x000fe4000bf06270 */
[----:B------:R-:W-:-:S05]  /*22e40*/  @!P1 LOP3.LUT R10, R10, 0xfffffffe, RZ, 0xc0, !PT ;  /* 0xfffffffe0a0a9812 */ /* 0x000fca00078ec0ff */
[----:B------:R-:W-:-:S05]  /*22e50*/  @!P1 IMAD.WIDE R10, R10, 0x4, R14 ;  /* 0x000000040a0a9825 */ /* 0x000fca00078e020e */
[----:B--2---:R2:W-:Y:S04]  /*22e60*/  @!P1 ST.E.64 desc[UR36][R10.64], R12 ;  /* 0x0000000c0a009985 */ /* 0x0045e8000c101b24 */
[----:B-1----:R-:W3:Y:S01]  /*22e70*/  @!P0 LDL.64 R4, [R1+0x250] ;  /* 0x0002500001048983 */ /* 0x002ee20000100a00 */
[----:B------:R-:W-:Y:S01]  /*22e80*/  VIADD R6, R18, 0x28 ;  /* 0x0000002812067836 */ /* 0x000fe20000000000 */
[----:B------:R-:W-:-:S04]  /*22e90*/  @!P0 LEA.HI R0, R0, R0, RZ, 0x1 ;  /* 0x0000000000008211 */ /* 0x000fc800078f08ff */
[----:B------:R-:W-:Y:S02]  /*22ea0*/  ISETP.GE.AND P1, PT, R6, UR4, PT ;  /* 0x0000000406007c0c */ /* 0x000fe4000bf26270 */
[----:B------:R-:W-:-:S05]  /*22eb0*/  @!P0 LOP3.LUT R0, R0, 0xfffffffe, RZ, 0xc0, !PT ;  /* 0xfffffffe00008812 */ /* 0x000fca00078ec0ff */
[----:B0-----:R-:W-:-:S05]  /*22ec0*/  @!P0 IMAD.WIDE R2, R0, 0x4, R14 ;  /* 0x0000000400028825 */ /* 0x001fca00078e020e */
[----:B---3--:R0:W-:Y:S04]  /*22ed0*/  @!P0 ST.E.64 desc[UR36][R2.64], R4 ;  /* 0x0000000402008985 */ /* 0x0081e8000c101b24 */
[----:B------:R-:W3:Y:S01]  /*22ee0*/  @!P1 LDL.64 R8, [R1+0x260] ;  /* 0x0002600001089983 */ /* 0x000ee20000100a00 */
[----:B------:R-:W-:Y:S01]  /*22ef0*/  VIADD R0, R18, 0x30 ;  /* 0x0000003012007836 */ /* 0x000fe20000000000 */
[----:B------:R-:W-:-:S04]  /*22f00*/  @!P1 LEA.HI R6, R6, R6, RZ, 0x1 ;  /* 0x0000000606069211 */ /* 0x000fc800078f08ff */
[----:B------:R-:W-:Y:S02]  /*22f10*/  ISETP.GE.AND P0, PT, R0, UR4, PT ;  /* 0x0000000400007c0c */ /* 0x000fe4000bf06270 */
[----:B------:R-:W-:-:S05]  /*22f20*/  @!P1 LOP3.LUT R6, R6, 0xfffffffe, RZ, 0xc0, !PT ;  /* 0xfffffffe06069812 */ /* 0x000fca00078ec0ff */
[----:B------:R-:W-:-:S05]  /*22f30*/  @!P1 IMAD.WIDE R6, R6, 0x4, R14 ;  /* 0x0000000406069825 */ /* 0x000fca00078e020e */
[----:B---3--:R1:W-:Y:S04]  /*22f40*/  @!P1 ST.E.64 desc[UR36][R6.64], R8 ;  /* 0x0000000806009985 */ /* 0x0083e8000c101b24 */
[----:B--2---:R-:W2:Y:S01]  /*22f50*/  @!P0 LDL.64 R10, [R1+0x270] ;  /* 0x00027000010a8983 */ /* 0x004ea20000100a00 */
        /* <DEDUP_REMOVED lines=129> */
[----:B0-----:R-:W-:-:S05]  /*23770*/  @!P0 LOP3.LUT R3, R0, 0xfffffffe, RZ, 0xc0, !PT ;  /* 0xfffffffe00038812 */ /* 0x001fca00078ec0ff */
[----:B------:R-:W-:-:S05]  /*23780*/  @!P0 IMAD.WIDE R2, R3, 0x4, R14 ;  /* 0x0000000403028825 */ /* 0x000fca00078e020e */
        /* <DEDUP_REMOVED lines=12> */
[----:B0-----:R-:W-:-:S05]  /*23850*/  @!P0 LOP3.LUT R3, R0, 0xfffffffe, RZ, 0xc0, !PT ;  /* 0xfffffffe00038812 */ /* 0x001fca00078ec0ff */
[----:B------:R-:W-:-:S05]  /*23860*/  @!P0 IMAD.WIDE R2, R3, 0x4, R14 ;  /* 0x0000000403028825 */ /* 0x000fca00078e020e */
[----:B--2---:R0:W-:Y:S04]  /*23870*/  @!P0 ST.E.64 desc[UR36][R2.64], R6 ;  /* 0x0000000602008985 */ /* 0x0041e8000c101b24 */
[----:B------:R-:W2:Y:S01]  /*23880*/  @!P1 LDL.64 R8, [R1+0x3c0] ;  /* 0x0003c00001089983 */ /* 0x000ea20000100a00 */
[----:B------:R-:W-:Y:S01]  /*23890*/  VIADD R0, R18, 0xe0 ;  /* 0x000000e012007836 */ /* 0x000fe20000000000 */
[----:B------:R-:W-:-:S04]  /*238a0*/  @!P1 LEA.HI R10, R10, R10, RZ, 0x1 ;  /* 0x0000000a0a0a9211 */ /* 0x000fc800078f08ff */
[----:B------:R-:W-:Y:S02]  /*238b0*/  ISETP.GE.AND P0, PT, R0, UR4, PT ;  /* 0x0000000400007c0c */ /* 0x000fe4000bf06270 */
[----:B-1----:R-:W-:-:S05]  /*238c0*/  @!P1 LOP3.LUT R5, R10, 0xfffffffe, RZ, 0xc0, !PT ;  /* 0xfffffffe0a059812 */ /* 0x002fca00078ec0ff */
[----:B------:R-:W-:-:S05]  /*238d0*/  @!P1 IMAD.WIDE R4, R5, 0x4, R14 ;  /* 0x0000000405049825 */ /* 0x000fca00078e020e */
[----:B--2---:R1:W-:Y:S04]  /*238e0*/  @!P1 ST.E.64 desc[UR36][R4.64], R8 ;  /* 0x0000000804009985 */ /* 0x0043e8000c101b24 */
[----:B------:R-:W2:Y:S01]  /*238f0*/  @!P0 LDL.64 R10, [R1+0x3d0] ;  /* 0x0003d000010a8983 */ /* 0x000ea20000100a00 */
        /* <DEDUP_REMOVED lines=21> */
[----:B------:R-:W-:-:S04]  /*23a50*/  @!P1 LEA.HI R12, R12, R12, RZ, 0x1 ;  /* 0x0000000c0c0c9211 */ /* 0x000fc800078f08ff */
[----:B------:R-:W-:-:S05]  /*23a60*/  @!P1 LOP3.LUT R11, R12, 0xfffffffe, RZ, 0xc0, !PT ;  /* 0xfffffffe0c0b9812 */ /* 0x000fca00078ec0ff */
[----:B------:R-:W-:-:S05]  /*23a70*/  @!P1 IMAD.WIDE R14, R11, 0x4, R14 ;  /* 0x000000040b0e9825 */ /* 0x000fca00078e020e */
[----:B--2---:R3:W-:Y:S02]  /*23a80*/  @!P1 ST.E.64 desc[UR36][R14.64], R16 ;  /* 0x000000100e009985 */ /* 0x0047e4000c101b24 */
.L_x_2036:
[----:B------:R-:W-:Y:S05]  /*23a90*/  BSYNC B0 ;  /* 0x0000000000007941 */ /* 0x000fea0003800000 */
.L_x_2035:
[----:B------:R-:W-:Y:S01]  /*23aa0*/  VIADD R20, R20, 0x8 ;  /* 0x0000000814147836 */ /* 0x000fe20000000000 */
[----:B--23--:R2:W3:Y:S04]  /*23ab0*/  SHFL.IDX PT, R15, R22, 0x1, 0x1c1f ;  /* 0x003c1f00160f7f89 */ /* 0x00c4e800000e0000 */
[----:B------:R-:W-:Y:S01]  /*23ac0*/  ISETP.GE.AND P0, PT, R20, R21, PT ;  /* 0x000000151400720c */ /* 0x000fe20003f06270 */
[----:B-1----:R2:W1:-:S12]  /*23ad0*/  SHFL.IDX PT, R14, R19, 0x1, 0x1c1f ;  /* 0x003c1f00130e7f89 */ /* 0x00245800000e0000 */
[----:B--2---:R-:W-:Y:S05]  /*23ae0*/  @P0 BRA `(.L_x_1905) ;  /* 0x0000005c00080947 */ /* 0x004fea0003800000 */
[----:B------:R-:W0:Y:S02]  /*23af0*/  LDC R17, c[0x0][0xbc8] ;  /* 0x0002f200ff117b82 */ /* 0x000e240000000800 */
[----:B0-----:R-:W-:-:S13]  /*23b00*/  ISETP.GE.AND P0, PT, R18, R17, PT ;  /* 0x000000111200720c */ /* 0x001fda0003f06270 */
[----:B------:R-:W2:Y:S01]  /*23b10*/  @!P0 LDL.64 R10, [R1+0x218] ;  /* 0x00021800010a8983 */ /* 0x000ea20000100a00 */
[C---:B------:R-:W-:Y:S01]  /*23b20*/  VIADD R4, R18.reuse, 0x8 ;  /* 0x0000000812047836 */ /* 0x040fe20000000000 */
[----:B------:R-:W-:-:S04]  /*23b30*/  @!P0 LEA.HI R0, R18, R18, RZ, 0x1 ;  /* 0x0000001212008211 */ /* 0x000fc800078f08ff */
[----:B------:R-:W-:Y:S02]  /*23b40*/  ISETP.GE.AND P1, PT, R4, R17, PT ;  /* 0x000000110400720c */ /* 0x000fe40003f26270 */
[----:B------:R-:W-:-:S05]  /*23b50*/  @!P0 LOP3.LUT R0, R0, 0xfffffffe, RZ, 0xc0, !PT ;  /* 0xfffffffe00008812 */ /* 0x000fca00078ec0ff */
[----:B-1-3--:R-:W-:-:S05]  /*23b60*/  @!P0 IMAD.WIDE R2, R0, 0x4, R14 ;  /* 0x0000000400028825 */ /* 0x00afca00078e020e */
[----:B--2---:R0:W-:Y:S04]  /*23b70*/  @!P0 ST.E.64 desc[UR36][R2.64], R10 ;  /* 0x0000000a02008985 */ /* 0x0041e8000c101b24 */
[----:B------:R-:W2:Y:S01]  /*23b80*/  @!P1 LDL.64 R6, [R1+0x228] ;  /* 0x0002280001069983 */ /* 0x000ea20000100a00 */
[----:B------:R-:W-:Y:S01]  /*23b90*/  VIADD R0, R18, 0x10 ;  /* 0x0000001012007836 */ /* 0x000fe20000000000 */
[----:B------:R-:W-:-:S04]  /*23ba0*/  @!P1 LEA.HI R4, R4, R4, RZ, 0x1 ;  /* 0x0000000404049211 */ /* 0x000fc800078f08ff */
[----:B------:R-:W-:Y:S02]  /*23bb0*/  ISETP.GE.AND P0, PT, R0, R17, PT ;  /* 0x000000110000720c */ /* 0x000fe40003f06270 */
[----:B------:R-:W-:-:S05]  /*23bc0*/  @!P1 LOP3.LUT R4, R4, 0xfffffffe, RZ, 0xc0, !PT ;  /* 0xfffffffe04049812 */ /* 0x000fca00078ec0ff */
[----:B------:R-:W-:-:S05]  /*23bd0*/  @!P1 IMAD.WIDE R4, R4, 0x4, R14 ;  /* 0x0000000404049825 */ /* 0x000fca00078e020e */
[----:B--2---:R1:W-:Y:S04]  /*23be0*/  @!P1 ST.E.64 desc[UR36][R4.64], R6 ;  /* 0x0000000604009985 */ /* 0x0043e8000c101b24 */
[----:B------:R-:W2:Y:S01]  /*23bf0*/  @!P0 LDL.64 R8, [R1+0x238] ;  /* 0x0002380001088983 */ /* 0x000ea20000100a00 */
[----:B------:R-:W-:Y:S01]  /*23c00*/  VIADD R12, R18, 0x18 ;  /* 0x00000018120c7836 */ /* 0x000fe20000000000 */
[----:B------:R-:W-:-:S04]  /*23c10*/  @!P0 LEA.HI R0, R0, R0, RZ, 0x1 ;  /* 0x0000000000008211 */ /* 0x000fc800078f08ff */
[----:B------:R-:W-:Y:S02]  /*23c20*/  ISETP.GE.AND P1, PT, R12, R17, PT ;  /* 0x000000110c00720c */ /* 0x000fe40003f26270 */
[----:B------:R-:W-:-:S05]  /*23c30*/  @!P0 LOP3.LUT R0, R0, 0xfffffffe, RZ, 0xc0, !PT ;  /* 0xfffffffe00008812 */ /* 0x000fca00078ec0ff */
[----:B0-----:R-:W-:-:S05]  /*23c40*/  @!P0 IMAD.WIDE R2, R0, 0x4, R14 ;  /* 0x0000000400028825 */ /* 0x001fca00078e020e */
[----:B--2---:R0:W-:Y:S04]  /*23c50*/  @!P0 ST.E.64 desc[UR36][R2.64], R8 ;  /* 0x0000000802008985 */ /* 0x0041e8000c101b24 */
[----:B------:R-:W2:Y:S01]  /*23c60*/  @!P1 LDL.64 R10, [R1+0x248] ;  /* 0x00024800010a9983 */ /* 0x000ea20000100a00 */
[----:B------:R-:W-:Y:S01]  /*23c70*/  VIADD R0, R18, 0x20 ;  /* 0x0000002012007836 */ /* 0x000fe20000000000 */
[----:B------:R-:W-:-:S04]  /*23c80*/  @!P1 LEA.HI R12, R12, R12, RZ, 0x1 ;  /* 0x0000000c0c0c9211 */ /* 0x000fc800078f08ff */
[----:B------:R-:W-:Y:S02]  /*23c90*/  ISETP.GE.AND P0, PT, R0, R17, PT ;  /* 0x000000110000720c */ /* 0x000fe40003f06270 */
[----:B-1----:R-:W-:-:S05]  /*23ca0*/  @!P1 LOP3.LUT R4, R12, 0xfffffffe, RZ, 0xc0, !PT ;  /* 0xfffffffe0c049812 */ /* 0x002fca00078ec0ff */
        /* <DEDUP_REMOVED lines=90> */
[----:B0-----:R-:W-:-:S05]  /*24250*/  @!P0 LOP3.LUT R3, R0, 0xfffffffe, RZ, 0xc0, !PT ;  /* 0xfffffffe00038812 */ /* 0x001fca00078ec0ff */
[----:B------:R-:W-:-:S05]  /*24260*/  @!P0 IMAD.WIDE R2, R3, 0x4, R14 ;  /* 0x0000000403028825 */ /* 0x000fca00078e020e */
        /* <DEDUP_REMOVED lines=83> */
[----:B------:R-:W-:-:S04]  /*247a0*/  @!P0 IMAD.WIDE R2, R3, 0x4, R14 ;  /* 0x0000000403028825 */ /* 0x000fc800078e020e */
[----:B------:R-:W-:Y:S01]  /*247b0*/  VIADD R0, R18, 0xf0 ;  /* 0x000000f012007836 */ /* 0x000fe20000000000 */
[----:B--2---:R0:W-:Y:S04]  /*247c0*/  @!P0 ST.E.64 desc[UR36][R2.64], R6 ;  /* 0x0000000602008985 */ /* 0x0041e8000c101b24 */
[----:B------:R-:W2:Y:S01]  /*247d0*/  @!P1 LDL.64 R8, [R1+0x3e8] ;  /* 0x0003e80001089983 */ /* 0x000ea20000100a00 */
[----:B------:R-:W-:Y:S01]  /*247e0*/  @!P1 LEA.HI R12, R12, R12, RZ, 0x1 ;  /* 0x0000000c0c0c9211 */ /* 0x000fe200078f08ff */
[----:B------:R-:W-:Y:S01]  /*247f0*/  VIADD R18, R18, 0xf8 ;  /* 0x000000f812127836 */ /* 0x000fe20000000000 */
[----:B------:R-:W-:Y:S01]  /*24800*/  ISETP.GE.AND P0, PT, R0, R17, PT ;  /* 0x000000110000720c */ /* 0x000fe20003f06270 */
[----:B------:R-:W-:Y:S01]  /*24810*/  BSSY B0, `(.L_x_2037) ;  /* 0x000000b000007945 */ /* 0x000fe20003800000 */
[----:B------:R-:W-:-:S05]  /*24820*/  @!P1 LOP3.LUT R13, R12, 0xfffffffe, RZ, 0xc0, !PT ;  /* 0xfffffffe0c0d9812 */ /* 0x000fca00078ec0ff */
[----:B-1----:R-:W-:-:S05]  /*24830*/  @!P1 IMAD.WIDE R4, R13, 0x4, R14 ;  /* 0x000000040d049825 */ /* 0x002fca00078e020e */
[----:B--2---:R0:W-:Y:S01]  /*24840*/  @!P1 ST.E.64 desc[UR36][R4.64], R8 ;  /* 0x0000000804009985 */ /* 0x0041e2000c101b24 */
[----:B------:R-:W-:Y:S01]  /*24850*/  ISETP.GE.AND P1, PT, R18, R17, PT ;  /* 0x000000111200720c */ /* 0x000fe20003f26270 */
[----:B------:R-:W-:-:S12]  /*24860*/  @P0 BRA `(.L_x_2038) ;  /* 0x0000000000140947 */ /* 0x000fd80003800000 */
[----:B0-----:R-:W2:Y:S01]  /*24870*/  LDL.64 R4, [R1+0x3f8] ;  /* 0x0003f80001047983 */ /* 0x001ea20000100a00 */
[----:B------:R-:W-:-:S04]  /*24880*/  LEA.HI R0, R0, R0, RZ, 0x1 ;  /* 0x0000000000007211 */ /* 0x000fc800078f08ff */
[----:B------:R-:W-:-:S05]  /*24890*/  LOP3.LUT R3, R0, 0xfffffffe, RZ, 0xc0, !PT ;  /* 0xfffffffe00037812 */ /* 0x000fca00078ec0ff */
[----:B------:R-:W-:-:S05]  /*248a0*/  IMAD.WIDE R2, R3, 0x4, R14 ;  /* 0x0000000403027825 */ /* 0x000fca00078e020e */
[----:B--2---:R1:W-:Y:S02]  /*248b0*/  ST.E.64 desc[UR36][R2.64], R4 ;  /* 0x0000000402007985 */ /* 0x0043e4000c101b24 */
.L_x_2038:
[----:B------:R-:W-:Y:S05]  /*248c0*/  BSYNC B0 ;  /* 0x0000000000007941 */ /* 0x000fea0003800000 */
.L_x_2037:
[----:B------:R-:W-:Y:S05]  /*248d0*/  @P1 BRA `(.L_x_1905) ;  /* 0x0000004c008c1947 */ /* 0x000fea0003800000 */
[----:B01----:R-:W2:Y:S01]  /*248e0*/  LDL.64 R4, [R1+0x408] ;  /* 0x0004080001047983 */ /* 0x003ea20000100a00 */
[----:B------:R-:W-:-:S04]  /*248f0*/  LEA.HI R18, R18, R18, RZ, 0x1 ;  /* 0x0000001212127211 */ /* 0x000fc800078f08ff */
[----:B------:R-:W-:-:S05]  /*24900*/  LOP3.LUT R3, R18, 0xfffffffe, RZ, 0xc0, !PT ;  /* 0xfffffffe12037812 */ /* 0x000fca00078ec0ff */
[----:B------:R-:W-:-:S05]  /*24910*/  IMAD.WIDE R2, R3, 0x4, R14 ;  /* 0x0000000403027825 */ /* 0x000fca00078e020e */
[----:B--2---:R2:W-:Y:S01]  /*24920*/  ST.E.64 desc[UR36][R2.64], R4 ;  /* 0x0000000402007985 */ /* 0x0045e2000c101b24 */
[----:B------:R-:W-:Y:S05]  /*24930*/  BRA `(.L_x_1905) ;  /* 0x0000004c00747947 */ /* 0x000fea0003800000 */
.L_x_2032:
[----:B------:R-:W0:Y:S02]  /*24940*/  S2R R0, SR_TID.X ;  /* 0x0000000000007919 */ /* 0x000e240000002100 */
[----:B0-----:R-:W-:-:S05]  /*24950*/  VIADD R0, R0, 0xffffff80 ;  /* 0xffffff8000007836 */ /* 0x001fca0000000000 */
[----:B------:R-:W-:-:S13]  /*24960*/  ISETP.GT.AND P0, PT, R0, 0x3f, PT ;  /* 0x0000003f0000780c */ /* 0x000fda0003f04270 */
[----:B------:R-:W-:Y:S05]  /*24970*/  @P0 BRA `(.L_x_1905) ;  /* 0x0000004c00640947 */ /* 0x000fea0003800000 */
[----:B------:R-:W0:Y:S01]  /*24980*/  S2R R3, SR_CTAID.X ;  /* 0x0000000000037919 */ /* 0x000e220000002500 */
[----:B------:R-:W1:Y:S01]  /*24990*/  LDC R6, c[0x0][0xce8] ;  /* 0x00033a00ff067b82 */ /* 0x000e620000000800 */
[----:B------:R-:W-:Y:S02]  /*249a0*/  ULDC UR4, c[0x0][0xb88] ;  /* 0x0002e20000047ab9 */ /* 0x000fe40000000800 */
[----:B-1----:R-:W-:Y:S02]  /*249b0*/  IMAD R5, R6, UR4, RZ ;  /* 0x0000000406057c24 */ /* 0x002fe4000f8e02ff */
[----:B0-----:R-:W-:-:S05]  /*249c0*/  IMAD R0, R3, 0x40, R0 ;  /* 0x0000004003007824 */ /* 0x001fca00078e0200 */
[----:B------:R-:W-:-:S13]  /*249d0*/  ISETP.GE.AND P0, PT, R0, R5, PT ;  /* 0x000000050000720c */ /* 0x000fda0003f06270 */
[----:B------:R-:W-:Y:S05]  /*249e0*/  @P0 BRA `(.L_x_1905) ;  /* 0x0000004c00480947 */ /* 0x000fea0003800000 */
[----:B------:R-:W0:Y:S01]  /*249f0*/  S2UR UR6, SR_CTAID.Z ;  /* 0x00000000000679c3 */ /* 0x000e220000002700 */
[----:B------:R-:W-:Y:S01]  /*24a00*/  ISETP.NE.AND P0, PT, R6, 0x1, PT ;  /* 0x000000010600780c */ /* 0x000fe20003f05270 */
[----:B------:R-:W-:Y:S01]  /*24a10*/  ULDC.64 UR4, c[0x0][0xcd0] ;  /* 0x0003340000047ab9 */ /* 0x000fe20000000a00 */
[----:B------:R-:W-:Y:S01]  /*24a20*/  SHF.R.S32.HI R3, RZ, 0x1f, R152 ;  /* 0x0000001fff037819 */ /* 0x000fe20000011498 */
[----:B------:R-:W-:-:S04]  /*24a30*/  IMAD.MOV.U32 R5, RZ, RZ, R0 ;  /* 0x000000ffff057224 */ /* 0x000fc800078e0000 */
[----:B------:R-:W1:Y:S01]  /*24a40*/  LDC.64 R12, c[0x0][0xcd8] ;  /* 0x00033600ff0c7b82 */ /* 0x000e620000000a00 */
[----:B------:R-:W-:-:S04]  /*24a50*/  IMAD R3, R3, UR4, RZ ;  /* 0x0000000403037c24 */ /* 0x000fc8000f8e02ff */
[C---:B------:R-:W-:Y:S02]  /*24a60*/  IMAD R7, R152.reuse, UR5, R3 ;  /* 0x0000000598077c24 */ /* 0x040fe4000f8e0203 */
[----:B------:R-:W-:Y:S01]  /*24a70*/  IMAD.WIDE.U32 R2, R152, UR4, RZ ;  /* 0x0000000498027c25 */ /* 0x000fe2000f8e00ff */
[----:B------:R-:W2:Y:S01]  /*24a80*/  @P0 LDC R9, c[0x0][0xcec] ;  /* 0x00033b00ff090b82 */ /* 0x000ea20000000800 */
[----:B------:R-:W-:Y:S02]  /*24a90*/  ULDC.64 UR4, c[0x0][0xce0] ;  /* 0x0003380000047ab9 */ /* 0x000fe40000000a00 */
[----:B------:R-:W-:-:S05]  /*24aa0*/  IMAD.IADD R3, R3, 0x1, R7 ;  /* 0x0000000103037824 */ /* 0x000fca00078e0207 */
[----:B------:R-:W3:Y:S01]  /*24ab0*/  @P0 LDC R11, c[0x0][0xcf0] ;  /* 0x00033c00ff0b0b82 */ /* 0x000ee20000000800 */
[----:B0-----:R-:W-:-:S07]  /*24ac0*/  USHF.R.S32.HI UR7, URZ, 0x1f, UR6 ;  /* 0x0000001f3f077899 */ /* 0x001fce0008011406 */
[----:B------:R-:W0:Y:S01]  /*24ad0*/  S2UR UR6, SR_CTAID.Z ;  /* 0x00000000000679c3 */ /* 0x000e220000002700 */
[----:B-1----:R-:W-:Y:S02]  /*24ae0*/  IMAD R8, R12, UR7, RZ ;  /* 0x000000070c087c24 */ /* 0x002fe4000f8e02ff */
[----:B--2---:R-:W-:-:S05]  /*24af0*/  @P0 IMAD.HI.U32 R4, R0, R9, RZ ;  /* 0x0000000900040227 */ /* 0x004fca00078e00ff */
[----:B---3--:R-:W-:Y:S02]  /*24b00*/  @P0 SHF.R.U32.HI R5, RZ, R11, R4 ;  /* 0x0000000bff050219 */ /* 0x008fe40000011604 */
[----:B------:R-:W-:Y:S02]  /*24b10*/  SHF.R.S32.HI R4, RZ, 0x1f, R23 ;  /* 0x0000001fff047819 */ /* 0x000fe40000011417 */
[--C-:B------:R-:W-:Y:S01]  /*24b20*/  SHF.R.S32.HI R9, RZ, 0x1f, R5.reuse ;  /* 0x0000001fff097819 */ /* 0x100fe20000011405 */
[----:B------:R-:W-:Y:S02]  /*24b30*/  IMAD.MOV R7, RZ, RZ, -R5 ;  /* 0x000000ffff077224 */ /* 0x000fe400078e0a05 */
[----:B------:R-:W-:Y:S02]  /*24b40*/  IMAD R4, R4, UR4, RZ ;  /* 0x0000000404047c24 */ /* 0x000fe4000f8e02ff */
[----:B0-----:R-:W-:Y:S02]  /*24b50*/  IMAD R13, R13, UR6, R8 ;  /* 0x000000060d0d7c24 */ /* 0x001fe4000f8e0208 */
[----:B------:R-:W-:-:S04]  /*24b60*/  IMAD.WIDE.U32 R2, R12, UR6, R2 ;  /* 0x000000060c027c25 */ /* 0x000fc8000f8e0002 */
[----:B------:R-:W-:Y:S02]  /*24b70*/  IMAD.IADD R3, R13, 0x1, R3 ;  /* 0x000000010d037824 */ /* 0x000fe400078e0203 */
[----:B------:R-:W-:Y:S02]  /*24b80*/  IMAD R7, R6, R7, R0 ;  /* 0x0000000706077224 */ /* 0x000fe400078e0200 */
[----:B------:R-:W-:-:S03]  /*24b90*/  IMAD.WIDE.U32 R2, R23, UR4, R2 ;  /* 0x0000000417027c25 */ /* 0x000fc6000f8e0002 */
[----:B------:R-:W-:Y:S01]  /*24ba0*/  SHF.R.S32.HI R0, RZ, 0x1f, R7 ;  /* 0x0000001fff007819 */ /* 0x000fe20000011407 */
[----:B------:R-:W-:Y:S01]  /*24bb0*/  IMAD R4, R23, UR5, R4 ;  /* 0x0000000517047c24 */ /* 0x000fe2000f8e0204 */
[----:B------:R-:W-:Y:S01]  /*24bc0*/  IADD3 R2, P0, R5, R2, RZ ;  /* 0x0000000205027210 */ /* 0x000fe20007f1e0ff */
        /* <DEDUP_REMOVED lines=12> */
.L_x_1903:
        /* <DEDUP_REMOVED lines=18> */
.L_x_2039:
[----:B------:R-:W-:Y:S01]  /*24db0*/  ULDC UR7, c[0x0][0xd50] ;  /* 0x0003540000077ab9 */ /* 0x000fe20000000800 */
[----:B------:R-:W-:Y:S01]  /*24dc0*/  UMOV UR39, UR6 ;  /* 0x0000000600277c82 */ /* 0x000fe20008000000 */
[----:B------:R-:W-:-:S11]  /*24dd0*/  UISETP.NE.AND UP0, UPT, UR7, 0x1, UPT ;  /* 0x000000010700788c */ /* 0x000fd6000bf05270 */
[----:B------:R-:W-:Y:S01]  /*24de0*/  @UP0 ULDC UR4, c[0x0][0xd54] ;  /* 0x0003550000040ab9 */ /* 0x000fe20000000800 */
[----:B------:R-:W-:Y:S01]  /*24df0*/  @UP0 ULDC UR8, c[0x0][0xd58] ;  /* 0x0003560000080ab9 */ /* 0x000fe20000000800 */
[----:B------:R-:W-:-:S04]  /*24e00*/  UIMAD.WIDE.U32 UR4, UR6, UR4, URZ ;  /* 0x00000004060472a5 */ /* 0x000fc8000f8e003f */
[----:B------:R-:W-:-:S12]  /*24e10*/  @UP0 USHF.R.U32.HI UR39, URZ, UR8, UR5 ;  /* 0x000000083f270299 */ /* 0x000fd80008011605 */
.L_x_2040:
[----:B------:R-:W-:Y:S01]  /*24e20*/  ISETP.GE.AND P0, PT, R17, RZ, PT ;  /* 0x000000ff1100720c */ /* 0x000fe20003f06270 */
[----:B------:R-:W-:Y:S01]  /*24e30*/  UIADD3 UR44, -UR39, URZ, URZ ;  /* 0x0000003f272c7290 */ /* 0x000fe2000fffe13f */
[----:B------:R-:W-:Y:S02]  /*24e40*/  IMAD.MOV.U32 R21, RZ, RZ, 0x1 ;  /* 0x00000001ff157424 */ /* 0x000fe400078e00ff */
[----:B------:R-:W-:Y:S01]  /*24e50*/  IMAD.MOV.U32 R8, RZ, RZ, RZ ;  /* 0x000000ffff087224 */ /* 0x000fe200078e00ff */
[----:B------:R-:W-:Y:S01]  /*24e60*/  UIMAD UR44, UR7, UR44, UR6 ;  /* 0x0000002c072c72a4 */ /* 0x000fe2000f8e0206 */
[----:B------:R-:W-:-:S07]  /*24e70*/  IMAD.MOV.U32 R4, RZ, RZ, 0x1 ;  /* 0x00000001ff047424 */ /* 0x000fce00078e00ff */
        /* <DEDUP_REMOVED lines=29> */
[----:B------:R-:W-:Y:S02]  /*25050*/  USHF.R.S32.HI UR6, URZ, 0x1f, UR9 ;  /* 0x0000001f3f067899 */ /* 0x000fe40008011409 */
[----:B------:R-:W-:Y:S02]  /*25060*/  @UP1 USHF.R.U32.HI UR8, URZ, UR12, UR7 ;  /* 0x0000000c3f081299 */ /* 0x000fe40008011607 */
[----:B------:R-:W-:Y:S02]  /*25070*/  UIADD3 UR7, UR46, 0x1, -UR11 ;  /* 0x000000012e077890 */ /* 0x000fe4000fffe80b */
[----:B------:R-:W-:Y:S02]  /*25080*/  ULEA.HI UR6, UR6, UR9, URZ, 0x6 ;  /* 0x0000000906067291 */ /* 0x000fe4000f8f303f */
[----:B------:R-:W-:-:S02]  /*25090*/  UIADD3 UR7, UR7, UR8, URZ ;  /* 0x0000000807077290 */ /* 0x000fc4000fffe03f */
[----:B------:R-:W-:Y:S02]  /*250a0*/  USHF.R.S32.HI UR41, URZ, 0x6, UR6 ;  /* 0x000000063f297899 */ /* 0x000fe40008011406 */
[----:B------:R-:W-:Y:S01]  /*250b0*/  UIADD3 UR4, UR7, UR4, URZ ;  /* 0x0000000407047290 */ /* 0x000fe2000fffe03f */
        /* <DEDUP_REMOVED lines=11> */
.L_x_2043:
[----:B------:R-:W-:-:S11]  /*25170*/  UISETP.NE.AND UP0, UPT, UR5, 0x1, UPT ;  /* 0x000000010500788c */ /* 0x000fd6000bf05270 */
[----:B------:R-:W-:Y:S02]  /*25180*/  @UP0 ULDC.64 UR12, c[0x0][0xae0] ;  /* 0x0002b800000c0ab9 */ /* 0x000fe40000000a00 */
[----:B------:R-:W-:-:S04]  /*25190*/  UIMAD.WIDE.U32 UR6, UR8, UR12, URZ ;  /* 0x0000000c080672a5 */ /* 0x000fc8000f8e003f */
[----:B------:R-:W-:-:S12]  /*251a0*/  @UP0 USHF.R.U32.HI UR8, URZ, UR13, UR7 ;  /* 0x0000000d3f080299 */ /* 0x000fd80008011607 */
.L_x_2044:
[----:B------:R-:W-:-:S04]  /*251b0*/  UIMAD UR8, UR8, UR5, UR5 ;  /* 0x00000005080872a4 */ /* 0x000fc8000f8e0205 */
[----:B------:R-:W-:-:S04]  /*251c0*/  UISETP.LT.AND UP0, UPT, UR4, UR8, UPT ;  /* 0x000000080400728c */ /* 0x000fc8000bf01270 */
[----:B------:R-:W-:-:S12]  /*251d0*/  USEL UR4, UR4, UR8, UP0 ;  /* 0x0000000804047287 */ /* 0x000fd80008000000 */
.L_x_2042:
        /* <DEDUP_REMOVED lines=26> */
.L_x_2046:
[----:B------:R-:W-:-:S11]  /*25380*/  UISETP.NE.AND UP0, UPT, UR5, 0x1, UPT ;  /* 0x000000010500788c */ /* 0x000fd6000bf05270 */
[----:B------:R-:W-:Y:S02]  /*25390*/  @UP0 ULDC.64 UR10, c[0x0][0xae0] ;  /* 0x0002b800000a0ab9 */ /* 0x000fe40000000a00 */
[----:B------:R-:W-:-:S04]  /*253a0*/  UIMAD.WIDE.U32 UR6, UR4, UR10, URZ ;  /* 0x0000000a040672a5 */ /* 0x000fc8000f8e003f */
[----:B------:R-:W-:-:S12]  /*253b0*/  @UP0 USHF.R.U32.HI UR4, URZ, UR11, UR7 ;  /* 0x0000000b3f040299 */ /* 0x000fd80008011607 */
.L_x_2047:
[----:B------:R-:W-:-:S04]  /*253c0*/  UIMAD UR4, UR4, UR5, URZ ;  /* 0x00000005040472a4 */ /* 0x000fc8000f8e023f */
[----:B------:R-:W-:-:S04]  /*253d0*/  UISETP.LT.AND UP0, UPT, UR8, UR4, UPT ;  /* 0x000000040800728c */ /* 0x000fc8000bf01270 */
[----:B------:R-:W-:-:S12]  /*253e0*/  USEL UR8, UR8, UR4, !UP0 ;  /* 0x0000000408087287 */ /* 0x000fd8000c000000 */
.L_x_2045:
        /* <DEDUP_REMOVED lines=44> */
.L_x_2048:
[----:B------:R-:W-:Y:S02]  /*256b0*/  UIMAD UR48, UR44, UR38, UR43 ;  /* 0x000000262c3072a4 */ /* 0x000fe4000f8e022b */
[----:B------:R-:W-:Y:S02]  /*256c0*/  IMAD.U32 R3, RZ, RZ, UR38 ;  /* 0x00000026ff037e24 */ /* 0x000fe4000f8e00ff */
[----:B------:R-:W-:Y:S02]  /*256d0*/  IMAD.MOV.U32 R8, RZ, RZ, RZ ;  /* 0x000000ffff087224 */ /* 0x000fe400078e00ff */
[----:B------:R-:W-:Y:S02]  /*256e0*/  IMAD.MOV.U32 R21, RZ, RZ, 0x1 ;  /* 0x00000001ff157424 */ /* 0x000fe400078e00ff */
[----:B------:R-:W-:Y:S02]  /*256f0*/  IMAD.U32 R28, RZ, RZ, UR48 ;  /* 0x00000030ff1c7e24 */ /* 0x000fe4000f8e00ff */
[----:B------:R-:W-:-:S03]  /*25700*/  IMAD.MOV.U32 R4, RZ, RZ, 0x1 ;  /* 0x00000001ff047424 */ /* 0x000fc600078e00ff */
        /* <DEDUP_REMOVED lines=26> */
.L_x_2049:
        /* <DEDUP_REMOVED lines=19> */
[----:B-1---5:R-:W-:Y:S05]  /*259e0*/  CALL.ABS.NOINC R2 ;  /* 0x0000000002007343 */ /* 0x022fea0003c00000 */
.L_x_2051:
[----:B------:R0:W1:Y:S01]  /*259f0*/  LDC.64 R2, c[0x4][R16] ;  /* 0x0100000010027b82 */ /* 0x0000620000000a00 */
[----:B------:R-:W-:Y:S01]  /*25a00*/  ULDC.64 UR4, c[0x4][0x90] ;  /* 0x0100240000047ab9 */ /* 0x000fe20000000a00 */
[----:B------:R-:W-:Y:S01]  /*25a10*/  ULDC.64 UR6, c[0x4][0x98] ;  /* 0x0100260000067ab9 */ /* 0x000fe20000000a00 */
[----:B------:R-:W-:Y:S02]  /*25a20*/  IMAD.U32 R4, RZ, RZ, UR4 ;  /* 0x00000004ff047e24 */ /* 0x000fe4000f8e00ff */
        /* <DEDUP_REMOVED lines=11> */
.L_x_2050:
        /* <DEDUP_REMOVED lines=16> */
[----:B------:R-:W-:Y:S01]  /*25be0*/  LOP3.LUT R16, R16, 0xffffdfff, RZ, 0xc0, !PT ;  /* 0xffffdfff10107812 */ /* 0x000fe200078ec0ff */
[----:B------:R-:W-:-:S04]  /*25bf0*/  IMAD.IADD R4, R31, 0x1, R18 ;  /* 0x000000011f047824 */ /* 0x000fc800078e0212 */
[C---:B-----5:R-:W-:Y:S01]  /*25c00*/  IMAD.IADD R10, R4.reuse, 0x1, R29 ;  /* 0x00000001040a7824 */ /* 0x060fe200078e021d */
[----:B------:R-:W-:-:S03]  /*25c10*/  ISETP.GE.AND P0, PT, R4, UR46, PT ;  /* 0x0000002e04007c0c */ /* 0x000fc6000bf06270 */
[----:B------:R-:W-:Y:S01]  /*25c20*/  IMAD.MOV.U32 R7, RZ, RZ, R10 ;  /* 0x000000ffff077224 */ /* 0x000fe200078e000a */
[----:B------:R-:W-:Y:S01]  /*25c30*/  ISETP.GT.U32.OR P0, PT, R31, 0x3f, P0 ;  /* 0x0000003f1f00780c */ /* 0x000fe20000704470 */
[----:B------:R-:W1:Y:S01]  /*25c40*/  @P1 LDC R0, c[0x0][0x434] ;  /* 0x00010d00ff001b82 */ /* 0x000e620000000800 */
[----:B------:R-:W-:-:S07]  /*25c50*/  @P1 LOP3.LUT R16, R16, 0x2000, RZ, 0xfc, !PT ;  /* 0x0000200010101812 */ /* 0x000fce00078efcff */
[----:B0-----:R-:W0:Y:S08]  /*25c60*/  @P1 LDC R3, c[0x0][0x438] ;  /* 0x00010e00ff031b82 */ /* 0x001e300000000800 */
[----:B------:R-:W3:Y:S08]  /*25c70*/  @!P0 LDC.64 R8, c[0x0][0x428] ;  /* 0x00010a00ff088b82 */ /* 0x000ef00000000a00 */
[----:B------:R-:W4:Y:S01]  /*25c80*/  @!P0 LDC.64 R4, c[0x0][0x418] ;  /* 0x00010600ff048b82 */ /* 0x000f220000000a00 */
[----:B-1----:R-:W-:-:S05]  /*25c90*/  @P1 IMAD.HI.U32 R0, R10, R0, RZ ;  /* 0x000000000a001227 */ /* 0x002fca00078e00ff */
[----:B0-----:R-:W-:-:S04]  /*25ca0*/  @P1 SHF.R.U32.HI R7, RZ, R3, R0 ;  /* 0x00000003ff071219 */ /* 0x001fc80000011600 */
[--C-:B------:R-:W-:Y:S01]  /*25cb0*/  @!P0 SHF.R.S32.HI R3, RZ, 0x1f, R7.reuse ;  /* 0x0000001fff038819 */ /* 0x100fe20000011407 */
[----:B------:R-:W-:Y:S01]  /*25cc0*/  @!P0 IMAD.MOV.U32 R2, RZ, RZ, R7 ;  /* 0x000000ffff028224 */ /* 0x000fe200078e0007 */
[----:B--2---:R-:W-:-:S03]  /*25cd0*/  SHF.R.S32.HI R32, RZ, 0x1f, R25 ;  /* 0x0000001fff207819 */ /* 0x004fc60000011419 */
[----:B---3--:R-:W-:-:S04]  /*25ce0*/  @!P0 IMAD.WIDE.U32 R2, R25, R8, R2 ;  /* 0x0000000819028225 */ /* 0x008fc800078e0002 */
[----:B------:R-:W-:Y:S01]  /*25cf0*/  @!P0 IMAD R0, R32, R8, RZ ;  /* 0x0000000820008224 */ /* 0x000fe200078e02ff */
[----:B----4-:R-:W-:-:S03]  /*25d00*/  @!P0 LEA R4, P1, R2, R4, 0x2 ;  /* 0x0000000402048211 */ /* 0x010fc600078210ff */
[----:B------:R-:W-:-:S04]  /*25d10*/  @!P0 IMAD R9, R25, R9, R0 ;  /* 0x0000000919098224 */ /* 0x000fc800078e0200 */
[----:B------:R-:W-:-:S05]  /*25d20*/  @!P0 IMAD.IADD R0, R3, 0x1, R9 ;  /* 0x0000000103008824 */ /* 0x000fca00078e0209 */
        /* <DEDUP_REMOVED lines=38> */
[----:B------:R-:W-:-:S02]  /*25f90*/  LOP3.LUT R2, R22, 0x1c0, RZ, 0xfc, !PT ;  /* 0x000001c016027812 */ /* 0x000fc400078efcff */
[----:B------:R-:W-:Y:S02]  /*25fa0*/  @P2 LOP3.LUT R16, R16, 0x4, RZ, 0xfc, !PT ;  /* 0x0000000410102812 */ /* 0x000fe400078efcff */
[----:B------:R-:W-:Y:S02]  /*25fb0*/  SEL R34, RZ, 0x40, P0 ;  /* 0x00000040ff227807 */ /* 0x000fe40000000000 */
[----:B------:R-:W-:Y:S01]  /*25fc0*/  ISETP.GE.AND P0, PT, R2, UR4, PT ;  /* 0x0000000402007c0c */ /* 0x000fe2000bf06270 */
[----:B------:R-:W-:Y:S01]  /*25fd0*/  UMOV UR4, 0xffffffff ;  /* 0xffffffff00047882 */ /* 0x000fe20000000000 */
[----:B------:R-:W-:Y:S02]  /*25fe0*/  SEL R3, RZ, 0x10, P2 ;  /* 0x00000010ff037807 */ /* 0x000fe40001000000 */
[----:B------:R-:W-:Y:S02]  /*25ff0*/  LOP3.LUT R16, R16, 0xfffffffd, RZ, 0xc0, !PT ;  /* 0xfffffffd10107812 */ /* 0x000fe400078ec0ff */
[----:B------:R-:W-:-:S02]  /*26000*/  SEL R2, RZ, 0x20, P1 ;  /* 0x00000020ff027807 */ /* 0x000fc40000800000 */
[----:B------:R-:W-:Y:S02]  /*26010*/  SEL R17, RZ, 0x80, P0 ;  /* 0x00000080ff117807 */ /* 0x000fe40000000000 */
[----:B------:R-:W-:Y:S02]  /*26020*/  @P1 LOP3.LUT R16, R16, 0x2, RZ, 0xfc, !PT ;  /* 0x0000000210101812 */ /* 0x000fe400078efcff */
[----:B------:R-:W-:Y:S01]  /*26030*/  LOP3.LUT R3, R2, R0, R3, 0xfe, !PT ;  /* 0x0000000002037212 */ /* 0x000fe200078efe03 */
[----:B------:R-:W-:Y:S06]  /*26040*/  BRA.DIV UR4, `(.L_x_2052) ;  /* 0x0000003a04607947 */ /* 0x000fec000b800000 */
.L_x_2098:
[----:B------:R-:W-:Y:S01]  /*26050*/  ULOP3.LUT UR4, UR61, 0x2, URZ, 0xfc, !UPT ;  /* 0x000000023d047892 */ /* 0x000fe2000f8efc3f */
[----:B------:R-:W-:Y:S01]  /*26060*/  ISETP.GT.U32.AND P1, PT, R31, 0x3f, PT ;  /* 0x0000003f1f00780c */ /* 0x000fe20003f24070 */
[----:B------:R-:W-:Y:S01]  /*26070*/  IMAD.U32 R24, RZ, RZ, UR39 ;  /* 0x00000027ff187e24 */ /* 0x000fe2000f8e00ff */
[----:B------:R-:W-:Y:S02]  /*26080*/  LOP3.LUT R16, R16, 0xfffffbff, RZ, 0xc0, !PT ;  /* 0xfffffbff10107812 */ /* 0x000fe400078ec0ff */
[----:B------:R-:W-:Y:S01]  /*26090*/  LOP3.LUT R34, R3, R34, RZ, 0xfc, !PT ;  /* 0x0000002203227212 */ /* 0x000fe200078efcff */
[----:B------:R-:W-:Y:S01]  /*260a0*/  IMAD.U32 R33, RZ, RZ, UR4 ;  /* 0x00000004ff217e24 */ /* 0x000fe2000f8e00ff */
[----:B------:R-:W-:Y:S02]  /*260b0*/  SHF.R.S32.HI R24, RZ, 0x1f, R24 ;  /* 0x0000001fff187819 */ /* 0x000fe40000011418 */
[----:B------:R-:W-:Y:S02]  /*260c0*/  LOP3.LUT R17, R34, R17, RZ, 0xfc, !PT ;  /* 0x0000001122117212 */ /* 0x000fe400078efcff */
[----:B------:R-:W-:-:S13]  /*260d0*/  ISETP.NE.AND P0, PT, R33, 0x3, PT ;  /* 0x000000032100780c */ /* 0x000fda0003f05270 */
[----:B------:R-:W-:-:S04]  /*260e0*/  @P0 LOP3.LUT R16, R16, 0x400, RZ, 0xfc, !PT ;  /* 0x0000040010100812 */ /* 0x000fc800078efcff */
[----:B------:R-:W-:-:S04]  /*260f0*/  LOP3.LUT R16, R16, 0xffffbfff, RZ, 0xc0, !PT ;  /* 0xffffbfff10107812 */ /* 0x000fc800078ec0ff */
[----:B------:R-:W-:Y:S01]  /*26100*/  @P1 LOP3.LUT R16, R16, 0x4000, RZ, 0xfc, !PT ;  /* 0x0000400010101812 */ /* 0x000fe200078efcff */
[----:B------:R-:W-:Y:S06]  /*26110*/  @!P0 BRA `(.L_x_2053) ;  /* 0x0000000000048947 */ /* 0x000fec0003800000 */
[----:B------:R-:W-:Y:S01]  /*26120*/  BPT.TRAP 0x1 ;  /* 0x000000040000795c */ /* 0x000fe20000300000 */
.L_x_2053:
[----:B------:R-:W-:-:S05]  /*26130*/  IMAD.MOV.U32 R0, RZ, RZ, 0x1 ;  /* 0x00000001ff007424 */ /* 0x000fca00078e00ff */
[----:B------:R-:W-:-:S04]  /*26140*/  SHF.L.U32 R0, R0, 0x1f, RZ ;  /* 0x0000001f00007819 */ /* 0x000fc800000006ff */
[----:B------:R-:W0:Y:S02]  /*26150*/  SYNCS.PHASECHK.TRANS64.TRYWAIT P0, [UR45+0x38840], R0 ;  /* 0x03884000ff0075a7 */ /* 0x000e24000800016d */
[----:B0-----:R-:W-:Y:S05]  /*26160*/  @!P0 BRA `(.L_x_2054) ;  /* 0x0000003800388947 */ /* 0x001fea0003800000 */
.L_x_2099:
[----:B------:R-:W-:Y:S01]  /*26170*/  SHF.R.S32.HI R30, RZ, 0x1f, R19 ;  /* 0x0000001fff1e7819 */ /* 0x000fe20000011413 */
[----:B------:R-:W-:Y:S01]  /*26180*/  ULDC.64 UR4, c[0x0][0x300] ;  /* 0x0000c00000047ab9 */ /* 0x000fe20000000a00 */
[----:B------:R-:W-:Y:S01]  /*26190*/  R2UR UR6, R24 ;  /* 0x00000000180672ca */ /* 0x000fe200000e0000 */
[C---:B0-----:R-:W-:Y:S01]  /*261a0*/  IMAD.WIDE.U32 R2, R19.reuse, UR4, RZ ;  /* 0x0000000413027c25 */ /* 0x041fe2000f8e00ff */
[----:B------:R-:W-:Y:S02]  /*261b0*/  SHF.R.U32.HI R8, RZ, 0x3, R6 ;  /* 0x00000003ff087819 */ /* 0x000fe40000011606 */
[----:B------:R-:W-:Y:S01]  /*261c0*/  LOP3.LUT R16, R16, 0xfffffffe, RZ, 0xc0, !PT ;  /* 0xfffffffe10107812 */ /* 0x000fe200078ec0ff */
[----:B------:R-:W-:Y:S01]  /*261d0*/  IMAD R0, R30, UR4, RZ ;  /* 0x000000041e007c24 */ /* 0x000fe2000f8e02ff */
[----:B------:R-:W-:Y:S01]  /*261e0*/  IADD3 R18, -R8, UR46, -R18 ;  /* 0x0000002e08127c10 */ /* 0x000fe2000fffe912 */
[----:B------:R-:W-:Y:S02]  /*261f0*/  IMAD.SHL.U32 R23, R6, 0x8, RZ ;  /* 0x0000000806177824 */ /* 0x000fe400078e00ff */
        /* <DEDUP_REMOVED lines=15> */
[----:B------:R-:W-:Y:S01]  /*262f0*/  VIADD R3, R3, UR4 ;  /* 0x0000000403037c36 */ /* 0x000fe20008000000 */
[----:B------:R-:W-:Y:S02]  /*26300*/  ULDC UR4, c[0x0][0x2f4] ;  /* 0x0000bd0000047ab9 */ /* 0x000fe40000000800 */
[----:B------:R-:W-:-:S02]  /*26310*/  ISETP.GE.AND P2, PT, R22, UR4, PT ;  /* 0x0000000416007c0c */ /* 0x000fc4000bf46270 */
[----:B------:R-:W-:Y:S02]  /*26320*/  LEA.HI.X R4, R2, UR7, R3, 0x1, P0 ;  /* 0x0000000702047c11 */ /* 0x000fe400080f0c03 */
[----:B------:R-:W-:Y:S02]  /*26330*/  LOP3.LUT R2, R5, 0x1c0, RZ, 0xc0, !PT ;  /* 0x000001c005027812 */ /* 0x000fe400078ec0ff */
[----:B------:R-:W-:Y:S02]  /*26340*/  ISETP.GE.AND P0, PT, R18, 0x1, PT ;  /* 0x000000011200780c */ /* 0x000fe40003f06270 */
[----:B------:R-:W-:-:S04]  /*26350*/  LOP3.LUT R2, R2, 0x38, R5, 0xf8, !PT ;  /* 0x0000003802027812 */ /* 0x000fc800078ef805 */
[----:B------:R-:W-:Y:S02]  /*26360*/  LOP3.LUT R2, R2, 0x38, R37, 0x78, !PT ;  /* 0x0000003802027812 */ /* 0x000fe400078e7825 */
[----:B------:R-:W-:Y:S02]  /*26370*/  @P2 LOP3.LUT R16, R16, 0x1, RZ, 0xfc, !PT ;  /* 0x0000000110102812 */ /* 0x000fe400078efcff */
        /* <DEDUP_REMOVED lines=25> */
.L_x_2109:
        /* <DEDUP_REMOVED lines=15> */
.L_x_2056:
[----:B------:R-:W-:Y:S01]  /*26600*/  SYNCS.ARRIVE.TRANS64.A1T0 RZ, [UR45+0x38830], RZ ;  /* 0x038830ffffff79a7 */ /* 0x000fe2000810002d */
[----:B------:R-:W-:Y:S05]  /*26610*/  WARPSYNC.ALL ;  /* 0x0000000000007948 */ /* 0x000fea0003800000 */
[----:B------:R-:W-:Y:S01]  /*26620*/  UIADD3 UR4, UR45, 0x20400, URZ ;  /* 0x000204002d047890 */ /* 0x000fe2000fffe03f */
[----:B------:R-:W-:Y:S03]  /*26630*/  BAR.SYNC.DEFER_BLOCKING 0x8, 0x100 ;  /* 0x0204000000007b1d */ /* 0x000fe60000010000 */
[----:B------:R-:W-:-:S06]  /*26640*/  ULOP3.LUT UP0, URZ, UR4, 0x3ff, URZ, 0xc0, !UPT ;  /* 0x000003ff043f7892 */ /* 0x000fcc000f80c03f */
[----:B------:R-:W-:-:S13]  /*26650*/  PLOP3.LUT P0, PT, PT, PT, UP0, 0x80, 0x0 ;  /* 0x000000000000781c */ /* 0x000fda0003f0f008 */
        /* <DEDUP_REMOVED lines=17> */
.L_x_2057:
[----:B------:R-:W0:Y:S01]  /*26770*/  S2R R20, SR_CTAID.Z ;  /* 0x0000000000147919 */ /* 0x000e220000002700 */
[----:B------:R-:W-:Y:S01]  /*26780*/  UISETP.NE.AND UP0, UPT, UR47, URZ, UPT ;  /* 0x0000003f2f00728c */ /* 0x000fe2000bf05270 */
[----:B------:R-:W-:Y:S01]  /*26790*/  VIADD R37, R31, UR40 ;  /* 0x000000281f257c36 */ /* 0x000fe20008000000 */
[----:B------:R-:W-:Y:S01]  /*267a0*/  R2UR UR6, R24 ;  /* 0x00000000180672ca */ /* 0x000fe200000e0000 */
[----:B------:R-:W-:Y:S01]  /*267b0*/  ULDC.64 UR8, c[0x0][0x2d8] ;  /* 0x0000b60000087ab9 */ /* 0x000fe20000000a00 */
[----:B------:R-:W1:Y:S01]  /*267c0*/  LDC R6, c[0x0][0x448] ;  /* 0x00011200ff067b82 */ /* 0x000e620000000800 */
[----:B------:R-:W-:Y:S01]  /*267d0*/  IMAD.MOV.U32 R0, RZ, RZ, R37 ;  /* 0x000000ffff007224 */ /* 0x000fe200078e0025 */
[----:B------:R-:W-:-:S05]  /*267e0*/  PLOP3.LUT P0, PT, PT, PT, UP0, 0x80, 0x0 ;  /* 0x000000000000781c */ /* 0x000fca0003f0f008 */
[----:B------:R-:W-:-:S04]  /*267f0*/  @UP0 ULDC UR4, c[0x0][0x44c] ;  /* 0x0001130000040ab9 */ /* 0x000fc80000000800 */
[----:B------:R-:W-:-:S04]  /*26800*/  UIMAD UR6, UR6, UR8, URZ ;  /* 0x00000008060672a4 */ /* 0x000fc8000f8e023f */
[----:B------:R-:W-:Y:S01]  /*26810*/  @P0 IMAD.HI.U32 R2, R37, UR4, RZ ;  /* 0x0000000425020c27 */ /* 0x000fe2000f8e00ff */
[----:B------:R-:W-:Y:S01]  /*26820*/  PLOP3.LUT P0, PT, PT, PT, UP0, 0x80, 0x0 ;  /* 0x000000000000781c */ /* 0x000fe20003f0f008 */
[----:B------:R-:W-:Y:S01]  /*26830*/  @UP0 ULDC UR4, c[0x0][0x450] ;  /* 0x0001140000040ab9 */ /* 0x000fe20000000800 */
[----:B------:R-:W-:Y:S01]  /*26840*/  UIMAD UR6, UR39, UR9, UR6 ;  /* 0x00000009270672a4 */ /* 0x000fe2000f8e0206 */
[----:B0-----:R-:W-:Y:S02]  /*26850*/  SHF.R.S32.HI R21, RZ, 0x1f, R20 ;  /* 0x0000001fff157819 */ /* 0x001fe40000011414 */
[----:B------:R-:W0:Y:S08]  /*26860*/  S2R R20, SR_CTAID.Z ;  /* 0x0000000000147919 */ /* 0x000e300000002700 */
[----:B------:R-:W-:Y:S01]  /*26870*/  @P0 SHF.R.U32.HI R0, RZ, UR4, R2 ;  /* 0x00000004ff000c19 */ /* 0x000fe20008011602 */
[----:B------:R-:W-:-:S04]  /*26880*/  UIMAD.WIDE.U32 UR4, UR39, UR8, URZ ;  /* 0x00000008270472a5 */ /* 0x000fc8000f8e003f */
[----:B------:R-:W-:Y:S02]  /*26890*/  UIADD3 UR6, UR5, UR6, URZ ;  /* 0x0000000605067290 */ /* 0x000fe4000fffe03f */
[----:B------:R-:W-:Y:S02]  /*268a0*/  IMAD.U32 R4, RZ, RZ, UR4 ;  /* 0x00000004ff047e24 */ /* 0x000fe4000f8e00ff */
[----:B------:R-:W-:Y:S01]  /*268b0*/  IMAD.U32 R5, RZ, RZ, UR5 ;  /* 0x00000005ff057e24 */ /* 0x000fe2000f8e00ff */
[----:B------:R-:W-:Y:S01]  /*268c0*/  ULDC.64 UR4, c[0x0][0x2e0] ;  /* 0x0000b80000047ab9 */ /* 0x000fe20000000a00 */
[----:B------:R-:W-:Y:S01]  /*268d0*/  IMAD.MOV.U32 R2, RZ, RZ, R4 ;  /* 0x000000ffff027224 */ /* 0x000fe200078e0004 */
[----:B------:R-:W-:Y:S01]  /*268e0*/  SHF.R.S32.HI R5, RZ, 0x1f, R0 ;  /* 0x0000001fff057819 */ /* 0x000fe20000011400 */
[----:B------:R-:W-:Y:S02]  /*268f0*/  IMAD.U32 R3, RZ, RZ, UR6 ;  /* 0x00000006ff037e24 */ /* 0x000fe4000f8e00ff */
[----:B------:R-:W-:-:S04]  /*26900*/  IMAD R4, R21, UR4, RZ ;  /* 0x0000000415047c24 */ /* 0x000fc8000f8e02ff */
[C---:B0-----:R-:W-:Y:S02]  /*26910*/  IMAD R4, R20.reuse, UR5, R4 ;  /* 0x0000000514047c24 */ /* 0x041fe4000f8e0204 */
[----:B------:R-:W-:Y:S01]  /*26920*/  IMAD.WIDE.U32 R2, R20, UR4, R2 ;  /* 0x0000000414027c25 */ /* 0x000fe2000f8e0002 */
[----:B------:R-:W-:Y:S01]  /*26930*/  ULDC.64 UR4, c[0x0][0x2d0] ;  /* 0x0000b40000047ab9 */ /* 0x000fe20000000a00 */
[----:B------:R-:W0:Y:S02]  /*26940*/  S2R R20, SR_TID.X ;  /* 0x0000000000147919 */ /* 0x000e240000002100 */
[----:B------:R-:W-:Y:S02]  /*26950*/  IMAD.IADD R3, R3, 0x1, R4 ;  /* 0x0000000103037824 */ /* 0x000fe400078e0204 */
[----:B------:R-:W-:Y:S02]  /*26960*/  IMAD.MOV R4, RZ, RZ, -R0 ;  /* 0x000000ffff047224 */ /* 0x000fe400078e0a00 */
[----:B------:R-:W-:-:S02]  /*26970*/  IMAD R5, R5, UR4, RZ ;  /* 0x0000000405057c24 */ /* 0x000fc4000f8e02ff */
[----:B-1----:R-:W-:Y:S02]  /*26980*/  IMAD R4, R6, R4, R37 ;  /* 0x0000000406047224 */ /* 0x002fe400078e0225 */
[C---:B------:R-:W-:Y:S02]  /*26990*/  IMAD R5, R0.reuse, UR5, R5 ;  /* 0x0000000500057c24 */ /* 0x040fe4000f8e0205 */
[----:B------:R-:W-:Y:S01]  /*269a0*/  IMAD.WIDE.U32 R2, R0, UR4, R2 ;  /* 0x0000000400027c25 */ /* 0x000fe2000f8e0002 */
[----:B------:R-:W-:Y:S01]  /*269b0*/  SHF.R.S32.HI R0, RZ, 0x1f, R4 ;  /* 0x0000001fff007819 */ /* 0x000fe20000011404 */
[----:B------:R-:W-:Y:S02]  /*269c0*/  ULDC.64 UR4, c[0x0][0x2c8] ;  /* 0x0000b20000047ab9 */ /* 0x000fe40000000a00 */
[----:B------:R-:W-:Y:S02]  /*269d0*/  IMAD.IADD R3, R3, 0x1, R5 ;  /* 0x0000000103037824 */ /* 0x000fe400078e0205 */
[----:B------:R-:W-:-:S02]  /*269e0*/  IMAD R0, R0, UR4, RZ ;  /* 0x0000000400007c24 */ /* 0x000fc4000f8e02ff */
[----:B------:R-:W-:-:S04]  /*269f0*/  IMAD.WIDE.U32 R2, R4, UR4, R2 ;  /* 0x0000000404027c25 */ /* 0x000fc8000f8e0002 */
[----:B------:R-:W-:Y:S01]  /*26a00*/  IMAD R0, R4, UR5, R0 ;  /* 0x0000000504007c24 */ /* 0x000fe2000f8e0200 */
[----:B------:R-:W-:-:S03]  /*26a10*/  ULDC.64 UR4, c[0x0][0x280] ;  /* 0x0000a00000047ab9 */ /* 0x000fc60000000a00 */
[----:B------:R-:W-:Y:S01]  /*26a20*/  IMAD.IADD R3, R3, 0x1, R0 ;  /* 0x0000000103037824 */ /* 0x000fe200078e0200 */
[----:B------:R-:W-:Y:S01]  /*26a30*/  LEA R0, P0, R2, UR4, 0x1 ;  /* 0x0000000402007c11 */ /* 0x000fe2000f8008ff */
[----:B------:R-:W-:Y:S01]  /*26a40*/  ULDC UR4, c[0x0][0x2b8] ;  /* 0x0000ae0000047ab9 */ /* 0x000fe20000000800 */
[----:B0-----:R-:W-:Y:S02]  /*26a50*/  LOP3.LUT R20, R20, 0x7f, RZ, 0xc0, !PT ;  /* 0x0000007f14147812 */ /* 0x001fe400078ec0ff */
[----:B------:R-:W-:Y:S01]  /*26a60*/  LEA.HI.X R4, R2, UR5, R3, 0x1, P0 ;  /* 0x0000000502047c11 */ /* 0x000fe200080f0c03 */
[----:B------:R-:W-:Y:S01]  /*26a70*/  UMOV UR5, 0xffffffff ;  /* 0xffffffff00057882 */ /* 0x000fe20000000000 */
[----:B------:R-:W-:Y:S02]  /*26a80*/  ISETP.GE.AND P0, PT, R22, UR4, PT ;  /* 0x0000000416007c0c */ /* 0x000fe4000bf06270 */
[----:B------:R-:W-:Y:S01]  /*26a90*/  SHF.R.U32.HI R20, RZ, 0x3, R20 ;  /* 0x00000003ff147819 */ /* 0x000fe20000011614 */
[----:B------:R-:W-:Y:S10]  /*26aa0*/  BRA.DIV UR5, `(.L_x_2058) ;  /* 0x0000003605207947 */ /* 0x000ff4000b800000 */
[----:B------:R-:W0:Y:S01]  /*26ab0*/  SHFL.IDX PT, R3, R0, RZ, 0x181f ;  /* 0x00181fff00037589 */ /* 0x000e2200000e0000 */
[----:B------:R-:W-:Y:S01]  /*26ac0*/  ULDC UR4, c[0x0][0x288] ;  /* 0x0000a20000047ab9 */ /* 0x000fe20000000800 */
[----:B------:R-:W-:Y:S01]  /*26ad0*/  LOP3.LUT R16, R16, 0xfffffeff, RZ, 0xc0, !PT ;  /* 0xfffffeff10107812 */ /* 0x000fe200078ec0ff */
[----:B------:R-:W-:Y:S01]  /*26ae0*/  IMAD R5, R6, UR4, RZ ;  /* 0x0000000406057c24 */ /* 0x000fe2000f8e02ff */
[----:B------:R-:W1:Y:S01]  /*26af0*/  SHFL.IDX PT, R2, R4, RZ, 0x181f ;  /* 0x00181fff04027589 */ /* 0x000e6200000e0000 */
[----:B------:R-:W-:-:S03]  /*26b00*/  VIADD R6, R20, UR40 ;  /* 0x0000002814067c36 */ /* 0x000fc60008000000 */
[----:B------:R-:W-:Y:S02]  /*26b10*/  SHFL.IDX PT, R14, R0, 0x3, 0x181f ;  /* 0x00781f00000e7f89 */ /* 0x000fe400000e0000 */
[----:B------:R-:W-:-:S13]  /*26b20*/  ISETP.GE.AND P2, PT, R6, R5, PT ;  /* 0x000000050600720c */ /* 0x000fda0003f46270 */
[----:B------:R-:W-:Y:S02]  /*26b30*/  @!P2 LEA R7, R23, UR45, 0x1 ;  /* 0x0000002d1707ac11 */ /* 0x000fe4000f8e08ff */
[----:B0-----:R-:W-:Y:S02]  /*26b40*/  @!P2 LEA R3, P1, R22, R3, 0x1 ;  /* 0x000000031603a211 */ /* 0x001fe400078208ff */
[----:B------:R-:W-:-:S03]  /*26b50*/  @P2 LOP3.LUT R16, R16, 0x100, RZ, 0xfc, !PT ;  /* 0x0000010010102812 */ /* 0x000fc600078efcff */
[----:B-1----:R-:W-:Y:S01]  /*26b60*/  @!P2 IMAD.X R2, RZ, RZ, R2, P1 ;  /* 0x000000ffff02a224 */ /* 0x002fe200008e0602 */
[----:B------:R-:W-:-:S04]  /*26b70*/  LOP3.LUT R16, R16, 0xffffff7f, RZ, 0xc0, !PT ;  /* 0xffffff7f10107812 */ /* 0x000fc800078ec0ff */
[----:B------:R-:W-:-:S04]  /*26b80*/  @!P2 LOP3.LUT R3, R3, R2, RZ, 0x3c, !PT ;  /* 0x000000020303a212 */ /* 0x000fc800078e3cff */
[----:B------:R-:W-:-:S04]  /*26b90*/  @!P2 LOP3.LUT R2, R3, R2, RZ, 0x3c, !PT ;  /* 0x000000020302a212 */ /* 0x000fc800078e3cff */
[----:B------:R-:W-:-:S05]  /*26ba0*/  @!P2 LOP3.LUT R3, R3, R2, RZ, 0x3c, !PT ;  /* 0x000000020303a212 */ /* 0x000fca00078e3cff */
[----:B------:R0:W-:Y:S04]  /*26bb0*/  @!P2 LDGSTS.E.BYPASS.LTC128B.128 [R7+0x20400], desc[UR36][R2.64], !P0 ;  /* 0x204000000207afae */ /* 0x0001e8000c101d64 */
[----:B0-----:R-:W0:Y:S01]  /*26bc0*/  SHFL.IDX PT, R3, R0, 0x1, 0x181f ;  /* 0x00381f0000037f89 */ /* 0x001e2200000e0000 */
[----:B------:R-:W-:-:S03]  /*26bd0*/  VIADD R7, R6, 0x10 ;  /* 0x0000001006077836 */ /* 0x000fc60000000000 */
[----:B------:R-:W1:Y:S02]  /*26be0*/  SHFL.IDX PT, R2, R4, 0x1, 0x181f ;  /* 0x00381f0004027f89 */ /* 0x000e6400000e0000 */
[----:B------:R-:W-:-:S13]  /*26bf0*/  ISETP.GE.AND P2, PT, R7, R5, PT ;  /* 0x000000050700720c */ /* 0x000fda0003f46270 */
[----:B------:R-:W-:Y:S02]  /*26c00*/  @!P2 LEA R7, R23, UR45, 0x1 ;  /* 0x0000002d1707ac11 */ /* 0x000fe4000f8e08ff */
[----:B------:R-:W-:Y:S02]  /*26c10*/  @P2 LOP3.LUT R16, R16, 0x80, RZ, 0xfc, !PT ;  /* 0x0000008010102812 */ /* 0x000fe400078efcff */
[----:B0-----:R-:W-:Y:S02]  /*26c20*/  @!P2 LEA R3, P1, R22, R3, 0x1 ;  /* 0x000000031603a211 */ /* 0x001fe400078208ff */
[----:B------:R-:W-:-:S03]  /*26c30*/  LOP3.LUT R16, R16, 0xffffffbf, RZ, 0xc0, !PT ;  /* 0xffffffbf10107812 */ /* 0x000fc600078ec0ff */
[----:B-1----:R-:W-:-:S05]  /*26c40*/  @!P2 IMAD.X R2, RZ, RZ, R2, P1 ;  /* 0x000000ffff02a224 */ /* 0x002fca00008e0602 */
[----:B------:R-:W-:-:S04]  /*26c50*/  @!P2 LOP3.LUT R3, R3, R2, RZ, 0x3c, !PT ;  /* 0x000000020303a212 */ /* 0x000fc800078e3cff */
[----:B------:R-:W-:-:S04]  /*26c60*/  @!P2 LOP3.LUT R2, R3, R2, RZ, 0x3c, !PT ;  /* 0x000000020302a212 */ /* 0x000fc800078e3cff */
[----:B------:R-:W-:-:S05]  /*26c70*/  @!P2 LOP3.LUT R3, R3, R2, RZ, 0x3c, !PT ;  /* 0x000000020303a212 */ /* 0x000fca00078e3cff */
[----:B------:R0:W-:Y:S04]  /*26c80*/  @!P2 LDGSTS.E.BYPASS.LTC128B.128 [R7+0x20c00], desc[UR36][R2.64], !P0 ;  /* 0x20c000000207afae */ /* 0x0001e8000c101d64 */
[----:B0-----:R-:W0:Y:S01]  /*26c90*/  SHFL.IDX PT, R3, R0, 0x2, 0x181f ;  /* 0x00581f0000037f89 */ /* 0x001e2200000e0000 */
[----:B------:R-:W-:-:S03]  /*26ca0*/  VIADD R7, R6, 0x20 ;  /* 0x0000002006077836 */ /* 0x000fc60000000000 */
[----:B------:R-:W1:Y:S02]  /*26cb0*/  SHFL.IDX PT, R2, R4, 0x2, 0x181f ;  /* 0x00581f0004027f89 */ /* 0x000e6400000e0000 */
[----:B------:R-:W-:Y:S02]  /*26cc0*/  ISETP.GE.AND P2, PT, R7, R5, PT ;  /* 0x000000050700720c */ /* 0x000fe40003f46270 */
[----:B------:R-:W2:Y:S11]  /*26cd0*/  SHFL.IDX PT, R4, R4, 0x3, 0x181f ;  /* 0x00781f0004047f89 */ /* 0x000eb600000e0000 */
[----:B------:R-:W-:-:S02]  /*26ce0*/  @!P2 LEA R7, R23, UR45, 0x1 ;  /* 0x0000002d1707ac11 */ /* 0x000fc4000f8e08ff */
[----:B------:R-:W-:Y:S02]  /*26cf0*/  @P2 LOP3.LUT R16, R16, 0x40, RZ, 0xfc, !PT ;  /* 0x0000004010102812 */ /* 0x000fe400078efcff */
[----:B0-----:R-:W-:-:S05]  /*26d00*/  @!P2 LEA R3, P1, R22, R3, 0x1 ;  /* 0x000000031603a211 */ /* 0x001fca00078208ff */
[----:B-1----:R-:W-:-:S05]  /*26d10*/  @!P2 IMAD.X R2, RZ, RZ, R2, P1 ;  /* 0x000000ffff02a224 */ /* 0x002fca00008e0602 */
[----:B------:R-:W-:-:S04]  /*26d20*/  @!P2 LOP3.LUT R3, R3, R2, RZ, 0x3c, !PT ;  /* 0x000000020303a212 */ /* 0x000fc800078e3cff */
[----:B------:R-:W-:-:S04]  /*26d30*/  @!P2 LOP3.LUT R2, R3, R2, RZ, 0x3c, !PT ;  /* 0x000000020302a212 */ /* 0x000fc800078e3cff */
[----:B------:R-:W-:-:S05]  /*26d40*/  @!P2 LOP3.LUT R3, R3, R2, RZ, 0x3c, !PT ;  /* 0x000000020303a212 */ /* 0x000fca00078e3cff */
[----:B--2---:R0:W-:Y:S02]  /*26d50*/  @!P2 LDGSTS.E.BYPASS.LTC128B.128 [R7+0x21400], desc[UR36][R2.64], !P0 ;  /* 0x214000000207afae */ /* 0x0041e4000c101d64 */
.L_x_2118:
        /* <DEDUP_REMOVED lines=36> */
.L_x_2059:
[----:B------:R-:W-:Y:S01]  /*26fa0*/  UISETP.NE.AND UP0, UPT, UR47, URZ, UPT ;  /* 0x0000003f2f00728c */ /* 0x000fe2000bf05270 */
[----:B------:R-:W0:Y:S01]  /*26fb0*/  S2R R20, SR_CTAID.Z ;  /* 0x0000000000147919 */ /* 0x000e220000002700 */
[----:B------:R-:W-:Y:S01]  /*26fc0*/  R2UR UR6, R24 ;  /* 0x00000000180672ca */ /* 0x000fe200000e0000 */
[----:B------:R-:W-:Y:S01]  /*26fd0*/  ULDC.64 UR8, c[0x0][0x3d8] ;  /* 0x0000f60000087ab9 */ /* 0x000fe20000000a00 */
[----:B------:R-:W-:Y:S01]  /*26fe0*/  IMAD.MOV.U32 R0, RZ, RZ, R37 ;  /* 0x000000ffff007224 */ /* 0x000fe200078e0025 */
[C---:B------:R-:W-:Y:S02]  /*26ff0*/  LOP3.LUT R8, R22.reuse, 0x80, RZ, 0xfc, !PT ;  /* 0x0000008016087812 */ /* 0x040fe400078efcff */
[----:B------:R-:W-:Y:S02]  /*27000*/  PLOP3.LUT P0, PT, PT, PT, UP0, 0x80, 0x0 ;  /* 0x000000000000781c */ /* 0x000fe40003f0f008 */
[C---:B------:R-:W-:Y:S02]  /*27010*/  LOP3.LUT R7, R22.reuse, 0x40, RZ, 0xfc, !PT ;  /* 0x0000004016077812 */ /* 0x040fe400078efcff */
[----:B------:R-:W-:Y:S01]  /*27020*/  @UP0 ULDC UR4, c[0x0][0x44c] ;  /* 0x0001130000040ab9 */ /* 0x000fe20000000800 */
[----:B------:R-:W-:-:S02]  /*27030*/  LOP3.LUT R21, R22, 0x180, RZ, 0xfc, !PT ;  /* 0x0000018016157812 */ /* 0x000fc400078efcff */
[----:B------:R-:W-:Y:S01]  /*27040*/  LOP3.LUT R16, R16, 0xfffff7ff, RZ, 0xc0, !PT ;  /* 0xfffff7ff10107812 */ /* 0x000fe200078ec0ff */
[----:B------:R-:W-:-:S04]  /*27050*/  UIMAD UR6, UR6, UR8, URZ ;  /* 0x00000008060672a4 */ /* 0x000fc8000f8e023f */
[----:B------:R-:W-:Y:S01]  /*27060*/  UIMAD UR6, UR39, UR9, UR6 ;  /* 0x00000009270672a4 */ /* 0x000fe2000f8e0206 */
[----:B------:R-:W-:Y:S01]  /*27070*/  @P0 IMAD.HI.U32 R2, R37, UR4, RZ ;  /* 0x0000000425020c27 */ /* 0x000fe2000f8e00ff */
[----:B------:R-:W-:Y:S01]  /*27080*/  PLOP3.LUT P0, PT, PT, PT, UP0, 0x80, 0x0 ;  /* 0x000000000000781c */ /* 0x000fe20003f0f008 */
[----:B------:R-:W-:Y:S01]  /*27090*/  @UP0 ULDC UR4, c[0x0][0x450] ;  /* 0x0001140000040ab9 */ /* 0x000fe20000000800 */
[----:B0-----:R-:W-:-:S11]  /*270a0*/  SHF.R.S32.HI R20, RZ, 0x1f, R20 ;  /* 0x0000001fff147819 */ /* 0x001fd60000011414 */
[----:B------:R-:W-:Y:S01]  /*270b0*/  @P0 SHF.R.U32.HI R0, RZ, UR4, R2 ;  /* 0x00000004ff000c19 */ /* 0x000fe20008011602 */
[----:B------:R-:W-:-:S03]  /*270c0*/  UIMAD.WIDE.U32 UR4, UR39, UR8, URZ ;  /* 0x00000008270472a5 */ /* 0x000fc6000f8e003f */
[----:B------:R-:W-:Y:S01]  /*270d0*/  ULDC.64 UR8, c[0x0][0x3e0] ;  /* 0x0000f80000087ab9 */ /* 0x000fe20000000a00 */
[----:B------:R-:W-:Y:S01]  /*270e0*/  UIADD3 UR6, UR5, UR6, URZ ;  /* 0x0000000605067290 */ /* 0x000fe2000fffe03f */
[----:B------:R-:W-:Y:S02]  /*270f0*/  IMAD R6, R20, UR8, RZ ;  /* 0x0000000814067c24 */ /* 0x000fe4000f8e02ff */
[----:B------:R-:W0:Y:S01]  /*27100*/  S2R R20, SR_CTAID.Z ;  /* 0x0000000000147919 */ /* 0x000e220000002700 */
[----:B------:R-:W-:Y:S02]  /*27110*/  IMAD.U32 R4, RZ, RZ, UR4 ;  /* 0x00000004ff047e24 */ /* 0x000fe4000f8e00ff */
[----:B------:R-:W-:Y:S01]  /*27120*/  IMAD.U32 R3, RZ, RZ, UR6 ;  /* 0x00000006ff037e24 */ /* 0x000fe2000f8e00ff */
[----:B------:R-:W-:Y:S01]  /*27130*/  ULDC UR6, c[0x0][0x448] ;  /* 0x0001120000067ab9 */ /* 0x000fe20000000800 */
[----:B------:R-:W-:Y:S01]  /*27140*/  IMAD.MOV.U32 R2, RZ, RZ, R4 ;  /* 0x000000ffff027224 */ /* 0x000fe200078e0004 */
[----:B------:R-:W-:Y:S01]  /*27150*/  SHF.R.S32.HI R4, RZ, 0x1f, R0 ;  /* 0x0000001fff047819 */ /* 0x000fe20000011400 */
[----:B------:R-:W-:Y:S01]  /*27160*/  IMAD.U32 R5, RZ, RZ, UR5 ;  /* 0x00000005ff057e24 */ /* 0x000fe2000f8e00ff */
[----:B------:R-:W-:Y:S01]  /*27170*/  ULDC.64 UR4, c[0x0][0x3d0] ;  /* 0x0000f40000047ab9 */ /* 0x000fe20000000a00 */
[----:B0-----:R-:W-:-:S02]  /*27180*/  IMAD R5, R20, UR9, R6 ;  /* 0x0000000914057c24 */ /* 0x001fc4000f8e0206 */
[----:B------:R-:W-:Y:S01]  /*27190*/  IMAD.WIDE.U32 R2, R20, UR8, R2 ;  /* 0x0000000814027c25 */ /* 0x000fe2000f8e0002 */
[----:B------:R-:W-:-:S03]  /*271a0*/  LOP3.LUT R20, R22, 0x1c0, RZ, 0xfc, !PT ;  /* 0x000001c016147812 */ /* 0x000fc600078efcff */
[----:B------:R-:W-:Y:S02]  /*271b0*/  IMAD.MOV R6, RZ, RZ, -R0 ;  /* 0x000000ffff067224 */ /* 0x000fe400078e0a00 */
[----:B------:R-:W-:Y:S02]  /*271c0*/  IMAD.IADD R3, R3, 0x1, R5 ;  /* 0x0000000103037824 */ /* 0x000fe400078e0205 */
[----:B------:R-:W-:Y:S02]  /*271d0*/  IMAD R5, R4, UR4, RZ ;  /* 0x0000000404057c24 */ /* 0x000fe4000f8e02ff */
[----:B------:R-:W-:Y:S02]  /*271e0*/  IMAD R4, R6, UR6, R37 ;  /* 0x0000000606047c24 */ /* 0x000fe4000f8e0225 */
[C---:B------:R-:W-:Y:S02]  /*271f0*/  IMAD R5, R0.reuse, UR5, R5 ;  /* 0x0000000500057c24 */ /* 0x040fe4000f8e0205 */
[----:B------:R-:W-:Y:S01]  /*27200*/  IMAD.WIDE.U32 R2, R0, UR4, R2 ;  /* 0x0000000400027c25 */ /* 0x000fe2000f8e0002 */
[----:B------:R-:W-:Y:S01]  /*27210*/  SHF.R.S32.HI R0, RZ, 0x1f, R4 ;  /* 0x0000001fff007819 */ /* 0x000fe20000011404 */
[----:B------:R-:W-:-:S02]  /*27220*/  ULDC.64 UR4, c[0x0][0x3c8] ;  /* 0x0000f20000047ab9 */ /* 0x000fc40000000a00 */
[----:B------:R-:W-:Y:S02]  /*27230*/  IMAD.IADD R3, R3, 0x1, R5 ;  /* 0x0000000103037824 */ /* 0x000fe400078e0205 */
        /* <DEDUP_REMOVED lines=65> */
[C---:B------:R-:W-:Y:S01]  /*27650*/  LOP3.LUT P0, RZ, R16.reuse, 0x800, RZ, 0xc0, !PT ;  /* 0x0000080010ff7812 */ /* 0x040fe2000780c0ff */
        /* <DEDUP_REMOVED lines=24> */
[----:B0-----:R-:W-:-:S05]  /*277e0*/  @!P5 LEA R14, P0, R22, R14, 0x1 ;  /* 0x0000000e160ed211 */ /* 0x001fca00078008ff */
[----:B-1----:R-:W-:Y:S01]  /*277f0*/  @!P5 IMAD.X R7, RZ, RZ, R7, P0 ;  /* 0x000000ffff07d224 */ /* 0x002fe200000e0607 */
        /* <DEDUP_REMOVED lines=21> */
.L_x_2128:
        /* <DEDUP_REMOVED lines=24> */
.L_x_2062:
[----:B------:R-:W-:Y:S05]  /*27ad0*/  BSYNC B0 ;  /* 0x0000000000007941 */ /* 0x000fea0003800000 */
.L_x_2061:
        /* <DEDUP_REMOVED lines=9> */
.L_x_2129:
[----:B------:R-:W-:-:S13]  /*27b70*/  ISETP.NE.AND P0, PT, R33, 0x3, PT ;  /* 0x000000032100780c */ /* 0x000fda0003f05270 */
[----:B------:R-:W-:Y:S05]  /*27b80*/  @!P0 BRA `(.L_x_2064) ;  /* 0x0000000000048947 */ /* 0x000fea0003800000 */
[----:B------:R-:W-:Y:S01]  /*27b90*/  BPT.TRAP 0x1 ;  /* 0x000000040000795c */ /* 0x000fe20000300000 */
.L_x_2064:
[----:B------:R-:W2:Y:S02]  /*27ba0*/  SYNCS.PHASECHK.TRANS64.TRYWAIT P0, [UR45+0x38860], R0 ;  /* 0x03886000ff0075a7 */ /* 0x000ea4000800016d */
[----:B--2---:R-:W-:Y:S05]  /*27bb0*/  @!P0 BRA `(.L_x_2065) ;  /* 0x00000030009c8947 */ /* 0x004fea0003800000 */
.L_x_2130:
        /* <DEDUP_REMOVED lines=23> */
[----:B------:R-:W-:Y:S01]  /*27d30*/  IMAD.SHL.U32 R0, R22, 0x2, RZ ;  /* 0x0000000216007824 */ /* 0x000fe200078e00ff */
[----:B------:R-:W-:Y:S02]  /*27d40*/  LOP3.LUT R4, R17, 0x1, RZ, 0xc0, !PT ;  /* 0x0000000111047812 */ /* 0x000fe400078ec0ff */
        /* <DEDUP_REMOVED lines=80> */
.L_x_2140:
        /* <DEDUP_REMOVED lines=30> */
.L_x_2067:
        /* <DEDUP_REMOVED lines=13> */
[----:B------:R-:W-:Y:S01]  /*28500*/  LOP3.LUT R5, RZ, UR41, RZ, 0x33, !PT ;  /* 0x00000029ff057c12 */ /* 0x000fe2000f8e33ff */
[----:B------:R-:W-:Y:S01]  /*28510*/  IMAD.MOV.U32 R21, RZ, RZ, 0x1 ;  /* 0x00000001ff157424 */ /* 0x000fe200078e00ff */
[----:B------:R-:W-:Y:S02]  /*28520*/  LOP3.LUT R30, R34, 0x40, RZ, 0xc0, !PT ;  /* 0x00000040221e7812 */ /* 0x000fe400078ec0ff */
[----:B------:R-:W-:-:S02]  /*28530*/  LOP3.LUT R28, R17, 0x80, RZ, 0xc0, !PT ;  /* 0x00000080111c7812 */ /* 0x000fc400078ec0ff */
[----:B------:R-:W-:Y:S02]  /*28540*/  LOP3.LUT R2, RZ, UR4, RZ, 0x33, !PT ;  /* 0x00000004ff027c12 */ /* 0x000fe4000f8e33ff */
[----:B------:R-:W-:Y:S02]  /*28550*/  SHF.R.U32.HI R30, RZ, 0x2, R30 ;  /* 0x00000002ff1e7819 */ /* 0x000fe4000001161e */
[----:B------:R-:W-:Y:S02]  /*28560*/  VIADDMNMX R2, R2, -UR43, R3, !PT ;  /* 0x8000002b02027c46 */ /* 0x000fe4000f800103 */
[----:B------:R-:W-:Y:S02]  /*28570*/  SHF.R.U32.HI R28, RZ, 0x3, R28 ;  /* 0x00000003ff1c7819 */ /* 0x000fe4000001161c */
[----:B------:R-:W-:-:S04]  /*28580*/  VIMNMX R2, R2, R5, !PT ;  /* 0x0000000502027248 */ /* 0x000fc80007fe0100 */
[----:B------:R-:W-:Y:S01]  /*28590*/  IADD3 R22, -R2, -0x2, RZ ;  /* 0xfffffffe02167810 */ /* 0x000fe20007ffe1ff */
[----:B0-----:R-:W-:Y:S01]  /*285a0*/  IMAD.SHL.U32 R6, R6, 0x10, RZ ;  /* 0x0000001006067824 */ /* 0x001fe200078e00ff */
[----:B-1----:R-:W-:-:S04]  /*285b0*/  LOP3.LUT R7, R7, 0x7f, RZ, 0xc0, !PT ;  /* 0x0000007f07077812 */ /* 0x002fc800078ec0ff */
[----:B------:R-:W-:Y:S02]  /*285c0*/  LOP3.LUT R6, R6, 0x70, RZ, 0xc0, !PT ;  /* 0x0000007006067812 */ /* 0x000fe400078ec0ff */
[----:B------:R-:W-:-:S04]  /*285d0*/  SHF.R.U32.HI R7, RZ, 0x3, R7 ;  /* 0x00000003ff077819 */ /* 0x000fc80000011607 */
[----:B------:R-:W-:-:S05]  /*285e0*/  IADD3 R29, R6, R29, R7 ;  /* 0x0000001d061d7210 */ /* 0x000fca0007ffe007 */
[----:B------:R-:W-:-:S04]  /*285f0*/  VIADD R29, R29, 0xffffff40 ;  /* 0xffffff401d1d7836 */ /* 0x000fc80000000000 */
[----:B------:R-:W-:-:S07]  /*28600*/  IMAD R9, R2, -0x40, R29 ;  /* 0xffffffc002097824 */ /* 0x000fce00078e021d */
.L_x_2083:
        /* <DEDUP_REMOVED lines=22> */
.L_x_2070:
[----:B------:R-:W-:Y:S05]  /*28770*/  BSYNC B1 ;  /* 0x0000000000017941 */ /* 0x000fea0003800000 */
.L_x_2069:
[----:B------:R-:W-:-:S13]  /*28780*/  ISETP.NE.AND P0, PT, R33, 0x3, PT ;  /* 0x000000032100780c */ /* 0x000fda0003f05270 */
[----:B------:R-:W-:Y:S05]  /*28790*/  @!P0 BRA `(.L_x_2071) ;  /* 0x0000000000048947 */ /* 0x000fea0003800000 */
[----:B------:R-:W-:Y:S01]  /*287a0*/  BPT.TRAP 0x1 ;  /* 0x000000040000795c */ /* 0x000fe20000300000 */
.L_x_2071:
[----:B------:R-:W-:Y:S01]  /*287b0*/  LEA R10, R8, UR45, 0x3 ;  /* 0x0000002d080a7c11 */ /* 0x000fe2000f8e18ff */
[----:B------:R-:W-:Y:S01]  /*287c0*/  BSSY B1, `(.L_x_2072) ;  /* 0x0000004000017945 */ /* 0x000fe20003800000 */
[----:B------:R-:W-:-:S04]  /*287d0*/  SHF.L.U32 R20, R21, 0x1f, RZ ;  /* 0x0000001f15147819 */ /* 0x000fc800000006ff */
[----:B------:R-:W1:Y:S02]  /*287e0*/  SYNCS.PHASECHK.TRANS64.TRYWAIT P0, [R10+URZ+0x38840], R20 ;  /* 0x038840140a0075a7 */ /* 0x000e64000800017f */
[----:B-1----:R-:W-:Y:S05]  /*287f0*/  @!P0 BRA `(.L_x_2073) ;  /* 0x0000002c00b48947 */ /* 0x002fea0003800000 */
.L_x_2141:
[----:B------:R-:W-:Y:S05]  /*28800*/  BSYNC B1 ;  /* 0x0000000000017941 */ /* 0x000fea0003800000 */
.L_x_2072:
        /* <DEDUP_REMOVED lines=47> */
.L_x_2151:
        /* <DEDUP_REMOVED lines=8> */
.L_x_2075:
        /* <DEDUP_REMOVED lines=10> */
.L_x_2076:
[----:B------:R2:W-:Y:S01]  /*28c20*/  SYNCS.ARRIVE.TRANS64.A1T0 RZ, [R10+URZ+0x38830], RZ ;  /* 0x038830ff0aff79a7 */ /* 0x0005e2000810003f */
[----:B------:R-:W-:Y:S05]  /*28c30*/  @!P2 BRA `(.L_x_2077) ;  /* 0x000000000004a947 */ /* 0x000fea0003800000 */
[----:B------:R-:W-:Y:S01]  /*28c40*/  BPT.TRAP 0x1 ;  /* 0x000000040000795c */ /* 0x000fe20000300000 */
.L_x_2077:
[----:B------:R-:W3:Y:S01]  /*28c50*/  SYNCS.PHASECHK.TRANS64.TRYWAIT P0, [R10+URZ+0x38860], R20 ;  /* 0x038860140a0075a7 */ /* 0x000ee2000800017f */
[----:B------:R-:W-:Y:S04]  /*28c60*/  BSSY B1, `(.L_x_2078) ;  /* 0x0000002000017945 */ /* 0x000fe80003800000 */
[----:B---3--:R-:W-:Y:S05]  /*28c70*/  @!P0 BRA `(.L_x_2079) ;  /* 0x0000002c00b48947 */ /* 0x008fea0003800000 */
.L_x_2152:
[----:B------:R-:W-:Y:S05]  /*28c80*/  BSYNC B1 ;  /* 0x0000000000017941 */ /* 0x000fea0003800000 */
.L_x_2078:
        /* <DEDUP_REMOVED lines=16> */
[----:B------:R-:W-:Y:S02]  /*28d90*/  IMAD.IADD R3, R3, 0x1, R7 ;  /* 0x0000000103037824 */ /* 0x000fe400078e0207 */
        /* <DEDUP_REMOVED lines=60> */
.L_x_2162:
        /* <DEDUP_REMOVED lines=20> */
.L_x_2081:
        /* <DEDUP_REMOVED lines=10> */
.L_x_2082:
[----:B------:R-:W-:Y:S01]  /*29340*/  VIADD R8, R8, 0x1 ;  /* 0x0000000108087836 */ /* 0x000fe20000000000 */
[----:B------:R1:W-:Y:S01]  /*29350*/  SYNCS.ARRIVE.TRANS64.A1T0 RZ, [R10+URZ+0x38850], RZ ;  /* 0x038850ff0aff79a7 */ /* 0x0003e2000810003f */
[----:B------:R-:W-:Y:S02]  /*29360*/  VIADD R22, R22, 0xffffffff ;  /* 0xffffffff16167836 */ /* 0x000fe40000000000 */
[----:B------:R-:W-:Y:S01]  /*29370*/  VIADD R9, R9, 0xffffffc0 ;  /* 0xffffffc009097836 */ /* 0x000fe20000000000 */
[----:B------:R-:W-:-:S04]  /*29380*/  ISETP.NE.AND P0, PT, R8, 0x2, PT ;  /* 0x000000020800780c */ /* 0x000fc80003f05270 */
[----:B------:R-:W-:Y:S02]  /*29390*/  SEL R8, R8, RZ, P0 ;  /* 0x000000ff08087207 */ /* 0x000fe40000000000 */
[----:B0-----:R-:W-:Y:S02]  /*293a0*/  SEL R2, RZ, 0x1, P0 ;  /* 0x00000001ff027807 */ /* 0x001fe40000000000 */
[----:B------:R-:W-:Y:S02]  /*293b0*/  ISETP.GT.AND P0, PT, R22, UR48, PT ;  /* 0x0000003016007c0c */ /* 0x000fe4000bf04270 */
[----:B------:R-:W-:-:S11]  /*293c0*/  LOP3.LUT R21, R21, R2, RZ, 0x3c, !PT ;  /* 0x0000000215157212 */ /* 0x000fd600078e3cff */
[----:B-1----:R-:W-:Y:S05]  /*293d0*/  @P0 BRA `(.L_x_2083) ;  /* 0xfffffff0008c0947 */ /* 0x002fea000383ffff */
.L_x_2068:
[----:B------:R-:W-:Y:S05]  /*293e0*/  BSYNC B0 ;  /* 0x0000000000007941 */ /* 0x000fea0003800000 */
.L_x_2041:
[----:B------:R-:W0:Y:S01]  /*293f0*/  S2R R3, SR_CgaCtaId ;  /* 0x0000000000037919 */ /* 0x000e220000008800 */
[----:B------:R-:W-:Y:S01]  /*29400*/  MOV R0, 0x400 ;  /* 0x0000040000007802 */ /* 0x000fe20000000f00 */
[----:B------:R-:W-:Y:S01]  /*29410*/  BSSY B0, `(.L_x_2084) ;  /* 0x0000005000007945 */ /* 0x000fe20003800000 */
[----:B------:R-:W-:Y:S02]  /*29420*/  SHF.L.U32 R4, R4, 0x1f, RZ ;  /* 0x0000001f04047819 */ /* 0x000fe400000006ff */
[----:B0-----:R-:W-:-:S04]  /*29430*/  LEA R5, R3, R0, 0x18 ;  /* 0x0000000003057211 */ /* 0x001fc800078ec0ff */
[----:B------:R-:W0:Y:S02]  /*29440*/  SYNCS.PHASECHK.TRANS64.TRYWAIT P0, [R5+URZ+0x38820], R4 ;  /* 0x03882004050075a7 */ /* 0x000e24000800017f */
[----:B0-----:R-:W-:Y:S05]  /*29450*/  @!P0 BRA `(.L_x_2085) ;  /* 0x0000002c00948947 */ /* 0x001fea0003800000 */
.L_x_2163:
[----:B------:R-:W-:Y:S05]  /*29460*/  BSYNC B0 ;  /* 0x0000000000007941 */ /* 0x000fea0003800000 */
.L_x_2084:
[----:B------:R-:W-:-:S03]  /*29470*/  UMOV UR4, 0xffffffff ;  /* 0xffffffff00047882 */ /* 0x000fc60000000000 */
[----:B------:R-:W-:Y:S05]  /*29480*/  BRA.DIV UR4, `(.L_x_2086) ;  /* 0x0000002e049c7947 */ /* 0x000fea000b800000 */
[----:B------:R-:W1:Y:S02]  /*29490*/  S2R R0, SR_TID.X ;  /* 0x0000000000007919 */ /* 0x000e640000002100 */
[----:B-1----:R-:W-:-:S04]  /*294a0*/  SHF.R.U32.HI R0, RZ, 0x5, R0 ;  /* 0x00000005ff007819 */ /* 0x002fc80000011600 */
[----:B------:R-:W-:-:S05]  /*294b0*/  LOP3.LUT R0, R0, 0x3, RZ, 0xc0, !PT ;  /* 0x0000000300007812 */ /* 0x000fca00078ec0ff */
[----:B------:R1:W3:Y:S02]  /*294c0*/  SHFL.IDX PT, R14, R0, RZ, 0x1f ;  /* 0x00001fff000e7589 */ /* 0x0002e400000e0000 */
.L_x_2166:
[----:B---3--:R-:W-:-:S13]  /*294d0*/  ISETP.NE.AND P0, PT, R14, RZ, PT ;  /* 0x000000ff0e00720c */ /* 0x008fda0003f05270 */
[----:B------:R-:W-:Y:S05]  /*294e0*/  @P0 BRA `(.L_x_1905) ;  /* 0x0000000000880947 */ /* 0x000fea0003800000 */
[----:B------:R-:W-:-:S03]  /*294f0*/  UMOV UR4, 0xffffffff ;  /* 0xffffffff00047882 */ /* 0x000fc60000000000 */
[----:B------:R-:W-:Y:S05]  /*29500*/  BRA.DIV UR4, `(.L_x_2087) ;  /* 0x0000002e04b07947 */ /* 0x000fea000b800000 */
[----:B------:R-:W-:-:S13]  /*29510*/  ELECT P6, URZ, PT ;  /* 0x00000000003f782f */ /* 0x000fda00038c0000 */
.L_x_2169:
[----:B------:R-:W-:Y:S05]  /*29520*/  @!P6 BRA `(.L_x_1905) ;  /* 0x000000000078e947 */ /* 0x000fea0003800000 */
[----:B------:R-:W-:-:S06]  /*29530*/  ULOP3.LUT UR4, UR61, 0x2, URZ, 0xfc, !UPT ;  /* 0x000000023d047892 */ /* 0x000fcc000f8efc3f */
[----:B-1----:R-:W-:-:S05]  /*29540*/  IMAD.U32 R0, RZ, RZ, UR4 ;  /* 0x00000004ff007e24 */ /* 0x002fca000f8e00ff */
[----:B------:R-:W-:-:S13]  /*29550*/  ISETP.NE.AND P0, PT, R0, 0x3, PT ;  /* 0x000000030000780c */ /* 0x000fda0003f05270 */
[----:B------:R-:W-:Y:S05]  /*29560*/  @!P0 BRA `(.L_x_2088) ;  /* 0x0000000000048947 */ /* 0x000fea0003800000 */
[----:B------:R-:W-:Y:S01]  /*29570*/  BPT.TRAP 0x1 ;  /* 0x000000040000795c */ /* 0x000fe20000300000 */
.L_x_2088:
[C---:B------:R-:W-:Y:S01]  /*29580*/  IMAD R3, R8.reuse, 0x8, R5 ;  /* 0x0000000808037824 */ /* 0x040fe200078e0205 */
[----:B------:R-:W-:Y:S01]  /*29590*/  SHF.L.U32 R2, R21, 0x1f, RZ ;  /* 0x0000001f15027819 */ /* 0x000fe200000006ff */
[----:B------:R-:W-:-:S03]  /*295a0*/  VIADD R8, R8, 0x1 ;  /* 0x0000000108087836 */ /* 0x000fc60000000000 */
[----:B------:R-:W1:Y:S02]  /*295b0*/  SYNCS.PHASECHK.TRANS64.TRYWAIT P1, [R3+URZ+0x38840], R2 ;  /* 0x03884002030075a7 */ /* 0x000e64000802017f */
[----:B------:R-:W-:-:S04]  /*295c0*/  ISETP.NE.AND P2, PT, R8, 0x2, PT ;  /* 0x000000020800780c */ /* 0x000fc80003f45270 */
[----:B------:R-:W-:Y:S01]  /*295d0*/  SEL R0, RZ, 0x1, P2 ;  /* 0x00000001ff007807 */ /* 0x000fe20001000000 */
[----:B-1----:R-:W-:Y:S08]  /*295e0*/  @!P1 BRA `(.L_x_2089) ;  /* 0x0000002c00989947 */ /* 0x002ff00003800000 */
.L_x_2170:
[----:B------:R-:W-:Y:S02]  /*295f0*/  SEL R8, R8, RZ, P2 ;  /* 0x000000ff08087207 */ /* 0x000fe40001000000 */
[----:B------:R-:W-:Y:S01]  /*29600*/  LOP3.LUT R0, R21, R0, RZ, 0x3c, !PT ;  /* 0x0000000015007212 */ /* 0x000fe200078e3cff */
[----:B------:R-:W-:Y:S06]  /*29610*/  @!P0 BRA `(.L_x_2090) ;  /* 0x0000000000048947 */ /* 0x000fec0003800000 */
[----:B------:R-:W-:Y:S01]  /*29620*/  BPT.TRAP 0x1 ;  /* 0x000000040000795c */ /* 0x000fe20000300000 */
.L_x_2090:
[----:B0-----:R-:W-:Y:S01]  /*29630*/  IMAD R5, R8, 0x8, R5 ;  /* 0x0000000808057824 */ /* 0x001fe200078e0205 */
[----:B------:R-:W-:-:S04]  /*29640*/  SHF.L.U32 R0, R0, 0x1f, RZ ;  /* 0x0000001f00007819 */ /* 0x000fc800000006ff */
[----:B------:R-:W0:Y:S02]  /*29650*/  SYNCS.PHASECHK.TRANS64.TRYWAIT P1, [R5+URZ+0x38840], R0 ;  /* 0x03884000050075a7 */ /* 0x000e24000802017f */
[----:B0-----:R-:W-:Y:S05]  /*29660*/  @!P1 BRA `(.L_x_2091) ;  /* 0x0000002c008c9947 */ /* 0x001fea0003800000 */
.L_x_2171:
[----:B------:R-:W-:Y:S05]  /*29670*/  @!P0 BRA `(.L_x_2092) ;  /* 0x0000000000048947 */ /* 0x000fea0003800000 */
[----:B------:R-:W-:Y:S01]  /*29680*/  BPT.TRAP 0x1 ;  /* 0x000000040000795c */ /* 0x000fe20000300000 */
.L_x_2092:
[----:B------:R-:W3:Y:S02]  /*29690*/  SYNCS.PHASECHK.TRANS64.TRYWAIT P1, [R3+URZ+0x38860], R2 ;  /* 0x03886002030075a7 */ /* 0x000ee4000802017f */
[----:B---3--:R-:W-:Y:S05]  /*296a0*/  @!P1 BRA `(.L_x_2093) ;  /* 0x0000002c00909947 */ /* 0x008fea0003800000 */
.L_x_2172:
[----:B------:R-:W-:Y:S05]  /*296b0*/  @!P0 BRA `(.L_x_2094) ;  /* 0x0000000000048947 */ /* 0x000fea0003800000 */
[----:B------:R-:W-:Y:S01]  /*296c0*/  BPT.TRAP 0x1 ;  /* 0x000000040000795c */ /* 0x000fe20000300000 */
.L_x_2094:
[----:B----4-:R4:W0:Y:S02]  /*296d0*/  SYNCS.PHASECHK.TRANS64.TRYWAIT P0, [R5+URZ+0x38860], R0 ;  /* 0x03886000050075a7 */ /* 0x010824000800017f */
[----:B0-----:R-:W-:Y:S05]  /*296e0*/  @!P0 NANOSLEEP.SYNCS 0x989680 ;  /* 0x009896800000895d */ /* 0x001fea0003900000 */
[----:B------:R-:W0:Y:S02]  /*296f0*/  @!P0 SYNCS.PHASECHK.TRANS64 P0, [R5+URZ+0x38860], R0 ;  /* 0x03886000050085a7 */ /* 0x000e24000800007f */
[----:B0-----:R-:W-:Y:S05]  /*29700*/  @!P0 BRA `(.L_x_2094) ;  /* 0xfffffffc00f08947 */ /* 0x001fea000383ffff */
.L_x_1905:
[----:B------:R-:W-:Y:S05]  /*29710*/  BSYNC B6 ;  /* 0x0000000000067941 */ /* 0x000fea0003800000 */
.L_x_1902:
[----:B------:R-:W-:Y:S05]  /*29720*/  EXIT ;  /* 0x000000000000794d */ /* 0x000fea0003800000 */
.L_x_1931:
[----:B0-----:R-:W-:-:S04]  /*29730*/  IMAD.U32 R3, RZ, RZ, UR43 ;  /* 0x0000002bff037e24 */ /* 0x001fc8000f8e00ff */
[----:B------:R0:W1:Y:S03]  /*29740*/  SYNCS.PHASECHK.TRANS64.TRYWAIT P0, [R3+URZ+0x38800], R0 ;  /* 0x03880000030075a7 */ /* 0x000066000800017f */
[----:B-1----:R-:W-:Y:S05]  /*29750*/  @!P0 NANOSLEEP.SYNCS 0x989680 ;  /* 0x009896800000895d */ /* 0x002fea0003900000 */
[----:B------:R-:W1:Y:S02]  /*29760*/  @!P0 SYNCS.PHASECHK.TRANS64 P0, [R3+URZ+0x38800], R0 ;  /* 0x03880000030085a7 */ /* 0x000e64000800007f */
[----:B-1----:R-:W-:Y:S05]  /*29770*/  @!P0 BRA `(.L_x_1931) ;  /* 0xfffffffc00ec8947 */ /* 0x002fea000383ffff */
[----:B------:R-:W-:Y:S05]  /*29780*/  BRA `(.L_x_2095) ;  /* 0xfffffe10002c7947 */ /* 0x000fea000383ffff */
.L_x_1938:
[----:B-1----:R1:W2:Y:S02]  /*29790*/  SYNCS.PHASECHK.TRANS64.TRYWAIT P0, [R12+URZ], R13 ;  /* 0x0000000d0c0075a7 */ /* 0x0022a4000800017f */
[----:B--2---:R-:W-:Y:S05]  /*297a0*/  @!P0 NANOSLEEP.SYNCS 0x989680 ;  /* 0x009896800000895d */ /* 0x004fea0003900000 */
[----:B------:R-:W2:Y:S02]  /*297b0*/  @!P0 SYNCS.PHASECHK.TRANS64 P0, [R12+URZ], R13 ;  /* 0x0000000d0c0085a7 */ /* 0x000ea4000800007f */
[----:B--2---:R-:W-:Y:S05]  /*297c0*/  @!P0 BRA `(.L_x_1938) ;  /* 0xfffffffc00f08947 */ /* 0x004fea000383ffff */
[----:B------:R-:W-:Y:S05]  /*297d0*/  BRA `(.L_x_1937) ;  /* 0xfffffe1400287947 */ /* 0x000fea000383ffff */
.L_x_1940:
[----:B0-----:R-:W-:-:S04]  /*297e0*/  IMAD.U32 R4, RZ, RZ, UR43 ;  /* 0x0000002bff047e24 */ /* 0x001fc8000f8e00ff */
[----:B------:R0:W1:Y:S03]  /*297f0*/  SYNCS.PHASECHK.TRANS64.TRYWAIT P0, [R4+URZ+0x38810], R3 ;  /* 0x03881003040075a7 */ /* 0x000066000800017f */
[----:B-1----:R-:W-:Y:S05]  /*29800*/  @!P0 NANOSLEEP.SYNCS 0x989680 ;  /* 0x009896800000895d */ /* 0x002fea0003900000 */
[----:B------:R-:W1:Y:S02]  /*29810*/  @!P0 SYNCS.PHASECHK.TRANS64 P0, [R4+URZ+0x38810], R3 ;  /* 0x03881003040085a7 */ /* 0x000e64000800007f */
[----:B-1----:R-:W-:Y:S05]  /*29820*/  @!P0 BRA `(.L_x_1940) ;  /* 0xfffffffc00ec8947 */ /* 0x002fea000383ffff */
[----:B------:R-:W-:Y:S05]  /*29830*/  BRA `(.L_x_2096) ;  /* 0xfffffe1400fc7947 */ /* 0x000fea000383ffff */
.L_x_1947:
[----:B-1----:R1:W2:Y:S02]  /*29840*/  SYNCS.PHASECHK.TRANS64.TRYWAIT P0, [R8+URZ], R9 ;  /* 0x00000009080075a7 */ /* 0x0022a4000800017f */
[----:B--2---:R-:W-:Y:S05]  /*29850*/  @!P0 NANOSLEEP.SYNCS 0x989680 ;  /* 0x009896800000895d */ /* 0x004fea0003900000 */
[----:B------:R-:W2:Y:S02]  /*29860*/  @!P0 SYNCS.PHASECHK.TRANS64 P0, [R8+URZ], R9 ;  /* 0x00000009080085a7 */ /* 0x000ea4000800007f */
[----:B--2---:R-:W-:Y:S05]  /*29870*/  @!P0 BRA `(.L_x_1947) ;  /* 0xfffffffc00f08947 */ /* 0x004fea000383ffff */
[----:B------:R-:W-:Y:S05]  /*29880*/  BRA `(.L_x_1946) ;  /* 0xfffffe1800407947 */ /* 0x000fea000383ffff */
.L_x_1981:
[----:B-1----:R1:W2:Y:S02]  /*29890*/  SYNCS.PHASECHK.TRANS64.TRYWAIT P0, [R6+URZ], R7 ;  /* 0x00000007060075a7 */ /* 0x0022a4000800017f */
[----:B--2---:R-:W-:Y:S05]  /*298a0*/  @!P0 NANOSLEEP.SYNCS 0x989680 ;  /* 0x009896800000895d */ /* 0x004fea0003900000 */
[----:B------:R-:W2:Y:S02]  /*298b0*/  @!P0 SYNCS.PHASECHK.TRANS64 P0, [R6+URZ], R7 ;  /* 0x00000007060085a7 */ /* 0x000ea4000800007f */
[----:B--2---:R-:W-:Y:S05]  /*298c0*/  @!P0 BRA `(.L_x_1981) ;  /* 0xfffffffc00f08947 */ /* 0x004fea000383ffff */
[----:B------:R-:W-:Y:S05]  /*298d0*/  BRA `(.L_x_1980) ;  /* 0xfffffe84002c7947 */ /* 0x000fea000383ffff */
.L_x_1988:
[----:B-1----:R1:W2:Y:S02]  /*298e0*/  SYNCS.PHASECHK.TRANS64.TRYWAIT P0, [R12+URZ], R13 ;  /* 0x0000000d0c0075a7 */ /* 0x0022a4000800017f */
[----:B--2---:R-:W-:Y:S05]  /*298f0*/  @!P0 NANOSLEEP.SYNCS 0x989680 ;  /* 0x009896800000895d */ /* 0x004fea0003900000 */
[----:B------:R-:W2:Y:S02]  /*29900*/  @!P0 SYNCS.PHASECHK.TRANS64 P0, [R12+URZ], R13 ;  /* 0x0000000d0c0085a7 */ /* 0x000ea4000800007f */
[----:B--2---:R-:W-:Y:S05]  /*29910*/  @!P0 BRA `(.L_x_1988) ;  /* 0xfffffffc00f08947 */ /* 0x004fea000383ffff */
[----:B------:R-:W-:Y:S05]  /*29920*/  BRA `(.L_x_1987) ;  /* 0xfffffe8800387947 */ /* 0x000fea000383ffff */
.L_x_2005:
[----:B-1----:R1:W2:Y:S02]  /*29930*/  SYNCS.PHASECHK.TRANS64.TRYWAIT P0, [R6+URZ], R7 ;  /* 0x00000007060075a7 */ /* 0x0022a4000800017f */
[----:B--2---:R-:W-:Y:S05]  /*29940*/  @!P0 NANOSLEEP.SYNCS 0x989680 ;  /* 0x009896800000895d */ /* 0x004fea0003900000 */
[----:B------:R-:W2:Y:S02]  /*29950*/  @!P0 SYNCS.PHASECHK.TRANS64 P0, [R6+URZ], R7 ;  /* 0x00000007060085a7 */ /* 0x000ea4000800007f */
[----:B--2---:R-:W-:Y:S05]  /*29960*/  @!P0 BRA `(.L_x_2005) ;  /* 0xfffffffc00f08947 */ /* 0x004fea000383ffff */
[----:B------:R-:W-:Y:S05]  /*29970*/  BRA `(.L_x_2004) ;  /* 0xfffffef400647947 */ /* 0x000fea000383ffff */
.L_x_2012:
[----:B-1----:R1:W2:Y:S02]  /*29980*/  SYNCS.PHASECHK.TRANS64.TRYWAIT P0, [R12+URZ], R13 ;  /* 0x0000000d0c0075a7 */ /* 0x0022a4000800017f */
[----:B--2---:R-:W-:Y:S05]  /*29990*/  @!P0 NANOSLEEP.SYNCS 0x989680 ;  /* 0x009896800000895d */ /* 0x004fea0003900000 */
[----:B------:R-:W2:Y:S02]  /*299a0*/  @!P0 SYNCS.PHASECHK.TRANS64 P0, [R12+URZ], R13 ;  /* 0x0000000d0c0085a7 */ /* 0x000ea4000800007f */
[----:B--2---:R-:W-:Y:S05]  /*299b0*/  @!P0 BRA `(.L_x_2012) ;  /* 0xfffffffc00f08947 */ /* 0x004fea000383ffff */
[----:B------:R-:W-:Y:S05]  /*299c0*/  BRA `(.L_x_2011) ;  /* 0xfffffef800707947 */ /* 0x000fea000383ffff */
.L_x_2052:
[----:B------:R-:W-:Y:S02]  /*299d0*/  IMAD.MOV.U32 R13, RZ, RZ, R23 ;  /* 0x000000ffff0d7224 */ /* 0x000fe400078e0017 */
[----:B------:R-:W-:Y:S02]  /*299e0*/  IMAD.MOV.U32 R12, RZ, RZ, RZ ;  /* 0x000000ffff0c7224 */ /* 0x000fe400078e00ff */
[----:B------:R-:W-:Y:S02]  /*299f0*/  IMAD.MOV.U32 R11, RZ, RZ, 0x1f ;  /* 0x0000001fff0b7424 */ /* 0x000fe400078e00ff */
[----:B------:R-:W-:-:S07]  /*29a00*/  IMAD.MOV.U32 R15, RZ, RZ, -0x1 ;  /* 0xffffffffff0f7424 */ /* 0x000fce00078e00ff */
[----:B------:R-:W-:Y:S05]  /*29a10*/  WARPSYNC.COLLECTIVE R15, `(.L_x_2097) ;  /* 0x000000000f087348 */ /* 0x000fea0003c00000 */
[----:B------:R0:W1:Y:S02]  /*29a20*/  SHFL.IDX P6, R14, R13, R12, R11 ;  /* 0x0000000c0d0e7389 */ /* 0x00006400000c000b */
[----:B01----:R-:W-:Y:S01]  /*29a30*/  ENDCOLLECTIVE ;  /* 0x000000000000791b */ /* 0x003fe20003800000 */
.L_x_2097:
[----:B------:R-:W-:Y:S05]  /*29a40*/  BRA `(.L_x_2098) ;  /* 0xffffffc400807947 */ /* 0x000fea000383ffff */
.L_x_2054:
[----:B0-----:R-:W-:-:S04]  /*29a50*/  IMAD.U32 R3, RZ, RZ, UR45 ;  /* 0x0000002dff037e24 */ /* 0x001fc8000f8e00ff */
[----:B------:R0:W1:Y:S03]  /*29a60*/  SYNCS.PHASECHK.TRANS64.TRYWAIT P0, [R3+URZ+0x38840], R0 ;  /* 0x03884000030075a7 */ /* 0x000066000800017f */
[----:B-1----:R-:W-:Y:S05]  /*29a70*/  @!P0 NANOSLEEP.SYNCS 0x989680 ;  /* 0x009896800000895d */ /* 0x002fea0003900000 */
[----:B------:R-:W1:Y:S02]  /*29a80*/  @!P0 SYNCS.PHASECHK.TRANS64 P0, [R3+URZ+0x38840], R0 ;  /* 0x03884000030085a7 */ /* 0x000e64000800007f */
[----:B-1----:R-:W-:Y:S05]  /*29a90*/  @!P0 BRA `(.L_x_2054) ;  /* 0xfffffffc00ec8947 */ /* 0x002fea000383ffff */
[----:B------:R-:W-:Y:S05]  /*29aa0*/  BRA `(.L_x_2099) ;  /* 0xffffffc400b07947 */ /* 0x000fea000383ffff */
.L_x_2055:
        /* <DEDUP_REMOVED lines=8> */
.L_x_2101:
[----:B------:R-:W-:Y:S05]  /*29b30*/  BSYNC B0 ;  /* 0x0000000000007941 */ /* 0x000fea0003800000 */
.L_x_2100:
[----:B------:R-:W-:Y:S01]  /*29b40*/  IMAD.MOV.U32 R13, RZ, RZ, R0 ;  /* 0x000000ffff0d7224 */ /* 0x000fe200078e0000 */
[----:B------:R-:W-:Y:S01]  /*29b50*/  @P0 LEA R7, R23, UR45, 0x1 ;  /* 0x0000002d17070c11 */ /* 0x000fe2000f8e08ff */
[----:B------:R-:W-:Y:S02]  /*29b60*/  IMAD.MOV.U32 R12, RZ, RZ, RZ ;  /* 0x000000ffff0c7224 */ /* 0x000fe400078e00ff */
[----:B------:R-:W-:Y:S02]  /*29b70*/  IMAD.MOV.U32 R11, RZ, RZ, 0x181f ;  /* 0x0000181fff0b7424 */ /* 0x000fe400078e00ff */
[----:B------:R-:W-:Y:S02]  /*29b80*/  IMAD.MOV.U32 R15, RZ, RZ, -0x1 ;  /* 0xffffffffff0f7424 */ /* 0x000fe400078e00ff */
[----:B------:R-:W-:-:S07]  /*29b90*/  IMAD.MOV.U32 R2, RZ, RZ, R14 ;  /* 0x000000ffff027224 */ /* 0x000fce00078e000e */
[----:B------:R-:W-:Y:S05]  /*29ba0*/  WARPSYNC.COLLECTIVE R15, `(.L_x_2102) ;  /* 0x000000000f087348 */ /* 0x000fea0003c00000 */
[----:B------:R0:W1:Y:S02]  /*29bb0*/  SHFL.IDX P6, R14, R13, R12, R11 ;  /* 0x0000000c0d0e7389 */ /* 0x00006400000c000b */
[----:B01----:R-:W-:Y:S01]  /*29bc0*/  ENDCOLLECTIVE ;  /* 0x000000000000791b */ /* 0x003fe20003800000 */
.L_x_2102:
        /* <DEDUP_REMOVED lines=8> */
.L_x_2103:
        /* <DEDUP_REMOVED lines=11> */
.L_x_2104:
[----:B------:R-:W-:Y:S02]  /*29d00*/  IMAD.MOV.U32 R13, RZ, RZ, R4 ;  /* 0x000000ffff0d7224 */ /* 0x000fe400078e0004 */
[----:B------:R-:W-:Y:S01]  /*29d10*/  IMAD.MOV.U32 R12, RZ, RZ, 0x2 ;  /* 0x00000002ff0c7424 */ /* 0x000fe200078e00ff */
[----:B------:R-:W-:-:S13]  /*29d20*/  @P0 LEA R2, P1, R22, R14, 0x1 ;  /* 0x0000000e16020211 */ /* 0x000fda00078208ff */
[----:B------:R-:W-:Y:S05]  /*29d30*/  WARPSYNC.COLLECTIVE R15, `(.L_x_2105) ;  /* 0x000000000f087348 */ /* 0x000fea0003c00000 */
[----:B------:R0:W1:Y:S02]  /*29d40*/  SHFL.IDX P6, R14, R13, R12, R11 ;  /* 0x0000000c0d0e7389 */ /* 0x00006400000c000b */
[----:B01----:R-:W-:Y:S01]  /*29d50*/  ENDCOLLECTIVE ;  /* 0x000000000000791b */ /* 0x003fe20003800000 */
.L_x_2105:
        /* <DEDUP_REMOVED lines=11> */
.L_x_2106:
[----:B------:R-:W-:Y:S02]  /*29e10*/  IMAD.MOV.U32 R13, RZ, RZ, R4 ;  /* 0x000000ffff0d7224 */ /* 0x000fe400078e0004 */
[----:B------:R-:W-:Y:S01]  /*29e20*/  IMAD.MOV.U32 R12, RZ, RZ, 0x3 ;  /* 0x00000003ff0c7424 */ /* 0x000fe200078e00ff */
[----:B------:R-:W-:-:S13]  /*29e30*/  @P0 LEA R2, P1, R22, R14, 0x1 ;  /* 0x0000000e16020211 */ /* 0x000fda00078208ff */
[----:B------:R-:W-:Y:S05]  /*29e40*/  WARPSYNC.COLLECTIVE R15, `(.L_x_2107) ;  /* 0x000000000f087348 */ /* 0x000fea0003c00000 */
[----:B------:R0:W1:Y:S02]  /*29e50*/  SHFL.IDX P6, R14, R13, R12, R11 ;  /* 0x0000000c0d0e7389 */ /* 0x00006400000c000b */
[----:B01----:R-:W-:Y:S01]  /*29e60*/  ENDCOLLECTIVE ;  /* 0x000000000000791b */ /* 0x003fe20003800000 */
.L_x_2107:
        /* <DEDUP_REMOVED lines=11> */
.L_x_2108:
[----:B------:R-:W-:Y:S05]  /*29f20*/  BRA `(.L_x_2109) ;  /* 0xffffffc400787947 */ /* 0x000fea000383ffff */
.L_x_2058:
[----:B------:R-:W-:Y:S01]  /*29f30*/  IMAD.MOV.U32 R13, RZ, RZ, R4 ;  /* 0x000000ffff0d7224 */ /* 0x000fe200078e0004 */
[----:B------:R-:W-:Y:S01]  /*29f40*/  LOP3.LUT R16, R16, 0xfffffeff, RZ, 0xc0, !PT ;  /* 0xfffffeff10107812 */ /* 0x000fe200078ec0ff */
[----:B------:R-:W-:Y:S02]  /*29f50*/  IMAD.MOV.U32 R12, RZ, RZ, RZ ;  /* 0x000000ffff0c7224 */ /* 0x000fe400078e00ff */
[----:B------:R-:W-:Y:S02]  /*29f60*/  IMAD.MOV.U32 R11, RZ, RZ, 0x181f ;  /* 0x0000181fff0b7424 */ /* 0x000fe400078e00ff */
[----:B------:R-:W-:-:S07]  /*29f70*/  IMAD.MOV.U32 R15, RZ, RZ, -0x1 ;  /* 0xffffffffff0f7424 */ /* 0x000fce00078e00ff */
[----:B------:R-:W-:Y:S05]  /*29f80*/  WARPSYNC.COLLECTIVE R15, `(.L_x_2110) ;  /* 0x000000000f087348 */ /* 0x000fea0003c00000 */
[----:B------:R0:W1:Y:S02]  /*29f90*/  SHFL.IDX P6, R14, R13, R12, R11 ;  /* 0x0000000c0d0e7389 */ /* 0x00006400000c000b */
[----:B01----:R-:W-:Y:S01]  /*29fa0*/  ENDCOLLECTIVE ;  /* 0x000000000000791b */ /* 0x003fe20003800000 */
.L_x_2110:
[----:B------:R-:W-:Y:S02]  /*29fb0*/  IMAD.MOV.U32 R13, RZ, RZ, R0 ;  /* 0x000000ffff0d7224 */ /* 0x000fe400078e0000 */
[----:B------:R-:W-:-:S07]  /*29fc0*/  IMAD.MOV.U32 R2, RZ, RZ, R14 ;  /* 0x000000ffff027224 */ /* 0x000fce00078e000e */
[----:B------:R-:W-:Y:S05]  /*29fd0*/  WARPSYNC.COLLECTIVE R15, `(.L_x_2111) ;  /* 0x000000000f087348 */ /* 0x000fea0003c00000 */
[----:B------:R0:W1:Y:S02]  /*29fe0*/  SHFL.IDX P6, R14, R13, R12, R11 ;  /* 0x0000000c0d0e7389 */ /* 0x00006400000c000b */
[----:B01----:R-:W-:Y:S01]  /*29ff0*/  ENDCOLLECTIVE ;  /* 0x000000000000791b */ /* 0x003fe20003800000 */
.L_x_2111:
[----:B------:R-:W-:Y:S02]  /*2a000*/  ULDC UR4, c[0x0][0x288] ;  /* 0x0000a20000047ab9 */ /* 0x000fe40000000800 */
[----:B------:R-:W-:Y:S02]  /*2a010*/  IMAD R5, R6, UR4, RZ ;  /* 0x0000000406057c24 */ /* 0x000fe4000f8e02ff */
[----:B------:R-:W-:-:S04]  /*2a020*/  VIADD R6, R20, UR40 ;  /* 0x0000002814067c36 */ /* 0x000fc80008000000 */
[C---:B------:R-:W-:Y:S01]  /*2a030*/  VIADD R8, R6.reuse, 0x10 ;  /* 0x0000001006087836 */ /* 0x040fe20000000000 */
[----:B------:R-:W-:Y:S01]  /*2a040*/  ISETP.GE.AND P2, PT, R6, R5, PT ;  /* 0x000000050600720c */ /* 0x000fe20003f46270 */
[----:B------:R-:W-:Y:S02]  /*2a050*/  IMAD.MOV.U32 R13, RZ, RZ, R4 ;  /* 0x000000ffff0d7224 */ /* 0x000fe400078e0004 */
[----:B------:R-:W-:-:S10]  /*2a060*/  IMAD.MOV.U32 R12, RZ, RZ, 0x1 ;  /* 0x00000001ff0c7424 */ /* 0x000fd400078e00ff */
[----:B------:R-:W-:Y:S01]  /*2a070*/  @!P2 LEA R7, R23, UR45, 0x1 ;  /* 0x0000002d1707ac11 */ /* 0x000fe2000f8e08ff */
[----:B------:R-:W-:Y:S01]  /*2a080*/  IMAD.MOV.U32 R3, RZ, RZ, R14 ;  /* 0x000000ffff037224 */ /* 0x000fe200078e000e */
[----:B------:R-:W-:-:S07]  /*2a090*/  @P2 LOP3.LUT R16, R16, 0x100, RZ, 0xfc, !PT ;  /* 0x0000010010102812 */ /* 0x000fce00078efcff */
[----:B------:R-:W-:Y:S05]  /*2a0a0*/  WARPSYNC.COLLECTIVE R15, `(.L_x_2112) ;  /* 0x000000000f087348 */ /* 0x000fea0003c00000 */
[----:B------:R0:W1:Y:S02]  /*2a0b0*/  SHFL.IDX P6, R14, R13, R12, R11 ;  /* 0x0000000c0d0e7389 */ /* 0x00006400000c000b */
[----:B01----:R-:W-:Y:S01]  /*2a0c0*/  ENDCOLLECTIVE ;  /* 0x000000000000791b */ /* 0x003fe20003800000 */
.L_x_2112:
[----:B------:R-:W-:Y:S02]  /*2a0d0*/  @!P2 LEA R3, P1, R22, R3, 0x1 ;  /* 0x000000031603a211 */ /* 0x000fe400078208ff */
[----:B------:R-:W-:-:S03]  /*2a0e0*/  LOP3.LUT R16, R16, 0xffffff7f, RZ, 0xc0, !PT ;  /* 0xffffff7f10107812 */ /* 0x000fc600078ec0ff */
        /* <DEDUP_REMOVED lines=10> */
[----:B------:R-:W-:Y:S02]  /*2a190*/  VIADD R8, R6, 0x20 ;  /* 0x0000002006087836 */ /* 0x000fe40000000000 */
[----:B0-----:R-:W-:-:S10]  /*2a1a0*/  IMAD.MOV.U32 R2, RZ, RZ, R14 ;  /* 0x000000ffff027224 */ /* 0x001fd400078e000e */
[----:B------:R-:W-:Y:S05]  /*2a1b0*/  WARPSYNC.COLLECTIVE R15, `(.L_x_2113) ;  /* 0x000000000f087348 */ /* 0x000fea0003c00000 */
[----:B------:R0:W1:Y:S02]  /*2a1c0*/  SHFL.IDX P6, R14, R13, R12, R11 ;  /* 0x0000000c0d0e7389 */ /* 0x00006400000c000b */
[----:B01----:R-:W-:Y:S01]  /*2a1d0*/  ENDCOLLECTIVE ;  /* 0x000000000000791b */ /* 0x003fe20003800000 */
.L_x_2113:
[----:B------:R-:W-:Y:S02]  /*2a1e0*/  @!P2 LEA R7, R23, UR45, 0x1 ;  /* 0x0000002d1707ac11 */ /* 0x000fe4000f8e08ff */
        /* <DEDUP_REMOVED lines=8> */
.L_x_2114:
        /* <DEDUP_REMOVED lines=15> */
.L_x_2115:
[----:B------:R-:W-:Y:S02]  /*2a360*/  @!P2 LEA R7, R23, UR45, 0x1 ;  /* 0x0000002d1707ac11 */ /* 0x000fe4000f8e08ff */
[----:B------:R-:W-:Y:S01]  /*2a370*/  @P2 LOP3.LUT R16, R16, 0x40, RZ, 0xfc, !PT ;  /* 0x0000004010102812 */ /* 0x000fe200078efcff */
[----:B------:R-:W-:Y:S02]  /*2a380*/  IMAD.MOV.U32 R13, RZ, RZ, R4 ;  /* 0x000000ffff0d7224 */ /* 0x000fe400078e0004 */
[----:B------:R-:W-:Y:S02]  /*2a390*/  IMAD.MOV.U32 R12, RZ, RZ, 0x3 ;  /* 0x00000003ff0c7424 */ /* 0x000fe400078e00ff */
[----:B------:R-:W-:-:S07]  /*2a3a0*/  IMAD.MOV.U32 R3, RZ, RZ, R14 ;  /* 0x000000ffff037224 */ /* 0x000fce00078e000e */
[----:B------:R-:W-:Y:S05]  /*2a3b0*/  WARPSYNC.COLLECTIVE R15, `(.L_x_2116) ;  /* 0x000000000f087348 */ /* 0x000fea0003c00000 */
[----:B------:R0:W1:Y:S02]  /*2a3c0*/  SHFL.IDX P6, R14, R13, R12, R11 ;  /* 0x0000000c0d0e7389 */ /* 0x00006400000c000b */
[----:B01----:R-:W-:Y:S01]  /*2a3d0*/  ENDCOLLECTIVE ;  /* 0x000000000000791b */ /* 0x003fe20003800000 */
.L_x_2116:
[----:B------:R-:W-:-:S05]  /*2a3e0*/  @!P2 LEA R3, P1, R22, R3, 0x1 ;  /* 0x000000031603a211 */ /* 0x000fca00078208ff */
[----:B------:R-:W-:-:S05]  /*2a3f0*/  @!P2 IMAD.X R2, RZ, RZ, R2, P1 ;  /* 0x000000ffff02a224 */ /* 0x000fca00008e0602 */
[----:B------:R-:W-:Y:S01]  /*2a400*/  @!P2 LOP3.LUT R3, R3, R2, RZ, 0x3c, !PT ;  /* 0x000000020303a212 */ /* 0x000fe200078e3cff */
[----:B------:R-:W-:-:S03]  /*2a410*/  IMAD.MOV.U32 R13, RZ, RZ, R0 ;  /* 0x000000ffff0d7224 */ /* 0x000fc600078e0000 */
[----:B------:R-:W-:-:S04]  /*2a420*/  @!P2 LOP3.LUT R2, R3, R2, RZ, 0x3c, !PT ;  /* 0x000000020302a212 */ /* 0x000fc800078e3cff */
[----:B------:R-:W-:Y:S01]  /*2a430*/  @!P2 LOP3.LUT R3, R3, R2, RZ, 0x3c, !PT ;  /* 0x000000020303a212 */ /* 0x000fe200078e3cff */
[----:B------:R-:W-:-:S04]  /*2a440*/  IMAD.MOV.U32 R4, RZ, RZ, R14 ;  /* 0x000000ffff047224 */ /* 0x000fc800078e000e */
[----:B------:R-:W-:Y:S01]  /*2a450*/  @!PT LDS RZ, [RZ] ;  /* 0x00000000fffff984 */ /* 0x000fe20000000800 */
[----:B------:R-:W-:Y:S01]  /*2a460*/  @!PT LDS RZ, [RZ] ;  /* 0x00000000fffff984 */ /* 0x000fe20000000800 */
[----:B------:R-:W-:Y:S01]  /*2a470*/  @!PT LDS RZ, [RZ] ;  /* 0x00000000fffff984 */ /* 0x000fe20000000800 */
[----:B------:R0:W-:Y:S03]  /*2a480*/  @!P2 LDGSTS.E.BYPASS.LTC128B.128 [R7+0x21400], desc[UR36][R2.64], !P0 ;  /* 0x214000000207afae */ /* 0x0001e6000c101d64 */
[----:B0-----:R-:W-:Y:S05]  /*2a490*/  WARPSYNC.COLLECTIVE R15, `(.L_x_2117) ;  /* 0x000000000f087348 */ /* 0x001fea0003c00000 */
[----:B------:R1:W2:Y:S02]  /*2a4a0*/  SHFL.IDX P6, R14, R13, R12, R11 ;  /* 0x0000000c0d0e7389 */ /* 0x0002a400000c000b */
[----:B012---:R-:W-:Y:S01]  /*2a4b0*/  ENDCOLLECTIVE ;  /* 0x000000000000791b */ /* 0x007fe20003800000 */
.L_x_2117:
[----:B------:R-:W-:Y:S05]  /*2a4c0*/  BRA `(.L_x_2118) ;  /* 0xffffffc800247947 */ /* 0x000fea000383ffff */
.L_x_2060:
        /* <DEDUP_REMOVED lines=8> */
.L_x_2120:
[----:B------:R-:W-:Y:S05]  /*2a550*/  BSYNC B0 ;  /* 0x0000000000007941 */ /* 0x000fea0003800000 */
.L_x_2119:
[----:B------:R-:W-:Y:S01]  /*2a560*/  IMAD.MOV.U32 R13, RZ, RZ, R0 ;  /* 0x000000ffff0d7224 */ /* 0x000fe200078e0000 */
[----:B------:R-:W-:Y:S01]  /*2a570*/  P2R R3, PR, RZ, 0x4 ;  /* 0x00000004ff037803 */ /* 0x000fe20000000000 */
[----:B------:R-:W-:Y:S01]  /*2a580*/  IMAD.MOV.U32 R12, RZ, RZ, RZ ;  /* 0x000000ffff0c7224 */ /* 0x000fe200078e00ff */
[C---:B------:R-:W-:Y:S01]  /*2a590*/  LOP3.LUT P2, RZ, R16.reuse, 0x100, RZ, 0xc0, !PT ;  /* 0x0000010010ff7812 */ /* 0x040fe2000784c0ff */
[----:B------:R-:W-:Y:S01]  /*2a5a0*/  IMAD.MOV.U32 R11, RZ, RZ, 0x181f ;  /* 0x0000181fff0b7424 */ /* 0x000fe200078e00ff */
[----:B------:R-:W-:Y:S01]  /*2a5b0*/  P2R R8, PR, RZ, 0x2 ;  /* 0x00000002ff087803 */ /* 0x000fe20000000000 */
[----:B------:R-:W-:Y:S01]  /*2a5c0*/  IMAD.MOV.U32 R15, RZ, RZ, -0x1 ;  /* 0xffffffffff0f7424 */ /* 0x000fe200078e00ff */
[----:B------:R-:W-:Y:S01]  /*2a5d0*/  LOP3.LUT P1, RZ, R16, 0x800, RZ, 0xc0, !PT ;  /* 0x0000080010ff7812 */ /* 0x000fe2000782c0ff */
[----:B------:R-:W-:Y:S01]  /*2a5e0*/  IMAD.MOV.U32 R2, RZ, RZ, R14 ;  /* 0x000000ffff027224 */ /* 0x000fe200078e000e */
[----:B------:R-:W-:-:S11]  /*2a5f0*/  P2R R10, PR, RZ, 0x8 ;  /* 0x00000008ff0a7803 */ /* 0x000fd60000000000 */
[----:B------:R-:W-:Y:S05]  /*2a600*/  WARPSYNC.COLLECTIVE R15, `(.L_x_2121) ;  /* 0x000000000f087348 */ /* 0x000fea0003c00000 */
[----:B------:R0:W1:Y:S02]  /*2a610*/  SHFL.IDX P6, R14, R13, R12, R11 ;  /* 0x0000000c0d0e7389 */ /* 0x00006400000c000b */
[----:B01----:R-:W-:Y:S01]  /*2a620*/  ENDCOLLECTIVE ;  /* 0x000000000000791b */ /* 0x003fe20003800000 */
.L_x_2121:
        /* <DEDUP_REMOVED lines=38> */
.L_x_2122:
[----:B------:R-:W-:-:S04]  /*2a890*/  @!P3 LOP3.LUT R7, R6, 0x80, RZ, 0xc0, !PT ;  /* 0x000000800607b812 */ /* 0x000fc800078ec0ff */
[----:B------:R-:W-:Y:S01]  /*2a8a0*/  @!P3 SHF.R.U32.HI R7, RZ, 0x3, R7 ;  /* 0x00000003ff07b819 */ /* 0x000fe20000011607 */
[----:B------:R-:W-:Y:S02]  /*2a8b0*/  IMAD.MOV.U32 R13, RZ, RZ, R0 ;  /* 0x000000ffff0d7224 */ /* 0x000fe400078e0000 */
[----:B------:R-:W-:-:S07]  /*2a8c0*/  IMAD.MOV.U32 R9, RZ, RZ, R14 ;  /* 0x000000ffff097224 */ /* 0x000fce00078e000e */
[----:B------:R-:W-:Y:S05]  /*2a8d0*/  WARPSYNC.COLLECTIVE R15, `(.L_x_2123) ;  /* 0x000000000f087348 */ /* 0x000fea0003c00000 */
[----:B------:R0:W1:Y:S02]  /*2a8e0*/  SHFL.IDX P6, R14, R13, R12, R11 ;  /* 0x0000000c0d0e7389 */ /* 0x00006400000c000b */
[----:B01----:R-:W-:Y:S01]  /*2a8f0*/  ENDCOLLECTIVE ;  /* 0x000000000000791b */ /* 0x003fe20003800000 */
.L_x_2123:
        /* <DEDUP_REMOVED lines=35> */
.L_x_2124:
[----:B------:R-:W-:-:S04]  /*2ab30*/  @!P1 LOP3.LUT R9, R6, 0x80, RZ, 0xc0, !PT ;  /* 0x0000008006099812 */ /* 0x000fc800078ec0ff */
[----:B------:R-:W-:Y:S01]  /*2ab40*/  @!P1 SHF.R.U32.HI R9, RZ, 0x3, R9 ;  /* 0x00000003ff099819 */ /* 0x000fe20000011609 */
[----:B------:R-:W-:Y:S02]  /*2ab50*/  IMAD.MOV.U32 R13, RZ, RZ, R0 ;  /* 0x000000ffff0d7224 */ /* 0x000fe400078e0000 */
[----:B------:R-:W-:-:S07]  /*2ab60*/  IMAD.MOV.U32 R7, RZ, RZ, R14 ;  /* 0x000000ffff077224 */ /* 0x000fce00078e000e */
[----:B------:R-:W-:Y:S05]  /*2ab70*/  WARPSYNC.COLLECTIVE R15, `(.L_x_2125) ;  /* 0x000000000f087348 */ /* 0x000fea0003c00000 */
[----:B------:R0:W1:Y:S02]  /*2ab80*/  SHFL.IDX P6, R14, R13, R12, R11 ;  /* 0x0000000c0d0e7389 */ /* 0x00006400000c000b */
[----:B01----:R-:W-:Y:S01]  /*2ab90*/  ENDCOLLECTIVE ;  /* 0x000000000000791b */ /* 0x003fe20003800000 */
.L_x_2125:
        /* <DEDUP_REMOVED lines=29> */
.L_x_2126:
[----:B------:R-:W-:Y:S02]  /*2ad70*/  IMAD.MOV.U32 R13, RZ, RZ, R0 ;  /* 0x000000ffff0d7224 */ /* 0x000fe400078e0000 */
[----:B------:R-:W-:-:S07]  /*2ad80*/  IMAD.MOV.U32 R4, RZ, RZ, R14 ;  /* 0x000000ffff047224 */ /* 0x000fce00078e000e */
[----:B------:R-:W-:Y:S05]  /*2ad90*/  WARPSYNC.COLLECTIVE R15, `(.L_x_2127) ;  /* 0x000000000f087348 */ /* 0x000fea0003c00000 */
[----:B------:R0:W1:Y:S02]  /*2ada0*/  SHFL.IDX P6, R14, R13, R12, R11 ;  /* 0x0000000c0d0e7389 */ /* 0x00006400000c000b */
[----:B01----:R-:W-:Y:S01]  /*2adb0*/  ENDCOLLECTIVE ;  /* 0x000000000000791b */ /* 0x003fe20003800000 */
.L_x_2127:
[----:B------:R-:W-:Y:S05]  /*2adc0*/  BRA `(.L_x_2128) ;  /* 0xffffffc800e07947 */ /* 0x000fea000383ffff */
.L_x_2063:
[----:B01----:R-:W-:-:S04]  /*2add0*/  IMAD.U32 R3, RZ, RZ, UR45 ;  /* 0x0000002dff037e24 */ /* 0x003fc8000f8e00ff */
[----:B------:R0:W1:Y:S03]  /*2ade0*/  SYNCS.PHASECHK.TRANS64.TRYWAIT P0, [R3+URZ+0x38820], R0 ;  /* 0x03882000030075a7 */ /* 0x000066000800017f */
[----:B-1----:R-:W-:Y:S05]  /*2adf0*/  @!P0 NANOSLEEP.SYNCS 0x989680 ;  /* 0x009896800000895d */ /* 0x002fea0003900000 */
[----:B------:R-:W1:Y:S02]  /*2ae00*/  @!P0 SYNCS.PHASECHK.TRANS64 P0, [R3+URZ+0x38820], R0 ;  /* 0x03882000030085a7 */ /* 0x000e64000800007f */
[----:B-1----:R-:W-:Y:S05]  /*2ae10*/  @!P0 BRA `(.L_x_2063) ;  /* 0xfffffffc00ec8947 */ /* 0x002fea000383ffff */
[----:B------:R-:W-:Y:S05]  /*2ae20*/  BRA `(.L_x_2129) ;  /* 0xffffffcc00507947 */ /* 0x000fea000383ffff */
.L_x_2065:
[----:B01----:R-:W-:-:S04]  /*2ae30*/  IMAD.U32 R3, RZ, RZ, UR45 ;  /* 0x0000002dff037e24 */ /* 0x003fc8000f8e00ff */
[----:B------:R0:W1:Y:S03]  /*2ae40*/  SYNCS.PHASECHK.TRANS64.TRYWAIT P0, [R3+URZ+0x38860], R0 ;  /* 0x03886000030075a7 */ /* 0x000066000800017f */
[----:B-1----:R-:W-:Y:S05]  /*2ae50*/  @!P0 NANOSLEEP.SYNCS 0x989680 ;  /* 0x009896800000895d */ /* 0x002fea0003900000 */
[----:B------:R-:W1:Y:S02]  /*2ae60*/  @!P0 SYNCS.PHASECHK.TRANS64 P0, [R3+URZ+0x38860], R0 ;  /* 0x03886000030085a7 */ /* 0x000e64000800007f */
[----:B-1----:R-:W-:Y:S05]  /*2ae70*/  @!P0 BRA `(.L_x_2065) ;  /* 0xfffffffc00ec8947 */ /* 0x002fea000383ffff */
[----:B------:R-:W-:Y:S05]  /*2ae80*/  BRA `(.L_x_2130) ;  /* 0xffffffcc004c7947 */ /* 0x000fea000383ffff */
.L_x_2066:
        /* <DEDUP_REMOVED lines=8> */
.L_x_2132:
[----:B------:R-:W-:Y:S05]  /*2af10*/  BSYNC B0 ;  /* 0x0000000000007941 */ /* 0x000fea0003800000 */
.L_x_2131:
[----:B------:R-:W-:Y:S01]  /*2af20*/  IMAD.MOV.U32 R13, RZ, RZ, R6 ;  /* 0x000000ffff0d7224 */ /* 0x000fe200078e0006 */
[----:B------:R-:W-:Y:S01]  /*2af30*/  LOP3.LUT R4, R17, 0x1, RZ, 0xc0, !PT ;  /* 0x0000000111047812 */ /* 0x000fe200078ec0ff */
[----:B------:R-:W-:Y:S01]  /*2af40*/  IMAD.MOV.U32 R12, RZ, RZ, RZ ;  /* 0x000000ffff0c7224 */ /* 0x000fe200078e00ff */
[----:B------:R-:W-:Y:S01]  /*2af50*/  LEA R7, R23, UR45, 0x1 ;  /* 0x0000002d17077c11 */ /* 0x000fe2000f8e08ff */
[----:B------:R-:W-:Y:S01]  /*2af60*/  IMAD.MOV.U32 R11, RZ, RZ, 0x181f ;  /* 0x0000181fff0b7424 */ /* 0x000fe200078e00ff */
[----:B------:R-:W-:Y:S01]  /*2af70*/  ISETP.NE.U32.AND P1, PT, R4, 0x1, PT ;  /* 0x000000010400780c */ /* 0x000fe20003f25070 */
[----:B------:R-:W-:Y:S01]  /*2af80*/  IMAD.MOV.U32 R15, RZ, RZ, -0x1 ;  /* 0xffffffffff0f7424 */ /* 0x000fe200078e00ff */
[C---:B------:R-:W-:Y:S01]  /*2af90*/  LOP3.LUT P5, RZ, R17.reuse, 0x2, RZ, 0xc0, !PT ;  /* 0x0000000211ff7812 */ /* 0x040fe200078ac0ff */
[----:B------:R-:W-:Y:S01]  /*2afa0*/  IMAD.MOV.U32 R3, RZ, RZ, R14 ;  /* 0x000000ffff037224 */ /* 0x000fe200078e000e */
[----:B------:R-:W-:Y:S01]  /*2afb0*/  LOP3.LUT P4, RZ, R17, 0x4, RZ, 0xc0, !PT ;  /* 0x0000000411ff7812 */ /* 0x000fe2000788c0ff */
[----:B------:R-:W-:-:S12]  /*2afc0*/  IMAD.SHL.U32 R0, R22, 0x2, RZ ;  /* 0x0000000216007824 */ /* 0x000fd800078e00ff */
[----:B------:R-:W-:Y:S05]  /*2afd0*/  WARPSYNC.COLLECTIVE R15, `(.L_x_2133) ;  /* 0x000000000f087348 */ /* 0x000fea0003c00000 */
[----:B------:R0:W1:Y:S02]  /*2afe0*/  SHFL.IDX P6, R14, R13, R12, R11 ;  /* 0x0000000c0d0e7389 */ /* 0x00006400000c000b */
[----:B01----:R-:W-:Y:S01]  /*2aff0*/  ENDCOLLECTIVE ;  /* 0x000000000000791b */ /* 0x003fe20003800000 */
.L_x_2133:
[C---:B------:R-:W-:Y:S02]  /*2b000*/  LOP3.LUT P3, RZ, R17.reuse, 0x8, RZ, 0xc0, !PT ;  /* 0x0000000811ff7812 */ /* 0x040fe4000786c0ff */
[C---:B------:R-:W-:Y:S02]  /*2b010*/  LOP3.LUT P2, RZ, R17.reuse, 0x10, RZ, 0xc0, !PT ;  /* 0x0000001011ff7812 */ /* 0x040fe4000784c0ff */
[----:B------:R-:W-:Y:S02]  /*2b020*/  LOP3.LUT R16, R16, 0xffffffbf, RZ, 0xc0, !PT ;  /* 0xffffffbf10107812 */ /* 0x000fe400078ec0ff */
[----:B------:R-:W-:Y:S02]  /*2b030*/  PRMT R4, R17, 0x8880, RZ ;  /* 0x0000888011047816 */ /* 0x000fe400000000ff */
[----:B------:R-:W-:-:S04]  /*2b040*/  @P1 LOP3.LUT R16, R16, 0x40, RZ, 0xfc, !PT ;  /* 0x0000004010101812 */ /* 0x000fc800078efcff */
[----:B------:R-:W-:Y:S01]  /*2b050*/  LOP3.LUT R16, R16, 0xffffff7f, RZ, 0xc0, !PT ;  /* 0xffffff7f10107812 */ /* 0x000fe200078ec0ff */
[----:B------:R-:W-:Y:S02]  /*2b060*/  IMAD.MOV.U32 R13, RZ, RZ, R8 ;  /* 0x000000ffff0d7224 */ /* 0x000fe400078e0008 */
        /* <DEDUP_REMOVED lines=30> */
.L_x_2134:
[----:B------:R-:W-:Y:S02]  /*2b250*/  IMAD.MOV.U32 R13, RZ, RZ, R6 ;  /* 0x000000ffff0d7224 */ /* 0x000fe400078e0006 */
[----:B------:R-:W-:-:S07]  /*2b260*/  IMAD.MOV.U32 R5, RZ, RZ, R14 ;  /* 0x000000ffff057224 */ /* 0x000fce00078e000e */
[----:B------:R-:W-:Y:S05]  /*2b270*/  WARPSYNC.COLLECTIVE R15, `(.L_x_2135) ;  /* 0x000000000f087348 */ /* 0x000fea0003c00000 */
[----:B------:R0:W1:Y:S02]  /*2b280*/  SHFL.IDX P6, R14, R13, R12, R11 ;  /* 0x0000000c0d0e7389 */ /* 0x00006400000c000b */
[----:B01----:R-:W-:Y:S01]  /*2b290*/  ENDCOLLECTIVE ;  /* 0x000000000000791b */ /* 0x003fe20003800000 */
.L_x_2135:
        /* <DEDUP_REMOVED lines=28> */
.L_x_2136:
[----:B------:R-:W-:Y:S02]  /*2b460*/  IMAD.MOV.U32 R13, RZ, RZ, R6 ;  /* 0x000000ffff0d7224 */ /* 0x000fe400078e0006 */
[----:B------:R-:W-:-:S07]  /*2b470*/  IMAD.MOV.U32 R9, RZ, RZ, R14 ;  /* 0x000000ffff097224 */ /* 0x000fce00078e000e */
[----:B------:R-:W-:Y:S05]  /*2b480*/  WARPSYNC.COLLECTIVE R15, `(.L_x_2137) ;  /* 0x000000000f087348 */ /* 0x000fea0003c00000 */
[----:B------:R0:W1:Y:S02]  /*2b490*/  SHFL.IDX P6, R14, R13, R12, R11 ;  /* 0x0000000c0d0e7389 */ /* 0x00006400000c000b */
[----:B01----:R-:W-:Y:S01]  /*2b4a0*/  ENDCOLLECTIVE ;  /* 0x000000000000791b */ /* 0x003fe20003800000 */
.L_x_2137:
        /* <DEDUP_REMOVED lines=28> */
.L_x_2138:
[----:B------:R-:W-:Y:S02]  /*2b670*/  IMAD.MOV.U32 R13, RZ, RZ, R6 ;  /* 0x000000ffff0d7224 */ /* 0x000fe400078e0006 */
[----:B------:R-:W-:-:S07]  /*2b680*/  IMAD.MOV.U32 R8, RZ, RZ, R14 ;  /* 0x000000ffff087224 */ /* 0x000fce00078e000e */
[----:B------:R-:W-:Y:S05]  /*2b690*/  WARPSYNC.COLLECTIVE R15, `(.L_x_2139) ;  /* 0x000000000f087348 */ /* 0x000fea0003c00000 */
[----:B------:R0:W1:Y:S02]  /*2b6a0*/  SHFL.IDX P6, R14, R13, R12, R11 ;  /* 0x0000000c0d0e7389 */ /* 0x00006400000c000b */
[----:B01----:R-:W-:Y:S01]  /*2b6b0*/  ENDCOLLECTIVE ;  /* 0x000000000000791b */ /* 0x003fe20003800000 */
.L_x_2139:
[----:B------:R-:W-:Y:S05]  /*2b6c0*/  BRA `(.L_x_2140) ;  /* 0xffffffc800e07947 */ /* 0x000fea000383ffff */
.L_x_2073:
[----:B-1----:R1:W2:Y:S02]  /*2b6d0*/  SYNCS.PHASECHK.TRANS64.TRYWAIT P0, [R10+URZ+0x38840], R20 ;  /* 0x038840140a0075a7 */ /* 0x0022a4000800017f */
[----:B--2---:R-:W-:Y:S05]  /*2b6e0*/  @!P0 NANOSLEEP.SYNCS 0x989680 ;  /* 0x009896800000895d */ /* 0x004fea0003900000 */
[----:B------:R-:W2:Y:S02]  /*2b6f0*/  @!P0 SYNCS.PHASECHK.TRANS64 P0, [R10+URZ+0x38840], R20 ;  /* 0x038840140a0085a7 */ /* 0x000ea4000800007f */
[----:B--2---:R-:W-:Y:S05]  /*2b700*/  @!P0 BRA `(.L_x_2073) ;  /* 0xfffffffc00f08947 */ /* 0x004fea000383ffff */
[----:B------:R-:W-:Y:S05]  /*2b710*/  BRA `(.L_x_2141) ;  /* 0xffffffd000387947 */ /* 0x000fea000383ffff */
.L_x_2074:
[----:B------:R-:W-:Y:S01]  /*2b720*/  BSSY B1, `(.L_x_2142) ;  /* 0x0000008000017945 */ /* 0x000fe20003800000 */
[----:B------:R-:W-:Y:S02]  /*2b730*/  IMAD.MOV.U32 R13, RZ, RZ, R29 ;  /* 0x000000ffff0d7224 */ /* 0x000fe400078e001d */
[----:B------:R-:W-:Y:S02]  /*2b740*/  IMAD.MOV.U32 R12, RZ, RZ, RZ ;  /* 0x000000ffff0c7224 */ /* 0x000fe400078e00ff */
[----:B------:R-:W-:Y:S02]  /*2b750*/  IMAD.MOV.U32 R11, RZ, RZ, 0x181f ;  /* 0x0000181fff0b7424 */ /* 0x000fe400078e00ff */
[----:B------:R-:W-:-:S07]  /*2b760*/  IMAD.MOV.U32 R15, RZ, RZ, -0x1 ;  /* 0xffffffffff0f7424 */ /* 0x000fce00078e00ff */
[----:B-1----:R-:W-:Y:S05]  /*2b770*/  WARPSYNC.COLLECTIVE R15, `(.L_x_2143) ;  /* 0x000000000f087348 */ /* 0x002fea0003c00000 */
[----:B------:R0:W2:Y:S02]  /*2b780*/  SHFL.IDX P6, R14, R13, R12, R11 ;  /* 0x0000000c0d0e7389 */ /* 0x0000a400000c000b */
[----:B012---:R-:W-:Y:S01]  /*2b790*/  ENDCOLLECTIVE ;  /* 0x000000000000791b */ /* 0x007fe20003800000 */
.L_x_2143:
[----:B------:R-:W-:Y:S05]  /*2b7a0*/  BSYNC B1 ;  /* 0x0000000000017941 */ /* 0x000fea0003800000 */
.L_x_2142:
        /* <DEDUP_REMOVED lines=9> */
.L_x_2144:
[----:B------:R-:W-:Y:S02]  /*2b840*/  IMAD.MOV.U32 R13, RZ, RZ, R29 ;  /* 0x000000ffff0d7224 */ /* 0x000fe400078e001d */
[----:B------:R-:W-:Y:S01]  /*2b850*/  IMAD.MOV.U32 R12, RZ, RZ, 0x1 ;  /* 0x00000001ff0c7424 */ /* 0x000fe200078e00ff */
[----:B------:R-:W-:-:S13]  /*2b860*/  IADD3 R2, P0, R14, R0, RZ ;  /* 0x000000000e027210 */ /* 0x000fda0007f1e0ff */
[----:B------:R-:W-:Y:S05]  /*2b870*/  WARPSYNC.COLLECTIVE R15, `(.L_x_2145) ;  /* 0x000000000f087348 */ /* 0x000fea0003c00000 */
[----:B------:R0:W1:Y:S02]  /*2b880*/  SHFL.IDX P6, R14, R13, R12, R11 ;  /* 0x0000000c0d0e7389 */ /* 0x00006400000c000b */
[----:B01----:R-:W-:Y:S01]  /*2b890*/  ENDCOLLECTIVE ;  /* 0x000000000000791b */ /* 0x003fe20003800000 */
.L_x_2145:
        /* <DEDUP_REMOVED lines=10> */
.L_x_2146:
[----:B------:R-:W-:Y:S02]  /*2b940*/  IMAD.MOV.U32 R13, RZ, RZ, R29 ;  /* 0x000000ffff0d7224 */ /* 0x000fe400078e001d */
[----:B------:R-:W-:Y:S01]  /*2b950*/  IMAD.MOV.U32 R12, RZ, RZ, 0x2 ;  /* 0x00000002ff0c7424 */ /* 0x000fe200078e00ff */
[----:B------:R-:W-:-:S13]  /*2b960*/  IADD3 R2, P0, R14, R0, RZ ;  /* 0x000000000e027210 */ /* 0x000fda0007f1e0ff */
[----:B------:R-:W-:Y:S05]  /*2b970*/  WARPSYNC.COLLECTIVE R15, `(.L_x_2147) ;  /* 0x000000000f087348 */ /* 0x000fea0003c00000 */
[----:B------:R0:W1:Y:S02]  /*2b980*/  SHFL.IDX P6, R14, R13, R12, R11 ;  /* 0x0000000c0d0e7389 */ /* 0x00006400000c000b */
[----:B01----:R-:W-:Y:S01]  /*2b990*/  ENDCOLLECTIVE ;  /* 0x000000000000791b */ /* 0x003fe20003800000 */
.L_x_2147:
        /* <DEDUP_REMOVED lines=10> */
.L_x_2148:
[----:B------:R-:W-:Y:S02]  /*2ba40*/  IMAD.MOV.U32 R13, RZ, RZ, R29 ;  /* 0x000000ffff0d7224 */ /* 0x000fe400078e001d */
[----:B------:R-:W-:Y:S01]  /*2ba50*/  IMAD.MOV.U32 R12, RZ, RZ, 0x3 ;  /* 0x00000003ff0c7424 */ /* 0x000fe200078e00ff */
[----:B------:R-:W-:-:S13]  /*2ba60*/  IADD3 R2, P0, R14, R0, RZ ;  /* 0x000000000e027210 */ /* 0x000fda0007f1e0ff */
[----:B------:R-:W-:Y:S05]  /*2ba70*/  WARPSYNC.COLLECTIVE R15, `(.L_x_2149) ;  /* 0x000000000f087348 */ /* 0x000fea0003c00000 */
[----:B------:R0:W1:Y:S02]  /*2ba80*/  SHFL.IDX P6, R14, R13, R12, R11 ;  /* 0x0000000c0d0e7389 */ /* 0x00006400000c000b */
[----:B01----:R-:W-:Y:S01]  /*2ba90*/  ENDCOLLECTIVE ;  /* 0x000000000000791b */ /* 0x003fe20003800000 */
.L_x_2149:
        /* <DEDUP_REMOVED lines=10> */
.L_x_2150:
[----:B------:R-:W-:Y:S05]  /*2bb40*/  BRA `(.L_x_2151) ;  /* 0xffffffcc00ec7947 */ /* 0x000fea000383ffff */
.L_x_2079:
[----:B---3--:R3:W4:Y:S02]  /*2bb50*/  SYNCS.PHASECHK.TRANS64.TRYWAIT P0, [R10+URZ+0x38860], R20 ;  /* 0x038860140a0075a7 */ /* 0x008724000800017f */
[----:B----4-:R-:W-:Y:S05]  /*2bb60*/  @!P0 NANOSLEEP.SYNCS 0x989680 ;  /* 0x009896800000895d */ /* 0x010fea0003900000 */
[----:B------:R-:W4:Y:S02]  /*2bb70*/  @!P0 SYNCS.PHASECHK.TRANS64 P0, [R10+URZ+0x38860], R20 ;  /* 0x038860140a0085a7 */ /* 0x000f24000800007f */
[----:B----4-:R-:W-:Y:S05]  /*2bb80*/  @!P0 BRA `(.L_x_2079) ;  /* 0xfffffffc00f08947 */ /* 0x010fea000383ffff */
[----:B------:R-:W-:Y:S05]  /*2bb90*/  BRA `(.L_x_2152) ;  /* 0xffffffd000387947 */ /* 0x000fea000383ffff */
.L_x_2080:
        /* <DEDUP_REMOVED lines=8> */
.L_x_2154:
[----:B------:R-:W-:Y:S05]  /*2bc20*/  BSYNC B1 ;  /* 0x0000000000017941 */ /* 0x000fea0003800000 */
.L_x_2153:
[----:B------:R-:W-:Y:S01]  /*2bc30*/  IMAD.MOV.U32 R13, RZ, RZ, R18 ;  /* 0x000000ffff0d7224 */ /* 0x000fe200078e0012 */
[----:B------:R-:W-:Y:S01]  /*2bc40*/  LEA R17, R17, UR45, 0x1 ;  /* 0x0000002d11117c11 */ /* 0x000fe2000f8e08ff */
[----:B------:R-:W-:Y:S01]  /*2bc50*/  IMAD.MOV.U32 R12, RZ, RZ, RZ ;  /* 0x000000ffff0c7224 */ /* 0x000fe200078e00ff */
[C---:B------:R-:W-:Y:S01]  /*2bc60*/  LOP3.LUT P2, RZ, R16.reuse, 0x20, RZ, 0xc0, !PT ;  /* 0x0000002010ff7812 */ /* 0x040fe2000784c0ff */
[----:B------:R-:W-:Y:S01]  /*2bc70*/  IMAD.MOV.U32 R11, RZ, RZ, 0x181f ;  /* 0x0000181fff0b7424 */ /* 0x000fe200078e00ff */
[----:B------:R-:W-:Y:S01]  /*2bc80*/  LOP3.LUT P1, RZ, R16, 0x10, RZ, 0xc0, !PT ;  /* 0x0000001010ff7812 */ /* 0x000fe2000782c0ff */
[----:B------:R-:W-:Y:S01]  /*2bc90*/  IMAD.MOV.U32 R15, RZ, RZ, -0x1 ;  /* 0xffffffffff0f7424 */ /* 0x000fe200078e00ff */
[----:B------:R-:W-:Y:S01]  /*2bca0*/  P2R R4, PR, RZ, 0x20 ;  /* 0x00000020ff047803 */ /* 0x000fe20000000000 */
[----:B------:R-:W-:-:S10]  /*2bcb0*/  IMAD.MOV.U32 R3, RZ, RZ, R14 ;  /* 0x000000ffff037224 */ /* 0x000fd400078e000e */
[----:B------:R-:W-:Y:S05]  /*2bcc0*/  WARPSYNC.COLLECTIVE R15, `(.L_x_2155) ;  /* 0x000000000f087348 */ /* 0x000fea0003c00000 */
[----:B------:R0:W1:Y:S02]  /*2bcd0*/  SHFL.IDX P6, R14, R13, R12, R11 ;  /* 0x0000000c0d0e7389 */ /* 0x00006400000c000b */
[----:B01----:R-:W-:Y:S01]  /*2bce0*/  ENDCOLLECTIVE ;  /* 0x000000000000791b */ /* 0x003fe20003800000 */
.L_x_2155:
        /* <DEDUP_REMOVED lines=13> */
.L_x_2156:
        /* <DEDUP_REMOVED lines=16> */
.L_x_2157:
        /* <DEDUP_REMOVED lines=18> */
.L_x_2158:
        /* <DEDUP_REMOVED lines=14> */
.L_x_2159:
        /* <DEDUP_REMOVED lines=17> */
.L_x_2160:
        /* <DEDUP_REMOVED lines=13> */
.L_x_2161:
[----:B------:R-:W-:Y:S05]  /*2c2a0*/  BRA `(.L_x_2162) ;  /* 0xffffffcc00ac7947 */ /* 0x000fea000383ffff */
.L_x_2085:
[----:B0-----:R0:W1:Y:S02]  /*2c2b0*/  SYNCS.PHASECHK.TRANS64.TRYWAIT P0, [R5+URZ+0x38820], R4 ;  /* 0x03882004050075a7 */ /* 0x001064000800017f */
[----:B-1----:R-:W-:Y:S05]  /*2c2c0*/  @!P0 NANOSLEEP.SYNCS 0x989680 ;  /* 0x009896800000895d */ /* 0x002fea0003900000 */
[----:B------:R-:W1:Y:S02]  /*2c2d0*/  @!P0 SYNCS.PHASECHK.TRANS64 P0, [R5+URZ+0x38820], R4 ;  /* 0x03882004050085a7 */ /* 0x000e64000800007f */
[----:B-1----:R-:W-:Y:S05]  /*2c2e0*/  @!P0 BRA `(.L_x_2085) ;  /* 0xfffffffc00f08947 */ /* 0x002fea000383ffff */
[----:B------:R-:W-:Y:S05]  /*2c2f0*/  BRA `(.L_x_2163) ;  /* 0xffffffd000587947 */ /* 0x000fea000383ffff */
.L_x_2086:
        /* <DEDUP_REMOVED lines=11> */
.L_x_2165:
[----:B------:R-:W-:Y:S05]  /*2c3b0*/  BSYNC B0 ;  /* 0x0000000000007941 */ /* 0x000fea0003800000 */
.L_x_2164:
[----:B------:R-:W-:Y:S05]  /*2c3c0*/  BRA `(.L_x_2166) ;  /* 0xffffffd000407947 */ /* 0x000fea000383ffff */
.L_x_2087:
[----:B------:R-:W-:Y:S01]  /*2c3d0*/  BSSY B0, `(.L_x_2167) ;  /* 0x0000006000007945 */ /* 0x000fe20003800000 */
[----:B------:R-:W-:-:S07]  /*2c3e0*/  IMAD.MOV.U32 R15, RZ, RZ, -0x1 ;  /* 0xffffffffff0f7424 */ /* 0x000fce00078e00ff */
[----:B012--5:R-:W-:Y:S05]  /*2c3f0*/  WARPSYNC.COLLECTIVE R15, `(.L_x_2168) ;  /* 0x000000000f0c7348 */ /* 0x027fea0003c00000 */
[----:B------:R-:W-:Y:S02]  /*2c400*/  ELECT P6, UR62, PT ;  /* 0x00000000003e782f */ /* 0x000fe400038c0000 */
[----:B------:R-:W-:Y:S01]  /*2c410*/  MOV R14, UR62 ;  /* 0x0000003e000e7c02 */ /* 0x000fe20008000f00 */
[----:B012--5:R-:W-:Y:S10]  /*2c420*/  ENDCOLLECTIVE ;  /* 0x000000000000791b */ /* 0x027ff40003800000 */
.L_x_2168:
[----:B------:R-:W-:Y:S05]  /*2c430*/  BSYNC B0 ;  /* 0x0000000000007941 */ /* 0x000fea0003800000 */
.L_x_2167:
[----:B------:R-:W-:Y:S05]  /*2c440*/  BRA `(.L_x_2169) ;  /* 0xffffffd000347947 */ /* 0x000fea000383ffff */
.L_x_2089:
[----:B-1----:R1:W3:Y:S02]  /*2c450*/  SYNCS.PHASECHK.TRANS64.TRYWAIT P1, [R3+URZ+0x38840], R2 ;  /* 0x03884002030075a7 */ /* 0x0022e4000802017f */
[----:B---3--:R-:W-:Y:S05]  /*2c460*/  @!P1 NANOSLEEP.SYNCS 0x989680 ;  /* 0x009896800000995d */ /* 0x008fea0003900000 */
[----:B------:R-:W3:Y:S02]  /*2c470*/  @!P1 SYNCS.PHASECHK.TRANS64 P1, [R3+URZ+0x38840], R2 ;  /* 0x03884002030095a7 */ /* 0x000ee4000802007f */
[----:B---3--:R-:W-:Y:S05]  /*2c480*/  @!P1 BRA `(.L_x_2089) ;  /* 0xfffffffc00f09947 */ /* 0x008fea000383ffff */
[----:B------:R-:W-:Y:S05]  /*2c490*/  BRA `(.L_x_2170) ;  /* 0xffffffd000547947 */ /* 0x000fea000383ffff */
.L_x_2091:
[----:B0-----:R0:W3:Y:S02]  /*2c4a0*/  SYNCS.PHASECHK.TRANS64.TRYWAIT P1, [R5+URZ+0x38840], R0 ;  /* 0x03884000050075a7 */ /* 0x0010e4000802017f */
[----:B---3--:R-:W-:Y:S05]  /*2c4b0*/  @!P1 NANOSLEEP.SYNCS 0x989680 ;  /* 0x009896800000995d */ /* 0x008fea0003900000 */
[----:B------:R-:W3:Y:S02]  /*2c4c0*/  @!P1 SYNCS.PHASECHK.TRANS64 P1, [R5+URZ+0x38840], R0 ;  /* 0x03884000050095a7 */ /* 0x000ee4000802007f */
[----:B---3--:R-:W-:Y:S05]  /*2c4d0*/  @!P1 BRA `(.L_x_2091) ;  /* 0xfffffffc00f09947 */ /* 0x008fea000383ffff */
[----:B------:R-:W-:Y:S05]  /*2c4e0*/  BRA `(.L_x_2171) ;  /* 0xffffffd000607947 */ /* 0x000fea000383ffff */
.L_x_2093:
[----:B---3--:R3:W4:Y:S02]  /*2c4f0*/  SYNCS.PHASECHK.TRANS64.TRYWAIT P1, [R3+URZ+0x38860], R2 ;  /* 0x03886002030075a7 */ /* 0x008724000802017f */
[----:B----4-:R-:W-:Y:S05]  /*2c500*/  @!P1 NANOSLEEP.SYNCS 0x989680 ;  /* 0x009896800000995d */ /* 0x010fea0003900000 */
[----:B------:R-:W4:Y:S02]  /*2c510*/  @!P1 SYNCS.PHASECHK.TRANS64 P1, [R3+URZ+0x38860], R2 ;  /* 0x03886002030095a7 */ /* 0x000f24000802007f */
[----:B----4-:R-:W-:Y:S05]  /*2c520*/  @!P1 BRA `(.L_x_2093) ;  /* 0xfffffffc00f09947 */ /* 0x010fea000383ffff */
[----:B------:R-:W-:Y:S05]  /*2c530*/  BRA `(.L_x_2172) ;  /* 0xffffffd0005c7947 */ /* 0x000fea000383ffff */
        .type           $_ZN7cutlass13device_kernelIN5flash11enable_sm90INS1_16FlashAttnFwdSm90INS1_25CollectiveMainloopFwdSm90ILi2EN4cute5tupleIJNS5_1CILi1EEES8_S8_EEENS6_IJNS7_ILi64EEESA_SA_EEELi512ENS_6half_tEfNS_4arch4Sm90ELb0ELb1ELb1ELb0ELb1ELb0ELb1ELb0ELb0ELb1ELb1ELb0EEENS1_21CollectiveEpilogueFwdINS6_IJSA_NS7_ILi512EEESA_EEES9_SC_SE_Li256ELb0ELb1ELb1ELb0EEENS1_19SingleTileSchedulerILb0ELb1ELb1ELi64EEEEEEEEEvNT_6ParamsE$_ZZN5flash25CollectiveMainloopFwdSm90ILi2EN4cute5tupleIJNS1_1CILi1EEES4_S4_EEENS2_IJNS3_ILi64EEES6_S6_EEELi512EN7cutlass6half_tEfNS8_4arch4Sm90ELb0ELb1ELb1ELb0ELb1ELb0ELb1ELb0ELb0ELb1ELb1ELb0EE3mmaINS_16FlashAttnFwdSm90ISC_NS_21CollectiveEpilogueFwdINS2_IJS6_NS3_ILi512EEES6_EEES5_S9_SB_Li256ELb0ELb1ELb1ELb0EEENS_19SingleTileSchedulerILb0ELb1ELb1ELi64EEEE13SharedStorageENS1_6TensorINS1_11ArrayEngineIfLm128EEENS1_6LayoutINS2_IJNS2_IJNS3_ILi2EEESR_NS3_ILi32EEEEEES4_S4_EEENS2_IJNS2_IJS4_SR_NS3_ILi4EEEEEENS3_ILi0EEESX_EEEEEEENS_7SoftmaxILi2ELi0EEEEEbRKNSC_6ParamsENS8_13PipelineAsyncILi2EEES17_RNS8_13PipelineStateILj2EEERT0_RT1_iRiRKNS_16SeqlenInfoQKNewKILb0ELb0EEENS2_IJiiiiEEERT_ENKUliT_T0_T1_E_clIZSD_ISM_S10_S12_EbS15_S17_S17_S1A_S1C_S1E_iS1F_S1J_S1K_S1M_EUlRS1N_iE1_NS3_ILb0EEENS3_ILb1EEEEEDaiS1N_S1O_S1P_,@function
        .size           $_ZN7cutlass13device_kernelIN5flash11enable_sm90INS1_16FlashAttnFwdSm90INS1_25CollectiveMainloopFwdSm90ILi2EN4cute5tupleIJNS5_1CILi1EEES8_S8_EEENS6_IJNS7_ILi64EEESA_SA_EEELi512ENS_6half_tEfNS_4arch4Sm90ELb0ELb1ELb1ELb0ELb1ELb0ELb1ELb0ELb0ELb1ELb1ELb0EEENS1_21CollectiveEpilogueFwdINS6_IJSA_NS7_ILi512EEESA_EEES9_SC_SE_Li256ELb0ELb1ELb1ELb0EEENS1_19SingleTileSchedulerILb0ELb1ELb1ELi64EEEEEEEEEvNT_6ParamsE$_ZZN5flash25CollectiveMainloopFwdSm90ILi2EN4cute5tupleIJNS1_1CILi1EEES4_S4_EEENS2_IJNS3_ILi64EEES6_S6_EEELi512EN7cutlass6half_tEfNS8_4arch4Sm90ELb0ELb1ELb1ELb0ELb1ELb0ELb1ELb0ELb0ELb1ELb1ELb0EE3mmaINS_16FlashAttnFwdSm90ISC_NS_21CollectiveEpilogueFwdINS2_IJS6_NS3_ILi512EEES6_EEES5_S9_SB_Li256ELb0ELb1ELb1ELb0EEENS_19SingleTileSchedulerILb0ELb1ELb1ELi64EEEE13SharedStorageENS1_6TensorINS1_11ArrayEngineIfLm128EEENS1_6LayoutINS2_IJNS2_IJNS3_ILi2EEESR_NS3_ILi32EEEEEES4_S4_EEENS2_IJNS2_IJS4_SR_NS3_ILi4EEEEEENS3_ILi0EEESX_EEEEEEENS_7SoftmaxILi2ELi0EEEEEbRKNSC_6ParamsENS8_13PipelineAsyncILi2EEES17_RNS8_13PipelineStateILj2EEERT0_RT1_iRiRKNS_16SeqlenInfoQKNewKILb0ELb0EEENS2_IJiiiiEEERT_ENKUliT_T0_T1_E_clIZSD_ISM_S10_S12_EbS15_S17_S17_S1A_S1C_S1E_iS1F_S1J_S1K_S1M_EUlRS1N_iE1_NS3_ILb0EEENS3_ILb1EEEEEDaiS1N_S1O_S1P_,(.L_x_5833 - $_ZN7cutlass13device_kernelIN5flash11enable_sm90INS1_16FlashAttnFwdSm90INS1_25CollectiveMainloopFwdSm90ILi2EN4cute5tupleIJNS5_1CILi1EEES8_S8_EEENS6_IJNS7_ILi64EEESA_SA_EEELi512ENS_6half_tEfNS_4arch4Sm90ELb0ELb1ELb1ELb0ELb1ELb0ELb1ELb0ELb0ELb1ELb1ELb0EEENS1_21CollectiveEpilogueFwdINS6_IJSA_NS7_ILi512EEESA_EEES9_SC_SE_Li256ELb0ELb1ELb1ELb0EEENS1_19SingleTileSchedulerILb0ELb1ELb1ELi64EEEEEEEEEvNT_6ParamsE$_ZZN5flash25CollectiveMainloopFwdSm90ILi2EN4cute5tupleIJNS1_1CILi1EEES4_S4_EEENS2_IJNS3_ILi64EEES6_S6_EEELi512EN7cutlass6half_tEfNS8_4arch4Sm90ELb0ELb1ELb1ELb0ELb1ELb0ELb1ELb0ELb0ELb1ELb1ELb0EE3mmaINS_16FlashAttnFwdSm90ISC_NS_21CollectiveEpilogueFwdINS2_IJS6_NS3_ILi512EEES6_EEES5_S9_SB_Li256ELb0ELb1ELb1ELb0EEENS_19SingleTileSchedulerILb0ELb1ELb1ELi64EEEE13SharedStorageENS1_6TensorINS1_11ArrayEngineIfLm128EEENS1_6LayoutINS2_IJNS2_IJNS3_ILi2EEESR_NS3_ILi32EEEEEES4_S4_EEENS2_IJNS2_IJS4_SR_NS3_ILi4EEEEEENS3_ILi0EEESX_EEEEEEENS_7SoftmaxILi2ELi0EEEEEbRKNSC_6ParamsENS8_13PipelineAsyncILi2EEES17_RNS8_13PipelineStateILj2EEERT0_RT1_iRiRKNS_16SeqlenInfoQKNewKILb0ELb0EEENS2_IJiiiiEEERT_ENKUliT_T0_T1_E_clIZSD_ISM_S10_S12_EbS15_S17_S17_S1A_S1C_S1E_iS1F_S1J_S1K_S1M_EUlRS1N_iE1_NS3_ILb0EEENS3_ILb1EEEEEDaiS1N_S1O_S1P_)
$_ZN7cutlass13device_kernelIN5flash11enable_sm90INS1_16FlashAttnFwdSm90INS1_25CollectiveMainloopFwdSm90ILi2EN4cute5tupleIJNS5_1CILi1EEES8_S8_EEENS6_IJNS7_ILi64EEESA_SA_EEELi512ENS_6half_tEfNS_4arch4Sm90ELb0ELb1ELb1ELb0ELb1ELb0ELb1ELb0ELb0ELb1ELb1ELb0EEENS1_21CollectiveEpilogueFwdINS6_IJSA_NS7_ILi512EEESA_EEES9_SC_SE_Li256ELb0ELb1ELb1ELb0EEENS1_19SingleTileSchedulerILb0ELb1ELb1ELi64EEEEEEEEEvNT_6ParamsE$_ZZN5flash25CollectiveMainloopFwdSm90ILi2EN4cute5tupleIJNS1_1CILi1EEES4_S4_EEENS2_IJNS3_ILi64EEES6_S6_EEELi512EN7cutlass6half_tEfNS8_4arch4Sm90ELb0ELb1ELb1ELb0ELb1ELb0ELb1ELb0ELb0ELb1ELb1ELb0EE3mmaINS_16FlashAttnFwdSm90ISC_NS_21CollectiveEpilogueFwdINS2_IJS6_NS3_ILi512EEES6_EEES5_S9_SB_Li256ELb0ELb1ELb1ELb0EEENS_19SingleTileSchedulerILb0ELb1ELb1ELi64EEEE13SharedStorageENS1_6TensorINS1_11ArrayEngineIfLm128EEENS1_6LayoutINS2_IJNS2_IJNS3_ILi2EEESR_NS3_ILi32EEEEEES4_S4_EEENS2_IJNS2_IJS4_SR_NS3_ILi4EEEEEENS3_ILi0EEESX_EEEEEEENS_7SoftmaxILi2ELi0EEEEEbRKNSC_6ParamsENS8_13PipelineAsyncILi2EEES17_RNS8_13PipelineStateILj2EEERT0_RT1_iRiRKNS_16SeqlenInfoQKNewKILb0ELb0EEENS2_IJiiiiEEERT_ENKUliT_T0_T1_E_clIZSD_ISM_S10_S12_EbS15_S17_S17_S1A_S1C_S1E_iS1F_S1J_S1K_S1M_EUlRS1N_iE1_NS3_ILb0EEENS3_ILb1EEEEEDaiS1N_S1O_S1P_:
[----:B------:R-:W-:Y:S05]  /*2c540*/  YIELD ;  /* 0x0000000000007946 */ /* 0x000fea0003800000 */
[----:B------:R-:W-:Y:S02]  /*2c550*/  ULDC UR4, c[0x0][0x20] ;  /* 0x0000080000047ab9 */ /* 0x000fe40000000800 */
[----:B------:R-:W-:-:S05]  /*2c560*/  VIADD R7, R17, -UR4 ;  /* 0x8000000411077c36 */ /* 0x000fca0008000000 */
[----:B------:R-:W2:Y:S01]  /*2c570*/  LDL.64 R8, [R7] ;  /* 0x0000000007087983 */ /* 0x000ea20000100a00 */
[----:B------:R-:W0:Y:S02]  /*2c580*/  LDC.64 R4, c[0x0][0x208] ;  /* 0x00008200ff047b82 */ /* 0x000e240000000a00 */
[----:B0-----:R-:W-:Y:S02]  /*2c590*/  R2UR UR4, R4 ;  /* 0x00000000040472ca */ /* 0x001fe400000e0000 */
[----:B------:R-:W-:-:S13]  /*2c5a0*/  R2UR UR5, R5 ;  /* 0x00000000050572ca */ /* 0x000fda00000e0000 */
[----:B--2---:R-:W2:Y:S01]  /*2c5b0*/  LD.E R10, desc[UR4][R8.64] ;  /* 0x00000004080a7980 */ /* 0x004ea2000c101900 */
[----:B------:R-:W-:Y:S02]  /*2c5c0*/  R2UR UR4, R4 ;  /* 0x00000000040472ca */ /* 0x000fe400000e0000 */
[----:B------:R-:W-:-:S13]  /*2c5d0*/  R2UR UR5, R5 ;  /* 0x00000000050572ca */ /* 0x000fda00000e0000 */
[----:B------:R-:W3:Y:S01]  /*2c5e0*/  LD.E R12, desc[UR4][R8.64+0x8] ;  /* 0x00000804080c7980 */ /* 0x000ee2000c101900 */
[----:B--2---:R-:W-:-:S05]  /*2c5f0*/  VIADD R11, R10, 0x1 ;  /* 0x000000010a0b7836 */ /* 0x004fca0000000000 */
[----:B------:R-:W-:-:S13]  /*2c600*/  ISETP.NE.AND P0, PT, R11, 0x2, PT ;  /* 0x000000020b00780c */ /* 0x000fda0003f05270 */
[----:B------:R-:W-:Y:S02]  /*2c610*/  @!P0 R2UR UR6, R4 ;  /* 0x00000000040682ca */ /* 0x000fe400000e0000 */
[----:B------:R-:W-:-:S13]  /*2c620*/  @!P0 R2UR UR7, R5 ;  /* 0x00000000050782ca */ /* 0x000fda00000e0000 */
[----:B------:R-:W2:Y:S01]  /*2c630*/  @!P0 LD.E R13, desc[UR6][R8.64+0x4] ;  /* 0x00000406080d8980 */ /* 0x000ea2000c101900 */
[C---:B------:R-:W-:Y:S02]  /*2c640*/  R2UR UR4, R4.reuse ;  /* 0x00000000040472ca */ /* 0x040fe400000e0000 */
[C---:B------:R-:W-:Y:S02]  /*2c650*/  R2UR UR5, R5.reuse ;  /* 0x00000000050572ca */ /* 0x040fe400000e0000 */
[C---:B------:R-:W-:Y:S02]  /*2c660*/  R2UR UR6, R4.reuse ;  /* 0x00000000040672ca */ /* 0x040fe400000e0000 */
[C---:B------:R-:W-:Y:S02]  /*2c670*/  R2UR UR7, R5.reuse ;  /* 0x00000000050772ca */ /* 0x040fe400000e0000 */
[----:B------:R-:W-:Y:S02]  /*2c680*/  @!P0 R2UR UR8, R4 ;  /* 0x00000000040882ca */ /* 0x000fe400000e0000 */
[----:B------:R-:W-:-:S02]  /*2c690*/  @!P0 R2UR UR9, R5 ;  /* 0x00000000050982ca */ /* 0x000fc400000e0000 */
[----:B------:R-:W-:Y:S02]  /*2c6a0*/  @!P0 R2UR UR10, R4 ;  /* 0x00000000040a82ca */ /* 0x000fe400000e0000 */
[----:B------:R-:W-:Y:S01]  /*2c6b0*/  @!P0 R2UR UR11, R5 ;  /* 0x00000000050b82ca */ /* 0x000fe200000e0000 */
[----:B---3--:R-:W-:Y:S01]  /*2c6c0*/  VIADD R21, R12, 0x1 ;  /* 0x000000010c157836 */ /* 0x008fe20000000000 */
[----:B------:R-:W-:Y:S04]  /*2c6d0*/  ST.E desc[UR4][R8.64], R11 ;  /* 0x0000000b08007985 */ /* 0x000fe8000c101904 */
[----:B------:R-:W-:Y:S04]  /*2c6e0*/  ST.E desc[UR6][R8.64+0x8], R21 ;  /* 0x0000081508007985 */ /* 0x000fe8000c101906 */
[----:B------:R-:W-:Y:S01]  /*2c6f0*/  @!P0 ST.E desc[UR8][R8.64], RZ ;  /* 0x000000ff08008985 */ /* 0x000fe2000c101908 */
[----:B--2---:R-:W-:-:S05]  /*2c700*/  @!P0 LOP3.LUT R25, R13, 0x1, RZ, 0x3c, !PT ;  /* 0x000000010d198812 */ /* 0x004fca00078e3cff */
[----:B------:R0:W-:Y:S04]  /*2c710*/  @!P0 ST.E desc[UR10][R8.64+0x4], R25 ;  /* 0x0000041908008985 */ /* 0x0001e8000c10190a */
[----:B------:R-:W2:Y:S01]  /*2c720*/  LDL.64 R14, [R7+0x18] ;  /* 0x00001800070e7983 */ /* 0x000ea20000100a00 */
[----:B------:R-:W-:Y:S02]  /*2c730*/  R2UR UR4, R4 ;  /* 0x00000000040472ca */ /* 0x000fe400000e0000 */
[----:B------:R-:W-:Y:S01]  /*2c740*/  R2UR UR5, R5 ;  /* 0x00000000050572ca */ /* 0x000fe200000e0000 */
[----:B------:R-:W3:-:S12]  /*2c750*/  LDL.64 R12, [R7] ;  /* 0x00000000070c7983 */ /* 0x000ed80000100a00 */
[----:B--2---:R-:W2:Y:S01]  /*2c760*/  LD.E R20, desc[UR4][R14.64] ;  /* 0x000000040e147980 */ /* 0x004ea2000c101900 */
[C---:B------:R-:W-:Y:S02]  /*2c770*/  R2UR UR4, R4.reuse ;  /* 0x00000000040472ca */ /* 0x040fe400000e0000 */
[C---:B------:R-:W-:Y:S02]  /*2c780*/  R2UR UR5, R5.reuse ;  /* 0x00000000050572ca */ /* 0x040fe400000e0000 */
[----:B------:R-:W-:Y:S02]  /*2c790*/  R2UR UR6, R4 ;  /* 0x00000000040672ca */ /* 0x000fe400000e0000 */
[----:B------:R-:W-:Y:S01]  /*2c7a0*/  R2UR UR7, R5 ;  /* 0x00000000050772ca */ /* 0x000fe200000e0000 */
[----:B------:R-:W-:Y:S01]  /*2c7b0*/  BSSY B2, `(.L_x_2173) ;  /* 0x0000009000027945 */ /* 0x000fe20003800000 */
[----:B0-----:R-:W-:Y:S02]  /*2c7c0*/  IMAD.MOV.U32 R8, RZ, RZ, R16 ;  /* 0x000000ffff087224 */ /* 0x001fe400078e0010 */
[----:B------:R-:W-:-:S05]  /*2c7d0*/  IMAD.MOV.U32 R9, RZ, RZ, R2 ;  /* 0x000000ffff097224 */ /* 0x000fca00078e0002 */
[----:B---3--:R0:W5:Y:S04]  /*2c7e0*/  LD.E R24, desc[UR4][R12.64] ;  /* 0x000000040c187980 */ /* 0x008168000c101900 */
[----:B------:R0:W5:Y:S01]  /*2c7f0*/  LD.E R11, desc[UR6][R12.64+0x4] ;  /* 0x000004060c0b7980 */ /* 0x000162000c101900 */
[----:B--2---:R-:W-:-:S04]  /*2c800*/  LOP3.LUT R20, R20, 0x1, RZ, 0xfc, !PT ;  /* 0x0000000114147812 */ /* 0x004fc800078efcff */
[----:B------:R-:W-:-:S13]  /*2c810*/  ISETP.NE.AND P0, PT, R20, 0x3, PT ;  /* 0x000000031400780c */ /* 0x000fda0003f05270 */
[----:B0-----:R-:W-:Y:S05]  /*2c820*/  @!P0 BRA `(.L_x_2174) ;  /* 0x0000000000048947 */ /* 0x001fea0003800000 */
[----:B------:R-:W-:Y:S01]  /*2c830*/  BPT.TRAP 0x1 ;  /* 0x000000040000795c */ /* 0x000fe20000300000 */
.L_x_2174:
[----:B------:R-:W-:Y:S05]  /*2c840*/  BSYNC B2 ;  /* 0x0000000000027941 */ /* 0x000fea0003800000 */
.L_x_2173:
[----:B------:R-:W-:Y:S02]  /*2c850*/  R2UR UR4, R4 ;  /* 0x00000000040472ca */ /* 0x000fe400000e0000 */
[----:B------:R-:W-:-:S13]  /*2c860*/  R2UR UR5, R5 ;  /* 0x00000000050572ca */ /* 0x000fda00000e0000 */
[----:B------:R-:W2:Y:S01]  /*2c870*/  LD.E.64 R20, desc[UR4][R14.64+0x18] ;  /* 0x000018040e147980 */ /* 0x000ea2000c101b00 */
[----:B-----5:R-:W-:Y:S02]  /*2c880*/  SHF.L.U32 R25, R11, 0x1f, RZ ;  /* 0x0000001f0b197819 */ /* 0x020fe400000006ff */
[----:B--2---:R-:W-:-:S05]  /*2c890*/  MOV R21, R20 ;  /* 0x0000001400157202 */ /* 0x004fca0000000f00 */
[----:B------:R-:W-:-:S04]  /*2c8a0*/  IMAD R24, R24, 0x8, R21 ;  /* 0x0000000818187824 */ /* 0x000fc800078e0215 */
[----:B------:R0:W1:Y:S01]  /*2c8b0*/  SYNCS.PHASECHK.TRANS64.TRYWAIT P0, [R24+URZ], R25 ;  /* 0x00000019180075a7 */ /* 0x000062000800017f */
[----:B------:R-:W2:Y:S01]  /*2c8c0*/  LD.E R21, desc[UR4][R14.64] ;  /* 0x000000040e157980 */ /* 0x000ea2000c101900 */
[----:B------:R-:W-:Y:S02]  /*2c8d0*/  R2UR UR6, R4 ;  /* 0x00000000040672ca */ /* 0x000fe400000e0000 */
[----:B------:R-:W-:Y:S01]  /*2c8e0*/  R2UR UR7, R5 ;  /* 0x00000000050772ca */ /* 0x000fe200000e0000 */
[----:B------:R0:W5:Y:S01]  /*2c8f0*/  LD.E R11, desc[UR4][R12.64] ;  /* 0x000000040c0b7980 */ /* 0x000162000c101900 */
[----:B------:R-:W-:Y:S11]  /*2c900*/  BSSY B2, `(.L_x_2175) ;  /* 0x0000006000027945 */ /* 0x000ff60003800000 */
[----:B------:R0:W5:Y:S01]  /*2c910*/  LD.E R20, desc[UR6][R12.64+0x4] ;  /* 0x000004060c147980 */ /* 0x000162000c101900 */
[----:B--2---:R-:W-:-:S04]  /*2c920*/  LOP3.LUT R21, R21, 0x1, RZ, 0xfc, !PT ;  /* 0x0000000115157812 */ /* 0x004fc800078efcff */
[----:B------:R-:W-:-:S13]  /*2c930*/  ISETP.NE.AND P1, PT, R21, 0x3, PT ;  /* 0x000000031500780c */ /* 0x000fda0003f25270 */
[----:B01----:R-:W-:Y:S05]  /*2c940*/  @!P1 BRA `(.L_x_2176) ;  /* 0x0000000000049947 */ /* 0x003fea0003800000 */
[----:B------:R-:W-:Y:S01]  /*2c950*/  BPT.TRAP 0x1 ;  /* 0x000000040000795c */ /* 0x000fe20000300000 */
.L_x_2176:
[----:B------:R-:W-:Y:S05]  /*2c960*/  BSYNC B2 ;  /* 0x0000000000027941 */ /* 0x000fea0003800000 */
.L_x_2175:
[----:B------:R-:W-:Y:S04]  /*2c970*/  BSSY B2, `(.L_x_2177) ;  /* 0x000000a000027945 */ /* 0x000fe80003800000 */
[----:B------:R-:W-:Y:S05]  /*2c980*/  @P0 BRA `(.L_x_2178) ;  /* 0x0000000000200947 */ /* 0x000fea0003800000 */
[----:B------:R-:W-:Y:S02]  /*2c990*/  R2UR UR4, R4 ;  /* 0x00000000040472ca */ /* 0x000fe400000e0000 */
[----:B------:R-:W-:-:S13]  /*2c9a0*/  R2UR UR5, R5 ;  /* 0x00000000050572ca */ /* 0x000fda00000e0000 */
[----:B------:R-:W2:Y:S01]  /*2c9b0*/  LD.E.64 R14, desc[UR4][R14.64+0x18] ;  /* 0x000018040e0e7980 */ /* 0x000ea2000c101b00 */
[----:B-----5:R-:W-:Y:S02]  /*2c9c0*/  SHF.L.U32 R20, R20, 0x1f, RZ ;  /* 0x0000001f14147819 */ /* 0x020fe400000006ff */
[----:B--2---:R-:W-:-:S05]  /*2c9d0*/  MOV R12, R14 ;  /* 0x0000000e000c7202 */ /* 0x004fca0000000f00 */
[----:B------:R-:W-:-:S04]  /*2c9e0*/  IMAD R11, R11, 0x8, R12 ;  /* 0x000000080b0b7824 */ /* 0x000fc800078e020c */
[----:B------:R-:W0:Y:S02]  /*2c9f0*/  SYNCS.PHASECHK.TRANS64.TRYWAIT P0, [R11+URZ], R20 ;  /* 0x000000140b0075a7 */ /* 0x000e24000800017f */
[----:B0-----:R-:W-:Y:S05]  /*2ca00*/  @!P0 BRA `(.L_x_2179) ;  /* 0x0000011800348947 */ /* 0x001fea0003800000 */
.L_x_2178:
[----:B------:R-:W-:Y:S05]  /*2ca10*/  BSYNC B2 ;  /* 0x0000000000027941 */ /* 0x000fea0003800000 */
.L_x_2177:
[----:B0----5:R-:W2:Y:S04]  /*2ca20*/  LDL.64 R20, [R7] ;  /* 0x0000000007147983 */ /* 0x021ea80000100a00 */
[----:B------:R-:W3:Y:S01]  /*2ca30*/  LDL.64 R14, [R7+0x28] ;  /* 0x00002800070e7983 */ /* 0x000ee20000100a00 */
[C---:B------:R-:W-:Y:S02]  /*2ca40*/  R2UR UR6, R4.reuse ;  /* 0x00000000040672ca */ /* 0x040fe400000e0000 */
[C---:B------:R-:W-:Y:S01]  /*2ca50*/  R2UR UR7, R5.reuse ;  /* 0x00000000050772ca */ /* 0x040fe200000e0000 */
[----:B------:R-:W4:Y:S01]  /*2ca60*/  LDL.64 R12, [R7+0x20] ;  /* 0x00002000070c7983 */ /* 0x000f220000100a00 */
[C---:B------:R-:W-:Y:S02]  /*2ca70*/  R2UR UR4, R4.reuse ;  /* 0x00000000040472ca */ /* 0x040fe400000e0000 */
[----:B------:R-:W-:Y:S01]  /*2ca80*/  R2UR UR5, R5 ;  /* 0x00000000050572ca */ /* 0x000fe200000e0000 */
[----:B------:R-:W4:Y:S08]  /*2ca90*/  LDL.64 R56, [R7+0x8] ;  /* 0x0000080007387983 */ /* 0x000f300000100a00 */
[----:B--2---:R-:W2:Y:S04]  /*2caa0*/  LD.E R21, desc[UR6][R20.64] ;  /* 0x0000000614157980 */ /* 0x004ea8000c101900 */
[----:B---3--:R-:W2:Y:S01]  /*2cab0*/  LD.E.64 R58, desc[UR4][R14.64] ;  /* 0x000000040e3a7980 */ /* 0x008ea2000c101b00 */
[----:B------:R-:W-:Y:S05]  /*2cac0*/  WARPSYNC.ALL ;  /* 0x0000000000007948 */ /* 0x000fea0003800000 */
[----:B------:R-:W-:-:S02]  /*2cad0*/  R2UR UR4, R4 ;  /* 0x00000000040472ca */ /* 0x000fc400000e0000 */
[C---:B------:R-:W-:Y:S02]  /*2cae0*/  R2UR UR5, R5.reuse ;  /* 0x00000000050572ca */ /* 0x040fe400000e0000 */
[----:B------:R-:W-:Y:S02]  /*2caf0*/  R2UR UR6, R4 ;  /* 0x00000000040672ca */ /* 0x000fe400000e0000 */
[----:B------:R-:W-:-:S09]  /*2cb00*/  R2UR UR7, R5 ;  /* 0x00000000050772ca */ /* 0x000fd200000e0000 */
[----:B----4-:R0:W-:Y:S04]  /*2cb10*/  ST.E desc[UR4][R56.64], RZ ;  /* 0x000000ff38007985 */ /* 0x0101e8000c101904 */
[----:B------:R-:W3:Y:S01]  /*2cb20*/  LD.E.64 R14, desc[UR6][R12.64] ;  /* 0x000000060c0e7980 */ /* 0x000ee2000c101b00 */
[----:B--2---:R-:W-:Y:S01]  /*2cb30*/  IMAD R20, R21, 0x200, R58 ;  /* 0x0000020015147824 */ /* 0x004fe200078e023a */
[----:B------:R-:W-:Y:S01]  /*2cb40*/  WARPGROUP.ARRIVE ;  /* 0x00000000000079c5 */ /* 0x000fe20000000000 */
[----:B------:R-:W-:Y:S01]  /*2cb50*/  IMAD.MOV.U32 R21, RZ, RZ, R59 ;  /* 0x000000ffff157224 */ /* 0x000fe200078e003b */
[----:B------:R-:W-:Y:S01]  /*2cb60*/  R2UR UR8, R4 ;  /* 0x00000000040872ca */ /* 0x000fe200000e0000 */
[----:B------:R-:W-:Y:S01]  /*2cb70*/  IMAD.MOV.U32 R11, RZ, RZ, 0x1 ;  /* 0x00000001ff0b7424 */ /* 0x000fe200078e00ff */
[----:B------:R-:W-:-:S02]  /*2cb80*/  R2UR UR6, R20 ;  /* 0x00000000140672ca */ /* 0x000fc400000e0000 */
[----:B------:R-:W-:Y:S02]  /*2cb90*/  R2UR UR7, R21 ;  /* 0x00000000150772ca */ /* 0x000fe400000e0000 */
[C---:B------:R-:W-:Y:S02]  /*2cba0*/  R2UR UR9, R5.reuse ;  /* 0x00000000050972ca */ /* 0x040fe400000e0000 */
[----:B------:R-:W-:Y:S02]  /*2cbb0*/  R2UR UR10, R4 ;  /* 0x00000000040a72ca */ /* 0x000fe400000e0000 */
[----:B------:R-:W-:Y:S02]  /*2cbc0*/  R2UR UR11, R5 ;  /* 0x00000000050b72ca */ /* 0x000fe400000e0000 */
[----:B---3--:R-:W-:Y:S02]  /*2cbd0*/  R2UR UR4, R14 ;  /* 0x000000000e0472ca */ /* 0x008fe400000e0000 */
[----:B------:R-:W-:-:S13]  /*2cbe0*/  R2UR UR5, R15 ;  /* 0x000000000f0572ca */ /* 0x000fda00000e0000 */
[----:B------:R-:W-:Y:S03]  /*2cbf0*/  HGMMA.64x64x16.F32 R24, gdesc[UR4], RZ, !UPT, gsb0 ;  /* 0x00e00000041879f0 */ /* 0x000fe6000c0008ff */
[----:B------:R-:W-:Y:S02]  /*2cc00*/  WARPGROUP.DEPBAR.LE gsb0, 0x0 ;  /* 0x00008000000079c5 */ /* 0x000fe40000010000 */
[----:B------:R0:W-:Y:S04]  /*2cc10*/  ST.E desc[UR8][R56.64], R11 ;  /* 0x0000000b38007985 */ /* 0x0001e8000c101908 */
[----:B------:R-:W2:Y:S01]  /*2cc20*/  LD.E.64 R14, desc[UR10][R12.64] ;  /* 0x0000000a0c0e7980 */ /* 0x000ea2000c101b00 */
[----:B------:R-:W-:Y:S01]  /*2cc30*/  VIADD R58, R20, 0x2 ;  /* 0x00000002143a7836 */ /* 0x000fe20000000000 */
[----:B------:R-:W-:Y:S01]  /*2cc40*/  R2UR UR7, R59 ;  /* 0x000000003b0772ca */ /* 0x000fe200000e0000 */
[----:B------:R-:W-:Y:S01]  /*2cc50*/  WARPGROUP.ARRIVE ;  /* 0x00000000000079c5 */ /* 0x000fe20000000000 */
[----:B------:R-:W-:-:S02]  /*2cc60*/  R2UR UR8, R4 ;  /* 0x00000000040872ca */ /* 0x000fc400000e0000 */
[----:B------:R-:W-:Y:S02]  /*2cc70*/  R2UR UR6, R58 ;  /* 0x000000003a0672ca */ /* 0x000fe400000e0000 */
[C---:B------:R-:W-:Y:S02]  /*2cc80*/  R2UR UR9, R5.reuse ;  /* 0x00000000050972ca */ /* 0x040fe400000e0000 */
[----:B------:R-:W-:Y:S02]  /*2cc90*/  R2UR UR10, R4 ;  /* 0x00000000040a72ca */ /* 0x000fe400000e0000 */
[----:B------:R-:W-:Y:S01]  /*2cca0*/  R2UR UR11, R5 ;  /* 0x00000000050b72ca */ /* 0x000fe200000e0000 */
[----:B--2---:R-:W-:Y:S01]  /*2ccb0*/  VIADD R14, R14, 0x2 ;  /* 0x000000020e0e7836 */ /* 0x004fe20000000000 */
[----:B------:R-:W-:-:S04]  /*2ccc0*/  R2UR UR5, R15 ;  /* 0x000000000f0572ca */ /* 0x000fc800000e0000 */
[----:B------:R-:W-:-:S13]  /*2ccd0*/  R2UR UR4, R14 ;  /* 0x000000000e0472ca */ /* 0x000fda00000e0000 */
[----:B------:R-:W-:Y:S03]  /*2cce0*/  HGMMA.64x64x16.F32 R24, gdesc[UR4], R24, gsb0 ;  /* 0x00e00000041879f0 */ /* 0x000fe60008000818 */
        /* <DEDUP_REMOVED lines=19> */
[----:B------:R-:W-:Y:S01]  /*2ce20*/  WARPGROUP.ARRIVE ;  /* 0x00000000000079c5 */ /* 0x000fe20000000000 */
[----:B------:R-:W-:Y:S01]  /*2ce30*/  IMAD.MOV.U32 R21, RZ, RZ, R59 ;  /* 0x000000ffff157224 */ /* 0x000fe200078e003b */
[----:B------:R-:W-:-:S02]  /*2ce40*/  R2UR UR8, R4 ;  /* 0x00000000040872ca */ /* 0x000fc400000e0000 */
[----:B------:R-:W-:Y:S02]  /*2ce50*/  R2UR UR6, R20 ;  /* 0x00000000140672ca */ /* 0x000fe400000e0000 */
        /* <DEDUP_REMOVED lines=8> */
[----:B------:R-:W2:Y:S01]  /*2cee0*/  LDL.64 R14, [R7+0x40] ;  /* 0x00004000070e7983 */ /* 0x000ea20000100a00 */
[----:B------:R-:W-:-:S02]  /*2cef0*/  R2UR UR4, R4 ;  /* 0x00000000040472ca */ /* 0x000fc400000e0000 */
[----:B------:R-:W-:Y:S01]  /*2cf00*/  R2UR UR5, R5 ;  /* 0x00000000050572ca */ /* 0x000fe200000e0000 */
[----:B------:R-:W3:-:S12]  /*2cf10*/  LDL.64 R12, [R7] ;  /* 0x00000000070c7983 */ /* 0x000ed80000100a00 */
[----:B--2---:R-:W2:Y:S01]  /*2cf20*/  LD.E R20, desc[UR4][R14.64] ;  /* 0x000000040e147980 */ /* 0x004ea2000c101900 */
[C---:B------:R-:W-:Y:S02]  /*2cf30*/  R2UR UR4, R4.reuse ;  /* 0x00000000040472ca */ /* 0x040fe400000e0000 */
[C---:B------:R-:W-:Y:S02]  /*2cf40*/  R2UR UR5, R5.reuse ;  /* 0x00000000050572ca */ /* 0x040fe400000e0000 */
[----:B------:R-:W-:Y:S02]  /*2cf50*/  R2UR UR6, R4 ;  /* 0x00000000040672ca */ /* 0x000fe400000e0000 */
[----:B------:R-:W-:Y:S01]  /*2cf60*/  R2UR UR7, R5 ;  /* 0x00000000050772ca */ /* 0x000fe200000e0000 */
[----:B------:R-:W-:Y:S08]  /*2cf70*/  BSSY B2, `(.L_x_2180) ;  /* 0x0000007000027945 */ /* 0x000ff00003800000 */
[----:B---3--:R0:W5:Y:S04]  /*2cf80*/  LD.E R58, desc[UR4][R12.64] ;  /* 0x000000040c3a7980 */ /* 0x008168000c101900 */
[----:B------:R0:W5:Y:S01]  /*2cf90*/  LD.E R59, desc[UR6][R12.64+0x4] ;  /* 0x000004060c3b7980 */ /* 0x000162000c101900 */
[----:B--2---:R-:W-:-:S04]  /*2cfa0*/  LOP3.LUT R20, R20, 0x1, RZ, 0xfc, !PT ;  /* 0x0000000114147812 */ /* 0x004fc800078efcff */
[----:B------:R-:W-:-:S13]  /*2cfb0*/  ISETP.NE.AND P0, PT, R20, 0x3, PT ;  /* 0x000000031400780c */ /* 0x000fda0003f05270 */
[----:B0-----:R-:W-:Y:S05]  /*2cfc0*/  @!P0 BRA `(.L_x_2181) ;  /* 0x0000000000048947 */ /* 0x001fea0003800000 */
[----:B------:R-:W-:Y:S01]  /*2cfd0*/  BPT.TRAP 0x1 ;  /* 0x000000040000795c */ /* 0x000fe20000300000 */
.L_x_2181:
[----:B------:R-:W-:Y:S05]  /*2cfe0*/  BSYNC B2 ;  /* 0x0000000000027941 */ /* 0x000fea0003800000 */
.L_x_2180:
        /* <DEDUP_REMOVED lines=17> */
.L_x_2183:
[----:B------:R-:W-:Y:S05]  /*2d100*/  BSYNC B2 ;  /* 0x0000000000027941 */ /* 0x000fea0003800000 */
.L_x_2182:
        /* <DEDUP_REMOVED lines=10> */
.L_x_2185:
[----:B------:R-:W-:Y:S05]  /*2d1b0*/  BSYNC B2 ;  /* 0x0000000000027941 */ /* 0x000fea0003800000 */
.L_x_2184:
[----:B------:R-:W2:Y:S04]  /*2d1c0*/  LDL.64 R58, [R7] ;  /* 0x00000000073a7983 */ /* 0x000ea80000100a00 */
[----:B------:R-:W3:Y:S04]  /*2d1d0*/  LDL.64 R56, [R7+0x58] ;  /* 0x0000580007387983 */ /* 0x000ee80000100a00 */
[----:B------:R-:W4:Y:S04]  /*2d1e0*/  LDL.64 R12, [R7+0x48] ;  /* 0x00004800070c7983 */ /* 0x000f280000100a00 */
[----:B0----5:R-:W4:Y:S01]  /*2d1f0*/  LDL.64 R20, [R7+0x50] ;  /* 0x0000500007147983 */ /* 0x021f220000100a00 */
[----:B------:R-:W-:-:S02]  /*2d200*/  R2UR UR6, R4 ;  /* 0x00000000040672ca */ /* 0x000fc400000e0000 */
[C---:B------:R-:W-:Y:S02]  /*2d210*/  R2UR UR7, R5.reuse ;  /* 0x00000000050772ca */ /* 0x040fe400000e0000 */
[----:B------:R-:W-:Y:S02]  /*2d220*/  R2UR UR4, R4 ;  /* 0x00000000040472ca */ /* 0x000fe400000e0000 */
[----:B------:R-:W-:-:S09]  /*2d230*/  R2UR UR5, R5 ;  /* 0x00000000050572ca */ /* 0x000fd200000e0000 */
[----:B--2---:R-:W2:Y:S04]  /*2d240*/  LD.E R59, desc[UR6][R58.64] ;  /* 0x000000063a3b7980 */ /* 0x004ea8000c101900 */
[----:B---3--:R-:W2:Y:S01]  /*2d250*/  LD.E.64 R14, desc[UR4][R56.64] ;  /* 0x00000004380e7980 */ /* 0x008ea2000c101b00 */
[----:B------:R-:W-:Y:S05]  /*2d260*/  WARPSYNC.ALL ;  /* 0x0000000000007948 */ /* 0x000fea0003800000 */
[----:B------:R-:W-:-:S02]  /*2d270*/  R2UR UR6, R4 ;  /* 0x00000000040672ca */ /* 0x000fc400000e0000 */
[C---:B------:R-:W-:Y:S02]  /*2d280*/  R2UR UR7, R5.reuse ;  /* 0x00000000050772ca */ /* 0x040fe400000e0000 */
[----:B------:R-:W-:Y:S02]  /*2d290*/  R2UR UR4, R4 ;  /* 0x00000000040472ca */ /* 0x000fe400000e0000 */
[----:B------:R-:W-:-:S09]  /*2d2a0*/  R2UR UR5, R5 ;  /* 0x00000000050572ca */ /* 0x000fd200000e0000 */
[----:B----4-:R-:W3:Y:S04]  /*2d2b0*/  LD.E R62, desc[UR6][R12.64] ;  /* 0x000000060c3e7980 */ /* 0x010ee8000c101900 */
[----:B------:R-:W4:Y:S01]  /*2d2c0*/  LD.E.64 R60, desc[UR4][R20.64] ;  /* 0x00000004143c7980 */ /* 0x000f22000c101b00 */
[----:B------:R-:W-:Y:S01]  /*2d2d0*/  WARPGROUP.ARRIVE ;  /* 0x00000000000079c5 */ /* 0x000fe20000000000 */
[C---:B------:R-:W-:Y:S02]  /*2d2e0*/  R2UR UR8, R4.reuse ;  /* 0x00000000040872ca */ /* 0x040fe400000e0000 */
[----:B------:R-:W-:Y:S02]  /*2d2f0*/  R2UR UR9, R5 ;  /* 0x00000000050972ca */ /* 0x000fe400000e0000 */
[----:B------:R-:W-:-:S02]  /*2d300*/  R2UR UR10, R4 ;  /* 0x00000000040a72ca */ /* 0x000fc400000e0000 */
[----:B------:R-:W-:Y:S01]  /*2d310*/  R2UR UR11, R5 ;  /* 0x00000000050b72ca */ /* 0x000fe200000e0000 */
[----:B--2---:R-:W-:Y:S01]  /*2d320*/  IMAD R14, R59, 0x1000, R14 ;  /* 0x000010003b0e7824 */ /* 0x004fe200078e020e */
[----:B------:R-:W-:-:S04]  /*2d330*/  R2UR UR7, R15 ;  /* 0x000000000f0772ca */ /* 0x000fc800000e0000 */
[----:B------:R-:W-:Y:S02]  /*2d340*/  R2UR UR6, R14 ;  /* 0x000000000e0672ca */ /* 0x000fe400000e0000 */
[----:B---3--:R-:W-:Y:S02]  /*2d350*/  ISETP.NE.U32.AND P0, PT, R62, RZ, PT ;  /* 0x000000ff3e00720c */ /* 0x008fe40003f05070 */
[----:B----4-:R-:W-:Y:S02]  /*2d360*/  R2UR UR4, R60 ;  /* 0x000000003c0472ca */ /* 0x010fe400000e0000 */
[----:B------:R-:W-:-:S09]  /*2d370*/  R2UR UR5, R61 ;  /* 0x000000003d0572ca */ /* 0x000fd200000e0000 */
[----:B------:R-:W-:-:S05]  /*2d380*/  VOTEU.ANY UP0, P0 ;  /* 0x00000000003f7886 */ /* 0x000fca0000000100 */
[----:B------:R-:W-:Y:S03]  /*2d390*/  HGMMA.64x64x16.F32 R24, gdesc[UR4], R24, UP0, gsb0 ;  /* 0x00e00000041879f0 */ /* 0x000fe6000b800818 */
[----:B------:R-:W-:Y:S02]  /*2d3a0*/  WARPGROUP.DEPBAR.LE gsb0, 0x0 ;  /* 0x00008000000079c5 */ /* 0x000fe40000010000 */
[----:B------:R-:W-:Y:S04]  /*2d3b0*/  ST.E desc[UR8][R12.64], R11 ;  /* 0x0000000b0c007985 */ /* 0x000fe8000c101908 */
[----:B------:R-:W2:Y:S01]  /*2d3c0*/  LD.E.64 R56, desc[UR10][R20.64] ;  /* 0x0000000a14387980 */ /* 0x000ea2000c101b00 */
[----:B------:R-:W-:Y:S01]  /*2d3d0*/  VIADD R58, R14, 0x2 ;  /* 0x000000020e3a7836 */ /* 0x000fe20000000000 */
[----:B------:R-:W-:Y:S01]  /*2d3e0*/  WARPGROUP.ARRIVE ;  /* 0x00000000000079c5 */ /* 0x000fe20000000000 */
[----:B------:R-:W-:Y:S01]  /*2d3f0*/  IMAD.MOV.U32 R59, RZ, RZ, R15 ;  /* 0x000000ffff3b7224 */ /* 0x000fe200078e000f */
[----:B------:R-:W-:-:S02]  /*2d400*/  R2UR UR8, R4 ;  /* 0x00000000040872ca */ /* 0x000fc400000e0000 */
[----:B------:R-:W-:Y:S02]  /*2d410*/  R2UR UR6, R58 ;  /* 0x000000003a0672ca */ /* 0x000fe400000e0000 */
        /* <DEDUP_REMOVED lines=236> */
[----:B------:R-:W-:Y:S01]  /*2e2e0*/  UMOV UR4, 0x1 ;  /* 0x0000000100047882 */ /* 0x000fe20000000000 */
[----:B------:R-:W-:Y:S01]  /*2e2f0*/  IMAD.MOV.U32 R59, RZ, RZ, R15 ;  /* 0x000000ffff3b7224 */ /* 0x000fe200078e000f */
[----:B------:R-:W0:Y:S01]  /*2e300*/  S2R R60, SR_TID.X ;  /* 0x00000000003c7919 */ /* 0x000e220000002100 */
[----:B------:R-:W-:Y:S01]  /*2e310*/  UISETP.NE.U32.AND UP0, UPT, UR4, URZ, UPT ;  /* 0x0000003f0400728c */ /* 0x000fe2000bf05070 */
[----:B------:R-:W-:Y:S01]  /*2e320*/  WARPGROUP.ARRIVE ;  /* 0x00000000000079c5 */ /* 0x000fe20000000000 */
[----:B------:R-:W-:-:S02]  /*2e330*/  R2UR UR6, R4 ;  /* 0x00000000040672ca */ /* 0x000fc400000e0000 */
[----:B------:R-:W-:Y:S02]  /*2e340*/  R2UR UR11, R59 ;  /* 0x000000003b0b72ca */ /* 0x000fe400000e0000 */
[C---:B------:R-:W-:Y:S02]  /*2e350*/  R2UR UR7, R5.reuse ;  /* 0x00000000050772ca */ /* 0x040fe400000e0000 */
[----:B------:R-:W-:Y:S02]  /*2e360*/  R2UR UR12, R4 ;  /* 0x00000000040c72ca */ /* 0x000fe400000e0000 */
[----:B------:R-:W-:Y:S02]  /*2e370*/  R2UR UR13, R5 ;  /* 0x00000000050d72ca */ /* 0x000fe400000e0000 */
[----:B0-----:R-:W-:-:S06]  /*2e380*/  SHF.R.U32.HI R60, RZ, 0x7, R60 ;  /* 0x00000007ff3c7819 */ /* 0x001fcc000001163c */
[----:B------:R-:W0:Y:S02]  /*2e390*/  SHFL.IDX PT, R60, R60, RZ, 0x1f ;  /* 0x00001fff3c3c7589 */ /* 0x000e2400000e0000 */
[----:B0-----:R-:W-:-:S04]  /*2e3a0*/  ISETP.GT.AND P0, PT, R60, 0x7f, PT ;  /* 0x0000007f3c00780c */ /* 0x001fc80003f04270 */
[----:B------:R-:W-:-:S05]  /*2e3b0*/  SEL R61, RZ, 0x2, !P0 ;  /* 0x00000002ff3d7807 */ /* 0x000fca0004000000 */
[----:B------:R-:W-:-:S05]  /*2e3c0*/  IMAD.IADD R58, R61, 0x1, R62 ;  /* 0x000000013d3a7824 */ /* 0x000fca00078e023e */
[----:B------:R-:W-:Y:S02]  /*2e3d0*/  R2UR UR10, R58 ;  /* 0x000000003a0a72ca */ /* 0x000fe400000e0000 */
[----:B--2---:R-:W-:Y:S02]  /*2e3e0*/  IADD3 R56, R61, 0x800, R56 ;  /* 0x000008003d387810 */ /* 0x004fe40007ffe038 */
[----:B------:R-:W-:Y:S02]  /*2e3f0*/  R2UR UR9, R57 ;  /* 0x00000000390972ca */ /* 0x000fe400000e0000 */
[----:B------:R-:W-:-:S13]  /*2e400*/  R2UR UR8, R56 ;  /* 0x00000000380872ca */ /* 0x000fda00000e0000 */
[----:B------:R-:W-:Y:S03]  /*2e410*/  HGMMA.64x64x16.F32 R24, gdesc[UR8], R24, UP0, gsb0 ;  /* 0x00e00000081879f0 */ /* 0x000fe6000b800818 */
[----:B------:R-:W-:Y:S02]  /*2e420*/  WARPGROUP.DEPBAR.LE gsb0, 0x0 ;  /* 0x00008000000079c5 */ /* 0x000fe40000010000 */
[----:B------:R0:W-:Y:S04]  /*2e430*/  ST.E desc[UR6][R12.64], R11 ;  /* 0x0000000b0c007985 */ /* 0x0001e8000c101906 */
[----:B------:R-:W2:Y:S01]  /*2e440*/  LD.E.64 R56, desc[UR12][R20.64] ;  /* 0x0000000c14387980 */ /* 0x000ea2000c101b00 */
[----:B------:R-:W-:Y:S01]  /*2e450*/  IMAD.MOV.U32 R65, RZ, RZ, 0x4 ;  /* 0x00000004ff417424 */ /* 0x000fe200078e00ff */
[----:B------:R-:W-:Y:S01]  /*2e460*/  WARPGROUP.ARRIVE ;  /* 0x00000000000079c5 */ /* 0x000fe20000000000 */
[----:B------:R-:W-:Y:S01]  /*2e470*/  IMAD.MOV.U32 R59, RZ, RZ, R15 ;  /* 0x000000ffff3b7224 */ /* 0x000fe200078e000f */
[----:B------:R-:W-:-:S02]  /*2e480*/  R2UR UR8, R4 ;  /* 0x00000000040872ca */ /* 0x000fc400000e0000 */
[----:B------:R-:W-:Y:S02]  /*2e490*/  SEL R63, R65, 0x2, P0 ;  /* 0x00000002413f7807 */ /* 0x000fe40000000000 */
[----:B------:R-:W-:Y:S02]  /*2e4a0*/  R2UR UR7, R59 ;  /* 0x000000003b0772ca */ /* 0x000fe400000e0000 */
[C---:B------:R-:W-:Y:S01]  /*2e4b0*/  R2UR UR9, R5.reuse ;  /* 0x00000000050972ca */ /* 0x040fe200000e0000 */
[----:B------:R-:W-:Y:S01]  /*2e4c0*/  IMAD.IADD R58, R62, 0x1, R63 ;  /* 0x000000013e3a7824 */ /* 0x000fe200078e023f */
[----:B------:R-:W-:Y:S02]  /*2e4d0*/  R2UR UR10, R4 ;  /* 0x00000000040a72ca */ /* 0x000fe400000e0000 */
[----:B------:R-:W-:Y:S02]  /*2e4e0*/  R2UR UR11, R5 ;  /* 0x00000000050b72ca */ /* 0x000fe400000e0000 */
[----:B------:R-:W-:-:S02]  /*2e4f0*/  R2UR UR6, R58 ;  /* 0x000000003a0672ca */ /* 0x000fc400000e0000 */
[----:B--2---:R-:W-:Y:S02]  /*2e500*/  IADD3 R56, R63, 0x800, R56 ;  /* 0x000008003f387810 */ /* 0x004fe40007ffe038 */
[----:B------:R-:W-:Y:S02]  /*2e510*/  R2UR UR5, R57 ;  /* 0x00000000390572ca */ /* 0x000fe400000e0000 */
[----:B------:R-:W-:-:S13]  /*2e520*/  R2UR UR4, R56 ;  /* 0x00000000380472ca */ /* 0x000fda00000e0000 */
[----:B------:R-:W-:Y:S03]  /*2e530*/  HGMMA.64x64x16.F32 R24, gdesc[UR4], R24, gsb0 ;  /* 0x00e00000041879f0 */ /* 0x000fe60008000818 */
[----:B------:R-:W-:Y:S02]  /*2e540*/  WARPGROUP.DEPBAR.LE gsb0, 0x0 ;  /* 0x00008000000079c5 */ /* 0x000fe40000010000 */
[----:B------:R0:W-:Y:S04]  /*2e550*/  ST.E desc[UR8][R12.64], R11 ;  /* 0x0000000b0c007985 */ /* 0x0001e8000c101908 */
[----:B------:R-:W2:Y:S01]  /*2e560*/  LD.E.64 R56, desc[UR10][R20.64] ;  /* 0x0000000a14387980 */ /* 0x000ea2000c101b00 */
[----:B------:R-:W-:Y:S01]  /*2e570*/  SEL R65, R65, 0x6, !P0 ;  /* 0x0000000641417807 */ /* 0x000fe20004000000 */
[----:B------:R-:W-:Y:S01]  /*2e580*/  IMAD.MOV.U32 R59, RZ, RZ, R15 ;  /* 0x000000ffff3b7224 */ /* 0x000fe200078e000f */
[----:B------:R-:W-:Y:S01]  /*2e590*/  WARPGROUP.ARRIVE ;  /* 0x00000000000079c5 */ /* 0x000fe20000000000 */
[----:B------:R-:W-:-:S02]  /*2e5a0*/  R2UR UR8, R4 ;  /* 0x00000000040872ca */ /* 0x000fc400000e0000 */
[----:B------:R-:W-:Y:S01]  /*2e5b0*/  IMAD.IADD R58, R62, 0x1, R65 ;  /* 0x000000013e3a7824 */ /* 0x000fe200078e0241 */
[----:B------:R-:W-:Y:S02]  /*2e5c0*/  R2UR UR7, R59 ;  /* 0x000000003b0772ca */ /* 0x000fe400000e0000 */
[C---:B------:R-:W-:Y:S02]  /*2e5d0*/  R2UR UR9, R5.reuse ;  /* 0x00000000050972ca */ /* 0x040fe400000e0000 */
[----:B------:R-:W-:Y:S02]  /*2e5e0*/  R2UR UR6, R58 ;  /* 0x000000003a0672ca */ /* 0x000fe400000e0000 */
[----:B------:R-:W-:Y:S02]  /*2e5f0*/  R2UR UR10, R4 ;  /* 0x00000000040a72ca */ /* 0x000fe400000e0000 */
[----:B------:R-:W-:Y:S02]  /*2e600*/  R2UR UR11, R5 ;  /* 0x00000000050b72ca */ /* 0x000fe400000e0000 */
[----:B--2---:R-:W-:-:S02]  /*2e610*/  IADD3 R56, R65, 0x800, R56 ;  /* 0x0000080041387810 */ /* 0x004fc40007ffe038 */
[----:B------:R-:W-:Y:S02]  /*2e620*/  R2UR UR5, R57 ;  /* 0x00000000390572ca */ /* 0x000fe400000e0000 */
[----:B------:R-:W-:-:S13]  /*2e630*/  R2UR UR4, R56 ;  /* 0x00000000380472ca */ /* 0x000fda00000e0000 */
[----:B------:R-:W-:Y:S03]  /*2e640*/  HGMMA.64x64x16.F32 R24, gdesc[UR4], R24, gsb0 ;  /* 0x00e00000041879f0 */ /* 0x000fe60008000818 */
[----:B------:R-:W-:Y:S02]  /*2e650*/  WARPGROUP.DEPBAR.LE gsb0, 0x0 ;  /* 0x00008000000079c5 */ /* 0x000fe40000010000 */
[----:B------:R0:W-:Y:S04]  /*2e660*/  ST.E desc[UR8][R12.64], R11 ;  /* 0x0000000b0c007985 */ /* 0x0001e8000c101908 */
[----:B------:R-:W2:Y:S01]  /*2e670*/  LD.E.64 R66, desc[UR10][R20.64] ;  /* 0x0000000a14427980 */ /* 0x000ea2000c101b00 */
[----:B------:R-:W-:Y:S01]  /*2e680*/  IMAD.MOV.U32 R56, RZ, RZ, 0x28 ;  /* 0x00000028ff387424 */ /* 0x000fe200078e00ff */
[----:B------:R-:W-:Y:S01]  /*2e690*/  WARPGROUP.ARRIVE ;  /* 0x00000000000079c5 */ /* 0x000fe20000000000 */
[----:B------:R-:W-:Y:S01]  /*2e6a0*/  IMAD.MOV.U32 R57, RZ, RZ, 0xa00 ;  /* 0x00000a00ff397424 */ /* 0x000fe200078e00ff */
[----:B------:R-:W-:Y:S01]  /*2e6b0*/  R2UR UR8, R4 ;  /* 0x00000000040872ca */ /* 0x000fe200000e0000 */
[----:B------:R-:W-:Y:S01]  /*2e6c0*/  IMAD.MOV.U32 R59, RZ, RZ, R15 ;  /* 0x000000ffff3b7224 */ /* 0x000fe200078e000f */
[----:B------:R-:W-:-:S02]  /*2e6d0*/  SEL R56, R56, 0x26, P0 ;  /* 0x0000002638387807 */ /* 0x000fc40000000000 */
[----:B------:R-:W-:Y:S02]  /*2e6e0*/  SEL R57, R57, 0x980, P0 ;  /* 0x0000098039397807 */ /* 0x000fe40000000000 */
[----:B------:R-:W-:Y:S02]  /*2e6f0*/  R2UR UR7, R59 ;  /* 0x000000003b0772ca */ /* 0x000fe400000e0000 */
[C---:B------:R-:W-:Y:S01]  /*2e700*/  R2UR UR9, R5.reuse ;  /* 0x00000000050972ca */ /* 0x040fe200000e0000 */
[----:B------:R-:W-:Y:S01]  /*2e710*/  IMAD.IADD R56, R56, 0x1, R57 ;  /* 0x0000000138387824 */ /* 0x000fe200078e0239 */
[----:B------:R-:W-:Y:S02]  /*2e720*/  R2UR UR10, R4 ;  /* 0x00000000040a72ca */ /* 0x000fe400000e0000 */
[----:B------:R-:W-:Y:S02]  /*2e730*/  R2UR UR11, R5 ;  /* 0x00000000050b72ca */ /* 0x000fe400000e0000 */
[----:B------:R-:W-:-:S05]  /*2e740*/  LOP3.LUT R57, R56, 0xa06, RZ, 0xc0, !PT ;  /* 0x00000a0638397812 */ /* 0x000fca00078ec0ff */
[----:B------:R-:W-:-:S05]  /*2e750*/  IMAD.IADD R58, R14, 0x1, R57 ;  /* 0x000000010e3a7824 */ /* 0x000fca00078e0239 */
[----:B------:R-:W-:Y:S01]  /*2e760*/  R2UR UR6, R58 ;  /* 0x000000003a0672ca */ /* 0x000fe200000e0000 */
[----:B--2---:R-:W-:Y:S02]  /*2e770*/  IMAD.IADD R56, R57, 0x1, R66 ;  /* 0x0000000139387824 */ /* 0x004fe400078e0242 */
[----:B------:R-:W-:-:S03]  /*2e780*/  IMAD.MOV.U32 R57, RZ, RZ, R67 ;  /* 0x000000ffff397224 */ /* 0x000fc600078e0043 */
[----:B------:R-:W-:Y:S02]  /*2e790*/  R2UR UR4, R56 ;  /* 0x00000000380472ca */ /* 0x000fe400000e0000 */
        /* <DEDUP_REMOVED lines=8> */
[----:B------:R-:W-:Y:S01]  /*2e820*/  R2UR UR8, R4 ;  /* 0x00000000040872ca */ /* 0x000fe200000e0000 */
[----:B------:R-:W-:Y:S01]  /*2e830*/  IMAD.IADD R58, R61, 0x1, R60 ;  /* 0x000000013d3a7824 */ /* 0x000fe200078e023c */
[----:B------:R-:W-:-:S02]  /*2e840*/  R2UR UR9, R5 ;  /* 0x00000000050972ca */ /* 0x000fc400000e0000 */
[----:B------:R-:W-:Y:S02]  /*2e850*/  R2UR UR7, R59 ;  /* 0x000000003b0772ca */ /* 0x000fe400000e0000 */
[----:B------:R-:W-:Y:S02]  /*2e860*/  R2UR UR6, R58 ;  /* 0x000000003a0672ca */ /* 0x000fe400000e0000 */
[----:B------:R-:W-:Y:S02]  /*2e870*/  R2UR UR10, R4 ;  /* 0x00000000040a72ca */ /* 0x000fe400000e0000 */
[----:B------:R-:W-:Y:S02]  /*2e880*/  R2UR UR11, R5 ;  /* 0x00000000050b72ca */ /* 0x000fe400000e0000 */
[----:B--2---:R-:W-:Y:S02]  /*2e890*/  IADD3 R56, R61, 0xa00, R56 ;  /* 0x00000a003d387810 */ /* 0x004fe40007ffe038 */
[----:B------:R-:W-:-:S02]  /*2e8a0*/  R2UR UR5, R57 ;  /* 0x00000000390572ca */ /* 0x000fc400000e0000 */
[----:B------:R-:W-:-:S13]  /*2e8b0*/  R2UR UR4, R56 ;  /* 0x00000000380472ca */ /* 0x000fda00000e0000 */
[----:B------:R-:W-:Y:S03]  /*2e8c0*/  HGMMA.64x64x16.F32 R24, gdesc[UR4], R24, gsb0 ;  /* 0x00e00000041879f0 */ /* 0x000fe60008000818 */
[----:B------:R-:W-:Y:S02]  /*2e8d0*/  WARPGROUP.DEPBAR.LE gsb0, 0x0 ;  /* 0x00008000000079c5 */ /* 0x000fe40000010000 */
[----:B------:R0:W-:Y:S04]  /*2e8e0*/  ST.E desc[UR8][R12.64], R11 ;  /* 0x0000000b0c007985 */ /* 0x0001e8000c101908 */
[----:B------:R-:W2:Y:S01]  /*2e8f0*/  LD.E.64 R56, desc[UR10][R20.64] ;  /* 0x0000000a14387980 */ /* 0x000ea2000c101b00 */
[----:B------:R-:W-:Y:S01]  /*2e900*/  IMAD.IADD R58, R63, 0x1, R60 ;  /* 0x000000013f3a7824 */ /* 0x000fe200078e023c */
[----:B------:R-:W-:Y:S01]  /*2e910*/  WARPGROUP.ARRIVE ;  /* 0x00000000000079c5 */ /* 0x000fe20000000000 */
[----:B------:R-:W-:Y:S01]  /*2e920*/  IMAD.MOV.U32 R59, RZ, RZ, R15 ;  /* 0x000000ffff3b7224 */ /* 0x000fe200078e000f */
[----:B------:R-:W-:-:S02]  /*2e930*/  R2UR UR8, R4 ;  /* 0x00000000040872ca */ /* 0x000fc400000e0000 */
[----:B------:R-:W-:Y:S02]  /*2e940*/  R2UR UR6, R58 ;  /* 0x000000003a0672ca */ /* 0x000fe400000e0000 */
[----:B------:R-:W-:Y:S02]  /*2e950*/  R2UR UR7, R59 ;  /* 0x000000003b0772ca */ /* 0x000fe400000e0000 */
[C---:B------:R-:W-:Y:S02]  /*2e960*/  R2UR UR9, R5.reuse ;  /* 0x00000000050972ca */ /* 0x040fe400000e0000 */
        /* <DEDUP_REMOVED lines=172> */
[----:B------:R-:W-:-:S02]  /*2f430*/  R2UR UR8, R4 ;  /* 0x00000000040872ca */ /* 0x000fc400000e0000 */
[----:B------:R-:W-:Y:S02]  /*2f440*/  SEL R56, R56, 0x3e, P0 ;  /* 0x0000003e38387807 */ /* 0x000fe40000000000 */
[----:B------:R-:W-:Y:S02]  /*2f450*/  SEL R57, R57, 0xf80, P0 ;  /* 0x00000f8039397807 */ /* 0x000fe40000000000 */
[----:B------:R-:W-:-:S03]  /*2f460*/  R2UR UR9, R5 ;  /* 0x00000000050972ca */ /* 0x000fc600000e0000 */
[----:B------:R-:W-:-:S05]  /*2f470*/  IMAD.IADD R56, R56, 0x1, R57 ;  /* 0x0000000138387824 */ /* 0x000fca00078e0239 */
[----:B------:R-:W-:-:S05]  /*2f480*/  LOP3.LUT R57, R56, 0x1e06, RZ, 0xc0, !PT ;  /* 0x00001e0638397812 */ /* 0x000fca00078ec0ff */
[----:B------:R-:W-:-:S05]  /*2f490*/  IMAD.IADD R56, R14, 0x1, R57 ;  /* 0x000000010e387824 */ /* 0x000fca00078e0239 */
[----:B------:R-:W-:Y:S01]  /*2f4a0*/  R2UR UR6, R56 ;  /* 0x00000000380672ca */ /* 0x000fe200000e0000 */
[----:B--2---:R-:W-:Y:S02]  /*2f4b0*/  IMAD.IADD R14, R57, 0x1, R20 ;  /* 0x00000001390e7824 */ /* 0x004fe400078e0214 */
[----:B------:R-:W-:Y:S02]  /*2f4c0*/  IMAD.MOV.U32 R57, RZ, RZ, R15 ;  /* 0x000000ffff397224 */ /* 0x000fe400078e000f */
[----:B------:R-:W-:Y:S01]  /*2f4d0*/  IMAD.MOV.U32 R15, RZ, RZ, R21 ;  /* 0x000000ffff0f7224 */ /* 0x000fe200078e0015 */
[----:B------:R-:W-:Y:S02]  /*2f4e0*/  R2UR UR4, R14 ;  /* 0x000000000e0472ca */ /* 0x000fe400000e0000 */
[----:B------:R-:W-:Y:S02]  /*2f4f0*/  R2UR UR7, R57 ;  /* 0x00000000390772ca */ /* 0x000fe400000e0000 */
        /* <DEDUP_REMOVED lines=9> */
[----:B------:R-:W-:Y:S02]  /*2f590*/  R2UR UR4, R4 ;  /* 0x00000000040472ca */ /* 0x000fe400000e0000 */
[----:B------:R-:W-:Y:S01]  /*2f5a0*/  R2UR UR5, R5 ;  /* 0x00000000050572ca */ /* 0x000fe200000e0000 */
[----:B------:R-:W-:-:S12]  /*2f5b0*/  BSSY B2, `(.L_x_2187) ;  /* 0x0000006000027945 */ /* 0x000fd80003800000 */
[----:B---3--:R0:W5:Y:S01]  /*2f5c0*/  LD.E R14, desc[UR4][R14.64] ;  /* 0x000000040e0e7980 */ /* 0x008162000c101900 */
[----:B--2---:R-:W-:-:S04]  /*2f5d0*/  LOP3.LUT R56, R56, 0x1, RZ, 0xfc, !PT ;  /* 0x0000000138387812 */ /* 0x004fc800078efcff */
[----:B------:R-:W-:-:S13]  /*2f5e0*/  ISETP.NE.AND P0, PT, R56, 0x3, PT ;  /* 0x000000033800780c */ /* 0x000fda0003f05270 */
[----:B0-----:R-:W-:Y:S05]  /*2f5f0*/  @!P0 BRA `(.L_x_2188) ;  /* 0x0000000000048947 */ /* 0x001fea0003800000 */
[----:B------:R-:W-:Y:S01]  /*2f600*/  BPT.TRAP 0x1 ;  /* 0x000000040000795c */ /* 0x000fe20000300000 */
.L_x_2188:
[----:B------:R-:W-:Y:S05]  /*2f610*/  BSYNC B2 ;  /* 0x0000000000027941 */ /* 0x000fea0003800000 */
.L_x_2187:
[C---:B------:R-:W-:Y:S02]  /*2f620*/  R2UR UR6, R4.reuse ;  /* 0x00000000040672ca */ /* 0x040fe400000e0000 */
[C---:B------:R-:W-:Y:S02]  /*2f630*/  R2UR UR7, R5.reuse ;  /* 0x00000000050772ca */ /* 0x040fe400000e0000 */
[----:B------:R-:W-:Y:S02]  /*2f640*/  R2UR UR4, R4 ;  /* 0x00000000040472ca */ /* 0x000fe400000e0000 */
[----:B------:R-:W-:-:S09]  /*2f650*/  R2UR UR5, R5 ;  /* 0x00000000050572ca */ /* 0x000fd200000e0000 */
[----:B------:R-:W2:Y:S04]  /*2f660*/  LD.E.64 R12, desc[UR6][R20.64+0x20] ;  /* 0x00002006140c7980 */ /* 0x000ea8000c101b00 */
[----:B------:R-:W3:Y:S01]  /*2f670*/  LD.E R11, desc[UR4][R20.64+0xc] ;  /* 0x00000c04140b7980 */ /* 0x000ee2000c101900 */
[----:B--2---:R-:W-:-:S05]  /*2f680*/  MOV R13, R12 ;  /* 0x0000000c000d7202 */ /* 0x004fca0000000f00 */
[----:B-----5:R-:W-:-:S05]  /*2f690*/  IMAD R14, R14, 0x8, R13 ;  /* 0x000000080e0e7824 */ /* 0x020fca00078e020d */
[----:B---3--:R-:W-:-:S04]  /*2f6a0*/  PRMT R11, R11, 0x654, R14 ;  /* 0x000006540b0b7816 */ /* 0x008fc8000000000e */
[----:B------:R0:W-:Y:S01]  /*2f6b0*/  SYNCS.ARRIVE.TRANS64.RED.A1T0 RZ, [R11+URZ], RZ ;  /* 0x000000ff0bff79a7 */ /* 0x0001e2000810043f */
[----:B------:R-:W2:Y:S04]  /*2f6c0*/  LDL.64 R12, [R7+0x68] ;  /* 0x00006800070c7983 */ /* 0x000ea80000100a00 */
[----:B------:R-:W3:Y:S04]  /*2f6d0*/  LD.E R15, desc[UR4][R8.64+0x24] ;  /* 0x00002404080f7980 */ /* 0x000ee8000c101900 */
[----:B------:R-:W4:Y:S04]  /*2f6e0*/  LD.E R14, desc[UR4][R8.64] ;  /* 0x00000004080e7980 */ /* 0x000f28000c101900 */
[----:B--2---:R-:W0:Y:S01]  /*2f6f0*/  LD.E.64 R12, desc[UR4][R12.64] ;  /* 0x000000040c0c7980 */ /* 0x004e22000c101b00 */
[----:B---3--:R-:W-:-:S13]  /*2f700*/  ISETP.NE.AND P0, PT, R15, 0x1, PT ;  /* 0x000000010f00780c */ /* 0x008fda0003f05270 */
[C---:B------:R-:W-:Y:S02]  /*2f710*/  @P0 R2UR UR6, R4.reuse ;  /* 0x00000000040602ca */ /* 0x040fe400000e0000 */
[C---:B------:R-:W-:Y:S02]  /*2f720*/  @P0 R2UR UR7, R5.reuse ;  /* 0x00000000050702ca */ /* 0x040fe400000e0000 */
[C---:B------:R-:W-:Y:S02]  /*2f730*/  R2UR UR14, R4.reuse ;  /* 0x00000000040e72ca */ /* 0x040fe400000e0000 */
[----:B------:R-:W-:Y:S02]  /*2f740*/  R2UR UR15, R5 ;  /* 0x00000000050f72ca */ /* 0x000fe400000e0000 */
[----:B------:R-:W-:-:S07]  /*2f750*/  R2UR UR10, R4 ;  /* 0x00000000040a72ca */ /* 0x000fce00000e0000 */
[----:B------:R-:W2:Y:S01]  /*2f760*/  @P0 LD.E R57, desc[UR6][R8.64+0x2c] ;  /* 0x00002c0608390980 */ /* 0x000ea2000c101900 */
[C---:B------:R-:W-:Y:S02]  /*2f770*/  R2UR UR6, R4.reuse ;  /* 0x00000000040672ca */ /* 0x040fe400000e0000 */
[C---:B------:R-:W-:Y:S01]  /*2f780*/  R2UR UR7, R5.reuse ;  /* 0x00000000050772ca */ /* 0x040fe200000e0000 */
[----:B------:R-:W3:Y:S01]  /*2f790*/  LD.E R63, desc[UR14][R8.64+0x18] ;  /* 0x0000180e083f7980 */ /* 0x000ee2000c101900 */
[C---:B------:R-:W-:Y:S02]  /*2f7a0*/  R2UR UR11, R5.reuse ;  /* 0x00000000050b72ca */ /* 0x040fe400000e0000 */
[C---:B------:R-:W-:Y:S02]  /*2f7b0*/  R2UR UR8, R4.reuse ;  /* 0x00000000040872ca */ /* 0x040fe400000e0000 */
[----:B------:R-:W-:Y:S02]  /*2f7c0*/  R2UR UR9, R5 ;  /* 0x00000000050972ca */ /* 0x000fe400000e0000 */
[----:B------:R-:W-:-:S02]  /*2f7d0*/  R2UR UR12, R4 ;  /* 0x00000000040c72ca */ /* 0x000fc400000e0000 */
[----:B------:R-:W-:-:S03]  /*2f7e0*/  R2UR UR13, R5 ;  /* 0x00000000050d72ca */ /* 0x000fc600000e0000 */
[----:B------:R-:W2:Y:S04]  /*2f7f0*/  LD.E R59, desc[UR6][R8.64+0x4] ;  /* 0x00000406083b7980 */ /* 0x000ea8000c101900 */
[----:B------:R-:W2:Y:S04]  /*2f800*/  LD.E R61, desc[UR10][R8.64+0xc] ;  /* 0x00000c0a083d7980 */ /* 0x000ea8000c101900 */
[----:B------:R-:W2:Y:S04]  /*2f810*/  LD.E R60, desc[UR8][R8.64+0x10] ;  /* 0x00001008083c7980 */ /* 0x000ea8000c101900 */
[----:B------:R-:W2:Y:S04]  /*2f820*/  LD.E R62, desc[UR12][R8.64+0x14] ;  /* 0x0000140c083e7980 */ /* 0x000ea8000c101900 */
[----:B0-----:R0:W2:Y:S02]  /*2f830*/  LD.E R11, desc[UR4][R12.64] ;  /* 0x000000040c0b7980 */ /* 0x0010a4000c101900 */
[----:B0-----:R-:W-:-:S02]  /*2f840*/  IMAD.MOV.U32 R12, RZ, RZ, R19 ;  /* 0x000000ffff0c7224 */ /* 0x001fc400078e0013 */
[----:B------:R-:W-:-:S05]  /*2f850*/  IMAD.MOV.U32 R13, RZ, RZ, R18 ;  /* 0x000000ffff0d7224 */ /* 0x000fca00078e0012 */
[----:B------:R4:W2:Y:S01]  /*2f860*/  LD.E R21, desc[UR4][R12.64] ;  /* 0x000000040c157980 */ /* 0x0008a2000c101900 */
[----:B------:R-:W-:Y:S02]  /*2f870*/  @P0 R2UR UR4, R4 ;  /* 0x00000000040402ca */ /* 0x000fe400000e0000 */
[----:B------:R-:W-:-:S13]  /*2f880*/  @P0 R2UR UR5, R5 ;  /* 0x00000000050502ca */ /* 0x000fda00000e0000 */
[----:B------:R-:W2:Y:S01]  /*2f890*/  @P0 LD.E R56, desc[UR4][R8.64+0x28] ;  /* 0x0000280408380980 */ /* 0x000ea2000c101900 */
[----:B------:R-:W-:Y:S02]  /*2f8a0*/  R2UR UR4, R4 ;  /* 0x00000000040472ca */ /* 0x000fe400000e0000 */
[----:B------:R-:W-:-:S13]  /*2f8b0*/  R2UR UR5, R5 ;  /* 0x00000000050572ca */ /* 0x000fda00000e0000 */
[----:B------:R-:W2:Y:S01]  /*2f8c0*/  LD.E R58, desc[UR4][R8.64+0x8] ;  /* 0x00000804083a7980 */ /* 0x000ea2000c101900 */
[----:B----4-:R-:W-:-:S04]  /*2f8d0*/  SHF.R.S32.HI R13, RZ, 0x1f, R14 ;  /* 0x0000001fff0d7819 */ /* 0x010fc8000001140e */
[----:B------:R-:W-:-:S04]  /*2f8e0*/  LEA.HI R12, R13, R14, RZ, 0x7 ;  /* 0x0000000e0d0c7211 */ /* 0x000fc800078f38ff */
[----:B------:R-:W-:-:S05]  /*2f8f0*/  LOP3.LUT R15, R12, 0xffffff80, RZ, 0xc0, !PT ;  /* 0xffffff800c0f7812 */ /* 0x000fca00078ec0ff */
[----:B------:R-:W-:-:S05]  /*2f900*/  IMAD.IADD R15, R14, 0x1, -R15 ;  /* 0x000000010e0f7824 */ /* 0x000fca00078e0a0f */
[----:B------:R-:W-:-:S04]  /*2f910*/  SHF.R.S32.HI R12, RZ, 0x1f, R15 ;  /* 0x0000001fff0c7819 */ /* 0x000fc8000001140f */
[CC--:B------:R-:W-:Y:S02]  /*2f920*/  LEA.HI R20, R12.reuse, R15.reuse, RZ, 0x2 ;  /* 0x0000000f0c147211 */ /* 0x0c0fe400078f10ff */
[----:B------:R-:W-:-:S04]  /*2f930*/  LEA.HI R12, R12, R15, RZ, 0x5 ;  /* 0x0000000f0c0c7211 */ /* 0x000fc800078f28ff */
[----:B------:R-:W-:Y:S02]  /*2f940*/  SHF.R.S32.HI R12, RZ, 0x5, R12 ;  /* 0x00000005ff0c7819 */ /* 0x000fe4000001140c */
[----:B---3--:R-:W-:Y:S01]  /*2f950*/  ISETP.GE.AND P1, PT, R63, 0x1, PT ;  /* 0x000000013f00780c */ /* 0x008fe20003f26270 */
[----:B------:R-:W-:Y:S01]  /*2f960*/  BSSY B2, `(.L_x_2189) ;  /* 0x0000081000027945 */ /* 0x000fe20003800000 */
[-C--:B--2---:R-:W-:Y:S01]  /*2f970*/  FMUL.FTZ R25, R25, R11.reuse ;  /* 0x0000000b19197220 */ /* 0x084fe20000410000 */
[----:B------:R-:W-:-:S03]  /*2f980*/  FMUL.FTZ R24, R24, R11 ;  /* 0x0000000b18187220 */ /* 0x000fc60000410000 */
[----:B------:R0:W1:Y:S02]  /*2f990*/  MUFU.TANH R65, R25 ;  /* 0x0000001900417308 */ /* 0x0000640000002400 */
[----:B0-----:R-:W-:-:S06]  /*2f9a0*/  LEA.HI R25, R13, R14, RZ, 0x2 ;  /* 0x0000000e0d197211 */ /* 0x001fcc00078f10ff */
[----:B------:R0:W2:Y:S01]  /*2f9b0*/  MUFU.TANH R64, R24 ;  /* 0x0000001800407308 */ /* 0x0000a20000002400 */
[--C-:B------:R-:W-:Y:S02]  /*2f9c0*/  SHF.R.S32.HI R13, RZ, 0x2, R20.reuse ;  /* 0x00000002ff0d7819 */ /* 0x100fe40000011414 */
[----:B------:R-:W-:Y:S02]  /*2f9d0*/  LOP3.LUT R25, R25, 0xfffffffc, RZ, 0xc0, !PT ;  /* 0xfffffffc19197812 */ /* 0x000fe400078ec0ff */
[----:B0-----:R-:W-:-:S03]  /*2f9e0*/  SHF.R.S32.HI R24, RZ, 0x1f, R20 ;  /* 0x0000001fff187819 */ /* 0x001fc60000011414 */
[----:B------:R-:W-:Y:S01]  /*2f9f0*/  IMAD.IADD R25, R14, 0x1, -R25 ;  /* 0x000000010e197824 */ /* 0x000fe200078e0a19 */
[----:B------:R-:W-:-:S04]  /*2fa00*/  LEA.HI R24, R24, R13, RZ, 0x3 ;  /* 0x0000000d18187211 */ /* 0x000fc800078f18ff */
[----:B------:R-:W-:Y:S02]  /*2fa10*/  LEA.HI R14, R25, R25, RZ, 0x1 ;  /* 0x00000019190e7211 */ /* 0x000fe400078f08ff */
[----:B------:R-:W-:Y:S02]  /*2fa20*/  LOP3.LUT R24, R24, 0xfffffff8, RZ, 0xc0, !PT ;  /* 0xfffffff818187812 */ /* 0x000fe400078ec0ff */
[----:B------:R-:W-:-:S03]  /*2fa30*/  LOP3.LUT R14, R14, 0x1ffffffe, RZ, 0xc0, !PT ;  /* 0x1ffffffe0e0e7812 */ /* 0x000fc600078ec0ff */
[----:B------:R-:W-:Y:S02]  /*2fa40*/  IMAD.IADD R24, R13, 0x1, -R24 ;  /* 0x000000010d187824 */ /* 0x000fe400078e0a18 */
[----:B------:R-:W-:Y:S02]  /*2fa50*/  IMAD R13, R21, 0x4, R12 ;  /* 0x00000004150d7824 */ /* 0x000fe400078e020c */
[----:B------:R-:W-:Y:S02]  /*2fa60*/  IMAD.IADD R14, R25, 0x1, -R14 ;  /* 0x00000001190e7824 */ /* 0x000fe400078e0a0e */
[----:B------:R-:W-:-:S04]  /*2fa70*/  IMAD.U32 R13, R13, 0x10, R24 ;  /* 0x000000100d0d7824 */ /* 0x000fc800078e0018 */
[----:B------:R-:W-:-:S04]  /*2fa80*/  IMAD R13, R14, 0x8, R13 ;  /* 0x000000080e0d7824 */ /* 0x000fc800078e020d */
[----:B------:R-:W-:Y:S01]  /*2fa90*/  @P0 IMAD.HI.U32 R56, R13, R56, RZ ;  /* 0x000000380d380227 */ /* 0x000fe200078e00ff */
[----:B------:R-:W-:-:S04]  /*2faa0*/  LOP3.LUT R20, R20, 0x7ffffffc, RZ, 0xc0, !PT ;  /* 0x7ffffffc14147812 */ /* 0x000fc800078ec0ff */
[----:B------:R-:W-:Y:S01]  /*2fab0*/  @P0 SHF.R.U32.HI R13, RZ, R57, R56 ;  /* 0x00000039ff0d0219 */ /* 0x000fe20000011638 */
[----:B------:R-:W-:-:S04]  /*2fac0*/  IMAD.SHL.U32 R25, R0, 0x40, RZ ;  /* 0x0000004000197824 */ /* 0x000fc800078e00ff */
[----:B------:R-:W0:Y:S01]  /*2fad0*/  SHFL.IDX PT, R24, R13, RZ, 0x1c1f ;  /* 0x001c1fff0d187589 */ /* 0x000e2200000e0000 */
[----:B------:R-:W-:Y:S01]  /*2fae0*/  IMAD.IADD R20, R15, 0x1, -R20 ;  /* 0x000000010f147824 */ /* 0x000fe200078e0a14 */
[----:B------:R-:W-:Y:S01]  /*2faf0*/  IADD3 R15, -R25, 0x1, RZ ;  /* 0x00000001190f7810 */ /* 0x000fe20007ffe1ff */
        /* <DEDUP_REMOVED lines=31> */
[----:B------:R-:W3:Y:S01]  /*2fcf0*/  MUFU.TANH R27, R27 ;  /* 0x0000001b001b7308 */ /* 0x000ee20000002400 */
[----:B------:R-:W-:-:S03]  /*2fd00*/  LOP3.LUT R12, RZ, R61, RZ, 0x33, !PT ;  /* 0x0000003dff0c7212 */ /* 0x000fc600078e33ff */
[----:B------:R-:W-:-:S04]  /*2fd10*/  IADD3 R15, -R59, R15, R58 ;  /* 0x0000000f3b0f7210 */ /* 0x000fc80007ffe13a */
[----:B------:R4:W0:Y:S01]  /*2fd20*/  MUFU.TANH R66, R26 ;  /* 0x0000001a00427308 */ /* 0x0008220000002400 */
        /* <DEDUP_REMOVED lines=33> */
[----:B--23--:R-:W-:Y:S06]  /*2ff40*/  @!P1 BRA `(.L_x_2190) ;  /* 0x0000000000889947 */ /* 0x00cfec0003800000 */
[----:B------:R-:W-:Y:S01]  /*2ff50*/  IADD3 R24, -R59, R58, R24 ;  /* 0x0000003a3b187210 */ /* 0x000fe20007ffe118 */
[----:B------:R-:W-:Y:S03]  /*2ff60*/  BSSY B3, `(.L_x_2191) ;  /* 0x000001c000037945 */ /* 0x000fe60003800000 */
[----:B------:R-:W-:-:S13]  /*2ff70*/  ISETP.GT.AND P0, PT, R24, -0x1, PT ;  /* 0xffffffff1800780c */ /* 0x000fda0003f04270 */
[----:B------:R-:W-:Y:S05]  /*2ff80*/  @P0 BRA `(.L_x_2192) ;  /* 0x00000000003c0947 */ /* 0x000fea0003800000 */
[----:B------:R-:W-:Y:S01]  /*2ff90*/  ISETP.NE.AND P0, PT, R63, 0x1, PT ;  /* 0x000000013f00780c */ /* 0x000fe20003f05270 */
[----:B------:R-:W-:Y:S01]  /*2ffa0*/  BSSY B4, `(.L_x_2193) ;  /* 0x000000b000047945 */ /* 0x000fe20003800000 */
[----:B------:R-:W-:-:S11]  /*2ffb0*/  LOP3.LUT R24, RZ, R24, RZ, 0x33, !PT ;  /* 0x00000018ff187212 */ /* 0x000fd600078e33ff */
[----:B------:R-:W-:Y:S05]  /*2ffc0*/  @!P0 BRA `(.L_x_2194) ;  /* 0x0000000000208947 */ /* 0x000fea0003800000 */
[C---:B------:R-:W-:Y:S02]  /*2ffd0*/  R2UR UR4, R4.reuse ;  /* 0x00000000040472ca */ /* 0x040fe400000e0000 */
[C---:B------:R-:W-:Y:S02]  /*2ffe0*/  R2UR UR5, R5.reuse ;  /* 0x00000000050572ca */ /* 0x040fe400000e0000 */
[----:B------:R-:W-:Y:S02]  /*2fff0*/  R2UR UR6, R4 ;  /* 0x00000000040672ca */ /* 0x000fe400000e0000 */
[----:B------:R-:W-:-:S09]  /*30000*/  R2UR UR7, R5 ;  /* 0x00000000050772ca */ /* 0x000fd200000e0000 */
[----:B----4-:R-:W2:Y:S04]  /*30010*/  LD.E R11, desc[UR4][R8.64+0x1c] ;  /* 0x00001c04080b7980 */ /* 0x010ea8000c101900 */
[----:B------:R-:W3:Y:S01]  /*30020*/  LD.E R26, desc[UR6][R8.64+0x20] ;  /* 0x00002006081a7980 */ /* 0x000ee2000c101900 */
[----:B--2---:R-:W-:-:S05]  /*30030*/  IMAD.HI.U32 R11, R24, R11, RZ ;  /* 0x0000000b180b7227 */ /* 0x004fca00078e00ff */
[----:B---3--:R-:W-:-:S07]  /*30040*/  SHF.R.U32.HI R24, RZ, R26, R11 ;  /* 0x0000001aff187219 */ /* 0x008fce000001160b */
.L_x_2194:
[----:B------:R-:W-:Y:S05]  /*30050*/  BSYNC B4 ;  /* 0x0000000000047941 */ /* 0x000fea0003800000 */
.L_x_2193:
[----:B------:R-:W-:Y:S01]  /*30060*/  LOP3.LUT R24, RZ, R24, RZ, 0x33, !PT ;  /* 0x00000018ff187212 */ /* 0x000fe200078e33ff */
[----:B------:R-:W-:Y:S06]  /*30070*/  BRA `(.L_x_2195) ;  /* 0x0000000000287947 */ /* 0x000fec0003800000 */
.L_x_2192:
[----:B------:R-:W-:-:S13]  /*30080*/  ISETP.NE.AND P0, PT, R63, 0x1, PT ;  /* 0x000000013f00780c */ /* 0x000fda0003f05270 */
        /* <DEDUP_REMOVED lines=9> */
.L_x_2195:
[----:B------:R-:W-:Y:S05]  /*30120*/  BSYNC B3 ;  /* 0x0000000000037941 */ /* 0x000fea0003800000 */
.L_x_2191:
[----:B----4-:R-:W-:-:S04]  /*30130*/  IMAD R11, R63, R24, -R25 ;  /* 0x000000183f0b7224 */ /* 0x010fc800078e0a19 */
[----:B------:R-:W-:-:S05]  /*30140*/  IMAD R11, R20, -0x2, R11 ;  /* 0xfffffffe140b7824 */ /* 0x000fca00078e020b */
[----:B------:R-:W-:Y:S02]  /*30150*/  VIMNMX R14, R14, R11, !PT ;  /* 0x0000000b0e0e7248 */ /* 0x000fe40007fe0100 */
[----:B------:R-:W-:-:S07]  /*30160*/  VIADDMNMX R12, R11, R63, R12, PT ;  /* 0x0000003f0b0c7246 */ /* 0x000fce000380010c */
.L_x_2190:
[----:B------:R-:W-:Y:S05]  /*30170*/  BSYNC B2 ;  /* 0x0000000000027941 */ /* 0x000fea0003800000 */
.L_x_2189:
[C---:B------:R-:W-:Y:S01]  /*30180*/  ISETP.GE.AND P1, PT, R62.reuse, 0x9, PT ;  /* 0x000000093e00780c */ /* 0x040fe20003f26270 */
[----:B------:R-:W4:Y:S01]  /*30190*/  SHFL.IDX PT, R13, R13, 0x1, 0x1c1f ;  /* 0x003c1f000d0d7f89 */ /* 0x000f2200000e0000 */
        /* <DEDUP_REMOVED lines=10> */
[----:B-1----:R-:W-:Y:S02]  /*30240*/  FSEL R65, R65, -INF , !P3 ;  /* 0xff80000041417808 */ /* 0x002fe40005800000 */
[----:B------:R-:W-:-:S02]  /*30250*/  P2R R56, PR, RZ, 0x10 ;  /* 0x00000010ff387803 */ /* 0x000fc40000000000 */
[----:B------:R-:W-:Y:S01]  /*30260*/  ISETP.LT.OR P2, PT, R12, 0x11, P2 ;  /* 0x000000110c00780c */ /* 0x000fe20001741670 */
[----:B----4-:R-:W-:Y:S01]  /*30270*/  IMAD.IADD R11, R15, 0x1, R13 ;  /* 0x000000010f0b7824 */ /* 0x010fe200078e020d */
        /* <DEDUP_REMOVED lines=76> */
[----:B------:R-:W2:Y:S04]  /*30740*/  LD.E R13, desc[UR4][R8.64+0x1c] ;  /* 0x00001c04080d7980 */ /* 0x000ea8000c101900 */
[----:B------:R-:W3:Y:S01]  /*30750*/  LD.E R15, desc[UR6][R8.64+0x20] ;  /* 0x00002006080f7980 */ /* 0x000ee2000c101900 */
[----:B--2---:R-:W-:-:S05]  /*30760*/  IMAD.HI.U32 R58, R58, R13, RZ ;  /* 0x0000000d3a3a7227 */ /* 0x004fca00078e00ff */
[----:B---3--:R-:W-:-:S07]  /*30770*/  SHF.R.U32.HI R58, RZ, R15, R58 ;  /* 0x0000000fff3a7219 */ /* 0x008fce000001163a */
.L_x_2201:
[----:B------:R-:W-:Y:S05]  /*30780*/  BSYNC B4 ;  /* 0x0000000000047941 */ /* 0x000fea0003800000 */
.L_x_2200:
[----:B------:R-:W-:Y:S01]  /*30790*/  LOP3.LUT R58, RZ, R58, RZ, 0x33, !PT ;  /* 0x0000003aff3a7212 */ /* 0x000fe200078e33ff */
[----:B------:R-:W-:Y:S06]  /*307a0*/  BRA `(.L_x_2202) ;  /* 0x0000000000287947 */ /* 0x000fec0003800000 */
.L_x_2199:
[----:B------:R-:W-:-:S13]  /*307b0*/  ISETP.NE.AND P6, PT, R63, 0x1, PT ;  /* 0x000000013f00780c */ /* 0x000fda0003fc5270 */
        /* <DEDUP_REMOVED lines=9> */
.L_x_2202:
[----:B------:R-:W-:Y:S05]  /*30850*/  BSYNC B3 ;  /* 0x0000000000037941 */ /* 0x000fea0003800000 */
.L_x_2198:
[----:B------:R-:W-:-:S04]  /*30860*/  IMAD R9, R63, R58, -R25 ;  /* 0x0000003a3f097224 */ /* 0x000fc800078e0a19 */
[----:B------:R-:W-:-:S05]  /*30870*/  IMAD R20, R20, -0x2, R9 ;  /* 0xfffffffe14147824 */ /* 0x000fca00078e0209 */
[----:B------:R-:W-:Y:S02]  /*30880*/  VIADDMNMX R12, R20, R63, R12, PT ;  /* 0x0000003f140c7246 */ /* 0x000fe4000380010c */
[----:B------:R-:W-:-:S07]  /*30890*/  VIMNMX R11, R11, R20, !PT ;  /* 0x000000140b0b7248 */ /* 0x000fce0007fe0100 */
.L_x_2197:
[----:B------:R-:W-:Y:S05]  /*308a0*/  BSYNC B2 ;  /* 0x0000000000027941 */ /* 0x000fea0003800000 */
.L_x_2196:
[----:B------:R-:W2:Y:S01]  /*308b0*/  LDL.64 R8, [R7+0x70] ;  /* 0x0000700007087983 */ /* 0x000ea20000100a00 */
[----:B------:R-:W-:Y:S02]  /*308c0*/  R2UR UR4, R4 ;  /* 0x00000000040472ca */ /* 0x000fe400000e0000 */
[----:B------:R-:W-:Y:S02]  /*308d0*/  R2UR UR5, R5 ;  /* 0x00000000050572ca */ /* 0x000fe400000e0000 */
[C---:B------:R-:W-:Y:S02]  /*308e0*/  ISETP.GT.AND P0, PT, R11.reuse, 0x1, !P0 ;  /* 0x000000010b00780c */ /* 0x040fe40004704270 */
[----:B------:R-:W-:Y:S02]  /*308f0*/  ISETP.NE.AND P6, PT, R36, RZ, PT ;  /* 0x000000ff2400720c */ /* 0x000fe40003fc5270 */
[----:B------:R-:W-:Y:S02]  /*30900*/  ISETP.LT.OR P0, PT, R12, 0x2, P0 ;  /* 0x000000020c00780c */ /* 0x000fe40000701670 */
[----:B------:R-:W-:-:S02]  /*30910*/  ISETP.GT.AND P1, PT, R11, 0x8, !P1 ;  /* 0x000000080b00780c */ /* 0x000fc40004f24270 */
[----:B------:R-:W-:Y:S02]  /*30920*/  FSEL R59, R27, -INF , !P0 ;  /* 0xff8000001b3b7808 */ /* 0x000fe40004000000 */
[----:B------:R-:W-:Y:S02]  /*30930*/  ISETP.NE.AND P0, PT, R26, RZ, PT ;  /* 0x000000ff1a00720c */ /* 0x000fe40003f05270 */
[----:B------:R-:W-:Y:S02]  /*30940*/  ISETP.LT.OR P1, PT, R12, 0x9, P1 ;  /* 0x000000090c00780c */ /* 0x000fe40000f21670 */
[----:B------:R-:W-:Y:S02]  /*30950*/  ISETP.GT.AND P0, PT, R11, 0x9, !P0 ;  /* 0x000000090b00780c */ /* 0x000fe40004704270 */
[----:B------:R-:W-:Y:S02]  /*30960*/  FSEL R63, R30, -INF , !P1 ;  /* 0xff8000001e3f7808 */ /* 0x000fe40004800000 */
[----:B------:R-:W-:-:S02]  /*30970*/  ISETP.LT.OR P0, PT, R12, 0xa, P0 ;  /* 0x0000000a0c00780c */ /* 0x000fc40000701670 */
[----:B------:R-:W-:Y:S02]  /*30980*/  ISETP.NE.AND P1, PT, R68, RZ, PT ;  /* 0x000000ff4400720c */ /* 0x000fe40003f25270 */
        /* <DEDUP_REMOVED lines=13> */
[C---:B------:R-:W-:Y:S01]  /*30a60*/  ISETP.GT.AND P0, PT, R11.reuse, 0x19, !P6 ;  /* 0x000000190b00780c */ /* 0x040fe20007704270 */
[----:B--2---:R-:W2:Y:S03]  /*30a70*/  LD.E.64 R14, desc[UR4][R8.64] ;  /* 0x00000004080e7980 */ /* 0x004ea6000c101b00 */
[----:B------:R-:W-:Y:S02]  /*30a80*/  ISETP.LT.OR P0, PT, R12, 0x1a, P0 ;  /* 0x0000001a0c00780c */ /* 0x000fe40000701670 */
[----:B------:R-:W-:Y:S02]  /*30a90*/  ISETP.GT.AND P1, PT, R11, 0x28, !P1 ;  /* 0x000000280b00780c */ /* 0x000fe40004f24270 */
[----:B------:R-:W-:-:S02]  /*30aa0*/  FSEL R39, R39, -INF , !P0 ;  /* 0xff80000027277808 */ /* 0x000fc40004000000 */
[----:B------:R-:W-:Y:S02]  /*30ab0*/  ISETP.NE.AND P0, PT, R57, RZ, PT ;  /* 0x000000ff3900720c */ /* 0x000fe40003f05270 */
[C---:B------:R-:W-:Y:S02]  /*30ac0*/  ISETP.GT.AND P2, PT, R11.reuse, 0x29, !P2 ;  /* 0x000000290b00780c */ /* 0x040fe40005744270 */
[C---:B------:R-:W-:Y:S02]  /*30ad0*/  ISETP.GT.AND P0, PT, R11.reuse, 0x20, !P0 ;  /* 0x000000200b00780c */ /* 0x040fe40004704270 */
[C---:B------:R-:W-:Y:S02]  /*30ae0*/  ISETP.GT.AND P3, PT, R11.reuse, 0x30, !P3 ;  /* 0x000000300b00780c */ /* 0x040fe40005f64270 */
[----:B------:R-:W-:Y:S02]  /*30af0*/  ISETP.LT.OR P0, PT, R12, 0x21, P0 ;  /* 0x000000210c00780c */ /* 0x000fe40000701670 */
[----:B------:R-:W-:-:S02]  /*30b00*/  ISETP.GT.AND P4, PT, R11, 0x31, !P4 ;  /* 0x000000310b00780c */ /* 0x000fc40006784270 */
[----:B------:R-:W-:Y:S02]  /*30b10*/  FSEL R87, R42, -INF , !P0 ;  /* 0xff8000002a577808 */ /* 0x000fe40004000000 */
[----:B------:R-:W-:Y:S02]  /*30b20*/  ISETP.NE.AND P0, PT, R24, RZ, PT ;  /* 0x000000ff1800720c */ /* 0x000fe40003f05270 */
[----:B------:R-:W-:Y:S01]  /*30b30*/  ISETP.LT.OR P1, PT, R12, 0x29, P1 ;  /* 0x000000290c00780c */ /* 0x000fe20000f21670 */
[----:B------:R-:W3:Y:S01]  /*30b40*/  LD.E R24, desc[UR4][R8.64+0x10] ;  /* 0x0000100408187980 */ /* 0x000ee2000c101900 */
[----:B------:R-:W-:Y:S02]  /*30b50*/  ISETP.GT.AND P0, PT, R11, RZ, !P0 ;  /* 0x000000ff0b00720c */ /* 0x000fe40004704270 */
[----:B------:R-:W-:Y:S02]  /*30b60*/  ISETP.NE.AND P6, PT, R44, RZ, PT ;  /* 0x000000ff2c00720c */ /* 0x000fe40003fc5270 */
[----:B------:R-:W-:-:S04]  /*30b70*/  ISETP.LT.OR P0, PT, R12, 0x1, P0 ;  /* 0x000000010c00780c */ /* 0x000fc80000701670 */
[----:B------:R-:W-:Y:S02]  /*30b80*/  FSEL R31, R66, -INF , !P0 ;  /* 0xff800000421f7808 */ /* 0x000fe40004000000 */
[----:B------:R-:W-:-:S04]  /*30b90*/  ISETP.NE.AND P0, PT, R40, RZ, PT ;  /* 0x000000ff2800720c */ /* 0x000fc80003f05270 */
[----:B------:R-:W-:-:S04]  /*30ba0*/  ISETP.GT.AND P0, PT, R11, 0x21, !P0 ;  /* 0x000000210b00780c */ /* 0x000fc80004704270 */
[----:B------:R-:W-:-:S04]  /*30bb0*/  ISETP.LT.OR P0, PT, R12, 0x22, P0 ;  /* 0x000000220c00780c */ /* 0x000fc80000701670 */
[----:B------:R-:W-:Y:S02]  /*30bc0*/  FSEL R89, R43, -INF , !P0 ;  /* 0xff8000002b597808 */ /* 0x000fe40004000000 */
[----:B------:R-:W-:Y:S02]  /*30bd0*/  ISETP.LT.OR P2, PT, R12, 0x2a, P2 ;  /* 0x0000002a0c00780c */ /* 0x000fe40001741670 */
[----:B------:R-:W-:Y:S02]  /*30be0*/  FSEL R91, R46, -INF , !P1 ;  /* 0xff8000002e5b7808 */ /* 0x000fe40004800000 */
[----:B------:R-:W-:Y:S02]  /*30bf0*/  ISETP.LT.OR P3, PT, R12, 0x31, P3 ;  /* 0x000000310c00780c */ /* 0x000fe40001f61670 */
[----:B------:R-:W-:Y:S02]  /*30c00*/  FSEL R93, R47, -INF , !P2 ;  /* 0xff8000002f5d7808 */ /* 0x000fe40005000000 */
[----:B------:R-:W-:-:S02]  /*30c10*/  ISETP.GT.AND P5, PT, R11, 0x38, !P5 ;  /* 0x000000380b00780c */ /* 0x000fc40006fa4270 */
[----:B------:R-:W-:Y:S02]  /*30c20*/  ISETP.LT.OR P4, PT, R12, 0x32, P4 ;  /* 0x000000320c00780c */ /* 0x000fe40002781670 */
[----:B------:R-:W-:Y:S02]  /*30c30*/  FSEL R95, R50, -INF , !P3 ;  /* 0xff800000325f7808 */ /* 0x000fe40005800000 */
[----:B------:R-:W-:Y:S02]  /*30c40*/  ISETP.GT.AND P6, PT, R11, 0x39, !P6 ;  /* 0x000000390b00780c */ /* 0x000fe400077c4270 */
[C---:B------:R-:W-:Y:S02]  /*30c50*/  ISETP.LT.OR P5, PT, R12.reuse, 0x39, P5 ;  /* 0x000000390c00780c */ /* 0x040fe40002fa1670 */
[----:B------:R-:W-:Y:S02]  /*30c60*/  FSEL R97, R51, -INF , !P4 ;  /* 0xff80000033617808 */ /* 0x000fe40006000000 */
[----:B------:R-:W-:-:S02]  /*30c70*/  ISETP.LT.OR P6, PT, R12, 0x3a, P6 ;  /* 0x0000003a0c00780c */ /* 0x000fc400037c1670 */
[----:B------:R-:W-:Y:S02]  /*30c80*/  FSEL R99, R54, -INF , !P5 ;  /* 0xff80000036637808 */ /* 0x000fe40006800000 */
[----:B------:R-:W-:Y:S02]  /*30c90*/  R2UR UR6, R4 ;  /* 0x00000000040672ca */ /* 0x000fe400000e0000 */
[----:B------:R-:W-:Y:S02]  /*30ca0*/  R2UR UR7, R5 ;  /* 0x00000000050772ca */ /* 0x000fe400000e0000 */
[----:B------:R-:W-:-:S11]  /*30cb0*/  FSEL R101, R21, -INF , !P6 ;  /* 0xff80000015657808 */ /* 0x000fd60007000000 */
[----:B------:R-:W4:Y:S01]  /*30cc0*/  LD.E R27, desc[UR6][R8.64+0x14] ;  /* 0x00001406081b7980 */ /* 0x000f22000c101900 */
[----:B--2---:R-:W-:Y:S02]  /*30cd0*/  FMNMX.FTZ R13, R29, R14, !PT ;  /* 0x0000000e1d0d7209 */ /* 0x004fe40007810000 */
        /* <DEDUP_REMOVED lines=30> */
[----:B------:R-:W-:-:S03]  /*30ec0*/  FMNMX.FTZ R13, R101, R20, !PT ;  /* 0x00000014650d7209 */ /* 0x000fc60007810000 */
[----:B------:R-:W0:Y:S04]  /*30ed0*/  SHFL.BFLY PT, R11, R12, 0x2, 0x1f ;  /* 0x0c401f000c0b7f89 */ /* 0x000e2800000e0000 */
[----:B------:R-:W-:Y:S04]  /*30ee0*/  ST.E.64 desc[UR4][R8.64], R12 ;  /* 0x0000000c08007985 */ /* 0x000fe8000c101b04 */
[----:B------:R-:W2:Y:S01]  /*30ef0*/  LD.E R28, desc[UR6][R8.64+0x4] ;  /* 0x00000406081c7980 */ /* 0x000ea2000c101900 */
[----:B0-----:R-:W-:-:S05]  /*30f00*/  FMNMX.FTZ R11, R12, R11, !PT ;  /* 0x0000000b0c0b7209 */ /* 0x001fca0007810000 */
[----:B------:R-:W0:Y:S02]  /*30f10*/  SHFL.BFLY PT, R20, R11, 0x1, 0x1f ;  /* 0x0c201f000b147f89 */ /* 0x000e2400000e0000 */
[----:B0-----:R-:W-:Y:S02]  /*30f20*/  FMNMX.FTZ R21, R11, R20, !PT ;  /* 0x000000140b157209 */ /* 0x001fe40007810000 */
[----:B------:R-:W5:Y:S04]  /*30f30*/  LD.E R20, desc[UR4][R8.64+0x20] ;  /* 0x0000200408147980 */ /* 0x000f68000c101900 */
[----:B------:R-:W-:Y:S04]  /*30f40*/  ST.E desc[UR4][R8.64], R21 ;  /* 0x0000001508007985 */ /* 0x000fe8000c101904 */
[----:B------:R-:W3:Y:S01]  /*30f50*/  LD.E R25, desc[UR6][R8.64] ;  /* 0x0000000608197980 */ /* 0x000ee2000c101900 */
[----:B------:R-:W-:-:S02]  /*30f60*/  R2UR UR8, R4 ;  /* 0x00000000040872ca */ /* 0x000fc400000e0000 */
[----:B------:R-:W-:Y:S01]  /*30f70*/  R2UR UR9, R5 ;  /* 0x00000000050972ca */ /* 0x000fe200000e0000 */
[----:B--2---:R-:W0:Y:S02]  /*30f80*/  SHFL.BFLY PT, R11, R28, 0x2, 0x1f ;  /* 0x0c401f001c0b7f89 */ /* 0x004e2400000e0000 */
[----:B0-----:R-:W-:-:S05]  /*30f90*/  FMNMX.FTZ R12, R11, R28, !PT ;  /* 0x0000001c0b0c7209 */ /* 0x001fca0007810000 */
[----:B------:R-:W0:Y:S02]  /*30fa0*/  SHFL.BFLY PT, R11, R12, 0x1, 0x1f ;  /* 0x0c201f000c0b7f89 */ /* 0x000e2400000e0000 */
[----:B0-----:R-:W-:Y:S02]  /*30fb0*/  FMNMX.FTZ R13, R12, R11, !PT ;  /* 0x0000000b0c0d7209 */ /* 0x001fe40007810000 */
[----:B---3--:R-:W-:Y:S02]  /*30fc0*/  FSETP.NEU.FTZ.AND P0, PT, R25, -INF , PT ;  /* 0xff8000001900780b */ /* 0x008fe40003f1d000 */
[----:B------:R-:W-:Y:S02]  /*30fd0*/  FSETP.NEU.FTZ.AND P1, PT, R13, -INF , PT ;  /* 0xff8000000d00780b */ /* 0x000fe40003f3d000 */
[----:B------:R-:W-:Y:S02]  /*30fe0*/  FSEL R11, R25, RZ, P0 ;  /* 0x000000ff190b7208 */ /* 0x000fe40000000000 */
[----:B------:R-:W-:-:S03]  /*30ff0*/  FSEL R26, R13, RZ, P1 ;  /* 0x000000ff0d1a7208 */ /* 0x000fc60000800000 */
[----:B------:R-:W-:Y:S02]  /*31000*/  FADD.FTZ R11, R14, -R11 ;  /* 0x8000000b0e0b7221 */ /* 0x000fe40000010000 */
[----:B------:R-:W-:Y:S02]  /*31010*/  FADD.FTZ R15, R15, -R26 ;  /* 0x8000001a0f0f7221 */ /* 0x000fe40000010000 */
[----:B-----5:R-:W-:Y:S02]  /*31020*/  FMUL.FTZ R11, R11, R20 ;  /* 0x000000140b0b7220 */ /* 0x020fe40000410000 */
[----:B------:R-:W-:-:S04]  /*31030*/  FMUL.FTZ R20, R20, R15 ;  /* 0x0000000f14147220 */ /* 0x000fc80000410000 */
[----:B------:R-:W0:Y:S08]  /*31040*/  MUFU.EX2 R11, R11 ;  /* 0x0000000b000b7308 */ /* 0x000e300000000800 */
[----:B------:R-:W4:Y:S01]  /*31050*/  MUFU.EX2 R12, R20 ;  /* 0x00000014000c7308 */ /* 0x000f220000000800 */
[----:B------:R1:W-:Y:S01]  /*31060*/  ST.E desc[UR4][R8.64+0x4], R13 ;  /* 0x0000040d08007985 */ /* 0x0003e2000c101904 */
[----:B0-----:R-:W-:Y:S01]  /*31070*/  FMUL.FTZ R25, R11, R24 ;  /* 0x000000180b197220 */ /* 0x001fe20000410000 */
[----:B----4-:R-:W-:-:S04]  /*31080*/  FMUL.FTZ R27, R12, R27 ;  /* 0x0000001b0c1b7220 */ /* 0x010fc80000410000 */
[----:B------:R1:W-:Y:S04]  /*31090*/  ST.E desc[UR6][R8.64+0x10], R25 ;  /* 0x0000101908007985 */ /* 0x0003e8000c101906 */
[----:B------:R1:W-:Y:S04]  /*310a0*/  ST.E desc[UR8][R8.64+0x14], R27 ;  /* 0x0000141b08007985 */ /* 0x0003e8000c101908 */
[----:B------:R-:W2:Y:S04]  /*310b0*/  LDL.64 R14, [R7+0x78] ;  /* 0x00007800070e7983 */ /* 0x000ea80000100a00 */
[----:B--2---:R-:W2:Y:S04]  /*310c0*/  LD.E.64 R20, desc[UR4][R14.64] ;  /* 0x000000040e147980 */ /* 0x004ea8000c101b00 */
[----:B--2---:R-:W2:Y:S01]  /*310d0*/  LD.E R24, desc[UR4][R20.64+0x4] ;  /* 0x0000040414187980 */ /* 0x004ea2000c101900 */
[----:B------:R-:W-:Y:S01]  /*310e0*/  BSSY B2, `(.L_x_2203) ;  /* 0x0000010000027945 */ /* 0x000fe20003800000 */
[----:B--2---:R-:W-:-:S13]  /*310f0*/  ISETP.NE.AND P0, PT, R24, RZ, PT ;  /* 0x000000ff1800720c */ /* 0x004fda0003f05270 */
[----:B-1----:R-:W-:Y:S05]  /*31100*/  @P0 BRA `(.L_x_2204) ;  /* 0x0000000000340947 */ /* 0x002fea0003800000 */
[----:B------:R-:W-:Y:S02]  /*31110*/  R2UR UR4, R4 ;  /* 0x00000000040472ca */ /* 0x000fe400000e0000 */
[----:B------:R-:W-:-:S13]  /*31120*/  R2UR UR5, R5 ;  /* 0x00000000050572ca */ /* 0x000fda00000e0000 */
[----:B------:R-:W2:Y:S01]  /*31130*/  LD.E.64 R8, desc[UR4][R14.64+0x8] ;  /* 0x000008040e087980 */ /* 0x000ea2000c101b00 */
[----:B------:R-:W-:Y:S02]  /*31140*/  R2UR UR6, R4 ;  /* 0x00000000040672ca */ /* 0x000fe400000e0000 */
[----:B------:R-:W-:Y:S01]  /*31150*/  R2UR UR7, R5 ;  /* 0x00000000050772ca */ /* 0x000fe200000e0000 */
[----:B------:R-:W3:-:S12]  /*31160*/  LD.E R21, desc[UR4][R20.64] ;  /* 0x0000000414157980 */ /* 0x000ed8000c101900 */
[----:B--2---:R-:W2:Y:S01]  /*31170*/  LD.E.64 R8, desc[UR6][R8.64] ;  /* 0x0000000608087980 */ /* 0x004ea2000c101b00 */
[----:B---3--:R-:W-:-:S04]  /*31180*/  IMAD R25, R10, 0x40, R21 ;  /* 0x000000400a197824 */ /* 0x008fc800078e0215 */
[----:B--2---:R-:W-:-:S05]  /*31190*/  IMAD.WIDE R24, R25, 0x4, R8 ;  /* 0x0000000419187825 */ /* 0x004fca00078e0208 */
[----:B------:R0:W-:Y:S04]  /*311a0*/  ST.E desc[UR4][R24.64], R11 ;  /* 0x0000000b18007985 */ /* 0x0001e8000c101904 */
[----:B------:R-:W2:Y:S04]  /*311b0*/  LD.E.64 R20, desc[UR6][R14.64] ;  /* 0x000000060e147980 */ /* 0x000ea8000c101b00 */
[----:B--2---:R-:W2:Y:S02]  /*311c0*/  LD.E R13, desc[UR4][R20.64+0x4] ;  /* 0x00000404140d7980 */ /* 0x004ea4000c101900 */
[----:B0-2---:R-:W-:-:S13]  /*311d0*/  ISETP.NE.AND P0, PT, R13, RZ, PT ;  /* 0x000000ff0d00720c */ /* 0x005fda0003f05270 */
.L_x_2204:
[----:B------:R-:W-:Y:S05]  /*311e0*/  BSYNC B2 ;  /* 0x0000000000027941 */ /* 0x000fea0003800000 */
.L_x_2203:
[----:B------:R-:W-:Y:S04]  /*311f0*/  BSSY B2, `(.L_x_2205) ;  /* 0x000000d000027945 */ /* 0x000fe80003800000 */
[----:B------:R-:W-:Y:S05]  /*31200*/  @P0 BRA `(.L_x_2206) ;  /* 0x00000000002c0947 */ /* 0x000fea0003800000 */
        /* <DEDUP_REMOVED lines=8> */
[----:B------:R-:W-:-:S04]  /*31290*/  VIADD R13, R10, 0x8 ;  /* 0x000000080a0d7836 */ /* 0x000fc80000000000 */
[----:B--2---:R-:W-:-:S05]  /*312a0*/  IMAD.WIDE R8, R13, 0x4, R8 ;  /* 0x000000040d087825 */ /* 0x004fca00078e0208 */
[----:B------:R0:W-:Y:S02]  /*312b0*/  ST.E desc[UR4][R8.64], R12 ;  /* 0x0000000c08007985 */ /* 0x0001e4000c101904 */
.L_x_2206:
[----:B------:R-:W-:Y:S05]  /*312c0*/  BSYNC B2 ;  /* 0x0000000000027941 */ /* 0x000fea0003800000 */
.L_x_2205:
[----:B0-----:R-:W2:Y:S01]  /*312d0*/  LDL.64 R8, [R7+0x70] ;  /* 0x0000700007087983 */ /* 0x001ea20000100a00 */
[C---:B------:R-:W-:Y:S02]  /*312e0*/  R2UR UR4, R4.reuse ;  /* 0x00000000040472ca */ /* 0x040fe400000e0000 */
[C---:B------:R-:W-:Y:S02]  /*312f0*/  R2UR UR5, R5.reuse ;  /* 0x00000000050572ca */ /* 0x040fe400000e0000 */
[C---:B------:R-:W-:Y:S02]  /*31300*/  R2UR UR6, R4.reuse ;  /* 0x00000000040672ca */ /* 0x040fe400000e0000 */
[C---:B------:R-:W-:Y:S02]  /*31310*/  R2UR UR7, R5.reuse ;  /* 0x00000000050772ca */ /* 0x040fe400000e0000 */
[----:B------:R-:W-:Y:S02]  /*31320*/  R2UR UR8, R4 ;  /* 0x00000000040872ca */ /* 0x000fe400000e0000 */
[----:B------:R-:W-:-:S05]  /*31330*/  R2UR UR9, R5 ;  /* 0x00000000050972ca */ /* 0x000fca00000e0000 */
[----:B--2---:R-:W2:Y:S04]  /*31340*/  LD.E R10, desc[UR4][R8.64] ;  /* 0x00000004080a7980 */ /* 0x004ea8000c101900 */
[----:B------:R-:W3:Y:S04]  /*31350*/  LD.E R13, desc[UR6][R8.64+0x20] ;  /* 0x00002006080d7980 */ /* 0x000ee8000c101900 */
[----:B------:R-:W4:Y:S04]  /*31360*/  LD.E R20, desc[UR8][R8.64+0x4] ;  /* 0x0000040808147980 */ /* 0x000f28000c101900 */
[----:B------:R-:W4:Y:S04]  /*31370*/  LD.E R57, desc[UR4][R8.64+0x10] ;  /* 0x0000100408397980 */ /* 0x000f28000c101900 */
[----:B------:R-:W4:Y:S01]  /*31380*/  LD.E R56, desc[UR6][R8.64+0x14] ;  /* 0x0000140608387980 */ /* 0x000f22000c101900 */
[C---:B--2---:R-:W-:Y:S01]  /*31390*/  FSETP.NEU.FTZ.AND P0, PT, R10.reuse, -INF , PT ;  /* 0xff8000000a00780b */ /* 0x044fe20003f1d000 */
[----:B---3--:R-:W-:Y:S01]  /*313a0*/  FMUL.FTZ R14, R10, R13 ;  /* 0x0000000d0a0e7220 */ /* 0x008fe20000410000 */
[----:B----4-:R-:W-:Y:S01]  /*313b0*/  FSETP.NEU.FTZ.AND P1, PT, R20, -INF , PT ;  /* 0xff8000001400780b */ /* 0x010fe20003f3d000 */
[----:B------:R-:W-:-:S03]  /*313c0*/  FMUL.FTZ R20, R13, R20 ;  /* 0x000000140d147220 */ /* 0x000fc60000410000 */
[----:B------:R-:W-:Y:S02]  /*313d0*/  FSEL R14, R14, RZ, P0 ;  /* 0x000000ff0e0e7208 */ /* 0x000fe40000000000 */
[----:B------:R-:W-:-:S03]  /*313e0*/  FSEL R40, R20, RZ, P1 ;  /* 0x000000ff14287208 */ /* 0x000fc60000800000 */
[-CC-:B------:R-:W-:Y:S01]  /*313f0*/  FFMA.FTZ R10, R29, R13.reuse, -R14.reuse ;  /* 0x0000000d1d0a7223 */ /* 0x180fe2000001080e */
[-CC-:B------:R-:W-:Y:S01]  /*31400*/  FFMA.FTZ R32, R41, R13.reuse, -R14.reuse ;  /* 0x0000000d29207223 */ /* 0x180fe2000001080e */
[-CC-:B------:R-:W-:Y:S01]  /*31410*/  FFMA.FTZ R28, R37, R13.reuse, -R14.reuse ;  /* 0x0000000d251c7223 */ /* 0x180fe2000001080e */
[-C--:B------:R-:W-:Y:S01]  /*31420*/  FFMA.FTZ R15, R65, R13.reuse, -R14 ;  /* 0x0000000d410f7223 */ /* 0x080fe2000001080e */
[-CC-:B------:R-:W-:Y:S01]  /*31430*/  FFMA.FTZ R41, R31, R13.reuse, -R40.reuse ;  /* 0x0000000d1f297223 */ /* 0x180fe20000010828 */
[-C--:B------:R-:W-:Y:S01]  /*31440*/  FFMA.FTZ R42, R59, R13.reuse, -R40 ;  /* 0x0000000d3b2a7223 */ /* 0x080fe20000010828 */
        /* <DEDUP_REMOVED lines=11> */
[----:B------:R-:W-:Y:S01]  /*31500*/  MUFU.EX2 R10, R10 ;  /* 0x0000000a000a7308 */ /* 0x000fe20000000800 */
[-C--:B------:R-:W-:Y:S01]  /*31510*/  FFMA.FTZ R14, R53, R13.reuse, -R14 ;  /* 0x0000000d350e7223 */ /* 0x080fe2000001080e */
        /* <DEDUP_REMOVED lines=15> */
[----:B------:R-:W-:Y:S08]  /*31610*/  MUFU.EX2 R42, R42 ;  /* 0x0000002a002a7308 */ /* 0x000ff00000000800 */
[----:B------:R0:W1:Y:S08]  /*31620*/  MUFU.EX2 R13, R15 ;  /* 0x0000000f000d7308 */ /* 0x0000700000000800 */
[----:B------:R2:W-:Y:S01]  /*31630*/  MUFU.EX2 R158, R20 ;  /* 0x00000014009e7308 */ /* 0x0005e20000000800 */
[----:B0-----:R-:W-:-:S07]  /*31640*/  FADD.FTZ R15, R41, R56 ;  /* 0x00000038290f7221 */ /* 0x001fce0000010000 */
[----:B------:R-:W0:Y:S01]  /*31650*/  MUFU.EX2 R43, R43 ;  /* 0x0000002b002b7308 */ /* 0x000e220000000800 */
[----:B--2---:R-:W-:-:S07]  /*31660*/  FADD.FTZ R20, R10, R57 ;  /* 0x000000390a147221 */ /* 0x004fce0000010000 */
[----:B------:R1:W2:Y:S08]  /*31670*/  MUFU.EX2 R27, R21 ;  /* 0x00000015001b7308 */ /* 0x0002b00000000800 */
[----:B------:R-:W3:Y:S01]  /*31680*/  MUFU.EX2 R44, R44 ;  /* 0x0000002c002c7308 */ /* 0x000ee20000000800 */
[----:B-1----:R-:W-:Y:S01]  /*31690*/  FADD.FTZ R21, R13, R20 ;  /* 0x000000140d157221 */ /* 0x002fe20000010000 */
[----:B------:R-:W-:-:S04]  /*316a0*/  FADD.FTZ R20, R42, R15 ;  /* 0x0000000f2a147221 */ /* 0x000fc80000010000 */
[----:B0-----:R-:W-:Y:S02]  /*316b0*/  FADD.FTZ R15, R43, R20 ;  /* 0x000000142b0f7221 */ /* 0x001fe40000010000 */
[----:B------:R-:W0:Y:S08]  /*316c0*/  MUFU.EX2 R160, R24 ;  /* 0x0000001800a07308 */ /* 0x000e300000000800 */
[----:B------:R-:W1:Y:S08]  /*316d0*/  MUFU.EX2 R45, R45 ;  /* 0x0000002d002d7308 */ /* 0x000e700000000800 */
[----:B------:R-:W4:Y:S08]  /*316e0*/  MUFU.EX2 R29, R25 ;  /* 0x00000019001d7308 */ /* 0x000f300000000800 */
[----:B------:R-:W4:Y:S08]  /*316f0*/  MUFU.EX2 R46, R46 ;  /* 0x0000002e002e7308 */ /* 0x000f300000000800 */
[----:B------:R2:W-:Y:S08]  /*31700*/  MUFU.EX2 R39, R14 ;  /* 0x0000000e00277308 */ /* 0x0005f00000000800 */
[----:B------:R-:W4:Y:S01]  /*31710*/  MUFU.EX2 R26, R26 ;  /* 0x0000001a001a7308 */ /* 0x000f220000000800 */
[----:B--2---:R-:W-:-:S04]  /*31720*/  FADD.FTZ R14, R158, R21 ;  /* 0x000000159e0e7221 */ /* 0x004fc80000010000 */
[----:B------:R-:W-:Y:S01]  /*31730*/  FADD.FTZ R21, R27, R14 ;  /* 0x0000000e1b157221 */ /* 0x000fe20000010000 */
[----:B---3--:R-:W-:Y:S02]  /*31740*/  FADD.FTZ R14, R44, R15 ;  /* 0x0000000f2c0e7221 */ /* 0x008fe40000010000 */
[----:B------:R-:W2:Y:S01]  /*31750*/  MUFU.EX2 R47, R47 ;  /* 0x0000002f002f7308 */ /* 0x000ea20000000800 */
[----:B0-----:R-:W-:Y:S01]  /*31760*/  FADD.FTZ R20, R160, R21 ;  /* 0x00000015a0147221 */ /* 0x001fe20000010000 */
[----:B-1----:R-:W-:-:S03]  /*31770*/  FADD.FTZ R15, R45, R14 ;  /* 0x0000000e2d0f7221 */ /* 0x002fc60000010000 */
[----:B----4-:R-:W-:Y:S01]  /*31780*/  FADD.FTZ R21, R29, R20 ;  /* 0x000000141d157221 */ /* 0x010fe20000010000 */
[----:B------:R-:W-:Y:S02]  /*31790*/  FADD.FTZ R14, R46, R15 ;  /* 0x0000000f2e0e7221 */ /* 0x000fe40000010000 */
[----:B------:R-:W0:Y:S01]  /*317a0*/  MUFU.EX2 R31, R28 ;  /* 0x0000001c001f7308 */ /* 0x000e220000000800 */
[----:B------:R-:W-:-:S07]  /*317b0*/  FADD.FTZ R20, R26, R21 ;  /* 0x000000151a147221 */ /* 0x000fce0000010000 */
[----:B------:R-:W1:Y:S01]  /*317c0*/  MUFU.EX2 R48, R48 ;  /* 0x0000003000307308 */ /* 0x000e620000000800 */
[----:B--2---:R-:W-:-:S07]  /*317d0*/  FADD.FTZ R15, R47, R14 ;  /* 0x0000000e2f0f7221 */ /* 0x004fce0000010000 */
[----:B------:R-:W2:Y:S01]  /*317e0*/  MUFU.EX2 R30, R30 ;  /* 0x0000001e001e7308 */ /* 0x000ea20000000800 */
[----:B0-----:R-:W-:-:S07]  /*317f0*/  FADD.FTZ R21, R31, R20 ;  /* 0x000000141f157221 */ /* 0x001fce0000010000 */
[----:B------:R-:W0:Y:S01]  /*31800*/  MUFU.EX2 R49, R49 ;  /* 0x0000003100317308 */ /* 0x000e220000000800 */
[----:B-1----:R-:W-:-:S07]  /*31810*/  FADD.FTZ R14, R48, R15 ;  /* 0x0000000f300e7221 */ /* 0x002fce0000010000 */
        /* <DEDUP_REMOVED lines=25> */
[----:B--2---:R-:W-:-:S04]  /*319b0*/  FADD.FTZ R20, R38, R21 ;  /* 0x0000001526147221 */ /* 0x004fc80000010000 */
[----:B------:R-:W-:Y:S01]  /*319c0*/  FADD.FTZ R57, R39, R20 ;  /* 0x0000001427397221 */ /* 0x000fe20000010000 */
[----:B0-----:R-:W-:-:S04]  /*319d0*/  FADD.FTZ R15, R55, R14 ;  /* 0x0000000e370f7221 */ /* 0x001fc80000010000 */
[----:B------:R-:W-:Y:S01]  /*319e0*/  ST.E desc[UR4][R8.64+0x10], R57 ;  /* 0x0000103908007985 */ /* 0x000fe2000c101904 */
[----:B-1----:R-:W-:-:S05]  /*319f0*/  FADD.FTZ R59, R40, R15 ;  /* 0x0000000f283b7221 */ /* 0x002fca0000010000 */
[----:B------:R0:W-:Y:S04]  /*31a00*/  ST.E desc[UR6][R8.64+0x14], R59 ;  /* 0x0000143b08007985 */ /* 0x0001e8000c101906 */
[----:B------:R-:W2:Y:S01]  /*31a10*/  LDL.64 R20, [R7+0x80] ;  /* 0x0000800007147983 */ /* 0x000ea20000100a00 */
[----:B------:R-:W-:Y:S06]  /*31a20*/  BAR.SYNC.DEFER_BLOCKING 0xf, 0x100 ;  /* 0x03c4000000007b1d */ /* 0x000fec0000010000 */
[----:B------:R-:W3:Y:S04]  /*31a30*/  LDL.64 R14, [R7+0x88] ;  /* 0x00008800070e7983 */ /* 0x000ee80000100a00 */
[----:B--2---:R-:W2:Y:S04]  /*31a40*/  LD.E.64 R20, desc[UR4][R20.64+0x10] ;  /* 0x0000100414147980 */ /* 0x004ea8000c101b00 */
[----:B--2---:R-:W2:Y:S04]  /*31a50*/  LD.E.64 R24, desc[UR6][R20.64+0x8] ;  /* 0x0000080614187980 */ /* 0x004ea8000c101b00 */
[----:B------:R-:W4:Y:S01]  /*31a60*/  LD.E.64 R60, desc[UR4][R20.64] ;  /* 0x00000004143c7980 */ /* 0x000f22000c101b00 */
        /* <DEDUP_REMOVED lines=16> */
[----:B--2---:R-:W-:-:S05]  /*31b70*/  MOV R24, R24 ;  /* 0x0000001800187202 */ /* 0x004fca0000000f00 */
[--C-:B----4-:R-:W-:Y:S02]  /*31b80*/  IMAD R60, R60, 0x2, R24.reuse ;  /* 0x000000023c3c7824 */ /* 0x110fe400078e0218 */
[C---:B0-----:R-:W-:Y:S02]  /*31b90*/  IMAD R8, R61.reuse, 0x2, R24 ;  /* 0x000000023d087824 */ /* 0x041fe400078e0218 */
[----:B------:R-:W-:Y:S01]  /*31ba0*/  IMAD R61, R61, 0x2, R60 ;  /* 0x000000023d3d7824 */ /* 0x000fe200078e023c */
[----:B------:R-:W-:Y:S04]  /*31bb0*/  STSM.16.M88.4 [R24], R156 ;  /* 0x0000009c18007844 */ /* 0x000fe80000000200 */
[----:B------:R-:W-:Y:S04]  /*31bc0*/  STSM.16.M88.4 [R60], R160 ;  /* 0x000000a03c007844 */ /* 0x000fe80000000200 */
[----:B------:R0:W-:Y:S04]  /*31bd0*/  STSM.16.M88.4 [R8], R164 ;  /* 0x000000a408007844 */ /* 0x0001e80000000200 */
[----:B------:R-:W-:Y:S04]  /*31be0*/  STSM.16.M88.4 [R61], R168 ;  /* 0x000000a83d007844 */ /* 0x000fe80000000200 */
[----:B---3--:R-:W2:Y:S04]  /*31bf0*/  LD.E R10, desc[UR4][R14.64] ;  /* 0x000000040e0a7980 */ /* 0x008ea8000c101900 */
[----:B------:R-:W3:Y:S04]  /*31c00*/  LD.E R36, desc[UR4][R14.64+0x44] ;  /* 0x000044040e247980 */ /* 0x000ee8000c101900 */
[----:B0-----:R-:W4:Y:S04]  /*31c10*/  LD.E R8, desc[UR4][R14.64+0x14] ;  /* 0x000014040e087980 */ /* 0x001f28000c101900 */
[----:B------:R-:W3:Y:S01]  /*31c20*/  LD.E R50, desc[UR4][R14.64+0x80] ;  /* 0x000080040e327980 */ /* 0x000ee2000c101900 */
[----:B------:R-:W-:-:S02]  /*31c30*/  R2UR UR18, R4 ;  /* 0x00000000041272ca */ /* 0x000fc400000e0000 */
[----:B------:R-:W-:Y:S01]  /*31c40*/  R2UR UR19, R5 ;  /* 0x00000000051372ca */ /* 0x000fe200000e0000 */
[----:B------:R-:W3:Y:S04]  /*31c50*/  LD.E R66, desc[UR4][R14.64+0xc0] ;  /* 0x0000c0040e427980 */ /* 0x000ee8000c101900 */
        /* <DEDUP_REMOVED lines=11> */
[----:B------:R-:W3:Y:S01]  /*31d10*/  LD.E R86, desc[UR8][R14.64+0x110] ;  /* 0x000110080e567980 */ /* 0x000ee2000c101900 */
[----:B------:R-:W-:-:S02]  /*31d20*/  R2UR UR10, R4 ;  /* 0x00000000040a72ca */ /* 0x000fc400000e0000 */
[C---:B------:R-:W-:Y:S01]  /*31d30*/  R2UR UR11, R5.reuse ;  /* 0x00000000050b72ca */ /* 0x040fe200000e0000 */
[----:B------:R-:W3:Y:S01]  /*31d40*/  LD.E R64, desc[UR18][R14.64+0xb4] ;  /* 0x0000b4120e407980 */ /* 0x000ee2000c101900 */
[C---:B------:R-:W-:Y:S02]  /*31d50*/  R2UR UR12, R4.reuse ;  /* 0x00000000040c72ca */ /* 0x040fe400000e0000 */
[C---:B------:R-:W-:Y:S01]  /*31d60*/  R2UR UR13, R5.reuse ;  /* 0x00000000050d72ca */ /* 0x040fe200000e0000 */
[----:B------:R-:W3:Y:S01]  /*31d70*/  LD.E R80, desc[UR18][R14.64+0xf4] ;  /* 0x0000f4120e507980 */ /* 0x000ee2000c101900 */
[C---:B------:R-:W-:Y:S02]  /*31d80*/  R2UR UR14, R4.reuse ;  /* 0x00000000040e72ca */ /* 0x040fe400000e0000 */
[----:B------:R-:W-:Y:S02]  /*31d90*/  R2UR UR15, R5 ;  /* 0x00000000050f72ca */ /* 0x000fe400000e0000 */
        /* <DEDUP_REMOVED lines=22> */
[----:B--2---:R-:W-:-:S05]  /*31f00*/  FMUL.FTZ R9, R11, R10 ;  /* 0x0000000a0b097220 */ /* 0x004fca0000410000 */
[----:B------:R4:W-:Y:S02]  /*31f10*/  ST.E desc[UR4][R14.64], R9 ;  /* 0x000000090e007985 */ /* 0x0009e4000c101904 */
[C---:B----4-:R-:W-:Y:S02]  /*31f20*/  FMUL.FTZ R9, R11.reuse, R8 ;  /* 0x000000080b097220 */ /* 0x050fe40000410000 */
[----:B------:R-:W2:Y:S04]  /*31f30*/  LD.E R8, desc[UR18][R14.64+0x134] ;  /* 0x000134120e087980 */ /* 0x000ea8000c101900 */
[----:B------:R3:W-:Y:S02]  /*31f40*/  ST.E desc[UR4][R14.64+0x14], R9 ;  /* 0x000014090e007985 */ /* 0x0007e4000c101904 */
[----:B---3--:R-:W-:-:S05]  /*31f50*/  FMUL.FTZ R9, R11, R36 ;  /* 0x000000240b097220 */ /* 0x008fca0000410000 */
[----:B------:R0:W-:Y:S02]  /*31f60*/  ST.E desc[UR4][R14.64+0x44], R9 ;  /* 0x000044090e007985 */ /* 0x0001e4000c101904 */
[----:B0-----:R-:W-:-:S05]  /*31f70*/  FMUL.FTZ R9, R11, R50 ;  /* 0x000000320b097220 */ /* 0x001fca0000410000 */
[----:B------:R0:W-:Y:S02]  /*31f80*/  ST.E desc[UR4][R14.64+0x80], R9 ;  /* 0x000080090e007985 */ /* 0x0001e4000c101904 */
[----:B0-----:R-:W-:-:S05]  /*31f90*/  FMUL.FTZ R9, R11, R66 ;  /* 0x000000420b097220 */ /* 0x001fca0000410000 */
[----:B------:R0:W-:Y:S02]  /*31fa0*/  ST.E desc[UR4][R14.64+0xc0], R9 ;  /* 0x0000c0090e007985 */ /* 0x0001e4000c101904 */
[----:B0-----:R-:W-:-:S05]  /*31fb0*/  FMUL.FTZ R9, R11, R82 ;  /* 0x000000520b097220 */ /* 0x001fca0000410000 */
[----:B------:R2:W-:Y:S02]  /*31fc0*/  ST.E desc[UR4][R14.64+0x100], R9 ;  /* 0x000100090e007985 */ /* 0x0005e4000c101904 */
[C---:B--2---:R-:W-:Y:S02]  /*31fd0*/  FMUL.FTZ R9, R11.reuse, R8 ;  /* 0x000000080b097220 */ /* 0x044fe40000410000 */
[----:B------:R-:W2:Y:S01]  /*31fe0*/  LD.E R8, desc[UR6][R14.64+0x140] ;  /* 0x000140060e087980 */ /* 0x000ea2000c101900 */
[----:B------:R-:W-:-:S05]  /*31ff0*/  FMUL.FTZ R13, R11, R20 ;  /* 0x000000140b0d7220 */ /* 0x000fca0000410000 */
[----:B------:R0:W-:Y:S02]  /*32000*/  ST.E desc[UR6][R14.64+0x4], R13 ;  /* 0x0000040d0e007985 */ /* 0x0001e4000c101906 */
[----:B0-----:R-:W-:-:S05]  /*32010*/  FMUL.FTZ R13, R11, R34 ;  /* 0x000000220b0d7220 */ /* 0x001fca0000410000 */
        /* <DEDUP_REMOVED lines=22> */
[----:B------:R-:W2:Y:S04]  /*32180*/  LD.E R8, desc[UR6][R14.64+0x150] ;  /* 0x000150060e087980 */ /* 0x000ea8000c101900 */
[----:B------:R2:W-:Y:S02]  /*32190*/  ST.E desc[UR4][R14.64+0x134], R9 ;  /* 0x000134090e007985 */ /* 0x0005e4000c101904 */
[----:B--2---:R-:W-:-:S02]  /*321a0*/  FMUL.FTZ R9, R11, R8 ;  /* 0x000000080b097220 */ /* 0x004fc40000410000 */
[----:B------:R-:W2:Y:S04]  /*321b0*/  LD.E R8, desc[UR6][R14.64+0x154] ;  /* 0x000154060e087980 */ /* 0x000ea8000c101900 */
        /* <DEDUP_REMOVED lines=57> */
[----:B------:R2:W-:Y:S01]  /*32550*/  ST.E desc[UR4][R14.64+0x1d4], R21 ;  /* 0x0001d4150e007985 */ /* 0x0005e2000c101904 */
[C---:B------:R-:W-:Y:S01]  /*32560*/  FMUL.FTZ R25, R11.reuse, R26 ;  /* 0x0000001a0b197220 */ /* 0x040fe20000410000 */
[C---:B------:R-:W-:Y:S01]  /*32570*/  FMUL.FTZ R27, R11.reuse, R28 ;  /* 0x0000001c0b1b7220 */ /* 0x040fe20000410000 */
[C---:B------:R-:W-:Y:S01]  /*32580*/  FMUL.FTZ R29, R11.reuse, R30 ;  /* 0x0000001e0b1d7220 */ /* 0x040fe20000410000 */
[----:B------:R-:W-:-:S02]  /*32590*/  FMUL.FTZ R31, R11, R32 ;  /* 0x000000200b1f7220 */ /* 0x000fc40000410000 */
[----:B------:R0:W-:Y:S04]  /*325a0*/  ST.E desc[UR10][R14.64+0x20], R25 ;  /* 0x000020190e007985 */ /* 0x0001e8000c10190a */
[----:B------:R1:W-:Y:S04]  /*325b0*/  ST.E desc[UR12][R14.64+0x24], R27 ;  /* 0x0000241b0e007985 */ /* 0x0003e8000c10190c */
[----:B------:R3:W-:Y:S01]  /*325c0*/  ST.E desc[UR14][R14.64+0x30], R29 ;  /* 0x0000301d0e007985 */ /* 0x0007e2000c10190e */
[----:B--2---:R-:W-:-:S03]  /*325d0*/  FMUL.FTZ R21, R11, R8 ;  /* 0x000000080b157220 */ /* 0x004fc60000410000 */
[----:B------:R-:W2:Y:S01]  /*325e0*/  LD.E R8, desc[UR6][R14.64+0x1f4] ;  /* 0x0001f4060e087980 */ /* 0x000ea2000c101900 */
[C---:B0-----:R-:W-:Y:S01]  /*325f0*/  FMUL.FTZ R25, R11.reuse, R40 ;  /* 0x000000280b197220 */ /* 0x041fe20000410000 */
[C---:B-1----:R-:W-:Y:S01]  /*32600*/  FMUL.FTZ R27, R11.reuse, R42 ;  /* 0x0000002a0b1b7220 */ /* 0x042fe20000410000 */
[C---:B---3--:R-:W-:Y:S01]  /*32610*/  FMUL.FTZ R29, R11.reuse, R44 ;  /* 0x0000002c0b1d7220 */ /* 0x048fe20000410000 */
[----:B------:R0:W-:Y:S04]  /*32620*/  ST.E desc[UR16][R14.64+0x34], R31 ;  /* 0x0000341f0e007985 */ /* 0x0001e8000c101910 */
[----:B------:R1:W-:Y:S01]  /*32630*/  ST.E desc[UR10][R14.64+0x54], R25 ;  /* 0x000054190e007985 */ /* 0x0003e2000c10190a */
[----:B0-----:R-:W-:-:S03]  /*32640*/  FMUL.FTZ R31, R11, R48 ;  /* 0x000000300b1f7220 */ /* 0x001fc60000410000 */
[----:B------:R0:W-:Y:S01]  /*32650*/  ST.E desc[UR12][R14.64+0x60], R27 ;  /* 0x0000601b0e007985 */ /* 0x0001e2000c10190c */
[----:B-1----:R-:W-:-:S03]  /*32660*/  FMUL.FTZ R25, R11, R54 ;  /* 0x000000360b197220 */ /* 0x002fc60000410000 */
[----:B------:R1:W-:Y:S04]  /*32670*/  ST.E desc[UR14][R14.64+0x64], R29 ;  /* 0x0000641d0e007985 */ /* 0x0003e8000c10190e */
[----:B------:R3:W-:Y:S01]  /*32680*/  ST.E desc[UR16][R14.64+0x74], R31 ;  /* 0x0000741f0e007985 */ /* 0x0007e2000c101910 */
[C---:B0-----:R-:W-:Y:S01]  /*32690*/  FMUL.FTZ R27, R11.reuse, R58 ;  /* 0x0000003a0b1b7220 */ /* 0x041fe20000410000 */
[C---:B-1----:R-:W-:Y:S01]  /*326a0*/  FMUL.FTZ R29, R11.reuse, R60 ;  /* 0x0000003c0b1d7220 */ /* 0x042fe20000410000 */
[C---:B---3--:R-:W-:Y:S01]  /*326b0*/  FMUL.FTZ R31, R11.reuse, R62 ;  /* 0x0000003e0b1f7220 */ /* 0x048fe20000410000 */
[----:B------:R0:W-:Y:S01]  /*326c0*/  ST.E desc[UR10][R14.64+0x90], R25 ;  /* 0x000090190e007985 */ /* 0x0001e2000c10190a */
[----:B------:R-:W-:-:S03]  /*326d0*/  FMUL.FTZ R33, R11, R64 ;  /* 0x000000400b217220 */ /* 0x000fc60000410000 */
[----:B------:R1:W-:Y:S04]  /*326e0*/  ST.E desc[UR12][R14.64+0xa0], R27 ;  /* 0x0000a01b0e007985 */ /* 0x0003e8000c10190c */
[----:B------:R3:W-:Y:S04]  /*326f0*/  ST.E desc[UR14][R14.64+0xa4], R29 ;  /* 0x0000a41d0e007985 */ /* 0x0007e8000c10190e */
[----:B------:R4:W-:Y:S01]  /*32700*/  ST.E desc[UR16][R14.64+0xb0], R31 ;  /* 0x0000b01f0e007985 */ /* 0x0009e2000c101910 */
[C---:B0-----:R-:W-:Y:S01]  /*32710*/  FMUL.FTZ R25, R11.reuse, R72 ;  /* 0x000000480b197220 */ /* 0x041fe20000410000 */
[C---:B-1----:R-:W-:Y:S01]  /*32720*/  FMUL.FTZ R27, R11.reuse, R74 ;  /* 0x0000004a0b1b7220 */ /* 0x042fe20000410000 */
[C---:B---3--:R-:W-:Y:S01]  /*32730*/  FMUL.FTZ R29, R11.reuse, R76 ;  /* 0x0000004c0b1d7220 */ /* 0x048fe20000410000 */
[C---:B----4-:R-:W-:Y:S01]  /*32740*/  FMUL.FTZ R31, R11.reuse, R78 ;  /* 0x0000004e0b1f7220 */ /* 0x050fe20000410000 */
[----:B------:R0:W-:Y:S04]  /*32750*/  ST.E desc[UR18][R14.64+0xb4], R33 ;  /* 0x0000b4210e007985 */ /* 0x0001e8000c101912 */
[----:B------:R1:W-:Y:S04]  /*32760*/  ST.E desc[UR10][R14.64+0xd4], R25 ;  /* 0x0000d4190e007985 */ /* 0x0003e8000c10190a */
[----:B------:R3:W-:Y:S04]  /*32770*/  ST.E desc[UR12][R14.64+0xe0], R27 ;  /* 0x0000e01b0e007985 */ /* 0x0007e8000c10190c */
[----:B------:R4:W-:Y:S01]  /*32780*/  ST.E desc[UR14][R14.64+0xe4], R29 ;  /* 0x0000e41d0e007985 */ /* 0x0009e2000c10190e */
[----:B0-----:R-:W-:-:S03]  /*32790*/  FMUL.FTZ R33, R11, R80 ;  /* 0x000000500b217220 */ /* 0x001fc60000410000 */
[----:B------:R0:W-:Y:S01]  /*327a0*/  ST.E desc[UR16][R14.64+0xf0], R31 ;  /* 0x0000f01f0e007985 */ /* 0x0001e2000c101910 */
[C---:B-1----:R-:W-:Y:S01]  /*327b0*/  FMUL.FTZ R25, R11.reuse, R88 ;  /* 0x000000580b197220 */ /* 0x042fe20000410000 */
[C---:B---3--:R-:W-:Y:S01]  /*327c0*/  FMUL.FTZ R27, R11.reuse, R90 ;  /* 0x0000005a0b1b7220 */ /* 0x048fe20000410000 */
[C---:B----4-:R-:W-:Y:S01]  /*327d0*/  FMUL.FTZ R29, R11.reuse, R92 ;  /* 0x0000005c0b1d7220 */ /* 0x050fe20000410000 */
[C---:B0-----:R-:W-:Y:S01]  /*327e0*/  FMUL.FTZ R31, R11.reuse, R94 ;  /* 0x0000005e0b1f7220 */ /* 0x041fe20000410000 */
[----:B------:R0:W-:Y:S04]  /*327f0*/  ST.E desc[UR4][R14.64+0x1e0], R9 ;  /* 0x0001e0090e007985 */ /* 0x0001e8000c101904 */
[----:B------:R1:W-:Y:S04]  /*32800*/  ST.E desc[UR4][R14.64+0x1e4], R13 ;  /* 0x0001e40d0e007985 */ /* 0x0003e8000c101904 */
[----:B0-----:R-:W3:Y:S04]  /*32810*/  LD.E R9, desc[UR6][R14.64+0x8] ;  /* 0x000008060e097980 */ /* 0x001ee8000c101900 */
[----:B-1----:R-:W4:Y:S01]  /*32820*/  LD.E R13, desc[UR6][R14.64+0xc] ;  /* 0x00000c060e0d7980 */ /* 0x002f22000c101900 */
[----:B--2---:R-:W-:-:S05]  /*32830*/  FMUL.FTZ R11, R11, R8 ;  /* 0x000000080b0b7220 */ /* 0x004fca0000410000 */
[----:B------:R0:W-:Y:S04]  /*32840*/  ST.E desc[UR4][R14.64+0x1f4], R11 ;  /* 0x0001f40b0e007985 */ /* 0x0001e8000c101904 */
[----:B0-----:R-:W2:Y:S01]  /*32850*/  LD.E R11, desc[UR6][R14.64+0x18] ;  /* 0x000018060e0b7980 */ /* 0x001ea2000c101900 */
[C---:B---3--:R-:W-:Y:S01]  /*32860*/  FMUL.FTZ R9, R12.reuse, R9 ;  /* 0x000000090c097220 */ /* 0x048fe20000410000 */
[----:B----4-:R-:W-:-:S04]  /*32870*/  FMUL.FTZ R13, R12, R13 ;  /* 0x0000000d0c0d7220 */ /* 0x010fc80000410000 */
        /* <DEDUP_REMOVED lines=60> */
[----:B0-----:R-:W2:Y:S04]  /*32c40*/  LD.E R11, desc[UR6][R14.64+0xbc] ;  /* 0x0000bc060e0b7980 */ /* 0x001ea8000c101900 */
[----:B------:R-:W-:Y:S04]  /*32c50*/  ST.E desc[UR18][R14.64+0xf4], R33 ;  /* 0x0000f4210e007985 */ /* 0x000fe8000c101912 */
[----:B------:R-:W-:Y:S04]  /*32c60*/  ST.E desc[UR10][R14.64+0x114], R25 ;  /* 0x000114190e007985 */ /* 0x000fe8000c10190a */
[----:B------:R-:W-:Y:S04]  /*32c70*/  ST.E desc[UR12][R14.64+0x120], R27 ;  /* 0x0001201b0e007985 */ /* 0x000fe8000c10190c */
[----:B------:R-:W-:Y:S04]  /*32c80*/  ST.E desc[UR14][R14.64+0x124], R29 ;  /* 0x0001241d0e007985 */ /* 0x000fe8000c10190e */
[----:B------:R-:W-:Y:S04]  /*32c90*/  ST.E desc[UR16][R14.64+0x130], R31 ;  /* 0x0001301f0e007985 */ /* 0x000fe8000c101910 */
[----:B------:R-:W-:Y:S01]  /*32ca0*/  ST.E desc[UR4][R14.64+0x1f0], R21 ;  /* 0x0001f0150e007985 */ /* 0x000fe2000c101904 */
[C---:B---3--:R-:W-:Y:S01]  /*32cb0*/  FMUL.FTZ R9, R12.reuse, R9 ;  /* 0x000000090c097220 */ /* 0x048fe20000410000 */
[----:B----4-:R-:W-:-:S04]  /*32cc0*/  FMUL.FTZ R13, R12, R13 ;  /* 0x0000000d0c0d7220 */ /* 0x010fc80000410000 */
[----:B------:R0:W-:Y:S04]  /*32cd0*/  ST.E desc[UR4][R14.64+0xac], R9 ;  /* 0x0000ac090e007985 */ /* 0x0001e8000c101904 */
[----:B------:R1:W-:Y:S01]  /*32ce0*/  ST.E desc[UR4][R14.64+0xb8], R13 ;  /* 0x0000b80d0e007985 */ /* 0x0003e2000c101904 */
[----:B--2---:R-:W-:-:S05]  /*32cf0*/  FMUL.FTZ R11, R12, R11 ;  /* 0x0000000b0c0b7220 */ /* 0x004fca0000410000 */
[----:B------:R2:W-:Y:S04]  /*32d00*/  ST.E desc[UR4][R14.64+0xbc], R11 ;  /* 0x0000bc0b0e007985 */ /* 0x0005e8000c101904 */
[----:B0-----:R-:W3:Y:S02]  /*32d10*/  LD.E R9, desc[UR6][R14.64+0xc8] ;  /* 0x0000c8060e097980 */ /* 0x001ee4000c101900 */
[----:B---3--:R-:W-:-:S05]  /*32d20*/  FMUL.FTZ R9, R12, R9 ;  /* 0x000000090c097220 */ /* 0x008fca0000410000 */
[----:B------:R0:W-:Y:S04]  /*32d30*/  ST.E desc[UR4][R14.64+0xc8], R9 ;  /* 0x0000c8090e007985 */ /* 0x0001e8000c101904 */
[----:B-1----:R-:W3:Y:S02]  /*32d40*/  LD.E R13, desc[UR6][R14.64+0xcc] ;  /* 0x0000cc060e0d7980 */ /* 0x002ee4000c101900 */
[----:B---3--:R-:W-:-:S05]  /*32d50*/  FMUL.FTZ R13, R12, R13 ;  /* 0x0000000d0c0d7220 */ /* 0x008fca0000410000 */
[----:B------:R1:W-:Y:S04]  /*32d60*/  ST.E desc[UR4][R14.64+0xcc], R13 ;  /* 0x0000cc0d0e007985 */ /* 0x0003e8000c101904 */
[----:B--2---:R-:W2:Y:S02]  /*32d70*/  LD.E R11, desc[UR6][R14.64+0xd8] ;  /* 0x0000d8060e0b7980 */ /* 0x004ea4000c101900 */
        /* <DEDUP_REMOVED lines=109> */
[----:B------:R-:W-:Y:S04]  /*33450*/  ST.E desc[UR4][R14.64+0x1f8], R21 ;  /* 0x0001f8150e007985 */ /* 0x000fe8000c101904 */
[----:B0-----:R-:W2:Y:S02]  /*33460*/  LD.E R9, desc[UR6][R14.64+0x1fc] ;  /* 0x0001fc060e097980 */ /* 0x001ea4000c101900 */
[----:B--2---:R-:W-:-:S05]  /*33470*/  FMUL.FTZ R25, R12, R9 ;  /* 0x000000090c197220 */ /* 0x004fca0000410000 */
[----:B------:R0:W-:Y:S04]  /*33480*/  ST.E desc[UR4][R14.64+0x1fc], R25 ;  /* 0x0001fc190e007985 */ /* 0x0001e8000c101904 */
[----:B------:R-:W2:Y:S04]  /*33490*/  LDL.64 R8, [R7+0x88] ;  /* 0x0000880007087983 */ /* 0x000ea80000100a00 */
[----:B-1----:R-:W3:Y:S04]  /*334a0*/  LDL.64 R12, [R7] ;  /* 0x00000000070c7983 */ /* 0x002ee80000100a00 */
[----:B------:R-:W4:Y:S04]  /*334b0*/  LDL.64 R10, [R7+0x90] ;  /* 0x00009000070a7983 */ /* 0x000f280000100a00 */
[----:B--2---:R-:W2:Y:S04]  /*334c0*/  LD.E R27, desc[UR4][R8.64] ;  /* 0x00000004081b7980 */ /* 0x004ea8000c101900 */
[----:B---3--:R-:W3:Y:S04]  /*334d0*/  LD.E R13, desc[UR6][R12.64] ;  /* 0x000000060c0d7980 */ /* 0x008ee8000c101900 */
[----:B----4-:R-:W3:Y:S04]  /*334e0*/  LD.E.64 R10, desc[UR4][R10.64] ;  /* 0x000000040a0a7980 */ /* 0x010ee8000c101b00 */
[----:B--2---:R1:W-:Y:S04]  /*334f0*/  ST.E desc[UR8][R8.64], R27 ;  /* 0x0000001b08007985 */ /* 0x0043e8000c101908 */
[----:B0-----:R-:W2:Y:S04]  /*33500*/  LD.E R15, desc[UR10][R8.64+0x4] ;  /* 0x0000040a080f7980 */ /* 0x001ea8000c101900 */
[----:B--2---:R0:W-:Y:S04]  /*33510*/  ST.E desc[UR4][R8.64+0x4], R15 ;  /* 0x0000040f08007985 */ /* 0x0041e8000c101904 */
[----:B------:R-:W2:Y:S04]  /*33520*/  LD.E R21, desc[UR6][R8.64+0x8] ;  /* 0x0000080608157980 */ /* 0x000ea8000c101900 */
[----:B--2---:R2:W-:Y:S04]  /*33530*/  ST.E desc[UR4][R8.64+0x8], R21 ;  /* 0x0000081508007985 */ /* 0x0045e8000c101904 */
[----:B------:R-:W4:Y:S04]  /*33540*/  LD.E R25, desc[UR6][R8.64+0xc] ;  /* 0x00000c0608197980 */ /* 0x000f28000c101900 */
[----:B----4-:R4:W-:Y:S04]  /*33550*/  ST.E desc[UR4][R8.64+0xc], R25 ;  /* 0x00000c1908007985 */ /* 0x0109e8000c101904 */
[----:B-1----:R-:W3:Y:S04]  /*33560*/  LD.E R27, desc[UR6][R8.64+0x10] ;  /* 0x00001006081b7980 */ /* 0x002ee8000c101900 */
[----:B---3--:R1:W-:Y:S04]  /*33570*/  ST.E desc[UR4][R8.64+0x10], R27 ;  /* 0x0000101b08007985 */ /* 0x0083e8000c101904 */
[----:B0-----:R-:W3:Y:S04]  /*33580*/  LD.E R15, desc[UR6][R8.64+0x14] ;  /* 0x00001406080f7980 */ /* 0x001ee8000c101900 */
[----:B---3--:R0:W-:Y:S04]  /*33590*/  ST.E desc[UR4][R8.64+0x14], R15 ;  /* 0x0000140f08007985 */ /* 0x0081e8000c101904 */
[----:B--2---:R-:W2:Y:S04]  /*335a0*/  LD.E R21, desc[UR6][R8.64+0x18] ;  /* 0x0000180608157980 */ /* 0x004ea8000c101900 */
[----:B--2---:R2:W-:Y:S04]  /*335b0*/  ST.E desc[UR4][R8.64+0x18], R21 ;  /* 0x0000181508007985 */ /* 0x0045e8000c101904 */
[----:B----4-:R-:W3:Y:S04]  /*335c0*/  LD.E R25, desc[UR6][R8.64+0x1c] ;  /* 0x00001c0608197980 */ /* 0x010ee8000c101900 */
[----:B---3--:R3:W-:Y:S04]  /*335d0*/  ST.E desc[UR4][R8.64+0x1c], R25 ;  /* 0x00001c1908007985 */ /* 0x0087e8000c101904 */
[----:B-1----:R-:W4:Y:S04]  /*335e0*/  LD.E R27, desc[UR6][R8.64+0x20] ;  /* 0x00002006081b7980 */ /* 0x002f28000c101900 */
[----:B----4-:R1:W-:Y:S04]  /*335f0*/  ST.E desc[UR4][R8.64+0x20], R27 ;  /* 0x0000201b08007985 */ /* 0x0103e8000c101904 */
[----:B0-----:R-:W4:Y:S04]  /*33600*/  LD.E R15, desc[UR6][R8.64+0x24] ;  /* 0x00002406080f7980 */ /* 0x001f28000c101900 */
[----:B----4-:R0:W-:Y:S04]  /*33610*/  ST.E desc[UR4][R8.64+0x24], R15 ;  /* 0x0000240f08007985 */ /* 0x0101e8000c101904 */
[----:B--2---:R-:W2:Y:S04]  /*33620*/  LD.E R21, desc[UR6][R8.64+0x28] ;  /* 0x0000280608157980 */ /* 0x004ea8000c101900 */
[----:B--2---:R2:W-:Y:S04]  /*33630*/  ST.E desc[UR4][R8.64+0x28], R21 ;  /* 0x0000281508007985 */ /* 0x0045e8000c101904 */
[----:B---3--:R-:W3:Y:S04]  /*33640*/  LD.E R25, desc[UR6][R8.64+0x2c] ;  /* 0x00002c0608197980 */ /* 0x008ee8000c101900 */
        /* <DEDUP_REMOVED lines=226> */
[----:B----4-:R-:W-:Y:S04]  /*34470*/  ST.E desc[UR4][R8.64+0x1f0], R27 ;  /* 0x0001f01b08007985 */ /* 0x010fe8000c101904 */
[----:B0-----:R-:W4:Y:S04]  /*34480*/  LD.E R15, desc[UR6][R8.64+0x1f4] ;  /* 0x0001f406080f7980 */ /* 0x001f28000c101900 */
[----:B----4-:R-:W-:Y:S04]  /*34490*/  ST.E desc[UR4][R8.64+0x1f4], R15 ;  /* 0x0001f40f08007985 */ /* 0x010fe8000c101904 */
[----:B--2---:R-:W2:Y:S01]  /*344a0*/  LD.E R21, desc[UR6][R8.64+0x1f8] ;  /* 0x0001f80608157980 */ /* 0x004ea2000c101900 */
[----:B------:R-:W-:-:S02]  /*344b0*/  R2UR UR20, R4 ;  /* 0x00000000041472ca */ /* 0x000fc400000e0000 */
[C---:B------:R-:W-:Y:S02]  /*344c0*/  R2UR UR21, R5.reuse ;  /* 0x00000000051572ca */ /* 0x040fe400000e0000 */
[C---:B------:R-:W-:Y:S02]  /*344d0*/  R2UR UR22, R4.reuse ;  /* 0x00000000041672ca */ /* 0x040fe400000e0000 */
[C---:B------:R-:W-:Y:S02]  /*344e0*/  R2UR UR23, R5.reuse ;  /* 0x00000000051772ca */ /* 0x040fe400000e0000 */
[C---:B------:R-:W-:Y:S02]  /*344f0*/  R2UR UR24, R4.reuse ;  /* 0x00000000041872ca */ /* 0x040fe400000e0000 */
[----:B------:R-:W-:Y:S01]  /*34500*/  R2UR UR25, R5 ;  /* 0x00000000051972ca */ /* 0x000fe200000e0000 */
[----:B--2---:R-:W-:Y:S04]  /*34510*/  ST.E desc[UR4][R8.64+0x1f8], R21 ;  /* 0x0001f81508007985 */ /* 0x004fe8000c101904 */
[----:B---3--:R-:W2:Y:S01]  /*34520*/  LD.E R25, desc[UR6][R8.64+0x1fc] ;  /* 0x0001fc0608197980 */ /* 0x008ea2000c101900 */
[----:B------:R-:W-:-:S02]  /*34530*/  R2UR UR26, R4 ;  /* 0x00000000041a72ca */ /* 0x000fc400000e0000 */
[C---:B------:R-:W-:Y:S02]  /*34540*/  R2UR UR27, R5.reuse ;  /* 0x00000000051b72ca */ /* 0x040fe400000e0000 */
[C---:B------:R-:W-:Y:S02]  /*34550*/  R2UR UR28, R4.reuse ;  /* 0x00000000041c72ca */ /* 0x040fe400000e0000 */
[C---:B------:R-:W-:Y:S02]  /*34560*/  R2UR UR29, R5.reuse ;  /* 0x00000000051d72ca */ /* 0x040fe400000e0000 */
[C---:B------:R-:W-:Y:S02]  /*34570*/  R2UR UR30, R4.reuse ;  /* 0x00000000041e72ca */ /* 0x040fe400000e0000 */
[----:B------:R-:W-:Y:S02]  /*34580*/  R2UR UR31, R5 ;  /* 0x00000000051f72ca */ /* 0x000fe400000e0000 */
        /* <DEDUP_REMOVED lines=22> */
[----:B------:R-:W-:Y:S02]  /*346f0*/  R2UR UR58, R4 ;  /* 0x00000000043a72ca */ /* 0x000fe400000e0000 */
[----:B------:R-:W-:Y:S01]  /*34700*/  R2UR UR59, R5 ;  /* 0x00000000053b72ca */ /* 0x000fe200000e0000 */
[----:B--2---:R0:W-:Y:S04]  /*34710*/  ST.E desc[UR4][R8.64+0x1fc], R25 ;  /* 0x0001fc1908007985 */ /* 0x0041e8000c101904 */
[----:B------:R-:W2:Y:S04]  /*34720*/  LD.E R24, desc[UR6][R8.64] ;  /* 0x0000000608187980 */ /* 0x000ea8000c101900 */
[----:B------:R-:W2:Y:S04]  /*34730*/  LD.E R26, desc[UR10][R8.64+0x8] ;  /* 0x0000080a081a7980 */ /* 0x000ea8000c101900 */
[----:B0-----:R-:W2:Y:S04]  /*34740*/  LD.E R25, desc[UR8][R8.64+0x4] ;  /* 0x0000040808197980 */ /* 0x001ea8000c101900 */
[----:B------:R-:W2:Y:S04]  /*34750*/  LD.E R27, desc[UR12][R8.64+0xc] ;  /* 0x00000c0c081b7980 */ /* 0x000ea8000c101900 */
        /* <DEDUP_REMOVED lines=123> */
[----:B------:R-:W2:Y:S01]  /*34f10*/  LD.E R151, desc[UR56][R8.64+0x1fc] ;  /* 0x0001fc3808977980 */ /* 0x000ea2000c101900 */
[----:B------:R-:W-:Y:S01]  /*34f20*/  IMAD R10, R13, 0x1000, R10 ;  /* 0x000010000d0a7824 */ /* 0x000fe200078e020a */
[----:B------:R-:W-:-:S04]  /*34f30*/  R2UR UR7, R11 ;  /* 0x000000000b0772ca */ /* 0x000fc800000e0000 */
[----:B------:R-:W-:Y:S02]  /*34f40*/  R2UR UR6, R10 ;  /* 0x000000000a0672ca */ /* 0x000fe400000e0000 */
        /* <DEDUP_REMOVED lines=48> */
[----:B------:R-:W-:Y:S02]  /*35250*/  R2UR UR14, R4 ;  /* 0x00000000040e72ca */ /* 0x000fe400000e0000 */
[----:B------:R-:W-:Y:S01]  /*35260*/  R2UR UR15, R5 ;  /* 0x00000000050f72ca */ /* 0x000fe200000e0000 */
[----:B--2---:R-:W-:-:S06]  /*35270*/  WARPGROUP.ARRIVE ;  /* 0x00000000000079c5 */ /* 0x004fcc0000000000 */
[----:B------:R-:W-:Y:S01]  /*35280*/  HGMMA.64x256x16.F32 R24, R156, gdesc[UR4].tnspB, R24, gsb0 ;  /* 0x43e000049c187df0 */ /* 0x000fe20008000818 */
[----:B------:R-:W-:Y:S02]  /*35290*/  VIADD R12, R10, 0x80 ;  /* 0x000000800a0c7836 */ /* 0x000fe40000000000 */
[----:B------:R-:W-:-:S03]  /*352a0*/  IMAD.MOV.U32 R13, RZ, RZ, R11 ;  /* 0x000000ffff0d7224 */ /* 0x000fc600078e000b */
[----:B------:R-:W-:Y:S02]  /*352b0*/  R2UR UR6, R12 ;  /* 0x000000000c0672ca */ /* 0x000fe400000e0000 */
[----:B------:R-:W-:Y:S01]  /*352c0*/  R2UR UR7, R13 ;  /* 0x000000000d0772ca */ /* 0x000fe200000e0000 */
[----:B------:R-:W-:Y:S02]  /*352d0*/  WARPGROUP.DEPBAR.LE gsb0, 0x0 ;  /* 0x00008000000079c5 */ /* 0x000fe40000010000 */
[----:B------:R-:W-:Y:S04]  /*352e0*/  ST.E desc[UR12][R8.64], R24 ;  /* 0x0000001808007985 */ /* 0x000fe8000c10190c */
[----:B------:R-:W-:Y:S04]  /*352f0*/  ST.E desc[UR58][R8.64+0x4], R25 ;  /* 0x0000041908007985 */ /* 0x000fe8000c10193a */
[----:B------:R-:W-:Y:S04]  /*35300*/  ST.E desc[UR56][R8.64+0x8], R26 ;  /* 0x0000081a08007985 */ /* 0x000fe8000c101938 */
[----:B------:R-:W-:Y:S04]  /*35310*/  ST.E desc[UR10][R8.64+0xc], R27 ;  /* 0x00000c1b08007985 */ /* 0x000fe8000c10190a */
[----:B------:R-:W-:Y:S04]  /*35320*/  ST.E desc[UR8][R8.64+0x10], R28 ;  /* 0x0000101c08007985 */ /* 0x000fe8000c101908 */
[----:B------:R-:W-:Y:S04]  /*35330*/  ST.E desc[UR4][R8.64+0x14], R29 ;  /* 0x0000141d08007985 */ /* 0x000fe8000c101904 */
[----:B------:R-:W-:Y:S04]  /*35340*/  ST.E desc[UR54][R8.64+0x18], R30 ;  /* 0x0000181e08007985 */ /* 0x000fe8000c101936 */
[----:B------:R-:W-:Y:S04]  /*35350*/  ST.E desc[UR52][R8.64+0x1c], R31 ;  /* 0x00001c1f08007985 */ /* 0x000fe8000c101934 */
[----:B------:R-:W-:Y:S01]  /*35360*/  ST.E desc[UR50][R8.64+0x20], R32 ;  /* 0x0000202008007985 */ /* 0x000fe2000c101932 */
[----:B------:R-:W-:-:S03]  /*35370*/  R2UR UR12, R4 ;  /* 0x00000000040c72ca */ /* 0x000fc600000e0000 */
[----:B------:R-:W-:Y:S01]  /*35380*/  ST.E desc[UR48][R8.64+0x24], R33 ;  /* 0x0000242108007985 */ /* 0x000fe2000c101930 */
[----:B------:R-:W-:-:S03]  /*35390*/  R2UR UR13, R5 ;  /* 0x00000000050d72ca */ /* 0x000fc600000e0000 */
[----:B------:R-:W-:Y:S01]  /*353a0*/  ST.E desc[UR46][R8.64+0x28], R34 ;  /* 0x0000282208007985 */ /* 0x000fe2000c10192e */
[----:B------:R-:W-:-:S03]  /*353b0*/  R2UR UR58, R4 ;  /* 0x00000000043a72ca */ /* 0x000fc600000e0000 */
[----:B------:R-:W-:Y:S01]  /*353c0*/  ST.E desc[UR44][R8.64+0x2c], R35 ;  /* 0x00002c2308007985 */ /* 0x000fe2000c10192c */
[----:B------:R-:W-:-:S03]  /*353d0*/  R2UR UR59, R5 ;  /* 0x00000000053b72ca */ /* 0x000fc600000e0000 */
[----:B------:R-:W-:Y:S01]  /*353e0*/  ST.E desc[UR42][R8.64+0x30], R36 ;  /* 0x0000302408007985 */ /* 0x000fe2000c10192a */
[C---:B------:R-:W-:Y:S02]  /*353f0*/  R2UR UR56, R4.reuse ;  /* 0x00000000043872ca */ /* 0x040fe400000e0000 */
[C---:B------:R-:W-:Y:S01]  /*35400*/  R2UR UR57, R5.reuse ;  /* 0x00000000053972ca */ /* 0x040fe200000e0000 */
[----:B------:R-:W-:Y:S01]  /*35410*/  ST.E desc[UR38][R8.64+0x34], R37 ;  /* 0x0000342508007985 */ /* 0x000fe2000c101926 */
[C---:B------:R-:W-:Y:S02]  /*35420*/  R2UR UR10, R4.reuse ;  /* 0x00000000040a72ca */ /* 0x040fe400000e0000 */
[C---:B------:R-:W-:Y:S01]  /*35430*/  R2UR UR11, R5.reuse ;  /* 0x00000000050b72ca */ /* 0x040fe200000e0000 */
[----:B------:R-:W-:Y:S01]  /*35440*/  ST.E desc[UR34][R8.64+0x38], R38 ;  /* 0x0000382608007985 */ /* 0x000fe2000c101922 */
[C---:B------:R-:W-:Y:S02]  /*35450*/  R2UR UR8, R4.reuse ;  /* 0x00000000040872ca */ /* 0x040fe400000e0000 */
[----:B------:R-:W-:Y:S01]  /*35460*/  R2UR UR9, R5 ;  /* 0x00000000050972ca */ /* 0x000fe200000e0000 */
[----:B------:R-:W-:Y:S01]  /*35470*/  ST.E desc[UR32][R8.64+0x3c], R39 ;  /* 0x00003c2708007985 */ /* 0x000fe2000c101920 */
[----:B------:R-:W-:-:S02]  /*35480*/  R2UR UR4, R4 ;  /* 0x00000000040472ca */ /* 0x000fc400000e0000 */
        /* <DEDUP_REMOVED lines=290> */
[----:B------:R-:W-:Y:S02]  /*366b0*/  R2UR UR56, R4 ;  /* 0x00000000043872ca */ /* 0x000fe400000e0000 */
[----:B------:R-:W-:Y:S01]  /*366c0*/  R2UR UR57, R5 ;  /* 0x00000000053972ca */ /* 0x000fe200000e0000 */
        /* <DEDUP_REMOVED lines=14> */
[----:B------:R0:W-:Y:S02]  /*367b0*/  ST.E desc[UR56][R8.64+0x1fc], R151 ;  /* 0x0001fc9708007985 */ /* 0x0001e4000c101938 */
[----:B0-----:R-:W-:-:S06]  /*367c0*/  WARPGROUP.ARRIVE ;  /* 0x00000000000079c5 */ /* 0x001fcc0000000000 */
[----:B------:R-:W-:Y:S01]  /*367d0*/  HGMMA.64x256x16.F32 R24, R160, gdesc[UR4].tnspB, R24, gsb0 ;  /* 0x43e00004a0187df0 */ /* 0x000fe20008000818 */
        /* <DEDUP_REMOVED lines=48> */
[----:B------:R-:W-:Y:S02]  /*36ae0*/  R2UR UR14, R4 ;  /* 0x00000000040e72ca */ /* 0x000fe400000e0000 */
[----:B------:R-:W-:Y:S01]  /*36af0*/  R2UR UR15, R5 ;  /* 0x00000000050f72ca */ /* 0x000fe200000e0000 */
        /* <DEDUP_REMOVED lines=391> */
[----:B------:R-:W-:Y:S01]  /*38370*/  VIADD R10, R10, 0x180 ;  /* 0x000001800a0a7836 */ /* 0x000fe20000000000 */
[----:B------:R-:W-:-:S04]  /*38380*/  R2UR UR7, R11 ;  /* 0x000000000b0772ca */ /* 0x000fc800000e0000 */
        /* <DEDUP_REMOVED lines=359> */
[----:B------:R-:W-:Y:S01]  /*39a00*/  R2UR UR25, R5 ;  /* 0x00000000051972ca */ /* 0x000fe200000e0000 */
[----:B------:R-:W-:Y:S02]  /*39a10*/  WARPGROUP.DEPBAR.LE gsb0, 0x0 ;  /* 0x00008000000079c5 */ /* 0x000fe40000010000 */
[----:B------:R-:W-:Y:S01]  /*39a20*/  ST.E desc[UR4][R8.64], R24 ;  /* 0x0000001808007985 */ /* 0x000fe2000c101904 */
[----:B------:R-:W-:-:S02]  /*39a30*/  R2UR UR4, R4 ;  /* 0x00000000040472ca */ /* 0x000fc400000e0000 */
[----:B------:R-:W-:Y:S01]  /*39a40*/  R2UR UR5, R5 ;  /* 0x00000000050572ca */ /* 0x000fe200000e0000 */
[----:B------:R-:W-:Y:S04]  /*39a50*/  ST.E desc[UR6][R8.64+0x4], R25 ;  /* 0x0000041908007985 */ /* 0x000fe8000c101906 */
[----:B------:R-:W-:Y:S04]  /*39a60*/  ST.E desc[UR8][R8.64+0x8], R26 ;  /* 0x0000081a08007985 */ /* 0x000fe8000c101908 */
[----:B------:R-:W-:Y:S01]  /*39a70*/  ST.E desc[UR10][R8.64+0xc], R27 ;  /* 0x00000c1b08007985 */ /* 0x000fe2000c10190a */
[----:B------:R-:W-:-:S03]  /*39a80*/  R2UR UR6, R4 ;  /* 0x00000000040672ca */ /* 0x000fc600000e0000 */
[----:B------:R-:W-:Y:S01]  /*39a90*/  ST.E desc[UR12][R8.64+0x10], R28 ;  /* 0x0000101c08007985 */ /* 0x000fe2000c10190c */
[----:B------:R-:W-:-:S03]  /*39aa0*/  R2UR UR7, R5 ;  /* 0x00000000050772ca */ /* 0x000fc600000e0000 */
        /* <DEDUP_REMOVED lines=21> */
[C---:B------:R-:W-:Y:S02]  /*39c00*/  R2UR UR20, R4.reuse ;  /* 0x00000000041472ca */ /* 0x040fe400000e0000 */
[----:B------:R-:W-:Y:S01]  /*39c10*/  R2UR UR21, R5 ;  /* 0x00000000051572ca */ /* 0x000fe200000e0000 */
[----:B------:R-:W-:Y:S01]  /*39c20*/  ST.E desc[UR6][R8.64+0x30], R36 ;  /* 0x0000302408007985 */ /* 0x000fe2000c101906 */
[----:B------:R-:W-:-:S02]  /*39c30*/  R2UR UR22, R4 ;  /* 0x00000000041672ca */ /* 0x000fc400000e0000 */
[C---:B------:R-:W-:Y:S02]  /*39c40*/  R2UR UR23, R5.reuse ;  /* 0x00000000051772ca */ /* 0x040fe400000e0000 */
[C---:B------:R-:W-:Y:S02]  /*39c50*/  R2UR UR24, R4.reuse ;  /* 0x00000000041872ca */ /* 0x040fe400000e0000 */
[C---:B------:R-:W-:Y:S02]  /*39c60*/  R2UR UR25, R5.reuse ;  /* 0x00000000051972ca */ /* 0x040fe400000e0000 */
[C---:B------:R-:W-:Y:S02]  /*39c70*/  R2UR UR6, R4.reuse ;  /* 0x00000000040672ca */ /* 0x040fe400000e0000 */
[----:B------:R-:W-:Y:S01]  /*39c80*/  R2UR UR7, R5 ;  /* 0x00000000050772ca */ /* 0x000fe200000e0000 */
[----:B------:R-:W-:Y:S01]  /*39c90*/  ST.E desc[UR8][R8.64+0x34], R37 ;  /* 0x0000342508007985 */ /* 0x000fe2000c101908 */
[----:B------:R-:W-:-:S02]  /*39ca0*/  R2UR UR8, R4 ;  /* 0x00000000040872ca */ /* 0x000fc400000e0000 */
[----:B------:R-:W-:Y:S01]  /*39cb0*/  R2UR UR9, R5 ;  /* 0x00000000050972ca */ /* 0x000fe200000e0000 */
        /* <DEDUP_REMOVED lines=28> */
[C---:B------:R-:W-:Y:S01]  /*39e80*/  R2UR UR21, R5.reuse ;  /* 0x00000000051572ca */ /* 0x040fe200000e0000 */
[----:B------:R-:W-:Y:S01]  /*39e90*/  ST.E desc[UR4][R8.64+0x64], R49 ;  /* 0x0000643108007985 */ /* 0x000fe2000c101904 */
[C---:B------:R-:W-:Y:S02]  /*39ea0*/  R2UR UR22, R4.reuse ;  /* 0x00000000041672ca */ /* 0x040fe400000e0000 */
[C---:B------:R-:W-:Y:S01]  /*39eb0*/  R2UR UR23, R5.reuse ;  /* 0x00000000051772ca */ /* 0x040fe200000e0000 */
[----:B------:R-:W-:Y:S01]  /*39ec0*/  ST.E desc[UR6][R8.64+0x68], R50 ;  /* 0x0000683208007985 */ /* 0x000fe2000c101906 */
[C---:B------:R-:W-:Y:S02]  /*39ed0*/  R2UR UR24, R4.reuse ;  /* 0x00000000041872ca */ /* 0x040fe400000e0000 */
[----:B------:R-:W-:Y:S02]  /*39ee0*/  R2UR UR25, R5 ;  /* 0x00000000051972ca */ /* 0x000fe400000e0000 */
[----:B------:R-:W-:-:S02]  /*39ef0*/  R2UR UR4, R4 ;  /* 0x00000000040472ca */ /* 0x000fc400000e0000 */
[C---:B------:R-:W-:Y:S02]  /*39f00*/  R2UR UR5, R5.reuse ;  /* 0x00000000050572ca */ /* 0x040fe400000e0000 */
[C---:B------:R-:W-:Y:S02]  /*39f10*/  R2UR UR6, R4.reuse ;  /* 0x00000000040672ca */ /* 0x040fe400000e0000 */
        /* <DEDUP_REMOVED lines=9> */
[----:B------:R-:W-:Y:S04]  /*39fb0*/  ST.E desc[UR20][R8.64+0x84], R57 ;  /* 0x0000843908007985 */ /* 0x000fe8000c101914 */
[----:B------:R-:W-:Y:S04]  /*39fc0*/  ST.E desc[UR22][R8.64+0x88], R58 ;  /* 0x0000883a08007985 */ /* 0x000fe8000c101916 */
[----:B------:R-:W-:Y:S01]  /*39fd0*/  ST.E desc[UR24][R8.64+0x8c], R59 ;  /* 0x00008c3b08007985 */ /* 0x000fe2000c101918 */
[----:B------:R-:W-:-:S03]  /*39fe0*/  R2UR UR10, R4 ;  /* 0x00000000040a72ca */ /* 0x000fc600000e0000 */
[----:B------:R-:W-:Y:S01]  /*39ff0*/  ST.E desc[UR4][R8.64+0x90], R60 ;  /* 0x0000903c08007985 */ /* 0x000fe2000c101904 */
[C---:B------:R-:W-:Y:S02]  /*3a000*/  R2UR UR4, R4.reuse ;  /* 0x00000000040472ca */ /* 0x040fe400000e0000 */
[C---:B------:R-:W-:Y:S01]  /*3a010*/  R2UR UR5, R5.reuse ;  /* 0x00000000050572ca */ /* 0x040fe200000e0000 */
[----:B------:R-:W-:Y:S01]  /*3a020*/  ST.E desc[UR6][R8.64+0x94], R61 ;  /* 0x0000943d08007985 */ /* 0x000fe2000c101906 */
        /* <DEDUP_REMOVED lines=267> */
[----:B------:R-:W2:Y:S01]  /*3b0e0*/  LD.E R21, desc[UR28][R8.64+0x1fc] ;  /* 0x0001fc1c08157980 */ /* 0x000ea2000c101900 */
[----:B------:R-:W-:-:S02]  /*3b0f0*/  R2UR UR6, R4 ;  /* 0x00000000040672ca */ /* 0x000fc400000e0000 */
[C---:B------:R-:W-:Y:S02]  /*3b100*/  R2UR UR7, R5.reuse ;  /* 0x00000000050772ca */ /* 0x040fe400000e0000 */
[----:B------:R-:W-:Y:S02]  /*3b110*/  R2UR UR4, R4 ;  /* 0x00000000040472ca */ /* 0x000fe400000e0000 */
[----:B------:R-:W-:-:S09]  /*3b120*/  R2UR UR5, R5 ;  /* 0x00000000050572ca */ /* 0x000fd200000e0000 */
[----:B--2---:R0:W-:Y:S04]  /*3b130*/  ST.E desc[UR6][R8.64+0x1fc], R21 ;  /* 0x0001fc1508007985 */ /* 0x0041e8000c101906 */
[----:B------:R-:W2:Y:S01]  /*3b140*/  LD.E R11, desc[UR4][R8.64] ;  /* 0x00000004080b7980 */ /* 0x000ea2000c101900 */
[C---:B------:R-:W-:Y:S02]  /*3b150*/  R2UR UR4, R4.reuse ;  /* 0x00000000040472ca */ /* 0x040fe400000e0000 */
        /* <DEDUP_REMOVED lines=10> */
[----:B------:R-:W3:Y:S01]  /*3b200*/  LD.E R15, desc[UR6][R8.64+0x8] ;  /* 0x00000806080f7980 */ /* 0x000ee2000c101900 */
[C---:B------:R-:W-:Y:S02]  /*3b210*/  R2UR UR4, R4.reuse ;  /* 0x00000000040472ca */ /* 0x040fe400000e0000 */
[C---:B------:R-:W-:Y:S02]  /*3b220*/  R2UR UR5, R5.reuse ;  /* 0x00000000050572ca */ /* 0x040fe400000e0000 */
[----:B------:R-:W-:Y:S02]  /*3b230*/  R2UR UR6, R4 ;  /* 0x00000000040672ca */ /* 0x000fe400000e0000 */
[----:B------:R-:W-:-:S09]  /*3b240*/  R2UR UR7, R5 ;  /* 0x00000000050772ca */ /* 0x000fd200000e0000 */
[----:B---3--:R3:W-:Y:S04]  /*3b250*/  ST.E desc[UR4][R8.64+0x8], R15 ;  /* 0x0000080f08007985 */ /* 0x0087e8000c101904 */
[----:B0-----:R-:W4:Y:S01]  /*3b260*/  LD.E R21, desc[UR6][R8.64+0xc] ;  /* 0x00000c0608157980 */ /* 0x001f22000c101900 */
[C---:B------:R-:W-:Y:S02]  /*3b270*/  R2UR UR4, R4.reuse ;  /* 0x00000000040472ca */ /* 0x040fe400000e0000 */
[C---:B------:R-:W-:Y:S02]  /*3b280*/  R2UR UR5, R5.reuse ;  /* 0x00000000050572ca */ /* 0x040fe400000e0000 */
[----:B------:R-:W-:Y:S02]  /*3b290*/  R2UR UR6, R4 ;  /* 0x00000000040672ca */ /* 0x000fe400000e0000 */
[----:B------:R-:W-:-:S09]  /*3b2a0*/  R2UR UR7, R5 ;  /* 0x00000000050772ca */ /* 0x000fd200000e0000 */
[----:B----4-:R0:W-:Y:S04]  /*3b2b0*/  ST.E desc[UR4][R8.64+0xc], R21 ;  /* 0x00000c1508007985 */ /* 0x0101e8000c101904 */
[----:B-1----:R-:W4:Y:S01]  /*3b2c0*/  LD.E R11, desc[UR6][R8.64+0x10] ;  /* 0x00001006080b7980 */ /* 0x002f22000c101900 */
[C---:B------:R-:W-:Y:S02]  /*3b2d0*/  R2UR UR4, R4.reuse ;  /* 0x00000000040472ca */ /* 0x040fe400000e0000 */
[C---:B------:R-:W-:Y:S02]  /*3b2e0*/  R2UR UR5, R5.reuse ;  /* 0x00000000050572ca */ /* 0x040fe400000e0000 */
[----:B------:R-:W-:Y:S02]  /*3b2f0*/  R2UR UR6, R4 ;  /* 0x00000000040672ca */ /* 0x000fe400000e0000 */
[----:B------:R-:W-:-:S09]  /*3b300*/  R2UR UR7, R5 ;  /* 0x00000000050772ca */ /* 0x000fd200000e0000 */
[----:B----4-:R1:W-:Y:S04]  /*3b310*/  ST.E desc[UR4][R8.64+0x10], R11 ;  /* 0x0000100b08007985 */ /* 0x0103e8000c101904 */
[----:B--2---:R-:W2:Y:S01]  /*3b320*/  LD.E R13, desc[UR6][R8.64+0x14] ;  /* 0x00001406080d7980 */ /* 0x004ea2000c101900 */
[C---:B------:R-:W-:Y:S02]  /*3b330*/  R2UR UR4, R4.reuse ;  /* 0x00000000040472ca */ /* 0x040fe400000e0000 */
[C---:B------:R-:W-:Y:S02]  /*3b340*/  R2UR UR5, R5.reuse ;  /* 0x00000000050572ca */ /* 0x040fe400000e0000 */
[----:B------:R-:W-:Y:S02]  /*3b350*/  R2UR UR6, R4 ;  /* 0x00000000040672ca */ /* 0x000fe400000e0000 */
[----:B------:R-:W-:-:S09]  /*3b360*/  R2UR UR7, R5 ;  /* 0x00000000050772ca */ /* 0x000fd200000e0000 */
[----:B--2---:R2:W-:Y:S04]  /*3b370*/  ST.E desc[UR4][R8.64+0x14], R13 ;  /* 0x0000140d08007985 */ /* 0x0045e8000c101904 */
[----:B---3--:R-:W3:Y:S01]  /*3b380*/  LD.E R15, desc[UR6][R8.64+0x18] ;  /* 0x00001806080f7980 */ /* 0x008ee2000c101900 */
        /* <DEDUP_REMOVED lines=694> */
[----:B--2---:R-:W-:Y:S04]  /*3def0*/  ST.E desc[UR4][R8.64+0x1e4], R13 ;  /* 0x0001e40d08007985 */ /* 0x004fe8000c101904 */
[----:B---3--:R-:W2:Y:S01]  /*3df00*/  LD.E R15, desc[UR6][R8.64+0x1e8] ;  /* 0x0001e806080f7980 */ /* 0x008ea2000c101900 */
[C---:B------:R-:W-:Y:S02]  /*3df10*/  R2UR UR4, R4.reuse ;  /* 0x00000000040472ca */ /* 0x040fe400000e0000 */
[C---:B------:R-:W-:Y:S02]  /*3df20*/  R2UR UR5, R5.reuse ;  /* 0x00000000050572ca */ /* 0x040fe400000e0000 */
[----:B------:R-:W-:Y:S02]  /*3df30*/  R2UR UR6, R4 ;  /* 0x00000000040672ca */ /* 0x000fe400000e0000 */
[----:B------:R-:W-:-:S09]  /*3df40*/  R2UR UR7, R5 ;  /* 0x00000000050772ca */ /* 0x000fd200000e0000 */
[----:B--2---:R2:W-:Y:S04]  /*3df50*/  ST.E desc[UR4][R8.64+0x1e8], R15 ;  /* 0x0001e80f08007985 */ /* 0x0045e8000c101904 */
[----:B0-----:R-:W3:Y:S01]  /*3df60*/  LD.E R21, desc[UR6][R8.64+0x1ec] ;  /* 0x0001ec0608157980 */ /* 0x001ee2000c101900 */
[C---:B------:R-:W-:Y:S02]  /*3df70*/  R2UR UR4, R4.reuse ;  /* 0x00000000040472ca */ /* 0x040fe400000e0000 */
[C---:B------:R-:W-:Y:S02]  /*3df80*/  R2UR UR5, R5.reuse ;  /* 0x00000000050572ca */ /* 0x040fe400000e0000 */
[----:B------:R-:W-:Y:S02]  /*3df90*/  R2UR UR6, R4 ;  /* 0x00000000040672ca */ /* 0x000fe400000e0000 */
[----:B------:R-:W-:-:S09]  /*3dfa0*/  R2UR UR7, R5 ;  /* 0x00000000050772ca */ /* 0x000fd200000e0000 */
[----:B---3--:R-:W-:Y:S04]  /*3dfb0*/  ST.E desc[UR4][R8.64+0x1ec], R21 ;  /* 0x0001ec1508007985 */ /* 0x008fe8000c101904 */
[----:B-1----:R-:W3:Y:S01]  /*3dfc0*/  LD.E R11, desc[UR6][R8.64+0x1f0] ;  /* 0x0001f006080b7980 */ /* 0x002ee2000c101900 */
[C---:B------:R-:W-:Y:S02]  /*3dfd0*/  R2UR UR4, R4.reuse ;  /* 0x00000000040472ca */ /* 0x040fe400000e0000 */
[C---:B------:R-:W-:Y:S02]  /*3dfe0*/  R2UR UR5, R5.reuse ;  /* 0x00000000050572ca */ /* 0x040fe400000e0000 */
[----:B------:R-:W-:Y:S02]  /*3dff0*/  R2UR UR6, R4 ;  /* 0x00000000040672ca */ /* 0x000fe400000e0000 */
[----:B------:R-:W-:-:S09]  /*3e000*/  R2UR UR7, R5 ;  /* 0x00000000050772ca */ /* 0x000fd200000e0000 */
[----:B---3--:R0:W-:Y:S04]  /*3e010*/  ST.E desc[UR4][R8.64+0x1f0], R11 ;  /* 0x0001f00b08007985 */ /* 0x0081e8000c101904 */
[----:B------:R-:W3:Y:S01]  /*3e020*/  LD.E R25, desc[UR6][R8.64+0x1f4] ;  /* 0x0001f40608197980 */ /* 0x000ee2000c101900 */
[C---:B------:R-:W-:Y:S02]  /*3e030*/  R2UR UR4, R4.reuse ;  /* 0x00000000040472ca */ /* 0x040fe400000e0000 */
[C---:B------:R-:W-:Y:S02]  /*3e040*/  R2UR UR5, R5.reuse ;  /* 0x00000000050572ca */ /* 0x040fe400000e0000 */
[----:B------:R-:W-:Y:S02]  /*3e050*/  R2UR UR6, R4 ;  /* 0x00000000040672ca */ /* 0x000fe400000e0000 */
[----:B------:R-:W-:-:S09]  /*3e060*/  R2UR UR7, R5 ;  /* 0x00000000050772ca */ /* 0x000fd200000e0000 */
[----:B---3--:R1:W-:Y:S04]  /*3e070*/  ST.E desc[UR4][R8.64+0x1f4], R25 ;  /* 0x0001f41908007985 */ /* 0x0083e8000c101904 */
[----:B--2---:R-:W2:Y:S01]  /*3e080*/  LD.E R15, desc[UR6][R8.64+0x1f8] ;  /* 0x0001f806080f7980 */ /* 0x004ea2000c101900 */
[----:B------:R-:W-:Y:S02]  /*3e090*/  R2UR UR4, R4 ;  /* 0x00000000040472ca */ /* 0x000fe400000e0000 */
[----:B------:R-:W-:-:S13]  /*3e0a0*/  R2UR UR5, R5 ;  /* 0x00000000050572ca */ /* 0x000fda00000e0000 */
[----:B--2---:R1:W-:Y:S01]  /*3e0b0*/  ST.E desc[UR4][R8.64+0x1f8], R15 ;  /* 0x0001f80f08007985 */ /* 0x0043e2000c101904 */
[----:B------:R-:W-:Y:S01]  /*3e0c0*/  @!PT LDS RZ, [RZ] ;  /* 0x00000000fffff984 */ /* 0x000fe20000000800 */
[----:B------:R-:W-:Y:S01]  /*3e0d0*/  @!PT LDS RZ, [RZ] ;  /* 0x00000000fffff984 */ /* 0x000fe20000000800 */
[----:B------:R-:W-:Y:S01]  /*3e0e0*/  @!PT LDS RZ, [RZ] ;  /* 0x00000000fffff984 */ /* 0x000fe20000000800 */
[----:B------:R-:W-:Y:S01]  /*3e0f0*/  @!PT LDS RZ, [RZ] ;  /* 0x00000000fffff984 */ /* 0x000fe20000000800 */
[----:B------:R2:W-:Y:S06]  /*3e100*/  MEMBAR.ALL.CTA ;  /* 0x0000000000007992 */ /* 0x0005ec0000008000 */
[----:B--2---:R-:W2:Y:S02]  /*3e110*/  FENCE.VIEW.ASYNC.S ;  /* 0x00000000000073c6 */ /* 0x004ea40000000000 */
[----:B--2---:R-:W-:Y:S02]  /*3e120*/  NOP ;  /* 0x0000000000007918 */ /* 0x004fe40000000000 */
[----:B------:R-:W2:Y:S01]  /*3e130*/  LDL.64 R12, [R7+0x40] ;  /* 0x00004000070c7983 */ /* 0x000ea20000100a00 */
[----:B------:R-:W-:-:S02]  /*3e140*/  R2UR UR4, R4 ;  /* 0x00000000040472ca */ /* 0x000fc400000e0000 */
[----:B------:R-:W-:Y:S01]  /*3e150*/  R2UR UR5, R5 ;  /* 0x00000000050572ca */ /* 0x000fe200000e0000 */
[----:B------:R-:W-:Y:S06]  /*3e160*/  BAR.ARV 0xe, 0x100 ;  /* 0x0384000000007b1d */ /* 0x000fec0000002000 */
[----:B0-----:R-:W3:Y:S06]  /*3e170*/  LDL.64 R10, [R7] ;  /* 0x00000000070a7983 */ /* 0x001eec0000100a00 */
[----:B--2---:R-:W2:Y:S01]  /*3e180*/  LD.E R14, desc[UR4][R12.64] ;  /* 0x000000040c0e7980 */ /* 0x004ea2000c101900 */
[----:B------:R-:W-:-:S02]  /*3e190*/  R2UR UR4, R4 ;  /* 0x00000000040472ca */ /* 0x000fc400000e0000 */
[----:B------:R-:W-:Y:S01]  /*3e1a0*/  R2UR UR5, R5 ;  /* 0x00000000050572ca */ /* 0x000fe200000e0000 */
[----:B------:R-:W-:-:S12]  /*3e1b0*/  BSSY B2, `(.L_x_2207) ;  /* 0x0000006000027945 */ /* 0x000fd80003800000 */
[----:B---3--:R1:W5:Y:S01]  /*3e1c0*/  LD.E R10, desc[UR4][R10.64] ;  /* 0x000000040a0a7980 */ /* 0x008362000c101900 */
[----:B--2---:R-:W-:-:S04]  /*3e1d0*/  LOP3.LUT R14, R14, 0x1, RZ, 0xfc, !PT ;  /* 0x000000010e0e7812 */ /* 0x004fc800078efcff */
[----:B------:R-:W-:-:S13]  /*3e1e0*/  ISETP.NE.AND P0, PT, R14, 0x3, PT ;  /* 0x000000030e00780c */ /* 0x000fda0003f05270 */
[----:B-1----:R-:W-:Y:S05]  /*3e1f0*/  @!P0 BRA `(.L_x_2208) ;  /* 0x0000000000048947 */ /* 0x002fea0003800000 */
[----:B------:R-:W-:Y:S01]  /*3e200*/  BPT.TRAP 0x1 ;  /* 0x000000040000795c */ /* 0x000fe20000300000 */
.L_x_2208:
[----:B------:R-:W-:Y:S05]  /*3e210*/  BSYNC B2 ;  /* 0x0000000000027941 */ /* 0x000fea0003800000 */
.L_x_2207:
        /* <DEDUP_REMOVED lines=9> */
[----:B------:R0:W-:Y:S02]  /*3e2b0*/  SYNCS.ARRIVE.TRANS64.RED.A1T0 RZ, [R7+URZ], RZ ;  /* 0x000000ff07ff79a7 */ /* 0x0001e4000810043f */
[----:B0-----:R-:W-:-:S04]  /*3e2c0*/  IMAD.MOV.U32 R7, RZ, RZ, 0x0 ;  /* 0x00000000ff077424 */ /* 0x001fc800078e00ff */
[----:B------:R-:W-:Y:S05]  /*3e2d0*/  RET.REL.NODEC R6 `(_ZN7cutlass13device_kernelIN5flash11enable_sm90INS1_16FlashAttnFwdSm90INS1_25CollectiveMainloopFwdSm90ILi2EN4cute5tupleIJNS5_1CILi1EEES8_S8_EEENS6_IJNS7_ILi64EEESA_SA_EEELi512ENS_6half_tEfNS_4arch4Sm90ELb0ELb1ELb1ELb0ELb1ELb0ELb1ELb0ELb0ELb1ELb1ELb0EEENS1_21CollectiveEpilogueFwdINS6_IJSA_NS7_ILi512EEESA_EEES9_SC_SE_Li256ELb0ELb1ELb1ELb0EEENS1_19SingleTileSchedulerILb0ELb1ELb1ELi64EEEEEEEEEvNT_6ParamsE) ;  /* 0xfffffc1c06487950 */ /* 0x000fea0003c3ffff */
.L_x_2179:
[----:B0-----:R0:W1:Y:S02]  /*3e2e0*/  SYNCS.PHASECHK.TRANS64.TRYWAIT P0, [R11+URZ], R20 ;  /* 0x000000140b0075a7 */ /* 0x001064000800017f */
[----:B-1----:R-:W-:Y:S05]  /*3e2f0*/  @!P0 NANOSLEEP.SYNCS 0x989680 ;  /* 0x009896800000895d */ /* 0x002fea0003900000 */
[----:B------:R-:W1:Y:S02]  /*3e300*/  @!P0 SYNCS.PHASECHK.TRANS64 P0, [R11+URZ], R20 ;  /* 0x000000140b0085a7 */ /* 0x000e64000800007f */
[----:B-1----:R-:W-:Y:S05]  /*3e310*/  @!P0 BRA `(.L_x_2179) ;  /* 0xfffffffc00f08947 */ /* 0x002fea000383ffff */
[----:B------:R-:W-:Y:S05]  /*3e320*/  BRA `(.L_x_2178) ;  /* 0xfffffee400b87947 */ /* 0x000fea000383ffff */
.L_x_2186:
[----:B0-----:R0:W1:Y:S02]  /*3e330*/  SYNCS.PHASECHK.TRANS64.TRYWAIT P0, [R20+URZ], R21 ;  /* 0x00000015140075a7 */ /* 0x001064000800017f */
[----:B-1----:R-:W-:Y:S05]  /*3e340*/  @!P0 NANOSLEEP.SYNCS 0x989680 ;  /* 0x009896800000895d */ /* 0x002fea0003900000 */
[----:B------:R-:W1:Y:S02]  /*3e350*/  @!P0 SYNCS.PHASECHK.TRANS64 P0, [R20+URZ], R21 ;  /* 0x00000015140085a7 */ /* 0x000e64000800007f */
[----:B-1----:R-:W-:Y:S05]  /*3e360*/  @!P0 BRA `(.L_x_2186) ;  /* 0xfffffffc00f08947 */ /* 0x002fea000383ffff */
[----:B------:R-:W-:Y:S05]  /*3e370*/  BRA `(.L_x_2185) ;  /* 0xfffffeec008c7947 */ /* 0x000fea000383ffff */
.L_x_2209:
        /* <DEDUP_REMOVED lines=16> */
.L_x_5833:


//--------------------- .text._ZN7cutlass13device_kernelIN5flash11enable_sm90INS1_16FlashAttnFwdSm90INS1_25CollectiveMainloopFwdSm90ILi2EN4cute5tupleIJNS5_1CILi1EEES8_S8_EEENS6_IJNS7_ILi64EEESA_SA_EEELi512ENS_6half_tEfNS_4arch4Sm90ELb0ELb1ELb1ELb1ELb1ELb0ELb0ELb0ELb0ELb1ELb1ELb0EEENS1_21CollectiveEpilogueFwdINS6_IJSA_NS7_ILi512EEESA_EEES9_SC_SE_Li256ELb1ELb1ELb1ELb0EEENS1_36VarlenDynamicPersistentTileSchedulerILi64ELi64ELi256ELi128ELb1ELb1ELb1ELb1ELb0ELb1EEEEEEEEEvNT_6ParamsE --------------------------
	.section	.text._ZN7cutlass13device_kernelIN5flash11enable_sm90INS1_16FlashAttnFwdSm90INS1_25CollectiveMainloopFwdSm90ILi2EN4cute5tupleIJNS5_1CILi1EEES8_S8_EEENS6_IJNS7_ILi64EEESA_SA_EEELi512ENS_6half_tEfNS_4arch4Sm90ELb0ELb1ELb1ELb1ELb1ELb0ELb0ELb0ELb0ELb1ELb1ELb0EEENS1_21CollectiveEpilogueFwdINS6_IJSA_NS7_ILi512EEESA_EEES9_SC_SE_Li256ELb1ELb1ELb1ELb0EEENS1_36VarlenDynamicPersistentTileSchedulerILi64ELi64ELi256ELi128ELb1ELb1ELb1ELb1ELb0ELb1EEEEEEEEEvNT_6ParamsE,"ax",@progbits
	.align	128
.text._ZN7cutlass13device_kernelIN5flash11enable_sm90INS1_16FlashAttnFwdSm90INS1_25CollectiveMainloopFwdSm90ILi2EN4cute5tupleIJNS5_1CILi1EEES8_S8_EEENS6_IJNS7_ILi64EEESA_SA_EEELi512ENS_6half_tEfNS_4arch4Sm90ELb0ELb1ELb1ELb1ELb1ELb0ELb0ELb0ELb0ELb1ELb1ELb0EEENS1_21CollectiveEpilogueFwdINS6_IJSA_NS7_ILi512EEESA_EEES9_SC_SE_Li256ELb1ELb1ELb1ELb0EEENS1_36VarlenDynamicPersistentTileSchedulerILi64ELi64ELi256ELi128ELb1ELb1ELb1ELb1ELb0ELb1EEEEEEEEEvNT_6ParamsE:
        .type           _ZN7cutlass13device_kernelIN5flash11enable_sm90INS1_16FlashAttnFwdSm90INS1_25CollectiveMainloopFwdSm90ILi2EN4cute5tupleIJNS5_1CILi1EEES8_S8_EEENS6_IJNS7_ILi64EEESA_SA_EEELi512ENS_6half_tEfNS_4arch4Sm90ELb0ELb1ELb1ELb1ELb1ELb0ELb0ELb0ELb0ELb1ELb1ELb0EEENS1_21CollectiveEpilogueFwdINS6_IJSA_NS7_ILi512EEESA_EEES9_SC_SE_Li256ELb1ELb1ELb1ELb0EEENS1_36VarlenDynamicPersistentTileSchedulerILi64ELi64ELi256ELi128ELb1ELb1ELb1ELb1ELb0ELb1EEEEEEEEEvNT_6ParamsE,@function
        .size           _ZN7cutlass13device_kernelIN5flash11enable_sm90INS1_16FlashAttnFwdSm90INS1_25CollectiveMainloopFwdSm90ILi2EN4cute5tupleIJNS5_1CILi1EEES8_S8_EEENS6_IJNS7_ILi64EEESA_SA_EEELi512ENS_6half_tEfNS_4arch4Sm90ELb0ELb1ELb1ELb1ELb1ELb0ELb0ELb0ELb0ELb1ELb1ELb0EEENS1_21CollectiveEpilogueFwdINS6_IJSA_NS7_ILi512EEESA_EEES9_SC_SE_Li256ELb1ELb1ELb1ELb0EEENS1_36VarlenDynamicPersistentTileSchedulerILi64ELi64ELi256ELi128ELb1ELb1ELb1ELb1ELb0ELb1EEEEEEEEEvNT_6ParamsE,(.L_x_5835 - _ZN7cutlass13device_kernelIN5flash11enable_sm90INS1_16FlashAttnFwdSm90INS1_25CollectiveMainloopFwdSm90ILi2EN4cute5tupleIJNS5_1CILi1EEES8_S8_EEENS6_IJNS7_ILi64EEESA_SA_EEELi512ENS_6half_tEfNS_4arch4Sm90ELb0ELb1ELb1ELb1ELb1ELb0ELb0ELb0ELb0ELb1ELb1ELb0EEENS1_21CollectiveEpilogueFwdINS6_IJSA_NS7_ILi512EEESA_EEES9_SC_SE_Li256ELb1ELb1ELb1ELb0EEENS1_36VarlenDynamicPersistentTileSchedulerILi64ELi64ELi256ELi128ELb1ELb1ELb1ELb1ELb0ELb1EEEEEEEEEvNT_6ParamsE)
        .other          _ZN7cutlass13device_kernelIN5flash11enable_sm90INS1_16FlashAttnFwdSm90INS1_25CollectiveMainloopFwdSm90ILi2EN4cute5tupleIJNS5_1CILi1EEES8_S8_EEENS6_IJNS7_ILi64EEESA_SA_EEELi512ENS_6half_tEfNS_4arch4Sm90ELb0ELb1ELb1ELb1ELb1ELb0ELb0ELb0ELb0ELb1ELb1ELb0EEENS1_21CollectiveEpilogueFwdINS6_IJSA_NS7_ILi512EEESA_EEES9_SC_SE_Li256ELb1ELb1ELb1ELb0EEENS1_36VarlenDynamicPersistentTileSchedulerILi64ELi64ELi256ELi128ELb1ELb1ELb1ELb1ELb0ELb1EEEEEEEEEvNT_6ParamsE,@"STO_CUDA_ENTRY STV_DEFAULT"
_ZN7cutlass13device_kernelIN5flash11enable_sm90INS1_16FlashAttnFwdSm90INS1_25CollectiveMainloopFwdSm90ILi2EN4cute5tupleIJNS5_1CILi1EEES8_S8_EEENS6_IJNS7_ILi64EEESA_SA_EEELi512ENS_6half_tEfNS_4arch4Sm90ELb0ELb1ELb1ELb1ELb1ELb0ELb0ELb0ELb0ELb1ELb1ELb0EEENS1_21CollectiveEpilogueFwdINS6_IJSA_NS7_ILi512EEESA_EEES9_SC_SE_Li256ELb1ELb1ELb1ELb0EEENS1_36VarlenDynamicPersistentTileSchedulerILi64ELi64ELi256ELi128ELb1ELb1ELb1ELb1ELb0ELb1EEEEEEEEEvNT_6ParamsE:
        /* <DEDUP_REMOVED lines=41> */
.L_x_2210:
        /* <DEDUP_REMOVED lines=22> */
.L_x_2211:
        /* <DEDUP_REMOVED lines=18> */
.L_x_2212:
        /* <DEDUP_REMOVED lines=22> */
.L_x_2213:
        /* <DEDUP_REMOVED lines=23> */
.L_x_2214:
        /* <DEDUP_REMOVED lines=8> */
.L_x_2216:
        /* <DEDUP_REMOVED lines=30> */
[CC--:B------:R-:W-:Y:S02]  /*0a40*/  LEA.HI R6, R3.reuse, R0.reuse, RZ, 0x2 ;  /* 0x0000000003067211 */ /* 0x0c0fe400078f10ff */
[----:B------:R-:W-:Y:S02]  /*0a50*/  LEA.HI R219, R3, R0, RZ, 0x3 ;  /* 0x0000000003db7211 */ /* 0x000fe400078f18ff */
[----:B------:R-:W-:Y:S02]  /*0a60*/  SHF.R.S32.HI R7, RZ, 0x4, R2 ;  /* 0x00000004ff077819 */ /* 0x000fe40000011402 */
[----:B------:R-:W-:Y:S02]  /*0a70*/  LOP3.LUT R3, R2, 0xfffffff0, RZ, 0xc0, !PT ;  /* 0xfffffff002037812 */ /* 0x000fe400078ec0ff */
[----:B------:R-:W-:-:S02]  /*0a80*/  SHF.R.S32.HI R5, RZ, 0x5, R4 ;  /* 0x00000005ff057819 */ /* 0x000fc40000011404 */
[----:B------:R-:W-:Y:S01]  /*0a90*/  SHF.R.S32.HI R4, RZ, 0x1f, R4 ;  /* 0x0000001fff047819 */ /* 0x000fe20000011404 */
[----:B------:R-:W-:Y:S01]  /*0aa0*/  IMAD.IADD R3, R0, 0x1, -R3 ;  /* 0x0000000100037824 */ /* 0x000fe200078e0a03 */
[----:B------:R-:W-:Y:S02]  /*0ab0*/  LOP3.LUT R13, R6, 0xfffffffc, RZ, 0xc0, !PT ;  /* 0xfffffffc060d7812 */ /* 0x000fe400078ec0ff */
[----:B------:R-:W-:Y:S02]  /*0ac0*/  LOP3.LUT R11, R9, 0xffffff80, RZ, 0xc0, !PT ;  /* 0xffffff80090b7812 */ /* 0x000fe400078ec0ff */
[----:B------:R-:W-:Y:S01]  /*0ad0*/  LOP3.LUT R187, R219, 0xfffffff8, RZ, 0xc0, !PT ;  /* 0xfffffff8dbbb7812 */ /* 0x000fe200078ec0ff */
[----:B------:R-:W-:Y:S01]  /*0ae0*/  IMAD.IADD R13, R0, 0x1, -R13 ;  /* 0x00000001000d7824 */ /* 0x000fe200078e0a0d */
[----:B------:R-:W-:Y:S01]  /*0af0*/  LEA.HI R2, R2, R7, RZ, 0x1 ;  /* 0x0000000702027211 */ /* 0x000fe200078f08ff */
[----:B------:R-:W-:Y:S01]  /*0b00*/  IMAD.IADD R11, R0, 0x1, -R11 ;  /* 0x00000001000b7824 */ /* 0x000fe200078e0a0b */
[----:B------:R-:W-:Y:S01]  /*0b10*/  LEA.HI R4, R4, R5, RZ, 0x2 ;  /* 0x0000000504047211 */ /* 0x000fe200078f10ff */
[----:B------:R-:W-:Y:S01]  /*0b20*/  IMAD.IADD R187, R0, 0x1, -R187 ;  /* 0x0000000100bb7824 */ /* 0x000fe200078e0abb */
[----:B------:R-:W-:-:S02]  /*0b30*/  LOP3.LUT R2, R2, 0x1ffffffe, RZ, 0xc0, !PT ;  /* 0x1ffffffe02027812 */ /* 0x000fc400078ec0ff */
[----:B------:R-:W-:Y:S01]  /*0b40*/  SHF.R.S32.HI R220, RZ, 0x7, R9 ;  /* 0x00000007ffdc7819 */ /* 0x000fe20000011409 */
[----:B------:R-:W-:Y:S01]  /*0b50*/  IMAD.SHL.U32 R19, R187, 0x8, RZ ;  /* 0x00000008bb137824 */ /* 0x000fe200078e00ff */
[--C-:B------:R-:W-:Y:S01]  /*0b60*/  SHF.R.S32.HI R0, RZ, 0x1f, R3.reuse ;  /* 0x0000001fff007819 */ /* 0x100fe20000011403 */
[----:B------:R-:W-:Y:S01]  /*0b70*/  IMAD.IADD R2, R7, 0x1, -R2 ;  /* 0x0000000107027824 */ /* 0x000fe200078e0a02 */
[----:B------:R-:W-:Y:S01]  /*0b80*/  LOP3.LUT R4, R4, 0x3ffffc, RZ, 0xc0, !PT ;  /* 0x003ffffc04047812 */ /* 0x000fe200078ec0ff */
[----:B------:R-:W-:Y:S01]  /*0b90*/  IMAD R15, R220, 0x100, R3 ;  /* 0x00000100dc0f7824 */ /* 0x000fe200078e0203 */
[----:B------:R-:W-:Y:S01]  /*0ba0*/  LEA.HI R7, R13, R13, RZ, 0x1 ;  /* 0x0000000d0d077211 */ /* 0x000fe200078f08ff */
[----:B------:R-:W-:Y:S01]  /*0bb0*/  IMAD.SHL.U32 R2, R2, 0x8, RZ ;  /* 0x0000000802027824 */ /* 0x000fe200078e00ff */
[----:B------:R-:W-:Y:S01]  /*0bc0*/  LEA.HI R6, R0, R3, RZ, 0x3 ;  /* 0x0000000300067211 */ /* 0x000fe200078f18ff */
[----:B------:R-:W-:Y:S01]  /*0bd0*/  IMAD.IADD R4, R5, 0x1, -R4 ;  /* 0x0000000105047824 */ /* 0x000fe200078e0a04 */
[----:B------:R-:W-:-:S02]  /*0be0*/  SHF.R.S32.HI R0, RZ, 0x1f, R11 ;  /* 0x0000001fff007819 */ /* 0x000fc4000001140b */
[----:B------:R-:W-:Y:S01]  /*0bf0*/  LOP3.LUT R10, R7, 0x1ffffffe, RZ, 0xc0, !PT ;  /* 0x1ffffffe070a7812 */ /* 0x000fe200078ec0ff */
[----:B------:R-:W-:Y:S01]  /*0c00*/  IMAD R15, R4, 0x10, R15 ;  /* 0x00000010040f7824 */ /* 0x000fe200078e020f */
[C---:B------:R-:W-:Y:S01]  /*0c10*/  LOP3.LUT R8, R6.reuse, 0xfffffff8, RZ, 0xc0, !PT ;  /* 0xfffffff806087812 */ /* 0x040fe200078ec0ff */
[----:B------:R-:W-:Y:S01]  /*0c20*/  IMAD.SHL.U32 R7, R6, 0x40, RZ ;  /* 0x0000004006077824 */ /* 0x000fe200078e00ff */
[----:B------:R-:W-:Y:S01]  /*0c30*/  LEA.HI R4, R0, R11, RZ, 0x2 ;  /* 0x0000000b00047211 */ /* 0x000fe200078f10ff */
[----:B------:R-:W-:Y:S01]  /*0c40*/  IMAD.IADD R186, R13, 0x1, -R10 ;  /* 0x000000010dba7824 */ /* 0x000fe200078e0a0a */
[----:B------:R-:W-:Y:S01]  /*0c50*/  LEA.HI R9, R9, R220, RZ, 0x1 ;  /* 0x000000dc09097211 */ /* 0x000fe200078f08ff */
[----:B------:R-:W-:Y:S01]  /*0c60*/  IMAD.IADD R8, R3, 0x1, -R8 ;  /* 0x0000000103087824 */ /* 0x000fe200078e0a08 */
[--C-:B------:R-:W-:Y:S02]  /*0c70*/  SHF.R.S32.HI R3, RZ, 0x2, R4.reuse ;  /* 0x00000002ff037819 */ /* 0x100fe40000011404 */
[----:B------:R-:W-:-:S02]  /*0c80*/  SHF.R.S32.HI R6, RZ, 0x1f, R4 ;  /* 0x0000001fff067819 */ /* 0x000fc40000011404 */
[----:B------:R-:W-:Y:S02]  /*0c90*/  LOP3.LUT R10, R4, 0x7ffffffc, RZ, 0xc0, !PT ;  /* 0x7ffffffc040a7812 */ /* 0x000fe400078ec0ff */
[----:B------:R-:W-:Y:S02]  /*0ca0*/  LOP3.LUT R4, R7, 0x7ffffe00, RZ, 0xc0, !PT ;  /* 0x7ffffe0007047812 */ /* 0x000fe400078ec0ff */
[----:B------:R-:W-:Y:S01]  /*0cb0*/  LEA.HI R6, R6, R3, RZ, 0x3 ;  /* 0x0000000306067211 */ /* 0x000fe200078f18ff */
[----:B------:R-:W-:Y:S01]  /*0cc0*/  IMAD.IADD R10, R11, 0x1, -R10 ;  /* 0x000000010b0a7824 */ /* 0x000fe200078e0a0a */
[----:B------:R-:W-:Y:S01]  /*0cd0*/  LOP3.LUT R9, R9, 0xfffffe, RZ, 0xc0, !PT ;  /* 0x00fffffe09097812 */ /* 0x000fe200078ec0ff */
[----:B------:R-:W-:Y:S01]  /*0ce0*/  IMAD R7, R5, 0x400, R4 ;  /* 0x0000040005077824 */ /* 0x000fe200078e0204 */
[----:B------:R-:W-:Y:S01]  /*0cf0*/  LOP3.LUT R6, R6, 0xfffffff8, RZ, 0xc0, !PT ;  /* 0xfffffff806067812 */ /* 0x000fe200078ec0ff */
[----:B------:R-:W-:Y:S01]  /*0d00*/  IMAD.SHL.U32 R4, R8, 0x40, RZ ;  /* 0x0000004008047824 */ /* 0x000fe200078e00ff */
[----:B------:R-:W-:Y:S01]  /*0d10*/  LEA.HI R0, R0, R11, RZ, 0x5 ;  /* 0x0000000b00007211 */ /* 0x000fe200078f28ff */
[----:B------:R-:W-:Y:S01]  /*0d20*/  IMAD.IADD R9, R220, 0x1, -R9 ;  /* 0x00000001dc097824 */ /* 0x000fe200078e0a09 */
[----:B------:R-:W-:Y:S01]  /*0d30*/  R2P PR, R8, 0x6 ;  /* 0x0000000608007804 */ /* 0x000fe20000000000 */
[----:B------:R-:W-:Y:S01]  /*0d40*/  IMAD.IADD R17, R3, 0x1, -R6 ;  /* 0x0000000103117824 */ /* 0x000fe200078e0a06 */
[----:B------:R-:W-:Y:S01]  /*0d50*/  LOP3.LUT R5, R4, 0x1c0, RZ, 0xc0, !PT ;  /* 0x000001c004057812 */ /* 0x000fe200078ec0ff */
[----:B------:R-:W-:Y:S01]  /*0d60*/  IMAD.U32 R3, R15, 0x40, R2 ;  /* 0x000000400f037824 */ /* 0x000fe200078e0002 */
[----:B------:R-:W-:-:S02]  /*0d70*/  SHF.R.S32.HI R0, RZ, 0x5, R0 ;  /* 0x00000005ff007819 */ /* 0x000fc40000011400 */
[----:B------:R-:W-:Y:S02]  /*0d80*/  LOP3.LUT R2, R5, 0x8, R2, 0xf8, !PT ;  /* 0x0000000805027812 */ /* 0x000fe400078ef802 */
[----:B------:R-:W-:Y:S01]  /*0d90*/  SHF.R.U32.HI R5, RZ, 0x3, R5 ;  /* 0x00000003ff057819 */ /* 0x000fe20000011605 */
[----:B------:R0:W-:Y:S01]  /*0da0*/  STL [R1+0x20], R3 ;  /* 0x0000200301007387 */ /* 0x0001e20000100800 */
[----:B------:R-:W-:Y:S01]  /*0db0*/  IMAD R17, R0, 0x10, R17 ;  /* 0x0000001000117824 */ /* 0x000fe200078e0211 */
[----:B------:R-:W-:Y:S02]  /*0dc0*/  SEL R184, R184, 0xffffffc0, !P2 ;  /* 0xffffffc0b8b87807 */ /* 0x000fe40005000000 */
[----:B------:R-:W-:Y:S01]  /*0dd0*/  LOP3.LUT R4, R2, R5, RZ, 0x3c, !PT ;  /* 0x0000000502047212 */ /* 0x000fe200078e3cff */
[----:B------:R-:W-:Y:S01]  /*0de0*/  IMAD.SHL.U32 R2, R10, 0x2, RZ ;  /* 0x000000020a027824 */ /* 0x000fe200078e00ff */
[----:B------:R-:W-:Y:S01]  /*0df0*/  SHF.R.S32.HI R219, RZ, 0x3, R219 ;  /* 0x00000003ffdb7819 */ /* 0x000fe200000114db */
[----:B------:R-:W-:-:S02]  /*0e00*/  IMAD R186, R186, 0x8, R17 ;  /* 0x00000008baba7824 */ /* 0x000fc400078e0211 */
[----:B------:R-:W-:Y:S02]  /*0e10*/  IMAD.IADD R4, R7, 0x1, R4 ;  /* 0x0000000107047824 */ /* 0x000fe400078e0204 */
[----:B0-----:R-:W-:-:S03]  /*0e20*/  IMAD.SHL.U32 R3, R9, 0x100, RZ ;  /* 0x0000010009037824 */ /* 0x001fc600078e00ff */
[----:B------:R-:W-:Y:S01]  /*0e30*/  LEA R22, R4, UR41, 0x1 ;  /* 0x0000002904167c11 */ /* 0x000fe2000f8e08ff */
[----:B------:R-:W-:Y:S01]  /*0e40*/  IMAD.IADD R18, R2, 0x1, R3 ;  /* 0x0000000102127824 */ /* 0x000fe200078e0203 */
[----:B------:R0:W-:Y:S03]  /*0e50*/  STL [R1+0x1c], R3 ;  /* 0x00001c0301007387 */ /* 0x0001e60000100800 */
[C---:B------:R-:W-:Y:S01]  /*0e60*/  VIADD R218, R18.reuse, 0x8 ;  /* 0x0000000812da7836 */ /* 0x040fe20000000000 */
[----:B------:R-:W-:Y:S01]  /*0e70*/  SHF.R.S32.HI R0, RZ, 0x1f, R18 ;  /* 0x0000001fff007819 */ /* 0x000fe20000011412 */
[C---:B------:R-:W-:Y:S02]  /*0e80*/  VIADD R217, R18.reuse, 0x10 ;  /* 0x0000001012d97836 */ /* 0x040fe40000000000 */
[C---:B------:R-:W-:Y:S02]  /*0e90*/  VIADD R216, R18.reuse, 0x18 ;  /* 0x0000001812d87836 */ /* 0x040fe40000000000 */
        /* <DEDUP_REMOVED lines=62> */
[----:B------:R-:W-:-:S02]  /*1280*/  IMAD.IADD R185, R185, 0x1, R184 ;  /* 0x00000001b9b97824 */ /* 0x000fc400078e02b8 */
[----:B------:R-:W-:-:S07]  /*1290*/  IMAD.IADD R184, R184, 0x1, R23 ;  /* 0x00000001b8b87824 */ /* 0x000fce00078e0217 */
.L_x_2339:
[----:B------:R-:W-:Y:S02]  /*12a0*/  ULDC.64 UR8, c[0x0][0xa28] ;  /* 0x00028a0000087ab9 */ /* 0x000fe40000000a00 */
[----:B------:R-:W-:-:S04]  /*12b0*/  UISETP.NE.U32.AND UP0, UPT, UR8, URZ, UPT ;  /* 0x0000003f0800728c */ /* 0x000fc8000bf05070 */
[----:B------:R-:W-:-:S03]  /*12c0*/  UISETP.NE.AND.EX UP0, UPT, UR9, URZ, UPT, UP0 ;  /* 0x0000003f0900728c */ /* 0x000fc6000bf05300 */
[----:B------:R-:W-:Y:S02]  /*12d0*/  ULDC.64 UR8, c[0x0][0xa18] ;  /* 0x0002860000087ab9 */ /* 0x000fe40000000a00 */
[----:B------:R-:W-:Y:S01]  /*12e0*/  UISETP.NE.U32.AND UP1, UPT, UR8, URZ, UPT ;  /* 0x0000003f0800728c */ /* 0x000fe2000bf25070 */
[----:B------:R-:W-:-:S03]  /*12f0*/  PLOP3.LUT P0, PT, PT, PT, UP0, 0x80, 0x0 ;  /* 0x000000000000781c */ /* 0x000fc60003f0f008 */
[----:B------:R-:W-:-:S03]  /*1300*/  UISETP.NE.AND.EX UP1, UPT, UR9, URZ, UPT, UP1 ;  /* 0x0000003f0900728c */ /* 0x000fc6000bf25310 */
[----:B------:R-:W-:Y:S02]  /*1310*/  @UP0 ULDC.64 UR8, c[0x0][0xa28] ;  /* 0x00028a0000080ab9 */ /* 0x000fe40000000a00 */
[----:B------:R-:W-:Y:S01]  /*1320*/  @UP0 UIMAD.WIDE UR8, UR6, 0x4, UR8 ;  /* 0x00000004060808a5 */ /* 0x000fe2000f8e0208 */
[----:B------:R-:W-:-:S05]  /*1330*/  PLOP3.LUT P2, PT, PT, PT, UP1, 0x80, 0x0 ;  /* 0x000000000000781c */ /* 0x000fca0003f4f018 */
[----:B------:R-:W-:Y:S01]  /*1340*/  @UP1 ULDC.64 UR10, c[0x0][0xa18] ;  /* 0x00028600000a1ab9 */ /* 0x000fe20000000a00 */
[----:B0-234-:R-:W-:Y:S02]  /*1350*/  IMAD.U32 R4, RZ, RZ, UR8 ;  /* 0x00000008ff047e24 */ /* 0x01dfe4000f8e00ff */
[----:B------:R-:W-:Y:S01]  /*1360*/  IMAD.U32 R5, RZ, RZ, UR9 ;  /* 0x00000009ff057e24 */ /* 0x000fe2000f8e00ff */
[----:B------:R-:W-:Y:S02]  /*1370*/  @UP1 UIMAD.WIDE UR8, UR6, 0x4, UR10 ;  /* 0x00000004060818a5 */ /* 0x000fe4000f8e020a */
[----:B------:R-:W-:Y:S02]  /*1380*/  ULOP3.LUT UR4, UR7, 0xff000000, URZ, 0xc0, !UPT ;  /* 0xff00000007047892 */ /* 0x000fe4000f8ec03f */
[----:B------:R-:W2:Y:S01]  /*1390*/  @P0 LDG.E R4, desc[UR54][R4.64] ;  /* 0x0000003604040981 */ /* 0x000ea2000c1e1900 */
[----:B------:R-:W-:Y:S01]  /*13a0*/  ULDC.64 UR10, c[0x0][0xa20] ;  /* 0x00028800000a7ab9 */ /* 0x000fe20000000a00 */
[----:B-1----:R-:W-:-:S02]  /*13b0*/  IMAD.U32 R6, RZ, RZ, UR8 ;  /* 0x00000008ff067e24 */ /* 0x002fc4000f8e00ff */
[----:B------:R-:W-:Y:S01]  /*13c0*/  IMAD.U32 R7, RZ, RZ, UR9 ;  /* 0x00000009ff077e24 */ /* 0x000fe2000f8e00ff */
[----:B------:R-:W-:-:S04]  /*13d0*/  ULDC.64 UR8, c[0x0][0x418] ;  /* 0x0001060000087ab9 */ /* 0x000fc80000000a00 */
[----:B------:R-:W3:Y:S01]  /*13e0*/  @P2 LDG.E R6, desc[UR54][R6.64] ;  /* 0x0000003606062981 */ /* 0x000ee2000c1e1900 */
[----:B------:R-:W-:Y:S01]  /*13f0*/  UISETP.NE.U32.AND UP0, UPT, UR8, URZ, UPT ;  /* 0x0000003f0800728c */ /* 0x000fe2000bf05070 */
[----:B------:R-:W-:Y:S01]  /*1400*/  ISETP.NE.U32.AND P1, PT, RZ, UR10, PT ;  /* 0x0000000aff007c0c */ /* 0x000fe2000bf25070 */
[----:B------:R-:W-:Y:S02]  /*1410*/  ULOP3.LUT UR42, UR7, 0xff0000, URZ, 0xc0, !UPT ;  /* 0x00ff0000072a7892 */ /* 0x000fe4000f8ec03f */
[----:B------:R-:W-:Y:S01]  /*1420*/  UISETP.NE.AND.EX UP0, UPT, UR9, URZ, UPT, UP0 ;  /* 0x0000003f0900728c */ /* 0x000fe2000bf05300 */
[----:B------:R-:W-:Y:S01]  /*1430*/  ISETP.NE.AND.EX P1, PT, RZ, UR11, PT, P1 ;  /* 0x0000000bff007c0c */ /* 0x000fe2000bf25310 */
[----:B------:R-:W-:Y:S01]  /*1440*/  ULDC UR8, c[0x0][0x424] ;  /* 0x0001090000087ab9 */ /* 0x000fe20000000800 */
[----:B------:R-:W-:Y:S02]  /*1450*/  USHF.R.U32.HI UR4, URZ, 0x8, UR4 ;  /* 0x000000083f047899 */ /* 0x000fe40008011604 */
[----:B------:R-:W-:Y:S01]  /*1460*/  USEL UR8, UR8, 0x1, UP0 ;  /* 0x0000000108087887 */ /* 0x000fe20008000000 */
[----:B------:R-:W-:Y:S01]  /*1470*/  ULDC UR9, c[0x0][0x2f0] ;  /* 0x0000bc0000097ab9 */ /* 0x000fe20000000800 */
[----:B------:R-:W-:Y:S01]  /*1480*/  UMOV UR48, URZ ;  /* 0x0000003f00307c82 */ /* 0x000fe20008000000 */
[----:B------:R-:W-:-:S02]  /*1490*/  ULEA.HI UR42, UR42, UR4, URZ, 0x10 ;  /* 0x000000042a2a7291 */ /* 0x000fc4000f8f803f */
[----:B------:R-:W-:Y:S02]  /*14a0*/  UIMAD UR4, UR8, UR9, URZ ;  /* 0x00000009080472a4 */ /* 0x000fe4000f8e023f */
[----:B------:R-:W-:Y:S01]  /*14b0*/  ULOP3.LUT UR43, UR7, 0xffff, URZ, 0xc0, !UPT ;  /* 0x0000ffff072b7892 */ /* 0x000fe2000f8ec03f */
[----:B--2---:R-:W-:Y:S02]  /*14c0*/  @P0 R2UR UR48, R4 ;  /* 0x00000000043002ca */ /* 0x004fe400000e0000 */
[----:B---3--:R-:W-:Y:S01]  /*14d0*/  @P2 R2UR UR50, R6 ;  /* 0x00000000063222ca */ /* 0x008fe200000e0000 */
[----:B-----5:R-:W-:-:S14]  /*14e0*/  @P2 BRA `(.L_x_2217) ;  /* 0x0000000000382947 */ /* 0x020fdc0003800000 */
[----:B------:R-:W-:Y:S01]  /*14f0*/  ULDC.64 UR8, c[0x0][0xa00] ;  /* 0x0002800000087ab9 */ /* 0x000fe20000000a00 */
[----:B------:R-:W-:Y:S01]  /*1500*/  ULDC UR50, c[0x0][0x288] ;  /* 0x0000a20000327ab9 */ /* 0x000fe20000000800 */
        /* <DEDUP_REMOVED lines=12> */
.L_x_2217:
[----:B------:R-:W-:Y:S01]  /*15d0*/  UMOV UR44, UR6 ;  /* 0x00000006002c7c82 */ /* 0x000fe20008000000 */
[----:B------:R-:W-:Y:S05]  /*15e0*/  @!P1 BRA `(.L_x_2218) ;  /* 0x00000000001c9947 */ /* 0x000fea0003800000 */
[----:B------:R-:W-:Y:S02]  /*15f0*/  ULDC.64 UR8, c[0x0][0xa20] ;  /* 0x0002880000087ab9 */ /* 0x000fe40000000a00 */
[----:B------:R-:W-:-:S06]  /*1600*/  UIMAD.WIDE UR6, UR6, 0x4, UR8 ;  /* 0x00000004060678a5 */ /* 0x000fcc000f8e0208 */
[----:B------:R-:W-:Y:S02]  /*1610*/  IMAD.U32 R4, RZ, RZ, UR6 ;  /* 0x00000006ff047e24 */ /* 0x000fe4000f8e00ff */
[----:B------:R-:W-:-:S05]  /*1620*/  IMAD.U32 R5, RZ, RZ, UR7 ;  /* 0x00000007ff057e24 */ /* 0x000fca000f8e00ff */
[----:B------:R-:W2:Y:S02]  /*1630*/  LDG.E R4, desc[UR54][R4.64] ;  /* 0x0000003604047981 */ /* 0x000ea4000c1e1900 */
[----:B--2---:R-:W-:Y:S01]  /*1640*/  R2UR UR4, R4 ;  /* 0x00000000040472ca */ /* 0x004fe200000e0000 */
[----:B------:R-:W-:-:S14]  /*1650*/  BRA `(.L_x_2219) ;  /* 0x0000000000347947 */ /* 0x000fdc0003800000 */
.L_x_2218:
        /* <DEDUP_REMOVED lines=13> */
.L_x_2219:
[----:B------:R-:W-:Y:S02]  /*1730*/  UISETP.NE.AND UP0, UPT, UR46, 0x1, UPT ;  /* 0x000000012e00788c */ /* 0x000fe4000bf05270 */
[----:B------:R-:W-:Y:S02]  /*1740*/  UIADD3 UR48, UR4, -UR48, URZ ;  /* 0x8000003004307290 */ /* 0x000fe4000fffe03f */
[----:B------:R-:W-:Y:S02]  /*1750*/  USHF.L.U32 UR45, UR5, 0x6, URZ ;  /* 0x00000006052d7899 */ /* 0x000fe4000800063f */
[----:B------:R-:W-:Y:S01]  /*1760*/  UIADD3 UR4, UR48, 0x3f, URZ ;  /* 0x0000003f30047890 */ /* 0x000fe2000fffe03f */
[----:B------:R-:W-:-:S03]  /*1770*/  PLOP3.LUT P0, PT, PT, PT, UP0, 0x80, 0x0 ;  /* 0x000000000000781c */ /* 0x000fc60003f0f008 */
[----:B------:R-:W-:-:S04]  /*1780*/  USHF.R.S32.HI UR6, URZ, 0x1f, UR4 ;  /* 0x0000001f3f067899 */ /* 0x000fc80008011404 */
[----:B------:R-:W-:-:S04]  /*1790*/  ULEA.HI UR6, UR6, UR4, URZ, 0x6 ;  /* 0x0000000406067291 */ /* 0x000fc8000f8f303f */
[----:B------:R-:W-:Y:S02]  /*17a0*/  USHF.R.S32.HI UR6, URZ, 0x6, UR6 ;  /* 0x000000063f067899 */ /* 0x000fe40008011406 */
[----:B------:R-:W-:Y:S10]  /*17b0*/  @!P0 BRA `(.L_x_2220) ;  /* 0x0000002400148947 */ /* 0x000ff40003800000 */
[----:B------:R-:W-:Y:S01]  /*17c0*/  ULDC UR4, c[0x0][0x448] ;  /* 0x0001120000047ab9 */ /* 0x000fe20000000800 */
[----:B------:R-:W-:Y:S02]  /*17d0*/  UIADD3 UR7, UR45, 0x3f, URZ ;  /* 0x0000003f2d077890 */ /* 0x000fe4000fffe03f */
[----:B------:R-:W-:Y:S02]  /*17e0*/  UISETP.NE.AND UP0, UPT, UR4, 0x1, UPT ;  /* 0x000000010400788c */ /* 0x000fe4000bf05270 */
[----:B------:R-:W-:Y:S01]  /*17f0*/  UIADD3 UR10, UR48, 0x1, -UR50 ;  /* 0x00000001300a7890 */ /* 0x000fe2000fffe832 */
[----:B------:R-:W-:Y:S02]  /*1800*/  ULDC.64 UR4, c[0x0][0x9e0] ;  /* 0x0002780000047ab9 */ /* 0x000fe40000000a00 */
[----:B------:R-:W-:-:S06]  /*1810*/  UISETP.GE.AND UP1, UPT, UR5, 0x1, UPT ;  /* 0x000000010500788c */ /* 0x000fcc000bf26270 */
[----:B------:R-:W-:Y:S01]  /*1820*/  @UP0 ULDC UR8, c[0x0][0x44c] ;  /* 0x0001130000080ab9 */ /* 0x000fe20000000800 */
[----:B------:R-:W-:Y:S01]  /*1830*/  PLOP3.LUT P1, PT, PT, PT, UP1, 0x80, 0x0 ;  /* 0x000000000000781c */ /* 0x000fe20003f2f018 */
[----:B------:R-:W-:Y:S01]  /*1840*/  UIMAD.WIDE.U32 UR8, UR7, UR8, URZ ;  /* 0x00000008070872a5 */ /* 0x000fe2000f8e003f */
[----:B------:R-:W-:-:S03]  /*1850*/  @UP0 ULDC UR11, c[0x0][0x450] ;  /* 0x00011400000b0ab9 */ /* 0x000fc60000000800 */
[----:B------:R-:W-:-:S04]  /*1860*/  @UP0 USHF.R.U32.HI UR7, URZ, UR11, UR9 ;  /* 0x0000000b3f070299 */ /* 0x000fc80008011609 */
[----:B------:R-:W-:-:S04]  /*1870*/  UIADD3 UR10, UR10, UR7, URZ ;  /* 0x000000070a0a7290 */ /* 0x000fc8000fffe03f */
[----:B------:R-:W-:Y:S01]  /*1880*/  UIADD3 UR4, UR10, UR4, URZ ;  /* 0x000000040a047290 */ /* 0x000fe2000fffe03f */
[----:B------:R-:W-:Y:S11]  /*1890*/  @!P1 BRA `(.L_x_2221) ;  /* 0x0000000000449947 */ /* 0x000ff60003800000 */
        /* <DEDUP_REMOVED lines=10> */
.L_x_2222:
[----:B------:R-:W-:-:S11]  /*1940*/  UISETP.NE.AND UP1, UPT, UR5, 0x1, UPT ;  /* 0x000000010500788c */ /* 0x000fd6000bf25270 */
[----:B------:R-:W-:Y:S02]  /*1950*/  @UP1 ULDC.64 UR10, c[0x0][0x9e8] ;  /* 0x00027a00000a1ab9 */ /* 0x000fe40000000a00 */
[----:B------:R-:W-:-:S04]  /*1960*/  UIMAD.WIDE.U32 UR8, UR7, UR10, URZ ;  /* 0x0000000a070872a5 */ /* 0x000fc8000f8e003f */
[----:B------:R-:W-:-:S12]  /*1970*/  @UP1 USHF.R.U32.HI UR7, URZ, UR11, UR9 ;  /* 0x0000000b3f071299 */ /* 0x000fd80008011609 */
.L_x_2223:
[----:B------:R-:W-:-:S04]  /*1980*/  UIMAD UR7, UR7, UR5, UR5 ;  /* 0x00000005070772a4 */ /* 0x000fc8000f8e0205 */
[----:B------:R-:W-:-:S04]  /*1990*/  UISETP.LT.AND UP1, UPT, UR4, UR7, UPT ;  /* 0x000000070400728c */ /* 0x000fc8000bf21270 */
[----:B------:R-:W-:-:S12]  /*19a0*/  USEL UR4, UR4, UR7, UP1 ;  /* 0x0000000704047287 */ /* 0x000fd80008800000 */
.L_x_2221:
[----:B------:R-:W-:Y:S01]  /*19b0*/  UIADD3 UR4, UR4, 0x3f, URZ ;  /* 0x0000003f04047890 */ /* 0x000fe2000fffe03f */
[----:B------:R-:W-:Y:S01]  /*19c0*/  @UP0 ULDC UR8, c[0x0][0x44c] ;  /* 0x0001130000080ab9 */ /* 0x000fe20000000800 */
[----:B------:R-:W-:Y:S02]  /*19d0*/  @UP0 ULDC UR10, c[0x0][0x450] ;  /* 0x00011400000a0ab9 */ /* 0x000fe40000000800 */
[----:B------:R-:W-:Y:S02]  /*19e0*/  USHF.R.S32.HI UR7, URZ, 0x1f, UR4 ;  /* 0x0000001f3f077899 */ /* 0x000fe40008011404 */
[----:B------:R-:W-:Y:S02]  /*19f0*/  UIMAD.WIDE.U32 UR8, UR45, UR8, URZ ;  /* 0x000000082d0872a5 */ /* 0x000fe4000f8e003f */
[----:B------:R-:W-:-:S03]  /*1a00*/  ULEA.HI UR7, UR7, UR4, URZ, 0x6 ;  /* 0x0000000407077291 */ /* 0x000fc6000f8f303f */
[----:B------:R-:W-:Y:S01]  /*1a10*/  UMOV UR4, UR45 ;  /* 0x0000002d00047c82 */ /* 0x000fe20008000000 */
[----:B------:R-:W-:Y:S02]  /*1a20*/  @UP0 USHF.R.U32.HI UR4, URZ, UR10, UR9 ;  /* 0x0000000a3f040299 */ /* 0x000fe40008011609 */
[----:B------:R-:W-:Y:S02]  /*1a30*/  USHF.R.S32.HI UR7, URZ, 0x6, UR7 ;  /* 0x000000063f077899 */ /* 0x000fe40008011407 */
[----:B------:R-:W-:Y:S02]  /*1a40*/  UIADD3 UR48, UR4, UR48, -UR50 ;  /* 0x0000003004307290 */ /* 0x000fe4000fffe832 */
[----:B------:R-:W-:Y:S01]  /*1a50*/  UISETP.LT.AND UP0, UPT, UR6, UR7, UPT ;  /* 0x000000070600728c */ /* 0x000fe2000bf01270 */
[----:B------:R-:W-:-:S03]  /*1a60*/  ULDC UR4, c[0x0][0x9dc] ;  /* 0x0002770000047ab9 */ /* 0x000fc60000000800 */
        /* <DEDUP_REMOVED lines=13> */
.L_x_2225:
[----:B------:R-:W-:-:S11]  /*1b40*/  UISETP.NE.AND UP0, UPT, UR5, 0x1, UPT ;  /* 0x000000010500788c */ /* 0x000fd6000bf05270 */
[----:B------:R-:W-:Y:S02]  /*1b50*/  @UP0 ULDC.64 UR10, c[0x0][0x9e8] ;  /* 0x00027a00000a0ab9 */ /* 0x000fe40000000a00 */
[----:B------:R-:W-:-:S04]  /*1b60*/  UIMAD.WIDE.U32 UR6, UR48, UR10, URZ ;  /* 0x0000000a300672a5 */ /* 0x000fc8000f8e003f */
[----:B------:R-:W-:-:S12]  /*1b70*/  @UP0 USHF.R.U32.HI UR48, URZ, UR11, UR7 ;  /* 0x0000000b3f300299 */ /* 0x000fd80008011607 */
.L_x_2226:
[----:B------:R-:W-:-:S04]  /*1b80*/  UIMAD UR5, UR48, UR5, URZ ;  /* 0x00000005300572a4 */ /* 0x000fc8000f8e023f */
[----:B------:R-:W-:-:S04]  /*1b90*/  UISETP.LT.AND UP0, UPT, UR4, UR5, UPT ;  /* 0x000000050400728c */ /* 0x000fc8000bf01270 */
[----:B------:R-:W-:-:S12]  /*1ba0*/  USEL UR4, UR4, UR5, !UP0 ;  /* 0x0000000504047287 */ /* 0x000fd8000c000000 */
.L_x_2224:
[----:B------:R-:W-:Y:S02]  /*1bb0*/  USHF.R.S32.HI UR5, URZ, 0x1f, UR4 ;  /* 0x0000001f3f057899 */ /* 0x000fe40008011404 */
[----:B------:R-:W-:Y:S02]  /*1bc0*/  ULOP3.LUT UR20, UR42, 0xff, URZ, 0xc0, !UPT ;  /* 0x000000ff2a147892 */ /* 0x000fe4000f8ec03f */
[----:B------:R-:W-:-:S03]  /*1bd0*/  ULEA.HI UR5, UR5, UR4, URZ, 0x6 ;  /* 0x0000000405057291 */ /* 0x000fc6000f8f303f */
[----:B------:R-:W-:Y:S01]  /*1be0*/  UMOV UR4, URZ ;  /* 0x0000003f00047c82 */ /* 0x000fe20008000000 */
[----:B------:R-:W-:-:S04]  /*1bf0*/  USHF.R.S32.HI UR5, URZ, 0x6, UR5 ;  /* 0x000000063f057899 */ /* 0x000fc80008011405 */
[----:B------:R-:W-:-:S04]  /*1c00*/  UISETP.LT.AND UP0, UPT, URZ, UR5, UPT ;  /* 0x000000053f00728c */ /* 0x000fc8000bf01270 */
[----:B------:R-:W-:-:S04]  /*1c10*/  USEL UR10, URZ, UR5, !UP0 ;  /* 0x000000053f0a7287 */ /* 0x000fc8000c000000 */
[----:B------:R-:W-:-:S06]  /*1c20*/  UISETP.GT.AND UP0, UPT, UR9, UR10, UPT ;  /* 0x0000000a0900728c */ /* 0x000fcc000bf04270 */
[----:B------:R-:W-:-:S13]  /*1c30*/  PLOP3.LUT P0, PT, PT, PT, UP0, 0x80, 0x0 ;  /* 0x000000000000781c */ /* 0x000fda0003f0f008 */
[----:B------:R-:W-:Y:S05]  /*1c40*/  @!P0 BRA `(.L_x_2227) ;  /* 0x0000000000948947 */ /* 0x000fea0003800000 */
[----:B------:R-:W-:-:S04]  /*1c50*/  USHF.R.U32.HI UR11, URZ, 0x10, UR42 ;  /* 0x000000103f0b7899 */ /* 0x000fc8000801162a */
[----:B------:R-:W-:-:S11]  /*1c60*/  UISETP.NE.AND UP0, UPT, UR11, URZ, UPT ;  /* 0x0000003f0b00728c */ /* 0x000fd6000bf05270 */
[----:B------:R-:W-:Y:S02]  /*1c70*/  @!UP0 ULDC UR11, c[0x0][0x9f0] ;  /* 0x00027c00000b8ab9 */ /* 0x000fe40000000800 */
[----:B------:R-:W-:Y:S01]  /*1c80*/  IMAD.U32 R4, RZ, RZ, UR11 ;  /* 0x0000000bff047e24 */ /* 0x000fe2000f8e00ff */
[----:B------:R-:W-:-:S04]  /*1c90*/  UIADD3 UR4, UR11, -0x1, UR9 ;  /* 0xffffffff0b047890 */ /* 0x000fc8000fffe009 */
[-C--:B------:R-:W-:Y:S01]  /*1ca0*/  IABS R0, R4.reuse ;  /* 0x0000000400007213 */ /* 0x080fe20000000000 */
[----:B------:R-:W-:Y:S01]  /*1cb0*/  UIADD3 UR6, -UR10, UR4, URZ ;  /* 0x000000040a067290 */ /* 0x000fe2000fffe13f */
[----:B------:R-:W-:Y:S02]  /*1cc0*/  IABS R6, R4 ;  /* 0x0000000400067213 */ /* 0x000fe40000000000 */
[----:B------:R-:W-:Y:S01]  /*1cd0*/  R2UR UR12, R0 ;  /* 0x00000000000c72ca */ /* 0x000fe200000e0000 */
[----:B------:R-:W-:Y:S02]  /*1ce0*/  UMOV UR4, URZ ;  /* 0x0000003f00047c82 */ /* 0x000fe40008000000 */
[----:B------:R-:W-:Y:S01]  /*1cf0*/  IMAD.U32 R5, RZ, RZ, UR6 ;  /* 0x00000006ff057e24 */ /* 0x000fe2000f8e00ff */
[----:B------:R-:W-:-:S04]  /*1d00*/  ULOP3.LUT UR6, UR6, UR11, URZ, 0x3c, !UPT ;  /* 0x0000000b06067292 */ /* 0x000fc8000f8e3c3f */
[----:B------:R-:W-:-:S05]  /*1d10*/  IABS R5, R5 ;  /* 0x0000000500057213 */ /* 0x000fca0000000000 */
[----:B------:R-:W0:Y:S01]  /*1d20*/  I2F.RP R0, UR12 ;  /* 0x0000000c00007d06 */ /* 0x000e220008209400 */
[----:B------:R-:W-:-:S05]  /*1d30*/  IMAD.MOV.U32 R4, RZ, RZ, R5 ;  /* 0x000000ffff047224 */ /* 0x000fca00078e0005 */
[----:B------:R-:W-:Y:S02]  /*1d40*/  R2UR UR8, R4 ;  /* 0x00000000040872ca */ /* 0x000fe400000e0000 */
[----:B0-----:R-:W0:Y:S02]  /*1d50*/  MUFU.RCP R0, R0 ;  /* 0x0000000000007308 */ /* 0x001e240000001000 */
[----:B0-----:R-:W-:Y:S02]  /*1d60*/  VIADD R3, R0, 0xffffffe ;  /* 0x0ffffffe00037836 */ /* 0x001fe40000000000 */
        /* <DEDUP_REMOVED lines=19> */
.L_x_2227:
[----:B------:R-:W-:Y:S01]  /*1ea0*/  UIMAD UR20, UR20, UR4, UR10 ;  /* 0x00000004141472a4 */ /* 0x000fe2000f8e020a */
[----:B------:R-:W-:Y:S01]  /*1eb0*/  IMAD.U32 R0, RZ, RZ, UR9 ;  /* 0x00000009ff007e24 */ /* 0x000fe2000f8e00ff */
[----:B------:R-:W-:Y:S01]  /*1ec0*/  PLOP3.LUT P0, PT, PT, PT, PT, 0x80, 0x0 ;  /* 0x000000000000781c */ /* 0x000fe20003f0f070 */
[----:B------:R-:W-:Y:S01]  /*1ed0*/  IMAD.U32 R3, RZ, RZ, UR4 ;  /* 0x00000004ff037e24 */ /* 0x000fe2000f8e00ff */
[----:B------:R-:W-:Y:S01]  /*1ee0*/  CS2R R150, SRZ ;  /* 0x0000000000967805 */ /* 0x000fe2000001ff00 */
[----:B------:R-:W-:Y:S01]  /*1ef0*/  IMAD.MOV.U32 R12, RZ, RZ, RZ ;  /* 0x000000ffff0c7224 */ /* 0x000fe200078e00ff */
[----:B------:R-:W-:Y:S02]  /*1f00*/  CS2R R148, SRZ ;  /* 0x0000000000947805 */ /* 0x000fe4000001ff00 */
[----:B------:R-:W-:Y:S02]  /*1f10*/  CS2R R146, SRZ ;  /* 0x0000000000927805 */ /* 0x000fe4000001ff00 */
[----:B------:R-:W-:Y:S01]  /*1f20*/  VIADDMNMX R0, R3, UR20, R0, PT ;  /* 0x0000001403007c46 */ /* 0x000fe2000b800100 */
[----:B------:R-:W-:Y:S01]  /*1f30*/  IMAD.MOV.U32 R3, RZ, RZ, RZ ;  /* 0x000000ffff037224 */ /* 0x000fe200078e00ff */
[----:B------:R-:W-:-:S02]  /*1f40*/  CS2R R144, SRZ ;  /* 0x0000000000907805 */ /* 0x000fc4000001ff00 */
[----:B------:R-:W-:Y:S02]  /*1f50*/  CS2R R142, SRZ ;  /* 0x00000000008e7805 */ /* 0x000fe4000001ff00 */
[----:B------:R-:W-:Y:S02]  /*1f60*/  R2UR UR22, R0 ;  /* 0x00000000001672ca */ /* 0x000fe400000e0000 */
        /* <DEDUP_REMOVED lines=12> */
[----:B------:R-:W-:Y:S01]  /*2030*/  UISETP.GT.AND UP0, UPT, UR22, UR20, UPT ;  /* 0x000000141600728c */ /* 0x000fe2000bf04270 */
[----:B------:R-:W-:Y:S02]  /*2040*/  CS2R R116, SRZ ;  /* 0x0000000000747805 */ /* 0x000fe4000001ff00 */
[----:B------:R-:W-:Y:S02]  /*2050*/  CS2R R114, SRZ ;  /* 0x0000000000727805 */ /* 0x000fe4000001ff00 */
[----:B------:R-:W-:Y:S02]  /*2060*/  CS2R R112, SRZ ;  /* 0x0000000000707805 */ /* 0x000fe4000001ff00 */
[----:B------:R-:W-:-:S02]  /*2070*/  CS2R R110, SRZ ;  /* 0x00000000006e7805 */ /* 0x000fc4000001ff00 */
[----:B------:R-:W-:Y:S02]  /*2080*/  CS2R R108, SRZ ;  /* 0x00000000006c7805 */ /* 0x000fe4000001ff00 */
[----:B------:R-:W-:Y:S02]  /*2090*/  PLOP3.LUT P1, PT, PT, PT, UP0, 0x80, 0x0 ;  /* 0x000000000000781c */ /* 0x000fe40003f2f008 */
        /* <DEDUP_REMOVED lines=60> */
.L_x_2229:
[----:B------:R-:W-:Y:S01]  /*2460*/  ULEA UR23, UR38, UR41, 0x3 ;  /* 0x0000002926177291 */ /* 0x000fe2000f8e183f */
[----:B------:R-:W-:-:S05]  /*2470*/  IMAD.U32 R0, RZ, RZ, UR37 ;  /* 0x00000025ff007e24 */ /* 0x000fca000f8e00ff */
[----:B------:R-:W-:-:S04]  /*2480*/  SHF.L.U32 R0, R0, 0x1f, RZ ;  /* 0x0000001f00007819 */ /* 0x000fc800000006ff */
[----:B------:R-:W0:Y:S02]  /*2490*/  SYNCS.PHASECHK.TRANS64.TRYWAIT P1, [UR23+0x28c50], R0 ;  /* 0x028c5000ff0075a7 */ /* 0x000e240008020157 */
[----:B0-----:R-:W-:Y:S05]  /*24a0*/  @!P1 BRA `(.L_x_2230) ;  /* 0x0000017800489947 */ /* 0x001fea0003800000 */
.L_x_2434:
[----:B------:R-:W-:Y:S01]  /*24b0*/  BAR.SYNC.DEFER_BLOCKING 0xe, 0x100 ;  /* 0x0384000000007b1d */ /* 0x000fe20000010000 */
[----:B------:R-:W-:Y:S02]  /*24c0*/  UIADD3 UR4, UR41, 0x26800, URZ ;  /* 0x0002680029047890 */ /* 0x000fe4000fffe03f */
[----:B------:R-:W-:Y:S02]  /*24d0*/  ULEA UR18, UR38, UR21, 0xc ;  /* 0x0000001526127291 */ /* 0x000fe4000f8e603f */
[----:B------:R-:W-:Y:S01]  /*24e0*/  USHF.R.U32.HI UR4, URZ, 0x4, UR4 ;  /* 0x000000043f047899 */ /* 0x000fe20008011604 */
[----:B------:R-:W-:Y:S01]  /*24f0*/  UMOV UR19, 0x40000040 ;  /* 0x4000004000137882 */ /* 0x000fe20000000000 */
[----:B------:R-:W-:Y:S02]  /*2500*/  UMOV UR17, 0x40000040 ;  /* 0x4000004000117882 */ /* 0x000fe40000000000 */
[----:B------:R-:W-:Y:S02]  /*2510*/  ULOP3.LUT UR4, UR4, 0x3fff, URZ, 0xc0, !UPT ;  /* 0x00003fff04047892 */ /* 0x000fe4000f8ec03f */
[----:B------:R-:W-:-:S02]  /*2520*/  UIADD3 UR6, UR18, 0x80, URZ ;  /* 0x0000008012067890 */ /* 0x000fc4000fffe03f */
[----:B------:R-:W-:Y:S01]  /*2530*/  ULOP3.LUT UR16, UR4, 0x10000, URZ, 0xfc, !UPT ;  /* 0x0001000004107892 */ /* 0x000fe2000f8efc3f */
[----:B------:R-:W-:Y:S01]  /*2540*/  UMOV UR7, 0x40000040 ;  /* 0x4000004000077882 */ /* 0x000fe20000000000 */
[----:B------:R-:W-:Y:S02]  /*2550*/  UMOV UR5, 0x40000040 ;  /* 0x4000004000057882 */ /* 0x000fe40000000000 */
[----:B------:R-:W-:Y:S02]  /*2560*/  UIADD3 UR4, UR16, 0x2, URZ ;  /* 0x0000000210047890 */ /* 0x000fe4000fffe03f */
[----:B------:R-:W-:Y:S02]  /*2570*/  UIADD3 UR10, UR18, 0x100, URZ ;  /* 0x00000100120a7890 */ /* 0x000fe4000fffe03f */
[----:B------:R-:W-:Y:S01]  /*2580*/  UIADD3 UR8, UR16, 0x4, URZ ;  /* 0x0000000410087890 */ /* 0x000fe2000fffe03f */
[----:B------:R-:W-:Y:S01]  /*2590*/  UMOV UR11, 0x40000040 ;  /* 0x40000040000b7882 */ /* 0x000fe20000000000 */
[----:B------:R-:W-:Y:S01]  /*25a0*/  WARPGROUP.ARRIVE ;  /* 0x00000000000079c5 */ /* 0x000fe20000000000 */
[----:B------:R-:W-:Y:S01]  /*25b0*/  UMOV UR9, 0x40000040 ;  /* 0x4000004000097882 */ /* 0x000fe20000000000 */
[----:B------:R-:W-:-:S02]  /*25c0*/  UIADD3 UR14, UR18, 0x180, URZ ;  /* 0x00000180120e7890 */ /* 0x000fc4000fffe03f */
[----:B------:R-:W-:Y:S02]  /*25d0*/  UIADD3 UR12, UR16, 0x6, URZ ;  /* 0x00000006100c7890 */ /* 0x000fe4000fffe03f */
[----:B------:R-:W-:Y:S01]  /*25e0*/  HGMMA.64x256x16.F32 R24, gdesc[UR16].tnspB, RZ, !UPT, gsb0 ;  /* 0x43e00000101879f0 */ /* 0x000fe2000c0008ff */
[----:B------:R-:W-:Y:S01]  /*25f0*/  UMOV UR15, 0x40000040 ;  /* 0x40000040000f7882 */ /* 0x000fe20000000000 */
[----:B------:R-:W-:Y:S01]  /*2600*/  UMOV UR13, 0x40000040 ;  /* 0x40000040000d7882 */ /* 0x000fe20000000000 */
        /* <DEDUP_REMOVED lines=16> */
.L_x_2231:
        /* <DEDUP_REMOVED lines=8> */
.L_x_2238:
[----:B------:R-:W-:Y:S01]  /*2790*/  BAR.SYNC.DEFER_BLOCKING 0xe, 0x100 ;  /* 0x0384000000007b1d */ /* 0x000fe20000010000 */
[----:B01----:R-:W-:Y:S01]  /*27a0*/  IMAD.U32 R0, RZ, RZ, UR38 ;  /* 0x00000026ff007e24 */ /* 0x003fe2000f8e00ff */
[----:B------:R-:W-:-:S03]  /*27b0*/  UIADD3 UR38, UR38, 0x1, URZ ;  /* 0x0000000126267890 */ /* 0x000fc6000fffe03f */
[----:B------:R-:W-:Y:S01]  /*27c0*/  IMAD R0, R0, 0x40, R17 ;  /* 0x0000004000007824 */ /* 0x000fe200078e0211 */
[----:B------:R-:W-:Y:S01]  /*27d0*/  UISETP.NE.AND UP0, UPT, UR38, 0x2, UPT ;  /* 0x000000022600788c */ /* 0x000fe2000bf05270 */
[----:B------:R-:W-:Y:S01]  /*27e0*/  UMOV UR6, UR22 ;  /* 0x0000001600067c82 */ /* 0x000fe20008000000 */
[----:B------:R-:W-:Y:S02]  /*27f0*/  UIADD3 UR22, UR22, -0x1, URZ ;  /* 0xffffffff16167890 */ /* 0x000fe4000fffe03f */
[----:B------:R-:W-:Y:S01]  /*2800*/  LEA R0, R0, UR41, 0x2 ;  /* 0x0000002900007c11 */ /* 0x000fe2000f8e10ff */
[----:B------:R-:W-:Y:S02]  /*2810*/  UISETP.GT.AND UP1, UPT, UR6, UR20, UPT ;  /* 0x000000140600728c */ /* 0x000fe4000bf24270 */
[----:B------:R-:W-:Y:S02]  /*2820*/  USEL UR6, URZ, 0x1, UP0 ;  /* 0x000000013f067887 */ /* 0x000fe40008000000 */
[----:B------:R-:W-:-:S02]  /*2830*/  USEL UR38, UR38, URZ, UP0 ;  /* 0x0000003f26267287 */ /* 0x000fc40008000000 */
        /* <DEDUP_REMOVED lines=133> */
.L_x_2233:
[----:B------:R-:W-:Y:S01]  /*3090*/  ULEA UR23, UR38, UR41, 0x3 ;  /* 0x0000002926177291 */ /* 0x000fe2000f8e183f */
[----:B------:R-:W-:-:S05]  /*30a0*/  IMAD.U32 R0, RZ, RZ, UR37 ;  /* 0x00000025ff007e24 */ /* 0x000fca000f8e00ff */
[----:B------:R-:W-:-:S04]  /*30b0*/  SHF.L.U32 R0, R0, 0x1f, RZ ;  /* 0x0000001f00007819 */ /* 0x000fc800000006ff */
[----:B------:R0:W1:Y:S01]  /*30c0*/  SYNCS.PHASECHK.TRANS64.TRYWAIT P1, [UR23+0x28c50], R0 ;  /* 0x028c5000ff0075a7 */ /* 0x0000620008020157 */
[----:B------:R-:W-:Y:S05]  /*30d0*/  @!P0 BRA `(.L_x_2234) ;  /* 0x0000000000048947 */ /* 0x000fea0003800000 */
[----:B------:R-:W-:Y:S01]  /*30e0*/  BPT.TRAP 0x1 ;  /* 0x000000040000795c */ /* 0x000fe20000300000 */
.L_x_2234:
[----:B-1----:R-:W-:Y:S05]  /*30f0*/  @P1 BRA `(.L_x_2235) ;  /* 0x0000000000081947 */ /* 0x002fea0003800000 */
[----:B------:R-:W1:Y:S02]  /*3100*/  SYNCS.PHASECHK.TRANS64.TRYWAIT P1, [UR23+0x28c50], R0 ;  /* 0x028c5000ff0075a7 */ /* 0x000e640008020157 */
[----:B-1----:R-:W-:Y:S05]  /*3110*/  @!P1 BRA `(.L_x_2236) ;  /* 0x0000016c00449947 */ /* 0x002fea0003800000 */
.L_x_2235:
        /* <DEDUP_REMOVED lines=26> */
.L_x_2237:
[----:B------:R-:W-:Y:S01]  /*32c0*/  UIADD3 UR6, UR23, 0x28c60, URZ ;  /* 0x00028c6017067890 */ /* 0x000fe2000fffe03f */
[----:B------:R-:W-:-:S03]  /*32d0*/  PLOP3.LUT P1, PT, PT, PT, UP1, 0x80, 0x0 ;  /* 0x000000000000781c */ /* 0x000fc60003f2f018 */
[----:B------:R-:W-:-:S09]  /*32e0*/  UPRMT UR6, UR40, 0x654, UR6 ;  /* 0x0000065428067896 */ /* 0x000fd20008000006 */
[----:B------:R-:W-:Y:S01]  /*32f0*/  SYNCS.ARRIVE.TRANS64.RED.A1T0 RZ, [UR6], RZ ;  /* 0x000000ffffff79a7 */ /* 0x000fe20008100406 */
[----:B------:R-:W-:Y:S05]  /*3300*/  @P1 BRA `(.L_x_2238) ;  /* 0xfffffff400201947 */ /* 0x000fea000383ffff */
.L_x_2232:
[----:B------:R-:W-:Y:S01]  /*3310*/  BAR.SYNC.DEFER_BLOCKING 0xe, 0x100 ;  /* 0x0384000000007b1d */ /* 0x000fe20000010000 */
[----:B01----:R-:W-:Y:S01]  /*3320*/  IMAD.U32 R0, RZ, RZ, UR38 ;  /* 0x00000026ff007e24 */ /* 0x003fe2000f8e00ff */
[----:B------:R-:W-:Y:S01]  /*3330*/  UIADD3 UR38, UR38, 0x1, URZ ;  /* 0x0000000126267890 */ /* 0x000fe2000fffe03f */
[----:B------:R-:W-:Y:S01]  /*3340*/  PLOP3.LUT P0, PT, PT, PT, PT, 0x8, 0x0 ;  /* 0x000000000000781c */ /* 0x000fe20003f0e170 */
[----:B------:R-:W-:Y:S02]  /*3350*/  IMAD.MOV.U32 R12, RZ, RZ, RZ ;  /* 0x000000ffff0c7224 */ /* 0x000fe400078e00ff */
        /* <DEDUP_REMOVED lines=139> */
.L_x_2220:
[----:B------:R-:W-:Y:S01]  /*3c10*/  ULDC UR4, c[0x0][0x448] ;  /* 0x0001120000047ab9 */ /* 0x000fe20000000800 */
[----:B------:R-:W-:Y:S02]  /*3c20*/  UIADD3 UR7, UR45, 0x3f, URZ ;  /* 0x0000003f2d077890 */ /* 0x000fe4000fffe03f */
[----:B------:R-:W-:Y:S02]  /*3c30*/  UISETP.NE.AND UP0, UPT, UR4, 0x1, UPT ;  /* 0x000000010400788c */ /* 0x000fe4000bf05270 */
[----:B------:R-:W-:Y:S01]  /*3c40*/  UIADD3 UR10, UR48, 0x1, -UR50 ;  /* 0x00000001300a7890 */ /* 0x000fe2000fffe832 */
[----:B------:R-:W-:Y:S01]  /*3c50*/  ULDC.64 UR4, c[0x0][0x9e0] ;  /* 0x0002780000047ab9 */ /* 0x000fe20000000a00 */
[----:B------:R-:W-:-:S07]  /*3c60*/  UP2UR UR52, UPR, URZ, 0x1 ;  /* 0x000000013f347883 */ /* 0x000fce0008000000 */
[----:B------:R-:W-:Y:S01]  /*3c70*/  @UP0 ULDC UR8, c[0x0][0x44c] ;  /* 0x0001130000080ab9 */ /* 0x000fe20000000800 */
[----:B------:R-:W-:Y:S01]  /*3c80*/  @UP0 ULDC UR11, c[0x0][0x450] ;  /* 0x00011400000b0ab9 */ /* 0x000fe20000000800 */
[----:B------:R-:W-:-:S04]  /*3c90*/  UIMAD.WIDE.U32 UR8, UR7, UR8, URZ ;  /* 0x00000008070872a5 */ /* 0x000fc8000f8e003f */
[----:B------:R-:W-:Y:S02]  /*3ca0*/  @UP0 USHF.R.U32.HI UR7, URZ, UR11, UR9 ;  /* 0x0000000b3f070299 */ /* 0x000fe40008011609 */
[----:B------:R-:W-:Y:S02]  /*3cb0*/  UISETP.GE.AND UP0, UPT, UR5, 0x1, UPT ;  /* 0x000000010500788c */ /* 0x000fe4000bf06270 */
[----:B------:R-:W-:Y:S02]  /*3cc0*/  UIADD3 UR8, UR10, UR7, URZ ;  /* 0x000000070a087290 */ /* 0x000fe4000fffe03f */
[----:B------:R-:W-:Y:S02]  /*3cd0*/  UP2UR UR51, UPR, URZ, 0x1 ;  /* 0x000000013f337883 */ /* 0x000fe40008000000 */
[----:B------:R-:W-:Y:S01]  /*3ce0*/  PLOP3.LUT P0, PT, PT, PT, UP0, 0x40, 0x0 ;  /* 0x000000000000781c */ /* 0x000fe20003f0e808 */
[----:B------:R-:W-:-:S12]  /*3cf0*/  UIADD3 UR4, UR8, UR4, URZ ;  /* 0x0000000408047290 */ /* 0x000fd8000fffe03f */
[----:B------:R-:W-:Y:S05]  /*3d00*/  @P0 BRA `(.L_x_2239) ;  /* 0x0000000000440947 */ /* 0x000fea0003800000 */
        /* <DEDUP_REMOVED lines=10> */
.L_x_2240:
[----:B------:R-:W-:-:S11]  /*3db0*/  UISETP.NE.AND UP0, UPT, UR5, 0x1, UPT ;  /* 0x000000010500788c */ /* 0x000fd6000bf05270 */
[----:B------:R-:W-:Y:S02]  /*3dc0*/  @UP0 ULDC.64 UR10, c[0x0][0x9e8] ;  /* 0x00027a00000a0ab9 */ /* 0x000fe40000000a00 */
[----:B------:R-:W-:-:S04]  /*3dd0*/  UIMAD.WIDE.U32 UR8, UR7, UR10, URZ ;  /* 0x0000000a070872a5 */ /* 0x000fc8000f8e003f */
[----:B------:R-:W-:-:S12]  /*3de0*/  @UP0 USHF.R.U32.HI UR7, URZ, UR11, UR9 ;  /* 0x0000000b3f070299 */ /* 0x000fd80008011609 */
.L_x_2241:
[----:B------:R-:W-:-:S04]  /*3df0*/  UIMAD UR7, UR7, UR5, UR5 ;  /* 0x00000005070772a4 */ /* 0x000fc8000f8e0205 */
[----:B------:R-:W-:-:S04]  /*3e00*/  UISETP.LT.AND UP0, UPT, UR4, UR7, UPT ;  /* 0x000000070400728c */ /* 0x000fc8000bf01270 */
[----:B------:R-:W-:-:S12]  /*3e10*/  USEL UR4, UR4, UR7, UP0 ;  /* 0x0000000704047287 */ /* 0x000fd80008000000 */
.L_x_2239:
[----:B------:R-:W-:Y:S02]  /*3e20*/  UISETP.NE.AND UP0, UPT, UR52, URZ, UPT ;  /* 0x0000003f3400728c */ /* 0x000fe4000bf05270 */
[----:B------:R-:W-:Y:S02]  /*3e30*/  UIADD3 UR4, UR4, 0x3f, URZ ;  /* 0x0000003f04047890 */ /* 0x000fe4000fffe03f */
[----:B------:R-:W-:Y:S02]  /*3e40*/  UISETP.GE.AND UP1, UPT, UR5, 0x1, UPT ;  /* 0x000000010500788c */ /* 0x000fe4000bf26270 */
[----:B------:R-:W-:Y:S01]  /*3e50*/  USHF.R.S32.HI UR7, URZ, 0x1f, UR4 ;  /* 0x0000001f3f077899 */ /* 0x000fe20008011404 */
[----:B------:R-:W-:-:S03]  /*3e60*/  ULDC UR10, c[0x0][0x9dc] ;  /* 0x00027700000a7ab9 */ /* 0x000fc60000000800 */
[----:B------:R-:W-:Y:S01]  /*3e70*/  ULEA.HI UR7, UR7, UR4, URZ, 0x6 ;  /* 0x0000000407077291 */ /* 0x000fe2000f8f303f */
[----:B------:R-:W-:Y:S01]  /*3e80*/  PLOP3.LUT P0, PT, PT, PT, UP1, 0x40, 0x0 ;  /* 0x000000000000781c */ /* 0x000fe20003f0e818 */
[----:B------:R-:W-:Y:S01]  /*3e90*/  @UP0 ULDC UR8, c[0x0][0x44c] ;  /* 0x0001130000080ab9 */ /* 0x000fe20000000800 */
[----:B------:R-:W-:Y:S01]  /*3ea0*/  @UP0 ULDC UR11, c[0x0][0x450] ;  /* 0x00011400000b0ab9 */ /* 0x000fe20000000800 */
[----:B------:R-:W-:Y:S02]  /*3eb0*/  UIMAD.WIDE.U32 UR8, UR45, UR8, URZ ;  /* 0x000000082d0872a5 */ /* 0x000fe4000f8e003f */
[----:B------:R-:W-:Y:S01]  /*3ec0*/  UMOV UR4, UR45 ;  /* 0x0000002d00047c82 */ /* 0x000fe20008000000 */
[----:B------:R-:W-:Y:S02]  /*3ed0*/  USHF.R.S32.HI UR7, URZ, 0x6, UR7 ;  /* 0x000000063f077899 */ /* 0x000fe40008011407 */
[----:B------:R-:W-:Y:S02]  /*3ee0*/  @UP0 USHF.R.U32.HI UR4, URZ, UR11, UR9 ;  /* 0x0000000b3f040299 */ /* 0x000fe40008011609 */
[----:B------:R-:W-:-:S02]  /*3ef0*/  UISETP.LT.AND UP0, UPT, UR6, UR7, UPT ;  /* 0x000000070600728c */ /* 0x000fc4000bf01270 */
[----:B------:R-:W-:Y:S02]  /*3f00*/  UIADD3 UR4, UR4, UR48, -UR50 ;  /* 0x0000003004047290 */ /* 0x000fe4000fffe832 */
[----:B------:R-:W-:Y:S02]  /*3f10*/  USEL UR6, UR6, UR7, UP0 ;  /* 0x0000000706067287 */ /* 0x000fe40008000000 */
[----:B------:R-:W-:Y:S01]  /*3f20*/  UIADD3 UR7, UR4, -UR10, URZ ;  /* 0x8000000a04077290 */ /* 0x000fe2000fffe03f */
[----:B------:R-:W-:Y:S11]  /*3f30*/  @P0 BRA `(.L_x_2242) ;  /* 0x0000000000440947 */ /* 0x000ff60003800000 */
        /* <DEDUP_REMOVED lines=10> */
.L_x_2243:
[----:B------:R-:W-:-:S11]  /*3fe0*/  UISETP.NE.AND UP0, UPT, UR5, 0x1, UPT ;  /* 0x000000010500788c */ /* 0x000fd6000bf05270 */
[----:B------:R-:W-:Y:S02]  /*3ff0*/  @UP0 ULDC.64 UR10, c[0x0][0x9e8] ;  /* 0x00027a00000a0ab9 */ /* 0x000fe40000000a00 */
[----:B------:R-:W-:-:S04]  /*4000*/  UIMAD.WIDE.U32 UR8, UR4, UR10, URZ ;  /* 0x0000000a040872a5 */ /* 0x000fc8000f8e003f */
[----:B------:R-:W-:-:S12]  /*4010*/  @UP0 USHF.R.U32.HI UR4, URZ, UR11, UR9 ;  /* 0x0000000b3f040299 */ /* 0x000fd80008011609 */
.L_x_2244:
[----:B------:R-:W-:-:S04]  /*4020*/  UIMAD UR4, UR4, UR5, URZ ;  /* 0x00000005040472a4 */ /* 0x000fc8000f8e023f */
[----:B------:R-:W-:-:S04]  /*4030*/  UISETP.LT.AND UP0, UPT, UR7, UR4, UPT ;  /* 0x000000040700728c */ /* 0x000fc8000bf01270 */
[----:B------:R-:W-:-:S12]  /*4040*/  USEL UR7, UR7, UR4, !UP0 ;  /* 0x0000000407077287 */ /* 0x000fd8000c000000 */
.L_x_2242:
[----:B------:R-:W-:Y:S02]  /*4050*/  USHF.R.S32.HI UR4, URZ, 0x1f, UR7 ;  /* 0x0000001f3f047899 */ /* 0x000fe40008011407 */
[----:B------:R-:W-:Y:S02]  /*4060*/  ULOP3.LUT UR10, UR42, 0xff, URZ, 0xc0, !UPT ;  /* 0x000000ff2a0a7892 */ /* 0x000fe4000f8ec03f */
[----:B------:R-:W-:-:S04]  /*4070*/  ULEA.HI UR4, UR4, UR7, URZ, 0x6 ;  /* 0x0000000704047291 */ /* 0x000fc8000f8f303f */
[----:B------:R-:W-:-:S04]  /*4080*/  USHF.R.S32.HI UR4, URZ, 0x6, UR4 ;  /* 0x000000063f047899 */ /* 0x000fc80008011404 */
[----:B------:R-:W-:-:S04]  /*4090*/  UISETP.LT.AND UP0, UPT, URZ, UR4, UPT ;  /* 0x000000043f00728c */ /* 0x000fc8000bf01270 */
[----:B------:R-:W-:-:S03]  /*40a0*/  USEL UR47, URZ, UR4, !UP0 ;  /* 0x000000043f2f7287 */ /* 0x000fc6000c000000 */
[----:B------:R-:W-:Y:S01]  /*40b0*/  UMOV UR4, URZ ;  /* 0x0000003f00047c82 */ /* 0x000fe20008000000 */
        /* <DEDUP_REMOVED lines=40> */
.L_x_2245:
[----:B------:R-:W-:Y:S01]  /*4340*/  UIMAD UR47, UR10, UR4, UR47 ;  /* 0x000000040a2f72a4 */ /* 0x000fe2000f8e022f */
[----:B------:R-:W-:Y:S01]  /*4350*/  IMAD.U32 R168, RZ, RZ, UR6 ;  /* 0x00000006ffa87e24 */ /* 0x000fe2000f8e00ff */
[----:B------:R-:W-:Y:S01]  /*4360*/  PLOP3.LUT P0, PT, PT, PT, PT, 0x80, 0x0 ;  /* 0x000000000000781c */ /* 0x000fe20003f0f070 */
[----:B------:R-:W-:Y:S01]  /*4370*/  IMAD.U32 R5, RZ, RZ, UR4 ;  /* 0x00000004ff057e24 */ /* 0x000fe2000f8e00ff */
[----:B------:R-:W-:Y:S01]  /*4380*/  CS2R R150, SRZ ;  /* 0x0000000000967805 */ /* 0x000fe2000001ff00 */
[----:B------:R-:W-:Y:S01]  /*4390*/  IMAD.MOV.U32 R3, RZ, RZ, RZ ;  /* 0x000000ffff037224 */ /* 0x000fe200078e00ff */
[----:B------:R-:W-:Y:S01]  /*43a0*/  CS2R R148, SRZ ;  /* 0x0000000000947805 */ /* 0x000fe2000001ff00 */
[----:B------:R-:W-:Y:S01]  /*43b0*/  IMAD.MOV.U32 R12, RZ, RZ, RZ ;  /* 0x000000ffff0c7224 */ /* 0x000fe200078e00ff */
[----:B------:R-:W-:Y:S02]  /*43c0*/  VIADDMNMX R168, R5, UR47, R168, PT ;  /* 0x0000002f05a87c46 */ /* 0x000fe4000b8001a8 */
[----:B------:R-:W-:-:S02]  /*43d0*/  CS2R R146, SRZ ;  /* 0x0000000000927805 */ /* 0x000fc4000001ff00 */
[----:B------:R-:W-:Y:S02]  /*43e0*/  CS2R R144, SRZ ;  /* 0x0000000000907805 */ /* 0x000fe4000001ff00 */
[----:B------:R-:W-:Y:S02]  /*43f0*/  CS2R R142, SRZ ;  /* 0x00000000008e7805 */ /* 0x000fe4000001ff00 */
[----:B------:R-:W-:Y:S02]  /*4400*/  ISETP.GT.AND P1, PT, R168, UR47, PT ;  /* 0x0000002fa8007c0c */ /* 0x000fe4000bf24270 */
        /* <DEDUP_REMOVED lines=90> */
.L_x_2246:
        /* <DEDUP_REMOVED lines=12> */
.L_x_2435:
[----:B------:R-:W-:Y:S05]  /*4a70*/  @!P0 BRA `(.L_x_2248) ;  /* 0x0000000000048947 */ /* 0x000fea0003800000 */
[----:B------:R-:W-:Y:S01]  /*4a80*/  BPT.TRAP 0x1 ;  /* 0x000000040000795c */ /* 0x000fe20000300000 */
.L_x_2248:
[----:B------:R-:W-:Y:S02]  /*4a90*/  IMAD.U32 R7, RZ, RZ, UR38 ;  /* 0x00000026ff077e24 */ /* 0x000fe4000f8e00ff */
[----:B------:R-:W-:-:S03]  /*4aa0*/  IMAD.U32 R8, RZ, RZ, UR37 ;  /* 0x00000025ff087e24 */ /* 0x000fc6000f8e00ff */
[----:B------:R-:W-:Y:S02]  /*4ab0*/  LEA R7, R7, UR41, 0x3 ;  /* 0x0000002907077c11 */ /* 0x000fe4000f8e18ff */
[----:B------:R-:W-:-:S04]  /*4ac0*/  SHF.L.U32 R8, R8, 0x1f, RZ ;  /* 0x0000001f08087819 */ /* 0x000fc800000006ff */
[----:B------:R1:W2:Y:S01]  /*4ad0*/  SYNCS.PHASECHK.TRANS64.TRYWAIT P1, [R7+URZ+0x28c30], R8 ;  /* 0x028c3008070075a7 */ /* 0x0002a2000802017f */
[----:B------:R-:W-:Y:S05]  /*4ae0*/  @!P0 BRA `(.L_x_2249) ;  /* 0x0000000000048947 */ /* 0x000fea0003800000 */
[----:B------:R-:W-:Y:S01]  /*4af0*/  BPT.TRAP 0x1 ;  /* 0x000000040000795c */ /* 0x000fe20000300000 */
.L_x_2249:
[----:B--2---:R-:W-:Y:S05]  /*4b00*/  @P1 BRA `(.L_x_2250) ;  /* 0x0000000000081947 */ /* 0x004fea0003800000 */
[----:B------:R-:W2:Y:S02]  /*4b10*/  SYNCS.PHASECHK.TRANS64.TRYWAIT P1, [R7+URZ+0x28c30], R8 ;  /* 0x028c3008070075a7 */ /* 0x000ea4000802017f */
[----:B--2---:R-:W-:Y:S05]  /*4b20*/  @!P1 BRA `(.L_x_2251) ;  /* 0x0000015000f09947 */ /* 0x004fea0003800000 */
.L_x_2250:
        /* <DEDUP_REMOVED lines=40> */
.L_x_2252:
[----:B------:R-:W-:Y:S01]  /*4db0*/  UISETP.NE.AND UP1, UPT, UR52, URZ, UPT ;  /* 0x0000003f3400728c */ /* 0x000fe2000bf25270 */
[----:B------:R-:W-:Y:S01]  /*4dc0*/  VIADD R4, R186, UR45 ;  /* 0x0000002dba047c36 */ /* 0x000fe20008000000 */
[----:B------:R-:W-:Y:S01]  /*4dd0*/  ULDC UR7, c[0x0][0x9d8] ;  /* 0x0002760000077ab9 */ /* 0x000fe20000000800 */
[----:B------:R-:W-:Y:S01]  /*4de0*/  R2UR UR6, R7 ;  /* 0x00000000070672ca */ /* 0x000fe200000e0000 */
[----:B------:R-:W-:Y:S01]  /*4df0*/  FMUL.FTZ R28, R28, UR7 ;  /* 0x000000071c1c7c20 */ /* 0x000fe20008410000 */
[----:B------:R-:W-:Y:S01]  /*4e00*/  FMUL.FTZ R3, R26, UR7 ;  /* 0x000000071a037c20 */ /* 0x000fe20008410000 */
[----:B------:R-:W-:Y:S01]  /*4e10*/  PLOP3.LUT P1, PT, PT, PT, UP1, 0x80, 0x0 ;  /* 0x000000000000781c */ /* 0x000fe20003f2f018 */
[----:B------:R-:W-:Y:S01]  /*4e20*/  FMUL.FTZ R11, R50, UR7 ;  /* 0x00000007320b7c20 */ /* 0x000fe20008410000 */
[----:B------:R-:W-:Y:S01]  /*4e30*/  PLOP3.LUT P2, PT, PT, PT, UP1, 0x80, 0x0 ;  /* 0x000000000000781c */ /* 0x000fe20003f4f018 */
[----:B------:R0:W3:Y:S01]  /*4e40*/  MUFU.TANH R26, R28 ;  /* 0x0000001c001a7308 */ /* 0x0000e20000002400 */
[----:B------:R-:W-:Y:S01]  /*4e50*/  FMUL.FTZ R25, R25, UR7 ;  /* 0x0000000719197c20 */ /* 0x000fe20008410000 */
[----:B------:R-:W-:Y:S01]  /*4e60*/  @UP1 ULDC UR10, c[0x0][0x44c] ;  /* 0x00011300000a1ab9 */ /* 0x000fe20000000800 */
[----:B------:R-:W-:Y:S01]  /*4e70*/  UISETP.NE.AND UP0, UPT, UR51, URZ, UPT ;  /* 0x0000003f3300728c */ /* 0x000fe2000bf05270 */
[----:B------:R-:W-:Y:S01]  /*4e80*/  FMUL.FTZ R6, R27, UR7 ;  /* 0x000000071b067c20 */ /* 0x000fe20008410000 */
[----:B------:R-:W-:Y:S01]  /*4e90*/  FMUL.FTZ R14, R30, UR7 ;  /* 0x000000071e0e7c20 */ /* 0x000fe20008410000 */
[----:B------:R-:W-:Y:S01]  /*4ea0*/  FMUL.FTZ R20, R31, UR7 ;  /* 0x000000071f147c20 */ /* 0x000fe20008410000 */
[----:B------:R-:W-:Y:S01]  /*4eb0*/  UIADD3 UR6, UR6, 0x28c40, URZ ;  /* 0x00028c4006067890 */ /* 0x000fe2000fffe03f */
[----:B------:R4:W1:Y:S01]  /*4ec0*/  MUFU.TANH R57, R25 ;  /* 0x0000001900397308 */ /* 0x0008620000002400 */
[----:B0-----:R-:W-:-:S02]  /*4ed0*/  IMAD.MOV.U32 R28, RZ, RZ, R4 ;  /* 0x000000ffff1c7224 */ /* 0x001fc400078e0004 */
[----:B------:R-:W-:Y:S01]  /*4ee0*/  FMUL.FTZ R32, R32, UR7 ;  /* 0x0000000720207c20 */ /* 0x000fe20008410000 */
[----:B------:R-:W-:Y:S01]  /*4ef0*/  @P1 IMAD.HI.U32 R5, R4, UR10, RZ ;  /* 0x0000000a04051c27 */ /* 0x000fe2000f8e00ff */
[----:B------:R-:W-:Y:S01]  /*4f00*/  @UP1 ULDC UR10, c[0x0][0x450] ;  /* 0x00011400000a1ab9 */ /* 0x000fe20000000800 */
[----:B------:R-:W-:Y:S02]  /*4f10*/  UPRMT UR6, UR40, 0x654, UR6 ;  /* 0x0000065428067896 */ /* 0x000fe40008000006 */
[----:B------:R-:W-:Y:S01]  /*4f20*/  FMUL.FTZ R33, R33, UR7 ;  /* 0x0000000721217c20 */ /* 0x000fe20008410000 */
[----:B------:R-:W-:Y:S01]  /*4f30*/  FMUL.FTZ R34, R34, UR7 ;  /* 0x0000000722227c20 */ /* 0x000fe20008410000 */
[----:B------:R-:W-:Y:S01]  /*4f40*/  @P2 SHF.R.U32.HI R28, RZ, UR10, R5 ;  /* 0x0000000aff1c2c19 */ /* 0x000fe20008011605 */
[----:B------:R-:W-:Y:S02]  /*4f50*/  IMAD.MOV.U32 R5, RZ, RZ, -0x40 ;  /* 0xffffffc0ff057424 */ /* 0x000fe400078e00ff */
[----:B------:R-:W-:Y:S01]  /*4f60*/  FMUL.FTZ R35, R35, UR7 ;  /* 0x0000000723237c20 */ /* 0x000fe20008410000 */
[----:B------:R-:W-:Y:S01]  /*4f70*/  FMUL.FTZ R36, R36, UR7 ;  /* 0x0000000724247c20 */ /* 0x000fe20008410000 */
[----:B------:R-:W-:Y:S01]  /*4f80*/  FMUL.FTZ R37, R37, UR7 ;  /* 0x0000000725257c20 */ /* 0x000fe20008410000 */
[----:B------:R-:W0:Y:S01]  /*4f90*/  SHFL.IDX PT, R50, R28, RZ, 0x1c1f ;  /* 0x001c1fff1c327589 */ /* 0x000e2200000e0000 */
[----:B------:R-:W-:-:S02]  /*4fa0*/  IMAD R5, R168, R5, 0x41 ;  /* 0x00000041a8057424 */ /* 0x000fc400078e0205 */
        /* <DEDUP_REMOVED lines=14> */
[----:B----4-:R-:W-:Y:S01]  /*5090*/  FMUL.FTZ R25, R54, UR7 ;  /* 0x0000000736197c20 */ /* 0x010fe20008410000 */
[----:B------:R-:W-:Y:S01]  /*50a0*/  FMUL.FTZ R15, R55, UR7 ;  /* 0x00000007370f7c20 */ /* 0x000fe20008410000 */
[----:B------:R-:W-:Y:S01]  /*50b0*/  PLOP3.LUT P1, PT, PT, PT, UP0, 0x40, 0x0 ;  /* 0x000000000000781c */ /* 0x000fe20003f2e808 */
[----:B------:R-:W4:Y:S01]  /*50c0*/  MUFU.TANH R3, R3 ;  /* 0x0000000300037308 */ /* 0x000f220000002400 */
[----:B------:R-:W-:Y:S01]  /*50d0*/  IADD3 R4, -R2, UR48, R5 ;  /* 0x0000003002047c10 */ /* 0x000fe2000fffe105 */
[----:B------:R-:W-:Y:S01]  /*50e0*/  ULDC UR22, c[0x0][0x9dc] ;  /* 0x0002770000167ab9 */ /* 0x000fe20000000800 */
[----:B------:R-:W-:Y:S01]  /*50f0*/  SYNCS.ARRIVE.TRANS64.RED.A1T0 RZ, [UR6], RZ ;  /* 0x000000ffffff79a7 */ /* 0x000fe20008100406 */
[----:B------:R-:W-:Y:S01]  /*5100*/  ULOP3.LUT UR6, URZ, UR22, URZ, 0x33, !UPT ;  /* 0x000000163f067292 */ /* 0x000fe2000f8e333f */
[----:B------:R-:W-:Y:S01]  /*5110*/  LEA R46, R168, 0xffffffc0, 0x6 ;  /* 0xffffffc0a82e7811 */ /* 0x000fe200078e30ff */
[----:B------:R-:W-:-:S02]  /*5120*/  VIADD R4, R4, -UR50 ;  /* 0x8000003204047c36 */ /* 0x000fc40008000000 */
[----:B------:R-:W-:Y:S01]  /*5130*/  FMUL.FTZ R24, R24, UR7 ;  /* 0x0000000718187c20 */ /* 0x000fe20008410000 */
[----:B------:R-:W1:Y:S01]  /*5140*/  MUFU.TANH R6, R6 ;  /* 0x0000000600067308 */ /* 0x000e620000002400 */
[----:B------:R-:W-:Y:S01]  /*5150*/  ULDC UR11, c[0x0][0x9e0] ;  /* 0x00027800000b7ab9 */ /* 0x000fe20000000800 */
[----:B------:R-:W-:Y:S01]  /*5160*/  FMUL.FTZ R29, R29, UR7 ;  /* 0x000000071d1d7c20 */ /* 0x000fe20008410000 */
[----:B------:R-:W-:Y:S01]  /*5170*/  FMUL.FTZ R49, R49, UR7 ;  /* 0x0000000731317c20 */ /* 0x000fe20008410000 */
[----:B------:R-:W-:Y:S01]  /*5180*/  VIADD R31, R4, UR11 ;  /* 0x0000000b041f7c36 */ /* 0x000fe20008000000 */
[----:B------:R-:W-:Y:S01]  /*5190*/  IADD3 R30, -R2, UR48, -R46 ;  /* 0x00000030021e7c10 */ /* 0x000fe2000fffe92e */
[----:B------:R-:W-:Y:S02]  /*51a0*/  VIADD R47, R4, UR6 ;  /* 0x00000006042f7c36 */ /* 0x000fe40008000000 */
[----:B------:R-:W1:Y:S01]  /*51b0*/  MUFU.TANH R14, R14 ;  /* 0x0000000e000e7308 */ /* 0x000e620000002400 */
[----:B0-----:R-:W-:-:S07]  /*51c0*/  VIADDMNMX R21, R50, R31, R30, PT ;  /* 0x0000001f32157246 */ /* 0x001fce000380011e */
        /* <DEDUP_REMOVED lines=27> */
[----:B-----5:R-:W-:-:S02]  /*5380*/  IMAD.IADD R29, R47, 0x1, R50 ;  /* 0x000000012f1d7824 */ /* 0x020fc400078e0232 */
[----:B--2---:R-:W-:Y:S01]  /*5390*/  VIADD R49, R5, 0xffffffff ;  /* 0xffffffff05317836 */ /* 0x004fe20000000000 */
[----:B-1-34-:R-:W-:Y:S06]  /*53a0*/  @P1 BRA `(.L_x_2253) ;  /* 0x0000000000641947 */ /* 0x01afec0003800000 */
[----:B------:R-:W-:Y:S01]  /*53b0*/  IMAD.U32 R13, RZ, RZ, UR50 ;  /* 0x00000032ff0d7e24 */ /* 0x000fe2000f8e00ff */
[----:B------:R-:W-:Y:S04]  /*53c0*/  BSSY B0, `(.L_x_2254) ;  /* 0x0000013000007945 */ /* 0x000fe80003800000 */
[----:B------:R-:W-:-:S04]  /*53d0*/  IADD3 R13, -R13, UR48, R50 ;  /* 0x000000300d0d7c10 */ /* 0x000fc8000fffe132 */
        /* <DEDUP_REMOVED lines=11> */
.L_x_2255:
[----:B------:R-:W-:Y:S02]  /*5490*/  ULDC UR6, c[0x0][0x9e4] ;  /* 0x0002790000067ab9 */ /* 0x000fe40000000800 */
[----:B------:R-:W-:-:S05]  /*54a0*/  IMAD.U32 R50, RZ, RZ, UR6 ;  /* 0x00000006ff327e24 */ /* 0x000fca000f8e00ff */
[----:B------:R-:W-:-:S13]  /*54b0*/  ISETP.NE.AND P1, PT, R50, 0x1, PT ;  /* 0x000000013200780c */ /* 0x000fda0003f25270 */
[----:B------:R-:W1:Y:S02]  /*54c0*/  @P1 LDC.64 R4, c[0x0][0x9e8] ;  /* 0x00027a00ff041b82 */ /* 0x000e640000000a00 */
[----:B-1----:R-:W-:-:S05]  /*54d0*/  @P1 IMAD.HI.U32 R4, R13, R4, RZ ;  /* 0x000000040d041227 */ /* 0x002fca00078e00ff */
[----:B------:R-:W-:-:S07]  /*54e0*/  @P1 SHF.R.U32.HI R13, RZ, R5, R4 ;  /* 0x00000005ff0d1219 */ /* 0x000fce0000011604 */
.L_x_2256:
[----:B------:R-:W-:Y:S05]  /*54f0*/  BSYNC B0 ;  /* 0x0000000000007941 */ /* 0x000fea0003800000 */
.L_x_2254:
[----:B------:R-:W-:-:S04]  /*5500*/  IMAD R13, R13, R50, -R46 ;  /* 0x000000320d0d7224 */ /* 0x000fc800078e0a2e */
[----:B------:R-:W-:-:S05]  /*5510*/  IMAD.IADD R4, R13, 0x1, -R2 ;  /* 0x000000010d047824 */ /* 0x000fca00078e0a02 */
[----:B------:R-:W-:Y:S02]  /*5520*/  VIADDMNMX R21, R4, R50, R21, PT ;  /* 0x0000003204157246 */ /* 0x000fe40003800115 */
[----:B------:R-:W-:-:S07]  /*5530*/  VIMNMX R29, R29, R4, !PT ;  /* 0x000000041d1d7248 */ /* 0x000fce0007fe0100 */
.L_x_2253:
[C---:B------:R-:W-:Y:S01]  /*5540*/  ISETP.GE.AND P2, PT, R49.reuse, 0x9, PT ;  /* 0x000000093100780c */ /* 0x040fe20003f46270 */
[----:B------:R-:W1:Y:S01]  /*5550*/  SHFL.IDX PT, R28, R28, 0x1, 0x1c1f ;  /* 0x003c1f001c1c7f89 */ /* 0x000e6200000e0000 */
[----:B------:R-:W-:Y:S01]  /*5560*/  ISETP.GE.AND P1, PT, R49, 0x2, PT ;  /* 0x000000023100780c */ /* 0x000fe20003f26270 */
[----:B------:R-:W-:Y:S01]  /*5570*/  UISETP.NE.AND UP0, UPT, UR51, URZ, UPT ;  /* 0x0000003f3300728c */ /* 0x000fe2000bf05270 */
        /* <DEDUP_REMOVED lines=11> */
[----:B------:R-:W-:Y:S02]  /*5630*/  ISETP.GT.AND P4, PT, R29, 0x9, !P6 ;  /* 0x000000091d00780c */ /* 0x000fe40007784270 */
[----:B------:R-:W-:Y:S02]  /*5640*/  ISETP.GE.AND P5, PT, R49, 0x12, PT ;  /* 0x000000123100780c */ /* 0x000fe40003fa6270 */
[----:B0-----:R-:W-:Y:S02]  /*5650*/  FSEL R59, R32, -INF , !P3 ;  /* 0xff800000203b7808 */ /* 0x001fe40005800000 */
        /* <DEDUP_REMOVED lines=29> */
[----:B------:R-:W-:Y:S02]  /*5830*/  ISETP.GE.AND P4, PT, R49, 0x2a, PT ;  /* 0x0000002a3100780c */ /* 0x000fe40003f86270 */
[----:B------:R-:W-:Y:S02]  /*5840*/  FSEL R71, R44, -INF , !P3 ;  /* 0xff8000002c477808 */ /* 0x000fe40005800000 */
[----:B------:R-:W-:-:S02]  /*5850*/  ISETP.GT.AND P3, PT, R29, 0x29, !P4 ;  /* 0x000000291d00780c */ /* 0x000fc40006764270 */
[----:B------:R-:W-:Y:S02]  /*5860*/  P2R R44, PR, RZ, 0x10 ;  /* 0x00000010ff2c7803 */ /* 0x000fe40000000000 */
[----:B------:R-:W-:Y:S02]  /*5870*/  ISETP.LT.OR P3, PT, R21, 0x2a, P3 ;  /* 0x0000002a1500780c */ /* 0x000fe40001f61670 */
[----:B------:R-:W-:Y:S02]  /*5880*/  P2R R58, PR, RZ, 0x20 ;  /* 0x00000020ff3a7803 */ /* 0x000fe40000000000 */
[----:B------:R-:W-:Y:S02]  /*5890*/  FSEL R27, R45, -INF , !P3 ;  /* 0xff8000002d1b7808 */ /* 0x000fe40005800000 */
[----:B------:R-:W-:Y:S02]  /*58a0*/  ISETP.GE.AND P3, PT, R49, 0x31, PT ;  /* 0x000000313100780c */ /* 0x000fe40003f66270 */
[----:B------:R-:W-:-:S02]  /*58b0*/  P2R R50, PR, RZ, 0x40 ;  /* 0x00000040ff327803 */ /* 0x000fc40000000000 */
        /* <DEDUP_REMOVED lines=18> */
[----:B------:R-:W-:Y:S02]  /*59e0*/  ISETP.GT.AND P6, PT, R29, 0x39, !P6 ;  /* 0x000000391d00780c */ /* 0x000fe400077c4270 */
[----:B-1----:R-:W-:Y:S01]  /*59f0*/  VIADDMNMX R29, R28, R31, R30, PT ;  /* 0x0000001f1c1d7246 */ /* 0x002fe2000380011e */
[----:B------:R-:W-:Y:S01]  /*5a00*/  IMAD.IADD R30, R47, 0x1, R28 ;  /* 0x000000012f1e7824 */ /* 0x000fe200078e021c */
[----:B------:R-:W-:-:S04]  /*5a10*/  ISETP.LT.OR P6, PT, R21, 0x3a, P6 ;  /* 0x0000003a1500780c */ /* 0x000fc800037c1670 */
[----:B------:R-:W-:Y:S02]  /*5a20*/  FSEL R21, R53, -INF , !P6 ;  /* 0xff80000035157808 */ /* 0x000fe40007000000 */
[----:B------:R-:W-:-:S13]  /*5a30*/  PLOP3.LUT P6, PT, PT, PT, UP0, 0x40, 0x0 ;  /* 0x000000000000781c */ /* 0x000fda0003fce808 */
[----:B------:R-:W-:Y:S05]  /*5a40*/  @P6 BRA `(.L_x_2257) ;  /* 0x0000000000646947 */ /* 0x000fea0003800000 */
        /* <DEDUP_REMOVED lines=14> */
.L_x_2259:
[----:B------:R-:W-:Y:S02]  /*5b30*/  ULDC UR6, c[0x0][0x9e4] ;  /* 0x0002790000067ab9 */ /* 0x000fe40000000800 */
[----:B------:R-:W-:-:S05]  /*5b40*/  IMAD.U32 R28, RZ, RZ, UR6 ;  /* 0x00000006ff1c7e24 */ /* 0x000fca000f8e00ff */
[----:B------:R-:W-:-:S13]  /*5b50*/  ISETP.NE.AND P6, PT, R28, 0x1, PT ;  /* 0x000000011c00780c */ /* 0x000fda0003fc5270 */
[----:B------:R-:W0:Y:S02]  /*5b60*/  @P6 LDC.64 R4, c[0x0][0x9e8] ;  /* 0x00027a00ff046b82 */ /* 0x000e240000000a00 */
[----:B0-----:R-:W-:-:S05]  /*5b70*/  @P6 IMAD.HI.U32 R4, R31, R4, RZ ;  /* 0x000000041f046227 */ /* 0x001fca00078e00ff */
[----:B------:R-:W-:-:S07]  /*5b80*/  @P6 SHF.R.U32.HI R31, RZ, R5, R4 ;  /* 0x00000005ff1f6219 */ /* 0x000fce0000011604 */
.L_x_2260:
[----:B------:R-:W-:Y:S05]  /*5b90*/  BSYNC B0 ;  /* 0x0000000000007941 */ /* 0x000fea0003800000 */
.L_x_2258:
[----:B------:R-:W-:-:S04]  /*5ba0*/  IMAD R31, R31, R28, -R46 ;  /* 0x0000001c1f1f7224 */ /* 0x000fc800078e0a2e */
[----:B------:R-:W-:-:S05]  /*5bb0*/  IMAD.IADD R31, R31, 0x1, -R2 ;  /* 0x000000011f1f7824 */ /* 0x000fca00078e0a02 */
[----:B------:R-:W-:Y:S02]  /*5bc0*/  VIADDMNMX R29, R31, R28, R29, PT ;  /* 0x0000001c1f1d7246 */ /* 0x000fe4000380011d */
[----:B------:R-:W-:-:S07]  /*5bd0*/  VIMNMX R30, R30, R31, !PT ;  /* 0x0000001f1e1e7248 */ /* 0x000fce0007fe0100 */
.L_x_2257:
[----:B------:R-:W-:Y:S01]  /*5be0*/  ISETP.GT.AND P1, PT, R30, 0x1, !P1 ;  /* 0x000000011e00780c */ /* 0x000fe20004f24270 */
[----:B------:R-:W-:Y:S01]  /*5bf0*/  ULDC UR10, c[0x0][0x988] ;  /* 0x00026200000a7ab9 */ /* 0x000fe20000000800 */
[----:B------:R-:W-:Y:S01]  /*5c00*/  FMNMX.FTZ R5, R41, R57, !PT ;  /* 0x0000003929057209 */ /* 0x000fe20007810000 */
[----:B------:R-:W-:Y:S01]  /*5c10*/  BAR.SYNC.DEFER_BLOCKING 0xf, 0x100 ;  /* 0x03c4000000007b1d */ /* 0x000fe20000010000 */
[----:B------:R-:W-:Y:S02]  /*5c20*/  ISETP.LT.OR P1, PT, R29, 0x2, P1 ;  /* 0x000000021d00780c */ /* 0x000fe40000f21670 */
[----:B------:R-:W-:Y:S02]  /*5c30*/  FMNMX.FTZ R5, R51, R5, !PT ;  /* 0x0000000533057209 */ /* 0x000fe40007810000 */
[----:B------:R-:W-:Y:S02]  /*5c40*/  FSEL R4, R6, -INF , !P1 ;  /* 0xff80000006047808 */ /* 0x000fe40004800000 */
[----:B------:R-:W-:-:S02]  /*5c50*/  ISETP.NE.AND P1, PT, R50, RZ, PT ;  /* 0x000000ff3200720c */ /* 0x000fc40003f25270 */
[----:B------:R-:W-:Y:S02]  /*5c60*/  FMNMX.FTZ R5, R55, R5, !PT ;  /* 0x0000000537057209 */ /* 0x000fe40007810000 */
[----:B------:R-:W-:Y:S02]  /*5c70*/  ISETP.GT.AND P1, PT, R30, 0x9, !P1 ;  /* 0x000000091e00780c */ /* 0x000fe40004f24270 */
[----:B------:R-:W-:Y:S02]  /*5c80*/  FMNMX.FTZ R5, R59, R5, !PT ;  /* 0x000000053b057209 */ /* 0x000fe40007810000 */
[----:B------:R-:W-:Y:S02]  /*5c90*/  ISETP.LT.OR P1, PT, R29, 0xa, P1 ;  /* 0x0000000a1d00780c */ /* 0x000fe40000f21670 */
[----:B------:R-:W-:Y:S02]  /*5ca0*/  FMNMX.FTZ R5, R61, R5, !PT ;  /* 0x000000053d057209 */ /* 0x000fe40007810000 */
[----:B------:R-:W-:-:S02]  /*5cb0*/  FSEL R20, R20, -INF , !P1 ;  /* 0xff80000014147808 */ /* 0x000fc40004800000 */
[----:B------:R-:W-:Y:S02]  /*5cc0*/  ISETP.NE.AND P1, PT, R54, RZ, PT ;  /* 0x000000ff3600720c */ /* 0x000fe40003f25270 */
[----:B------:R-:W-:Y:S02]  /*5cd0*/  FMNMX.FTZ R5, R63, R5, !PT ;  /* 0x000000053f057209 */ /* 0x000fe40007810000 */
[----:B------:R-:W-:Y:S02]  /*5ce0*/  ISETP.GT.AND P1, PT, R30, 0x10, !P1 ;  /* 0x000000101e00780c */ /* 0x000fe40004f24270 */
[----:B------:R-:W-:Y:S02]  /*5cf0*/  FMNMX.FTZ R5, R65, R5, !PT ;  /* 0x0000000541057209 */ /* 0x000fe40007810000 */
[----:B------:R-:W-:Y:S02]  /*5d00*/  ISETP.LT.OR P1, PT, R29, 0x11, P1 ;  /* 0x000000111d00780c */ /* 0x000fe40000f21670 */
[----:B------:R-:W-:-:S02]  /*5d10*/  FMNMX.FTZ R5, R67, R5, !PT ;  /* 0x0000000543057209 */ /* 0x000fc40007810000 */
[----:B------:R-:W-:Y:S02]  /*5d20*/  FSEL R28, R34, -INF , !P1 ;  /* 0xff800000221c7808 */ /* 0x000fe40004800000 */
[----:B------:R-:W-:Y:S02]  /*5d30*/  ISETP.NE.AND P1, PT, R58, RZ, PT ;  /* 0x000000ff3a00720c */ /* 0x000fe40003f25270 */
[----:B------:R-:W-:Y:S02]  /*5d40*/  FMNMX.FTZ R5, R69, R5, !PT ;  /* 0x0000000545057209 */ /* 0x000fe40007810000 */
[----:B------:R-:W-:Y:S02]  /*5d50*/  ISETP.GT.AND P1, PT, R30, 0x11, !P1 ;  /* 0x000000111e00780c */ /* 0x000fe40004f24270 */
[----:B------:R-:W-:Y:S02]  /*5d60*/  FMNMX.FTZ R6, R71, R5, !PT ;  /* 0x0000000547067209 */ /* 0x000fe40007810000 */
[----:B------:R-:W-:-:S02]  /*5d70*/  ISETP.LT.OR P1, PT, R29, 0x12, P1 ;  /* 0x000000121d00780c */ /* 0x000fc40000f21670 */
[----:B------:R-:W-:Y:S02]  /*5d80*/  ISETP.NE.AND P6, PT, R32, RZ, PT ;  /* 0x000000ff2000720c */ /* 0x000fe40003fc5270 */
[----:B------:R-:W-:Y:S02]  /*5d90*/  FSEL R31, R35, -INF , !P1 ;  /* 0xff800000231f7808 */ /* 0x000fe40004800000 */
[----:B------:R-:W-:Y:S02]  /*5da0*/  ISETP.NE.AND P1, PT, R33, RZ, PT ;  /* 0x000000ff2100720c */ /* 0x000fe40003f25270 */
[----:B------:R-:W-:Y:S02]  /*5db0*/  FMNMX.FTZ R5, R27, R6, !PT ;  /* 0x000000061b057209 */ /* 0x000fe40007810000 */
[----:B------:R-:W-:Y:S02]  /*5dc0*/  ISETP.GT.AND P1, PT, R30, 0x18, !P1 ;  /* 0x000000181e00780c */ /* 0x000fe40004f24270 */
[----:B------:R-:W-:-:S02]  /*5dd0*/  FMNMX.FTZ R5, R26, R5, !PT ;  /* 0x000000051a057209 */ /* 0x000fc40007810000 */
[----:B------:R-:W-:Y:S02]  /*5de0*/  ISETP.LT.OR P1, PT, R29, 0x19, P1 ;  /* 0x000000191d00780c */ /* 0x000fe40000f21670 */
[----:B------:R-:W-:Y:S02]  /*5df0*/  FMNMX.FTZ R6, R24, R5, !PT ;  /* 0x0000000518067209 */ /* 0x000fe40007810000 */
[----:B------:R-:W-:Y:S02]  /*5e00*/  FSEL R32, R38, -INF , !P1 ;  /* 0xff80000026207808 */ /* 0x000fe40004800000 */
[----:B------:R-:W-:Y:S02]  /*5e10*/  ISETP.NE.AND P1, PT, R36, RZ, PT ;  /* 0x000000ff2400720c */ /* 0x000fe40003f25270 */
[----:B------:R-:W-:Y:S02]  /*5e20*/  FMNMX.FTZ R6, R13, R6, !PT ;  /* 0x000000060d067209 */ /* 0x000fe40007810000 */
[----:B------:R-:W-:-:S02]  /*5e30*/  ISETP.GT.AND P1, PT, R30, 0x19, !P1 ;  /* 0x000000191e00780c */ /* 0x000fc40004f24270 */
[----:B------:R-:W-:Y:S02]  /*5e40*/  ISETP.GT.AND P2, PT, R30, 0x8, !P2 ;  /* 0x000000081e00780c */ /* 0x000fe40005744270 */
[C---:B------:R-:W-:Y:S02]  /*5e50*/  ISETP.LT.OR P1, PT, R29.reuse, 0x1a, P1 ;  /* 0x0000001a1d00780c */ /* 0x040fe40000f21670 */
[----:B------:R-:W-:Y:S02]  /*5e60*/  ISETP.LT.OR P2, PT, R29, 0x9, P2 ;  /* 0x000000091d00780c */ /* 0x000fe40001741670 */
[----:B------:R-:W-:Y:S02]  /*5e70*/  FSEL R33, R39, -INF , !P1 ;  /* 0xff80000027217808 */ /* 0x000fe40004800000 */
[----:B------:R-:W-:Y:S02]  /*5e80*/  ISETP.NE.AND P1, PT, R37, RZ, PT ;  /* 0x000000ff2500720c */ /* 0x000fe40003f25270 */
[----:B------:R-:W-:-:S02]  /*5e90*/  FMNMX.FTZ R37, R21, R6, !PT ;  /* 0x0000000615257209 */ /* 0x000fc40007810000 */
[----:B------:R-:W-:Y:S02]  /*5ea0*/  ISETP.GT.AND P1, PT, R30, 0x20, !P1 ;  /* 0x000000201e00780c */ /* 0x000fe40004f24270 */
[----:B------:R-:W-:Y:S01]  /*5eb0*/  FSEL R14, R14, -INF , !P2 ;  /* 0xff8000000e0e7808 */ /* 0x000fe20005000000 */
[----:B------:R-:W0:Y:S01]  /*5ec0*/  SHFL.BFLY PT, R6, R37, 0x2, 0x1f ;  /* 0x0c401f0025067f89 */ /* 0x000e2200000e0000 */
[----:B------:R-:W-:Y:S02]  /*5ed0*/  ISETP.LT.OR P1, PT, R29, 0x21, P1 ;  /* 0x000000211d00780c */ /* 0x000fe40000f21670 */
[----:B------:R-:W-:Y:S02]  /*5ee0*/  ISETP.NE.AND P2, PT, R40, RZ, PT ;  /* 0x000000ff2800720c */ /* 0x000fe40003f45270 */
[----:B------:R-:W-:Y:S02]  /*5ef0*/  FSEL R34, R42, -INF , !P1 ;  /* 0xff8000002a227808 */ /* 0x000fe40004800000 */
[----:B------:R-:W-:-:S02]  /*5f00*/  ISETP.GT.AND P1, PT, R30, 0x21, !P2 ;  /* 0x000000211e00780c */ /* 0x000fc40005724270 */
[----:B------:R-:W-:Y:S02]  /*5f10*/  ISETP.NE.AND P2, PT, R44, RZ, PT ;  /* 0x000000ff2c00720c */ /* 0x000fe40003f45270 */
[----:B------:R-:W-:Y:S02]  /*5f20*/  ISETP.LT.OR P1, PT, R29, 0x22, P1 ;  /* 0x000000221d00780c */ /* 0x000fe40000f21670 */
[C---:B------:R-:W-:Y:S02]  /*5f30*/  ISETP.GT.AND P2, PT, R30.reuse, 0x29, !P2 ;  /* 0x000000291e00780c */ /* 0x040fe40005744270 */
[----:B------:R-:W-:Y:S02]  /*5f40*/  FSEL R35, R43, -INF , !P1 ;  /* 0xff8000002b237808 */ /* 0x000fe40004800000 */
[----:B------:R-:W-:Y:S02]  /*5f50*/  ISETP.GT.AND P1, PT, R30, RZ, !P6 ;  /* 0x000000ff1e00720c */ /* 0x000fe40007724270 */
[----:B------:R-:W-:-:S02]  /*5f60*/  ISETP.NE.AND P6, PT, R45, RZ, PT ;  /* 0x000000ff2d00720c */ /* 0x000fc40003fc5270 */
[----:B------:R-:W-:Y:S02]  /*5f70*/  ISETP.LT.OR P1, PT, R29, 0x1, P1 ;  /* 0x000000011d00780c */ /* 0x000fe40000f21670 */
[----:B------:R-:W-:Y:S02]  /*5f80*/  ISETP.GT.AND P3, PT, R30, 0x30, !P3 ;  /* 0x000000301e00780c */ /* 0x000fe40005f64270 */
[----:B0-----:R-:W-:Y:S02]  /*5f90*/  FMNMX.FTZ R38, R37, R6, !PT ;  /* 0x0000000625267209 */ /* 0x001fe40007810000 */
[----:B------:R-:W-:Y:S02]  /*5fa0*/  FSEL R3, R3, -INF , !P1 ;  /* 0xff80000003037808 */ /* 0x000fe40004800000 */
[----:B------:R-:W-:Y:S01]  /*5fb0*/  ISETP.NE.AND P1, PT, R60, RZ, PT ;  /* 0x000000ff3c00720c */ /* 0x000fe20003f25270 */
[----:B------:R-:W0:Y:S01]  /*5fc0*/  SHFL.BFLY PT, R39, R38, 0x1, 0x1f ;  /* 0x0c201f0026277f89 */ /* 0x000e2200000e0000 */
[----:B------:R-:W-:-:S02]  /*5fd0*/  FMNMX.FTZ R5, R3, R4, !PT ;  /* 0x0000000403057209 */ /* 0x000fc40007810000 */
[----:B------:R-:W-:Y:S02]  /*5fe0*/  ISETP.GT.AND P1, PT, R30, 0x28, !P1 ;  /* 0x000000281e00780c */ /* 0x000fe40004f24270 */
[----:B------:R-:W-:Y:S02]  /*5ff0*/  FMNMX.FTZ R5, R14, R5, !PT ;  /* 0x000000050e057209 */ /* 0x000fe40007810000 */
[----:B------:R-:W-:Y:S02]  /*6000*/  ISETP.LT.OR P1, PT, R29, 0x29, P1 ;  /* 0x000000291d00780c */ /* 0x000fe40000f21670 */
[----:B------:R-:W-:Y:S02]  /*6010*/  FMNMX.FTZ R5, R20, R5, !PT ;  /* 0x0000000514057209 */ /* 0x000fe40007810000 */
[----:B------:R-:W-:Y:S02]  /*6020*/  FSEL R12, R12, -INF , !P1 ;  /* 0xff8000000c0c7808 */ /* 0x000fe40004800000 */
[----:B------:R-:W-:-:S02]  /*6030*/  FMNMX.FTZ R36, R28, R5, !PT ;  /* 0x000000051c247209 */ /* 0x000fc40007810000 */
[----:B------:R-:W-:Y:S02]  /*6040*/  ISETP.LT.OR P2, PT, R29, 0x2a, P2 ;  /* 0x0000002a1d00780c */ /* 0x000fe40001741670 */
[----:B------:R-:W-:Y:S02]  /*6050*/  FMNMX.FTZ R5, R31, R36, !PT ;  /* 0x000000241f057209 */ /* 0x000fe40007810000 */
[----:B------:R-:W-:Y:S02]  /*6060*/  ISETP.GT.AND P4, PT, R30, 0x31, !P4 ;  /* 0x000000311e00780c */ /* 0x000fe40006784270 */
[----:B------:R-:W-:Y:S02]  /*6070*/  FMNMX.FTZ R36, R32, R5, !PT ;  /* 0x0000000520247209 */ /* 0x000fe40007810000 */
[----:B------:R-:W-:Y:S02]  /*6080*/  ISETP.GT.AND P5, PT, R30, 0x38, !P5 ;  /* 0x000000381e00780c */ /* 0x000fe40006fa4270 */
[----:B0-----:R-:W-:-:S02]  /*6090*/  FMNMX.FTZ R6, R38, R39, !PT ;  /* 0x0000002726067209 */ /* 0x001fc40007810000 */
[----:B------:R-:W-:Y:S02]  /*60a0*/  FMNMX.FTZ R5, R33, R36, !PT ;  /* 0x0000002421057209 */ /* 0x000fe40007810000 */
[C---:B------:R-:W-:Y:S01]  /*60b0*/  FSETP.NEU.FTZ.AND P1, PT, R6.reuse, -INF , PT ;  /* 0xff8000000600780b */ /* 0x040fe20003f3d000 */
[----:B------:R-:W-:Y:S01]  /*60c0*/  FMUL.FTZ R37, R6, UR10 ;  /* 0x0000000a06257c20 */ /* 0x000fe20008410000 */
[----:B------:R-:W-:Y:S02]  /*60d0*/  FMNMX.FTZ R36, R34, R5, !PT ;  /* 0x0000000522247209 */ /* 0x000fe40007810000 */
[----:B------:R-:W-:Y:S02]  /*60e0*/  ISETP.LT.OR P3, PT, R29, 0x31, P3 ;  /* 0x000000311d00780c */ /* 0x000fe40001f61670 */
[----:B------:R-:W-:Y:S02]  /*60f0*/  FMNMX.FTZ R5, R35, R36, !PT ;  /* 0x0000002423057209 */ /* 0x000fe40007810000 */
[----:B------:R-:W-:-:S02]  /*6100*/  FSEL R38, R37, RZ, P1 ;  /* 0x000000ff25267208 */ /* 0x000fc40000800000 */
[----:B------:R-:W-:Y:S02]  /*6110*/  ISETP.GT.AND P1, PT, R30, 0x39, !P6 ;  /* 0x000000391e00780c */ /* 0x000fe40007724270 */
[----:B------:R-:W-:Y:S01]  /*6120*/  FSEL R9, R9, -INF , !P2 ;  /* 0xff80000009097808 */ /* 0x000fe20005000000 */
[--C-:B------:R-:W-:Y:S01]  /*6130*/  FFMA.FTZ R36, R41, UR10, -R38.reuse ;  /* 0x0000000a29247c23 */ /* 0x100fe20008010826 */
[----:B------:R-:W-:Y:S01]  /*6140*/  FMNMX.FTZ R30, R12, R5, !PT ;  /* 0x000000050c1e7209 */ /* 0x000fe20007810000 */
[--C-:B------:R-:W-:Y:S01]  /*6150*/  FFMA.FTZ R37, R57, UR10, -R38.reuse ;  /* 0x0000000a39257c23 */ /* 0x100fe20008010826 */
[----:B------:R-:W-:Y:S01]  /*6160*/  ISETP.LT.OR P4, PT, R29, 0x32, P4 ;  /* 0x000000321d00780c */ /* 0x000fe20002781670 */
[--C-:B------:R-:W-:Y:S01]  /*6170*/  FFMA.FTZ R39, R55, UR10, -R38.reuse ;  /* 0x0000000a37277c23 */ /* 0x100fe20008010826 */
[----:B------:R-:W-:Y:S01]  /*6180*/  FSEL R11, R11, -INF , !P3 ;  /* 0xff8000000b0b7808 */ /* 0x000fe20005800000 */
[----:B------:R-:W-:Y:S01]  /*6190*/  MUFU.EX2 R36, R36 ;  /* 0x0000002400247308 */ /* 0x000fe20000000800 */
[----:B------:R-:W-:Y:S01]  /*61a0*/  FMNMX.FTZ R30, R9, R30, !PT ;  /* 0x0000001e091e7209 */ /* 0x000fe20007810000 */
[--C-:B------:R-:W-:Y:S01]  /*61b0*/  FFMA.FTZ R40, R59, UR10, -R38.reuse ;  /* 0x0000000a3b287c23 */ /* 0x100fe20008010826 */
[----:B------:R-:W-:Y:S01]  /*61c0*/  ISETP.LT.OR P5, PT, R29, 0x39, P5 ;  /* 0x000000391d00780c */ /* 0x000fe20002fa1670 */
[--C-:B------:R-:W-:Y:S01]  /*61d0*/  FFMA.FTZ R41, R61, UR10, -R38.reuse ;  /* 0x0000000a3d297c23 */ /* 0x100fe20008010826 */
[----:B------:R-:W-:Y:S01]  /*61e0*/  FSEL R10, R10, -INF , !P4 ;  /* 0xff8000000a0a7808 */ /* 0x000fe20006000000 */
[--C-:B------:R-:W-:Y:S01]  /*61f0*/  FFMA.FTZ R21, R21, UR10, -R38.reuse ;  /* 0x0000000a15157c23 */ /* 0x100fe20008010826 */
[----:B------:R-:W-:Y:S01]  /*6200*/  FMNMX.FTZ R5, R11, R30, !PT ;  /* 0x0000001e0b057209 */ /* 0x000fe20007810000 */
[----:B------:R-:W0:Y:S01]  /*6210*/  MUFU.EX2 R37, R37 ;  /* 0x0000002500257308 */ /* 0x000e220000000800 */
[----:B------:R-:W-:Y:S01]  /*6220*/  ISETP.LT.OR P1, PT, R29, 0x3a, P1 ;  /* 0x0000003a1d00780c */ /* 0x000fe20000f21670 */
[--C-:B------:R-:W-:Y:S01]  /*6230*/  FFMA.FTZ R29, R51, UR10, -R38.reuse ;  /* 0x0000000a331d7c23 */ /* 0x100fe20008010826 */
[----:B------:R-:W-:Y:S01]  /*6240*/  FSEL R25, R25, -INF , !P5 ;  /* 0xff80000019197808 */ /* 0x000fe20006800000 */
[--C-:B------:R-:W-:Y:S01]  /*6250*/  FFMA.FTZ R42, R63, UR10, -R38.reuse ;  /* 0x0000000a3f2a7c23 */ /* 0x100fe20008010826 */
[----:B------:R-:W-:Y:S01]  /*6260*/  FMNMX.FTZ R30, R10, R5, !PT ;  /* 0x000000050a1e7209 */ /* 0x000fe20007810000 */
[--C-:B------:R-:W-:Y:S01]  /*6270*/  FFMA.FTZ R43, R65, UR10, -R38.reuse ;  /* 0x0000000a412b7c23 */ /* 0x100fe20008010826 */
[----:B------:R-:W-:Y:S01]  /*6280*/  FSEL R15, R15, -INF , !P1 ;  /* 0xff8000000f0f7808 */ /* 0x000fe20004800000 */
[----:B------:R1:W-:Y:S01]  /*6290*/  MUFU.EX2 R154, R29 ;  /* 0x0000001d009a7308 */ /* 0x0003e20000000800 */
[----:B------:R-:W-:Y:S01]  /*62a0*/  FMNMX.FTZ R30, R25, R30, !PT ;  /* 0x0000001e191e7209 */ /* 0x000fe20007810000 */
[--C-:B------:R-:W-:Y:S01]  /*62b0*/  FFMA.FTZ R24, R24, UR10, -R38.reuse ;  /* 0x0000000a18187c23 */ /* 0x100fe20008010826 */
[--C-:B------:R-:W-:Y:S01]  /*62c0*/  FFMA.FTZ R44, R67, UR10, -R38.reuse ;  /* 0x0000000a432c7c23 */ /* 0x100fe20008010826 */
[--C-:B------:R-:W-:Y:S01]  /*62d0*/  FFMA.FTZ R45, R69, UR10, -R38.reuse ;  /* 0x0000000a452d7c23 */ /* 0x100fe20008010826 */
[----:B------:R-:W-:Y:S01]  /*62e0*/  FMNMX.FTZ R30, R15, R30, !PT ;  /* 0x0000001e0f1e7209 */ /* 0x000fe20007810000 */
[--C-:B------:R-:W-:Y:S01]  /*62f0*/  FFMA.FTZ R46, R71, UR10, -R38.reuse ;  /* 0x0000000a472e7c23 */ /* 0x100fe20008010826 */
[--C-:B------:R-:W-:Y:S01]  /*6300*/  FFMA.FTZ R27, R27, UR10, -R38.reuse ;  /* 0x0000000a1b1b7c23 */ /* 0x100fe20008010826 */
[----:B------:R-:W-:Y:S01]  /*6310*/  MUFU.EX2 R39, R39 ;  /* 0x0000002700277308 */ /* 0x000fe20000000800 */
[--C-:B------:R-:W-:Y:S01]  /*6320*/  FFMA.FTZ R26, R26, UR10, -R38.reuse ;  /* 0x0000000a1a1a7c23 */ /* 0x100fe20008010826 */
[----:B------:R-:W1:Y:S01]  /*6330*/  SHFL.BFLY PT, R5, R30, 0x2, 0x1f ;  /* 0x0c401f001e057f89 */ /* 0x000e6200000e0000 */
[----:B------:R-:W-:Y:S01]  /*6340*/  FFMA.FTZ R13, R13, UR10, -R38 ;  /* 0x0000000a0d0d7c23 */ /* 0x000fe20008010826 */
[----:B0-----:R-:W-:-:S04]  /*6350*/  F2FP.F16.F32.PACK_AB R152, R37, R36 ;  /* 0x000000242598723e */ /* 0x001fc800000000ff */
[----:B------:R-:W-:Y:S08]  /*6360*/  MUFU.EX2 R40, R40 ;  /* 0x0000002800287308 */ /* 0x000ff00000000800 */
[----:B------:R-:W0:Y:S08]  /*6370*/  MUFU.EX2 R41, R41 ;  /* 0x0000002900297308 */ /* 0x000e300000000800 */
[----:B------:R-:W-:Y:S01]  /*6380*/  MUFU.EX2 R42, R42 ;  /* 0x0000002a002a7308 */ /* 0x000fe20000000800 */
[----:B-1----:R-:W-:-:S05]  /*6390*/  FMNMX.FTZ R29, R30, R5, !PT ;  /* 0x000000051e1d7209 */ /* 0x002fca0007810000 */
[----:B------:R-:W1:Y:S02]  /*63a0*/  SHFL.BFLY PT, R30, R29, 0x1, 0x1f ;  /* 0x0c201f001d1e7f89 */ /* 0x000e6400000e0000 */
[----:B------:R-:W2:Y:S01]  /*63b0*/  MUFU.EX2 R43, R43 ;  /* 0x0000002b002b7308 */ /* 0x000ea20000000800 */
[----:B0-----:R-:W-:-:S07]  /*63c0*/  F2FP.F16.F32.PACK_AB R156, R41, R40 ;  /* 0x00000028299c723e */ /* 0x001fce00000000ff */
[----:B------:R-:W-:Y:S08]  /*63d0*/  MUFU.EX2 R47, R24 ;  /* 0x00000018002f7308 */ /* 0x000ff00000000800 */
[----:B------:R-:W-:Y:S01]  /*63e0*/  MUFU.EX2 R44, R44 ;  /* 0x0000002c002c7308 */ /* 0x000fe20000000800 */
[----:B--2---:R-:W-:Y:S02]  /*63f0*/  F2FP.F16.F32.PACK_AB R158, R43, R42 ;  /* 0x0000002a2b9e723e */ /* 0x004fe400000000ff */
[----:B-1----:R-:W-:-:S05]  /*6400*/  FMNMX.FTZ R5, R29, R30, !PT ;  /* 0x0000001e1d057209 */ /* 0x002fca0007810000 */
[----:B------:R-:W0:Y:S01]  /*6410*/  MUFU.EX2 R45, R45 ;  /* 0x0000002d002d7308 */ /* 0x000e220000000800 */
[C---:B------:R-:W-:Y:S01]  /*6420*/  FSETP.NEU.FTZ.AND P1, PT, R5.reuse, -INF , PT ;  /* 0xff8000000500780b */ /* 0x040fe20003f3d000 */
[----:B------:R-:W-:-:S06]  /*6430*/  FMUL.FTZ R29, R5, UR10 ;  /* 0x0000000a051d7c20 */ /* 0x000fcc0008410000 */
[----:B------:R1:W-:Y:S01]  /*6440*/  MUFU.EX2 R30, R21 ;  /* 0x00000015001e7308 */ /* 0x0003e20000000800 */
[----:B------:R-:W-:-:S05]  /*6450*/  FSEL R29, R29, RZ, P1 ;  /* 0x000000ff1d1d7208 */ /* 0x000fca0000800000 */
[--C-:B------:R-:W-:Y:S01]  /*6460*/  FFMA.FTZ R3, R3, UR10, -R29.reuse ;  /* 0x0000000a03037c23 */ /* 0x100fe2000801081d */
[--C-:B------:R-:W-:Y:S01]  /*6470*/  FFMA.FTZ R4, R4, UR10, -R29.reuse ;  /* 0x0000000a04047c23 */ /* 0x100fe2000801081d */
[--C-:B------:R-:W-:Y:S01]  /*6480*/  FFMA.FTZ R14, R14, UR10, -R29.reuse ;  /* 0x0000000a0e0e7c23 */ /* 0x100fe2000801081d */
[--C-:B------:R-:W-:Y:S01]  /*6490*/  FFMA.FTZ R20, R20, UR10, -R29.reuse ;  /* 0x0000000a14147c23 */ /* 0x100fe2000801081d */
[--C-:B------:R-:W-:Y:S01]  /*64a0*/  FFMA.FTZ R28, R28, UR10, -R29.reuse ;  /* 0x0000000a1c1c7c23 */ /* 0x100fe2000801081d */
[----:B------:R-:W-:Y:S01]  /*64b0*/  FFMA.FTZ R31, R31, UR10, -R29 ;  /* 0x0000000a1f1f7c23 */ /* 0x000fe2000801081d */
[----:B------:R-:W-:Y:S01]  /*64c0*/  MUFU.EX2 R3, R3 ;  /* 0x0000000300037308 */ /* 0x000fe20000000800 */
[----:B-1----:R-:W-:Y:S01]  /*64d0*/  FADD.FTZ R21, R36, R37 ;  /* 0x0000002524157221 */ /* 0x002fe20000010000 */
        /* <DEDUP_REMOVED lines=10> */
[----:B------:R-:W-:Y:S01]  /*6580*/  FFMA.FTZ R15, R15, UR10, -R29 ;  /* 0x0000000a0f0f7c23 */ /* 0x000fe2000801081d */
[----:B0-----:R-:W-:-:S03]  /*6590*/  F2FP.F16.F32.PACK_AB R160, R45, R44 ;  /* 0x0000002c2da0723e */ /* 0x001fc600000000ff */
[----:B------:R-:W0:Y:S08]  /*65a0*/  MUFU.EX2 R14, R14 ;  /* 0x0000000e000e7308 */ /* 0x000e300000000800 */
[----:B------:R2:W3:Y:S01]  /*65b0*/  MUFU.EX2 R155, R20 ;  /* 0x00000014009b7308 */ /* 0x0004e20000000800 */
[----:B-1----:R-:W-:-:S07]  /*65c0*/  F2FP.F16.F32.PACK_AB R153, R4, R3 ;  /* 0x000000030499723e */ /* 0x002fce00000000ff */
[----:B------:R-:W1:Y:S01]  /*65d0*/  MUFU.EX2 R28, R28 ;  /* 0x0000001c001c7308 */ /* 0x000e620000000800 */
[----:B--2---:R-:W-:Y:S01]  /*65e0*/  FADD.FTZ R20, R154, R21 ;  /* 0x000000159a147221 */ /* 0x004fe20000010000 */
[----:B------:R-:W-:Y:S01]  /*65f0*/  FADD.FTZ R21, R3, R4 ;  /* 0x0000000403157221 */ /* 0x000fe20000010000 */
[C---:B------:R-:W-:Y:S02]  /*6600*/  F2FP.F16.F32.PACK_AB R154, R39.reuse, R154 ;  /* 0x0000009a279a723e */ /* 0x040fe400000000ff */
[----:B------:R-:W-:Y:S01]  /*6610*/  FADD.FTZ R49, R39, R20 ;  /* 0x0000001427317221 */ /* 0x000fe20000010000 */
[----:B0-----:R-:W-:Y:S02]  /*6620*/  FADD.FTZ R20, R14, R21 ;  /* 0x000000150e147221 */ /* 0x001fe40000010000 */
[----:B------:R-:W0:Y:S01]  /*6630*/  MUFU.EX2 R31, R31 ;  /* 0x0000001f001f7308 */ /* 0x000e220000000800 */
[----:B------:R-:W-:Y:S01]  /*6640*/  FADD.FTZ R24, R40, R49 ;  /* 0x0000003128187221 */ /* 0x000fe20000010000 */
[C---:B---3--:R-:W-:Y:S01]  /*6650*/  FADD.FTZ R21, R155.reuse, R20 ;  /* 0x000000149b157221 */ /* 0x048fe20000010000 */
[----:B------:R-:W-:-:S02]  /*6660*/  F2FP.F16.F32.PACK_AB R155, R155, R14 ;  /* 0x0000000e9b9b723e */ /* 0x000fc400000000ff */
[----:B------:R-:W-:-:S03]  /*6670*/  FADD.FTZ R49, R41, R24 ;  /* 0x0000001829317221 */ /* 0x000fc60000010000 */
[----:B------:R-:W2:Y:S01]  /*6680*/  MUFU.EX2 R32, R32 ;  /* 0x0000002000207308 */ /* 0x000ea20000000800 */
[----:B-1----:R-:W-:Y:S01]  /*6690*/  FADD.FTZ R20, R28, R21 ;  /* 0x000000151c147221 */ /* 0x002fe20000010000 */
[----:B------:R-:W-:Y:S01]  /*66a0*/  FADD.FTZ R24, R42, R49 ;  /* 0x000000312a187221 */ /* 0x000fe20000010000 */
[----:B------:R1:W-:Y:S03]  /*66b0*/  STSM.16.M88.4 [R22+0x26800], R152 ;  /* 0x0268009816007844 */ /* 0x0003e60000000200 */
[----:B------:R-:W-:Y:S02]  /*66c0*/  FADD.FTZ R29, R43, R24 ;  /* 0x000000182b1d7221 */ /* 0x000fe40000010000 */
[----:B------:R-:W3:Y:S01]  /*66d0*/  MUFU.EX2 R33, R33 ;  /* 0x0000002100217308 */ /* 0x000ee20000000800 */
[C---:B0-----:R-:W-:Y:S01]  /*66e0*/  FADD.FTZ R21, R31.reuse, R20 ;  /* 0x000000141f157221 */ /* 0x041fe20000010000 */
[----:B------:R-:W-:Y:S01]  /*66f0*/  FADD.FTZ R36, R44, R29 ;  /* 0x0000001d2c247221 */ /* 0x000fe20000010000 */
[----:B------:R-:W-:-:S03]  /*6700*/  F2FP.F16.F32.PACK_AB R157, R31, R28 ;  /* 0x0000001c1f9d723e */ /* 0x000fc600000000ff */
[----:B------:R-:W-:Y:S02]  /*6710*/  FADD.FTZ R29, R45, R36 ;  /* 0x000000242d1d7221 */ /* 0x000fe40000010000 */
[----:B------:R-:W0:Y:S01]  /*6720*/  MUFU.EX2 R34, R34 ;  /* 0x0000002200227308 */ /* 0x000e220000000800 */
[----:B--2---:R-:W-:-:S07]  /*6730*/  FADD.FTZ R24, R32, R21 ;  /* 0x0000001520187221 */ /* 0x004fce0000010000 */
[----:B------:R-:W2:Y:S01]  /*6740*/  MUFU.EX2 R35, R35 ;  /* 0x0000002300237308 */ /* 0x000ea20000000800 */
[C---:B---3--:R-:W-:Y:S01]  /*6750*/  FADD.FTZ R21, R33.reuse, R24 ;  /* 0x0000001821157221 */ /* 0x048fe20000010000 */
[----:B------:R-:W-:-:S05]  /*6760*/  F2FP.F16.F32.PACK_AB R159, R33, R32 ;  /* 0x00000020219f723e */ /* 0x000fca00000000ff */
[----:B------:R1:W-:Y:S01]  /*6770*/  STSM.16.M88.4 [R23], R156 ;  /* 0x0000009c17007844 */ /* 0x0003e20000000200 */
[----:B------:R-:W3:Y:S01]  /*6780*/  MUFU.EX2 R46, R46 ;  /* 0x0000002e002e7308 */ /* 0x000ee20000000800 */
[----:B0-----:R-:W-:-:S07]  /*6790*/  FADD.FTZ R4, R34, R21 ;  /* 0x0000001522047221 */ /* 0x001fce0000010000 */
        /* <DEDUP_REMOVED lines=8> */
[C---:B--2---:R-:W-:Y:S01]  /*6820*/  F2FP.F16.F32.PACK_AB R162, R27.reuse, R46 ;  /* 0x0000002e1ba2723e */ /* 0x044fe200000000ff */
[----:B------:R-:W-:-:S06]  /*6830*/  FADD.FTZ R27, R27, R4 ;  /* 0x000000041b1b7221 */ /* 0x000fcc0000010000 */
[----:B------:R-:W-:Y:S01]  /*6840*/  MUFU.EX2 R11, R11 ;  /* 0x0000000b000b7308 */ /* 0x000fe20000000800 */
[C---:B---3--:R-:W-:Y:S01]  /*6850*/  FADD.FTZ R14, R9.reuse, R14 ;  /* 0x0000000e090e7221 */ /* 0x048fe20000010000 */
[----:B------:R-:W-:-:S05]  /*6860*/  F2FP.F16.F32.PACK_AB R163, R9, R12 ;  /* 0x0000000c09a3723e */ /* 0x000fca00000000ff */
[----:B------:R1:W-:Y:S01]  /*6870*/  STSM.16.M88.4 [R185], R160 ;  /* 0x000000a0b9007844 */ /* 0x0003e20000000200 */
[----:B------:R-:W2:Y:S01]  /*6880*/  MUFU.EX2 R10, R10 ;  /* 0x0000000a000a7308 */ /* 0x000ea20000000800 */
[----:B0-----:R-:W-:Y:S01]  /*6890*/  F2FP.F16.F32.PACK_AB R164, R47, R26 ;  /* 0x0000001a2fa4723e */ /* 0x001fe200000000ff */
[----:B------:R-:W-:-:S04]  /*68a0*/  FADD.FTZ R26, R26, R27 ;  /* 0x0000001b1a1a7221 */ /* 0x000fc80000010000 */
[----:B------:R-:W-:Y:S02]  /*68b0*/  FADD.FTZ R26, R47, R26 ;  /* 0x0000001a2f1a7221 */ /* 0x000fe40000010000 */
[----:B------:R-:W0:Y:S08]  /*68c0*/  MUFU.EX2 R13, R13 ;  /* 0x0000000d000d7308 */ /* 0x000e300000000800 */
[----:B------:R-:W-:Y:S01]  /*68d0*/  MUFU.EX2 R25, R25 ;  /* 0x0000001900197308 */ /* 0x000fe20000000800 */
[----:B--2---:R-:W-:Y:S01]  /*68e0*/  F2FP.F16.F32.PACK_AB R165, R10, R11 ;  /* 0x0000000b0aa5723e */ /* 0x004fe200000000ff */
[----:B------:R-:W-:-:S04]  /*68f0*/  FADD.FTZ R11, R11, R14 ;  /* 0x0000000e0b0b7221 */ /* 0x000fc80000010000 */
[----:B------:R-:W-:Y:S02]  /*6900*/  FADD.FTZ R10, R10, R11 ;  /* 0x0000000b0a0a7221 */ /* 0x000fe40000010000 */
[----:B------:R-:W2:Y:S01]  /*6910*/  MUFU.EX2 R20, R15 ;  /* 0x0000000f00147308 */ /* 0x000ea20000000800 */
[----:B0-----:R-:W-:Y:S01]  /*6920*/  F2FP.F16.F32.PACK_AB R166, R30, R13 ;  /* 0x0000000d1ea6723e */ /* 0x001fe200000000ff */
[----:B------:R-:W-:-:S04]  /*6930*/  FADD.FTZ R3, R13, R26 ;  /* 0x0000001a0d037221 */ /* 0x000fc80000010000 */
[----:B------:R-:W-:Y:S01]  /*6940*/  FADD.FTZ R3, R30, R3 ;  /* 0x000000031e037221 */ /* 0x000fe20000010000 */
[----:B--2---:R-:W-:Y:S01]  /*6950*/  F2FP.F16.F32.PACK_AB R167, R20, R25 ;  /* 0x0000001914a7723e */ /* 0x004fe200000000ff */
[----:B------:R-:W-:-:S04]  /*6960*/  FADD.FTZ R25, R25, R10 ;  /* 0x0000000a19197221 */ /* 0x000fc80000010000 */
[----:B------:R1:W-:Y:S01]  /*6970*/  STSM.16.M88.4 [R184], R164 ;  /* 0x000000a4b8007844 */ /* 0x0003e20000000200 */
[----:B------:R-:W-:Y:S01]  /*6980*/  FADD.FTZ R4, R20, R25 ;  /* 0x0000001914047221 */ /* 0x000fe20000010000 */
[----:B------:R-:W-:Y:S06]  /*6990*/  @!P0 BRA `(.L_x_2261) ;  /* 0x0000000000048947 */ /* 0x000fec0003800000 */
[----:B------:R-:W-:Y:S01]  /*69a0*/  BPT.TRAP 0x1 ;  /* 0x000000040000795c */ /* 0x000fe20000300000 */
.L_x_2261:
[----:B------:R0:W2:Y:S01]  /*69b0*/  SYNCS.PHASECHK.TRANS64.TRYWAIT P1, [R7+URZ+0x28c50], R8 ;  /* 0x028c5008070075a7 */ /* 0x0000a2000802017f */
[----:B------:R-:W-:Y:S05]  /*69c0*/  @!P0 BRA `(.L_x_2262) ;  /* 0x0000000000048947 */ /* 0x000fea0003800000 */
[----:B------:R-:W-:Y:S01]  /*69d0*/  BPT.TRAP 0x1 ;  /* 0x000000040000795c */ /* 0x000fe20000300000 */
.L_x_2262:
[----:B--2---:R-:W-:Y:S05]  /*69e0*/  @P1 BRA `(.L_x_2263) ;  /* 0x0000000000081947 */ /* 0x004fea0003800000 */
[----:B------:R-:W2:Y:S02]  /*69f0*/  SYNCS.PHASECHK.TRANS64.TRYWAIT P1, [R7+URZ+0x28c50], R8 ;  /* 0x028c5008070075a7 */ /* 0x000ea4000802017f */
[----:B--2---:R-:W-:Y:S05]  /*6a00*/  @!P1 BRA `(.L_x_2264) ;  /* 0x00000134004c9947 */ /* 0x004fea0003800000 */
.L_x_2263:
        /* <DEDUP_REMOVED lines=34> */
.L_x_2265:
[----:B------:R-:W-:Y:S01]  /*6c30*/  R2UR UR6, R7 ;  /* 0x00000000070672ca */ /* 0x000fe200000e0000 */
[----:B------:R-:W-:Y:S01]  /*6c40*/  UISETP.NE.AND UP1, UPT, UR52, URZ, UPT ;  /* 0x0000003f3400728c */ /* 0x000fe2000bf25270 */
[----:B------:R-:W-:Y:S01]  /*6c50*/  R2UR UR26, R168 ;  /* 0x00000000a81a72ca */ /* 0x000fe200000e0000 */
[----:B------:R-:W-:-:S06]  /*6c60*/  UISETP.NE.AND UP0, UPT, UR51, URZ, UPT ;  /* 0x0000003f3300728c */ /* 0x000fcc000bf05270 */
[----:B------:R-:W-:-:S03]  /*6c70*/  PLOP3.LUT P1, PT, PT, PT, UP0, 0x40, 0x0 ;  /* 0x000000000000781c */ /* 0x000fc60003f2e808 */
[----:B------:R-:W-:Y:S01]  /*6c80*/  @UP1 ULDC UR15, c[0x0][0x450] ;  /* 0x00011400000f1ab9 */ /* 0x000fe20000000800 */
[----:B------:R-:W-:Y:S02]  /*6c90*/  UIADD3 UR6, UR6, 0x28c60, URZ ;  /* 0x00028c6006067890 */ /* 0x000fe4000fffe03f */
[----:B------:R-:W-:Y:S02]  /*6ca0*/  UIADD3 UR26, UR26, -0x2, URZ ;  /* 0xfffffffe1a1a7890 */ /* 0x000fe4000fffe03f */
[----:B------:R-:W-:-:S03]  /*6cb0*/  UPRMT UR14, UR40, 0x654, UR6 ;  /* 0x00000654280e7896 */ /* 0x000fc60008000006 */
[----:B------:R-:W-:Y:S02]  /*6cc0*/  @UP1 ULDC UR6, c[0x0][0x44c] ;  /* 0x0001130000061ab9 */ /* 0x000fe40000000800 */
[----:B------:R-:W-:-:S04]  /*6cd0*/  UIMAD.WIDE.U32 UR6, UR45, UR6, URZ ;  /* 0x000000062d0672a5 */ /* 0x000fc8000f8e003f */
[----:B------:R-:W-:Y:S01]  /*6ce0*/  SYNCS.ARRIVE.TRANS64.RED.A1T0 RZ, [UR14], RZ ;  /* 0x000000ffffff79a7 */ /* 0x000fe2000810040e */
[----:B------:R-:W-:Y:S01]  /*6cf0*/  UMOV UR14, UR45 ;  /* 0x0000002d000e7c82 */ /* 0x000fe20008000000 */
[----:B------:R-:W-:-:S04]  /*6d00*/  @UP1 USHF.R.U32.HI UR14, URZ, UR15, UR7 ;  /* 0x0000000f3f0e1299 */ /* 0x000fc80008011607 */
[----:B------:R-:W-:-:S04]  /*6d10*/  UIADD3 UR6, UR14, UR48, -UR50 ;  /* 0x000000300e067290 */ /* 0x000fc8000fffe832 */
[----:B------:R-:W-:Y:S01]  /*6d20*/  UIADD3 UR11, UR6, UR11, URZ ;  /* 0x0000000b060b7290 */ /* 0x000fe2000fffe03f */
[----:B------:R-:W-:Y:S11]  /*6d30*/  @P1 BRA `(.L_x_2266) ;  /* 0x00000000004c1947 */ /* 0x000ff60003800000 */
[----:B------:R-:W-:Y:S01]  /*6d40*/  ISETP.LT.AND P1, PT, RZ, UR6, PT ;  /* 0x00000006ff007c0c */ /* 0x000fe2000bf21270 */
[----:B------:R-:W-:-:S12]  /*6d50*/  UIADD3 UR18, UR6, -0x1, URZ ;  /* 0xffffffff06127890 */ /* 0x000fd8000fffe03f */
[----:B------:R-:W-:Y:S05]  /*6d60*/  @P1 BRA `(.L_x_2267) ;  /* 0x0000000000201947 */ /* 0x000fea0003800000 */
[----:B------:R-:W-:Y:S01]  /*6d70*/  ULDC UR19, c[0x0][0x9e4] ;  /* 0x0002790000137ab9 */ /* 0x000fe20000000800 */
[----:B------:R-:W-:Y:S02]  /*6d80*/  UIADD3 UR18, -UR6, URZ, URZ ;  /* 0x0000003f06127290 */ /* 0x000fe4000fffe13f */
[----:B------:R-:W-:-:S11]  /*6d90*/  UISETP.NE.AND UP0, UPT, UR19, 0x1, UPT ;  /* 0x000000011300788c */ /* 0x000fd6000bf05270 */
[----:B------:R-:W-:Y:S02]  /*6da0*/  @UP0 ULDC.64 UR6, c[0x0][0x9e8] ;  /* 0x00027a0000060ab9 */ /* 0x000fe40000000a00 */
[----:B------:R-:W-:-:S04]  /*6db0*/  UIMAD.WIDE.U32 UR14, UR18, UR6, URZ ;  /* 0x00000006120e72a5 */ /* 0x000fc8000f8e003f */
[----:B------:R-:W-:-:S04]  /*6dc0*/  @UP0 USHF.R.U32.HI UR18, URZ, UR7, UR15 ;  /* 0x000000073f120299 */ /* 0x000fc8000801160f */
[----:B------:R-:W-:Y:S01]  /*6dd0*/  ULOP3.LUT UR18, URZ, UR18, URZ, 0x33, !UPT ;  /* 0x000000123f127292 */ /* 0x000fe2000f8e333f */
[----:B------:R-:W-:Y:S11]  /*6de0*/  BRA `(.L_x_2268) ;  /* 0x0000000000147947 */ /* 0x000ff60003800000 */
.L_x_2267:
[----:B------:R-:W-:Y:S02]  /*6df0*/  ULDC UR19, c[0x0][0x9e4] ;  /* 0x0002790000137ab9 */ /* 0x000fe40000000800 */
[----:B------:R-:W-:-:S11]  /*6e00*/  UISETP.NE.AND UP0, UPT, UR19, 0x1, UPT ;  /* 0x000000011300788c */ /* 0x000fd6000bf05270 */
[----:B------:R-:W-:Y:S02]  /*6e10*/  @UP0 ULDC.64 UR6, c[0x0][0x9e8] ;  /* 0x00027a0000060ab9 */ /* 0x000fe40000000a00 */
[----:B------:R-:W-:-:S04]  /*6e20*/  UIMAD.WIDE.U32 UR14, UR18, UR6, URZ ;  /* 0x00000006120e72a5 */ /* 0x000fc8000f8e003f */
[----:B------:R-:W-:-:S12]  /*6e30*/  @UP0 USHF.R.U32.HI UR18, URZ, UR7, UR15 ;  /* 0x000000073f120299 */ /* 0x000fd8000801160f */
.L_x_2268:
[----:B------:R-:W-:-:S04]  /*6e40*/  UIMAD UR18, UR18, UR19, UR19 ;  /* 0x00000013121272a4 */ /* 0x000fc8000f8e0213 */
[----:B------:R-:W-:-:S04]  /*6e50*/  UISETP.LT.AND UP0, UPT, UR11, UR18, UPT ;  /* 0x000000120b00728c */ /* 0x000fc8000bf01270 */
[----:B------:R-:W-:-:S12]  /*6e60*/  USEL UR11, UR11, UR18, UP0 ;  /* 0x000000120b0b7287 */ /* 0x000fd80008000000 */
.L_x_2266:
[----:B------:R-:W-:-:S04]  /*6e70*/  USHF.R.S32.HI UR6, URZ, 0x1f, UR11 ;  /* 0x0000001f3f067899 */ /* 0x000fc8000801140b */
[----:B------:R-:W-:-:S04]  /*6e80*/  ULEA.HI UR6, UR6, UR11, URZ, 0x6 ;  /* 0x0000000b06067291 */ /* 0x000fc8000f8f303f */
[----:B------:R-:W-:-:S04]  /*6e90*/  USHF.R.S32.HI UR6, URZ, 0x6, UR6 ;  /* 0x000000063f067899 */ /* 0x000fc80008011406 */
[----:B------:R-:W-:-:S04]  /*6ea0*/  UISETP.LT.AND UP0, UPT, UR47, UR6, UPT ;  /* 0x000000062f00728c */ /* 0x000fc8000bf01270 */
[----:B------:R-:W-:-:S04]  /*6eb0*/  USEL UR20, UR47, UR6, !UP0 ;  /* 0x000000062f147287 */ /* 0x000fc8000c000000 */
[----:B------:R-:W-:-:S06]  /*6ec0*/  UISETP.GE.AND UP0, UPT, UR26, UR20, UPT ;  /* 0x000000141a00728c */ /* 0x000fcc000bf06270 */
[----:B------:R-:W-:-:S13]  /*6ed0*/  PLOP3.LUT P1, PT, PT, PT, UP0, 0x80, 0x0 ;  /* 0x000000000000781c */ /* 0x000fda0003f2f008 */
        /* <DEDUP_REMOVED lines=8> */
[----:B------:R-:W-:-:S05]  /*6f60*/  ULDC UR24, c[0x0][0x9e0] ;  /* 0x0002780000187ab9 */ /* 0x000fca0000000800 */
.L_x_2288:
[----:B------:R-:W-:-:S04]  /*6f70*/  UIADD3 UR38, UR28, 0x1, URZ ;  /* 0x000000011c267890 */ /* 0x000fc8000fffe03f */
[----:B------:R-:W-:-:S04]  /*6f80*/  UISETP.NE.AND UP0, UPT, UR38, 0x2, UPT ;  /* 0x000000022600788c */ /* 0x000fc8000bf05270 */
[----:B------:R-:W-:Y:S02]  /*6f90*/  USEL UR6, URZ, 0x1, UP0 ;  /* 0x000000013f067887 */ /* 0x000fe40008000000 */
[----:B------:R-:W-:Y:S02]  /*6fa0*/  USEL UR38, UR38, URZ, UP0 ;  /* 0x0000003f26267287 */ /* 0x000fe40008000000 */
[----:B------:R-:W-:Y:S01]  /*6fb0*/  ULOP3.LUT UR37, UR37, UR6, URZ, 0x3c, !UPT ;  /* 0x0000000625257292 */ /* 0x000fe2000f8e3c3f */
[----:B-1----:R-:W-:Y:S11]  /*6fc0*/  @!P0 BRA `(.L_x_2270) ;  /* 0x0000000000048947 */ /* 0x002ff60003800000 */
[----:B------:R-:W-:Y:S01]  /*6fd0*/  BPT.TRAP 0x1 ;  /* 0x000000040000795c */ /* 0x000fe20000300000 */
.L_x_2270:
[----:B------:R-:W-:Y:S01]  /*6fe0*/  ULEA UR25, UR38, UR41, 0x3 ;  /* 0x0000002926197291 */ /* 0x000fe2000f8e183f */
[----:B0-2---:R-:W-:-:S05]  /*6ff0*/  IMAD.U32 R7, RZ, RZ, UR37 ;  /* 0x00000025ff077e24 */ /* 0x005fca000f8e00ff */
[----:B------:R-:W-:-:S04]  /*7000*/  SHF.L.U32 R7, R7, 0x1f, RZ ;  /* 0x0000001f07077819 */ /* 0x000fc800000006ff */
[----:B------:R0:W2:Y:S01]  /*7010*/  SYNCS.PHASECHK.TRANS64.TRYWAIT P1, [UR25+0x28c30], R7 ;  /* 0x028c3007ff0075a7 */ /* 0x0000a20008020159 */
[----:B------:R-:W-:Y:S05]  /*7020*/  @!P0 BRA `(.L_x_2271) ;  /* 0x0000000000048947 */ /* 0x000fea0003800000 */
[----:B------:R-:W-:Y:S01]  /*7030*/  BPT.TRAP 0x1 ;  /* 0x000000040000795c */ /* 0x000fe20000300000 */
.L_x_2271:
[----:B--2---:R-:W-:Y:S05]  /*7040*/  @P1 BRA `(.L_x_2272) ;  /* 0x0000000000081947 */ /* 0x004fea0003800000 */
[----:B------:R-:W2:Y:S02]  /*7050*/  SYNCS.PHASECHK.TRANS64.TRYWAIT P1, [UR25+0x28c30], R7 ;  /* 0x028c3007ff0075a7 */ /* 0x000ea40008020159 */
[----:B--2---:R-:W-:Y:S05]  /*7060*/  @!P1 BRA `(.L_x_2273) ;  /* 0x0000012c00c89947 */ /* 0x004fea0003800000 */
.L_x_2272:
[----:B------:R-:W-:Y:S01]  /*7070*/  R2UR UR18, R0 ;  /* 0x00000000001272ca */ /* 0x000fe200000e0000 */
[----:B-1----:R-:W-:Y:S01]  /*7080*/  WARPGROUP.ARRIVE ;  /* 0x00000000000079c5 */ /* 0x002fe20000000000 */
[----:B------:R-:W-:Y:S01]  /*7090*/  UMOV UR19, 0x40000040 ;  /* 0x4000004000137882 */ /* 0x000fe20000000000 */
[----:B------:R-:W-:Y:S01]  /*70a0*/  UMOV UR7, 0x40000040 ;  /* 0x4000004000077882 */ /* 0x000fe20000000000 */
[----:B------:R-:W-:Y:S01]  /*70b0*/  UMOV UR11, 0x40000040 ;  /* 0x40000040000b7882 */ /* 0x000fe20000000000 */
[----:B------:R-:W-:-:S08]  /*70c0*/  UMOV UR15, 0x40000040 ;  /* 0x40000040000f7882 */ /* 0x000fd00000000000 */
[----:B------:R-:W-:-:S04]  /*70d0*/  ULEA UR18, UR38, UR18, 0x9 ;  /* 0x0000001226127291 */ /* 0x000fc8000f8e483f */
[----:B------:R-:W-:Y:S02]  /*70e0*/  UIADD3 UR6, UR18, 0x2, URZ ;  /* 0x0000000212067890 */ /* 0x000fe4000fffe03f */
[----:B------:R-:W-:Y:S02]  /*70f0*/  UIADD3 UR10, UR18, 0x4, URZ ;  /* 0x00000004120a7890 */ /* 0x000fe4000fffe03f */
[----:B------:R-:W-:Y:S02]  /*7100*/  UIADD3 UR14, UR18, 0x6, URZ ;  /* 0x00000006120e7890 */ /* 0x000fe4000fffe03f */
        /* <DEDUP_REMOVED lines=13> */
.L_x_2274:
[----:B------:R-:W-:Y:S01]  /*71e0*/  UISETP.NE.AND UP1, UPT, UR52, URZ, UPT ;  /* 0x0000003f3400728c */ /* 0x000fe2000bf25270 */
[----:B------:R-:W-:Y:S02]  /*71f0*/  VIADD R227, R186, UR45 ;  /* 0x0000002dbae37c36 */ /* 0x000fe40008000000 */
[----:B------:R-:W-:Y:S01]  /*7200*/  FMUL.FTZ R13, R153, UR23 ;  /* 0x00000017990d7c20 */ /* 0x000fe20008410000 */
[----:B------:R-:W-:Y:S01]  /*7210*/  FMUL.FTZ R153, R163, UR23 ;  /* 0x00000017a3997c20 */ /* 0x000fe20008410000 */
[----:B------:R-:W-:Y:S01]  /*7220*/  FMUL.FTZ R163, R174, UR23 ;  /* 0x00000017aea37c20 */ /* 0x000fe20008410000 */
[----:B------:R-:W-:Y:S01]  /*7230*/  USHF.L.U32 UR7, UR26, 0x6, URZ ;  /* 0x000000061a077899 */ /* 0x000fe2000800063f */
[----:B------:R-:W-:Y:S01]  /*7240*/  PLOP3.LUT P1, PT, PT, PT, UP1, 0x80, 0x0 ;  /* 0x000000000000781c */ /* 0x000fe20003f2f018 */
[----:B------:R-:W-:Y:S01]  /*7250*/  FMUL.FTZ R174, R180, UR23 ;  /* 0x00000017b4ae7c20 */ /* 0x000fe20008410000 */
[----:B------:R-:W-:Y:S01]  /*7260*/  PLOP3.LUT P2, PT, PT, PT, UP1, 0x80, 0x0 ;  /* 0x000000000000781c */ /* 0x000fe20003f4f018 */
[----:B------:R-:W-:Y:S01]  /*7270*/  FMUL.FTZ R12, R152, UR23 ;  /* 0x00000017980c7c20 */ /* 0x000fe20008410000 */
[----:B------:R-:W-:Y:S01]  /*7280*/  FMUL.FTZ R5, R154, UR23 ;  /* 0x000000179a057c20 */ /* 0x000fe20008410000 */
[----:B------:R-:W-:Y:S01]  /*7290*/  @UP1 ULDC UR6, c[0x0][0x44c] ;  /* 0x0001130000061ab9 */ /* 0x000fe20000000800 */
[----:B------:R-:W-:Y:S01]  /*72a0*/  FMUL.FTZ R20, R156, UR23 ;  /* 0x000000179c147c20 */ /* 0x000fe20008410000 */
[----:B------:R-:W-:Y:S01]  /*72b0*/  UISETP.NE.AND UP0, UPT, UR51, URZ, UPT ;  /* 0x0000003f3300728c */ /* 0x000fe2000bf05270 */
[----:B--2---:R-:W-:Y:S01]  /*72c0*/  FMUL.FTZ R6, R155, UR23 ;  /* 0x000000179b067c20 */ /* 0x004fe20008410000 */
[----:B------:R-:W-:Y:S01]  /*72d0*/  FMUL.FTZ R21, R157, UR23 ;  /* 0x000000179d157c20 */ /* 0x000fe20008410000 */
[----:B------:R-:W-:Y:S01]  /*72e0*/  FMUL.FTZ R14, R158, UR23 ;  /* 0x000000179e0e7c20 */ /* 0x000fe20008410000 */
[----:B------:R-:W-:Y:S01]  /*72f0*/  FMUL.FTZ R154, R160, UR23 ;  /* 0x00000017a09a7c20 */ /* 0x000fe20008410000 */
[----:B------:R-:W-:Y:S01]  /*7300*/  FMUL.FTZ R152, R162, UR23 ;  /* 0x00000017a2987c20 */ /* 0x000fe20008410000 */
[----:B------:R-:W-:Y:S01]  /*7310*/  @P1 IMAD.HI.U32 R8, R227, UR6, RZ ;  /* 0x00000006e3081c27 */ /* 0x000fe2000f8e00ff */
[----:B------:R-:W-:-:S03]  /*7320*/  @UP1 ULDC UR6, c[0x0][0x450] ;  /* 0x0001140000061ab9 */ /* 0x000fc60000000800 */
[----:B------:R-:W-:Y:S01]  /*7330*/  FMUL.FTZ R156, R167, UR23 ;  /* 0x00000017a79c7c20 */ /* 0x000fe20008410000 */
[----:B------:R-:W-:Y:S01]  /*7340*/  FMUL.FTZ R15, R159, UR23 ;  /* 0x000000179f0f7c20 */ /* 0x000fe20008410000 */
[----:B------:R-:W-:Y:S01]  /*7350*/  FMUL.FTZ R155, R161, UR23 ;  /* 0x00000017a19b7c20 */ /* 0x000fe20008410000 */
[----:B------:R-:W-:Y:S01]  /*7360*/  @P2 SHF.R.U32.HI R227, RZ, UR6, R8 ;  /* 0x00000006ffe32c19 */ /* 0x000fe20008011608 */
[----:B------:R-:W-:Y:S01]  /*7370*/  UIADD3 UR6, UR25, 0x28c40, URZ ;  /* 0x00028c4019067890 */ /* 0x000fe2000fffe03f */
[----:B------:R-:W-:Y:S01]  /*7380*/  FMUL.FTZ R158, R164, UR23 ;  /* 0x00000017a49e7c20 */ /* 0x000fe20008410000 */
[----:B------:R-:W-:Y:S01]  /*7390*/  FMUL.FTZ R160, R165, UR23 ;  /* 0x00000017a5a07c20 */ /* 0x000fe20008410000 */
[----:B------:R-:W-:Y:S01]  /*73a0*/  FMUL.FTZ R157, R166, UR23 ;  /* 0x00000017a69d7c20 */ /* 0x000fe20008410000 */
[----:B------:R-:W1:Y:S01]  /*73b0*/  SHFL.IDX PT, R180, R227, RZ, 0x1c1f ;  /* 0x001c1fffe3b47589 */ /* 0x000e6200000e0000 */
[----:B------:R-:W-:Y:S01]  /*73c0*/  FMUL.FTZ R162, R168, UR23 ;  /* 0x00000017a8a27c20 */ /* 0x000fe20008410000 */
[----:B------:R-:W-:Y:S01]  /*73d0*/  FMUL.FTZ R167, R178, UR23 ;  /* 0x00000017b2a77c20 */ /* 0x000fe20008410000 */
[----:B------:R-:W-:Y:S01]  /*73e0*/  UPRMT UR6, UR40, 0x654, UR6 ;  /* 0x0000065428067896 */ /* 0x000fe20008000006 */
[----:B------:R-:W-:Y:S01]  /*73f0*/  FMUL.FTZ R164, R169, UR23 ;  /* 0x00000017a9a47c20 */ /* 0x000fe20008410000 */
[----:B------:R-:W-:Y:S01]  /*7400*/  FMUL.FTZ R159, R170, UR23 ;  /* 0x00000017aa9f7c20 */ /* 0x000fe20008410000 */
[----:B------:R-:W-:Y:S01]  /*7410*/  FMUL.FTZ R161, R171, UR23 ;  /* 0x00000017aba17c20 */ /* 0x000fe20008410000 */
[----:B------:R-:W-:Y:S01]  /*7420*/  FMUL.FTZ R166, R172, UR23 ;  /* 0x00000017aca67c20 */ /* 0x000fe20008410000 */
[----:B------:R-:W-:Y:S01]  /*7430*/  FMUL.FTZ R168, R173, UR23 ;  /* 0x00000017ada87c20 */ /* 0x000fe20008410000 */
[----:B------:R-:W-:Y:S01]  /*7440*/  FMUL.FTZ R165, R175, UR23 ;  /* 0x00000017afa57c20 */ /* 0x000fe20008410000 */
[----:B------:R-:W-:-:S02]  /*7450*/  IMAD.U32 R178, RZ, RZ, UR7 ;  /* 0x00000007ffb27e24 */ /* 0x000fc4000f8e00ff */
[----:B------:R-:W-:Y:S01]  /*7460*/  FMUL.FTZ R170, R176, UR23 ;  /* 0x00000017b0aa7c20 */ /* 0x000fe20008410000 */
[----:B------:R-:W-:Y:S01]  /*7470*/  FMUL.FTZ R172, R177, UR23 ;  /* 0x00000017b1ac7c20 */ /* 0x000fe20008410000 */
[----:B------:R-:W-:Y:S01]  /*7480*/  FMUL.FTZ R169, R179, UR23 ;  /* 0x00000017b3a97c20 */ /* 0x000fe20008410000 */
[----:B------:R-:W-:Y:S01]  /*7490*/  FMUL.FTZ R175, R181, UR23 ;  /* 0x00000017b5af7c20 */ /* 0x000fe20008410000 */
[----:B------:R-:W-:Y:S01]  /*74a0*/  FMUL.FTZ R171, R182, UR23 ;  /* 0x00000017b6ab7c20 */ /* 0x000fe20008410000 */
[----:B------:R-:W-:Y:S01]  /*74b0*/  FMUL.FTZ R173, R183, UR23 ;  /* 0x00000017b7ad7c20 */ /* 0x000fe20008410000 */
[----:B------:R-:W-:Y:S01]  /*74c0*/  IMAD.U32 R8, RZ, RZ, UR50 ;  /* 0x00000032ff087e24 */ /* 0x000fe2000f8e00ff */
[----:B------:R-:W-:Y:S01]  /*74d0*/  PLOP3.LUT P1, PT, PT, PT, UP0, 0x40, 0x0 ;  /* 0x000000000000781c */ /* 0x000fe20003f2e808 */
[----:B------:R-:W2:Y:S01]  /*74e0*/  MUFU.TANH R12, R12 ;  /* 0x0000000c000c7308 */ /* 0x000ea20000002400 */
[----:B------:R-:W-:Y:S01]  /*74f0*/  IADD3 R178, -R2, 0x1, -R178 ;  /* 0x0000000102b27810 */ /* 0x000fe20007ffe9b2 */
[----:B------:R-:W-:Y:S01]  /*7500*/  SYNCS.ARRIVE.TRANS64.RED.A1T0 RZ, [UR6], RZ ;  /* 0x000000ffffff79a7 */ /* 0x000fe20008100406 */
[----:B------:R-:W-:-:S02]  /*7510*/  ULOP3.LUT UR6, URZ, UR22, URZ, 0x33, !UPT ;  /* 0x000000163f067292 */ /* 0x000fc4000f8e333f */
[----:B------:R-:W-:-:S03]  /*7520*/  IADD3 R178, -R8, UR48, R178 ;  /* 0x0000003008b27c10 */ /* 0x000fc6000fffe1b2 */
[----:B------:R-:W3:Y:S02]  /*7530*/  MUFU.TANH R13, R13 ;  /* 0x0000000d000d7308 */ /* 0x000ee40000002400 */
[C---:B------:R-:W-:Y:S02]  /*7540*/  VIADD R179, R178.reuse, UR24 ;  /* 0x00000018b2b37c36 */ /* 0x040fe40008000000 */
[----:B------:R-:W-:Y:S02]  /*7550*/  VIADD R178, R178, UR6 ;  /* 0x00000006b2b27c36 */ /* 0x000fe40008000000 */
[----:B-1----:R-:W-:Y:S02]  /*7560*/  IMAD.IADD R177, R179, 0x1, R180 ;  /* 0x00000001b3b17824 */ /* 0x002fe400078e02b4 */
[----:B------:R-:W1:Y:S01]  /*7570*/  MUFU.TANH R5, R5 ;  /* 0x0000000500057308 */ /* 0x000e620000002400 */
[----:B------:R-:W-:-:S07]  /*7580*/  IMAD.IADD R176, R180, 0x1, R178 ;  /* 0x00000001b4b07824 */ /* 0x000fce00078e02b2 */
        /* <DEDUP_REMOVED lines=28> */
[----:B------:R-:W0:Y:S01]  /*7750*/  MUFU.TANH R173, R173 ;  /* 0x000000ad00ad7308 */ /* 0x000e220000002400 */
[----:B-1234-:R-:W-:Y:S05]  /*7760*/  @P1 BRA `(.L_x_2275) ;  /* 0x00000000005c1947 */ /* 0x01efea0003800000 */
[----:B------:R-:W-:Y:S01]  /*7770*/  IMAD.U32 R8, RZ, RZ, UR50 ;  /* 0x00000032ff087e24 */ /* 0x000fe2000f8e00ff */
[----:B------:R-:W-:Y:S04]  /*7780*/  BSSY B0, `(.L_x_2276) ;  /* 0x0000011000007945 */ /* 0x000fe80003800000 */
[----:B------:R-:W-:-:S04]  /*7790*/  IADD3 R180, -R8, UR48, R180 ;  /* 0x0000003008b47c10 */ /* 0x000fc8000fffe1b4 */
        /* <DEDUP_REMOVED lines=10> */
.L_x_2277:
[----:B------:R-:W-:-:S05]  /*7840*/  IMAD.U32 R181, RZ, RZ, UR21 ;  /* 0x00000015ffb57e24 */ /* 0x000fca000f8e00ff */
[----:B------:R-:W-:-:S13]  /*7850*/  ISETP.NE.AND P1, PT, R181, 0x1, PT ;  /* 0x00000001b500780c */ /* 0x000fda0003f25270 */
[----:B------:R-:W1:Y:S02]  /*7860*/  @P1 LDC.64 R8, c[0x0][0x9e8] ;  /* 0x00027a00ff081b82 */ /* 0x000e640000000a00 */
[----:B-1----:R-:W-:-:S05]  /*7870*/  @P1 IMAD.HI.U32 R8, R180, R8, RZ ;  /* 0x00000008b4081227 */ /* 0x002fca00078e00ff */
[----:B------:R-:W-:-:S07]  /*7880*/  @P1 SHF.R.U32.HI R180, RZ, R9, R8 ;  /* 0x00000009ffb41219 */ /* 0x000fce0000011608 */
.L_x_2278:
[----:B------:R-:W-:Y:S05]  /*7890*/  BSYNC B0 ;  /* 0x0000000000007941 */ /* 0x000fea0003800000 */
.L_x_2276:
[----:B------:R-:W-:-:S04]  /*78a0*/  IMAD R180, R180, R181, -UR7 ;  /* 0x80000007b4b47e24 */ /* 0x000fc8000f8e02b5 */
[----:B------:R-:W-:-:S05]  /*78b0*/  IMAD.IADD R180, R180, 0x1, -R2 ;  /* 0x00000001b4b47824 */ /* 0x000fca00078e0a02 */
[----:B------:R-:W-:Y:S02]  /*78c0*/  VIMNMX R176, R176, R180, !PT ;  /* 0x000000b4b0b07248 */ /* 0x000fe40007fe0100 */
[----:B------:R-:W-:-:S07]  /*78d0*/  VIADDMNMX R177, R180, R181, R177, PT ;  /* 0x000000b5b4b17246 */ /* 0x000fce00038001b1 */
.L_x_2275:
[----:B------:R-:W-:Y:S01]  /*78e0*/  UISETP.GT.AND UP0, UPT, UR26, -0x1, UPT ;  /* 0xffffffff1a00788c */ /* 0x000fe2000bf04270 */
[----:B------:R-:W1:Y:S01]  /*78f0*/  SHFL.IDX PT, R8, R227, 0x1, 0x1c1f ;  /* 0x003c1f00e3087f89 */ /* 0x000e6200000e0000 */
[----:B------:R-:W-:-:S04]  /*7900*/  UISETP.NE.AND UP1, UPT, UR51, URZ, UPT ;  /* 0x0000003f3300728c */ /* 0x000fc8000bf25270 */
[----:B------:R-:W-:-:S04]  /*7910*/  PLOP3.LUT P1, PT, PT, PT, UP0, 0x80, 0x0 ;  /* 0x000000000000781c */ /* 0x000fc80003f2f008 */
[C---:B------:R-:W-:Y:S02]  /*7920*/  ISETP.GT.AND P4, PT, R176.reuse, 0x1, P1 ;  /* 0x00000001b000780c */ /* 0x040fe40000f84270 */
[C---:B------:R-:W-:Y:S02]  /*7930*/  ISETP.GT.AND P5, PT, R176.reuse, RZ, P1 ;  /* 0x000000ffb000720c */ /* 0x040fe40000fa4270 */
[C---:B------:R-:W-:Y:S02]  /*7940*/  ISETP.LT.OR P4, PT, R177.reuse, 0x2, P4 ;  /* 0x00000002b100780c */ /* 0x040fe40002781670 */
[----:B------:R-:W-:Y:S02]  /*7950*/  ISETP.LT.OR P5, PT, R177, 0x1, P5 ;  /* 0x00000001b100780c */ /* 0x000fe40002fa1670 */
[----:B------:R-:W-:Y:S02]  /*7960*/  FSEL R13, R13, -INF , !P4 ;  /* 0xff8000000d0d7808 */ /* 0x000fe40006000000 */
[----:B------:R-:W-:-:S02]  /*7970*/  ISETP.GT.AND P4, PT, R176, 0x18, P1 ;  /* 0x00000018b000780c */ /* 0x000fc40000f84270 */
[----:B------:R-:W-:Y:S02]  /*7980*/  FSEL R12, R12, -INF , !P5 ;  /* 0xff8000000c0c7808 */ /* 0x000fe40006800000 */
[----:B------:R-:W-:Y:S01]  /*7990*/  ISETP.LT.OR P4, PT, R177, 0x19, P4 ;  /* 0x00000019b100780c */ /* 0x000fe20002781670 */
[--C-:B-1----:R-:W-:Y:S01]  /*79a0*/  IMAD.IADD R179, R179, 0x1, R8.reuse ;  /* 0x00000001b3b37824 */ /* 0x102fe200078e0208 */
[----:B------:R-:W-:Y:S01]  /*79b0*/  ISETP.GT.AND P6, PT, R176, 0x8, P1 ;  /* 0x00000008b000780c */ /* 0x000fe20000fc4270 */
[----:B------:R-:W-:Y:S01]  /*79c0*/  IMAD.IADD R178, R178, 0x1, R8 ;  /* 0x00000001b2b27824 */ /* 0x000fe200078e0208 */
[C---:B------:R-:W-:Y:S02]  /*79d0*/  ISETP.GT.AND P2, PT, R176.reuse, 0x9, P1 ;  /* 0x00000009b000780c */ /* 0x040fe40000f44270 */
[C---:B------:R-:W-:Y:S02]  /*79e0*/  ISETP.GT.AND P3, PT, R176.reuse, 0x10, P1 ;  /* 0x00000010b000780c */ /* 0x040fe40000f64270 */
[----:B------:R-:W-:-:S02]  /*79f0*/  ISETP.GT.AND P5, PT, R176, 0x11, P1 ;  /* 0x00000011b000780c */ /* 0x000fc40000fa4270 */
[----:B0-----:R-:W-:Y:S02]  /*7a00*/  FSEL R158, R158, -INF , !P4 ;  /* 0xff8000009e9e7808 */ /* 0x001fe40006000000 */
[----:B------:R-:W-:Y:S02]  /*7a10*/  ISETP.GT.AND P4, PT, R176, 0x29, P1 ;  /* 0x00000029b000780c */ /* 0x000fe40000f84270 */
[C---:B------:R-:W-:Y:S02]  /*7a20*/  ISETP.LT.OR P6, PT, R177.reuse, 0x9, P6 ;  /* 0x00000009b100780c */ /* 0x040fe400037c1670 */
[C---:B------:R-:W-:Y:S02]  /*7a30*/  ISETP.LT.OR P2, PT, R177.reuse, 0xa, P2 ;  /* 0x0000000ab100780c */ /* 0x040fe40001741670 */
[C---:B------:R-:W-:Y:S02]  /*7a40*/  ISETP.LT.OR P3, PT, R177.reuse, 0x11, P3 ;  /* 0x00000011b100780c */ /* 0x040fe40001f61670 */
[----:B------:R-:W-:-:S02]  /*7a50*/  ISETP.LT.OR P5, PT, R177, 0x12, P5 ;  /* 0x00000012b100780c */ /* 0x000fc40002fa1670 */
[----:B------:R-:W-:Y:S02]  /*7a60*/  ISETP.LT.OR P4, PT, R177, 0x2a, P4 ;  /* 0x0000002ab100780c */ /* 0x000fe40002781670 */
[----:B------:R-:W-:Y:S02]  /*7a70*/  FSEL R20, R20, -INF , !P6 ;  /* 0xff80000014147808 */ /* 0x000fe40007000000 */
[----:B------:R-:W-:Y:S02]  /*7a80*/  FSEL R21, R21, -INF , !P2 ;  /* 0xff80000015157808 */ /* 0x000fe40005000000 */
[----:B------:R-:W-:Y:S02]  /*7a90*/  FSEL R154, R154, -INF , !P3 ;  /* 0xff8000009a9a7808 */ /* 0x000fe40005800000 */
[----:B------:R-:W-:Y:S02]  /*7aa0*/  FSEL R155, R155, -INF , !P5 ;  /* 0xff8000009b9b7808 */ /* 0x000fe40006800000 */
[----:B------:R-:W-:-:S02]  /*7ab0*/  ISETP.GT.AND P6, PT, R176, 0x19, P1 ;  /* 0x00000019b000780c */ /* 0x000fc40000fc4270 */
[C---:B------:R-:W-:Y:S02]  /*7ac0*/  ISETP.GT.AND P2, PT, R176.reuse, 0x20, P1 ;  /* 0x00000020b000780c */ /* 0x040fe40000f44270 */
[C---:B------:R-:W-:Y:S02]  /*7ad0*/  ISETP.GT.AND P3, PT, R176.reuse, 0x21, P1 ;  /* 0x00000021b000780c */ /* 0x040fe40000f64270 */
[----:B------:R-:W-:Y:S02]  /*7ae0*/  ISETP.GT.AND P5, PT, R176, 0x28, P1 ;  /* 0x00000028b000780c */ /* 0x000fe40000fa4270 */
[----:B------:R-:W-:Y:S02]  /*7af0*/  FSEL R168, R168, -INF , !P4 ;  /* 0xff800000a8a87808 */ /* 0x000fe40006000000 */
[----:B------:R-:W-:Y:S02]  /*7b00*/  PLOP3.LUT P4, PT, PT, PT, UP1, 0x40, 0x0 ;  /* 0x000000000000781c */ /* 0x000fe40003f8e818 */
[----:B------:R-:W-:-:S02]  /*7b10*/  ISETP.LT.OR P6, PT, R177, 0x1a, P6 ;  /* 0x0000001ab100780c */ /* 0x000fc400037c1670 */
[C---:B------:R-:W-:Y:S02]  /*7b20*/  ISETP.LT.OR P2, PT, R177.reuse, 0x21, P2 ;  /* 0x00000021b100780c */ /* 0x040fe40001741670 */
[C---:B------:R-:W-:Y:S02]  /*7b30*/  ISETP.LT.OR P3, PT, R177.reuse, 0x22, P3 ;  /* 0x00000022b100780c */ /* 0x040fe40001f61670 */
[----:B------:R-:W-:Y:S02]  /*7b40*/  ISETP.LT.OR P5, PT, R177, 0x29, P5 ;  /* 0x00000029b100780c */ /* 0x000fe40002fa1670 */
[----:B------:R-:W-:Y:S02]  /*7b50*/  FSEL R160, R160, -INF , !P6 ;  /* 0xff800000a0a07808 */ /* 0x000fe40007000000 */
[----:B------:R-:W-:Y:S02]  /*7b60*/  FSEL R162, R162, -INF , !P2 ;  /* 0xff800000a2a27808 */ /* 0x000fe40005000000 */
[----:B------:R-:W-:-:S02]  /*7b70*/  FSEL R164, R164, -INF , !P3 ;  /* 0xff800000a4a47808 */ /* 0x000fc40005800000 */
[----:B------:R-:W-:Y:S02]  /*7b80*/  FSEL R166, R166, -INF , !P5 ;  /* 0xff800000a6a67808 */ /* 0x000fe40006800000 */
[C---:B------:R-:W-:Y:S02]  /*7b90*/  ISETP.GT.AND P6, PT, R176.reuse, 0x30, P1 ;  /* 0x00000030b000780c */ /* 0x040fe40000fc4270 */
[C---:B------:R-:W-:Y:S02]  /*7ba0*/  ISETP.GT.AND P2, PT, R176.reuse, 0x31, P1 ;  /* 0x00000031b000780c */ /* 0x040fe40000f44270 */
[C---:B------:R-:W-:Y:S02]  /*7bb0*/  ISETP.GT.AND P3, PT, R176.reuse, 0x38, P1 ;  /* 0x00000038b000780c */ /* 0x040fe40000f64270 */
[----:B------:R-:W-:Y:S02]  /*7bc0*/  ISETP.GT.AND P5, PT, R176, 0x39, P1 ;  /* 0x00000039b000780c */ /* 0x000fe40000fa4270 */
[----:B------:R-:W-:-:S02]  /*7bd0*/  ISETP.LT.OR P6, PT, R177, 0x31, P6 ;  /* 0x00000031b100780c */ /* 0x000fc400037c1670 */
[C---:B------:R-:W-:Y:S02]  /*7be0*/  ISETP.LT.OR P2, PT, R177.reuse, 0x32, P2 ;  /* 0x00000032b100780c */ /* 0x040fe40001741670 */
[C---:B------:R-:W-:Y:S02]  /*7bf0*/  ISETP.LT.OR P3, PT, R177.reuse, 0x39, P3 ;  /* 0x00000039b100780c */ /* 0x040fe40001f61670 */
[----:B------:R-:W-:Y:S02]  /*7c00*/  ISETP.LT.OR P5, PT, R177, 0x3a, P5 ;  /* 0x0000003ab100780c */ /* 0x000fe40002fa1670 */
[----:B------:R-:W-:Y:S02]  /*7c10*/  FSEL R170, R170, -INF , !P6 ;  /* 0xff800000aaaa7808 */ /* 0x000fe40007000000 */
[----:B------:R-:W-:Y:S02]  /*7c20*/  FSEL R172, R172, -INF , !P2 ;  /* 0xff800000acac7808 */ /* 0x000fe40005000000 */
[----:B------:R-:W-:-:S02]  /*7c30*/  FSEL R174, R174, -INF , !P3 ;  /* 0xff800000aeae7808 */ /* 0x000fc40005800000 */
[----:B------:R-:W-:Y:S01]  /*7c40*/  FSEL R175, R175, -INF , !P5 ;  /* 0xff800000afaf7808 */ /* 0x000fe20006800000 */
[----:B------:R-:W-:Y:S06]  /*7c50*/  @P4 BRA `(.L_x_2279) ;  /* 0x00000000005c4947 */ /* 0x000fec0003800000 */
        /* <DEDUP_REMOVED lines=13> */
.L_x_2281:
[----:B------:R-:W-:-:S05]  /*7d30*/  IMAD.U32 R177, RZ, RZ, UR21 ;  /* 0x00000015ffb17e24 */ /* 0x000fca000f8e00ff */
[----:B------:R-:W-:-:S13]  /*7d40*/  ISETP.NE.AND P2, PT, R177, 0x1, PT ;  /* 0x00000001b100780c */ /* 0x000fda0003f45270 */
[----:B------:R-:W0:Y:S02]  /*7d50*/  @P2 LDC.64 R8, c[0x0][0x9e8] ;  /* 0x00027a00ff082b82 */ /* 0x000e240000000a00 */
[----:B0-----:R-:W-:-:S05]  /*7d60*/  @P2 IMAD.HI.U32 R8, R176, R8, RZ ;  /* 0x00000008b0082227 */ /* 0x001fca00078e00ff */
[----:B------:R-:W-:-:S07]  /*7d70*/  @P2 SHF.R.U32.HI R176, RZ, R9, R8 ;  /* 0x00000009ffb02219 */ /* 0x000fce0000011608 */
.L_x_2282:
[----:B------:R-:W-:Y:S05]  /*7d80*/  BSYNC B0 ;  /* 0x0000000000007941 */ /* 0x000fea0003800000 */
.L_x_2280:
[----:B------:R-:W-:-:S04]  /*7d90*/  IMAD R176, R176, R177, -UR7 ;  /* 0x80000007b0b07e24 */ /* 0x000fc8000f8e02b1 */
[----:B------:R-:W-:-:S05]  /*7da0*/  IMAD.IADD R176, R176, 0x1, -R2 ;  /* 0x00000001b0b07824 */ /* 0x000fca00078e0a02 */
[----:B------:R-:W-:Y:S02]  /*7db0*/  VIMNMX R178, R178, R176, !PT ;  /* 0x000000b0b2b27248 */ /* 0x000fe40007fe0100 */
[----:B------:R-:W-:-:S07]  /*7dc0*/  VIADDMNMX R179, R176, R177, R179, PT ;  /* 0x000000b1b0b37246 */ /* 0x000fce00038001b3 */
.L_x_2279:
[----:B------:R-:W-:Y:S01]  /*7dd0*/  LOP3.LUT R16, R16, 0xffffbfff, RZ, 0xc0, !PT ;  /* 0xffffbfff10107812 */ /* 0x000fe200078ec0ff */
[----:B------:R-:W-:Y:S01]  /*7de0*/  UMOV UR10, UR27 ;  /* 0x0000001b000a7c82 */ /* 0x000fe20008000000 */
[----:B------:R-:W-:Y:S02]  /*7df0*/  ISETP.GT.AND P5, PT, R178, 0x1, P1 ;  /* 0x00000001b200780c */ /* 0x000fe40000fa4270 */
[----:B------:R-:W-:Y:S02]  /*7e00*/  @P0 LOP3.LUT R16, R16, 0x4000, RZ, 0xfc, !PT ;  /* 0x0000400010100812 */ /* 0x000fe400078efcff */
[----:B------:R-:W-:Y:S02]  /*7e10*/  ISETP.GT.AND P0, PT, R178, 0x19, P1 ;  /* 0x00000019b200780c */ /* 0x000fe40000f04270 */
[----:B------:R-:W-:Y:S02]  /*7e20*/  LOP3.LUT R16, R16, 0xfffbffff, RZ, 0xc0, !PT ;  /* 0xfffbffff10107812 */ /* 0x000fe400078ec0ff */
[----:B------:R-:W-:-:S02]  /*7e30*/  ISETP.LT.OR P5, PT, R179, 0x2, P5 ;  /* 0x00000002b300780c */ /* 0x000fc40002fa1670 */
[----:B------:R-:W-:Y:S02]  /*7e40*/  ISETP.GT.AND P6, PT, R178, 0x8, P1 ;  /* 0x00000008b200780c */ /* 0x000fe40000fc4270 */
[----:B------:R-:W-:Y:S02]  /*7e50*/  FSEL R8, R6, -INF , !P5 ;  /* 0xff80000006087808 */ /* 0x000fe40006800000 */
[----:B------:R-:W-:Y:S02]  /*7e60*/  FMNMX.FTZ R6, R12, R10, !PT ;  /* 0x0000000a0c067209 */ /* 0x000fe40007810000 */
[----:B------:R-:W-:Y:S02]  /*7e70*/  ISETP.GT.AND P2, PT, R178, 0x9, P1 ;  /* 0x00000009b200780c */ /* 0x000fe40000f44270 */
[----:B------:R-:W-:Y:S02]  /*7e80*/  @P0 LOP3.LUT R16, R16, 0x40000, RZ, 0xfc, !PT ;  /* 0x0004000010100812 */ /* 0x000fe400078efcff */
[----:B------:R-:W-:-:S02]  /*7e90*/  ISETP.GT.AND P0, PT, R178, 0x31, P1 ;  /* 0x00000031b200780c */ /* 0x000fc40000f04270 */
[----:B------:R-:W-:Y:S02]  /*7ea0*/  LOP3.LUT R16, R16, 0xfffffffd, RZ, 0xc0, !PT ;  /* 0xfffffffd10107812 */ /* 0x000fe400078ec0ff */
[----:B------:R-:W-:Y:S02]  /*7eb0*/  FMNMX.FTZ R6, R13, R6, !PT ;  /* 0x000000060d067209 */ /* 0x000fe40007810000 */
[----:B------:R-:W-:Y:S02]  /*7ec0*/  ISETP.GT.AND P3, PT, R178, 0x10, P1 ;  /* 0x00000010b200780c */ /* 0x000fe40000f64270 */
[----:B------:R-:W-:Y:S02]  /*7ed0*/  FMNMX.FTZ R6, R20, R6, !PT ;  /* 0x0000000614067209 */ /* 0x000fe40007810000 */
[----:B------:R-:W-:Y:S02]  /*7ee0*/  ISETP.GT.AND P4, PT, R178, 0x11, P1 ;  /* 0x00000011b200780c */ /* 0x000fe40000f84270 */
[----:B------:R-:W-:-:S02]  /*7ef0*/  FMNMX.FTZ R6, R21, R6, !PT ;  /* 0x0000000615067209 */ /* 0x000fc40007810000 */
[----:B------:R-:W-:Y:S02]  /*7f00*/  @P0 LOP3.LUT R16, R16, 0x2, RZ, 0xfc, !PT ;  /* 0x0000000210100812 */ /* 0x000fe400078efcff */
[----:B------:R-:W-:Y:S02]  /*7f10*/  ISETP.GT.AND P0, PT, R178, 0x38, P1 ;  /* 0x00000038b200780c */ /* 0x000fe40000f04270 */
[----:B------:R-:W-:Y:S02]  /*7f20*/  LOP3.LUT R16, R16, 0xfffffff7, RZ, 0xc0, !PT ;  /* 0xfffffff710107812 */ /* 0x000fe400078ec0ff */
[----:B------:R-:W-:Y:S02]  /*7f30*/  FMNMX.FTZ R6, R154, R6, !PT ;  /* 0x000000069a067209 */ /* 0x000fe40007810000 */
[----:B------:R-:W-:Y:S02]  /*7f40*/  ISETP.GT.AND P5, PT, R178, 0x18, P1 ;  /* 0x00000018b200780c */ /* 0x000fe40000fa4270 */
[----:B------:R-:W-:-:S02]  /*7f50*/  FMNMX.FTZ R6, R155, R6, !PT ;  /* 0x000000069b067209 */ /* 0x000fc40007810000 */
[C---:B------:R-:W-:Y:S02]  /*7f60*/  ISETP.LT.OR P6, PT, R179.reuse, 0x9, P6 ;  /* 0x00000009b300780c */ /* 0x040fe400037c1670 */
[C---:B------:R-:W-:Y:S02]  /*7f70*/  ISETP.LT.OR P2, PT, R179.reuse, 0xa, P2 ;  /* 0x0000000ab300780c */ /* 0x040fe40001741670 */
[----:B------:R-:W-:Y:S02]  /*7f80*/  @P0 LOP3.LUT R16, R16, 0x8, RZ, 0xfc, !PT ;  /* 0x0000000810100812 */ /* 0x000fe400078efcff */
[----:B------:R-:W-:Y:S02]  /*7f90*/  ISETP.GT.AND P0, PT, R178, RZ, P1 ;  /* 0x000000ffb200720c */ /* 0x000fe40000f04270 */
[C---:B------:R-:W-:Y:S02]  /*7fa0*/  ISETP.LT.OR P3, PT, R179.reuse, 0x11, P3 ;  /* 0x00000011b300780c */ /* 0x040fe40001f61670 */
[----:B------:R-:W-:-:S02]  /*7fb0*/  ISETP.LT.OR P4, PT, R179, 0x12, P4 ;  /* 0x00000012b300780c */ /* 0x000fc40002781670 */
[----:B------:R-:W-:Y:S02]  /*7fc0*/  ISETP.LT.OR P5, PT, R179, 0x19, P5 ;  /* 0x00000019b300780c */ /* 0x000fe40002fa1670 */
[----:B------:R-:W-:Y:S02]  /*7fd0*/  FMNMX.FTZ R6, R158, R6, !PT ;  /* 0x000000069e067209 */ /* 0x000fe40007810000 */
[----:B------:R-:W-:Y:S02]  /*7fe0*/  LOP3.LUT R16, R16, 0xffffff7f, RZ, 0xc0, !PT ;  /* 0xffffff7f10107812 */ /* 0x000fe400078ec0ff */
[----:B------:R-:W-:Y:S02]  /*7ff0*/  FSEL R14, R14, -INF , !P6 ;  /* 0xff8000000e0e7808 */ /* 0x000fe40007000000 */
[----:B------:R-:W-:Y:S02]  /*8000*/  FSEL R15, R15, -INF , !P2 ;  /* 0xff8000000f0f7808 */ /* 0x000fe40005000000 */
[----:B------:R-:W-:-:S02]  /*8010*/  FSEL R152, R152, -INF , !P3 ;  /* 0xff80000098987808 */ /* 0x000fc40005800000 */
[----:B------:R-:W-:Y:S02]  /*8020*/  FSEL R153, R153, -INF , !P4 ;  /* 0xff80000099997808 */ /* 0x000fe40006000000 */
[----:B------:R-:W-:Y:S02]  /*8030*/  FSEL R157, R157, -INF , !P5 ;  /* 0xff8000009d9d7808 */ /* 0x000fe40006800000 */
[C---:B------:R-:W-:Y:S02]  /*8040*/  ISETP.GT.AND P2, PT, R178.reuse, 0x20, P1 ;  /* 0x00000020b200780c */ /* 0x040fe40000f44270 */
[C---:B------:R-:W-:Y:S02]  /*8050*/  ISETP.GT.AND P3, PT, R178.reuse, 0x21, P1 ;  /* 0x00000021b200780c */ /* 0x040fe40000f64270 */
[C---:B------:R-:W-:Y:S02]  /*8060*/  ISETP.GT.AND P4, PT, R178.reuse, 0x28, P1 ;  /* 0x00000028b200780c */ /* 0x040fe40000f84270 */
[----:B------:R-:W-:-:S02]  /*8070*/  ISETP.GT.AND P5, PT, R178, 0x29, P1 ;  /* 0x00000029b200780c */ /* 0x000fc40000fa4270 */
[C---:B------:R-:W-:Y:S02]  /*8080*/  ISETP.GT.AND P6, PT, R178.reuse, 0x30, P1 ;  /* 0x00000030b200780c */ /* 0x040fe40000fc4270 */
[----:B------:R-:W-:Y:S02]  /*8090*/  ISETP.GT.AND P1, PT, R178, 0x39, P1 ;  /* 0x00000039b200780c */ /* 0x000fe40000f24270 */
[----:B------:R-:W-:Y:S02]  /*80a0*/  FMNMX.FTZ R6, R160, R6, !PT ;  /* 0x00000006a0067209 */ /* 0x000fe40007810000 */
[----:B------:R-:W-:Y:S02]  /*80b0*/  @P0 LOP3.LUT R16, R16, 0x80, RZ, 0xfc, !PT ;  /* 0x0000008010100812 */ /* 0x000fe400078efcff */
[----:B------:R-:W-:Y:S02]  /*80c0*/  FMNMX.FTZ R6, R162, R6, !PT ;  /* 0x00000006a2067209 */ /* 0x000fe40007810000 */
[----:B------:R-:W-:-:S02]  /*80d0*/  LOP3.LUT P0, RZ, R16, 0x40000, RZ, 0xc0, !PT ;  /* 0x0004000010ff7812 */ /* 0x000fc4000780c0ff */
[----:B------:R-:W-:Y:S02]  /*80e0*/  FMNMX.FTZ R6, R164, R6, !PT ;  /* 0x00000006a4067209 */ /* 0x000fe40007810000 */
[----:B------:R-:W-:Y:S02]  /*80f0*/  LOP3.LUT R16, R16, 0xffffffdf, RZ, 0xc0, !PT ;  /* 0xffffffdf10107812 */ /* 0x000fe400078ec0ff */
[----:B------:R-:W-:Y:S02]  /*8100*/  ISETP.LT.OR P0, PT, R179, 0x1a, P0 ;  /* 0x0000001ab300780c */ /* 0x000fe40000701670 */
[----:B------:R-:W-:Y:S02]  /*8110*/  FMNMX.FTZ R6, R166, R6, !PT ;  /* 0x00000006a6067209 */ /* 0x000fe40007810000 */
[----:B------:R-:W-:Y:S02]  /*8120*/  @P1 LOP3.LUT R16, R16, 0x20, RZ, 0xfc, !PT ;  /* 0x0000002010101812 */ /* 0x000fe400078efcff */
[----:B------:R-:W-:-:S02]  /*8130*/  FMNMX.FTZ R6, R168, R6, !PT ;  /* 0x00000006a8067209 */ /* 0x000fc40007810000 */
[C---:B------:R-:W-:Y:S02]  /*8140*/  LOP3.LUT P1, RZ, R16.reuse, 0x2, RZ, 0xc0, !PT ;  /* 0x0000000210ff7812 */ /* 0x040fe4000782c0ff */
[----:B------:R-:W-:Y:S02]  /*8150*/  LOP3.LUT R16, R16, 0xfffffeff, RZ, 0xc0, !PT ;  /* 0xfffffeff10107812 */ /* 0x000fe400078ec0ff */
[----:B------:R-:W-:Y:S02]  /*8160*/  FMNMX.FTZ R6, R170, R6, !PT ;  /* 0x00000006aa067209 */ /* 0x000fe40007810000 */
[----:B------:R-:W-:Y:S02]  /*8170*/  @P0 LOP3.LUT R16, R16, 0x100, RZ, 0xfc, !PT ;  /* 0x0000010010100812 */ /* 0x000fe400078efcff */
[----:B------:R-:W-:Y:S02]  /*8180*/  ISETP.LT.OR P0, PT, R179, 0x21, P2 ;  /* 0x00000021b300780c */ /* 0x000fe40001701670 */
[----:B------:R-:W-:-:S02]  /*8190*/  FMNMX.FTZ R6, R172, R6, !PT ;  /* 0x00000006ac067209 */ /* 0x000fc40007810000 */
[----:B------:R-:W-:Y:S02]  /*81a0*/  LOP3.LUT P2, RZ, R16, 0x8, RZ, 0xc0, !PT ;  /* 0x0000000810ff7812 */ /* 0x000fe4000784c0ff */
[----:B------:R-:W-:Y:S02]  /*81b0*/  FMNMX.FTZ R6, R174, R6, !PT ;  /* 0x00000006ae067209 */ /* 0x000fe40007810000 */
[----:B------:R-:W-:Y:S02]  /*81c0*/  LOP3.LUT R16, R16, 0xffffffbf, RZ, 0xc0, !PT ;  /* 0xffffffbf10107812 */ /* 0x000fe400078ec0ff */
[----:B------:R-:W-:Y:S02]  /*81d0*/  FMNMX.FTZ R6, R175, R6, !PT ;  /* 0x00000006af067209 */ /* 0x000fe40007810000 */
[C---:B------:R-:W-:Y:S02]  /*81e0*/  ISETP.LT.OR P6, PT, R179.reuse, 0x31, P6 ;  /* 0x00000031b300780c */ /* 0x040fe400037c1670 */
[----:B------:R-:W-:Y:S01]  /*81f0*/  @P0 LOP3.LUT R16, R16, 0x40, RZ, 0xfc, !PT ;  /* 0x0000004010100812 */ /* 0x000fe200078efcff */
[----:B------:R-:W0:Y:S01]  /*8200*/  SHFL.BFLY PT, R9, R6, 0x2, 0x1f ;  /* 0x0c401f0006097f89 */ /* 0x000e2200000e0000 */
[----:B------:R-:W-:-:S02]  /*8210*/  ISETP.LT.OR P0, PT, R179, 0x22, P3 ;  /* 0x00000022b300780c */ /* 0x000fc40001f01670 */
[C---:B------:R-:W-:Y:S02]  /*8220*/  LOP3.LUT P3, RZ, R16.reuse, 0x80, RZ, 0xc0, !PT ;  /* 0x0000008010ff7812 */ /* 0x040fe4000786c0ff */
[----:B------:R-:W-:Y:S02]  /*8230*/  LOP3.LUT R16, R16, 0xffffffef, RZ, 0xc0, !PT ;  /* 0xffffffef10107812 */ /* 0x000fe400078ec0ff */
[C---:B------:R-:W-:Y:S02]  /*8240*/  ISETP.LT.OR P3, PT, R179.reuse, 0x1, P3 ;  /* 0x00000001b300780c */ /* 0x040fe40001f61670 */
[----:B------:R-:W-:Y:S02]  /*8250*/  ISETP.LT.OR P1, PT, R179, 0x32, P1 ;  /* 0x00000032b300780c */ /* 0x000fe40000f21670 */
[----:B------:R-:W-:Y:S02]  /*8260*/  FSEL R176, R5, -INF , !P3 ;  /* 0xff80000005b07808 */ /* 0x000fe40005800000 */
[----:B------:R-:W-:-:S02]  /*8270*/  ISETP.LT.OR P2, PT, R179, 0x39, P2 ;  /* 0x00000039b300780c */ /* 0x000fc40001741670 */
[----:B------:R-:W-:Y:S02]  /*8280*/  @P0 LOP3.LUT R16, R16, 0x10, RZ, 0xfc, !PT ;  /* 0x0000001010100812 */ /* 0x000fe400078efcff */
[----:B------:R-:W-:Y:S02]  /*8290*/  ISETP.LT.OR P0, PT, R179, 0x29, P4 ;  /* 0x00000029b300780c */ /* 0x000fe40002701670 */
[C---:B------:R-:W-:Y:S02]  /*82a0*/  LOP3.LUT P4, RZ, R16.reuse, 0x20, RZ, 0xc0, !PT ;  /* 0x0000002010ff7812 */ /* 0x040fe4000788c0ff */
[----:B------:R-:W-:Y:S02]  /*82b0*/  LOP3.LUT R16, R16, 0xfffffffb, RZ, 0xc0, !PT ;  /* 0xfffffffb10107812 */ /* 0x000fe400078ec0ff */
[----:B------:R-:W-:Y:S02]  /*82c0*/  FMNMX.FTZ R5, R176, R11, !PT ;  /* 0x0000000bb0057209 */ /* 0x000fe40007810000 */
[----:B0-----:R-:W-:-:S02]  /*82d0*/  FMNMX.FTZ R6, R6, R9, !PT ;  /* 0x0000000906067209 */ /* 0x001fc40007810000 */
[----:B------:R-:W-:Y:S02]  /*82e0*/  FMNMX.FTZ R5, R8, R5, !PT ;  /* 0x0000000508057209 */ /* 0x000fe40007810000 */
[C---:B------:R-:W-:Y:S01]  /*82f0*/  ISETP.LT.OR P4, PT, R179.reuse, 0x3a, P4 ;  /* 0x0000003ab300780c */ /* 0x040fe20002781670 */
[----:B------:R-:W0:Y:S01]  /*8300*/  SHFL.BFLY PT, R9, R6, 0x1, 0x1f ;  /* 0x0c201f0006097f89 */ /* 0x000e2200000e0000 */
[----:B------:R-:W-:Y:S02]  /*8310*/  @P0 LOP3.LUT R16, R16, 0x4, RZ, 0xfc, !PT ;  /* 0x0000000410100812 */ /* 0x000fe400078efcff */
[----:B------:R-:W-:Y:S02]  /*8320*/  ISETP.LT.OR P0, PT, R179, 0x2a, P5 ;  /* 0x0000002ab300780c */ /* 0x000fe40002f01670 */
[----:B------:R-:W-:Y:S02]  /*8330*/  LOP3.LUT R16, R16, 0xffff7fff, RZ, 0xc0, !PT ;  /* 0xffff7fff10107812 */ /* 0x000fe400078ec0ff */
[----:B------:R-:W-:-:S02]  /*8340*/  FMNMX.FTZ R5, R14, R5, !PT ;  /* 0x000000050e057209 */ /* 0x000fc40007810000 */
[----:B------:R-:W-:Y:S02]  /*8350*/  FSEL R171, R171, -INF , !P2 ;  /* 0xff800000abab7808 */ /* 0x000fe40005000000 */
[----:B------:R-:W-:Y:S02]  /*8360*/  FMNMX.FTZ R5, R15, R5, !PT ;  /* 0x000000050f057209 */ /* 0x000fe40007810000 */
[----:B------:R-:W-:Y:S02]  /*8370*/  FSEL R173, R173, -INF , !P4 ;  /* 0xff800000adad7808 */ /* 0x000fe40006000000 */
[----:B------:R-:W-:Y:S02]  /*8380*/  FMNMX.FTZ R5, R152, R5, !PT ;  /* 0x0000000598057209 */ /* 0x000fe40007810000 */
[----:B------:R-:W-:Y:S02]  /*8390*/  @P0 LOP3.LUT R16, R16, 0x8000, RZ, 0xfc, !PT ;  /* 0x0000800010100812 */ /* 0x000fe400078efcff */
[----:B------:R-:W-:-:S02]  /*83a0*/  FMNMX.FTZ R5, R153, R5, !PT ;  /* 0x0000000599057209 */ /* 0x000fc40007810000 */
[----:B------:R-:W-:Y:S02]  /*83b0*/  LOP3.LUT R16, R16, 0xfffeffff, RZ, 0xc0, !PT ;  /* 0xfffeffff10107812 */ /* 0x000fe400078ec0ff */
[----:B------:R-:W-:Y:S02]  /*83c0*/  FMNMX.FTZ R5, R157, R5, !PT ;  /* 0x000000059d057209 */ /* 0x000fe40007810000 */
[----:B------:R-:W-:Y:S02]  /*83d0*/  @P6 LOP3.LUT R16, R16, 0x10000, RZ, 0xfc, !PT ;  /* 0x0001000010106812 */ /* 0x000fe400078efcff */
[----:B0-----:R-:W-:Y:S02]  /*83e0*/  FMNMX.FTZ R6, R6, R9, !PT ;  /* 0x0000000906067209 */ /* 0x001fe40007810000 */
[----:B------:R-:W-:Y:S02]  /*83f0*/  LOP3.LUT R16, R16, 0xfffdffff, RZ, 0xc0, !PT ;  /* 0xfffdffff10107812 */ /* 0x000fe400078ec0ff */
[----:B------:R-:W-:-:S02]  /*8400*/  FSETP.NEU.FTZ.AND P5, PT, R6, -INF , PT ;  /* 0xff8000000600780b */ /* 0x000fc40003fbd000 */
[----:B------:R-:W-:Y:S02]  /*8410*/  @P1 LOP3.LUT R16, R16, 0x20000, RZ, 0xfc, !PT ;  /* 0x0002000010101812 */ /* 0x000fe400078efcff */
[----:B------:R-:W-:Y:S02]  /*8420*/  FSEL R9, R6, RZ, P5 ;  /* 0x000000ff06097208 */ /* 0x000fe40002800000 */
[C---:B------:R-:W-:Y:S02]  /*8430*/  LOP3.LUT P1, RZ, R16.reuse, 0x100, RZ, 0xc0, !PT ;  /* 0x0000010010ff7812 */ /* 0x040fe4000782c0ff */
[----:B------:R-:W-:Y:S01]  /*8440*/  LOP3.LUT P6, RZ, R16, 0x40, RZ, 0xc0, !PT ;  /* 0x0000004010ff7812 */ /* 0x000fe200078cc0ff */
[----:B------:R-:W-:Y:S01]  /*8450*/  FADD.FTZ R9, -R9, R10 ;  /* 0x0000000a09097221 */ /* 0x000fe20000010100 */
[----:B------:R-:W-:Y:S01]  /*8460*/  FSEL R156, R156, -INF , !P1 ;  /* 0xff8000009c9c7808 */ /* 0x000fe20004800000 */
[----:B------:R-:W-:Y:S01]  /*8470*/  FMUL.FTZ R10, R6, UR10 ;  /* 0x0000000a060a7c20 */ /* 0x000fe20008410000 */
[----:B------:R-:W-:Y:S01]  /*8480*/  LOP3.LUT P0, RZ, R16, 0x10, RZ, 0xc0, !PT ;  /* 0x0000001010ff7812 */ /* 0x000fe2000780c0ff */
[----:B------:R-:W-:Y:S01]  /*8490*/  FMUL.FTZ R9, R9, UR10 ;  /* 0x0000000a09097c20 */ /* 0x000fe20008410000 */
[----:B------:R-:W-:-:S02]  /*84a0*/  FSEL R159, R159, -INF , !P6 ;  /* 0xff8000009f9f7808 */ /* 0x000fc40007000000 */
[----:B------:R-:W-:Y:S02]  /*84b0*/  FMNMX.FTZ R5, R156, R5, !PT ;  /* 0x000000059c057209 */ /* 0x000fe40007810000 */
[----:B------:R-:W-:Y:S02]  /*84c0*/  FSEL R10, R10, RZ, P5 ;  /* 0x000000ff0a0a7208 */ /* 0x000fe40002800000 */
[----:B------:R-:W-:Y:S02]  /*84d0*/  LOP3.LUT P5, RZ, R16, 0x4, RZ, 0xc0, !PT ;  /* 0x0000000410ff7812 */ /* 0x000fe400078ac0ff */
[----:B------:R-:W-:Y:S01]  /*84e0*/  FSEL R161, R161, -INF , !P0 ;  /* 0xff800000a1a17808 */ /* 0x000fe20004000000 */
[--C-:B------:R-:W-:Y:S01]  /*84f0*/  FFMA.FTZ R12, R12, UR10, -R10.reuse ;  /* 0x0000000a0c0c7c23 */ /* 0x100fe2000801080a */
[----:B------:R-:W-:Y:S01]  /*8500*/  FMNMX.FTZ R5, R159, R5, !PT ;  /* 0x000000059f057209 */ /* 0x000fe20007810000 */
[--C-:B------:R-:W-:Y:S01]  /*8510*/  FFMA.FTZ R13, R13, UR10, -R10.reuse ;  /* 0x0000000a0d0d7c23 */ /* 0x100fe2000801080a */
[----:B------:R-:W-:Y:S01]  /*8520*/  LOP3.LUT P0, RZ, R16, 0x8000, RZ, 0xc0, !PT ;  /* 0x0000800010ff7812 */ /* 0x000fe2000780c0ff */
[--C-:B------:R-:W-:Y:S01]  /*8530*/  FFMA.FTZ R20, R20, UR10, -R10.reuse ;  /* 0x0000000a14147c23 */ /* 0x100fe2000801080a */
        /* <DEDUP_REMOVED lines=16> */
[----:B------:R-:W-:Y:S01]  /*8640*/  FSEL R169, R169, -INF , !P1 ;  /* 0xff800000a9a97808 */ /* 0x000fe20004800000 */
[--C-:B------:R-:W-:Y:S01]  /*8650*/  FFMA.FTZ R168, R168, UR10, -R10.reuse ;  /* 0x0000000aa8a87c23 */ /* 0x100fe2000801080a */
[----:B------:R-:W-:Y:S01]  /*8660*/  FMNMX.FTZ R5, R167, R5, !PT ;  /* 0x00000005a7057209 */ /* 0x000fe20007810000 */
[--C-:B------:R-:W-:Y:S01]  /*8670*/  FFMA.FTZ R170, R170, UR10, -R10.reuse ;  /* 0x0000000aaaaa7c23 */ /* 0x100fe2000801080a */
[--C-:B------:R-:W-:Y:S01]  /*8680*/  FFMA.FTZ R172, R172, UR10, -R10.reuse ;  /* 0x0000000aacac7c23 */ /* 0x100fe2000801080a */
[--C-:B------:R-:W-:Y:S01]  /*8690*/  FFMA.FTZ R174, R174, UR10, -R10.reuse ;  /* 0x0000000aaeae7c23 */ /* 0x100fe2000801080a */
[----:B------:R-:W-:Y:S01]  /*86a0*/  FMNMX.FTZ R5, R169, R5, !PT ;  /* 0x00000005a9057209 */ /* 0x000fe20007810000 */
[----:B------:R-:W-:Y:S01]  /*86b0*/  FFMA.FTZ R10, R175, UR10, -R10 ;  /* 0x0000000aaf0a7c23 */ /* 0x000fe2000801080a */
[----:B------:R-:W-:Y:S01]  /*86c0*/  MUFU.EX2 R12, R12 ;  /* 0x0000000c000c7308 */ /* 0x000fe20000000800 */
[----:B------:R-:W-:-:S02]  /*86d0*/  ISETP.NE.AND P1, PT, R18, RZ, PT ;  /* 0x000000ff1200720c */ /* 0x000fc40003f25270 */
[----:B------:R-:W-:Y:S02]  /*86e0*/  FMNMX.FTZ R5, R171, R5, !PT ;  /* 0x00000005ab057209 */ /* 0x000fe40007810000 */
[----:B------:R-:W-:Y:S02]  /*86f0*/  LOP3.LUT P0, RZ, R16, 0x4000, RZ, 0xc0, !PT ;  /* 0x0000400010ff7812 */ /* 0x000fe4000780c0ff */
[----:B------:R-:W-:Y:S01]  /*8700*/  FMNMX.FTZ R5, R173, R5, !PT ;  /* 0x00000005ad057209 */ /* 0x000fe20007810000 */
[----:B------:R-:W-:Y:S04]  /*8710*/  MUFU.EX2 R13, R13 ;  /* 0x0000000d000d7308 */ /* 0x000fe80000000800 */
[----:B------:R-:W0:Y:S04]  /*8720*/  SHFL.BFLY PT, R175, R5, 0x2, 0x1f ;  /* 0x0c401f0005af7f89 */ /* 0x000e2800000e0000 */
[----:B------:R-:W-:Y:S08]  /*8730*/  MUFU.EX2 R20, R20 ;  /* 0x0000001400147308 */ /* 0x000ff00000000800 */
[----:B------:R-:W-:Y:S08]  /*8740*/  MUFU.EX2 R21, R21 ;  /* 0x0000001500157308 */ /* 0x000ff00000000800 */
[----:B------:R-:W-:Y:S01]  /*8750*/  MUFU.EX2 R155, R155 ;  /* 0x0000009b009b7308 */ /* 0x000fe20000000800 */
[----:B0-----:R-:W-:-:S07]  /*8760*/  FMNMX.FTZ R5, R5, R175, !PT ;  /* 0x000000af05057209 */ /* 0x001fce0007810000 */
[----:B------:R-:W-:Y:S01]  /*8770*/  MUFU.EX2 R158, R158 ;  /* 0x0000009e009e7308 */ /* 0x000fe20000000800 */
[----:B------:R-:W0:Y:S07]  /*8780*/  SHFL.BFLY PT, R175, R5, 0x1, 0x1f ;  /* 0x0c201f0005af7f89 */ /* 0x000e2e00000e0000 */
[----:B------:R-:W-:Y:S08]  /*8790*/  MUFU.EX2 R160, R160 ;  /* 0x000000a000a07308 */ /* 0x000ff00000000800 */
[----:B------:R-:W-:Y:S08]  /*87a0*/  MUFU.EX2 R162, R162 ;  /* 0x000000a200a27308 */ /* 0x000ff00000000800 */
[----:B------:R-:W-:Y:S01]  /*87b0*/  MUFU.EX2 R164, R164 ;  /* 0x000000a400a47308 */ /* 0x000fe20000000800 */
[----:B0-----:R-:W-:-:S04]  /*87c0*/  FMNMX.FTZ R5, R5, R175, !PT ;  /* 0x000000af05057209 */ /* 0x001fc80007810000 */
[----:B------:R-:W-:-:S03]  /*87d0*/  FSETP.NEU.FTZ.AND P2, PT, R5, -INF , PT ;  /* 0xff8000000500780b */ /* 0x000fc60003f5d000 */
[----:B------:R0:W-:Y:S08]  /*87e0*/  MUFU.EX2 R175, R154 ;  /* 0x0000009a00af7308 */ /* 0x0001f00000000800 */
[----:B------:R-:W-:Y:S01]  /*87f0*/  MUFU.EX2 R166, R166 ;  /* 0x000000a600a67308 */ /* 0x000fe20000000800 */
[----:B0-----:R-:W-:-:S05]  /*8800*/  FSEL R154, R5, RZ, P2 ;  /* 0x000000ff059a7208 */ /* 0x001fca0001000000 */
[----:B------:R-:W-:Y:S02]  /*8810*/  FADD.FTZ R154, -R154, R11 ;  /* 0x0000000b9a9a7221 */ /* 0x000fe40000010100 */
[----:B------:R0:W1:Y:S08]  /*8820*/  MUFU.EX2 R11, R9 ;  /* 0x00000009000b7308 */ /* 0x0000700000000800 */
[----:B------:R-:W-:Y:S01]  /*8830*/  MUFU.EX2 R168, R168 ;  /* 0x000000a800a87308 */ /* 0x000fe20000000800 */
[----:B0-----:R-:W-:Y:S01]  /*8840*/  FMUL.FTZ R9, R154, UR10 ;  /* 0x0000000a9a097c20 */ /* 0x001fe20008410000 */
[----:B------:R-:W-:-:S04]  /*8850*/  IMAD.U32 R154, RZ, RZ, UR28 ;  /* 0x0000001cff9a7e24 */ /* 0x000fc8000f8e00ff */
[----:B------:R-:W-:Y:S02]  /*8860*/  @!P1 IMAD R154, R154, 0x40, R17 ;  /* 0x000000409a9a9824 */ /* 0x000fe400078e0211 */
[----:B------:R-:W0:Y:S01]  /*8870*/  MUFU.EX2 R9, R9 ;  /* 0x0000000900097308 */ /* 0x000e220000000800 */
[----:B-1----:R-:W-:Y:S01]  /*8880*/  FFMA.FTZ R3, R11, R3, R12 ;  /* 0x000000030b037223 */ /* 0x002fe2000001000c */
[-C--:B------:R-:W-:Y:S01]  /*8890*/  FMUL.FTZ R24, R24, R11.reuse ;  /* 0x0000000b18187220 */ /* 0x080fe20000410000 */
[----:B------:R-:W-:Y:S01]  /*88a0*/  @!P1 LEA R154, R154, UR41, 0x2 ;  /* 0x000000299a9a9c11 */ /* 0x000fe2000f8e10ff */
[-C--:B------:R-:W-:Y:S01]  /*88b0*/  FMUL.FTZ R25, R25, R11.reuse ;  /* 0x0000000b19197220 */ /* 0x080fe20000410000 */
[----:B------:R-:W-:Y:S01]  /*88c0*/  FADD.FTZ R3, R13, R3 ;  /* 0x000000030d037221 */ /* 0x000fe20000010000 */
[-C--:B------:R-:W-:Y:S01]  /*88d0*/  FMUL.FTZ R28, R28, R11.reuse ;  /* 0x0000000b1c1c7220 */ /* 0x080fe20000410000 */
[-C--:B------:R-:W-:Y:S01]  /*88e0*/  FMUL.FTZ R29, R29, R11.reuse ;  /* 0x0000000b1d1d7220 */ /* 0x080fe20000410000 */
[----:B------:R-:W-:Y:S01]  /*88f0*/  @!P1 STS [R154+0x28800], R11 ;  /* 0x0288000b9a009388 */ /* 0x000fe20000000800 */
[----:B------:R-:W-:Y:S01]  /*8900*/  FADD.FTZ R3, R20, R3 ;  /* 0x0000000314037221 */ /* 0x000fe20000010000 */
[----:B------:R-:W1:Y:S01]  /*8910*/  MUFU.EX2 R170, R170 ;  /* 0x000000aa00aa7308 */ /* 0x000e620000000800 */
[-C--:B------:R-:W-:Y:S01]  /*8920*/  FMUL.FTZ R32, R32, R11.reuse ;  /* 0x0000000b20207220 */ /* 0x080fe20000410000 */
[-C--:B------:R-:W-:Y:S01]  /*8930*/  FMUL.FTZ R33, R33, R11.reuse ;  /* 0x0000000b21217220 */ /* 0x080fe20000410000 */
[----:B------:R-:W-:Y:S01]  /*8940*/  FADD.FTZ R3, R21, R3 ;  /* 0x0000000315037221 */ /* 0x000fe20000010000 */
[-C--:B------:R-:W-:Y:S01]  /*8950*/  FMUL.FTZ R36, R36, R11.reuse ;  /* 0x0000000b24247220 */ /* 0x080fe20000410000 */
[-C--:B------:R-:W-:Y:S01]  /*8960*/  FMUL.FTZ R37, R37, R11.reuse ;  /* 0x0000000b25257220 */ /* 0x080fe20000410000 */
[-C--:B------:R-:W-:Y:S01]  /*8970*/  FMUL.FTZ R40, R40, R11.reuse ;  /* 0x0000000b28287220 */ /* 0x080fe20000410000 */
[----:B------:R-:W-:Y:S01]  /*8980*/  FADD.FTZ R3, R175, R3 ;  /* 0x00000003af037221 */ /* 0x000fe20000010000 */
[----:B0-----:R0:W-:Y:S01]  /*8990*/  @!P1 STS [R154+0x28820], R9 ;  /* 0x028820099a009388 */ /* 0x0011e20000000800 */
[----:B------:R-:W-:Y:S01]  /*89a0*/  MUFU.EX2 R172, R172 ;  /* 0x000000ac00ac7308 */ /* 0x000fe20000000800 */
[-C--:B------:R-:W-:Y:S01]  /*89b0*/  FMUL.FTZ R41, R41, R11.reuse ;  /* 0x0000000b29297220 */ /* 0x080fe20000410000 */
[----:B------:R-:W-:Y:S01]  /*89c0*/  FADD.FTZ R3, R155, R3 ;  /* 0x000000039b037221 */ /* 0x000fe20000010000 */
[-C--:B------:R-:W-:Y:S01]  /*89d0*/  FMUL.FTZ R44, R44, R11.reuse ;  /* 0x0000000b2c2c7220 */ /* 0x080fe20000410000 */
[-C--:B------:R-:W-:Y:S01]  /*89e0*/  FMUL.FTZ R45, R45, R11.reuse ;  /* 0x0000000b2d2d7220 */ /* 0x080fe20000410000 */
[-C--:B------:R-:W-:Y:S01]  /*89f0*/  FMUL.FTZ R48, R48, R11.reuse ;  /* 0x0000000b30307220 */ /* 0x080fe20000410000 */
[----:B------:R-:W-:Y:S01]  /*8a00*/  FADD.FTZ R3, R158, R3 ;  /* 0x000000039e037221 */ /* 0x000fe20000010000 */
[C---:B------:R-:W-:Y:S01]  /*8a10*/  F2FP.F16.F32.PACK_AB R158, R160.reuse, R158 ;  /* 0x0000009ea09e723e */ /* 0x040fe200000000ff */
[----:B------:R-:W-:Y:S01]  /*8a20*/  MUFU.EX2 R174, R174 ;  /* 0x000000ae00ae7308 */ /* 0x000fe20000000800 */
[----:B0-----:R-:W-:Y:S01]  /*8a30*/  FMUL.FTZ R154, R5, UR10 ;  /* 0x0000000a059a7c20 */ /* 0x001fe20008410000 */
[----:B------:R-:W-:Y:S01]  /*8a40*/  FADD.FTZ R3, R160, R3 ;  /* 0x00000003a0037221 */ /* 0x000fe20000010000 */
[----:B------:R-:W-:Y:S01]  /*8a50*/  F2FP.F16.F32.PACK_AB R160, R164, R162 ;  /* 0x000000a2a4a0723e */ /* 0x000fe200000000ff */
[-C--:B------:R-:W-:Y:S01]  /*8a60*/  FMUL.FTZ R49, R49, R11.reuse ;  /* 0x0000000b31317220 */ /* 0x080fe20000410000 */
[-C--:B------:R-:W-:Y:S01]  /*8a70*/  FMUL.FTZ R52, R52, R11.reuse ;  /* 0x0000000b34347220 */ /* 0x080fe20000410000 */
[----:B------:R-:W-:Y:S01]  /*8a80*/  FSEL R154, R154, RZ, P2 ;  /* 0x000000ff9a9a7208 */ /* 0x000fe20001000000 */
[----:B------:R-:W-:Y:S01]  /*8a90*/  FADD.FTZ R3, R162, R3 ;  /* 0x00000003a2037221 */ /* 0x000fe20000010000 */
[----:B------:R-:W0:Y:S01]  /*8aa0*/  MUFU.EX2 R10, R10 ;  /* 0x0000000a000a7308 */ /* 0x000e220000000800 */
[----:B------:R-:W-:Y:S01]  /*8ab0*/  F2FP.F16.F32.PACK_AB R162, R168, R166 ;  /* 0x000000a6a8a2723e */ /* 0x000fe200000000ff */
[----:B------:R-:W-:Y:S01]  /*8ac0*/  FMUL.FTZ R53, R53, R11 ;  /* 0x0000000b35357220 */ /* 0x000fe20000410000 */
[--C-:B------:R-:W-:Y:S01]  /*8ad0*/  FFMA.FTZ R176, R176, UR10, -R154.reuse ;  /* 0x0000000ab0b07c23 */ /* 0x100fe2000801089a */
[----:B------:R-:W-:Y:S01]  /*8ae0*/  FADD.FTZ R3, R164, R3 ;  /* 0x00000003a4037221 */ /* 0x000fe20000010000 */
[--C-:B------:R-:W-:Y:S01]  /*8af0*/  FFMA.FTZ R8, R8, UR10, -R154.reuse ;  /* 0x0000000a08087c23 */ /* 0x100fe2000801089a */
[--C-:B------:R-:W-:Y:S01]  /*8b00*/  FFMA.FTZ R14, R14, UR10, -R154.reuse ;  /* 0x0000000a0e0e7c23 */ /* 0x100fe2000801089a */
[--C-:B------:R-:W-:Y:S01]  /*8b10*/  FFMA.FTZ R15, R15, UR10, -R154.reuse ;  /* 0x0000000a0f0f7c23 */ /* 0x100fe2000801089a */
[----:B------:R-:W-:Y:S01]  /*8b20*/  FADD.FTZ R3, R166, R3 ;  /* 0x00000003a6037221 */ /* 0x000fe20000010000 */
[----:B------:R-:W2:Y:S01]  /*8b30*/  MUFU.EX2 R176, R176 ;  /* 0x000000b000b07308 */ /* 0x000ea20000000800 */
[--C-:B------:R-:W-:Y:S01]  /*8b40*/  FFMA.FTZ R177, R152, UR10, -R154.reuse ;  /* 0x0000000a98b17c23 */ /* 0x100fe2000801089a */
[--C-:B------:R-:W-:Y:S01]  /*8b50*/  FFMA.FTZ R153, R153, UR10, -R154.reuse ;  /* 0x0000000a99997c23 */ /* 0x100fe2000801089a */
[----:B------:R-:W-:Y:S01]  /*8b60*/  FADD.FTZ R3, R168, R3 ;  /* 0x00000003a8037221 */ /* 0x000fe20000010000 */
[--C-:B------:R-:W-:Y:S01]  /*8b70*/  FFMA.FTZ R157, R157, UR10, -R154.reuse ;  /* 0x0000000a9d9d7c23 */ /* 0x100fe2000801089a */
[--C-:B------:R-:W-:Y:S01]  /*8b80*/  FFMA.FTZ R178, R156, UR10, -R154.reuse ;  /* 0x0000000a9cb27c23 */ /* 0x100fe2000801089a */
[----:B------:R-:W-:Y:S01]  /*8b90*/  F2FP.F16.F32.PACK_AB R152, R13, R12 ;  /* 0x0000000c0d98723e */ /* 0x000fe200000000ff */
[----:B-1----:R-:W-:Y:S01]  /*8ba0*/  FADD.FTZ R3, R170, R3 ;  /* 0x00000003aa037221 */ /* 0x002fe20000010000 */
[----:B------:R-:W1:Y:S01]  /*8bb0*/  MUFU.EX2 R8, R8 ;  /* 0x0000000800087308 */ /* 0x000e620000000800 */
[----:B0-----:R-:W-:Y:S01]  /*8bc0*/  F2FP.F16.F32.PACK_AB R166, R10, R174 ;  /* 0x000000ae0aa6723e */ /* 0x001fe200000000ff */
[--C-:B------:R-:W-:Y:S01]  /*8bd0*/  FFMA.FTZ R159, R159, UR10, -R154.reuse ;  /* 0x0000000a9f9f7c23 */ /* 0x100fe2000801089a */
[----:B------:R-:W-:Y:S01]  /*8be0*/  FADD.FTZ R3, R172, R3 ;  /* 0x00000003ac037221 */ /* 0x000fe20000010000 */
[--C-:B------:R-:W-:Y:S01]  /*8bf0*/  FFMA.FTZ R161, R161, UR10, -R154.reuse ;  /* 0x0000000aa1a17c23 */ /* 0x100fe2000801089a */
[--C-:B------:R-:W-:Y:S01]  /*8c00*/  FFMA.FTZ R163, R163, UR10, -R154.reuse ;  /* 0x0000000aa3a37c23 */ /* 0x100fe2000801089a */
[----:B------:R-:W-:Y:S01]  /*8c10*/  FFMA.FTZ R165, R165, UR10, -R154 ;  /* 0x0000000aa5a57c23 */ /* 0x000fe2000801089a */
[----:B------:R-:W-:Y:S01]  /*8c20*/  FADD.FTZ R3, R174, R3 ;  /* 0x00000003ae037221 */ /* 0x000fe20000010000 */
[----:B------:R-:W0:Y:S01]  /*8c30*/  MUFU.EX2 R14, R14 ;  /* 0x0000000e000e7308 */ /* 0x000e220000000800 */
[----:B--2---:R-:W-:Y:S01]  /*8c40*/  FFMA.FTZ R4, R9, R4, R176 ;  /* 0x0000000409047223 */ /* 0x004fe200000100b0 */
[--C-:B------:R-:W-:Y:S01]  /*8c50*/  FFMA.FTZ R167, R167, UR10, -R154.reuse ;  /* 0x0000000aa7a77c23 */ /* 0x100fe2000801089a */
[----:B------:R-:W-:Y:S01]  /*8c60*/  FADD.FTZ R3, R10, R3 ;  /* 0x000000030a037221 */ /* 0x000fe20000010000 */
[--C-:B------:R-:W-:Y:S01]  /*8c70*/  FFMA.FTZ R169, R169, UR10, -R154.reuse ;  /* 0x0000000aa9a97c23 */ /* 0x100fe2000801089a */
[--C-:B------:R-:W-:Y:S01]  /*8c80*/  FFMA.FTZ R171, R171, UR10, -R154.reuse ;  /* 0x0000000aabab7c23 */ /* 0x100fe2000801089a */
[----:B------:R-:W-:Y:S01]  /*8c90*/  FFMA.FTZ R173, R173, UR10, -R154 ;  /* 0x0000000aadad7c23 */ /* 0x000fe2000801089a */
[----:B------:R-:W-:Y:S01]  /*8ca0*/  F2FP.F16.F32.PACK_AB R156, R155, R175 ;  /* 0x000000af9b9c723e */ /* 0x000fe200000000ff */
[----:B------:R-:W2:Y:S01]  /*8cb0*/  MUFU.EX2 R15, R15 ;  /* 0x0000000f000f7308 */ /* 0x000ea20000000800 */
[----:B-1----:R-:W-:Y:S01]  /*8cc0*/  FADD.FTZ R4, R8, R4 ;  /* 0x0000000408047221 */ /* 0x002fe20000010000 */
[----:B------:R-:W-:Y:S01]  /*8cd0*/  F2FP.F16.F32.PACK_AB R154, R21, R20 ;  /* 0x00000014159a723e */ /* 0x000fe200000000ff */
[-C--:B------:R-:W-:Y:S01]  /*8ce0*/  FMUL.FTZ R56, R56, R11.reuse ;  /* 0x0000000b38387220 */ /* 0x080fe20000410000 */
[----:B------:R-:W-:Y:S01]  /*8cf0*/  F2FP.F16.F32.PACK_AB R164, R172, R170 ;  /* 0x000000aaaca4723e */ /* 0x000fe200000000ff */
[-C--:B------:R-:W-:Y:S01]  /*8d00*/  FMUL.FTZ R57, R57, R11.reuse ;  /* 0x0000000b39397220 */ /* 0x080fe20000410000 */
[-C--:B------:R-:W-:Y:S01]  /*8d10*/  FMUL.FTZ R60, R60, R11.reuse ;  /* 0x0000000b3c3c7220 */ /* 0x080fe20000410000 */
[-C--:B------:R-:W-:Y:S01]  /*8d20*/  FMUL.FTZ R61, R61, R11.reuse ;  /* 0x0000000b3d3d7220 */ /* 0x080fe20000410000 */
[----:B------:R-:W1:Y:S01]  /*8d30*/  MUFU.EX2 R177, R177 ;  /* 0x000000b100b17308 */ /* 0x000e620000000800 */
[----:B0-----:R-:W-:Y:S01]  /*8d40*/  FADD.FTZ R4, R14, R4 ;  /* 0x000000040e047221 */ /* 0x001fe20000010000 */
[-C--:B------:R-:W-:Y:S01]  /*8d50*/  FMUL.FTZ R64, R64, R11.reuse ;  /* 0x0000000b40407220 */ /* 0x080fe20000410000 */
[-C--:B------:R-:W-:Y:S01]  /*8d60*/  FMUL.FTZ R65, R65, R11.reuse ;  /* 0x0000000b41417220 */ /* 0x080fe20000410000 */
[-C--:B------:R-:W-:Y:S01]  /*8d70*/  FMUL.FTZ R68, R68, R11.reuse ;  /* 0x0000000b44447220 */ /* 0x080fe20000410000 */
[-C--:B------:R-:W-:Y:S01]  /*8d80*/  FMUL.FTZ R69, R69, R11.reuse ;  /* 0x0000000b45457220 */ /* 0x080fe20000410000 */
[-C--:B------:R-:W-:Y:S01]  /*8d90*/  FMUL.FTZ R72, R72, R11.reuse ;  /* 0x0000000b48487220 */ /* 0x080fe20000410000 */
[-C--:B------:R-:W-:Y:S01]  /*8da0*/  FMUL.FTZ R73, R73, R11.reuse ;  /* 0x0000000b49497220 */ /* 0x080fe20000410000 */
[----:B------:R0:W3:Y:S01]  /*8db0*/  MUFU.EX2 R10, R153 ;  /* 0x00000099000a7308 */ /* 0x0000e20000000800 */
[C---:B--2---:R-:W-:Y:S01]  /*8dc0*/  FADD.FTZ R4, R15.reuse, R4 ;  /* 0x000000040f047221 */ /* 0x044fe20000010000 */
[----:B------:R-:W-:Y:S01]  /*8dd0*/  F2FP.F16.F32.PACK_AB R155, R15, R14 ;  /* 0x0000000e0f9b723e */ /* 0x000fe200000000ff */
[-C--:B------:R-:W-:Y:S01]  /*8de0*/  FMUL.FTZ R76, R76, R11.reuse ;  /* 0x0000000b4c4c7220 */ /* 0x080fe20000410000 */
[-C--:B------:R-:W-:Y:S01]  /*8df0*/  FMUL.FTZ R77, R77, R11.reuse ;  /* 0x0000000b4d4d7220 */ /* 0x080fe20000410000 */
[-C--:B------:R-:W-:Y:S01]  /*8e00*/  FMUL.FTZ R80, R80, R11.reuse ;  /* 0x0000000b50507220 */ /* 0x080fe20000410000 */
[-C--:B------:R-:W-:Y:S01]  /*8e10*/  FMUL.FTZ R81, R81, R11.reuse ;  /* 0x0000000b51517220 */ /* 0x080fe20000410000 */
[-C--:B------:R-:W-:Y:S01]  /*8e20*/  FMUL.FTZ R84, R84, R11.reuse ;  /* 0x0000000b54547220 */ /* 0x080fe20000410000 */
[----:B------:R2:W4:Y:S01]  /*8e30*/  MUFU.EX2 R12, R157 ;  /* 0x0000009d000c7308 */ /* 0x0005220000000800 */
[----:B-1----:R-:W-:Y:S01]  /*8e40*/  FADD.FTZ R4, R177, R4 ;  /* 0x00000004b1047221 */ /* 0x002fe20000010000 */
[----:B0-----:R-:W-:Y:S01]  /*8e50*/  F2FP.F16.F32.PACK_AB R153, R8, R176 ;  /* 0x000000b00899723e */ /* 0x001fe200000000ff */
[----:B------:R-:W-:Y:S01]  /*8e60*/  BAR.SYNC.DEFER_BLOCKING 0xf, 0x100 ;  /* 0x03c4000000007b1d */ /* 0x000fe20000010000 */
[-C--:B------:R-:W-:Y:S01]  /*8e70*/  FMUL.FTZ R85, R85, R11.reuse ;  /* 0x0000000b55557220 */ /* 0x080fe20000410000 */
[-C--:B------:R-:W-:Y:S01]  /*8e80*/  FMUL.FTZ R88, R88, R11.reuse ;  /* 0x0000000b58587220 */ /* 0x080fe20000410000 */
[-C--:B------:R-:W-:Y:S01]  /*8e90*/  FMUL.FTZ R89, R89, R11.reuse ;  /* 0x0000000b59597220 */ /* 0x080fe20000410000 */
[-C--:B------:R-:W-:Y:S01]  /*8ea0*/  FMUL.FTZ R92, R92, R11.reuse ;  /* 0x0000000b5c5c7220 */ /* 0x080fe20000410000 */
[----:B------:R-:W-:Y:S01]  /*8eb0*/  FMUL.FTZ R93, R93, R11 ;  /* 0x0000000b5d5d7220 */ /* 0x000fe20000410000 */
[----:B------:R-:W0:Y:S01]  /*8ec0*/  MUFU.EX2 R178, R178 ;  /* 0x000000b200b27308 */ /* 0x000e220000000800 */
[C---:B---3--:R-:W-:Y:S01]  /*8ed0*/  FADD.FTZ R4, R10.reuse, R4 ;  /* 0x000000040a047221 */ /* 0x048fe20000010000 */
[----:B--2---:R-:W-:Y:S01]  /*8ee0*/  F2FP.F16.F32.PACK_AB R157, R10, R177 ;  /* 0x000000b10a9d723e */ /* 0x004fe200000000ff */
[-C--:B------:R-:W-:Y:S01]  /*8ef0*/  FMUL.FTZ R96, R96, R11.reuse ;  /* 0x0000000b60607220 */ /* 0x080fe20000410000 */
[-C--:B------:R-:W-:Y:S01]  /*8f00*/  FMUL.FTZ R97, R97, R11.reuse ;  /* 0x0000000b61617220 */ /* 0x080fe20000410000 */
[-C--:B------:R-:W-:Y:S01]  /*8f10*/  FMUL.FTZ R100, R100, R11.reuse ;  /* 0x0000000b64647220 */ /* 0x080fe20000410000 */
[-C--:B------:R-:W-:Y:S01]  /*8f20*/  FMUL.FTZ R101, R101, R11.reuse ;  /* 0x0000000b65657220 */ /* 0x080fe20000410000 */
[-C--:B------:R-:W-:Y:S01]  /*8f30*/  FMUL.FTZ R104, R104, R11.reuse ;  /* 0x0000000b68687220 */ /* 0x080fe20000410000 */
[----:B------:R1:W2:Y:S01]  /*8f40*/  MUFU.EX2 R13, R159 ;  /* 0x0000009f000d7308 */ /* 0x0002a20000000800 */
[----:B----4-:R-:W-:Y:S01]  /*8f50*/  FADD.FTZ R4, R12, R4 ;  /* 0x000000040c047221 */ /* 0x010fe20000010000 */
[-C--:B------:R-:W-:Y:S01]  /*8f60*/  FMUL.FTZ R105, R105, R11.reuse ;  /* 0x0000000b69697220 */ /* 0x080fe20000410000 */
[-C--:B------:R-:W-:Y:S01]  /*8f70*/  FMUL.FTZ R108, R108, R11.reuse ;  /* 0x0000000b6c6c7220 */ /* 0x080fe20000410000 */
[-C--:B------:R-:W-:Y:S01]  /*8f80*/  FMUL.FTZ R109, R109, R11.reuse ;  /* 0x0000000b6d6d7220 */ /* 0x080fe20000410000 */
[-C--:B------:R-:W-:Y:S01]  /*8f90*/  FMUL.FTZ R112, R112, R11.reuse ;  /* 0x0000000b70707220 */ /* 0x080fe20000410000 */
[-C--:B------:R-:W-:Y:S01]  /*8fa0*/  FMUL.FTZ R113, R113, R11.reuse ;  /* 0x0000000b71717220 */ /* 0x080fe20000410000 */
[-C--:B------:R-:W-:Y:S01]  /*8fb0*/  FMUL.FTZ R116, R116, R11.reuse ;  /* 0x0000000b74747220 */ /* 0x080fe20000410000 */
[----:B------:R-:W3:Y:S01]  /*8fc0*/  MUFU.EX2 R161, R161 ;  /* 0x000000a100a17308 */ /* 0x000ee20000000800 */
[C---:B0-----:R-:W-:Y:S01]  /*8fd0*/  FADD.FTZ R4, R178.reuse, R4 ;  /* 0x00000004b2047221 */ /* 0x041fe20000010000 */
[----:B-1----:R-:W-:Y:S01]  /*8fe0*/  F2FP.F16.F32.PACK_AB R159, R178, R12 ;  /* 0x0000000cb29f723e */ /* 0x002fe200000000ff */
[----:B------:R0:W-:Y:S01]  /*8ff0*/  STSM.16.M88.4 [R22+0x26800], R152 ;  /* 0x0268009816007844 */ /* 0x0001e20000000200 */
[-C--:B------:R-:W-:Y:S01]  /*9000*/  FMUL.FTZ R117, R117, R11.reuse ;  /* 0x0000000b75757220 */ /* 0x080fe20000410000 */
[-C--:B------:R-:W-:Y:S01]  /*9010*/  FMUL.FTZ R120, R120, R11.reuse ;  /* 0x0000000b78787220 */ /* 0x080fe20000410000 */
[-C--:B------:R-:W-:Y:S01]  /*9020*/  FMUL.FTZ R121, R121, R11.reuse ;  /* 0x0000000b79797220 */ /* 0x080fe20000410000 */
[----:B------:R0:W-:Y:S01]  /*9030*/  STSM.16.M88.4 [R23], R156 ;  /* 0x0000009c17007844 */ /* 0x0001e20000000200 */
        /* <DEDUP_REMOVED lines=20> */
[----:B------:R-:W-:Y:S01]  /*9180*/  FMUL.FTZ R149, R149, R11 ;  /* 0x0000000b95957220 */ /* 0x000fe20000410000 */
[-C--:B------:R-:W-:Y:S01]  /*9190*/  FMUL.FTZ R26, R26, R9.reuse ;  /* 0x000000091a1a7220 */ /* 0x080fe20000410000 */
[-C--:B------:R-:W-:Y:S01]  /*91a0*/  FMUL.FTZ R27, R27, R9.reuse ;  /* 0x000000091b1b7220 */ /* 0x080fe20000410000 */
[----:B------:R-:W-:Y:S01]  /*91b0*/  FMUL.FTZ R30, R30, R9 ;  /* 0x000000091e1e7220 */ /* 0x000fe20000410000 */
        /* <DEDUP_REMOVED lines=24> */
[-C--:B------:R-:W-:Y:S01]  /*9340*/  FMUL.FTZ R62, R62, R9.reuse ;  /* 0x000000093e3e7220 */ /* 0x080fe20000410000 */
[----:B--2---:R-:W-:Y:S01]  /*9350*/  FADD.FTZ R4, R171, R4 ;  /* 0x00000004ab047221 */ /* 0x004fe20000010000 */
[-C--:B------:R-:W-:Y:S01]  /*9360*/  FMUL.FTZ R63, R63, R9.reuse ;  /* 0x000000093f3f7220 */ /* 0x080fe20000410000 */
[-C--:B------:R-:W-:Y:S01]  /*9370*/  FMUL.FTZ R66, R66, R9.reuse ;  /* 0x0000000942427220 */ /* 0x080fe20000410000 */
[-C--:B------:R-:W-:Y:S01]  /*9380*/  FMUL.FTZ R67, R67, R9.reuse ;  /* 0x0000000943437220 */ /* 0x080fe20000410000 */
[-C--:B------:R-:W-:Y:S01]  /*9390*/  FMUL.FTZ R70, R70, R9.reuse ;  /* 0x0000000946467220 */ /* 0x080fe20000410000 */
[-C--:B------:R-:W-:Y:S01]  /*93a0*/  FMUL.FTZ R71, R71, R9.reuse ;  /* 0x0000000947477220 */ /* 0x080fe20000410000 */
[-C--:B------:R-:W-:Y:S01]  /*93b0*/  FMUL.FTZ R74, R74, R9.reuse ;  /* 0x000000094a4a7220 */ /* 0x080fe20000410000 */
[----:B------:R-:W-:Y:S01]  /*93c0*/  FMUL.FTZ R75, R75, R9 ;  /* 0x000000094b4b7220 */ /* 0x000fe20000410000 */
[C---:B---3--:R-:W-:Y:S01]  /*93d0*/  F2FP.F16.F32.PACK_AB R167, R173.reuse, R171 ;  /* 0x000000abada7723e */ /* 0x048fe200000000ff */
[----:B------:R-:W-:Y:S01]  /*93e0*/  FADD.FTZ R4, R173, R4 ;  /* 0x00000004ad047221 */ /* 0x000fe20000010000 */
[-C--:B------:R-:W-:Y:S01]  /*93f0*/  FMUL.FTZ R78, R78, R9.reuse ;  /* 0x000000094e4e7220 */ /* 0x080fe20000410000 */
[-C--:B------:R-:W-:Y:S01]  /*9400*/  FMUL.FTZ R79, R79, R9.reuse ;  /* 0x000000094f4f7220 */ /* 0x080fe20000410000 */
[-C--:B------:R-:W-:Y:S01]  /*9410*/  FMUL.FTZ R82, R82, R9.reuse ;  /* 0x0000000952527220 */ /* 0x080fe20000410000 */
[----:B------:R0:W-:Y:S01]  /*9420*/  STSM.16.M88.4 [R184], R164 ;  /* 0x000000a4b8007844 */ /* 0x0001e20000000200 */
        /* <DEDUP_REMOVED lines=35> */
[----:B0-----:R-:W-:Y:S06]  /*9660*/  @!P0 BRA `(.L_x_2283) ;  /* 0x0000000000048947 */ /* 0x001fec0003800000 */
[----:B------:R-:W-:Y:S01]  /*9670*/  BPT.TRAP 0x1 ;  /* 0x000000040000795c */ /* 0x000fe20000300000 */
.L_x_2283:
[----:B------:R0:W1:Y:S01]  /*9680*/  SYNCS.PHASECHK.TRANS64.TRYWAIT P1, [UR25+0x28c50], R7 ;  /* 0x028c5007ff0075a7 */ /* 0x0000620008020159 */
[----:B------:R-:W-:Y:S05]  /*9690*/  @!P0 BRA `(.L_x_2284) ;  /* 0x0000000000048947 */ /* 0x000fea0003800000 */
[----:B------:R-:W-:Y:S01]  /*96a0*/  BPT.TRAP 0x1 ;  /* 0x000000040000795c */ /* 0x000fe20000300000 */
.L_x_2284:
[----:B-1----:R-:W-:Y:S05]  /*96b0*/  @P1 BRA `(.L_x_2285) ;  /* 0x0000000000081947 */ /* 0x002fea0003800000 */
[----:B------:R-:W1:Y:S02]  /*96c0*/  SYNCS.PHASECHK.TRANS64.TRYWAIT P1, [UR25+0x28c50], R7 ;  /* 0x028c5007ff0075a7 */ /* 0x000e640008020159 */
[----:B-1----:R-:W-:Y:S05]  /*96d0*/  @!P1 BRA `(.L_x_2286) ;  /* 0x0000010800449947 */ /* 0x002fea0003800000 */
.L_x_2285:
        /* <DEDUP_REMOVED lines=29> */
[----:B--2---:R-:W2:Y:S02]  /*98b0*/  FENCE.VIEW.ASYNC.S ;  /* 0x00000000000073c6 */ /* 0x004ea40000000000 */
[----:B--2---:R-:W-:Y:S01]  /*98c0*/  NOP ;  /* 0x0000000000007918 */ /* 0x004fe20000000000 */
[----:B------:R-:W-:Y:S06]  /*98d0*/  BAR.ARV 0xe, 0x100 ;  /* 0x0384000000007b1d */ /* 0x000fec0000002000 */
[----:B------:R-:W-:Y:S05]  /*98e0*/  @!P0 BRA `(.L_x_2287) ;  /* 0x0000000000048947 */ /* 0x000fea0003800000 */
[----:B------:R-:W-:Y:S01]  /*98f0*/  BPT.TRAP 0x1 ;  /* 0x000000040000795c */ /* 0x000fe20000300000 */
.L_x_2287:
[----:B------:R-:W-:Y:S01]  /*9900*/  UISETP.GT.AND UP0, UPT, UR26, UR20, UPT ;  /* 0x000000141a00728c */ /* 0x000fe2000bf04270 */
[----:B------:R-:W-:Y:S01]  /*9910*/  IMAD.MOV.U32 R11, RZ, RZ, R5 ;  /* 0x000000ffff0b7224 */ /* 0x000fe200078e0005 */
        /* <DEDUP_REMOVED lines=8> */
.L_x_2269:
[----:B------:R-:W-:Y:S02]  /*99a0*/  UISETP.NE.AND UP1, UPT, UR52, URZ, UPT ;  /* 0x0000003f3400728c */ /* 0x000fe4000bf25270 */
[----:B------:R-:W-:Y:S02]  /*99b0*/  UISETP.NE.AND UP0, UPT, UR51, URZ, UPT ;  /* 0x0000003f3300728c */ /* 0x000fe4000bf05270 */
[----:B------:R-:W-:Y:S02]  /*99c0*/  UIADD3 UR11, UR45, 0x3f, URZ ;  /* 0x0000003f2d0b7890 */ /* 0x000fe4000fffe03f */
[----:B------:R-:W-:Y:S02]  /*99d0*/  UIADD3 UR14, UR48, 0x1, -UR50 ;  /* 0x00000001300e7890 */ /* 0x000fe4000fffe832 */
[----:B------:R-:W-:-:S03]  /*99e0*/  PLOP3.LUT P1, PT, PT, PT, UP0, 0x40, 0x0 ;  /* 0x000000000000781c */ /* 0x000fc60003f2e808 */
[----:B------:R-:W-:Y:S01]  /*99f0*/  @UP1 ULDC UR6, c[0x0][0x44c] ;  /* 0x0001130000061ab9 */ /* 0x000fe20000000800 */
[----:B------:R-:W-:Y:S01]  /*9a00*/  @UP1 ULDC UR15, c[0x0][0x450] ;  /* 0x00011400000f1ab9 */ /* 0x000fe20000000800 */
[----:B------:R-:W-:-:S04]  /*9a10*/  UIMAD.WIDE.U32 UR6, UR11, UR6, URZ ;  /* 0x000000060b0672a5 */ /* 0x000fc8000f8e003f */
[----:B------:R-:W-:-:S04]  /*9a20*/  @UP1 USHF.R.U32.HI UR11, URZ, UR15, UR7 ;  /* 0x0000000f3f0b1299 */ /* 0x000fc80008011607 */
[----:B------:R-:W-:-:S04]  /*9a30*/  UIADD3 UR11, UR14, UR11, URZ ;  /* 0x0000000b0e0b7290 */ /* 0x000fc8000fffe03f */
[----:B------:R-:W-:Y:S01]  /*9a40*/  UIADD3 UR22, UR11, -UR22, URZ ;  /* 0x800000160b167290 */ /* 0x000fe2000fffe03f */
[----:B------:R-:W-:Y:S11]  /*9a50*/  @P1 BRA `(.L_x_2289) ;  /* 0x00000000004c1947 */ /* 0x000ff60003800000 */
[----:B------:R-:W-:-:S06]  /*9a60*/  UISETP.GT.AND UP0, UPT, UR11, -0x1, UPT ;  /* 0xffffffff0b00788c */ /* 0x000fcc000bf04270 */
[----:B------:R-:W-:-:S13]  /*9a70*/  PLOP3.LUT P1, PT, PT, PT, UP0, 0x80, 0x0 ;  /* 0x000000000000781c */ /* 0x000fda0003f2f008 */
[----:B------:R-:W-:Y:S05]  /*9a80*/  @P1 BRA `(.L_x_2290) ;  /* 0x0000000000201947 */ /* 0x000fea0003800000 */
[----:B------:R-:W-:Y:S01]  /*9a90*/  ULDC UR18, c[0x0][0x9e4] ;  /* 0x0002790000127ab9 */ /* 0x000fe20000000800 */
[----:B------:R-:W-:Y:S02]  /*9aa0*/  ULOP3.LUT UR11, URZ, UR11, URZ, 0x33, !UPT ;  /* 0x0000000b3f0b7292 */ /* 0x000fe4000f8e333f */
[----:B------:R-:W-:-:S11]  /*9ab0*/  UISETP.NE.AND UP0, UPT, UR18, 0x1, UPT ;  /* 0x000000011200788c */ /* 0x000fd6000bf05270 */
[----:B------:R-:W-:Y:S02]  /*9ac0*/  @UP0 ULDC.64 UR6, c[0x0][0x9e8] ;  /* 0x00027a0000060ab9 */ /* 0x000fe40000000a00 */
[----:B------:R-:W-:-:S04]  /*9ad0*/  UIMAD.WIDE.U32 UR14, UR11, UR6, URZ ;  /* 0x000000060b0e72a5 */ /* 0x000fc8000f8e003f */
[----:B------:R-:W-:-:S04]  /*9ae0*/  @UP0 USHF.R.U32.HI UR11, URZ, UR7, UR15 ;  /* 0x000000073f0b0299 */ /* 0x000fc8000801160f */
[----:B------:R-:W-:Y:S01]  /*9af0*/  ULOP3.LUT UR11, URZ, UR11, URZ, 0x33, !UPT ;  /* 0x0000000b3f0b7292 */ /* 0x000fe2000f8e333f */
[----:B------:R-:W-:Y:S11]  /*9b00*/  BRA `(.L_x_2291) ;  /* 0x0000000000147947 */ /* 0x000ff60003800000 */
.L_x_2290:
[----:B------:R-:W-:Y:S02]  /*9b10*/  ULDC UR18, c[0x0][0x9e4] ;  /* 0x0002790000127ab9 */ /* 0x000fe40000000800 */
[----:B------:R-:W-:-:S11]  /*9b20*/  UISETP.NE.AND UP0, UPT, UR18, 0x1, UPT ;  /* 0x000000011200788c */ /* 0x000fd6000bf05270 */
[----:B------:R-:W-:Y:S02]  /*9b30*/  @UP0 ULDC.64 UR6, c[0x0][0x9e8] ;  /* 0x00027a0000060ab9 */ /* 0x000fe40000000a00 */
[----:B------:R-:W-:-:S04]  /*9b40*/  UIMAD.WIDE.U32 UR14, UR11, UR6, URZ ;  /* 0x000000060b0e72a5 */ /* 0x000fc8000f8e003f */
[----:B------:R-:W-:-:S12]  /*9b50*/  @UP0 USHF.R.U32.HI UR11, URZ, UR7, UR15 ;  /* 0x000000073f0b0299 */ /* 0x000fd8000801160f */
.L_x_2291:
[----:B------:R-:W-:-:S04]  /*9b60*/  UIMAD UR11, UR11, UR18, URZ ;  /* 0x000000120b0b72a4 */ /* 0x000fc8000f8e023f */
[----:B------:R-:W-:-:S04]  /*9b70*/  UISETP.LT.AND UP0, UPT, UR22, UR11, UPT ;  /* 0x0000000b1600728c */ /* 0x000fc8000bf01270 */
[----:B------:R-:W-:-:S12]  /*9b80*/  USEL UR22, UR22, UR11, !UP0 ;  /* 0x0000000b16167287 */ /* 0x000fd8000c000000 */
.L_x_2289:
[----:B------:R-:W-:-:S04]  /*9b90*/  UIADD3 UR22, UR22, 0x3f, URZ ;  /* 0x0000003f16167890 */ /* 0x000fc8000fffe03f */
        /* <DEDUP_REMOVED lines=8> */
[----:B012---:R-:W-:Y:S01]  /*9c20*/  IMAD.MOV.U32 R8, RZ, RZ, R5 ;  /* 0x000000ffff087224 */ /* 0x007fe200078e0005 */
[----:B------:R-:W-:Y:S01]  /*9c30*/  UMOV UR24, UR38 ;  /* 0x0000002600187c82 */ /* 0x000fe20008000000 */
[----:B------:R-:W-:Y:S01]  /*9c40*/  IMAD.MOV.U32 R9, RZ, RZ, R6 ;  /* 0x000000ffff097224 */ /* 0x000fe200078e0006 */
[----:B------:R-:W-:Y:S01]  /*9c50*/  ULDC UR23, c[0x0][0x9d8] ;  /* 0x0002760000177ab9 */ /* 0x000fe20000000800 */
[----:B------:R-:W-:-:S05]  /*9c60*/  ULDC UR22, c[0x0][0x988] ;  /* 0x0002620000167ab9 */ /* 0x000fca0000000800 */
.L_x_2303:
        /* <DEDUP_REMOVED lines=8> */
[----:B012---:R-:W-:Y:S10]  /*9cf0*/  @!P0 BRA `(.L_x_2293) ;  /* 0x0000000000048947 */ /* 0x007ff40003800000 */
[----:B------:R-:W-:Y:S01]  /*9d00*/  BPT.TRAP 0x1 ;  /* 0x000000040000795c */ /* 0x000fe20000300000 */
.L_x_2293:
[----:B------:R-:W-:Y:S01]  /*9d10*/  ULEA UR21, UR38, UR41, 0x3 ;  /* 0x0000002926157291 */ /* 0x000fe2000f8e183f */
[----:B------:R-:W-:-:S05]  /*9d20*/  IMAD.U32 R7, RZ, RZ, UR37 ;  /* 0x00000025ff077e24 */ /* 0x000fca000f8e00ff */
[----:B------:R-:W-:-:S04]  /*9d30*/  SHF.L.U32 R7, R7, 0x1f, RZ ;  /* 0x0000001f07077819 */ /* 0x000fc800000006ff */
[----:B------:R0:W1:Y:S01]  /*9d40*/  SYNCS.PHASECHK.TRANS64.TRYWAIT P1, [UR21+0x28c30], R7 ;  /* 0x028c3007ff0075a7 */ /* 0x0000620008020155 */
[----:B------:R-:W-:Y:S05]  /*9d50*/  @!P0 BRA `(.L_x_2294) ;  /* 0x0000000000048947 */ /* 0x000fea0003800000 */
[----:B------:R-:W-:Y:S01]  /*9d60*/  BPT.TRAP 0x1 ;  /* 0x000000040000795c */ /* 0x000fe20000300000 */
.L_x_2294:
[----:B-1----:R-:W-:Y:S05]  /*9d70*/  @P1 BRA `(.L_x_2295) ;  /* 0x0000000000081947 */ /* 0x002fea0003800000 */
[----:B------:R-:W1:Y:S02]  /*9d80*/  SYNCS.PHASECHK.TRANS64.TRYWAIT P1, [UR21+0x28c30], R7 ;  /* 0x028c3007ff0075a7 */ /* 0x000e640008020155 */
[----:B-1----:R-:W-:Y:S05]  /*9d90*/  @!P1 BRA `(.L_x_2296) ;  /* 0x0000010000ac9947 */ /* 0x002fea0003800000 */
.L_x_2295:
[----:B------:R-:W-:Y:S01]  /*9da0*/  R2UR UR18, R0 ;  /* 0x00000000001272ca */ /* 0x000fe200000e0000 */
[----:B------:R-:W-:Y:S01]  /*9db0*/  WARPGROUP.ARRIVE ;  /* 0x00000000000079c5 */ /* 0x000fe20000000000 */
        /* <DEDUP_REMOVED lines=21> */
.L_x_2297:
        /* <DEDUP_REMOVED lines=23> */
[----:B-1----:R-:W-:Y:S01]  /*a080*/  FMNMX.FTZ R6, R5, R9, !PT ;  /* 0x0000000905067209 */ /* 0x002fe20007810000 */
[----:B------:R-:W-:Y:S01]  /*a090*/  FMUL.FTZ R162, R162, UR23 ;  /* 0x00000017a2a27c20 */ /* 0x000fe20008410000 */
[----:B------:R-:W-:Y:S01]  /*a0a0*/  FMUL.FTZ R172, R182, UR23 ;  /* 0x00000017b6ac7c20 */ /* 0x000fe20008410000 */
[----:B------:R-:W-:Y:S01]  /*a0b0*/  FMUL.FTZ R173, R183, UR23 ;  /* 0x00000017b7ad7c20 */ /* 0x000fe20008410000 */
[----:B------:R-:W-:Y:S01]  /*a0c0*/  ISETP.NE.AND P1, PT, R18, RZ, PT ;  /* 0x000000ff1200720c */ /* 0x000fe20003f25270 */
[----:B------:R-:W-:-:S02]  /*a0d0*/  UIADD3 UR6, UR21, 0x28c40, URZ ;  /* 0x00028c4015067890 */ /* 0x000fc4000fffe03f */
[----:B------:R-:W1:Y:S01]  /*a0e0*/  MUFU.TANH R12, R12 ;  /* 0x0000000c000c7308 */ /* 0x000e620000002400 */
[----:B--2---:R-:W-:Y:S01]  /*a0f0*/  FMNMX.FTZ R6, R10, R6, !PT ;  /* 0x000000060a067209 */ /* 0x004fe20007810000 */
[----:B------:R-:W-:-:S06]  /*a100*/  UPRMT UR6, UR40, 0x654, UR6 ;  /* 0x0000065428067896 */ /* 0x000fcc0008000006 */
[----:B------:R-:W2:Y:S01]  /*a110*/  MUFU.TANH R13, R13 ;  /* 0x0000000d000d7308 */ /* 0x000ea20000002400 */
[----:B---3--:R-:W-:Y:S02]  /*a120*/  FMNMX.FTZ R6, R11, R6, !PT ;  /* 0x000000060b067209 */ /* 0x008fe40007810000 */
[----:B------:R-:W-:Y:S05]  /*a130*/  SYNCS.ARRIVE.TRANS64.RED.A1T0 RZ, [UR6], RZ ;  /* 0x000000ffffff79a7 */ /* 0x000fea0008100406 */
[----:B------:R-:W3:Y:S01]  /*a140*/  MUFU.TANH R14, R14 ;  /* 0x0000000e000e7308 */ /* 0x000ee20000002400 */
[----:B-1----:R-:W-:-:S07]  /*a150*/  FMNMX.FTZ R6, R12, R6, !PT ;  /* 0x000000060c067209 */ /* 0x002fce0007810000 */
[----:B------:R-:W1:Y:S01]  /*a160*/  MUFU.TANH R15, R15 ;  /* 0x0000000f000f7308 */ /* 0x000e620000002400 */
[----:B--2---:R-:W-:-:S07]  /*a170*/  FMNMX.FTZ R6, R13, R6, !PT ;  /* 0x000000060d067209 */ /* 0x004fce0007810000 */
[----:B------:R-:W2:Y:S01]  /*a180*/  MUFU.TANH R20, R20 ;  /* 0x0000001400147308 */ /* 0x000ea20000002400 */
[----:B---3--:R-:W-:-:S07]  /*a190*/  FMNMX.FTZ R6, R14, R6, !PT ;  /* 0x000000060e067209 */ /* 0x008fce0007810000 */
        /* <DEDUP_REMOVED lines=16> */
[----:B------:R-:W-:Y:S01]  /*a2a0*/  MUFU.TANH R155, R155 ;  /* 0x0000009b009b7308 */ /* 0x000fe20000002400 */
[----:B---3--:R-:W-:-:S07]  /*a2b0*/  FMNMX.FTZ R6, R164, R6, !PT ;  /* 0x00000006a4067209 */ /* 0x008fce0007810000 */
[----:B------:R-:W-:Y:S01]  /*a2c0*/  MUFU.TANH R158, R158 ;  /* 0x0000009e009e7308 */ /* 0x000fe20000002400 */
[----:B-1----:R-:W-:-:S05]  /*a2d0*/  FMNMX.FTZ R6, R165, R6, !PT ;  /* 0x00000006a5067209 */ /* 0x002fca0007810000 */
[----:B------:R-:W1:Y:S02]  /*a2e0*/  SHFL.BFLY PT, R161, R6, 0x2, 0x1f ;  /* 0x0c401f0006a17f89 */ /* 0x000e6400000e0000 */
[----:B------:R-:W-:Y:S08]  /*a2f0*/  MUFU.TANH R159, R159 ;  /* 0x0000009f009f7308 */ /* 0x000ff00000002400 */
[----:B------:R-:W-:Y:S08]  /*a300*/  MUFU.TANH R162, R162 ;  /* 0x000000a200a27308 */ /* 0x000ff00000002400 */
[----:B------:R-:W-:Y:S01]  /*a310*/  MUFU.TANH R172, R172 ;  /* 0x000000ac00ac7308 */ /* 0x000fe20000002400 */
[----:B-1----:R-:W-:Y:S01]  /*a320*/  FMNMX.FTZ R6, R6, R161, !PT ;  /* 0x000000a106067209 */ /* 0x002fe20007810000 */
[----:B------:R-:W-:-:S06]  /*a330*/  FMUL.FTZ R161, R154, UR23 ;  /* 0x000000179aa17c20 */ /* 0x000fcc0008410000 */
[----:B------:R-:W-:Y:S01]  /*a340*/  MUFU.TANH R173, R173 ;  /* 0x000000ad00ad7308 */ /* 0x000fe20000002400 */
[----:B------:R-:W1:Y:S07]  /*a350*/  SHFL.BFLY PT, R168, R6, 0x1, 0x1f ;  /* 0x0c201f0006a87f89 */ /* 0x000e6e00000e0000 */
[----:B------:R-:W-:Y:S01]  /*a360*/  MUFU.TANH R161, R161 ;  /* 0x000000a100a17308 */ /* 0x000fe20000002400 */
[----:B-1----:R-:W-:-:S05]  /*a370*/  FMNMX.FTZ R6, R6, R168, !PT ;  /* 0x000000a806067209 */ /* 0x002fca0007810000 */
        /* <DEDUP_REMOVED lines=22> */
[-C--:B-1----:R-:W-:Y:S01]  /*a4e0*/  FMUL.FTZ R24, R24, R9.reuse ;  /* 0x0000000918187220 */ /* 0x082fe20000410000 */
[-C--:B------:R-:W-:Y:S01]  /*a4f0*/  FMUL.FTZ R25, R25, R9.reuse ;  /* 0x0000000919197220 */ /* 0x080fe20000410000 */
[-C--:B------:R-:W-:Y:S01]  /*a500*/  FMUL.FTZ R28, R28, R9.reuse ;  /* 0x000000091c1c7220 */ /* 0x080fe20000410000 */
[-C--:B------:R-:W-:Y:S01]  /*a510*/  FMUL.FTZ R29, R29, R9.reuse ;  /* 0x000000091d1d7220 */ /* 0x080fe20000410000 */
[-C--:B------:R-:W-:Y:S01]  /*a520*/  FMUL.FTZ R32, R32, R9.reuse ;  /* 0x0000000920207220 */ /* 0x080fe20000410000 */
[-C--:B------:R-:W-:Y:S01]  /*a530*/  FMUL.FTZ R33, R33, R9.reuse ;  /* 0x0000000921217220 */ /* 0x080fe20000410000 */
[----:B------:R-:W-:Y:S01]  /*a540*/  FMUL.FTZ R36, R36, R9 ;  /* 0x0000000924247220 */ /* 0x000fe20000410000 */
        /* <DEDUP_REMOVED lines=11> */
[----:B-1----:R-:W-:Y:S01]  /*a600*/  FMUL.FTZ R12, R170, UR23 ;  /* 0x00000017aa0c7c20 */ /* 0x002fe20008410000 */
[----:B------:R-:W-:Y:S01]  /*a610*/  FMUL.FTZ R170, R178, UR23 ;  /* 0x00000017b2aa7c20 */ /* 0x000fe20008410000 */
        /* <DEDUP_REMOVED lines=18> */
[----:B------:R-:W-:Y:S01]  /*a740*/  FMUL.FTZ R69, R69, R9 ;  /* 0x0000000945457220 */ /* 0x000fe20000410000 */
[----:B------:R-:W3:Y:S01]  /*a750*/  MUFU.TANH R3, R3 ;  /* 0x0000000300037308 */ /* 0x000ee20000002400 */
[----:B-1----:R-:W-:Y:S01]  /*a760*/  FADD.FTZ R11, R5, R154 ;  /* 0x0000009a050b7221 */ /* 0x002fe20000010000 */
[----:B------:R-:W-:Y:S01]  /*a770*/  F2FP.F16.F32.PACK_AB R154, R169, R5 ;  /* 0x00000005a99a723e */ /* 0x000fe200000000ff */
[-C--:B------:R-:W-:Y:S01]  /*a780*/  FMUL.FTZ R72, R72, R9.reuse ;  /* 0x0000000948487220 */ /* 0x080fe20000410000 */
[----:B------:R-:W-:Y:S01]  /*a790*/  FMNMX.FTZ R5, R161, R8, !PT ;  /* 0x00000008a1057209 */ /* 0x000fe20007810000 */
[----:B------:R-:W-:Y:S01]  /*a7a0*/  FADD.FTZ R11, R169, R11 ;  /* 0x0000000ba90b7221 */ /* 0x000fe20000010000 */
[----:B------:R-:W-:Y:S01]  /*a7b0*/  FMUL.FTZ R169, R175, UR23 ;  /* 0x00000017afa97c20 */ /* 0x000fe20008410000 */
[----:B------:R-:W-:Y:S01]  /*a7c0*/  FMUL.FTZ R73, R73, R9 ;  /* 0x0000000949497220 */ /* 0x000fe20000410000 */
[----:B------:R-:W-:Y:S01]  /*a7d0*/  FMNMX.FTZ R5, R155, R5, !PT ;  /* 0x000000059b057209 */ /* 0x000fe20007810000 */
[----:B------:R-:W1:Y:S01]  /*a7e0*/  MUFU.TANH R12, R12 ;  /* 0x0000000c000c7308 */ /* 0x000e620000002400 */
[-C--:B------:R-:W-:Y:S01]  /*a7f0*/  FMUL.FTZ R76, R76, R9.reuse ;  /* 0x000000094c4c7220 */ /* 0x080fe20000410000 */
[----:B------:R-:W-:Y:S01]  /*a800*/  FMUL.FTZ R77, R77, R9 ;  /* 0x000000094d4d7220 */ /* 0x000fe20000410000 */
[----:B------:R-:W-:Y:S01]  /*a810*/  FMNMX.FTZ R5, R158, R5, !PT ;  /* 0x000000059e057209 */ /* 0x000fe20007810000 */
[-C--:B------:R-:W-:Y:S01]  /*a820*/  FMUL.FTZ R80, R80, R9.reuse ;  /* 0x0000000950507220 */ /* 0x080fe20000410000 */
[-C--:B------:R-:W-:Y:S01]  /*a830*/  FMUL.FTZ R81, R81, R9.reuse ;  /* 0x0000000951517220 */ /* 0x080fe20000410000 */
[----:B------:R-:W-:Y:S01]  /*a840*/  FMUL.FTZ R84, R84, R9 ;  /* 0x0000000954547220 */ /* 0x000fe20000410000 */
[----:B------:R-:W-:Y:S01]  /*a850*/  FMNMX.FTZ R5, R159, R5, !PT ;  /* 0x000000059f057209 */ /* 0x000fe20007810000 */
[----:B------:R-:W4:Y:S01]  /*a860*/  MUFU.TANH R166, R166 ;  /* 0x000000a600a67308 */ /* 0x000f220000002400 */
[-C--:B------:R-:W-:Y:S01]  /*a870*/  FMUL.FTZ R85, R85, R9.reuse ;  /* 0x0000000955557220 */ /* 0x080fe20000410000 */
[----:B------:R-:W-:Y:S01]  /*a880*/  FMUL.FTZ R88, R88, R9 ;  /* 0x0000000958587220 */ /* 0x000fe20000410000 */
[----:B------:R-:W-:Y:S01]  /*a890*/  FMNMX.FTZ R5, R162, R5, !PT ;  /* 0x00000005a2057209 */ /* 0x000fe20007810000 */
[-C--:B------:R-:W-:Y:S01]  /*a8a0*/  FMUL.FTZ R89, R89, R9.reuse ;  /* 0x0000000959597220 */ /* 0x080fe20000410000 */
[-C--:B------:R-:W-:Y:S01]  /*a8b0*/  FMUL.FTZ R92, R92, R9.reuse ;  /* 0x000000095c5c7220 */ /* 0x080fe20000410000 */
[----:B------:R-:W-:Y:S01]  /*a8c0*/  FMUL.FTZ R93, R93, R9 ;  /* 0x000000095d5d7220 */ /* 0x000fe20000410000 */
[----:B------:R-:W-:Y:S01]  /*a8d0*/  FMNMX.FTZ R5, R10, R5, !PT ;  /* 0x000000050a057209 */ /* 0x000fe20007810000 */
[----:B------:R-:W5:Y:S01]  /*a8e0*/  MUFU.TANH R167, R167 ;  /* 0x000000a700a77308 */ /* 0x000f620000002400 */
[-C--:B------:R-:W-:Y:S01]  /*a8f0*/  FMUL.FTZ R96, R96, R9.reuse ;  /* 0x0000000960607220 */ /* 0x080fe20000410000 */
[----:B------:R-:W-:Y:S01]  /*a900*/  FMUL.FTZ R97, R97, R9 ;  /* 0x0000000961617220 */ /* 0x000fe20000410000 */
[----:B--2---:R-:W-:Y:S01]  /*a910*/  FMNMX.FTZ R5, R163, R5, !PT ;  /* 0x00000005a3057209 */ /* 0x004fe20007810000 */
[-C--:B------:R-:W-:Y:S01]  /*a920*/  FMUL.FTZ R100, R100, R9.reuse ;  /* 0x0000000964647220 */ /* 0x080fe20000410000 */
[-C--:B------:R-:W-:Y:S01]  /*a930*/  FMUL.FTZ R101, R101, R9.reuse ;  /* 0x0000000965657220 */ /* 0x080fe20000410000 */
[----:B------:R-:W-:Y:S01]  /*a940*/  FMUL.FTZ R104, R104, R9 ;  /* 0x0000000968687220 */ /* 0x000fe20000410000 */
[----:B---3--:R-:W-:Y:S01]  /*a950*/  FMNMX.FTZ R5, R3, R5, !PT ;  /* 0x0000000503057209 */ /* 0x008fe20007810000 */
[----:B------:R-:W2:Y:S01]  /*a960*/  MUFU.TANH R169, R169 ;  /* 0x000000a900a97308 */ /* 0x000ea20000002400 */
[-C--:B------:R-:W-:Y:S01]  /*a970*/  FMUL.FTZ R105, R105, R9.reuse ;  /* 0x0000000969697220 */ /* 0x080fe20000410000 */
[----:B------:R-:W-:Y:S01]  /*a980*/  FMUL.FTZ R108, R108, R9 ;  /* 0x000000096c6c7220 */ /* 0x000fe20000410000 */
[----:B-1----:R-:W-:Y:S01]  /*a990*/  FMNMX.FTZ R5, R12, R5, !PT ;  /* 0x000000050c057209 */ /* 0x002fe20007810000 */
[-C--:B------:R-:W-:Y:S01]  /*a9a0*/  FMUL.FTZ R109, R109, R9.reuse ;  /* 0x000000096d6d7220 */ /* 0x080fe20000410000 */
[-C--:B------:R-:W-:Y:S01]  /*a9b0*/  FMUL.FTZ R112, R112, R9.reuse ;  /* 0x0000000970707220 */ /* 0x080fe20000410000 */
[----:B------:R-:W-:Y:S01]  /*a9c0*/  FMUL.FTZ R113, R113, R9 ;  /* 0x0000000971717220 */ /* 0x000fe20000410000 */
[----:B----4-:R-:W-:Y:S01]  /*a9d0*/  FMNMX.FTZ R5, R166, R5, !PT ;  /* 0x00000005a6057209 */ /* 0x010fe20007810000 */
[----:B------:R-:W1:Y:S01]  /*a9e0*/  MUFU.TANH R170, R170 ;  /* 0x000000aa00aa7308 */ /* 0x000e620000002400 */
[-C--:B------:R-:W-:Y:S01]  /*a9f0*/  FMUL.FTZ R116, R116, R9.reuse ;  /* 0x0000000974747220 */ /* 0x080fe20000410000 */
[----:B------:R-:W-:Y:S01]  /*aa00*/  FMUL.FTZ R117, R117, R9 ;  /* 0x0000000975757220 */ /* 0x000fe20000410000 */
[----:B-----5:R-:W-:Y:S01]  /*aa10*/  FMNMX.FTZ R5, R167, R5, !PT ;  /* 0x00000005a7057209 */ /* 0x020fe20007810000 */
[-C--:B------:R-:W-:Y:S01]  /*aa20*/  FMUL.FTZ R120, R120, R9.reuse ;  /* 0x0000000978787220 */ /* 0x080fe20000410000 */
[-C--:B------:R-:W-:Y:S01]  /*aa30*/  FMUL.FTZ R121, R121, R9.reuse ;  /* 0x0000000979797220 */ /* 0x080fe20000410000 */
[-C--:B------:R-:W-:Y:S01]  /*aa40*/  FMUL.FTZ R124, R124, R9.reuse ;  /* 0x000000097c7c7220 */ /* 0x080fe20000410000 */
[----:B------:R-:W-:Y:S01]  /*aa50*/  FMUL.FTZ R125, R125, R9 ;  /* 0x000000097d7d7220 */ /* 0x000fe20000410000 */
[----:B------:R-:W3:Y:S01]  /*aa60*/  MUFU.TANH R171, R171 ;  /* 0x000000ab00ab7308 */ /* 0x000ee20000002400 */
[----:B--2---:R-:W-:Y:S01]  /*aa70*/  FMNMX.FTZ R5, R169, R5, !PT ;  /* 0x00000005a9057209 */ /* 0x004fe20007810000 */
[-C--:B------:R-:W-:Y:S01]  /*aa80*/  FMUL.FTZ R128, R128, R9.reuse ;  /* 0x0000000980807220 */ /* 0x080fe20000410000 */
[-C--:B------:R-:W-:Y:S01]  /*aa90*/  FMUL.FTZ R129, R129, R9.reuse ;  /* 0x0000000981817220 */ /* 0x080fe20000410000 */
[-C--:B------:R-:W-:Y:S01]  /*aaa0*/  FMUL.FTZ R132, R132, R9.reuse ;  /* 0x0000000984847220 */ /* 0x080fe20000410000 */
[-C--:B------:R-:W-:Y:S01]  /*aab0*/  FMUL.FTZ R133, R133, R9.reuse ;  /* 0x0000000985857220 */ /* 0x080fe20000410000 */
[-C--:B------:R-:W-:Y:S01]  /*aac0*/  FMUL.FTZ R136, R136, R9.reuse ;  /* 0x0000000988887220 */ /* 0x080fe20000410000 */
[----:B------:R-:W-:Y:S01]  /*aad0*/  FMUL.FTZ R137, R137, R9 ;  /* 0x0000000989897220 */ /* 0x000fe20000410000 */
[----:B------:R-:W-:Y:S01]  /*aae0*/  MUFU.EX2 R178, R156 ;  /* 0x0000009c00b27308 */ /* 0x000fe20000000800 */
[----:B-1----:R-:W-:Y:S01]  /*aaf0*/  FMNMX.FTZ R5, R170, R5, !PT ;  /* 0x00000005aa057209 */ /* 0x002fe20007810000 */
        /* <DEDUP_REMOVED lines=11> */
[----:B------:R-:W1:Y:S02]  /*abb0*/  SHFL.BFLY PT, R174, R5, 0x2, 0x1f ;  /* 0x0c401f0005ae7f89 */ /* 0x000e6400000e0000 */
[----:B------:R-:W-:Y:S08]  /*abc0*/  MUFU.EX2 R15, R15 ;  /* 0x0000000f000f7308 */ /* 0x000ff00000000800 */
[----:B------:R-:W-:Y:S08]  /*abd0*/  MUFU.EX2 R20, R20 ;  /* 0x0000001400147308 */ /* 0x000ff00000000800 */
[----:B------:R-:W-:Y:S01]  /*abe0*/  MUFU.EX2 R21, R21 ;  /* 0x0000001500157308 */ /* 0x000fe20000000800 */
[----:B-1----:R-:W-:-:S07]  /*abf0*/  FMNMX.FTZ R5, R5, R174, !PT ;  /* 0x000000ae05057209 */ /* 0x002fce0007810000 */
[----:B------:R-:W1:Y:S01]  /*ac00*/  MUFU.EX2 R168, R168 ;  /* 0x000000a800a87308 */ /* 0x000e620000000800 */
[----:B------:R-:W2:Y:S07]  /*ac10*/  SHFL.BFLY PT, R174, R5, 0x1, 0x1f ;  /* 0x0c201f0005ae7f89 */ /* 0x000eae00000e0000 */
[----:B------:R-:W-:Y:S08]  /*ac20*/  MUFU.EX2 R177, R165 ;  /* 0x000000a500b17308 */ /* 0x000ff00000000800 */
[----:B------:R1:W-:Y:S02]  /*ac30*/  MUFU.EX2 R179, R160 ;  /* 0x000000a000b37308 */ /* 0x0003e40000000800 */
[----:B-1----:R-:W-:-:S02]  /*ac40*/  F2FP.F16.F32.PACK_AB R160, R168, R21 ;  /* 0x00000015a8a0723e */ /* 0x002fc400000000ff */
        /* <DEDUP_REMOVED lines=24> */
[-C--:B-1----:R-:W-:Y:S01]  /*add0*/  FMUL.FTZ R26, R26, R10.reuse ;  /* 0x0000000a1a1a7220 */ /* 0x082fe20000410000 */
[-C--:B------:R-:W-:Y:S01]  /*ade0*/  FMUL.FTZ R27, R27, R10.reuse ;  /* 0x0000000a1b1b7220 */ /* 0x080fe20000410000 */
[-C--:B------:R-:W-:Y:S01]  /*adf0*/  FMUL.FTZ R30, R30, R10.reuse ;  /* 0x0000000a1e1e7220 */ /* 0x080fe20000410000 */
[-C--:B------:R-:W-:Y:S01]  /*ae00*/  FMUL.FTZ R31, R31, R10.reuse ;  /* 0x0000000a1f1f7220 */ /* 0x080fe20000410000 */
[-C--:B------:R-:W-:Y:S01]  /*ae10*/  FMUL.FTZ R34, R34, R10.reuse ;  /* 0x0000000a22227220 */ /* 0x080fe20000410000 */
[-C--:B------:R-:W-:Y:S01]  /*ae20*/  FMUL.FTZ R35, R35, R10.reuse ;  /* 0x0000000a23237220 */ /* 0x080fe20000410000 */
[----:B------:R-:W-:Y:S01]  /*ae30*/  FMUL.FTZ R38, R38, R10 ;  /* 0x0000000a26267220 */ /* 0x000fe20000410000 */
        /* <DEDUP_REMOVED lines=49> */
[----:B-1----:R-:W-:Y:S01]  /*b150*/  FADD.FTZ R11, R176, R11 ;  /* 0x0000000bb00b7221 */ /* 0x002fe20000010000 */
[----:B------:R-:W-:Y:S01]  /*b160*/  FADD.FTZ R4, R20, R4 ;  /* 0x0000000414047221 */ /* 0x000fe20000010000 */
[----:B------:R-:W-:Y:S01]  /*b170*/  BAR.SYNC.DEFER_BLOCKING 0xf, 0x100 ;  /* 0x03c4000000007b1d */ /* 0x000fe20000010000 */
[----:B------:R-:W-:Y:S01]  /*b180*/  F2FP.F16.F32.PACK_AB R157, R176, R157 ;  /* 0x0000009db09d723e */ /* 0x000fe200000000ff */
[-C--:B------:R-:W-:Y:S01]  /*b190*/  FMUL.FTZ R90, R90, R10.reuse ;  /* 0x0000000a5a5a7220 */ /* 0x080fe20000410000 */
[-C--:B------:R-:W-:Y:S01]  /*b1a0*/  FMUL.FTZ R91, R91, R10.reuse ;  /* 0x0000000a5b5b7220 */ /* 0x080fe20000410000 */
[-C--:B------:R-:W-:Y:S01]  /*b1b0*/  FMUL.FTZ R94, R94, R10.reuse ;  /* 0x0000000a5e5e7220 */ /* 0x080fe20000410000 */
[-C--:B------:R-:W-:Y:S01]  /*b1c0*/  FMUL.FTZ R95, R95, R10.reuse ;  /* 0x0000000a5f5f7220 */ /* 0x080fe20000410000 */
[----:B------:R-:W1:Y:S01]  /*b1d0*/  MUFU.EX2 R12, R12 ;  /* 0x0000000c000c7308 */ /* 0x000e620000000800 */
        /* <DEDUP_REMOVED lines=16> */
[----:B-1----:R-:W-:Y:S01]  /*b2e0*/  FADD.FTZ R11, R12, R11 ;  /* 0x0000000b0c0b7221 */ /* 0x002fe20000010000 */
        /* <DEDUP_REMOVED lines=51> */
.L_x_2298:
[----:B------:R2:W3:Y:S01]  /*b620*/  SYNCS.PHASECHK.TRANS64.TRYWAIT P1, [UR21+0x28c50], R7 ;  /* 0x028c5007ff0075a7 */ /* 0x0004e20008020155 */
[----:B------:R-:W-:Y:S05]  /*b630*/  @!P0 BRA `(.L_x_2299) ;  /* 0x0000000000048947 */ /* 0x000fea0003800000 */
[----:B------:R-:W-:Y:S01]  /*b640*/  BPT.TRAP 0x1 ;  /* 0x000000040000795c */ /* 0x000fe20000300000 */
.L_x_2299:
[----:B---3--:R-:W-:Y:S05]  /*b650*/  @P1 BRA `(.L_x_2300) ;  /* 0x0000000000081947 */ /* 0x008fea0003800000 */
[----:B------:R-:W3:Y:S02]  /*b660*/  SYNCS.PHASECHK.TRANS64.TRYWAIT P1, [UR21+0x28c50], R7 ;  /* 0x028c5007ff0075a7 */ /* 0x000ee40008020155 */
[----:B---3--:R-:W-:Y:S05]  /*b670*/  @!P1 BRA `(.L_x_2301) ;  /* 0x000000e8008c9947 */ /* 0x008fea0003800000 */
.L_x_2300:
        /* <DEDUP_REMOVED lines=34> */
.L_x_2302:
[----:B------:R-:W-:Y:S01]  /*b8a0*/  UIADD3 UR21, UR21, 0x28c60, URZ ;  /* 0x00028c6015157890 */ /* 0x000fe2000fffe03f */
[----:B------:R-:W-:Y:S01]  /*b8b0*/  PLOP3.LUT P1, PT, PT, PT, UP0, 0x80, 0x0 ;  /* 0x000000000000781c */ /* 0x000fe20003f2f008 */
[----:B------:R-:W-:Y:S01]  /*b8c0*/  UMOV UR24, UR38 ;  /* 0x0000002600187c82 */ /* 0x000fe20008000000 */
[----:B---3--:R-:W-:Y:S01]  /*b8d0*/  IMAD.MOV.U32 R8, RZ, RZ, R5 ;  /* 0x000000ffff087224 */ /* 0x008fe200078e0005 */
[----:B------:R-:W-:Y:S01]  /*b8e0*/  UPRMT UR21, UR40, 0x654, UR21 ;  /* 0x0000065428157896 */ /* 0x000fe20008000015 */
[----:B------:R-:W-:-:S08]  /*b8f0*/  IMAD.MOV.U32 R9, RZ, RZ, R6 ;  /* 0x000000ffff097224 */ /* 0x000fd000078e0006 */
[----:B------:R-:W-:Y:S01]  /*b900*/  SYNCS.ARRIVE.TRANS64.RED.A1T0 RZ, [UR21], RZ ;  /* 0x000000ffffff79a7 */ /* 0x000fe20008100415 */
[----:B------:R-:W-:Y:S05]  /*b910*/  @P1 BRA `(.L_x_2303) ;  /* 0xffffffe000d41947 */ /* 0x000fea000383ffff */
.L_x_2292:
        /* <DEDUP_REMOVED lines=11> */
.L_x_2323:
[----:B------:R-:W-:-:S04]  /*b9d0*/  UIADD3 UR38, UR27, 0x1, URZ ;  /* 0x000000011b267890 */ /* 0x000fc8000fffe03f */
[----:B------:R-:W-:-:S04]  /*b9e0*/  UISETP.NE.AND UP0, UPT, UR38, 0x2, UPT ;  /* 0x000000022600788c */ /* 0x000fc8000bf05270 */
[----:B------:R-:W-:Y:S02]  /*b9f0*/  USEL UR6, URZ, 0x1, UP0 ;  /* 0x000000013f067887 */ /* 0x000fe40008000000 */
[----:B------:R-:W-:Y:S02]  /*ba00*/  USEL UR38, UR38, URZ, UP0 ;  /* 0x0000003f26267287 */ /* 0x000fe40008000000 */
[----:B------:R-:W-:Y:S01]  /*ba10*/  ULOP3.LUT UR37, UR37, UR6, URZ, 0x3c, !UPT ;  /* 0x0000000625257292 */ /* 0x000fe2000f8e3c3f */
[----:B------:R-:W-:Y:S11]  /*ba20*/  @!P0 BRA `(.L_x_2305) ;  /* 0x0000000000048947 */ /* 0x000ff60003800000 */
[----:B------:R-:W-:Y:S01]  /*ba30*/  BPT.TRAP 0x1 ;  /* 0x000000040000795c */ /* 0x000fe20000300000 */
.L_x_2305:
[----:B------:R-:W-:Y:S01]  /*ba40*/  ULEA UR20, UR38, UR41, 0x3 ;  /* 0x0000002926147291 */ /* 0x000fe2000f8e183f */
[----:B012---:R-:W-:-:S05]  /*ba50*/  IMAD.U32 R7, RZ, RZ, UR37 ;  /* 0x00000025ff077e24 */ /* 0x007fca000f8e00ff */
[----:B------:R-:W-:-:S04]  /*ba60*/  SHF.L.U32 R7, R7, 0x1f, RZ ;  /* 0x0000001f07077819 */ /* 0x000fc800000006ff */
[----:B------:R0:W1:Y:S01]  /*ba70*/  SYNCS.PHASECHK.TRANS64.TRYWAIT P1, [UR20+0x28c30], R7 ;  /* 0x028c3007ff0075a7 */ /* 0x0000620008020154 */
[----:B------:R-:W-:Y:S05]  /*ba80*/  @!P0 BRA `(.L_x_2306) ;  /* 0x0000000000048947 */ /* 0x000fea0003800000 */
[----:B------:R-:W-:Y:S01]  /*ba90*/  BPT.TRAP 0x1 ;  /* 0x000000040000795c */ /* 0x000fe20000300000 */
.L_x_2306:
[----:B-1----:R-:W-:Y:S05]  /*baa0*/  @P1 BRA `(.L_x_2307) ;  /* 0x0000000000081947 */ /* 0x002fea0003800000 */
[----:B------:R-:W1:Y:S02]  /*bab0*/  SYNCS.PHASECHK.TRANS64.TRYWAIT P1, [UR20+0x28c30], R7 ;  /* 0x028c3007ff0075a7 */ /* 0x000e640008020154 */
[----:B-1----:R-:W-:Y:S05]  /*bac0*/  @!P1 BRA `(.L_x_2308) ;  /* 0x000000e400909947 */ /* 0x002fea0003800000 */
.L_x_2307:
        /* <DEDUP_REMOVED lines=23> */
.L_x_2309:
        /* <DEDUP_REMOVED lines=14> */
[----:B-1----:R-:W-:Y:S01]  /*bd20*/  FMUL.FTZ R6, R155, UR21 ;  /* 0x000000159b067c20 */ /* 0x002fe20008410000 */
        /* <DEDUP_REMOVED lines=41> */
[--C-:B-1----:R-:W-:Y:S02]  /*bfc0*/  IMAD.IADD R177, R179, 0x1, R180.reuse ;  /* 0x00000001b3b17824 */ /* 0x102fe400078e02b4 */
        /* <DEDUP_REMOVED lines=45> */
.L_x_2312:
[----:B------:R-:W-:-:S05]  /*c2a0*/  IMAD.U32 R181, RZ, RZ, UR23 ;  /* 0x00000017ffb57e24 */ /* 0x000fca000f8e00ff */
[----:B------:R-:W-:-:S13]  /*c2b0*/  ISETP.NE.AND P1, PT, R181, 0x1, PT ;  /* 0x00000001b500780c */ /* 0x000fda0003f25270 */
[----:B------:R-:W1:Y:S02]  /*c2c0*/  @P1 LDC.64 R8, c[0x0][0x9e8] ;  /* 0x00027a00ff081b82 */ /* 0x000e640000000a00 */
[----:B-1----:R-:W-:-:S05]  /*c2d0*/  @P1 IMAD.HI.U32 R8, R180, R8, RZ ;  /* 0x00000008b4081227 */ /* 0x002fca00078e00ff */
[----:B------:R-:W-:-:S07]  /*c2e0*/  @P1 SHF.R.U32.HI R180, RZ, R9, R8 ;  /* 0x00000009ffb41219 */ /* 0x000fce0000011608 */
.L_x_2313:
[----:B------:R-:W-:Y:S05]  /*c2f0*/  BSYNC B0 ;  /* 0x0000000000007941 */ /* 0x000fea0003800000 */
.L_x_2311:
[----:B------:R-:W-:-:S04]  /*c300*/  IMAD R180, R180, R181, -UR7 ;  /* 0x80000007b4b47e24 */ /* 0x000fc8000f8e02b5 */
[----:B------:R-:W-:-:S05]  /*c310*/  IMAD.IADD R180, R180, 0x1, -R2 ;  /* 0x00000001b4b47824 */ /* 0x000fca00078e0a02 */
[----:B------:R-:W-:Y:S02]  /*c320*/  VIMNMX R176, R176, R180, !PT ;  /* 0x000000b4b0b07248 */ /* 0x000fe40007fe0100 */
[----:B------:R-:W-:-:S07]  /*c330*/  VIADDMNMX R177, R180, R181, R177, PT ;  /* 0x000000b5b4b17246 */ /* 0x000fce00038001b1 */
.L_x_2310:
        /* <DEDUP_REMOVED lines=69> */
.L_x_2316:
[----:B------:R-:W-:-:S05]  /*c790*/  IMAD.U32 R177, RZ, RZ, UR23 ;  /* 0x00000017ffb17e24 */ /* 0x000fca000f8e00ff */
[----:B------:R-:W-:-:S13]  /*c7a0*/  ISETP.NE.AND P2, PT, R177, 0x1, PT ;  /* 0x00000001b100780c */ /* 0x000fda0003f45270 */
[----:B------:R-:W0:Y:S02]  /*c7b0*/  @P2 LDC.64 R8, c[0x0][0x9e8] ;  /* 0x00027a00ff082b82 */ /* 0x000e240000000a00 */
[----:B0-----:R-:W-:-:S05]  /*c7c0*/  @P2 IMAD.HI.U32 R8, R176, R8, RZ ;  /* 0x00000008b0082227 */ /* 0x001fca00078e00ff */
[----:B------:R-:W-:-:S07]  /*c7d0*/  @P2 SHF.R.U32.HI R176, RZ, R9, R8 ;  /* 0x00000009ffb02219 */ /* 0x000fce0000011608 */
.L_x_2317:
[----:B------:R-:W-:Y:S05]  /*c7e0*/  BSYNC B0 ;  /* 0x0000000000007941 */ /* 0x000fea0003800000 */
.L_x_2315:
[----:B------:R-:W-:-:S04]  /*c7f0*/  IMAD R176, R176, R177, -UR7 ;  /* 0x80000007b0b07e24 */ /* 0x000fc8000f8e02b1 */
[----:B------:R-:W-:-:S05]  /*c800*/  IMAD.IADD R176, R176, 0x1, -R2 ;  /* 0x00000001b0b07824 */ /* 0x000fca00078e0a02 */
[----:B------:R-:W-:Y:S02]  /*c810*/  VIMNMX R178, R178, R176, !PT ;  /* 0x000000b0b2b27248 */ /* 0x000fe40007fe0100 */
[----:B------:R-:W-:-:S07]  /*c820*/  VIADDMNMX R179, R176, R177, R179, PT ;  /* 0x000000b1b0b37246 */ /* 0x000fce00038001b3 */
.L_x_2314:
        /* <DEDUP_REMOVED lines=395> */
.L_x_2318:
[----:B------:R0:W1:Y:S01]  /*e0e0*/  SYNCS.PHASECHK.TRANS64.TRYWAIT P1, [UR20+0x28c50], R7 ;  /* 0x028c5007ff0075a7 */ /* 0x0000620008020154 */
[----:B------:R-:W-:Y:S05]  /*e0f0*/  @!P0 BRA `(.L_x_2319) ;  /* 0x0000000000048947 */ /* 0x000fea0003800000 */
[----:B------:R-:W-:Y:S01]  /*e100*/  BPT.TRAP 0x1 ;  /* 0x000000040000795c */ /* 0x000fe20000300000 */
.L_x_2319:
[----:B-1----:R-:W-:Y:S05]  /*e110*/  @P1 BRA `(.L_x_2320) ;  /* 0x0000000000081947 */ /* 0x002fea0003800000 */
[----:B------:R-:W1:Y:S02]  /*e120*/  SYNCS.PHASECHK.TRANS64.TRYWAIT P1, [UR20+0x28c50], R7 ;  /* 0x028c5007ff0075a7 */ /* 0x000e640008020154 */
[----:B-1----:R-:W-:Y:S05]  /*e130*/  @!P1 BRA `(.L_x_2321) ;  /* 0x000000c0000c9947 */ /* 0x002fea0003800000 */
.L_x_2320:
        /* <DEDUP_REMOVED lines=34> */
.L_x_2322:
        /* <DEDUP_REMOVED lines=10> */
.L_x_2304:
[----:B------:R-:W3:Y:S01]  /*e400*/  SHFL.BFLY PT, R0, R3, 0x2, 0x1f ;  /* 0x0c401f0003007f89 */ /* 0x000ee200000e0000 */
[----:B------:R-:W-:Y:S08]  /*e410*/  BAR.ARV 0x8, 0x100 ;  /* 0x0204000000007b1d */ /* 0x000ff00000002000 */
[----:B------:R-:W-:Y:S01]  /*e420*/  BAR.SYNC.DEFER_BLOCKING 0xf, 0x100 ;  /* 0x03c4000000007b1d */ /* 0x000fe20000010000 */
[----:B------:R-:W-:Y:S01]  /*e430*/  ISETP.NE.AND P2, PT, R18, RZ, PT ;  /* 0x000000ff1200720c */ /* 0x000fe20003f45270 */
[----:B------:R-:W-:Y:S01]  /*e440*/  IMAD.MOV.U32 R12, RZ, RZ, -0x800000 ;  /* 0xff800000ff0c7424 */ /* 0x000fe200078e00ff */
[----:B------:R-:W-:-:S03]  /*e450*/  UIADD3 UR36, UR36, 0x1, URZ ;  /* 0x0000000124247890 */ /* 0x000fc6000fffe03f */
[----:B------:R-:W4:Y:S01]  /*e460*/  SHFL.BFLY PT, R9, R4, 0x2, 0x1f ;  /* 0x0c401f0004097f89 */ /* 0x000f2200000e0000 */
[----:B---3--:R-:W-:Y:S01]  /*e470*/  FADD.FTZ R0, R0, R3 ;  /* 0x0000000300007221 */ /* 0x008fe20000010000 */
[----:B------:R-:W-:-:S04]  /*e480*/  IMAD.MOV.U32 R3, RZ, RZ, RZ ;  /* 0x000000ffff037224 */ /* 0x000fc800078e00ff */
[----:B012---:R-:W0:Y:S01]  /*e490*/  SHFL.BFLY PT, R7, R0, 0x1, 0x1f ;  /* 0x0c201f0000077f89 */ /* 0x007e2200000e0000 */
[----:B----4-:R-:W-:Y:S01]  /*e4a0*/  FADD.FTZ R9, R9, R4 ;  /* 0x0000000409097221 */ /* 0x010fe20000010000 */
[----:B------:R-:W-:Y:S01]  /*e4b0*/  IMAD.U32 R4, RZ, RZ, UR38 ;  /* 0x00000026ff047e24 */ /* 0x000fe2000f8e00ff */
[----:B------:R-:W-:-:S03]  /*e4c0*/  UIADD3 UR38, UR38, 0x1, URZ ;  /* 0x0000000126267890 */ /* 0x000fc6000fffe03f */
[----:B------:R-:W1:Y:S01]  /*e4d0*/  SHFL.BFLY PT, R8, R9, 0x1, 0x1f ;  /* 0x0c201f0009087f89 */ /* 0x000e6200000e0000 */
[----:B------:R-:W-:Y:S01]  /*e4e0*/  @!P2 IMAD R4, R4, 0x40, R17 ;  /* 0x000000400404a824 */ /* 0x000fe200078e0211 */
[----:B------:R-:W-:Y:S01]  /*e4f0*/  UISETP.NE.AND UP0, UPT, UR38, 0x2, UPT ;  /* 0x000000022600788c */ /* 0x000fe2000bf05270 */
[----:B0-----:R-:W-:Y:S01]  /*e500*/  FADD.FTZ R11, R0, R7 ;  /* 0x00000007000b7221 */ /* 0x001fe20000010000 */
[----:B------:R-:W-:Y:S02]  /*e510*/  IMAD.MOV.U32 R0, RZ, RZ, RZ ;  /* 0x000000ffff007224 */ /* 0x000fe400078e00ff */
[----:B------:R-:W-:Y:S01]  /*e520*/  @!P2 LEA R4, R4, UR41, 0x2 ;  /* 0x000000290404ac11 */ /* 0x000fe2000f8e10ff */
[----:B------:R-:W-:Y:S01]  /*e530*/  IMAD.U32 R7, RZ, RZ, UR10 ;  /* 0x0000000aff077e24 */ /* 0x000fe2000f8e00ff */
[----:B------:R-:W-:Y:S01]  /*e540*/  USEL UR4, URZ, 0x1, UP0 ;  /* 0x000000013f047887 */ /* 0x000fe20008000000 */
[----:B------:R-:W-:Y:S01]  /*e550*/  FSETP.NE.FTZ.AND P0, PT, R11, RZ, PT ;  /* 0x000000ff0b00720b */ /* 0x000fe20003f15000 */
[----:B------:R-:W-:-:S02]  /*e560*/  USEL UR38, UR38, URZ, UP0 ;  /* 0x0000003f26267287 */ /* 0x000fc40008000000 */
[----:B------:R-:W-:-:S10]  /*e570*/  ULOP3.LUT UR37, UR37, UR4, URZ, 0x3c, !UPT ;  /* 0x0000000425257292 */ /* 0x000fd4000f8e3c3f */
[----:B------:R-:W0:Y:S01]  /*e580*/  @P0 MUFU.LG2 R10, R11 ;  /* 0x0000000b000a0308 */ /* 0x000e220000000c00 */
[----:B------:R-:W-:Y:S01]  /*e590*/  @P0 FMUL.FTZ R7, R7, 0.69314718246459960938 ;  /* 0x3f31721807070820 */ /* 0x000fe20000410000 */
[----:B-1----:R-:W-:-:S05]  /*e5a0*/  FADD.FTZ R8, R9, R8 ;  /* 0x0000000809087221 */ /* 0x002fca0000010000 */
[----:B------:R-:W-:Y:S01]  /*e5b0*/  FSETP.NE.FTZ.AND P1, PT, R8, RZ, PT ;  /* 0x000000ff0800720b */ /* 0x000fe20003f35000 */
[----:B------:R-:W1:Y:S01]  /*e5c0*/  @P0 MUFU.RCP R3, R11 ;  /* 0x0000000b00030308 */ /* 0x000e620000001000 */
[----:B0-----:R-:W-:-:S11]  /*e5d0*/  @P0 FMUL.FTZ R10, R10, 0.69314718246459960938 ;  /* 0x3f3172180a0a0820 */ /* 0x001fd60000410000 */
[----:B------:R-:W0:Y:S01]  /*e5e0*/  @P1 MUFU.RCP R0, R8 ;  /* 0x0000000800001308 */ /* 0x000e220000001000 */
[----:B------:R-:W-:Y:S01]  /*e5f0*/  @P0 FFMA.FTZ R12, R7, R6, R10 ;  /* 0x00000006070c0223 */ /* 0x000fe2000001000a */
[----:B------:R-:W-:Y:S01]  /*e600*/  PLOP3.LUT P0, PT, PT, PT, PT, 0x8, 0x0 ;  /* 0x000000000000781c */ /* 0x000fe20003f0e170 */
[----:B-1----:R-:W-:Y:S01]  /*e610*/  @!P2 STS [R4+0x28800], R3 ;  /* 0x028800030400a388 */ /* 0x002fe20000000800 */
[-C--:B------:R-:W-:Y:S01]  /*e620*/  FMUL.FTZ R24, R24, R3.reuse ;  /* 0x0000000318187220 */ /* 0x080fe20000410000 */
[----:B------:R-:W-:-:S03]  /*e630*/  FMUL.FTZ R25, R25, R3 ;  /* 0x0000000319197220 */ /* 0x000fc60000410000 */
[----:B------:R-:W1:Y:S01]  /*e640*/  @P1 MUFU.LG2 R6, R8 ;  /* 0x0000000800061308 */ /* 0x000e620000000c00 */
        /* <DEDUP_REMOVED lines=17> */
[----:B------:R-:W-:Y:S01]  /*e760*/  FMUL.FTZ R57, R57, R3 ;  /* 0x0000000339397220 */ /* 0x000fe20000410000 */
[----:B0-----:R-:W-:-:S02]  /*e770*/  IMAD.U32 R4, RZ, RZ, UR10 ;  /* 0x0000000aff047e24 */ /* 0x001fc4000f8e00ff */
[-C--:B------:R-:W-:Y:S01]  /*e780*/  FMUL.FTZ R60, R60, R3.reuse ;  /* 0x000000033c3c7220 */ /* 0x080fe20000410000 */
[-C--:B------:R-:W-:Y:S01]  /*e790*/  FMUL.FTZ R61, R61, R3.reuse ;  /* 0x000000033d3d7220 */ /* 0x080fe20000410000 */
[-C--:B------:R-:W-:Y:S01]  /*e7a0*/  FMUL.FTZ R64, R64, R3.reuse ;  /* 0x0000000340407220 */ /* 0x080fe20000410000 */
[----:B------:R-:W-:Y:S01]  /*e7b0*/  @P1 FMUL.FTZ R4, R4, 0.69314718246459960938 ;  /* 0x3f31721804041820 */ /* 0x000fe20000410000 */
        /* <DEDUP_REMOVED lines=43> */
[----:B------:R-:W-:-:S02]  /*ea70*/  IMAD.MOV.U32 R3, RZ, RZ, -0x800000 ;  /* 0xff800000ff037424 */ /* 0x000fc400078e00ff */
        /* <DEDUP_REMOVED lines=66> */
.L_x_2228:
[----:B------:R-:W0:Y:S08]  /*eea0*/  S2UR UR40, SR_CgaCtaId ;  /* 0x00000000002879c3 */ /* 0x000e300000008800 */
[----:B------:R-:W-:Y:S01]  /*eeb0*/  BAR.SYNC.DEFER_BLOCKING 0x5, 0x180 ;  /* 0x0146000000007b1d */ /* 0x000fe20000010000 */
[----:B------:R-:W-:-:S05]  /*eec0*/  USHF.R.U32.HI UR9, URZ, 0x10, UR42 ;  /* 0x000000103f097899 */ /* 0x000fca000801162a */
        /* <DEDUP_REMOVED lines=12> */
[----:B------:R-:W-:Y:S01]  /*ef90*/  ULDC.64 UR14, c[0x0][0xc00] ;  /* 0x00030000000e7ab9 */ /* 0x000fe20000000a00 */
[----:B------:R-:W-:Y:S01]  /*efa0*/  F2FP.F16.F32.PACK_AB R7, R31, R30 ;  /* 0x0000001e1f07723e */ /* 0x000fe200000000ff */
[----:B------:R-:W-:Y:S01]  /*efb0*/  ULDC.64 UR12, c[0x0][0xc00] ;  /* 0x00030000000c7ab9 */ /* 0x000fe20000000a00 */
[----:B------:R-:W-:Y:S01]  /*efc0*/  F2FP.F16.F32.PACK_AB R10, R37, R36 ;  /* 0x00000024250a723e */ /* 0x000fe200000000ff */
[----:B------:R-:W-:Y:S01]  /*efd0*/  UIMAD.WIDE UR12, UR44, 0x4, UR12 ;  /* 0x000000042c0c78a5 */ /* 0x000fe2000f8e020c */
[----:B------:R-:W-:Y:S01]  /*efe0*/  F2FP.F16.F32.PACK_AB R11, R39, R38 ;  /* 0x00000026270b723e */ /* 0x000fe200000000ff */
[----:B------:R-:W-:Y:S01]  /*eff0*/  UMOV UR10, UR41 ;  /* 0x00000029000a7c82 */ /* 0x000fe20008000000 */
[----:B0-----:R-:W-:Y:S01]  /*f000*/  UMOV UR11, UR4 ;  /* 0x00000004000b7c82 */ /* 0x001fe20008000000 */
[----:B------:R-:W-:Y:S01]  /*f010*/  ULDC UR4, c[0x0][0xad4] ;  /* 0x0002b50000047ab9 */ /* 0x000fe20000000800 */
[----:B------:R-:W-:-:S02]  /*f020*/  IMAD.U32 R14, RZ, RZ, UR10 ;  /* 0x0000000aff0e7e24 */ /* 0x000fc4000f8e00ff */
[----:B------:R-:W-:Y:S01]  /*f030*/  IMAD.U32 R15, RZ, RZ, UR11 ;  /* 0x0000000bff0f7e24 */ /* 0x000fe2000f8e00ff */
[----:B------:R-:W-:Y:S02]  /*f040*/  ULDC.64 UR10, c[0x0][0xc08] ;  /* 0x00030200000a7ab9 */ /* 0x000fe40000000a00 */
[----:B------:R-:W-:-:S04]  /*f050*/  UISETP.NE.U32.AND UP0, UPT, UR10, URZ, UPT ;  /* 0x0000003f0a00728c */ /* 0x000fc8000bf05070 */
[----:B------:R-:W-:Y:S01]  /*f060*/  UISETP.NE.AND.EX UP0, UPT, UR11, URZ, UPT, UP0 ;  /* 0x0000003f0b00728c */ /* 0x000fe2000bf05300 */
[----:B------:R-:W-:Y:S05]  /*f070*/  BAR.SYNC.DEFER_BLOCKING 0x1, 0x100 ;  /* 0x0044000000007b1d */ /* 0x000fea0000010000 */
[----:B------:R-:W-:-:S05]  /*f080*/  PLOP3.LUT P1, PT, PT, PT, UP0, 0x80, 0x0 ;  /* 0x000000000000781c */ /* 0x000fca0003f2f008 */
[----:B------:R-:W-:Y:S02]  /*f090*/  @UP0 ULDC.64 UR10, c[0x0][0xc08] ;  /* 0x00030200000a0ab9 */ /* 0x000fe40000000a00 */
[----:B------:R-:W-:Y:S01]  /*f0a0*/  @UP0 UIMAD.WIDE UR10, UR44, 0x4, UR10 ;  /* 0x000000042c0a08a5 */ /* 0x000fe2000f8e020a */
        /* <DEDUP_REMOVED lines=17> */
[----:B------:R-:W-:-:S02]  /*f1c0*/  F2FP.F16.F32.PACK_AB R9, R35, R34 ;  /* 0x000000222309723e */ /* 0x000fc400000000ff */
[----:B------:R-:W-:Y:S02]  /*f1d0*/  LOP3.LUT R4, R5, 0x380, RZ, 0xc0, !PT ;  /* 0x0000038005047812 */ /* 0x000fe400078ec0ff */
[----:B------:R-:W-:Y:S01]  /*f1e0*/  F2FP.F16.F32.PACK_AB R6, R45, R44 ;  /* 0x0000002c2d06723e */ /* 0x000fe200000000ff */
[----:B------:R0:W-:Y:S01]  /*f1f0*/  STSM.16.M88.4 [R13], R8 ;  /* 0x000000080d007844 */ /* 0x0001e20000000200 */
[----:B------:R-:W-:Y:S02]  /*f200*/  SHF.R.U64 R4, R4, 0x3, RZ ;  /* 0x0000000304047819 */ /* 0x000fe400000012ff */
[----:B------:R-:W-:Y:S02]  /*f210*/  F2FP.F16.F32.PACK_AB R7, R47, R46 ;  /* 0x0000002e2f07723e */ /* 0x000fe400000000ff */
[----:B------:R-:W-:Y:S01]  /*f220*/  LOP3.LUT R4, R4, R5, RZ, 0x3c, !PT ;  /* 0x0000000504047212 */ /* 0x000fe200078e3cff */
[----:B------:R-:W-:-:S05]  /*f230*/  IMAD.X R5, RZ, RZ, R21, P0 ;  /* 0x000000ffff057224 */ /* 0x000fca00000e0615 */
[----:B------:R-:W-:Y:S02]  /*f240*/  MOV R0, R4 ;  /* 0x0000000400007202 */ /* 0x000fe40000000f00 */
[----:B------:R-:W-:Y:S02]  /*f250*/  F2FP.F16.F32.PACK_AB R4, R41, R40 ;  /* 0x000000282904723e */ /* 0x000fe400000000ff */
[----:B------:R-:W-:Y:S02]  /*f260*/  F2FP.F16.F32.PACK_AB R5, R43, R42 ;  /* 0x0000002a2b05723e */ /* 0x000fe400000000ff */
[----:B0-----:R-:W-:Y:S02]  /*f270*/  IADD3 R9, P0, R20, 0x60, RZ ;  /* 0x0000006014097810 */ /* 0x001fe40007f1e0ff */
[----:B------:R-:W-:Y:S01]  /*f280*/  F2FP.F16.F32.PACK_AB R10, R53, R52 ;  /* 0x00000034350a723e */ /* 0x000fe200000000ff */
[----:B------:R0:W-:Y:S01]  /*f290*/  STSM.16.M88.4 [R0], R4 ;  /* 0x0000000400007844 */ /* 0x0001e20000000200 */
[----:B------:R-:W-:-:S02]  /*f2a0*/  LOP3.LUT R8, R9, 0x380, RZ, 0xc0, !PT ;  /* 0x0000038009087812 */ /* 0x000fc400078ec0ff */
[----:B------:R-:W-:Y:S02]  /*f2b0*/  F2FP.F16.F32.PACK_AB R11, R55, R54 ;  /* 0x00000036370b723e */ /* 0x000fe400000000ff */
[----:B------:R-:W-:Y:S01]  /*f2c0*/  SHF.R.U64 R8, R8, 0x3, RZ ;  /* 0x0000000308087819 */ /* 0x000fe200000012ff */
[----:B0-----:R-:W-:-:S03]  /*f2d0*/  IMAD.X R5, RZ, RZ, R21, P0 ;  /* 0x000000ffff057224 */ /* 0x001fc600000e0615 */
[----:B------:R-:W-:Y:S02]  /*f2e0*/  LOP3.LUT R4, R8, R9, RZ, 0x3c, !PT ;  /* 0x0000000908047212 */ /* 0x000fe400078e3cff */
[----:B------:R-:W-:Y:S02]  /*f2f0*/  F2FP.F16.F32.PACK_AB R8, R49, R48 ;  /* 0x000000303108723e */ /* 0x000fe400000000ff */
[----:B------:R-:W-:Y:S02]  /*f300*/  MOV R13, R4 ;  /* 0x00000004000d7202 */ /* 0x000fe40000000f00 */
[----:B------:R-:W-:Y:S02]  /*f310*/  IADD3 R5, P0, R20, 0x2000, RZ ;  /* 0x0000200014057810 */ /* 0x000fe40007f1e0ff */
[----:B------:R-:W-:Y:S02]  /*f320*/  F2FP.F16.F32.PACK_AB R9, R51, R50 ;  /* 0x000000323309723e */ /* 0x000fe400000000ff */
[----:B------:R-:W-:-:S02]  /*f330*/  LOP3.LUT R4, R5, 0x380, RZ, 0xc0, !PT ;  /* 0x0000038005047812 */ /* 0x000fc400078ec0ff */
        /* <DEDUP_REMOVED lines=119> */
[----:B0-----:R-:W-:-:S03]  /*fab0*/  IADD3 R9, P0, R20, 0x6060, RZ ;  /* 0x0000606014097810 */ /* 0x001fc60007f1e0ff */
[----:B------:R0:W-:Y:S01]  /*fac0*/  STSM.16.M88.4 [R0], R4 ;  /* 0x0000000400007844 */ /* 0x0001e20000000200 */
[----:B------:R-:W-:Y:S01]  /*fad0*/  LOP3.LUT R8, R9, 0x380, RZ, 0xc0, !PT ;  /* 0x0000038009087812 */ /* 0x000fe200078ec0ff */
[----:B------:R-:W-:Y:S01]  /*fae0*/  IMAD.X R21, RZ, RZ, R21, P0 ;  /* 0x000000ffff157224 */ /* 0x000fe200000e0615 */
[----:B------:R-:W-:Y:S02]  /*faf0*/  ISETP.NE.U32.AND P0, PT, RZ, UR14, PT ;  /* 0x0000000eff007c0c */ /* 0x000fe4000bf05070 */
[----:B------:R-:W-:Y:S02]  /*fb00*/  SHF.R.U64 R8, R8, 0x3, RZ ;  /* 0x0000000308087819 */ /* 0x000fe400000012ff */
[----:B------:R-:W-:Y:S02]  /*fb10*/  ISETP.NE.AND.EX P0, PT, RZ, UR15, PT, P0 ;  /* 0x0000000fff007c0c */ /* 0x000fe4000bf05300 */
[----:B------:R-:W-:-:S04]  /*fb20*/  LOP3.LUT R20, R8, R9, RZ, 0x3c, !PT ;  /* 0x0000000908147212 */ /* 0x000fc800078e3cff */
[----:B------:R-:W-:Y:S02]  /*fb30*/  MOV R20, R20 ;  /* 0x0000001400147202 */ /* 0x000fe40000000f00 */
[----:B0-----:R-:W-:Y:S02]  /*fb40*/  F2FP.F16.F32.PACK_AB R4, R145, R144 ;  /* 0x000000909104723e */ /* 0x001fe400000000ff */
[----:B------:R-:W-:Y:S02]  /*fb50*/  F2FP.F16.F32.PACK_AB R5, R147, R146 ;  /* 0x000000929305723e */ /* 0x000fe400000000ff */
[----:B------:R-:W-:Y:S02]  /*fb60*/  F2FP.F16.F32.PACK_AB R6, R149, R148 ;  /* 0x000000949506723e */ /* 0x000fe400000000ff */
[----:B------:R-:W-:-:S05]  /*fb70*/  F2FP.F16.F32.PACK_AB R7, R151, R150 ;  /* 0x000000969707723e */ /* 0x000fca00000000ff */
[----:B------:R0:W-:Y:S02]  /*fb80*/  STSM.16.M88.4 [R20], R4 ;  /* 0x0000000414007844 */ /* 0x0001e40000000200 */
[----:B0-----:R-:W-:Y:S02]  /*fb90*/  IMAD.U32 R4, RZ, RZ, UR10 ;  /* 0x0000000aff047e24 */ /* 0x001fe4000f8e00ff */
[----:B------:R-:W-:Y:S01]  /*fba0*/  IMAD.U32 R5, RZ, RZ, UR11 ;  /* 0x0000000bff057e24 */ /* 0x000fe2000f8e00ff */
[----:B------:R-:W-:Y:S06]  /*fbb0*/  BAR.SYNC.DEFER_BLOCKING 0x1, 0x100 ;  /* 0x0044000000007b1d */ /* 0x000fec0000010000 */
[----:B------:R0:W2:Y:S02]  /*fbc0*/  @P1 LDG.E R6, desc[UR54][R4.64] ;  /* 0x0000003604061981 */ /* 0x0000a4000c1e1900 */
[----:B0-----:R-:W-:-:S02]  /*fbd0*/  IMAD.U32 R4, RZ, RZ, UR12 ;  /* 0x0000000cff047e24 */ /* 0x001fc4000f8e00ff */
[----:B------:R-:W-:-:S05]  /*fbe0*/  IMAD.U32 R5, RZ, RZ, UR13 ;  /* 0x0000000dff057e24 */ /* 0x000fca000f8e00ff */
[----:B------:R0:W5:Y:S01]  /*fbf0*/  @P0 LDG.E R0, desc[UR54][R4.64] ;  /* 0x0000003604000981 */ /* 0x000162000c1e1900 */
[----:B------:R-:W-:Y:S01]  /*fc00*/  UISETP.NE.AND UP0, UPT, UR9, URZ, UPT ;  /* 0x0000003f0900728c */ /* 0x000fe2000bf05270 */
[----:B------:R-:W-:Y:S01]  /*fc10*/  ULDC UR8, c[0x0][0xa88] ;  /* 0x0002a20000087ab9 */ /* 0x000fe20000000800 */
[----:B------:R-:W-:Y:S02]  /*fc20*/  ULOP3.LUT UR42, UR42, 0xff, URZ, 0xc0, !UPT ;  /* 0x000000ff2a2a7892 */ /* 0x000fe4000f8ec03f */
[----:B------:R-:W-:Y:S01]  /*fc30*/  USEL UR10, UR9, UR4, UP0 ;  /* 0x00000004090a7287 */ /* 0x000fe20008000000 */
[----:B--2---:R-:W-:Y:S01]  /*fc40*/  @P1 R2UR UR8, R6 ;  /* 0x00000000060812ca */ /* 0x004fe200000e0000 */
[----:B0-----:R-:W-:-:S14]  /*fc50*/  @P1 BRA `(.L_x_2326) ;  /* 0x0000000000201947 */ /* 0x001fdc0003800000 */
[----:B------:R-:W-:Y:S05]  /*fc60*/  @!P0 BRA `(.L_x_2326) ;  /* 0x00000000001c8947 */ /* 0x000fea0003800000 */
[----:B------:R-:W-:Y:S02]  /*fc70*/  IMAD.U32 R4, RZ, RZ, UR12 ;  /* 0x0000000cff047e24 */ /* 0x000fe4000f8e00ff */
[----:B------:R-:W-:-:S05]  /*fc80*/  IMAD.U32 R5, RZ, RZ, UR13 ;  /* 0x0000000dff057e24 */ /* 0x000fca000f8e00ff */
[----:B------:R-:W2:Y:S04]  /*fc90*/  LDG.E R6, desc[UR54][R4.64] ;  /* 0x0000003604067981 */ /* 0x000ea8000c1e1900 */
[----:B------:R-:W3:Y:S01]  /*fca0*/  LDG.E R7, desc[UR54][R4.64+0x4] ;  /* 0x0000043604077981 */ /* 0x000ee2000c1e1900 */
[----:B--2---:R-:W-:Y:S02]  /*fcb0*/  R2UR UR4, R6 ;  /* 0x00000000060472ca */ /* 0x004fe400000e0000 */
[----:B---3--:R-:W-:-:S13]  /*fcc0*/  R2UR UR8, R7 ;  /* 0x00000000070872ca */ /* 0x008fda00000e0000 */
[----:B------:R-:W-:-:S12]  /*fcd0*/  UIADD3 UR8, -UR4, UR8, URZ ;  /* 0x0000000804087290 */ /* 0x000fd8000fffe13f */
.L_x_2326:
        /* <DEDUP_REMOVED lines=13> */
[----:B------:R-:W-:Y:S01]  /*fdb0*/  UISETP.GT.AND UP1, UPT, UR10, 0x1, UPT ;  /* 0x000000010a00788c */ /* 0x000fe2000bf24270 */
[----:B------:R-:W-:Y:S01]  /*fdc0*/  VIADD R9, R186, UR45 ;  /* 0x0000002dba097c36 */ /* 0x000fe20008000000 */
[----:B------:R-:W-:Y:S01]  /*fdd0*/  UMOV UR21, 0x9b8 ;  /* 0x000009b800157882 */ /* 0x000fe20000000000 */
[----:B------:R-:W-:Y:S02]  /*fde0*/  UISETP.NE.U32.AND UP0, UPT, UR14, URZ, UPT ;  /* 0x0000003f0e00728c */ /* 0x000fe4000bf05070 */
[----:B------:R-:W-:Y:S01]  /*fdf0*/  USEL UR21, UR21, 0x978, UP1 ;  /* 0x0000097815157887 */ /* 0x000fe20008800000 */
[----:B------:R-:W-:Y:S01]  /*fe00*/  IMAD.MOV.U32 R5, RZ, RZ, R9 ;  /* 0x000000ffff057224 */ /* 0x000fe200078e0009 */
[----:B------:R-:W-:Y:S02]  /*fe10*/  UISETP.NE.AND.EX UP0, UPT, UR15, URZ, UPT, UP0 ;  /* 0x0000003f0f00728c */ /* 0x000fe4000bf05300 */
[----:B------:R-:W-:-:S02]  /*fe20*/  USEL UR16, UR42, URZ, UP1 ;  /* 0x0000003f2a107287 */ /* 0x000fc40008800000 */
[----:B------:R-:W-:Y:S02]  /*fe30*/  USEL UR19, UR44, URZ, !UP0 ;  /* 0x0000003f2c137287 */ /* 0x000fe4000c000000 */
[----:B------:R-:W-:-:S04]  /*fe40*/  USHF.R.S32.HI UR17, URZ, 0x1f, UR44 ;  /* 0x0000001f3f117899 */ /* 0x000fc8000801142c */
[----:B------:R-:W-:Y:S01]  /*fe50*/  ULDC.64 UR14, c[0x0][UR21+0x228] ;  /* 0x00008a00150e7abb */ /* 0x000fe20008000a00 */
[----:B------:R-:W-:Y:S01]  /*fe60*/  ULDC.64 UR12, c[0x0][UR21+0x220] ;  /* 0x00008800150c7abb */ /* 0x000fe20008000a00 */
[----:B------:R-:W-:Y:S02]  /*fe70*/  UIMAD.WIDE.U32 UR22, UR14, UR16, URZ ;  /* 0x000000100e1672a5 */ /* 0x000fe4000f8e003f */
[----:B------:R-:W-:Y:S01]  /*fe80*/  UIMAD UR24, UR15, UR16, URZ ;  /* 0x000000100f1872a4 */ /* 0x000fe2000f8e023f */
[C---:B0-----:R-:W-:Y:S01]  /*fe90*/  ISETP.NE.AND P0, PT, R0.reuse, 0x1, PT ;  /* 0x000000010000780c */ /* 0x041fe20003f05270 */
[----:B------:R-:W-:Y:S01]  /*fea0*/  UIMAD.WIDE.U32 UR14, UR12, UR19, URZ ;  /* 0x000000130c0e72a5 */ /* 0x000fe2000f8e003f */
[----:B------:R-:W-:Y:S01]  /*feb0*/  IMAD R11, R0, UR8, RZ ;  /* 0x00000008000b7c24 */ /* 0x000fe2000f8e02ff */
[----:B------:R-:W-:Y:S01]  /*fec0*/  ULDC.64 UR10, c[0x0][UR21+0x218] ;  /* 0x00008600150a7abb */ /* 0x000fe20008000a00 */
[----:B------:R-:W-:Y:S02]  /*fed0*/  USEL UR20, UR17, URZ, !UP0 ;  /* 0x0000003f11147287 */ /* 0x000fe4000c000000 */
[----:B------:R-:W-:-:S02]  /*fee0*/  UIMAD UR19, UR13, UR19, URZ ;  /* 0x000000130d1372a4 */ /* 0x000fc4000f8e023f */
[----:B------:R-:W-:Y:S02]  /*fef0*/  UIMAD.WIDE.U32 UR16, UR10, UR43, URZ ;  /* 0x0000002b0a1072a5 */ /* 0x000fe4000f8e003f */
[----:B------:R-:W-:Y:S02]  /*ff00*/  UIMAD UR10, UR11, UR43, URZ ;  /* 0x0000002b0b0a72a4 */ /* 0x000fe4000f8e023f */
[----:B------:R-:W-:Y:S01]  /*ff10*/  UIMAD UR19, UR12, UR20, UR19 ;  /* 0x000000140c1372a4 */ /* 0x000fe2000f8e0213 */
[----:B------:R-:W0:Y:S01]  /*ff20*/  @P0 LDC R4, c[0x0][0xbec] ;  /* 0x0002fb00ff040b82 */ /* 0x000e220000000800 */
[----:B------:R-:W-:Y:S02]  /*ff30*/  UIADD3 UR24, UR23, UR24, URZ ;  /* 0x0000001817187290 */ /* 0x000fe4000fffe03f */
[----:B------:R-:W-:Y:S02]  /*ff40*/  UIADD3 UR11, UR17, UR10, URZ ;  /* 0x0000000a110b7290 */ /* 0x000fe4000fffe03f */
[----:B------:R-:W-:-:S02]  /*ff50*/  UIADD3 UR16, UP0, UP2, UR14, UR16, UR4 ;  /* 0x000000100e107290 */ /* 0x000fc4000fa1e004 */
[----:B------:R-:W-:Y:S01]  /*ff60*/  UIADD3 UR10, UR15, UR19, URZ ;  /* 0x000000130f0a7290 */ /* 0x000fe2000fffe03f */
[----:B------:R-:W1:Y:S01]  /*ff70*/  @P0 LDC R7, c[0x0][0xbf0] ;  /* 0x0002fc00ff070b82 */ /* 0x000e620000000800 */
[----:B------:R-:W-:Y:S02]  /*ff80*/  IMAD.U32 R6, RZ, RZ, UR24 ;  /* 0x00000018ff067e24 */ /* 0x000fe4000f8e00ff */
[----:B------:R-:W-:Y:S01]  /*ff90*/  UIADD3.X UR10, UR10, UR11, UR18, UP0, UP2 ;  /* 0x0000000b0a0a7290 */ /* 0x000fe200087e4412 */
[----:B0-----:R-:W-:-:S05]  /*ffa0*/  @P0 IMAD.HI.U32 R4, R9, R4, RZ ;  /* 0x0000000409040227 */ /* 0x001fca00078e00ff */
[----:B-1----:R-:W-:Y:S01]  /*ffb0*/  @P0 SHF.R.U32.HI R5, RZ, R7, R4 ;  /* 0x00000007ff050219 */ /* 0x002fe20000011604 */
[----:B------:R-:W-:-:S04]  /*ffc0*/  IMAD.U32 R4, RZ, RZ, UR22 ;  /* 0x00000016ff047e24 */ /* 0x000fc8000f8e00ff */
[--C-:B------:R-:W-:Y:S01]  /*ffd0*/  IMAD.MOV R7, RZ, RZ, -R5.reuse ;  /* 0x000000ffff077224 */ /* 0x100fe200078e0a05 */
[----:B------:R-:W-:Y:S02]  /*ffe0*/  IADD3 R4, P0, P2, R5, UR16, R4 ;  /* 0x0000001005047c10 */ /* 0x000fe4000fa1e004 */
[----:B------:R-:W-:Y:S01]  /*fff0*/  SHF.R.S32.HI R5, RZ, 0x1f, R5 ;  /* 0x0000001fff057819 */ /* 0x000fe20000011405 */
[----:B------:R-:W-:Y:S02]  /*10000*/  IMAD R7, R0, R7, R9 ;  /* 0x0000000700077224 */ /* 0x000fe400078e0209 */
[----:B------:R-:W-:Y:S01]  /*10010*/  VIADD R0, R17, UR45 ;  /* 0x0000002d11007c36 */ /* 0x000fe20008000000 */
[----:B------:R-:W-:Y:S01]  /*10020*/  IADD3.X R5, R5, UR10, R6, P0, P2 ;  /* 0x0000000a05057c10 */ /* 0x000fe200087e4406 */
[----:B------:R-:W-:Y:S01]  /*10030*/  ULDC.64 UR10, c[0x0][UR21+0x210] ;  /* 0x00008400150a7abb */ /* 0x000fe20008000a00 */
[----:B------:R-:W-:Y:S01]  /*10040*/  SHF.R.S32.HI R6, RZ, 0x1f, R7 ;  /* 0x0000001fff067819 */ /* 0x000fe20000011407 */
[----:B------:R-:W-:-:S02]  /*10050*/  IMAD R9, R7, UR11, RZ ;  /* 0x0000000b07097c24 */ /* 0x000fc4000f8e02ff */
        /* <DEDUP_REMOVED lines=8> */
[----:B------:R-:W-:Y:S04]  /*100e0*/  SHFL.IDX PT, R6, R8, 0x1, 0x1c1f ;  /* 0x003c1f0008067f89 */ /* 0x000fe800000e0000 */
[----:B------:R-:W-:Y:S04]  /*100f0*/  SHFL.IDX PT, R4, R8, RZ, 0x1c1f ;  /* 0x001c1fff08047589 */ /* 0x000fe800000e0000 */
[----:B------:R-:W-:Y:S01]  /*10100*/  SHFL.IDX PT, R7, R9, 0x1, 0x1c1f ;  /* 0x003c1f0009077f89 */ /* 0x000fe200000e0000 */
[----:B--2---:R-:W-:-:S05]  /*10110*/  IMAD.MOV R5, RZ, RZ, -R10 ;  /* 0x000000ffff057224 */ /* 0x004fca00078e0a0a */
[----:B------:R-:W-:Y:S02]  /*10120*/  ISETP.NE.AND P0, PT, R2, R5, PT ;  /* 0x000000050200720c */ /* 0x000fe40003f05270 */
[----:B------:R-:W0:Y:S02]  /*10130*/  SHFL.IDX PT, R5, R9, RZ, 0x1c1f ;  /* 0x001c1fff09057589 */ /* 0x000e2400000e0000 */
[C---:B------:R-:W-:Y:S01]  /*10140*/  ISETP.GE.OR P2, PT, R0.reuse, R11, P0 ;  /* 0x0000000b0000720c */ /* 0x040fe20000746670 */
[----:B------:R-:W-:-:S05]  /*10150*/  VIADD R0, R0, 0x8 ;  /* 0x0000000800007836 */ /* 0x000fca0000000000 */
[----:B------:R-:W-:-:S07]  /*10160*/  ISETP.GE.OR P0, PT, R0, R11, P0 ;  /* 0x0000000b0000720c */ /* 0x000fce0000706670 */
[----:B0-----:R0:W-:Y:S06]  /*10170*/  @!P2 ST.E desc[UR54][R4.64], R12 ;  /* 0x0000000c0400a985 */ /* 0x0011ec000c101936 */
[----:B------:R0:W-:Y:S02]  /*10180*/  @!P0 ST.E desc[UR54][R6.64], R3 ;  /* 0x0000000306008985 */ /* 0x0001e4000c101936 */
.L_x_2327:
[----:B------:R-:W-:Y:S05]  /*10190*/  @P1 BRA `(.L_x_2328) ;  /* 0x0000001000501947 */ /* 0x000fea0003800000 */
[----:B0-----:R-:W-:Y:S01]  /*101a0*/  IMAD R3, R219, 0x40, R19 ;  /* 0x00000040db037824 */ /* 0x001fe200078e0213 */
[----:B------:R-:W0:Y:S01]  /*101b0*/  LDC R82, c[0x0][0xbe8] ;  /* 0x0002fa00ff527b82 */ /* 0x000e220000000800 */
[----:B------:R-:W-:Y:S01]  /*101c0*/  ULDC UR14, c[0x0][0xac8] ;  /* 0x0002b200000e7ab9 */ /* 0x000fe20000000800 */
[----:B------:R-:W-:Y:S01]  /*101d0*/  ULDC.64 UR12, c[0x0][0xaa0] ;  /* 0x0002a800000c7ab9 */ /* 0x000fe20000000a00 */
        /* <DEDUP_REMOVED lines=9> */
[--C-:B------:R-:W-:Y:S01]  /*10270*/  IMAD.X R9, RZ, RZ, R15.reuse, P3 ;  /* 0x000000ffff097224 */ /* 0x100fe200018e060f */
[----:B------:R-:W-:Y:S02]  /*10280*/  LOP3.LUT R32, R33, 0x380, RZ, 0xc0, !PT ;  /* 0x0000038021207812 */ /* 0x000fe400078ec0ff */
[----:B------:R-:W-:Y:S02]  /*10290*/  IADD3 R45, P3, R14, 0x8000, RZ ;  /* 0x000080000e2d7810 */ /* 0x000fe40007f7e0ff */
[----:B------:R-:W-:Y:S01]  /*102a0*/  LOP3.LUT R40, R40, R41, RZ, 0x3c, !PT ;  /* 0x0000002928287212 */ /* 0x000fe200078e3cff */
[--C-:B------:R-:W-:Y:S01]  /*102b0*/  IMAD.X R41, RZ, RZ, R15.reuse, P2 ;  /* 0x000000ffff297224 */ /* 0x100fe200010e060f */
[C---:B------:R-:W-:Y:S01]  /*102c0*/  IADD3 R37, P1, R14.reuse, 0x6000, RZ ;  /* 0x000060000e257810 */ /* 0x040fe20007f3e0ff */
[----:B------:R-:W-:Y:S01]  /*102d0*/  VIADD R91, R19, 0x40 ;  /* 0x00000040135b7836 */ /* 0x000fe20000000000 */
[----:B------:R-:W-:Y:S01]  /*102e0*/  IADD3 R69, P2, R14, 0xe000, RZ ;  /* 0x0000e0000e457810 */ /* 0x000fe20007f5e0ff */
[----:B------:R-:W-:Y:S01]  /*102f0*/  UIMAD UR18, UR18, UR12, URZ ;  /* 0x0000000c121272a4 */ /* 0x000fe2000f8e023f */
[----:B------:R-:W-:Y:S01]  /*10300*/  SHF.R.U64 R32, R32, 0x3, RZ ;  /* 0x0000000320207819 */ /* 0x000fe200000012ff */
[----:B------:R-:W-:Y:S01]  /*10310*/  UIMAD.WIDE.U32 UR10, UR4, UR12, URZ ;  /* 0x0000000c040a72a5 */ /* 0x000fe2000f8e003f */
[----:B------:R-:W-:Y:S01]  /*10320*/  LOP3.LUT R44, R45, 0x380, RZ, 0xc0, !PT ;  /* 0x000003802d2c7812 */ /* 0x000fe200078ec0ff */
[----:B------:R-:W-:Y:S01]  /*10330*/  VIADD R87, R19, 0x80 ;  /* 0x0000008013577836 */ /* 0x000fe20000000000 */
[----:B------:R-:W-:Y:S01]  /*10340*/  LOP3.LUT R36, R37, 0x380, RZ, 0xc0, !PT ;  /* 0x0000038025247812 */ /* 0x000fe200078ec0ff */
[----:B------:R-:W-:Y:S01]  /*10350*/  VIADD R89, R19, 0x100 ;  /* 0x0000010013597836 */ /* 0x000fe20000000000 */
[----:B------:R-:W-:Y:S01]  /*10360*/  LOP3.LUT R68, R69, 0x380, RZ, 0xc0, !PT ;  /* 0x0000038045447812 */ /* 0x000fe200078ec0ff */
[----:B------:R-:W-:Y:S01]  /*10370*/  VIADD R99, R19, 0x140 ;  /* 0x0000014013637836 */ /* 0x000fe20000000000 */
[----:B------:R-:W-:Y:S01]  /*10380*/  LOP3.LUT R32, R32, R33, RZ, 0x3c, !PT ;  /* 0x0000002120207212 */ /* 0x000fe200078e3cff */
[----:B------:R-:W-:Y:S01]  /*10390*/  IMAD.X R33, RZ, RZ, R15, P0 ;  /* 0x000000ffff217224 */ /* 0x000fe200000e060f */
[----:B------:R-:W-:Y:S01]  /*103a0*/  SHF.R.U64 R44, R44, 0x3, RZ ;  /* 0x000000032c2c7819 */ /* 0x000fe200000012ff */
[----:B------:R-:W5:Y:S01]  /*103b0*/  LD.E.128 R8, desc[UR54][R8.64] ;  /* 0x0000003608087980 */ /* 0x000f62000c101d00 */
[----:B------:R-:W-:-:S02]  /*103c0*/  SHF.R.U64 R36, R36, 0x3, RZ ;  /* 0x0000000324247819 */ /* 0x000fc400000012ff */
[----:B------:R-:W-:Y:S01]  /*103d0*/  IADD3 R61, P0, R14, 0xc000, RZ ;  /* 0x0000c0000e3d7810 */ /* 0x000fe20007f1e0ff */
[----:B------:R-:W-:Y:S01]  /*103e0*/  UIMAD UR18, UR4, UR13, UR18 ;  /* 0x0000000d041272a4 */ /* 0x000fe2000f8e0212 */
[----:B------:R-:W-:Y:S01]  /*103f0*/  SHF.R.U64 R68, R68, 0x3, RZ ;  /* 0x0000000344447819 */ /* 0x000fe200000012ff */
[----:B------:R-:W5:Y:S01]  /*10400*/  LD.E.128 R32, desc[UR54][R32.64] ;  /* 0x0000003620207980 */ /* 0x000f62000c101d00 */
[----:B------:R-:W-:Y:S01]  /*10410*/  LOP3.LUT R44, R44, R45, RZ, 0x3c, !PT ;  /* 0x0000002d2c2c7212 */ /* 0x000fe200078e3cff */
[--C-:B------:R-:W-:Y:S01]  /*10420*/  IMAD.X R45, RZ, RZ, R15.reuse, P3 ;  /* 0x000000ffff2d7224 */ /* 0x100fe200018e060f */
[----:B------:R-:W-:Y:S01]  /*10430*/  LOP3.LUT R36, R36, R37, RZ, 0x3c, !PT ;  /* 0x0000002524247212 */ /* 0x000fe200078e3cff */
[--C-:B------:R-:W-:Y:S01]  /*10440*/  IMAD.X R37, RZ, RZ, R15.reuse, P1 ;  /* 0x000000ffff257224 */ /* 0x100fe200008e060f */
[----:B------:R-:W-:Y:S01]  /*10450*/  LOP3.LUT R60, R61, 0x380, RZ, 0xc0, !PT ;  /* 0x000003803d3c7812 */ /* 0x000fe200078ec0ff */
[----:B------:R-:W-:Y:S01]  /*10460*/  ULDC.64 UR12, c[0x0][0xae8] ;  /* 0x0002ba00000c7ab9 */ /* 0x000fe20000000a00 */
[----:B------:R-:W-:Y:S01]  /*10470*/  LOP3.LUT R68, R68, R69, RZ, 0x3c, !PT ;  /* 0x0000004544447212 */ /* 0x000fe200078e3cff */
[----:B------:R-:W-:Y:S01]  /*10480*/  IMAD.X R69, RZ, RZ, R15, P2 ;  /* 0x000000ffff457224 */ /* 0x000fe200010e060f */
[----:B------:R-:W-:-:S02]  /*10490*/  IADD3 R3, P3, R14, 0xf000, RZ ;  /* 0x0000f0000e037810 */ /* 0x000fc40007f7e0ff */
[C---:B------:R-:W-:Y:S02]  /*104a0*/  IADD3 R13, P4, R14.reuse, 0x2000, RZ ;  /* 0x000020000e0d7810 */ /* 0x040fe40007f9e0ff */
[C---:B------:R-:W-:Y:S02]  /*104b0*/  IADD3 R25, P5, R14.reuse, 0x3000, RZ ;  /* 0x000030000e197810 */ /* 0x040fe40007fbe0ff */
[C---:B------:R-:W-:Y:S01]  /*104c0*/  IADD3 R29, P6, R14.reuse, 0x4000, RZ ;  /* 0x000040000e1d7810 */ /* 0x040fe20007fde0ff */
[----:B------:R-:W-:Y:S01]  /*104d0*/  UIADD3 UR11, UR11, UR18, URZ ;  /* 0x000000120b0b7290 */ /* 0x000fe2000fffe03f */
[----:B------:R-:W-:Y:S01]  /*104e0*/  IADD3 R65, P1, R14, 0xd000, RZ ;  /* 0x0000d0000e417810 */ /* 0x000fe20007f3e0ff */
[----:B------:R-:W-:Y:S01]  /*104f0*/  USHF.R.S32.HI UR4, URZ, 0x1f, UR9 ;  /* 0x0000001f3f047899 */ /* 0x000fe20008011409 */
[----:B0-----:R-:W-:Y:S01]  /*10500*/  ISETP.NE.AND P2, PT, R82, 0x1, PT ;  /* 0x000000015200780c */ /* 0x001fe20003f45270 */
[----:B------:R-:W-:Y:S01]  /*10510*/  IMAD.X R73, RZ, RZ, R15, P3 ;  /* 0x000000ffff497224 */ /* 0x000fe200018e060f */
[----:B------:R-:W-:Y:S01]  /*10520*/  SHF.R.U64 R60, R60, 0x3, RZ ;  /* 0x000000033c3c7819 */ /* 0x000fe200000012ff */
[----:B------:R-:W5:Y:S01]  /*10530*/  LD.E.128 R36, desc[UR54][R36.64] ;  /* 0x0000003624247980 */ /* 0x000f62000c101d00 */
[----:B------:R-:W-:-:S02]  /*10540*/  LOP3.LUT R0, R3, 0x380, RZ, 0xc0, !PT ;  /* 0x0000038003007812 */ /* 0x000fc400078ec0ff */
[----:B------:R-:W-:Y:S01]  /*10550*/  LOP3.LUT R64, R65, 0x380, RZ, 0xc0, !PT ;  /* 0x0000038041407812 */ /* 0x000fe200078ec0ff */
[----:B------:R-:W5:Y:S01]  /*10560*/  LD.E.128 R40, desc[UR54][R40.64] ;  /* 0x0000003628287980 */ /* 0x000f62000c101d00 */
[----:B------:R-:W-:Y:S01]  /*10570*/  LOP3.LUT R60, R60, R61, RZ, 0x3c, !PT ;  /* 0x0000003d3c3c7212 */ /* 0x000fe200078e3cff */
[----:B------:R-:W-:Y:S01]  /*10580*/  IMAD.X R61, RZ, RZ, R15, P0 ;  /* 0x000000ffff3d7224 */ /* 0x000fe200000e060f */
[----:B------:R-:W-:Y:S01]  /*10590*/  SHF.R.U64 R0, R0, 0x3, RZ ;  /* 0x0000000300007819 */ /* 0x000fe200000012ff */
[----:B------:R-:W5:Y:S01]  /*105a0*/  LD.E.128 R44, desc[UR54][R44.64] ;  /* 0x000000362c2c7980 */ /* 0x000f62000c101d00 */
[----:B------:R-:W-:Y:S01]  /*105b0*/  SHF.R.U64 R64, R64, 0x3, RZ ;  /* 0x0000000340407819 */ /* 0x000fe200000012ff */
[----:B------:R-:W0:Y:S01]  /*105c0*/  @P2 LDC R79, c[0x0][0xbec] ;  /* 0x0002fb00ff4f2b82 */ /* 0x000e220000000800 */
[----:B------:R-:W-:Y:S01]  /*105d0*/  ISETP.GE.AND P0, PT, R91, UR14, PT ;  /* 0x0000000e5b007c0c */ /* 0x000fe2000bf06270 */
[----:B------:R-:W5:Y:S01]  /*105e0*/  LD.E.128 R68, desc[UR54][R68.64] ;  /* 0x0000003644447980 */ /* 0x000f62000c101d00 */
[----:B------:R-:W-:-:S02]  /*105f0*/  LOP3.LUT R72, R0, R3, RZ, 0x3c, !PT ;  /* 0x0000000300487212 */ /* 0x000fc400078e3cff */
[----:B------:R-:W-:Y:S01]  /*10600*/  LOP3.LUT R64, R64, R65, RZ, 0x3c, !PT ;  /* 0x0000004140407212 */ /* 0x000fe200078e3cff */
[----:B------:R-:W-:Y:S01]  /*10610*/  IMAD.X R65, RZ, RZ, R15, P1 ;  /* 0x000000ffff417224 */ /* 0x000fe200008e060f */
[----:B------:R-:W-:Y:S01]  /*10620*/  SEL R3, RZ, 0xffffffff, P0 ;  /* 0xffffffffff037807 */ /* 0x000fe20000000000 */
[----:B------:R-:W1:Y:S01]  /*10630*/  @P2 LDC R81, c[0x0][0xbf0] ;  /* 0x0002fc00ff512b82 */ /* 0x000e620000000800 */
[----:B------:R-:W-:Y:S02]  /*10640*/  ISETP.GE.AND P1, PT, R19, UR14, PT ;  /* 0x0000000e13007c0c */ /* 0x000fe4000bf26270 */
[----:B------:R-:W-:Y:S01]  /*10650*/  LOP3.LUT R12, R13, 0x380, RZ, 0xc0, !PT ;  /* 0x000003800d0c7812 */ /* 0x000fe200078ec0ff */
[----:B------:R-:W-:Y:S01]  /*10660*/  IMAD.SHL.U32 R3, R3, 0x2, RZ ;  /* 0x0000000203037824 */ /* 0x000fe200078e00ff */
[----:B------:R-:W-:Y:S02]  /*10670*/  SEL R0, RZ, 0x1, P1 ;  /* 0x00000001ff007807 */ /* 0x000fe40000800000 */
[----:B------:R-:W-:-:S02]  /*10680*/  LOP3.LUT R24, R25, 0x380, RZ, 0xc0, !PT ;  /* 0x0000038019187812 */ /* 0x000fc400078ec0ff */
[----:B------:R-:W-:Y:S01]  /*10690*/  LOP3.LUT R28, R29, 0x380, RZ, 0xc0, !PT ;  /* 0x000003801d1c7812 */ /* 0x000fe200078ec0ff */
[----:B------:R-:W-:Y:S01]  /*106a0*/  UIMAD.WIDE.U32 UR10, UR43, UR12, UR10 ;  /* 0x0000000c2b0a72a5 */ /* 0x000fe2000f8e000a */
[----:B------:R-:W-:Y:S01]  /*106b0*/  LOP3.LUT R20, R3, 0x2, R0, 0xe2, !PT ;  /* 0x0000000203147812 */ /* 0x000fe200078ee200 */
[----:B------:R-:W-:Y:S01]  /*106c0*/  VIADD R3, R19, 0xc0 ;  /* 0x000000c013037836 */ /* 0x000fe20000000000 */
[----:B------:R-:W-:Y:S01]  /*106d0*/  SHF.R.U64 R12, R12, 0x3, RZ ;  /* 0x000000030c0c7819 */ /* 0x000fe200000012ff */
[----:B------:R-:W-:Y:S01]  /*106e0*/  IMAD R0, R187, 0x20, R219 ;  /* 0x00000020bb007824 */ /* 0x000fe200078e02db */
[----:B------:R-:W-:Y:S01]  /*106f0*/  SHF.R.U64 R24, R24, 0x3, RZ ;  /* 0x0000000318187819 */ /* 0x000fe200000012ff */
[----:B------:R-:W5:Y:S01]  /*10700*/  LD.E.128 R60, desc[UR54][R60.64] ;  /* 0x000000363c3c7980 */ /* 0x000f62000c101d00 */
[----:B------:R-:W-:Y:S01]  /*10710*/  ISETP.GE.AND P0, PT, R3, UR14, PT ;  /* 0x0000000e03007c0c */ /* 0x000fe2000bf06270 */
[----:B------:R-:W-:Y:S01]  /*10720*/  VIADD R80, R0, UR45 ;  /* 0x0000002d00507c36 */ /* 0x000fe20008000000 */
[----:B------:R-:W-:Y:S01]  /*10730*/  SHF.R.U64 R28, R28, 0x3, RZ ;  /* 0x000000031c1c7819 */ /* 0x000fe200000012ff */
[----:B------:R-:W5:Y:S01]  /*10740*/  LD.E.128 R64, desc[UR54][R64.64] ;  /* 0x0000003640407980 */ /* 0x000f62000c101d00 */
[----:B------:R-:W-:Y:S01]  /*10750*/  SEL R0, RZ, 0xffffffff, P0 ;  /* 0xffffffffff007807 */ /* 0x000fe20000000000 */
[----:B------:R-:W-:Y:S01]  /*10760*/  UIMAD UR11, UR43, UR13, UR11 ;  /* 0x0000000d2b0b72a4 */ /* 0x000fe2000f8e020b */
[----:B------:R-:W-:Y:S01]  /*10770*/  LOP3.LUT R12, R12, R13, RZ, 0x3c, !PT ;  /* 0x0000000d0c0c7212 */ /* 0x000fe200078e3cff */
[--C-:B------:R-:W-:Y:S01]  /*10780*/  IMAD.X R13, RZ, RZ, R15.reuse, P4 ;  /* 0x000000ffff0d7224 */ /* 0x100fe200020e060f */
[----:B------:R-:W-:Y:S01]  /*10790*/  LOP3.LUT R24, R24, R25, RZ, 0x3c, !PT ;  /* 0x0000001918187212 */ /* 0x000fe200078e3cff */
[--C-:B------:R-:W-:Y:S01]  /*107a0*/  IMAD.X R25, RZ, RZ, R15.reuse, P5 ;  /* 0x000000ffff197224 */ /* 0x100fe200028e060f */
[----:B------:R-:W-:Y:S01]  /*107b0*/  LOP3.LUT R28, R28, R29, RZ, 0x3c, !PT ;  /* 0x0000001d1c1c7212 */ /* 0x000fe200078e3cff */
[----:B------:R-:W-:Y:S01]  /*107c0*/  IMAD.X R29, RZ, RZ, R15, P6 ;  /* 0x000000ffff1d7224 */ /* 0x000fe200030e060f */
[----:B------:R-:W-:Y:S01]  /*107d0*/  ISETP.GE.AND P1, PT, R87, UR14, PT ;  /* 0x0000000e57007c0c */ /* 0x000fe2000bf26270 */
[----:B------:R-:W-:Y:S01]  /*107e0*/  ULDC.64 UR12, c[0x0][0xaf0] ;  /* 0x0002bc00000c7ab9 */ /* 0x000fe20000000a00 */
[----:B------:R-:W-:Y:S01]  /*107f0*/  IADD3 R49, P4, R14, 0x9000, RZ ;  /* 0x000090000e317810 */ /* 0x000fe20007f9e0ff */
[----:B------:R-:W-:Y:S01]  /*10800*/  IMAD.SHL.U32 R83, R0, 0x8, RZ ;  /* 0x0000000800537824 */ /* 0x000fe200078e00ff */
[----:B------:R-:W-:-:S02]  /*10810*/  IADD3 R53, P5, R14, 0xa000, RZ ;  /* 0x0000a0000e357810 */ /* 0x000fc40007fbe0ff */
[C---:B------:R-:W-:Y:S01]  /*10820*/  LOP3.LUT R5, R14.reuse, 0x380, RZ, 0xc0, !PT ;  /* 0x000003800e057812 */ /* 0x040fe200078ec0ff */
[----:B------:R-:W-:Y:S01]  /*10830*/  IMAD.MOV.U32 R77, RZ, RZ, R80 ;  /* 0x000000ffff4d7224 */ /* 0x000fe200078e0050 */
[----:B------:R-:W-:Y:S01]  /*10840*/  IADD3 R57, P6, R14, 0xb000, RZ ;  /* 0x0000b0000e397810 */ /* 0x000fe20007fde0ff */
[----:B------:R-:W-:Y:S01]  /*10850*/  UIMAD UR4, UR4, UR12, URZ ;  /* 0x0000000c040472a4 */ /* 0x000fe2000f8e023f */
[----:B------:R-:W-:Y:S01]  /*10860*/  SEL R21, RZ, 0xffffffff, P1 ;  /* 0xffffffffff157807 */ /* 0x000fe20000800000 */
[----:B0-----:R-:W-:Y:S01]  /*10870*/  @P2 IMAD.HI.U32 R0, R80, R79, RZ ;  /* 0x0000004f50002227 */ /* 0x001fe200078e00ff */
[----:B------:R-:W-:Y:S01]  /*10880*/  LOP3.LUT R48, R49, 0x380, RZ, 0xc0, !PT ;  /* 0x0000038031307812 */ /* 0x000fe200078ec0ff */
[----:B------:R-:W5:Y:S01]  /*10890*/  LD.E.128 R24, desc[UR54][R24.64] ;  /* 0x0000003618187980 */ /* 0x000f62000c101d00 */
[----:B------:R-:W-:Y:S02]  /*108a0*/  LOP3.LUT R52, R53, 0x380, RZ, 0xc0, !PT ;  /* 0x0000038035347812 */ /* 0x000fe400078ec0ff */
[----:B------:R-:W-:Y:S01]  /*108b0*/  LOP3.LUT R56, R57, 0x380, RZ, 0xc0, !PT ;  /* 0x0000038039387812 */ /* 0x000fe200078ec0ff */
[----:B------:R-:W-:Y:S01]  /*108c0*/  UIMAD UR4, UR9, UR13, UR4 ;  /* 0x0000000d090472a4 */ /* 0x000fe2000f8e0204 */
[----:B------:R-:W-:Y:S01]  /*108d0*/  IMAD.SHL.U32 R21, R21, 0x4, RZ ;  /* 0x0000000415157824 */ /* 0x000fe200078e00ff */
[----:B------:R-:W-:Y:S01]  /*108e0*/  UIMAD.WIDE.U32 UR10, UR9, UR12, UR10 ;  /* 0x0000000c090a72a5 */ /* 0x000fe2000f8e000a */
[----:B-1----:R-:W-:Y:S01]  /*108f0*/  @P2 SHF.R.U32.HI R77, RZ, R81, R0 ;  /* 0x00000051ff4d2219 */ /* 0x002fe20000011600 */
[----:B------:R-:W5:Y:S01]  /*10900*/  LD.E.128 R28, desc[UR54][R28.64] ;  /* 0x000000361c1c7980 */ /* 0x000f62000c101d00 */
[----:B------:R-:W-:-:S02]  /*10910*/  SHF.R.U64 R48, R48, 0x3, RZ ;  /* 0x0000000330307819 */ /* 0x000fc400000012ff */
[----:B------:R-:W-:Y:S01]  /*10920*/  SHF.R.U64 R52, R52, 0x3, RZ ;  /* 0x0000000334347819 */ /* 0x000fe200000012ff */
[----:B------:R-:W5:Y:S01]  /*10930*/  LD.E.128 R72, desc[UR54][R72.64] ;  /* 0x0000003648487980 */ /* 0x000f62000c101d00 */
[----:B------:R-:W-:Y:S02]  /*10940*/  SHF.R.U64 R56, R56, 0x3, RZ ;  /* 0x0000000338387819 */ /* 0x000fe400000012ff */
[----:B------:R-:W-:Y:S01]  /*10950*/  SHF.R.U64 R5, R5, 0x3, RZ ;  /* 0x0000000305057819 */ /* 0x000fe200000012ff */
[----:B------:R-:W-:Y:S01]  /*10960*/  UIADD3 UR4, UR11, UR4, URZ ;  /* 0x000000040b047290 */ /* 0x000fe2000fffe03f */
[----:B------:R-:W-:Y:S01]  /*10970*/  ISETP.GE.AND P0, PT, R89, UR14, PT ;  /* 0x0000000e59007c0c */ /* 0x000fe2000bf06270 */
[--C-:B------:R-:W-:Y:S01]  /*10980*/  IMAD.MOV R79, RZ, RZ, -R77.reuse ;  /* 0x000000ffff4f7224 */ /* 0x100fe200078e0a4d */
[----:B------:R-:W-:Y:S02]  /*10990*/  SHF.R.S32.HI R78, RZ, 0x1f, R77 ;  /* 0x0000001fff4e7819 */ /* 0x000fe4000001144d */
        /* <DEDUP_REMOVED lines=8> */
[----:B------:R-:W-:Y:S01]  /*10a20*/  LOP3.LUT R76, R21, 0x4, R20, 0xe2, !PT ;  /* 0x00000004154c7812 */ /* 0x000fe200078ee214 */
[----:B------:R-:W-:Y:S01]  /*10a30*/  IMAD.U32 R20, RZ, RZ, UR10 ;  /* 0x0000000aff147e24 */ /* 0x000fe2000f8e00ff */
[----:B------:R-:W-:Y:S01]  /*10a40*/  SEL R0, RZ, 0xffffffff, P0 ;  /* 0xffffffffff007807 */ /* 0x000fe20000000000 */
[----:B------:R-:W-:Y:S01]  /*10a50*/  IMAD.U32 R21, RZ, RZ, UR11 ;  /* 0x0000000bff157e24 */ /* 0x000fe2000f8e00ff */
[----:B------:R-:W-:Y:S01]  /*10a60*/  ULDC.64 UR10, c[0x0][0xae0] ;  /* 0x0002b800000a7ab9 */ /* 0x000fe20000000a00 */
[----:B------:R-:W-:Y:S01]  /*10a70*/  IMAD.U32 R21, RZ, RZ, UR4 ;  /* 0x00000004ff157e24 */ /* 0x000fe2000f8e00ff */
[----:B------:R-:W-:Y:S01]  /*10a80*/  ISETP.GE.AND P0, PT, R99, UR14, PT ;  /* 0x0000000e63007c0c */ /* 0x000fe2000bf06270 */
[----:B------:R-:W-:-:S02]  /*10a90*/  IMAD R78, R78, UR10, RZ ;  /* 0x0000000a4e4e7c24 */ /* 0x000fc4000f8e02ff */
[----:B------:R-:W-:Y:S01]  /*10aa0*/  IMAD R79, R82, R79, R80 ;  /* 0x0000004f524f7224 */ /* 0x000fe200078e0250 */
[----:B------:R-:W-:Y:S01]  /*10ab0*/  LOP3.LUT R76, R83, 0x8, R76, 0xe2, !PT ;  /* 0x00000008534c7812 */ /* 0x000fe200078ee24c */
[----:B------:R-:W5:Y:S01]  /*10ac0*/  LD.E.128 R4, desc[UR54][R4.64] ;  /* 0x0000003604047980 */ /* 0x000f62000c101d00 */
[----:B------:R-:W-:Y:S01]  /*10ad0*/  IMAD.SHL.U32 R83, R0, 0x10, RZ ;  /* 0x0000001000537824 */ /* 0x000fe200078e00ff */
[----:B------:R-:W-:Y:S01]  /*10ae0*/  SEL R0, RZ, 0xffffffff, P0 ;  /* 0xffffffffff007807 */ /* 0x000fe20000000000 */
[C---:B------:R-:W-:Y:S01]  /*10af0*/  IMAD R81, R77.reuse, UR11, R78 ;  /* 0x0000000b4d517c24 */ /* 0x040fe2000f8e024e */
[----:B------:R-:W5:Y:S01]  /*10b00*/  LD.E.128 R12, desc[UR54][R12.64] ;  /* 0x000000360c0c7980 */ /* 0x000f62000c101d00 */
[----:B------:R-:W-:Y:S01]  /*10b10*/  IMAD.WIDE.U32 R20, R77, UR10, R20 ;  /* 0x0000000a4d147c25 */ /* 0x000fe2000f8e0014 */
[----:B------:R-:W-:Y:S01]  /*10b20*/  SHF.R.S32.HI R77, RZ, 0x1f, R79 ;  /* 0x0000001fff4d7819 */ /* 0x000fe2000001144f */
[----:B------:R-:W-:Y:S01]  /*10b30*/  ULDC.64 UR10, c[0x0][0xad8] ;  /* 0x0002b600000a7ab9 */ /* 0x000fe20000000a00 */
[----:B------:R-:W5:Y:S01]  /*10b40*/  LD.E.128 R48, desc[UR54][R48.64] ;  /* 0x0000003630307980 */ /* 0x000f62000c101d00 */
[----:B------:R-:W-:-:S03]  /*10b50*/  VIADD R95, R19, 0x180 ;  /* 0x00000180135f7836 */ /* 0x000fc60000000000 */
[----:B------:R-:W5:Y:S04]  /*10b60*/  LD.E.128 R52, desc[UR54][R52.64] ;  /* 0x0000003634347980 */ /* 0x000f68000c101d00 */
[----:B------:R-:W5:Y:S01]  /*10b70*/  LD.E.128 R56, desc[UR54][R56.64] ;  /* 0x0000003638387980 */ /* 0x000f62000c101d00 */
[----:B------:R-:W-:Y:S01]  /*10b80*/  @!PT LDS RZ, [RZ] ;  /* 0x00000000fffff984 */ /* 0x000fe20000000800 */
[----:B------:R-:W-:Y:S01]  /*10b90*/  @!PT LDS RZ, [RZ] ;  /* 0x00000000fffff984 */ /* 0x000fe20000000800 */
[----:B------:R-:W-:Y:S01]  /*10ba0*/  @!PT LDS RZ, [RZ] ;  /* 0x00000000fffff984 */ /* 0x000fe20000000800 */
[----:B------:R-:W-:Y:S01]  /*10bb0*/  @!PT LDS RZ, [RZ] ;  /* 0x00000000fffff984 */ /* 0x000fe20000000800 */
[----:B------:R0:W-:Y:S06]  /*10bc0*/  MEMBAR.ALL.CTA ;  /* 0x0000000000007992 */ /* 0x0001ec0000008000 */
[----:B0-----:R-:W0:Y:S01]  /*10bd0*/  FENCE.VIEW.ASYNC.S ;  /* 0x00000000000073c6 */ /* 0x001e220000000000 */
[----:B------:R-:W-:Y:S01]  /*10be0*/  LOP3.LUT R76, R83, 0x10, R76, 0xe2, !PT ;  /* 0x00000010534c7812 */ /* 0x000fe200078ee24c */
[----:B------:R-:W-:Y:S01]  /*10bf0*/  IMAD.SHL.U32 R83, R0, 0x20, RZ ;  /* 0x0000002000537824 */ /* 0x000fe200078e00ff */
[----:B------:R-:W-:Y:S01]  /*10c00*/  ISETP.GE.AND P0, PT, R95, UR14, PT ;  /* 0x0000000e5f007c0c */ /* 0x000fe2000bf06270 */
[----:B------:R-:W-:-:S02]  /*10c10*/  IMAD.IADD R21, R21, 0x1, R81 ;  /* 0x0000000115157824 */ /* 0x000fc400078e0251 */
[----:B------:R-:W-:Y:S02]  /*10c20*/  IMAD R0, R77, UR10, RZ ;  /* 0x0000000a4d007c24 */ /* 0x000fe4000f8e02ff */
[----:B------:R-:W-:Y:S02]  /*10c30*/  VIADD R92, R219, UR45 ;  /* 0x0000002ddb5c7c36 */ /* 0x000fe40008000000 */
[----:B------:R-:W-:Y:S02]  /*10c40*/  IMAD R93, R82, UR8, RZ ;  /* 0x00000008525d7c24 */ /* 0x000fe4000f8e02ff */
[----:B------:R-:W-:Y:S01]  /*10c50*/  VIADD R97, R19, 0x1c0 ;  /* 0x000001c013617836 */ /* 0x000fe20000000000 */
[----:B------:R-:W-:Y:S01]  /*10c60*/  UIADD3 UR4, UR41, 0x28c20, URZ ;  /* 0x00028c2029047890 */ /* 0x000fe2000fffe03f */
[C---:B------:R-:W-:Y:S01]  /*10c70*/  IMAD R81, R79.reuse, UR11, R0 ;  /* 0x0000000b4f517c24 */ /* 0x040fe2000f8e0200 */
[----:B------:R-:W-:Y:S01]  /*10c80*/  SEL R77, RZ, 0x40, P0 ;  /* 0x00000040ff4d7807 */ /* 0x000fe20000000000 */
[----:B------:R-:W-:Y:S01]  /*10c90*/  IMAD.WIDE.U32 R20, R79, UR10, R20 ;  /* 0x0000000a4f147c25 */ /* 0x000fe2000f8e0014 */
[----:B------:R-:W-:Y:S01]  /*10ca0*/  ISETP.GE.AND P0, PT, R92, R93, PT ;  /* 0x0000005d5c00720c */ /* 0x000fe20003f06270 */
[----:B------:R-:W-:Y:S01]  /*10cb0*/  ULDC.64 UR10, c[0x0][0xa80] ;  /* 0x0002a000000a7ab9 */ /* 0x000fe20000000a00 */
[----:B------:R-:W-:Y:S01]  /*10cc0*/  ISETP.GE.AND P1, PT, R97, UR14, PT ;  /* 0x0000000e61007c0c */ /* 0x000fe2000bf26270 */
[----:B------:R-:W-:Y:S01]  /*10cd0*/  IMAD.IADD R79, R21, 0x1, R81 ;  /* 0x00000001154f7824 */ /* 0x000fe200078e0251 */
[----:B------:R-:W-:Y:S01]  /*10ce0*/  LOP3.LUT R76, R83, 0x20, R76, 0xe2, !PT ;  /* 0x00000020534c7812 */ /* 0x000fe200078ee24c */
[----:B------:R-:W-:Y:S01]  /*10cf0*/  UPRMT UR4, URZ, 0x654, UR4 ;  /* 0x000006543f047896 */ /* 0x000fe20008000004 */
[----:B------:R-:W-:-:S02]  /*10d00*/  LEA R88, P2, R20, UR10, 0x1 ;  /* 0x0000000a14587c11 */ /* 0x000fc4000f8408ff */
[----:B------:R-:W-:Y:S02]  /*10d10*/  SEL R21, RZ, 0x80, P1 ;  /* 0x00000080ff157807 */ /* 0x000fe40000800000 */
[----:B------:R-:W-:Y:S02]  /*10d20*/  LOP3.LUT R0, R76, R77, RZ, 0xfc, !PT ;  /* 0x0000004d4c007212 */ /* 0x000fe400078efcff */
[----:B------:R-:W-:Y:S01]  /*10d30*/  LEA.HI.X R90, R20, UR11, R79, 0x1, P2 ;  /* 0x0000000b145a7c11 */ /* 0x000fe200090f0c4f */
[----:B------:R-:W-:Y:S01]  /*10d40*/  BSSY B1, `(.L_x_2329) ;  /* 0x000002c000017945 */ /* 0x000fe20003800000 */
[----:B------:R-:W-:Y:S01]  /*10d50*/  LOP3.LUT R86, R0, R21, RZ, 0xfc, !PT ;  /* 0x0000001500567212 */ /* 0x000fe200078efcff */
[----:B0-----:R-:W-:Y:S01]  /*10d60*/  SYNCS.ARRIVE.TRANS64.RED.A1T0 RZ, [UR4], RZ ;  /* 0x000000ffffff79a7 */ /* 0x001fe20008100404 */
[----:B------:R0:W1:Y:S04]  /*10d70*/  SHFL.IDX PT, R20, R88, RZ, 0x181f ;  /* 0x00181fff58147589 */ /* 0x00006800000e0000 */
[----:B------:R0:W2:Y:S01]  /*10d80*/  SHFL.IDX PT, R21, R90, RZ, 0x181f ;  /* 0x00181fff5a157589 */ /* 0x0000a200000e0000 */
[----:B------:R-:W-:Y:S05]  /*10d90*/  @P0 BRA `(.L_x_2330) ;  /* 0x0000000000980947 */ /* 0x000fea0003800000 */
[----:B------:R-:W-:Y:S02]  /*10da0*/  ISETP.GE.AND P1, PT, R91, UR14, PT ;  /* 0x0000000e5b007c0c */ /* 0x000fe4000bf26270 */
[----:B------:R-:W-:Y:S02]  /*10db0*/  ISETP.GE.AND P0, PT, R19, UR14, PT ;  /* 0x0000000e13007c0c */ /* 0x000fe4000bf06270 */
[----:B------:R-:W-:Y:S02]  /*10dc0*/  ISETP.GE.AND P4, PT, R87, UR14, PT ;  /* 0x0000000e57007c0c */ /* 0x000fe4000bf86270 */
[----:B------:R-:W-:Y:S02]  /*10dd0*/  SHF.R.S32.HI R77, RZ, 0x1f, R91 ;  /* 0x0000001fff4d7819 */ /* 0x000fe4000001145b */
[----:B------:R-:W-:Y:S02]  /*10de0*/  ISETP.GE.AND P3, PT, R3, UR14, PT ;  /* 0x0000000e03007c0c */ /* 0x000fe4000bf66270 */
[----:B------:R-:W-:-:S02]  /*10df0*/  SHF.R.S32.HI R81, RZ, 0x1f, R87 ;  /* 0x0000001fff517819 */ /* 0x000fc40000011457 */
[----:B------:R-:W-:Y:S02]  /*10e00*/  SHF.R.S32.HI R83, RZ, 0x1f, R3 ;  /* 0x0000001fff537819 */ /* 0x000fe40000011403 */
[-C--:B-1----:R-:W-:Y:S01]  /*10e10*/  @!P1 LEA R76, P2, R91, R20.reuse, 0x1 ;  /* 0x000000145b4c9211 */ /* 0x082fe200078408ff */
[----:B--2---:R-:W-:Y:S01]  /*10e20*/  @!P0 IMAD.WIDE R78, R19, 0x2, R20 ;  /* 0x00000002134e8825 */ /* 0x004fe200078e0214 */
[----:B------:R-:W-:Y:S02]  /*10e30*/  SHF.R.S32.HI R85, RZ, 0x1f, R89 ;  /* 0x0000001fff557819 */ /* 0x000fe40000011459 */
[----:B------:R-:W-:Y:S02]  /*10e40*/  @!P1 LEA.HI.X R77, R91, R21, R77, 0x1, P2 ;  /* 0x000000155b4d9211 */ /* 0x000fe400010f0c4d */
[----:B------:R-:W-:Y:S01]  /*10e50*/  ISETP.GE.AND P2, PT, R89, UR14, PT ;  /* 0x0000000e59007c0c */ /* 0x000fe2000bf46270 */
[----:B-----5:R1:W-:Y:S01]  /*10e60*/  @!P0 ST.E.128 desc[UR54][R78.64], R4 ;  /* 0x000000044e008985 */ /* 0x0203e2000c101d36 */
[----:B------:R-:W-:-:S02]  /*10e70*/  @!P4 LEA R80, P5, R87, R20, 0x1 ;  /* 0x000000145750c211 */ /* 0x000fc400078a08ff */
[----:B------:R-:W-:Y:S01]  /*10e80*/  LOP3.LUT P0, RZ, R0, 0x40, RZ, 0xc0, !PT ;  /* 0x0000004000ff7812 */ /* 0x000fe2000780c0ff */
[----:B------:R2:W-:Y:S01]  /*10e90*/  @!P1 ST.E.128 desc[UR54][R76.64], R12 ;  /* 0x0000000c4c009985 */ /* 0x0005e2000c101d36 */
[----:B------:R-:W-:Y:S02]  /*10ea0*/  ISETP.GE.AND P1, PT, R99, UR14, PT ;  /* 0x0000000e63007c0c */ /* 0x000fe4000bf26270 */
[-C--:B------:R-:W-:Y:S02]  /*10eb0*/  @!P3 LEA R82, P6, R3, R20.reuse, 0x1 ;  /* 0x000000140352b211 */ /* 0x080fe400078c08ff */
[-C--:B------:R-:W-:Y:S02]  /*10ec0*/  @!P4 LEA.HI.X R81, R87, R21.reuse, R81, 0x1, P5 ;  /* 0x000000155751c211 */ /* 0x080fe400028f0c51 */
[----:B------:R-:W-:Y:S02]  /*10ed0*/  @!P3 LEA.HI.X R83, R3, R21, R83, 0x1, P6 ;  /* 0x000000150353b211 */ /* 0x000fe400030f0c53 */
[----:B------:R-:W-:Y:S01]  /*10ee0*/  @!P2 LEA R84, P5, R89, R20, 0x1 ;  /* 0x000000145954a211 */ /* 0x000fe200078a08ff */
[----:B------:R3:W-:Y:S01]  /*10ef0*/  @!P4 ST.E.128 desc[UR54][R80.64], R28 ;  /* 0x0000001c5000c985 */ /* 0x0007e2000c101d36 */
[----:B------:R-:W-:-:S02]  /*10f00*/  LOP3.LUT P6, RZ, R86, 0x80, RZ, 0xc0, !PT ;  /* 0x0000008056ff7812 */ /* 0x000fc400078cc0ff */
[-C--:B------:R-:W-:Y:S01]  /*10f10*/  @!P2 LEA.HI.X R85, R89, R21.reuse, R85, 0x1, P5 ;  /* 0x000000155955a211 */ /* 0x080fe200028f0c55 */
[----:B------:R3:W-:Y:S01]  /*10f20*/  @!P3 ST.E.128 desc[UR54][R82.64], R36 ;  /* 0x000000245200b985 */ /* 0x0007e2000c101d36 */
[----:B-1----:R-:W-:Y:S02]  /*10f30*/  SHF.R.S32.HI R5, RZ, 0x1f, R99 ;  /* 0x0000001fff057819 */ /* 0x002fe40000011463 */
[CC--:B------:R-:W-:Y:S01]  /*10f40*/  @!P1 LEA R4, P5, R99.reuse, R20.reuse, 0x1 ;  /* 0x0000001463049211 */ /* 0x0c0fe200078a08ff */
[----:B------:R3:W-:Y:S01]  /*10f50*/  @!P2 ST.E.128 desc[UR54][R84.64], R44 ;  /* 0x0000002c5400a985 */ /* 0x0007e2000c101d36 */
[----:B------:R-:W-:Y:S02]  /*10f60*/  SHF.R.S32.HI R7, RZ, 0x1f, R95 ;  /* 0x0000001fff077819 */ /* 0x000fe4000001145f */
[----:B------:R-:W-:Y:S02]  /*10f70*/  @!P1 LEA.HI.X R5, R99, R21, R5, 0x1, P5 ;  /* 0x0000001563059211 */ /* 0x000fe400028f0c05 */
[----:B------:R-:W-:-:S02]  /*10f80*/  @P0 LEA R6, P5, R95, R20, 0x1 ;  /* 0x000000145f060211 */ /* 0x000fc400078a08ff */
[----:B--2---:R-:W-:Y:S01]  /*10f90*/  SHF.R.S32.HI R13, RZ, 0x1f, R97 ;  /* 0x0000001fff0d7819 */ /* 0x004fe20000011461 */
[----:B------:R3:W-:Y:S01]  /*10fa0*/  @!P1 ST.E.128 desc[UR54][R4.64], R52 ;  /* 0x0000003404009985 */ /* 0x0007e2000c101d36 */
[----:B------:R-:W-:Y:S02]  /*10fb0*/  @P0 LEA.HI.X R7, R95, R21, R7, 0x1, P5 ;  /* 0x000000155f070211 */ /* 0x000fe400028f0c07 */
[----:B------:R-:W-:-:S03]  /*10fc0*/  @P6 LEA R12, P5, R97, R20, 0x1 ;  /* 0x00000014610c6211 */ /* 0x000fc600078a08ff */
[----:B------:R3:W-:Y:S01]  /*10fd0*/  @P0 ST.E.128 desc[UR54][R6.64], R60 ;  /* 0x0000003c06000985 */ /* 0x0007e2000c101d36 */
[----:B------:R-:W-:-:S05]  /*10fe0*/  @P6 LEA.HI.X R13, R97, R21, R13, 0x1, P5 ;  /* 0x00000015610d6211 */ /* 0x000fca00028f0c0d */
[----:B------:R3:W-:Y:S04]  /*10ff0*/  @P6 ST.E.128 desc[UR54][R12.64], R68 ;  /* 0x000000440c006985 */ /* 0x0007e8000c101d36 */
.L_x_2330:
[----:B------:R-:W-:Y:S05]  /*11000*/  BSYNC B1 ;  /* 0x0000000000017941 */ /* 0x000fea0003800000 */
.L_x_2329:
        /* <DEDUP_REMOVED lines=9> */
[----:B------:R-:W-:Y:S02]  /*110a0*/  SHF.R.S32.HI R7, RZ, 0x1f, R91 ;  /* 0x0000001fff077819 */ /* 0x000fe4000001145b */
[----:B------:R-:W-:-:S02]  /*110b0*/  ISETP.GE.AND P3, PT, R89, UR14, PT ;  /* 0x0000000e59007c0c */ /* 0x000fc4000bf66270 */
[----:B------:R-:W-:Y:S02]  /*110c0*/  SHF.R.S32.HI R15, RZ, 0x1f, R87 ;  /* 0x0000001fff0f7819 */ /* 0x000fe40000011457 */
[-C--:B0-----:R-:W-:Y:S01]  /*110d0*/  @!P0 LEA R6, P4, R91, R4.reuse, 0x1 ;  /* 0x000000045b068211 */ /* 0x081fe200078808ff */
[----:B----4-:R-:W-:Y:S01]  /*110e0*/  @!P5 IMAD.WIDE R12, R19, 0x2, R4 ;  /* 0x00000002130cd825 */ /* 0x010fe200078e0204 */
[----:B--2---:R-:W-:Y:S02]  /*110f0*/  SHF.R.S32.HI R21, RZ, 0x1f, R3 ;  /* 0x0000001fff157819 */ /* 0x004fe40000011403 */
[----:B------:R-:W-:Y:S02]  /*11100*/  @!P0 LEA.HI.X R7, R91, R5, R7, 0x1, P4 ;  /* 0x000000055b078211 */ /* 0x000fe400020f0c07 */
[----:B------:R-:W-:Y:S01]  /*11110*/  ISETP.GE.AND P4, PT, R99, UR14, PT ;  /* 0x0000000e63007c0c */ /* 0x000fe2000bf86270 */
[----:B------:R0:W-:Y:S01]  /*11120*/  @!P5 ST.E.128 desc[UR54][R12.64], R8 ;  /* 0x000000080c00d985 */ /* 0x0001e2000c101d36 */
[----:B------:R-:W-:-:S02]  /*11130*/  @!P1 LEA R14, P6, R87, R4, 0x1 ;  /* 0x00000004570e9211 */ /* 0x000fc400078c08ff */
[-C--:B-1----:R-:W-:Y:S01]  /*11140*/  @!P2 LEA R20, P5, R3, R4.reuse, 0x1 ;  /* 0x000000040314a211 */ /* 0x082fe200078a08ff */
[----:B------:R1:W-:Y:S01]  /*11150*/  @!P0 ST.E.128 desc[UR54][R6.64], R24 ;  /* 0x0000001806008985 */ /* 0x0003e2000c101d36 */
[-C--:B------:R-:W-:Y:S02]  /*11160*/  @!P1 LEA.HI.X R15, R87, R5.reuse, R15, 0x1, P6 ;  /* 0x00000005570f9211 */ /* 0x080fe400030f0c0f */
[----:B------:R-:W-:Y:S02]  /*11170*/  LOP3.LUT P6, RZ, R0, 0x40, RZ, 0xc0, !PT ;  /* 0x0000004000ff7812 */ /* 0x000fe400078cc0ff */
[----:B------:R-:W-:Y:S01]  /*11180*/  @!P2 LEA.HI.X R21, R3, R5, R21, 0x1, P5 ;  /* 0x000000050315a211 */ /* 0x000fe200028f0c15 */
[----:B------:R1:W-:Y:S01]  /*11190*/  @!P1 ST.E.128 desc[UR54][R14.64], R32 ;  /* 0x000000200e009985 */ /* 0x0003e2000c101d36 */
[----:B------:R-:W-:Y:S02]  /*111a0*/  SHF.R.S32.HI R0, RZ, 0x1f, R89 ;  /* 0x0000001fff007819 */ /* 0x000fe40000011459 */
[----:B------:R-:W-:Y:S01]  /*111b0*/  @!P3 LEA R28, P5, R89, R4, 0x1 ;  /* 0x00000004591cb211 */ /* 0x000fe200078a08ff */
[----:B------:R1:W-:Y:S01]  /*111c0*/  @!P2 ST.E.128 desc[UR54][R20.64], R40 ;  /* 0x000000281400a985 */ /* 0x0003e2000c101d36 */
[----:B------:R-:W-:-:S02]  /*111d0*/  LOP3.LUT P0, RZ, R86, 0x80, RZ, 0xc0, !PT ;  /* 0x0000008056ff7812 */ /* 0x000fc4000780c0ff */
[-C--:B------:R-:W-:Y:S02]  /*111e0*/  @!P3 LEA.HI.X R29, R89, R5.reuse, R0, 0x1, P5 ;  /* 0x00000005591db211 */ /* 0x080fe400028f0c00 */
[----:B------:R-:W-:Y:S02]  /*111f0*/  SHF.R.S32.HI R0, RZ, 0x1f, R99 ;  /* 0x0000001fff007819 */ /* 0x000fe40000011463 */
[C---:B0-----:R-:W-:Y:S01]  /*11200*/  @!P4 LEA R8, P5, R99.reuse, R4, 0x1 ;  /* 0x000000046308c211 */ /* 0x041fe200078a08ff */
[----:B------:R1:W-:Y:S03]  /*11210*/  @!P3 ST.E.128 desc[UR54][R28.64], R48 ;  /* 0x000000301c00b985 */ /* 0x0003e6000c101d36 */
[----:B------:R-:W-:Y:S02]  /*11220*/  @!P4 LEA.HI.X R9, R99, R5, R0, 0x1, P5 ;  /* 0x000000056309c211 */ /* 0x000fe400028f0c00 */
[----:B------:R-:W-:-:S02]  /*11230*/  SHF.R.S32.HI R0, RZ, 0x1f, R95 ;  /* 0x0000001fff007819 */ /* 0x000fc4000001145f */
[C---:B------:R-:W-:Y:S01]  /*11240*/  @P6 LEA R10, P5, R95.reuse, R4, 0x1 ;  /* 0x000000045f0a6211 */ /* 0x040fe200078a08ff */
[----:B------:R1:W-:Y:S03]  /*11250*/  @!P4 ST.E.128 desc[UR54][R8.64], R56 ;  /* 0x000000380800c985 */ /* 0x0003e6000c101d36 */
[----:B------:R-:W-:-:S05]  /*11260*/  @P6 LEA.HI.X R11, R95, R5, R0, 0x1, P5 ;  /* 0x000000055f0b6211 */ /* 0x000fca00028f0c00 */
[----:B------:R1:W-:Y:S01]  /*11270*/  @P6 ST.E.128 desc[UR54][R10.64], R64 ;  /* 0x000000400a006985 */ /* 0x0003e2000c101d36 */
[----:B------:R-:W-:Y:S05]  /*11280*/  @!P0 BRA `(.L_x_2331) ;  /* 0x0000002400788947 */ /* 0x000fea0003800000 */
[----:B------:R-:W-:Y:S02]  /*11290*/  LEA R4, P0, R97, R4, 0x1 ;  /* 0x0000000461047211 */ /* 0x000fe400078008ff */
[----:B------:R-:W-:-:S04]  /*112a0*/  SHF.R.S32.HI R0, RZ, 0x1f, R97 ;  /* 0x0000001fff007819 */ /* 0x000fc80000011461 */
[----:B------:R-:W-:-:S05]  /*112b0*/  LEA.HI.X R5, R97, R5, R0, 0x1, P0 ;  /* 0x0000000561057211 */ /* 0x000fca00000f0c00 */
[----:B------:R0:W-:Y:S01]  /*112c0*/  ST.E.128 desc[UR54][R4.64], R72 ;  /* 0x0000004804007985 */ /* 0x0001e2000c101d36 */
[----:B------:R-:W-:Y:S05]  /*112d0*/  BRA `(.L_x_2331) ;  /* 0x0000002400647947 */ /* 0x000fea0003800000 */
.L_x_2328:
[----:B------:R-:W-:Y:S01]  /*112e0*/  ULDC.64 UR12, c[0x0][0xb08] ;  /* 0x0002c200000c7ab9 */ /* 0x000fe20000000a00 */
[----:B------:R-:W-:Y:S01]  /*112f0*/  ULDC UR14, c[0x0][0xbe8] ;  /* 0x0002fa00000e7ab9 */ /* 0x000fe20000000800 */
[----:B------:R-:W-:Y:S01]  /*11300*/  UIMAD UR18, UR18, UR12, URZ ;  /* 0x0000000c121272a4 */ /* 0x000fe2000f8e023f */
[----:B0-----:R-:W-:Y:S01]  /*11310*/  VIADD R6, R186, UR45 ;  /* 0x0000002dba067c36 */ /* 0x001fe20008000000 */
[----:B------:R-:W-:Y:S01]  /*11320*/  UIMAD.WIDE.U32 UR10, UR4, UR12, URZ ;  /* 0x0000000c040a72a5 */ /* 0x000fe2000f8e003f */
[----:B------:R-:W-:Y:S01]  /*11330*/  BSSY B1, `(.L_x_2332) ;  /* 0x00000cc000017945 */ /* 0x000fe20003800000 */
[----:B------:R-:W-:Y:S01]  /*11340*/  UIMAD UR18, UR4, UR13, UR18 ;  /* 0x0000000d041272a4 */ /* 0x000fe2000f8e0212 */
[----:B------:R-:W-:Y:S01]  /*11350*/  IMAD.MOV.U32 R3, RZ, RZ, R6 ;  /* 0x000000ffff037224 */ /* 0x000fe200078e0006 */
        /* <DEDUP_REMOVED lines=23> */
[----:B------:R-:W-:Y:S01]  /*114d0*/  @P0 IMAD.HI.U32 R0, R6, UR9, RZ ;  /* 0x0000000906000c27 */ /* 0x000fe2000f8e00ff */
[----:B------:R-:W-:Y:S01]  /*114e0*/  ULDC.64 UR12, c[0x0][0xb48] ;  /* 0x0002d200000c7ab9 */ /* 0x000fe20000000a00 */
[----:B------:R-:W-:Y:S01]  /*114f0*/  @UP0 ULDC UR4, c[0x0][0xbf0] ;  /* 0x0002fc0000040ab9 */ /* 0x000fe20000000800 */
[----:B------:R-:W-:Y:S01]  /*11500*/  UIMAD.WIDE.U32 UR10, UR42, UR12, UR10 ;  /* 0x0000000c2a0a72a5 */ /* 0x000fe2000f8e000a */
[----:B------:R-:W-:-:S02]  /*11510*/  SHF.R.S32.HI R160, RZ, 0x1f, R205 ;  /* 0x0000001fffa07819 */ /* 0x000fc400000114cd */
[----:B------:R-:W-:Y:S01]  /*11520*/  @P0 SHF.R.U32.HI R3, RZ, UR4, R0 ;  /* 0x00000004ff030c19 */ /* 0x000fe20008011600 */
[----:B------:R-:W-:Y:S01]  /*11530*/  UIMAD UR42, UR42, UR13, UR11 ;  /* 0x0000000d2a2a72a4 */ /* 0x000fe2000f8e020b */
[----:B------:R-:W-:Y:S01]  /*11540*/  SHF.R.S32.HI R161, RZ, 0x1f, R206 ;  /* 0x0000001fffa17819 */ /* 0x000fe200000114ce */
[----:B------:R-:W-:Y:S01]  /*11550*/  IMAD.U32 R5, RZ, RZ, UR11 ;  /* 0x0000000bff057e24 */ /* 0x000fe2000f8e00ff */
[--C-:B------:R-:W-:Y:S01]  /*11560*/  SHF.R.S32.HI R0, RZ, 0x1f, R3.reuse ;  /* 0x0000001fff007819 */ /* 0x100fe20000011403 */
[----:B------:R-:W-:Y:S01]  /*11570*/  IMAD.MOV R7, RZ, RZ, -R3 ;  /* 0x000000ffff077224 */ /* 0x000fe200078e0a03 */
[----:B------:R-:W-:Y:S01]  /*11580*/  ULDC.64 UR12, c[0x0][0xb30] ;  /* 0x0002cc00000c7ab9 */ /* 0x000fe20000000a00 */
[----:B------:R-:W-:Y:S01]  /*11590*/  IMAD.U32 R4, RZ, RZ, UR10 ;  /* 0x0000000aff047e24 */ /* 0x000fe2000f8e00ff */
[----:B------:R-:W-:Y:S01]  /*115a0*/  ULDC.64 UR10, c[0x0][0xb28] ;  /* 0x0002ca00000a7ab9 */ /* 0x000fe20000000a00 */
[----:B------:R-:W-:Y:S01]  /*115b0*/  IMAD R0, R0, UR12, RZ ;  /* 0x0000000c00007c24 */ /* 0x000fe2000f8e02ff */
[----:B------:R-:W-:Y:S01]  /*115c0*/  UIADD3 UR4, UR41, 0x28c20, URZ ;  /* 0x00028c2029047890 */ /* 0x000fe2000fffe03f */
[----:B------:R-:W-:Y:S01]  /*115d0*/  IMAD R7, R7, UR14, R6 ;  /* 0x0000000e07077c24 */ /* 0x000fe2000f8e0206 */
[----:B------:R-:W-:Y:S01]  /*115e0*/  SHF.R.S32.HI R162, RZ, 0x1f, R207 ;  /* 0x0000001fffa27819 */ /* 0x000fe200000114cf */
[----:B------:R-:W-:Y:S01]  /*115f0*/  IMAD R9, R3, UR13, R0 ;  /* 0x0000000d03097c24 */ /* 0x000fe2000f8e0200 */
[----:B------:R-:W-:Y:S01]  /*11600*/  UPRMT UR4, URZ, 0x654, UR4 ;  /* 0x000006543f047896 */ /* 0x000fe20008000004 */
[----:B------:R-:W-:Y:S01]  /*11610*/  IMAD.U32 R5, RZ, RZ, UR42 ;  /* 0x0000002aff057e24 */ /* 0x000fe2000f8e00ff */
[----:B------:R-:W-:-:S02]  /*11620*/  SHF.R.S32.HI R0, RZ, 0x1f, R7 ;  /* 0x0000001fff007819 */ /* 0x000fc40000011407 */
[----:B------:R-:W-:Y:S01]  /*11630*/  SHF.R.S32.HI R163, RZ, 0x1f, R208 ;  /* 0x0000001fffa37819 */ /* 0x000fe200000114d0 */
[----:B------:R-:W-:Y:S01]  /*11640*/  IMAD.WIDE.U32 R4, R3, UR12, R4 ;  /* 0x0000000c03047c25 */ /* 0x000fe2000f8e0004 */
[----:B------:R-:W-:Y:S02]  /*11650*/  SHF.R.S32.HI R164, RZ, 0x1f, R209 ;  /* 0x0000001fffa47819 */ /* 0x000fe400000114d1 */
[----:B------:R-:W-:Y:S01]  /*11660*/  SHF.R.S32.HI R165, RZ, 0x1f, R210 ;  /* 0x0000001fffa57819 */ /* 0x000fe200000114d2 */
[----:B------:R-:W-:Y:S01]  /*11670*/  IMAD R0, R0, UR10, RZ ;  /* 0x0000000a00007c24 */ /* 0x000fe2000f8e02ff */
[----:B------:R-:W-:Y:S01]  /*11680*/  SYNCS.ARRIVE.TRANS64.RED.A1T0 RZ, [UR4], RZ ;  /* 0x000000ffffff79a7 */ /* 0x000fe20008100404 */
[----:B------:R-:W-:Y:S01]  /*11690*/  IMAD.IADD R5, R5, 0x1, R9 ;  /* 0x0000000105057824 */ /* 0x000fe200078e0209 */
[----:B------:R-:W-:Y:S01]  /*116a0*/  SHF.R.S32.HI R166, RZ, 0x1f, R211 ;  /* 0x0000001fffa67819 */ /* 0x000fe200000114d3 */
[----:B------:R-:W-:Y:S01]  /*116b0*/  IMAD R3, R7, UR11, R0 ;  /* 0x0000000b07037c24 */ /* 0x000fe2000f8e0200 */
[----:B------:R-:W-:Y:S01]  /*116c0*/  SHF.R.S32.HI R167, RZ, 0x1f, R212 ;  /* 0x0000001fffa77819 */ /* 0x000fe200000114d4 */
[----:B------:R-:W-:Y:S01]  /*116d0*/  VIADD R0, R17, UR45 ;  /* 0x0000002d11007c36 */ /* 0x000fe20008000000 */
[----:B------:R-:W-:Y:S01]  /*116e0*/  SHF.R.S32.HI R168, RZ, 0x1f, R213 ;  /* 0x0000001fffa87819 */ /* 0x000fe200000114d5 */
[----:B------:R-:W-:Y:S01]  /*116f0*/  IMAD.WIDE.U32 R4, R7, UR10, R4 ;  /* 0x0000000a07047c25 */ /* 0x000fe2000f8e0004 */
[----:B------:R-:W-:Y:S01]  /*11700*/  ULDC.64 UR10, c[0x0][0xb00] ;  /* 0x0002c000000a7ab9 */ /* 0x000fe20000000a00 */
[----:B------:R-:W-:-:S02]  /*11710*/  SHF.R.S32.HI R169, RZ, 0x1f, R214 ;  /* 0x0000001fffa97819 */ /* 0x000fc400000114d6 */
[----:B------:R-:W-:Y:S01]  /*11720*/  ISETP.GE.AND P0, PT, R0, UR8, PT ;  /* 0x0000000800007c0c */ /* 0x000fe2000bf06270 */
[----:B------:R-:W-:Y:S01]  /*11730*/  IMAD.IADD R5, R5, 0x1, R3 ;  /* 0x0000000105057824 */ /* 0x000fe200078e0203 */
[C---:B------:R-:W-:Y:S02]  /*11740*/  LEA R3, P1, R4.reuse, UR10, 0x2 ;  /* 0x0000000a04037c11 */ /* 0x040fe4000f8210ff */
[----:B------:R-:W-:Y:S02]  /*11750*/  SHF.R.S32.HI R170, RZ, 0x1f, R215 ;  /* 0x0000001fffaa7819 */ /* 0x000fe400000114d7 */
[----:B------:R-:W-:Y:S01]  /*11760*/  LEA.HI.X R10, R4, UR11, R5, 0x2, P1 ;  /* 0x0000000b040a7c11 */ /* 0x000fe200088f1405 */
[----:B------:R0:W1:Y:S01]  /*11770*/  SHFL.IDX PT, R12, R3, RZ, 0x1c1f ;  /* 0x001c1fff030c7589 */ /* 0x00006200000e0000 */
[----:B------:R-:W-:Y:S02]  /*11780*/  SHF.R.S32.HI R14, RZ, 0x1f, R216 ;  /* 0x0000001fff0e7819 */ /* 0x000fe400000114d8 */
[----:B------:R-:W-:Y:S01]  /*11790*/  SHF.R.S32.HI R15, RZ, 0x1f, R217 ;  /* 0x0000001fff0f7819 */ /* 0x000fe200000114d9 */
[----:B------:R0:W2:Y:S01]  /*117a0*/  SHFL.IDX PT, R11, R10, RZ, 0x1c1f ;  /* 0x001c1fff0a0b7589 */ /* 0x0000a200000e0000 */
[----:B------:R-:W-:-:S02]  /*117b0*/  SHF.R.S32.HI R171, RZ, 0x1f, R218 ;  /* 0x0000001fffab7819 */ /* 0x000fc400000114da */
[----:B------:R-:W-:Y:S01]  /*117c0*/  SHF.R.S32.HI R172, RZ, 0x1f, R18 ;  /* 0x0000001fffac7819 */ /* 0x000fe20000011412 */
[----:B------:R-:W-:Y:S06]  /*117d0*/  @P0 BRA `(.L_x_2333) ;  /* 0x0000000800040947 */ /* 0x000fec0003800000 */
[----:B------:R-:W-:Y:S02]  /*117e0*/  ULDC UR4, c[0x0][0xac8] ;  /* 0x0002b20000047ab9 */ /* 0x000fe40000000800 */
[----:B------:R-:W-:Y:S02]  /*117f0*/  ISETP.GE.AND P0, PT, R18, UR4, PT ;  /* 0x0000000412007c0c */ /* 0x000fe4000bf06270 */
[----:B------:R-:W-:Y:S02]  /*11800*/  ISETP.GE.AND P3, PT, R218, UR4, PT ;  /* 0x00000004da007c0c */ /* 0x000fe4000bf66270 */
[----:B------:R-:W-:-:S09]  /*11810*/  ISETP.GE.AND P2, PT, R217, UR4, PT ;  /* 0x00000004d9007c0c */ /* 0x000fd2000bf46270 */
[----:B-1----:R-:W-:-:S04]  /*11820*/  @!P0 LEA R4, P1, R18, R12, 0x2 ;  /* 0x0000000c12048211 */ /* 0x002fc800078210ff */
[----:B--2---:R-:W-:Y:S02]  /*11830*/  @!P0 LEA.HI.X R5, R18, R11, R172, 0x2, P1 ;  /* 0x0000000b12058211 */ /* 0x004fe400008f14ac */
[----:B------:R-:W-:-:S03]  /*11840*/  ISETP.GE.AND P1, PT, R216, UR4, PT ;  /* 0x00000004d8007c0c */ /* 0x000fc6000bf26270 */
[----:B------:R1:W-:Y:S01]  /*11850*/  @!P0 ST.E.64 desc[UR54][R4.64], R24 ;  /* 0x0000001804008985 */ /* 0x0003e2000c101b36 */
[----:B------:R-:W-:-:S09]  /*11860*/  ISETP.GE.AND P0, PT, R215, UR4, PT ;  /* 0x00000004d7007c0c */ /* 0x000fd2000bf06270 */
[-C--:B------:R-:W-:Y:S02]  /*11870*/  @!P1 LEA R6, P5, R216, R12.reuse, 0x2 ;  /* 0x0000000cd8069211 */ /* 0x080fe400078a10ff */
[----:B-1----:R-:W-:Y:S02]  /*11880*/  @!P3 LEA R4, P4, R218, R12, 0x2 ;  /* 0x0000000cda04b211 */ /* 0x002fe400078810ff */
[-C--:B------:R-:W-:Y:S02]  /*11890*/  @!P1 LEA.HI.X R7, R216, R11.reuse, R14, 0x2, P5 ;  /* 0x0000000bd8079211 */ /* 0x080fe400028f140e */
[----:B------:R-:W-:Y:S02]  /*118a0*/  @!P3 LEA.HI.X R5, R218, R11, R171, 0x2, P4 ;  /* 0x0000000bda05b211 */ /* 0x000fe400020f14ab */
[----:B------:R-:W-:Y:S02]  /*118b0*/  ISETP.GE.AND P4, PT, R213, UR4, PT ;  /* 0x00000004d5007c0c */ /* 0x000fe4000bf86270 */
[----:B------:R-:W-:Y:S01]  /*118c0*/  ISETP.GE.AND P5, PT, R212, UR4, PT ;  /* 0x00000004d4007c0c */ /* 0x000fe2000bfa6270 */
[----:B------:R1:W-:Y:S01]  /*118d0*/  @!P3 ST.E.64 desc[UR54][R4.64], R28 ;  /* 0x0000001c0400b985 */ /* 0x0003e2000c101b36 */
[----:B------:R-:W-:-:S02]  /*118e0*/  ISETP.GE.AND P3, PT, R214, UR4, PT ;  /* 0x00000004d6007c0c */ /* 0x000fc4000bf66270 */
[----:B-1----:R-:W-:-:S04]  /*118f0*/  @!P2 LEA R4, P6, R217, R12, 0x2 ;  /* 0x0000000cd904a211 */ /* 0x002fc800078c10ff */
[----:B------:R-:W-:Y:S02]  /*11900*/  @!P2 LEA.HI.X R5, R217, R11, R15, 0x2, P6 ;  /* 0x0000000bd905a211 */ /* 0x000fe400030f140f */
[----:B------:R-:W-:-:S03]  /*11910*/  @!P0 LEA R8, P6, R215, R12, 0x2 ;  /* 0x0000000cd7088211 */ /* 0x000fc600078c10ff */
[----:B------:R1:W-:Y:S01]  /*11920*/  @!P2 ST.E.64 desc[UR54][R4.64], R32 ;  /* 0x000000200400a985 */ /* 0x0003e2000c101b36 */
[----:B------:R-:W-:-:S03]  /*11930*/  @!P0 LEA.HI.X R9, R215, R11, R170, 0x2, P6 ;  /* 0x0000000bd7098211 */ /* 0x000fc600030f14aa */
[----:B------:R2:W-:Y:S04]  /*11940*/  @!P1 ST.E.64 desc[UR54][R6.64], R36 ;  /* 0x0000002406009985 */ /* 0x0005e8000c101b36 */
[----:B------:R3:W-:Y:S01]  /*11950*/  @!P0 ST.E.64 desc[UR54][R8.64], R40 ;  /* 0x0000002808008985 */ /* 0x0007e2000c101b36 */
[----:B------:R-:W-:Y:S02]  /*11960*/  ISETP.GE.AND P0, PT, R211, UR4, PT ;  /* 0x00000004d3007c0c */ /* 0x000fe4000bf06270 */
[CC--:B-1----:R-:W-:Y:S02]  /*11970*/  @!P3 LEA R4, P1, R214.reuse, R12.reuse, 0x2 ;  /* 0x0000000cd604b211 */ /* 0x0c2fe400078210ff */
[----:B--2---:R-:W-:Y:S02]  /*11980*/  @!P4 LEA R6, P2, R213, R12, 0x2 ;  /* 0x0000000cd506c211 */ /* 0x004fe400078410ff */
[----:B------:R-:W-:-:S02]  /*11990*/  @!P3 LEA.HI.X R5, R214, R11, R169, 0x2, P1 ;  /* 0x0000000bd605b211 */ /* 0x000fc400008f14a9 */
[----:B------:R-:W-:Y:S02]  /*119a0*/  ISETP.GE.AND P1, PT, R210, UR4, PT ;  /* 0x00000004d2007c0c */ /* 0x000fe4000bf26270 */
[-C--:B------:R-:W-:Y:S01]  /*119b0*/  @!P4 LEA.HI.X R7, R213, R11.reuse, R168, 0x2, P2 ;  /* 0x0000000bd507c211 */ /* 0x080fe200010f14a8 */
[----:B------:R1:W-:Y:S01]  /*119c0*/  @!P3 ST.E.64 desc[UR54][R4.64], R44 ;  /* 0x0000002c0400b985 */ /* 0x0003e2000c101b36 */
[----:B------:R-:W-:Y:S02]  /*119d0*/  ISETP.GE.AND P2, PT, R209, UR4, PT ;  /* 0x00000004d1007c0c */ /* 0x000fe4000bf46270 */
[----:B---3--:R-:W-:Y:S01]  /*119e0*/  @!P5 LEA R8, P6, R212, R12, 0x2 ;  /* 0x0000000cd408d211 */ /* 0x008fe200078c10ff */
[----:B------:R2:W-:Y:S01]  /*119f0*/  @!P4 ST.E.64 desc[UR54][R6.64], R48 ;  /* 0x000000300600c985 */ /* 0x0005e2000c101b36 */
[----:B------:R-:W-:Y:S02]  /*11a00*/  ISETP.GE.AND P3, PT, R208, UR4, PT ;  /* 0x00000004d0007c0c */ /* 0x000fe4000bf66270 */
[----:B------:R-:W-:-:S02]  /*11a10*/  @!P5 LEA.HI.X R9, R212, R11, R167, 0x2, P6 ;  /* 0x0000000bd409d211 */ /* 0x000fc400030f14a7 */
[----:B------:R-:W-:-:S03]  /*11a20*/  ISETP.GE.AND P4, PT, R207, UR4, PT ;  /* 0x00000004cf007c0c */ /* 0x000fc6000bf86270 */
[----:B------:R3:W-:Y:S01]  /*11a30*/  @!P5 ST.E.64 desc[UR54][R8.64], R52 ;  /* 0x000000340800d985 */ /* 0x0007e2000c101b36 */
[CC--:B-1----:R-:W-:Y:S02]  /*11a40*/  @!P0 LEA R4, P6, R211.reuse, R12.reuse, 0x2 ;  /* 0x0000000cd3048211 */ /* 0x0c2fe400078c10ff */
[CC--:B--2---:R-:W-:Y:S02]  /*11a50*/  @!P1 LEA R6, P5, R210.reuse, R12.reuse, 0x2 ;  /* 0x0000000cd2069211 */ /* 0x0c4fe400078a10ff */
[-C--:B------:R-:W-:Y:S02]  /*11a60*/  @!P0 LEA.HI.X R5, R211, R11.reuse, R166, 0x2, P6 ;  /* 0x0000000bd3058211 */ /* 0x080fe400030f14a6 */
[----:B------:R-:W-:Y:S02]  /*11a70*/  @!P1 LEA.HI.X R7, R210, R11, R165, 0x2, P5 ;  /* 0x0000000bd2079211 */ /* 0x000fe400028f14a5 */
[----:B------:R-:W-:Y:S01]  /*11a80*/  ISETP.GE.AND P5, PT, R206, UR4, PT ;  /* 0x00000004ce007c0c */ /* 0x000fe2000bfa6270 */
[----:B------:R1:W-:Y:S01]  /*11a90*/  @!P0 ST.E.64 desc[UR54][R4.64], R56 ;  /* 0x0000003804008985 */ /* 0x0003e2000c101b36 */
[----:B---3--:R-:W-:-:S02]  /*11aa0*/  @!P2 LEA R8, P6, R209, R12, 0x2 ;  /* 0x0000000cd108a211 */ /* 0x008fc400078c10ff */
[----:B------:R-:W-:Y:S01]  /*11ab0*/  ISETP.GE.AND P0, PT, R205, UR4, PT ;  /* 0x00000004cd007c0c */ /* 0x000fe2000bf06270 */
[----:B------:R2:W-:Y:S01]  /*11ac0*/  @!P1 ST.E.64 desc[UR54][R6.64], R60 ;  /* 0x0000003c06009985 */ /* 0x0005e2000c101b36 */
[----:B------:R-:W-:Y:S02]  /*11ad0*/  @!P2 LEA.HI.X R9, R209, R11, R164, 0x2, P6 ;  /* 0x0000000bd109a211 */ /* 0x000fe400030f14a4 */
        /* <DEDUP_REMOVED lines=52> */
[C---:B-1----:R-:W-:Y:S01]  /*11e20*/  @!P4 LEA R6, P2, R195.reuse, R12, 0x2 ;  /* 0x0000000cc306c211 */ /* 0x042fe200078410ff */
[----:B------:R1:W-:Y:S03]  /*11e30*/  @!P5 ST.E.64 desc[UR54][R4.64], R116 ;  /* 0x000000740400d985 */ /* 0x0003e6000c101b36 */
[----:B------:R-:W-:-:S02]  /*11e40*/  @!P4 LEA.HI.X R7, R195, R11, R229, 0x2, P2 ;  /* 0x0000000bc307c211 */ /* 0x000fc400010f14e5 */
[----:B------:R-:W-:Y:S02]  /*11e50*/  ISETP.GE.AND P2, PT, R189, UR4, PT ;  /* 0x00000004bd007c0c */ /* 0x000fe4000bf46270 */
[CC--:B--2---:R-:W-:Y:S01]  /*11e60*/  @!P3 LEA R8, P6, R194.reuse, R12.reuse, 0x2 ;  /* 0x0000000cc208b211 */ /* 0x0c4fe200078c10ff */
        /* <DEDUP_REMOVED lines=10> */
[----:B------:R-:W-:-:S03]  /*11f10*/  @!P1 LEA.HI.X R7, R192, R11, R225, 0x2, P6 ;  /* 0x0000000bc0079211 */ /* 0x000fc600030f14e1 */
[CC--:B-1----:R-:W-:Y:S02]  /*11f20*/  @!P3 LEA R8, P6, R190.reuse, R12.reuse, 0x2 ;  /* 0x0000000cbe08b211 */ /* 0x0c2fe400078c10ff */
[----:B------:R1:W-:Y:S02]  /*11f30*/  @!P1 ST.E.64 desc[UR54][R6.64], R132 ;  /* 0x0000008406009985 */ /* 0x0003e4000c101b36 */
        /* <DEDUP_REMOVED lines=11> */
.L_x_2333:
[----:B------:R-:W-:Y:S05]  /*11ff0*/  BSYNC B1 ;  /* 0x0000000000017941 */ /* 0x000fea0003800000 */
.L_x_2332:
        /* <DEDUP_REMOVED lines=10> */
[-C--:B0--3--:R-:W-:Y:S02]  /*120a0*/  @!P4 LEA R4, P3, R18, R3.reuse, 0x2 ;  /* 0x000000031204c211 */ /* 0x089fe400078610ff */
[----:B------:R-:W-:Y:S02]  /*120b0*/  @!P2 LEA R6, P6, R218, R3, 0x2 ;  /* 0x00000003da06a211 */ /* 0x000fe400078c10ff */
[----:B-1----:R-:W-:Y:S02]  /*120c0*/  @!P4 LEA.HI.X R5, R18, R21, R172, 0x2, P3 ;  /* 0x000000151205c211 */ /* 0x002fe400018f14ac */
[----:B------:R-:W-:Y:S02]  /*120d0*/  ISETP.GE.AND P3, PT, R215, UR4, PT ;  /* 0x00000004d7007c0c */ /* 0x000fe4000bf66270 */
[----:B------:R-:W-:Y:S01]  /*120e0*/  @!P1 LEA R8, P5, R217, R3, 0x2 ;  /* 0x00000003d9089211 */ /* 0x000fe200078a10ff */
[----:B------:R0:W-:Y:S01]  /*120f0*/  @!P4 ST.E.64 desc[UR54][R4.64], R26 ;  /* 0x0000001a0400c985 */ /* 0x0001e2000c101b36 */
[----:B------:R-:W-:-:S02]  /*12100*/  ISETP.GE.AND P4, PT, R214, UR4, PT ;  /* 0x00000004d6007c0c */ /* 0x000fc4000bf86270 */
[----:B------:R-:W-:Y:S02]  /*12110*/  @!P2 LEA.HI.X R7, R218, R21, R171, 0x2, P6 ;  /* 0x00000015da07a211 */ /* 0x000fe400030f14ab */
[C---:B------:R-:W-:Y:S02]  /*12120*/  @!P0 LEA R10, P6, R216.reuse, R3, 0x2 ;  /* 0x00000003d80a8211 */ /* 0x040fe400078c10ff */
        /* <DEDUP_REMOVED lines=14> */
[----:B------:R-:W-:Y:S01]  /*12210*/  @!P5 LEA R14, P6, R213, R3, 0x2 ;  /* 0x00000003d50ed211 */ /* 0x000fe200078c10ff */
[----:B------:R4:W-:Y:S01]  /*12220*/  @!P4 ST.E.64 desc[UR54][R12.64], R46 ;  /* 0x0000002e0c00c985 */ /* 0x0009e2000c101b36 */
[----:B------:R-:W-:Y:S02]  /*12230*/  ISETP.GE.AND P3, PT, R209, UR4, PT ;  /* 0x00000004d1007c0c */ /* 0x000fe4000bf66270 */
[----:B------:R-:W-:Y:S02]  /*12240*/  @!P5 LEA.HI.X R15, R213, R21, R168, 0x2, P6 ;  /* 0x00000015d50fd211 */ /* 0x000fe400030f14a8 */
[-C--:B-1----:R-:W-:Y:S02]  /*12250*/  @!P0 LEA R6, P6, R212, R3.reuse, 0x2 ;  /* 0x00000003d4068211 */ /* 0x082fe400078c10ff */
[----:B------:R-:W-:Y:S01]  /*12260*/  ISETP.GE.AND P4, PT, R208, UR4, PT ;  /* 0x00000004d0007c0c */ /* 0x000fe2000bf86270 */
[----:B------:R1:W-:Y:S01]  /*12270*/  @!P5 ST.E.64 desc[UR54][R14.64], R50 ;  /* 0x000000320e00d985 */ /* 0x0003e2000c101b36 */
[----:B--2---:R-:W-:-:S02]  /*12280*/  @!P1 LEA R8, P5, R211, R3, 0x2 ;  /* 0x00000003d3089211 */ /* 0x004fc400078a10ff */
[----:B------:R-:W-:Y:S02]  /*12290*/  @!P0 LEA.HI.X R7, R212, R21, R167, 0x2, P6 ;  /* 0x00000015d4078211 */ /* 0x000fe400030f14a7 */
        /* <DEDUP_REMOVED lines=9> */
[C---:B----4-:R-:W-:Y:S02]  /*12330*/  @!P4 LEA R12, P2, R208.reuse, R3, 0x2 ;  /* 0x00000003d00cc211 */ /* 0x050fe400078410ff */
[----:B------:R-:W-:Y:S02]  /*12340*/  ISETP.GE.AND P1, PT, R205, UR4, PT ;  /* 0x00000004cd007c0c */ /* 0x000fe4000bf26270 */
[-C--:B------:R-:W-:Y:S02]  /*12350*/  @!P3 LEA.HI.X R5, R209, R21.reuse, R164, 0x2, P6 ;  /* 0x00000015d105b211 */ /* 0x080fe400030f14a4 */
[----:B------:R-:W-:Y:S02]  /*12360*/  @!P4 LEA.HI.X R13, R208, R21, R163, 0x2, P2 ;  /* 0x00000015d00dc211 */ /* 0x000fe400010f14a3 */
[----:B------:R-:W-:Y:S01]  /*12370*/  ISETP.GE.AND P2, PT, R204, UR4, PT ;  /* 0x00000004cc007c0c */ /* 0x000fe2000bf46270 */
[----:B------:R-:W-:Y:S01]  /*12380*/  @!P3 ST.E.64 desc[UR54][R4.64], R66 ;  /* 0x000000420400b985 */ /* 0x000fe2000c101b36 */
[----:B-1----:R-:W-:-:S03]  /*12390*/  @!P5 LEA R14, P6, R207, R3, 0x2 ;  /* 0x00000003cf0ed211 */ /* 0x002fc600078c10ff */
[----:B------:R1:W-:Y:S01]  /*123a0*/  @!P4 ST.E.64 desc[UR54][R12.64], R70 ;  /* 0x000000460c00c985 */ /* 0x0003e2000c101b36 */
[----:B------:R-:W-:Y:S02]  /*123b0*/  @!P5 LEA.HI.X R15, R207, R21, R162, 0x2, P6 ;  /* 0x00000015cf0fd211 */ /* 0x000fe400030f14a2 */
[CC--:B0-----:R-:W-:Y:S02]  /*123c0*/  @!P0 LEA R6, P4, R206.reuse, R3.reuse, 0x2 ;  /* 0x00000003ce068211 */ /* 0x0c1fe400078810ff */
[----:B--2---:R-:W-:Y:S01]  /*123d0*/  @!P1 LEA R8, P3, R205, R3, 0x2 ;  /* 0x00000003cd089211 */ /* 0x004fe200078610ff */
        /* <DEDUP_REMOVED lines=14> */
[C---:B------:R-:W-:Y:S02]  /*124c0*/  @!P5 LEA R4, P6, R203.reuse, R3, 0x2 ;  /* 0x00000003cb04d211 */ /* 0x040fe400078c10ff */
[-C--:B------:R-:W-:Y:S02]  /*124d0*/  @!P4 LEA.HI.X R13, R202, R21.reuse, R157, 0x2, P0 ;  /* 0x00000015ca0dc211 */ /* 0x080fe400000f149d */
[----:B------:R-:W-:Y:S02]  /*124e0*/  @!P5 LEA.HI.X R5, R203, R21, R158, 0x2, P6 ;  /* 0x00000015cb05d211 */ /* 0x000fe400030f149e */
[----:B------:R-:W-:Y:S02]  /*124f0*/  ISETP.GE.AND P0, PT, R198, UR4, PT ;  /* 0x00000004c6007c0c */ /* 0x000fe4000bf06270 */
[----:B0-----:R-:W-:Y:S01]  /*12500*/  @!P3 LEA R14, P6, R201, R3, 0x2 ;  /* 0x00000003c90eb211 */ /* 0x001fe200078c10ff */
[----:B------:R0:W-:Y:S01]  /*12510*/  @!P5 ST.E.64 desc[UR54][R4.64], R90 ;  /* 0x0000005a0400d985 */ /* 0x0001e2000c101b36 */
[----:B------:R-:W-:-:S02]  /*12520*/  ISETP.GE.AND P5, PT, R197, UR4, PT ;  /* 0x00000004c5007c0c */ /* 0x000fc4000bfa6270 */
[----:B------:R-:W-:Y:S01]  /*12530*/  @!P3 LEA.HI.X R15, R201, R21, R156, 0x2, P6 ;  /* 0x00000015c90fb211 */ /* 0x000fe200030f149c */
[----:B------:R4:W-:Y:S01]  /*12540*/  @!P4 ST.E.64 desc[UR54][R12.64], R94 ;  /* 0x0000005e0c00c985 */ /* 0x0009e2000c101b36 */
[-C--:B--2---:R-:W-:Y:S02]  /*12550*/  @!P2 LEA R6, P6, R200, R3.reuse, 0x2 ;  /* 0x00000003c806a211 */ /* 0x084fe400078c10ff */
[----:B------:R-:W-:Y:S01]  /*12560*/  ISETP.GE.AND P4, PT, R196, UR4, PT ;  /* 0x00000004c4007c0c */ /* 0x000fe2000bf86270 */
[----:B------:R2:W-:Y:S01]  /*12570*/  @!P3 ST.E.64 desc[UR54][R14.64], R98 ;  /* 0x000000620e00b985 */ /* 0x0005e2000c101b36 */
[----:B---3--:R-:W-:Y:S02]  /*12580*/  @!P1 LEA R8, P3, R199, R3, 0x2 ;  /* 0x00000003c7089211 */ /* 0x008fe400078610ff */
        /* <DEDUP_REMOVED lines=11> */
[----:B------:R-:W-:Y:S02]  /*12640*/  @!P5 LEA.HI.X R5, R197, R21, R152, 0x2, P1 ;  /* 0x00000015c505d211 */ /* 0x000fe400008f1498 */
        /* <DEDUP_REMOVED lines=8> */
[C---:B-1----:R-:W-:Y:S01]  /*126d0*/  @!P0 LEA R6, P5, R194.reuse, R3, 0x2 ;  /* 0x00000003c2068211 */ /* 0x042fe200078a10ff */
[----:B------:R1:W-:Y:S01]  /*126e0*/  @!P3 ST.E.64 desc[UR54][R14.64], R122 ;  /* 0x0000007a0e00b985 */ /* 0x0003e2000c101b36 */
[----:B------:R-:W-:Y:S02]  /*126f0*/  ISETP.GE.AND P3, PT, R191, UR4, PT ;  /* 0x00000004bf007c0c */ /* 0x000fe4000bf66270 */
[----:B------:R-:W-:Y:S02]  /*12700*/  @!P0 LEA.HI.X R7, R194, R21, R228, 0x2, P5 ;  /* 0x00000015c2078211 */ /* 0x000fe400028f14e4 */
[----:B------:R-:W-:Y:S02]  /*12710*/  ISETP.GE.AND P5, PT, R189, UR4, PT ;  /* 0x00000004bd007c0c */ /* 0x000fe4000bfa6270 */
[-C--:B---3--:R-:W-:Y:S01]  /*12720*/  @!P1 LEA R8, P6, R193, R3.reuse, 0x2 ;  /* 0x00000003c1089211 */ /* 0x088fe200078c10ff */
[----:B------:R4:W-:Y:S02]  /*12730*/  @!P0 ST.E.64 desc[UR54][R6.64], R126 ;  /* 0x0000007e06008985 */ /* 0x0009e4000c101b36 */
[----:B0-----:R-:W-:-:S02]  /*12740*/  @!P4 LEA R4, P0, R192, R3, 0x2 ;  /* 0x00000003c004c211 */ /* 0x001fc400078010ff */
[----:B------:R-:W-:Y:S02]  /*12750*/  @!P1 LEA.HI.X R9, R193, R21, R226, 0x2, P6 ;  /* 0x00000015c1099211 */ /* 0x000fe400030f14e2 */
[----:B------:R-:W-:Y:S02]  /*12760*/  @!P3 LEA R10, P6, R191, R3, 0x2 ;  /* 0x00000003bf0ab211 */ /* 0x000fe400078c10ff */
[----:B------:R-:W-:Y:S01]  /*12770*/  @!P4 LEA.HI.X R5, R192, R21, R225, 0x2, P0 ;  /* 0x00000015c005c211 */ /* 0x000fe200000f14e1 */
        /* <DEDUP_REMOVED lines=12> */
[----:B----4-:R-:W-:-:S04]  /*12840*/  LEA R4, P0, R188, R3, 0x2 ;  /* 0x00000003bc047211 */ /* 0x010fc800078010ff */
[----:B------:R-:W-:-:S05]  /*12850*/  LEA.HI.X R5, R188, R21, R221, 0x2, P0 ;  /* 0x00000015bc057211 */ /* 0x000fca00000f14dd */
[----:B------:R0:W-:Y:S01]  /*12860*/  ST.E.64 desc[UR54][R4.64], R150 ;  /* 0x0000009604007985 */ /* 0x0001e2000c101b36 */
[----:B------:R-:W-:Y:S05]  /*12870*/  BRA `(.L_x_2331) ;  /* 0x0000000c00fc7947 */ /* 0x000fea0003800000 */
.L_x_2325:
        /* <DEDUP_REMOVED lines=9> */
[----:B------:R-:W-:Y:S01]  /*12910*/  UISETP.NE.U32.AND UP1, UPT, UR10, URZ, UPT ;  /* 0x0000003f0a00728c */ /* 0x000fe2000bf25070 */
[----:B------:R-:W-:Y:S02]  /*12920*/  ULDC UR4, c[0x0][0xa88] ;  /* 0x0002a20000047ab9 */ /* 0x000fe40000000800 */
[----:B------:R-:W2:Y:S01]  /*12930*/  @P1 LDG.E R9, desc[UR54][R4.64] ;  /* 0x0000003604091981 */ /* 0x000ea2000c1e1900 */
[----:B------:R-:W-:Y:S01]  /*12940*/  UISETP.NE.AND.EX UP1, UPT, UR11, URZ, UPT, UP1 ;  /* 0x0000003f0b00728c */ /* 0x000fe2000bf25310 */
[----:B------:R-:W-:-:S05]  /*12950*/  IMAD.U32 R0, RZ, RZ, UR4 ;  /* 0x00000004ff007e24 */ /* 0x000fca000f8e00ff */
[----:B------:R-:W-:-:S05]  /*12960*/  PLOP3.LUT P2, PT, PT, PT, UP1, 0x80, 0x0 ;  /* 0x000000000000781c */ /* 0x000fca0003f4f018 */
[----:B------:R-:W-:Y:S02]  /*12970*/  @UP1 ULDC.64 UR10, c[0x0][0xc08] ;  /* 0x00030200000a1ab9 */ /* 0x000fe40000000a00 */
[----:B------:R-:W-:-:S06]  /*12980*/  @UP1 UIMAD.WIDE UR10, UR44, 0x4, UR10 ;  /* 0x000000042c0a18a5 */ /* 0x000fcc000f8e020a */
[----:B------:R-:W-:Y:S02]  /*12990*/  IMAD.U32 R6, RZ, RZ, UR10 ;  /* 0x0000000aff067e24 */ /* 0x000fe4000f8e00ff */
[----:B------:R-:W-:-:S05]  /*129a0*/  IMAD.U32 R7, RZ, RZ, UR11 ;  /* 0x0000000bff077e24 */ /* 0x000fca000f8e00ff */
[----:B------:R0:W5:Y:S01]  /*129b0*/  @P2 LDG.E R0, desc[UR54][R6.64] ;  /* 0x0000003606002981 */ /* 0x000162000c1e1900 */
[----:B------:R-:W-:Y:S01]  /*129c0*/  UISETP.NE.AND UP1, UPT, UR9, URZ, UPT ;  /* 0x0000003f0900728c */ /* 0x000fe2000bf25270 */
[----:B------:R-:W-:Y:S01]  /*129d0*/  UMOV UR4, URZ ;  /* 0x0000003f00047c82 */ /* 0x000fe20008000000 */
[----:B------:R-:W1:Y:S09]  /*129e0*/  S2R R8, SR_TID.X ;  /* 0x0000000000087919 */ /* 0x000e720000002100 */
[----:B------:R-:W-:Y:S01]  /*129f0*/  @!UP1 ULDC UR9, c[0x0][0xad4] ;  /* 0x0002b50000099ab9 */ /* 0x000fe20000000800 */
[----:B-1----:R-:W-:-:S05]  /*12a00*/  VIADD R3, R8, 0xffffff80 ;  /* 0xffffff8008037836 */ /* 0x002fca0000000000 */
[----:B------:R-:W-:Y:S02]  /*12a10*/  ISETP.GT.AND P0, PT, R3, 0x3f, PT ;  /* 0x0000003f0300780c */ /* 0x000fe40003f04270 */
[----:B--2---:R-:W-:Y:S01]  /*12a20*/  @P1 R2UR UR4, R9 ;  /* 0x00000000090412ca */ /* 0x004fe200000e0000 */
[----:B0-----:R-:W-:-:S14]  /*12a30*/  @P2 BRA `(.L_x_2334) ;  /* 0x0000000000102947 */ /* 0x001fdc0003800000 */
[----:B------:R-:W-:Y:S05]  /*12a40*/  @!P1 BRA `(.L_x_2334) ;  /* 0x00000000000c9947 */ /* 0x000fea0003800000 */
[----:B------:R-:W2:Y:S04]  /*12a50*/  LDG.E R3, desc[UR54][R4.64] ;  /* 0x0000003604037981 */ /* 0x000ea8000c1e1900 */
[----:B-----5:R-:W2:Y:S02]  /*12a60*/  LDG.E R0, desc[UR54][R4.64+0x4] ;  /* 0x0000043604007981 */ /* 0x020ea4000c1e1900 */
[----:B--2---:R-:W-:-:S07]  /*12a70*/  IMAD.IADD R0, R0, 0x1, -R3 ;  /* 0x0000000100007824 */ /* 0x004fce00078e0a03 */
.L_x_2334:
[----:B------:R-:W-:Y:S01]  /*12a80*/  USHF.R.S32.HI UR16, URZ, 0x1f, UR44 ;  /* 0x0000001f3f107899 */ /* 0x000fe2000801142c */
[----:B------:R-:W-:Y:S01]  /*12a90*/  BSSY B1, `(.L_x_2335) ;  /* 0x000003a000017945 */ /* 0x000fe20003800000 */
[----:B------:R-:W-:Y:S02]  /*12aa0*/  USHF.R.S32.HI UR24, URZ, 0x1f, UR4 ;  /* 0x0000001f3f187899 */ /* 0x000fe40008011404 */
[----:B------:R-:W-:Y:S02]  /*12ab0*/  USEL UR8, UR44, URZ, !UP0 ;  /* 0x0000003f2c087287 */ /* 0x000fe4000c000000 */
[----:B------:R-:W-:Y:S01]  /*12ac0*/  USEL UR16, UR16, URZ, !UP0 ;  /* 0x0000003f10107287 */ /* 0x000fe2000c000000 */
[----:B------:R-:W-:Y:S11]  /*12ad0*/  @P0 BRA `(.L_x_2336) ;  /* 0x0000000000d40947 */ /* 0x000ff60003800000 */
[----:B------:R-:W0:Y:S01]  /*12ae0*/  LDC R9, c[0x0][0xbe8] ;  /* 0x0002fa00ff097b82 */ /* 0x000e220000000800 */
[----:B------:R-:W-:-:S05]  /*12af0*/  IMAD.U32 R5, RZ, RZ, UR45 ;  /* 0x0000002dff057e24 */ /* 0x000fca000f8e00ff */
[----:B------:R-:W-:Y:S01]  /*12b00*/  IADD3 R6, R5, -0x80, R8 ;  /* 0xffffff8005067810 */ /* 0x000fe20007ffe008 */
[----:B0----5:R-:W-:-:S05]  /*12b10*/  IMAD R3, R0, R9, RZ ;  /* 0x0000000900037224 */ /* 0x021fca00078e02ff */
[----:B------:R-:W-:-:S13]  /*12b20*/  ISETP.GE.AND P0, PT, R6, R3, PT ;  /* 0x000000030600720c */ /* 0x000fda0003f06270 */
[----:B------:R-:W-:Y:S05]  /*12b30*/  @P0 BRA `(.L_x_2336) ;  /* 0x0000000000bc0947 */ /* 0x000fea0003800000 */
[----:B------:R-:W-:Y:S01]  /*12b40*/  ISETP.NE.AND P0, PT, R9, 0x1, PT ;  /* 0x000000010900780c */ /* 0x000fe20003f05270 */
[----:B------:R-:W-:Y:S01]  /*12b50*/  UISETP.GT.AND UP0, UPT, UR9, 0x1, UPT ;  /* 0x000000010900788c */ /* 0x000fe2000bf04270 */
[----:B------:R-:W-:Y:S01]  /*12b60*/  UMOV UR20, 0x9b8 ;  /* 0x000009b800147882 */ /* 0x000fe20000000000 */
[----:B------:R-:W-:Y:S02]  /*12b70*/  ULOP3.LUT UR17, UR42, 0xff, URZ, 0xc0, !UPT ;  /* 0x000000ff2a117892 */ /* 0x000fe4000f8ec03f */
[----:B------:R-:W-:Y:S02]  /*12b80*/  USEL UR20, UR20, 0x978, UP0 ;  /* 0x0000097814147887 */ /* 0x000fe40008000000 */
[----:B------:R-:W-:-:S06]  /*12b90*/  USEL UR17, UR17, URZ, UP0 ;  /* 0x0000003f11117287 */ /* 0x000fcc0008000000 */
[----:B------:R-:W0:Y:S04]  /*12ba0*/  @P0 LDC R3, c[0x0][0xbec] ;  /* 0x0002fb00ff030b82 */ /* 0x000e280000000800 */
[----:B------:R-:W-:Y:S01]  /*12bb0*/  ULDC.64 UR10, c[0x0][UR20+0x218] ;  /* 0x00008600140a7abb */ /* 0x000fe20008000a00 */
[----:B------:R-:W-:Y:S01]  /*12bc0*/  ULDC.64 UR14, c[0x0][UR20+0x220] ;  /* 0x00008800140e7abb */ /* 0x000fe20008000a00 */
[----:B------:R-:W-:Y:S02]  /*12bd0*/  ULDC.64 UR18, c[0x0][UR20+0x228] ;  /* 0x00008a0014127abb */ /* 0x000fe40008000a00 */
[----:B------:R-:W1:Y:S01]  /*12be0*/  @P0 LDC R5, c[0x0][0xbf0] ;  /* 0x0002fc00ff050b82 */ /* 0x000e620000000800 */
[----:B------:R-:W-:Y:S02]  /*12bf0*/  UIMAD.WIDE.U32 UR12, UR10, UR43, URZ ;  /* 0x0000002b0a0c72a5 */ /* 0x000fe4000f8e003f */
[----:B------:R-:W-:-:S02]  /*12c00*/  UIMAD UR21, UR11, UR43, URZ ;  /* 0x0000002b0b1572a4 */ /* 0x000fc4000f8e023f */
[----:B------:R-:W-:Y:S02]  /*12c10*/  UIMAD UR15, UR15, UR8, URZ ;  /* 0x000000080f0f72a4 */ /* 0x000fe4000f8e023f */
[----:B------:R-:W-:Y:S02]  /*12c20*/  UIMAD.WIDE.U32 UR22, UR18, UR17, URZ ;  /* 0x00000011121672a5 */ /* 0x000fe4000f8e003f */
[----:B------:R-:W-:Y:S02]  /*12c30*/  UIMAD.WIDE.U32 UR10, UR14, UR8, URZ ;  /* 0x000000080e0a72a5 */ /* 0x000fe4000f8e003f */
[----:B------:R-:W-:Y:S02]  /*12c40*/  UIMAD UR17, UR19, UR17, URZ ;  /* 0x00000011131172a4 */ /* 0x000fe4000f8e023f */
[----:B------:R-:W-:Y:S02]  /*12c50*/  UIMAD UR15, UR14, UR16, UR15 ;  /* 0x000000100e0f72a4 */ /* 0x000fe4000f8e020f */
[----:B------:R-:W-:Y:S01]  /*12c60*/  UIADD3 UR12, UP1, UP2, UR10, UR12, UR4 ;  /* 0x0000000c0a0c7290 */ /* 0x000fe2000fa3e004 */
[----:B0-----:R-:W-:Y:S01]  /*12c70*/  @P0 IMAD.HI.U32 R4, R6, R3, RZ ;  /* 0x0000000306040227 */ /* 0x001fe200078e00ff */
[----:B------:R-:W-:-:S02]  /*12c80*/  UIADD3 UR17, UR23, UR17, URZ ;  /* 0x0000001117117290 */ /* 0x000fc4000fffe03f */
[----:B------:R-:W-:Y:S01]  /*12c90*/  UIADD3 UR21, UR13, UR21, URZ ;  /* 0x000000150d157290 */ /* 0x000fe2000fffe03f */
[----:B------:R-:W-:Y:S01]  /*12ca0*/  IMAD.MOV.U32 R3, RZ, RZ, R6 ;  /* 0x000000ffff037224 */ /* 0x000fe200078e0006 */
[----:B------:R-:W-:Y:S02]  /*12cb0*/  UIADD3 UR15, UR11, UR15, URZ ;  /* 0x0000000f0b0f7290 */ /* 0x000fe4000fffe03f */
[----:B------:R-:W-:Y:S01]  /*12cc0*/  IMAD.U32 R8, RZ, RZ, UR17 ;  /* 0x00000011ff087e24 */ /* 0x000fe2000f8e00ff */
[----:B-1----:R-:W-:Y:S01]  /*12cd0*/  @P0 SHF.R.U32.HI R3, RZ, R5, R4 ;  /* 0x00000005ff030219 */ /* 0x002fe20000011604 */
[----:B------:R-:W-:Y:S01]  /*12ce0*/  IMAD.U32 R4, RZ, RZ, UR22 ;  /* 0x00000016ff047e24 */ /* 0x000fe2000f8e00ff */
[----:B------:R-:W-:Y:S01]  /*12cf0*/  ULDC.64 UR10, c[0x0][UR20+0x210] ;  /* 0x00008400140a7abb */ /* 0x000fe20008000a00 */
        /* <DEDUP_REMOVED lines=19> */
.L_x_2336:
[----:B------:R-:W-:Y:S05]  /*12e30*/  BSYNC B1 ;  /* 0x0000000000017941 */ /* 0x000fea0003800000 */
.L_x_2335:
[----:B------:R-:W-:-:S06]  /*12e40*/  UISETP.GT.AND UP0, UPT, UR9, 0x1, UPT ;  /* 0x000000010900788c */ /* 0x000fcc000bf04270 */
[----:B------:R-:W-:-:S13]  /*12e50*/  PLOP3.LUT P0, PT, PT, PT, UP0, 0x80, 0x0 ;  /* 0x000000000000781c */ /* 0x000fda0003f0f008 */
[----:B------:R-:W-:Y:S05]  /*12e60*/  @P0 BRA `(.L_x_2331) ;  /* 0x0000000800800947 */ /* 0x000fea0003800000 */
[----:B------:R-:W1:Y:S01]  /*12e70*/  LDC R11, c[0x0][0xbe8] ;  /* 0x0002fa00ff0b7b82 */ /* 0x000e620000000800 */
[C---:B------:R-:W-:Y:S01]  /*12e80*/  VIADD R37, R19.reuse, 0x40 ;  /* 0x0000004013257836 */ /* 0x040fe20000000000 */
[----:B------:R-:W-:Y:S01]  /*12e90*/  ULDC UR14, c[0x0][0xac8] ;  /* 0x0002b200000e7ab9 */ /* 0x000fe20000000800 */
[----:B------:R-:W-:Y:S01]  /*12ea0*/  ULDC.64 UR12, c[0x0][0xaa0] ;  /* 0x0002a800000c7ab9 */ /* 0x000fe20000000a00 */
[----:B------:R-:W-:Y:S01]  /*12eb0*/  ISETP.GE.AND P2, PT, R19, UR14, PT ;  /* 0x0000000e13007c0c */ /* 0x000fe2000bf46270 */
[----:B------:R-:W-:Y:S01]  /*12ec0*/  UIMAD UR9, UR24, UR12, URZ ;  /* 0x0000000c180972a4 */ /* 0x000fe2000f8e023f */
[----:B------:R-:W-:Y:S01]  /*12ed0*/  ISETP.GE.AND P1, PT, R37, UR14, PT ;  /* 0x0000000e25007c0c */ /* 0x000fe2000bf26270 */
[----:B------:R-:W-:Y:S01]  /*12ee0*/  UIMAD.WIDE.U32 UR10, UR4, UR12, URZ ;  /* 0x0000000c040a72a5 */ /* 0x000fe2000f8e003f */
[----:B0-----:R-:W-:Y:S01]  /*12ef0*/  SEL R3, RZ, 0x1, P2 ;  /* 0x00000001ff037807 */ /* 0x001fe20001000000 */
[----:B------:R-:W-:Y:S01]  /*12f00*/  UIMAD UR9, UR4, UR13, UR9 ;  /* 0x0000000d040972a4 */ /* 0x000fe2000f8e0209 */
[----:B------:R-:W-:Y:S01]  /*12f10*/  SEL R4, RZ, 0xffffffff, P1 ;  /* 0xffffffffff047807 */ /* 0x000fe20000800000 */
[C---:B------:R-:W-:Y:S01]  /*12f20*/  VIADD R35, R19.reuse, 0x80 ;  /* 0x0000008013237836 */ /* 0x040fe20000000000 */
[----:B------:R-:W-:Y:S01]  /*12f30*/  ULDC.64 UR12, c[0x0][0xae8] ;  /* 0x0002ba00000c7ab9 */ /* 0x000fe20000000a00 */
[----:B------:R-:W-:Y:S01]  /*12f40*/  UIADD3 UR11, UR11, UR9, URZ ;  /* 0x000000090b0b7290 */ /* 0x000fe2000fffe03f */
[----:B------:R-:W-:Y:S01]  /*12f50*/  VIADD R39, R19, 0xc0 ;  /* 0x000000c013277836 */ /* 0x000fe20000000000 */
[----:B------:R-:W-:Y:S01]  /*12f60*/  BSSY B1, `(.L_x_2337) ;  /* 0x000006c000017945 */ /* 0x000fe20003800000 */
[----:B------:R-:W-:Y:S01]  /*12f70*/  IMAD.SHL.U32 R4, R4, 0x2, RZ ;  /* 0x0000000204047824 */ /* 0x000fe200078e00ff */
[----:B------:R-:W-:Y:S01]  /*12f80*/  ISETP.GE.AND P1, PT, R35, UR14, PT ;  /* 0x0000000e23007c0c */ /* 0x000fe2000bf26270 */
[----:B------:R-:W-:Y:S01]  /*12f90*/  UIMAD.WIDE.U32 UR10, UR43, UR12, UR10 ;  /* 0x0000000c2b0a72a5 */ /* 0x000fe2000f8e000a */
[C---:B------:R-:W-:Y:S01]  /*12fa0*/  VIADD R29, R19.reuse, 0x100 ;  /* 0x00000100131d7836 */ /* 0x040fe20000000000 */
[----:B------:R-:W-:Y:S01]  /*12fb0*/  SHF.R.S32.HI R32, RZ, 0x1f, R35 ;  /* 0x0000001fff207819 */ /* 0x000fe20000011423 */
[----:B------:R-:W-:Y:S01]  /*12fc0*/  VIADD R27, R19, 0x140 ;  /* 0x00000140131b7836 */ /* 0x000fe20000000000 */
[----:B------:R-:W-:Y:S01]  /*12fd0*/  LOP3.LUT R6, R4, 0x2, R3, 0xe2, !PT ;  /* 0x0000000204067812 */ /* 0x000fe200078ee203 */
[----:B------:R-:W-:Y:S01]  /*12fe0*/  IMAD R3, R187, 0x20, R219 ;  /* 0x00000020bb037824 */ /* 0x000fe200078e02db */
[----:B-1----:R-:W-:Y:S01]  /*12ff0*/  ISETP.NE.AND P0, PT, R11, 0x1, PT ;  /* 0x000000010b00780c */ /* 0x002fe20003f05270 */
[----:B------:R-:W-:Y:S01]  /*13000*/  UIMAD UR11, UR43, UR13, UR11 ;  /* 0x0000000d2b0b72a4 */ /* 0x000fe2000f8e020b */
[----:B------:R-:W-:Y:S01]  /*13010*/  VIADD R33, R19, 0x180 ;  /* 0x0000018013217836 */ /* 0x000fe20000000000 */
[----:B------:R-:W-:Y:S01]  /*13020*/  SHF.R.S32.HI R28, RZ, 0x1f, R27 ;  /* 0x0000001fff1c7819 */ /* 0x000fe2000001141b */
[----:B------:R-:W-:Y:S01]  /*13030*/  VIADD R8, R3, UR45 ;  /* 0x0000002d03087c36 */ /* 0x000fe20008000000 */
[----:B------:R-:W-:Y:S01]  /*13040*/  SEL R3, RZ, 0xffffffff, P1 ;  /* 0xffffffffff037807 */ /* 0x000fe20000800000 */
[----:B------:R-:W-:Y:S01]  /*13050*/  ULDC.64 UR12, c[0x0][0xaf0] ;  /* 0x0002bc00000c7ab9 */ /* 0x000fe20000000a00 */
[----:B------:R-:W-:Y:S01]  /*13060*/  ISETP.GE.AND P1, PT, R39, UR14, PT ;  /* 0x0000000e27007c0c */ /* 0x000fe2000bf26270 */
[----:B------:R-:W-:Y:S01]  /*13070*/  UIMAD UR16, UR16, UR12, URZ ;  /* 0x0000000c101072a4 */ /* 0x000fe2000f8e023f */
[----:B-----5:R-:W-:Y:S01]  /*13080*/  IMAD R25, R0, R11, RZ ;  /* 0x0000000b00197224 */ /* 0x020fe200078e02ff */
[----:B------:R-:W-:Y:S01]  /*13090*/  SHF.R.S32.HI R30, RZ, 0x1f, R29 ;  /* 0x0000001fff1e7819 */ /* 0x000fe2000001141d */
[----:B------:R-:W-:Y:S01]  /*130a0*/  IMAD.SHL.U32 R9, R3, 0x4, RZ ;  /* 0x0000000403097824 */ /* 0x000fe200078e00ff */
[----:B------:R-:W-:Y:S01]  /*130b0*/  UIMAD UR4, UR8, UR13, UR16 ;  /* 0x0000000d080472a4 */ /* 0x000fe2000f8e0210 */
[----:B------:R-:W0:Y:S01]  /*130c0*/  @P0 LDC R5, c[0x0][0xbec] ;  /* 0x0002fb00ff050b82 */ /* 0x000e220000000800 */
[----:B------:R-:W-:Y:S01]  /*130d0*/  IMAD.MOV.U32 R3, RZ, RZ, R8 ;  /* 0x000000ffff037224 */ /* 0x000fe200078e0008 */
[----:B------:R-:W-:Y:S01]  /*130e0*/  UIMAD.WIDE.U32 UR8, UR8, UR12, UR10 ;  /* 0x0000000c080872a5 */ /* 0x000fe2000f8e000a */
[----:B------:R-:W-:Y:S01]  /*130f0*/  LOP3.LUT R6, R9, 0x4, R6, 0xe2, !PT ;  /* 0x0000000409067812 */ /* 0x000fe200078ee206 */
[----:B------:R-:W-:Y:S01]  /*13100*/  VIADD R26, R219, UR45 ;  /* 0x0000002ddb1a7c36 */ /* 0x000fe20008000000 */
[----:B------:R-:W-:Y:S01]  /*13110*/  SHF.R.S32.HI R34, RZ, 0x1f, R37 ;  /* 0x0000001fff227819 */ /* 0x000fe20000011425 */
[----:B------:R-:W-:Y:S01]  /*13120*/  UIADD3 UR4, UR9, UR4, URZ ;  /* 0x0000000409047290 */ /* 0x000fe2000fffe03f */
[----:B------:R-:W-:Y:S01]  /*13130*/  VIADD R31, R19, 0x1c0 ;  /* 0x000001c0131f7836 */ /* 0x000fe20000000000 */
[----:B------:R-:W1:Y:S01]  /*13140*/  @P0 LDC R7, c[0x0][0xbf0] ;  /* 0x0002fc00ff070b82 */ /* 0x000e620000000800 */
[----:B------:R-:W-:-:S02]  /*13150*/  SHF.R.S32.HI R36, RZ, 0x1f, R33 ;  /* 0x0000001fff247819 */ /* 0x000fc40000011421 */
[----:B------:R-:W-:Y:S02]  /*13160*/  SHF.R.S32.HI R38, RZ, 0x1f, R39 ;  /* 0x0000001fff267819 */ /* 0x000fe40000011427 */
[----:B------:R-:W-:Y:S01]  /*13170*/  SHF.R.S32.HI R40, RZ, 0x1f, R31 ;  /* 0x0000001fff287819 */ /* 0x000fe2000001141f */
[----:B0-----:R-:W-:Y:S01]  /*13180*/  @P0 IMAD.HI.U32 R4, R8, R5, RZ ;  /* 0x0000000508040227 */ /* 0x001fe200078e00ff */
[----:B------:R-:W-:Y:S02]  /*13190*/  SEL R5, RZ, 0xffffffff, P1 ;  /* 0xffffffffff057807 */ /* 0x000fe40000800000 */
[----:B------:R-:W-:-:S04]  /*131a0*/  ISETP.GE.AND P1, PT, R31, UR14, PT ;  /* 0x0000000e1f007c0c */ /* 0x000fc8000bf26270 */
[----:B------:R-:W-:Y:S02]  /*131b0*/  SEL R0, RZ, 0x80, P1 ;  /* 0x00000080ff007807 */ /* 0x000fe40000800000 */
[----:B-1----:R-:W-:Y:S01]  /*131c0*/  @P0 SHF.R.U32.HI R3, RZ, R7, R4 ;  /* 0x00000007ff030219 */ /* 0x002fe20000011604 */
[----:B------:R-:W-:Y:S01]  /*131d0*/  IMAD.SHL.U32 R7, R5, 0x8, RZ ;  /* 0x0000000805077824 */ /* 0x000fe200078e00ff */
[----:B------:R-:W-:Y:S01]  /*131e0*/  ISETP.GE.AND P0, PT, R29, UR14, PT ;  /* 0x0000000e1d007c0c */ /* 0x000fe2000bf06270 */
[----:B------:R-:W-:Y:S02]  /*131f0*/  IMAD.U32 R4, RZ, RZ, UR8 ;  /* 0x00000008ff047e24 */ /* 0x000fe4000f8e00ff */
[----:B------:R-:W-:Y:S01]  /*13200*/  IMAD.U32 R5, RZ, RZ, UR9 ;  /* 0x00000009ff057e24 */ /* 0x000fe2000f8e00ff */
[----:B------:R-:W-:Y:S01]  /*13210*/  LOP3.LUT R10, R7, 0x8, R6, 0xe2, !PT ;  /* 0x00000008070a7812 */ /* 0x000fe200078ee206 */
[--C-:B------:R-:W-:Y:S01]  /*13220*/  IMAD.MOV R7, RZ, RZ, -R3.reuse ;  /* 0x000000ffff077224 */ /* 0x100fe200078e0a03 */
[----:B------:R-:W-:Y:S01]  /*13230*/  SHF.R.S32.HI R6, RZ, 0x1f, R3 ;  /* 0x0000001fff067819 */ /* 0x000fe20000011403 */
[----:B------:R-:W-:Y:S01]  /*13240*/  ULDC.64 UR8, c[0x0][0xae0] ;  /* 0x0002b80000087ab9 */ /* 0x000fe20000000a00 */
[----:B------:R-:W-:Y:S01]  /*13250*/  SEL R9, RZ, 0xffffffff, P0 ;  /* 0xffffffffff097807 */ /* 0x000fe20000000000 */
[----:B------:R-:W-:Y:S01]  /*13260*/  IMAD.U32 R5, RZ, RZ, UR4 ;  /* 0x00000004ff057e24 */ /* 0x000fe2000f8e00ff */
[----:B------:R-:W-:Y:S01]  /*13270*/  ISETP.GE.AND P0, PT, R27, UR14, PT ;  /* 0x0000000e1b007c0c */ /* 0x000fe2000bf06270 */
[----:B------:R-:W-:-:S02]  /*13280*/  IMAD R6, R6, UR8, RZ ;  /* 0x0000000806067c24 */ /* 0x000fc4000f8e02ff */
[----:B------:R-:W-:Y:S01]  /*13290*/  IMAD R7, R11, R7, R8 ;  /* 0x000000070b077224 */ /* 0x000fe200078e0208 */
[----:B------:R-:W-:Y:S01]  /*132a0*/  SEL R8, RZ, 0xffffffff, P0 ;  /* 0xffffffffff087807 */ /* 0x000fe20000000000 */
[----:B------:R-:W-:Y:S01]  /*132b0*/  IMAD.SHL.U32 R13, R9, 0x10, RZ ;  /* 0x00000010090d7824 */ /* 0x000fe200078e00ff */
[----:B------:R-:W-:Y:S01]  /*132c0*/  ISETP.GE.AND P0, PT, R33, UR14, PT ;  /* 0x0000000e21007c0c */ /* 0x000fe2000bf06270 */
[C---:B------:R-:W-:Y:S02]  /*132d0*/  IMAD R9, R3.reuse, UR9, R6 ;  /* 0x0000000903097c24 */ /* 0x040fe4000f8e0206 */
[----:B------:R-:W-:Y:S01]  /*132e0*/  IMAD.WIDE.U32 R4, R3, UR8, R4 ;  /* 0x0000000803047c25 */ /* 0x000fe2000f8e0004 */
[----:B------:R-:W-:Y:S01]  /*132f0*/  SHF.R.S32.HI R3, RZ, 0x1f, R7 ;  /* 0x0000001fff037819 */ /* 0x000fe20000011407 */
[----:B------:R-:W-:Y:S01]  /*13300*/  ULDC.64 UR8, c[0x0][0xad8] ;  /* 0x0002b60000087ab9 */ /* 0x000fe20000000a00 */
[----:B------:R-:W-:Y:S01]  /*13310*/  LOP3.LUT R10, R13, 0x10, R10, 0xe2, !PT ;  /* 0x000000100d0a7812 */ /* 0x000fe200078ee20a */
[----:B------:R-:W-:-:S02]  /*13320*/  IMAD.IADD R5, R5, 0x1, R9 ;  /* 0x0000000105057824 */ /* 0x000fc400078e0209 */
[----:B------:R-:W-:Y:S02]  /*13330*/  IMAD R6, R3, UR8, RZ ;  /* 0x0000000803067c24 */ /* 0x000fe4000f8e02ff */
[----:B------:R-:W-:-:S04]  /*13340*/  IMAD.WIDE.U32 R4, R7, UR8, R4 ;  /* 0x0000000807047c25 */ /* 0x000fc8000f8e0004 */
[----:B------:R-:W-:Y:S01]  /*13350*/  IMAD R3, R7, UR9, R6 ;  /* 0x0000000907037c24 */ /* 0x000fe2000f8e0206 */
[----:B------:R-:W-:Y:S01]  /*13360*/  ULDC.64 UR8, c[0x0][0xa80] ;  /* 0x0002a00000087ab9 */ /* 0x000fe20000000a00 */
[----:B------:R-:W-:Y:S01]  /*13370*/  SEL R7, RZ, 0x40, P0 ;  /* 0x00000040ff077807 */ /* 0x000fe20000000000 */
[----:B------:R-:W-:Y:S01]  /*13380*/  IMAD.SHL.U32 R9, R8, 0x20, RZ ;  /* 0x0000002008097824 */ /* 0x000fe200078e00ff */
[----:B------:R-:W-:Y:S01]  /*13390*/  LEA R20, P0, R4, UR8, 0x1 ;  /* 0x0000000804147c11 */ /* 0x000fe2000f8008ff */
[----:B------:R-:W-:-:S03]  /*133a0*/  IMAD.IADD R3, R5, 0x1, R3 ;  /* 0x0000000105037824 */ /* 0x000fc600078e0203 */
[----:B------:R-:W-:Y:S01]  /*133b0*/  LOP3.LUT R10, R9, 0x20, R10, 0xe2, !PT ;  /* 0x00000020090a7812 */ /* 0x000fe200078ee20a */
[----:B------:R0:W1:Y:S01]  /*133c0*/  SHFL.IDX PT, R6, R20, RZ, 0x181f ;  /* 0x00181fff14067589 */ /* 0x00006200000e0000 */
[----:B------:R-:W-:Y:S02]  /*133d0*/  LEA.HI.X R3, R4, UR9, R3, 0x1, P0 ;  /* 0x0000000904037c11 */ /* 0x000fe400080f0c03 */
[----:B------:R-:W-:Y:S02]  /*133e0*/  ISETP.GE.AND P0, PT, R26, R25, PT ;  /* 0x000000191a00720c */ /* 0x000fe40003f06270 */
[----:B------:R-:W-:Y:S02]  /*133f0*/  LOP3.LUT R21, R10, R7, RZ, 0xfc, !PT ;  /* 0x000000070a157212 */ /* 0x000fe400078efcff */
[----:B------:R0:W2:Y:S02]  /*13400*/  SHFL.IDX PT, R7, R3, RZ, 0x181f ;  /* 0x00181fff03077589 */ /* 0x0000a400000e0000 */
        /* <DEDUP_REMOVED lines=33> */
.L_x_2338:
[----:B------:R-:W-:Y:S05]  /*13620*/  BSYNC B1 ;  /* 0x0000000000017941 */ /* 0x000fea0003800000 */
.L_x_2337:
        /* <DEDUP_REMOVED lines=9> */
[----:B------:R-:W-:-:S05]  /*136c0*/  ISETP.GE.AND P2, PT, R29, UR14, PT ;  /* 0x0000000e1d007c0c */ /* 0x000fca000bf46270 */
[----:B-1-3--:R-:W-:Y:S02]  /*136d0*/  @!P1 IMAD.WIDE R4, R19, 0x2, R6 ;  /* 0x0000000213049825 */ /* 0x00afe400078e0206 */
[-C--:B------:R-:W-:Y:S02]  /*136e0*/  @!P5 LEA R8, P0, R37, R6.reuse, 0x1 ;  /* 0x000000062508d211 */ /* 0x080fe400078008ff */
        /* <DEDUP_REMOVED lines=24> */
.L_x_2331:
[----:B------:R-:W-:Y:S05]  /*13870*/  BSYNC B0 ;  /* 0x0000000000007941 */ /* 0x000fea0003800000 */
.L_x_2324:
[----:B------:R-:W-:Y:S02]  /*13880*/  ULDC UR4, c[0x0][0xc3c] ;  /* 0x00030f0000047ab9 */ /* 0x000fe40000000800 */
[----:B------:R-:W-:-:S06]  /*13890*/  UISETP.GE.AND UP0, UPT, UR6, UR4, UPT ;  /* 0x000000040600728c */ /* 0x000fcc000bf06270 */
[----:B------:R-:W-:-:S13]  /*138a0*/  PLOP3.LUT P0, PT, PT, PT, UP0, 0x80, 0x0 ;  /* 0x000000000000781c */ /* 0x000fda0003f0f008 */
[----:B------:R-:W-:Y:S05]  /*138b0*/  @!P0 BRA `(.L_x_2339) ;  /* 0xfffffed800788947 */ /* 0x000fea000383ffff */
[----:B------:R-:W-:Y:S05]  /*138c0*/  EXIT ;  /* 0x000000000000794d */ /* 0x000fea0003800000 */
.L_x_2215:
        /* <DEDUP_REMOVED lines=16> */
.L_x_2340:
        /* <DEDUP_REMOVED lines=43> */
.L_x_2344:
        /* <DEDUP_REMOVED lines=35> */
.L_x_2342:
        /* <DEDUP_REMOVED lines=9> */
[----:B0-----:R-:W-:-:S07]  /*13f40*/  ISETP.NE.AND P1, PT, R9, 0x1, PT ;  /* 0x000000010900780c */ /* 0x001fce0003f25270 */
[----:B-1----:R-:W-:Y:S06]  /*13f50*/  @!P0 BRA `(.L_x_2345) ;  /* 0x0000000000088947 */ /* 0x002fec0003800000 */
[----:B------:R-:W-:-:S06]  /*13f60*/  VIADD R24, R27, 0xffffffff ;  /* 0xffffffff1b187836 */ /* 0x000fcc0000000000 */
[----:B------:R0:W1:Y:S02]  /*13f70*/  SHFL.IDX PT, R24, R5, R24, 0x1f ;  /* 0x00001f1805187589 */ /* 0x00006400000e0000 */
.L_x_2345:
[----:B-1----:R-:W-:Y:S02]  /*13f80*/  IMAD R24, R24, UR5, R3 ;  /* 0x0000000518187c24 */ /* 0x002fe4000f8e0203 */
[----:B------:R-:W-:-:S03]  /*13f90*/  VIADD R27, R27, UR4 ;  /* 0x000000041b1b7c36 */ /* 0x000fc60008000000 */
[----:B0-----:R-:W-:Y:S01]  /*13fa0*/  IADD3 R5, -R24, UR6, RZ ;  /* 0x0000000618057c10 */ /* 0x001fe2000fffe1ff */
[----:B------:R-:W-:Y:S06]  /*13fb0*/  @!P1 BRA `(.L_x_2346) ;  /* 0x0000000000e89947 */ /* 0x000fec0003800000 */
[-C--:B--2---:R-:W-:Y:S02]  /*13fc0*/  IABS R12, R6.reuse ;  /* 0x00000006000c7213 */ /* 0x084fe40000000000 */
[----:B------:R-:W-:Y:S02]  /*13fd0*/  IABS R4, R9 ;  /* 0x0000000900047213 */ /* 0x000fe40000000000 */
[----:B------:R-:W0:Y:S01]  /*13fe0*/  I2F.RP R8, R12 ;  /* 0x0000000c00087306 */ /* 0x000e220000209400 */
[----:B------:R-:W-:-:S07]  /*13ff0*/  IABS R13, R6 ;  /* 0x00000006000d7213 */ /* 0x000fce0000000000 */
[----:B------:R-:W1:Y:S08]  /*14000*/  I2F.RP R10, R4 ;  /* 0x00000004000a7306 */ /* 0x000e700000209400 */
[----:B0-----:R-:W0:Y:S08]  /*14010*/  MUFU.RCP R8, R8 ;  /* 0x0000000800087308 */ /* 0x001e300000001000 */
[----:B-1----:R-:W-:Y:S01]  /*14020*/  MUFU.RCP R10, R10 ;  /* 0x0000000a000a7308 */ /* 0x002fe20000001000 */
[----:B0-----:R-:W-:Y:S01]  /*14030*/  VIADD R2, R8, 0xffffffe ;  /* 0x0ffffffe08027836 */ /* 0x001fe20000000000 */
[----:B------:R-:W-:-:S06]  /*14040*/  IABS R8, R5 ;  /* 0x0000000500087213 */ /* 0x000fcc0000000000 */
[----:B------:R0:W1:Y:S02]  /*14050*/  F2I.FTZ.U32.TRUNC.NTZ R3, R2 ;  /* 0x0000000200037305 */ /* 0x000064000021f000 */
[----:B0-----:R-:W-:Y:S02]  /*14060*/  IMAD.MOV.U32 R2, RZ, RZ, RZ ;  /* 0x000000ffff027224 */ /* 0x001fe400078e00ff */
[----:B-1----:R-:W-:-:S04]  /*14070*/  IMAD.MOV R11, RZ, RZ, -R3 ;  /* 0x000000ffff0b7224 */ /* 0x002fc800078e0a03 */
[----:B------:R-:W-:-:S04]  /*14080*/  IMAD R11, R11, R12, RZ ;  /* 0x0000000c0b0b7224 */ /* 0x000fc800078e02ff */
[----:B------:R-:W-:-:S04]  /*14090*/  IMAD.HI.U32 R3, R3, R11, R2 ;  /* 0x0000000b03037227 */ /* 0x000fc800078e0002 */
[----:B------:R-:W-:Y:S02]  /*140a0*/  IMAD.MOV R11, RZ, RZ, -R13 ;  /* 0x000000ffff0b7224 */ /* 0x000fe400078e0a0d */
[----:B------:R-:W-:-:S04]  /*140b0*/  IMAD.HI.U32 R2, R3, R8, RZ ;  /* 0x0000000803027227 */ /* 0x000fc800078e00ff */
[----:B------:R-:W-:Y:S01]  /*140c0*/  IMAD R3, R2, R11, R8 ;  /* 0x0000000b02037224 */ /* 0x000fe200078e0208 */
[----:B------:R-:W-:Y:S01]  /*140d0*/  LOP3.LUT R8, R5, R6, RZ, 0x3c, !PT ;  /* 0x0000000605087212 */ /* 0x000fe200078e3cff */
[----:B------:R-:W-:-:S03]  /*140e0*/  VIADD R11, R10, 0xffffffe ;  /* 0x0ffffffe0a0b7836 */ /* 0x000fc60000000000 */
[----:B------:R-:W-:Y:S02]  /*140f0*/  ISETP.GT.U32.AND P1, PT, R12, R3, PT ;  /* 0x000000030c00720c */ /* 0x000fe40003f24070 */
[----:B------:R-:W-:-:S11]  /*14100*/  ISETP.GE.AND P2, PT, R8, RZ, PT ;  /* 0x000000ff0800720c */ /* 0x000fd60003f46270 */
[----:B------:R-:W-:Y:S02]  /*14110*/  @!P1 IMAD.IADD R3, R3, 0x1, -R12 ;  /* 0x0000000103039824 */ /* 0x000fe400078e0a0c */
[----:B------:R-:W-:Y:S01]  /*14120*/  @!P1 VIADD R2, R2, 0x1 ;  /* 0x0000000102029836 */ /* 0x000fe20000000000 */
[----:B------:R-:W-:Y:S02]  /*14130*/  ISETP.NE.AND P1, PT, R6, RZ, PT ;  /* 0x000000ff0600720c */ /* 0x000fe40003f25270 */
[----:B------:R-:W-:Y:S02]  /*14140*/  ISETP.GE.U32.AND P0, PT, R3, R12, PT ;  /* 0x0000000c0300720c */ /* 0x000fe40003f06070 */
[----:B------:R-:W0:Y:S11]  /*14150*/  F2I.FTZ.U32.TRUNC.NTZ R3, R11 ;  /* 0x0000000b00037305 */ /* 0x000e36000021f000 */
        /* <DEDUP_REMOVED lines=9> */
[----:B------:R-:W-:-:S04]  /*141f0*/  IMAD.MOV.U32 R2, RZ, RZ, RZ ;  /* 0x000000ffff027224 */ /* 0x000fc800078e00ff */
[----:B------:R-:W-:-:S04]  /*14200*/  IMAD.HI.U32 R2, R3, R11, R2 ;  /* 0x0000000b03027227 */ /* 0x000fc800078e0002 */
[----:B------:R-:W-:Y:S02]  /*14210*/  IMAD.MOV.U32 R3, RZ, RZ, R8 ;  /* 0x000000ffff037224 */ /* 0x000fe400078e0008 */
[----:B------:R-:W-:Y:S02]  /*14220*/  IMAD.MOV.U32 R8, RZ, RZ, R12 ;  /* 0x000000ffff087224 */ /* 0x000fe400078e000c */
[----:B------:R-:W-:-:S04]  /*14230*/  IMAD.HI.U32 R2, R2, R3, RZ ;  /* 0x0000000302027227 */ /* 0x000fc800078e00ff */
[----:B------:R-:W-:-:S05]  /*14240*/  IMAD R3, R2, R8, R3 ;  /* 0x0000000802037224 */ /* 0x000fca00078e0203 */
[----:B------:R-:W-:-:S13]  /*14250*/  ISETP.GT.U32.AND P1, PT, R4, R3, PT ;  /* 0x000000030400720c */ /* 0x000fda0003f24070 */
[----:B------:R-:W-:Y:S02]  /*14260*/  @!P1 IMAD.IADD R3, R3, 0x1, -R4 ;  /* 0x0000000103039824 */ /* 0x000fe400078e0a04 */
[----:B------:R-:W-:Y:S01]  /*14270*/  @!P1 VIADD R2, R2, 0x1 ;  /* 0x0000000102029836 */ /* 0x000fe20000000000 */
[----:B------:R-:W-:Y:S02]  /*14280*/  ISETP.NE.AND P1, PT, R9, RZ, PT ;  /* 0x000000ff0900720c */ /* 0x000fe40003f25270 */
[----:B------:R-:W-:Y:S02]  /*14290*/  ISETP.GE.U32.AND P0, PT, R3, R4, PT ;  /* 0x000000040300720c */ /* 0x000fe40003f06070 */
[----:B------:R-:W-:-:S04]  /*142a0*/  LOP3.LUT R3, R10, R9, RZ, 0x3c, !PT ;  /* 0x000000090a037212 */ /* 0x000fc800078e3cff */
[----:B------:R-:W-:Y:S01]  /*142b0*/  ISETP.GE.AND P2, PT, R3, RZ, PT ;  /* 0x000000ff0300720c */ /* 0x000fe20003f46270 */
[----:B------:R-:W-:-:S06]  /*142c0*/  IMAD.MOV R3, RZ, RZ, -R10 ;  /* 0x000000ffff037224 */ /* 0x000fcc00078e0a0a */
[----:B------:R-:W-:-:S06]  /*142d0*/  @P0 VIADD R2, R2, 0x1 ;  /* 0x0000000102020836 */ /* 0x000fcc0000000000 */
[----:B------:R-:W-:Y:S01]  /*142e0*/  @!P2 IMAD.MOV R2, RZ, RZ, -R2 ;  /* 0x000000ffff02a224 */ /* 0x000fe200078e0a02 */
[----:B------:R-:W-:-:S05]  /*142f0*/  @!P1 LOP3.LUT R2, RZ, R9, RZ, 0x33, !PT ;  /* 0x00000009ff029212 */ /* 0x000fca00078e33ff */
[----:B------:R-:W-:-:S04]  /*14300*/  IMAD.MOV R26, RZ, RZ, -R2 ;  /* 0x000000ffff1a7224 */ /* 0x000fc800078e0a02 */
[C---:B------:R-:W-:Y:S02]  /*14310*/  IMAD R26, R9.reuse, R26, R10 ;  /* 0x0000001a091a7224 */ /* 0x040fe400078e020a */
[----:B------:R-:W-:Y:S02]  /*14320*/  IMAD R9, R9, 0x1000000, R2 ;  /* 0x0100000009097824 */ /* 0x000fe400078e0202 */
[----:B------:R-:W-:Y:S02]  /*14330*/  IMAD R2, R6, R3, R5 ;  /* 0x0000000306027224 */ /* 0x000fe400078e0205 */
[----:B------:R-:W-:Y:S01]  /*14340*/  IMAD R26, R26, 0x10000, R9 ;  /* 0x000100001a1a7824 */ /* 0x000fe200078e0209 */
[----:B------:R-:W-:Y:S06]  /*14350*/  BRA `(.L_x_2347) ;  /* 0x0000000000f47947 */ /* 0x000fec0003800000 */
.L_x_2346:
[----:B------:R-:W0:Y:S02]  /*14360*/  LDC.64 R2, c[0x0][0xc90] ;  /* 0x00032400ff027b82 */ /* 0x000e240000000a00 */
[----:B0-----:R-:W-:-:S05]  /*14370*/  IMAD.WIDE R2, R27, 0x4, R2 ;  /* 0x000000041b027825 */ /* 0x001fca00078e0202 */
[----:B------:R0:W2:Y:S01]  /*14380*/  LDG.E R13, desc[UR54][R2.64] ;  /* 0x00000036020d7981 */ /* 0x0000a2000c1e1900 */
[----:B------:R-:W-:Y:S01]  /*14390*/  IABS R15, R5 ;  /* 0x00000005000f7213 */ /* 0x000fe20000000000 */
[----:B0-----:R-:W-:Y:S02]  /*143a0*/  IMAD.MOV.U32 R2, RZ, RZ, RZ ;  /* 0x000000ffff027224 */ /* 0x001fe400078e00ff */
[----:B--2---:R-:W-:-:S05]  /*143b0*/  IMAD R4, R6, R13, RZ ;  /* 0x0000000d06047224 */ /* 0x004fca00078e02ff */
[-C--:B------:R-:W-:Y:S02]  /*143c0*/  IABS R10, R4.reuse ;  /* 0x00000004000a7213 */ /* 0x080fe40000000000 */
[----:B------:R-:W-:Y:S02]  /*143d0*/  IABS R12, R4 ;  /* 0x00000004000c7213 */ /* 0x000fe40000000000 */
[----:B------:R-:W0:Y:S08]  /*143e0*/  I2F.RP R8, R10 ;  /* 0x0000000a00087306 */ /* 0x000e300000209400 */
[----:B0-----:R-:W0:Y:S02]  /*143f0*/  MUFU.RCP R8, R8 ;  /* 0x0000000800087308 */ /* 0x001e240000001000 */
[----:B0-----:R-:W-:-:S06]  /*14400*/  VIADD R9, R8, 0xffffffe ;  /* 0x0ffffffe08097836 */ /* 0x001fcc0000000000 */
[----:B------:R-:W0:Y:S02]  /*14410*/  F2I.FTZ.U32.TRUNC.NTZ R3, R9 ;  /* 0x0000000900037305 */ /* 0x000e24000021f000 */
[----:B0-----:R-:W-:-:S04]  /*14420*/  IMAD.MOV R11, RZ, RZ, -R3 ;  /* 0x000000ffff0b7224 */ /* 0x001fc800078e0a03 */
[----:B------:R-:W-:-:S04]  /*14430*/  IMAD R11, R11, R10, RZ ;  /* 0x0000000a0b0b7224 */ /* 0x000fc800078e02ff */
[----:B------:R-:W-:-:S04]  /*14440*/  IMAD.HI.U32 R2, R3, R11, R2 ;  /* 0x0000000b03027227 */ /* 0x000fc800078e0002 */
[----:B------:R-:W-:Y:S02]  /*14450*/  IMAD.MOV R3, RZ, RZ, -R12 ;  /* 0x000000ffff037224 */ /* 0x000fe400078e0a0c */
        /* <DEDUP_REMOVED lines=12> */
[----:B------:R-:W-:Y:S02]  /*14520*/  IMAD R11, R13, R2, RZ ;  /* 0x000000020d0b7224 */ /* 0x000fe400078e02ff */
[----:B------:R-:W-:Y:S02]  /*14530*/  IMAD.MOV R2, RZ, RZ, -R2 ;  /* 0x000000ffff027224 */ /* 0x000fe400078e0a02 */
[----:B------:R-:W-:Y:S02]  /*14540*/  IMAD.MOV R3, RZ, RZ, -R11 ;  /* 0x000000ffff037224 */ /* 0x000fe400078e0a0b */
[----:B------:R-:W-:Y:S02]  /*14550*/  IMAD R4, R4, R2, R5 ;  /* 0x0000000204047224 */ /* 0x000fe400078e0205 */
[----:B------:R-:W-:Y:S01]  /*14560*/  IMAD.MOV.U32 R2, RZ, RZ, RZ ;  /* 0x000000ffff027224 */ /* 0x000fe200078e00ff */
[----:B------:R-:W-:-:S04]  /*14570*/  VIADDMNMX R13, R3, UR5, R13, PT ;  /* 0x00000005030d7c46 */ /* 0x000fc8000b80010d */
[-C--:B------:R-:W-:Y:S01]  /*14580*/  IABS R10, R13.reuse ;  /* 0x0000000d000a7213 */ /* 0x080fe20000000000 */
[----:B------:R-:W-:Y:S01]  /*14590*/  IMAD.MOV R26, RZ, RZ, -R13 ;  /* 0x000000ffff1a7224 */ /* 0x000fe200078e0a0d */
[----:B------:R-:W-:Y:S02]  /*145a0*/  IABS R12, R13 ;  /* 0x0000000d000c7213 */ /* 0x000fe40000000000 */
[----:B------:R-:W0:Y:S08]  /*145b0*/  I2F.RP R8, R10 ;  /* 0x0000000a00087306 */ /* 0x000e300000209400 */
[----:B0-----:R-:W0:Y:S02]  /*145c0*/  MUFU.RCP R8, R8 ;  /* 0x0000000800087308 */ /* 0x001e240000001000 */
[----:B0-----:R-:W-:-:S06]  /*145d0*/  VIADD R3, R8, 0xffffffe ;  /* 0x0ffffffe08037836 */ /* 0x001fcc0000000000 */
[----:B------:R-:W0:Y:S02]  /*145e0*/  F2I.FTZ.U32.TRUNC.NTZ R3, R3 ;  /* 0x0000000300037305 */ /* 0x000e24000021f000 */
[----:B0-----:R-:W-:-:S04]  /*145f0*/  IMAD.MOV R9, RZ, RZ, -R3 ;  /* 0x000000ffff097224 */ /* 0x001fc800078e0a03 */
[----:B------:R-:W-:Y:S01]  /*14600*/  IMAD.MOV.U32 R5, RZ, RZ, R9 ;  /* 0x000000ffff057224 */ /* 0x000fe200078e0009 */
[----:B------:R-:W-:-:S03]  /*14610*/  IABS R9, R4 ;  /* 0x0000000400097213 */ /* 0x000fc60000000000 */
        /* <DEDUP_REMOVED lines=11> */
[----:B------:R-:W-:Y:S02]  /*146d0*/  ISETP.GE.AND P2, PT, R3, RZ, PT ;  /* 0x000000ff0300720c */ /* 0x000fe40003f46270 */
[----:B------:R-:W-:-:S05]  /*146e0*/  IADD3 R3, R11, 0x1000000, R4 ;  /* 0x010000000b037810 */ /* 0x000fca0007ffe004 */
[----:B------:R-:W-:-:S06]  /*146f0*/  @P0 VIADD R2, R2, 0x1 ;  /* 0x0000000102020836 */ /* 0x000fcc0000000000 */
[----:B------:R-:W-:Y:S01]  /*14700*/  @!P2 IMAD.MOV R2, RZ, RZ, -R2 ;  /* 0x000000ffff02a224 */ /* 0x000fe200078e0a02 */
[----:B------:R-:W-:-:S05]  /*14710*/  @!P1 LOP3.LUT R2, RZ, R13, RZ, 0x33, !PT ;  /* 0x0000000dff029212 */ /* 0x000fca00078e33ff */
[----:B------:R-:W-:-:S07]  /*14720*/  IMAD R26, R2, R26, R3 ;  /* 0x0000001a021a7224 */ /* 0x000fce00078e0203 */
.L_x_2347:
[----:B------:R-:W-:-:S05]  /*14730*/  LOP3.LUT R25, RZ, R2, RZ, 0x33, !PT ;  /* 0x00000002ff197212 */ /* 0x000fca00078e33ff */
[----:B------:R-:W-:Y:S01]  /*14740*/  IMAD.IADD R25, R6, 0x1, R25 ;  /* 0x0000000106197824 */ /* 0x000fe200078e0219 */
[----:B------:R-:W-:Y:S06]  /*14750*/  BRA `(.L_x_2348) ;  /* 0x0000000000147947 */ /* 0x000fec0003800000 */
.L_x_2343:
[----:B------:R-:W-:Y:S01]  /*14760*/  ULDC UR4, c[0x0][0xc3c] ;  /* 0x00030f0000047ab9 */ /* 0x000fe20000000800 */
[----:B------:R-:W-:Y:S02]  /*14770*/  IMAD.MOV.U32 R25, RZ, RZ, RZ ;  /* 0x000000ffff197224 */ /* 0x000fe400078e00ff */
[----:B------:R-:W-:Y:S02]  /*14780*/  IMAD.U32 R24, RZ, RZ, UR6 ;  /* 0x00000006ff187e24 */ /* 0x000fe4000f8e00ff */
[----:B------:R-:W-:Y:S02]  /*14790*/  IMAD.MOV.U32 R26, RZ, RZ, RZ ;  /* 0x000000ffff1a7224 */ /* 0x000fe400078e00ff */
[----:B------:R-:W-:-:S07]  /*147a0*/  IMAD.U32 R27, RZ, RZ, UR4 ;  /* 0x00000004ff1b7e24 */ /* 0x000fce000f8e00ff */
.L_x_2348:
[----:B------:R-:W-:-:S13]  /*147b0*/  ISETP.NE.AND P0, PT, R7, RZ, PT ;  /* 0x000000ff0700720c */ /* 0x000fda0003f05270 */
[----:B------:R-:W0:Y:S01]  /*147c0*/  @!P0 S2R R3, SR_CgaCtaId ;  /* 0x0000000000038919 */ /* 0x000e220000008800 */
[----:B------:R-:W-:-:S04]  /*147d0*/  @!P0 MOV R2, 0x400 ;  /* 0x0000040000028802 */ /* 0x000fc80000000f00 */
[----:B0-----:R-:W-:-:S05]  /*147e0*/  @!P0 LEA R2, R3, R2, 0x18 ;  /* 0x0000000203028211 */ /* 0x001fca00078ec0ff */
[----:B------:R1:W-:Y:S01]  /*147f0*/  @!P0 STS.128 [R2+0x28cd0], R24 ;  /* 0x028cd01802008388 */ /* 0x0003e20000000c00 */
[----:B------:R-:W-:Y:S06]  /*14800*/  BAR.ARV 0x5, 0x180 ;  /* 0x0146000000007b1d */ /* 0x000fec0000002000 */
.L_x_2341:
        /* <DEDUP_REMOVED lines=9> */
[----:B------:R-:W-:Y:S01]  /*148a0*/  LOP3.LUT R4, R0, 0x7f, RZ, 0xc0, !PT ;  /* 0x0000007f00047812 */ /* 0x000fe200078ec0ff */
[----:B------:R1:W-:Y:S01]  /*148b0*/  STL [R1+0x10], RZ ;  /* 0x000010ff01007387 */ /* 0x0003e20000100800 */
[----:B------:R-:W-:Y:S01]  /*148c0*/  BSSY B8, `(.L_x_2349) ;  /* 0x0000516000087945 */ /* 0x000fe20003800000 */
[----:B------:R-:W-:Y:S01]  /*148d0*/  LOP3.LUT R3, R2, 0x1f8, RZ, 0xc0, !PT ;  /* 0x000001f802037812 */ /* 0x000fe200078ec0ff */
[----:B------:R-:W-:Y:S01]  /*148e0*/  IMAD.MOV.U32 R22, RZ, RZ, 0x1 ;  /* 0x00000001ff167424 */ /* 0x000fe200078e00ff */
[----:B------:R-:W-:Y:S01]  /*148f0*/  SHF.R.U32.HI R37, RZ, 0x3, R4 ;  /* 0x00000003ff257819 */ /* 0x000fe20000011604 */
[----:B------:R-:W-:Y:S01]  /*14900*/  IMAD.MOV.U32 R18, RZ, RZ, RZ ;  /* 0x000000ffff127224 */ /* 0x000fe200078e00ff */
[----:B------:R-:W-:Y:S01]  /*14910*/  LOP3.LUT R3, R3, 0x38, R0, 0x78, !PT ;  /* 0x0000003803037812 */ /* 0x000fe200078e7800 */
[----:B------:R-:W-:Y:S01]  /*14920*/  IMAD.SHL.U32 R0, R0, 0x10, RZ ;  /* 0x0000001000007824 */ /* 0x000fe200078e00ff */
        /* <DEDUP_REMOVED lines=16> */
.L_x_2420:
[----:B------:R-:W-:Y:S05]  /*14a30*/  YIELD ;  /* 0x0000000000007946 */ /* 0x000fea0003800000 */
[----:B------:R-:W-:Y:S01]  /*14a40*/  ULDC.64 UR4, c[0x0][0xa28] ;  /* 0x00028a0000047ab9 */ /* 0x000fe20000000a00 */
[----:B------:R-:W-:Y:S01]  /*14a50*/  IMAD.MOV.U32 R31, RZ, RZ, RZ ;  /* 0x000000ffff1f7224 */ /* 0x000fe200078e00ff */
[----:B------:R-:W-:-:S04]  /*14a60*/  ISETP.NE.U32.AND P0, PT, RZ, UR4, PT ;  /* 0x00000004ff007c0c */ /* 0x000fc8000bf05070 */
[----:B------:R-:W-:Y:S01]  /*14a70*/  ISETP.NE.AND.EX P0, PT, RZ, UR5, PT, P0 ;  /* 0x00000005ff007c0c */ /* 0x000fe2000bf05300 */
[----:B------:R-:W-:-:S12]  /*14a80*/  ULDC.64 UR4, c[0x0][0xa18] ;  /* 0x0002860000047ab9 */ /* 0x000fd80000000a00 */
[----:B0-----:R-:W0:Y:S02]  /*14a90*/  @P0 LDC.64 R2, c[0x0][0xa28] ;  /* 0x00028a00ff020b82 */ /* 0x001e240000000a00 */
[----:B0-----:R-:W-:-:S05]  /*14aa0*/  @P0 IMAD.WIDE R2, R27, 0x4, R2 ;  /* 0x000000041b020825 */ /* 0x001fca00078e0202 */
[----:B------:R0:W5:Y:S01]  /*14ab0*/  @P0 LDG.E R31, desc[UR54][R2.64] ;  /* 0x00000036021f0981 */ /* 0x000162000c1e1900 */
[----:B------:R-:W-:Y:S01]  /*14ac0*/  ISETP.NE.U32.AND P0, PT, RZ, UR4, PT ;  /* 0x00000004ff007c0c */ /* 0x000fe2000bf05070 */
[----:B-1----:R-:W-:Y:S01]  /*14ad0*/  IMAD.MOV.U32 R0, RZ, RZ, RZ ;  /* 0x000000ffff007224 */ /* 0x002fe200078e00ff */
[----:B------:R-:W-:Y:S02]  /*14ae0*/  LOP3.LUT R16, R16, 0xfffffdff, RZ, 0xc0, !PT ;  /* 0xfffffdff10107812 */ /* 0x000fe400078ec0ff */
[----:B------:R-:W-:Y:S01]  /*14af0*/  ISETP.NE.AND.EX P1, PT, RZ, UR5, PT, P0 ;  /* 0x00000005ff007c0c */ /* 0x000fe2000bf25300 */
[----:B------:R-:W-:Y:S02]  /*14b00*/  ULDC.64 UR4, c[0x0][0xa00] ;  /* 0x0002800000047ab9 */ /* 0x000fe40000000a00 */
[----:B------:R-:W-:Y:S01]  /*14b10*/  ISETP.NE.U32.AND P0, PT, RZ, UR4, PT ;  /* 0x00000004ff007c0c */ /* 0x000fe2000bf05070 */
[----:B0-----:R-:W0:Y:S03]  /*14b20*/  LDC.64 R2, c[0x0][0xa00] ;  /* 0x00028000ff027b82 */ /* 0x001e260000000a00 */
[----:B------:R-:W-:Y:S01]  /*14b30*/  ISETP.NE.AND.EX P2, PT, RZ, UR5, PT, P0 ;  /* 0x00000005ff007c0c */ /* 0x000fe2000bf45300 */
[----:B------:R-:W-:-:S05]  /*14b40*/  ULDC.64 UR4, c[0x0][0x418] ;  /* 0x0001060000047ab9 */ /* 0x000fca0000000a00 */
[----:B------:R-:W1:Y:S07]  /*14b50*/  @P1 LDC.64 R4, c[0x0][0xa18] ;  /* 0x00028600ff041b82 */ /* 0x000e6e0000000a00 */
[----:B------:R-:W-:Y:S01]  /*14b60*/  @P2 LOP3.LUT R16, R16, 0x200, RZ, 0xfc, !PT ;  /* 0x0000020010102812 */ /* 0x000fe200078efcff */
[----:B0-----:R-:W-:-:S05]  /*14b70*/  IMAD.WIDE R2, R27, 0x4, R2 ;  /* 0x000000041b027825 */ /* 0x001fca00078e0202 */
[----:B--2---:R-:W2:Y:S01]  /*14b80*/  @P2 LDG.E R0, desc[UR54][R2.64] ;  /* 0x0000003602002981 */ /* 0x004ea2000c1e1900 */
[----:B-1----:R-:W-:-:S05]  /*14b90*/  @P1 IMAD.WIDE R4, R27, 0x4, R4 ;  /* 0x000000041b041825 */ /* 0x002fca00078e0204 */
[----:B------:R0:W5:Y:S01]  /*14ba0*/  @P1 LDG.E R36, desc[UR54][R4.64] ;  /* 0x0000003604241981 */ /* 0x000162000c1e1900 */
[----:B------:R-:W-:-:S03]  /*14bb0*/  UISETP.NE.U32.AND UP0, UPT, UR4, URZ, UPT ;  /* 0x0000003f0400728c */ /* 0x000fc6000bf05070 */
[----:B------:R-:W-:Y:S01]  /*14bc0*/  ULDC UR4, c[0x0][0x424] ;  /* 0x0001090000047ab9 */ /* 0x000fe20000000800 */
[----:B------:R-:W-:-:S03]  /*14bd0*/  UISETP.NE.AND.EX UP0, UPT, UR5, URZ, UPT, UP0 ;  /* 0x0000003f0500728c */ /* 0x000fc6000bf05300 */
[----:B------:R-:W-:Y:S01]  /*14be0*/  ULDC UR5, c[0x0][0x2f0] ;  /* 0x0000bc0000057ab9 */ /* 0x000fe20000000800 */
[----:B------:R-:W-:-:S04]  /*14bf0*/  USEL UR4, UR4, 0x1, UP0 ;  /* 0x0000000104047887 */ /* 0x000fc80008000000 */
[----:B------:R-:W-:-:S06]  /*14c00*/  UIMAD UR4, UR4, UR5, URZ ;  /* 0x00000005040472a4 */ /* 0x000fcc000f8e023f */
[----:B------:R-:W-:Y:S01]  /*14c10*/  IMAD.U32 R28, RZ, RZ, UR4 ;  /* 0x00000004ff1c7e24 */ /* 0x000fe2000f8e00ff */
[----:B--2---:R0:W-:Y:S01]  /*14c20*/  STL [R1], R0 ;  /* 0x0000000001007387 */ /* 0x0041e20000100800 */
[----:B---3--:R-:W-:Y:S05]  /*14c30*/  @P1 BRA `(.L_x_2350) ;  /* 0x0000000000181947 */ /* 0x008fea0003800000 */
[----:B------:R-:W-:Y:S02]  /*14c40*/  ULDC UR4, c[0x0][0x288] ;  /* 0x0000a20000047ab9 */ /* 0x000fe40000000800 */
[----:B-----5:R-:W-:Y:S01]  /*14c50*/  IMAD.U32 R36, RZ, RZ, UR4 ;  /* 0x00000004ff247e24 */ /* 0x020fe2000f8e00ff */
[----:B------:R-:W-:Y:S06]  /*14c60*/  @!P2 BRA `(.L_x_2350) ;  /* 0x00000000000ca947 */ /* 0x000fec0003800000 */
[----:B0-----:R-:W2:Y:S04]  /*14c70*/  LDG.E R5, desc[UR54][R2.64] ;  /* 0x0000003602057981 */ /* 0x001ea8000c1e1900 */
[----:B------:R-:W2:Y:S02]  /*14c80*/  LDG.E R36, desc[UR54][R2.64+0x4] ;  /* 0x0000043602247981 */ /* 0x000ea4000c1e1900 */
[----:B--2---:R-:W-:-:S07]  /*14c90*/  IMAD.IADD R36, R36, 0x1, -R5 ;  /* 0x0000000124247824 */ /* 0x004fce00078e0a05 */
.L_x_2350:
[----:B------:R-:W-:Y:S02]  /*14ca0*/  ULDC.64 UR4, c[0x0][0xa20] ;  /* 0x0002880000047ab9 */ /* 0x000fe40000000a00 */
[----:B------:R-:W-:-:S04]  /*14cb0*/  ISETP.NE.U32.AND P0, PT, RZ, UR4, PT ;  /* 0x00000004ff007c0c */ /* 0x000fc8000bf05070 */
[----:B------:R-:W-:-:S13]  /*14cc0*/  ISETP.NE.AND.EX P0, PT, RZ, UR5, PT, P0 ;  /* 0x00000005ff007c0c */ /* 0x000fda000bf05300 */
[----:B------:R-:W-:Y:S05]  /*14cd0*/  @!P0 BRA `(.L_x_2351) ;  /* 0x0000000000108947 */ /* 0x000fea0003800000 */
[----:B------:R-:W1:Y:S02]  /*14ce0*/  LDC.64 R2, c[0x0][0xa20] ;  /* 0x00028800ff027b82 */ /* 0x000e640000000a00 */
[----:B-1----:R-:W-:-:S05]  /*14cf0*/  IMAD.WIDE R2, R27, 0x4, R2 ;  /* 0x000000041b027825 */ /* 0x002fca00078e0202 */
[----:B------:R1:W5:Y:S01]  /*14d00*/  LDG.E R28, desc[UR54][R2.64] ;  /* 0x00000036021c7981 */ /* 0x000362000c1e1900 */
[----:B------:R-:W-:Y:S05]  /*14d10*/  BRA `(.L_x_2352) ;  /* 0x0000000000247947 */ /* 0x000fea0003800000 */
.L_x_2351:
[----:B------:R-:W-:Y:S02]  /*14d20*/  ULDC.64 UR4, c[0x0][0xa08] ;  /* 0x0002820000047ab9 */ /* 0x000fe40000000a00 */
[----:B------:R-:W-:-:S04]  /*14d30*/  ISETP.NE.U32.AND P0, PT, RZ, UR4, PT ;  /* 0x00000004ff007c0c */ /* 0x000fc8000bf05070 */
[----:B------:R-:W-:-:S13]  /*14d40*/  ISETP.NE.AND.EX P0, PT, RZ, UR5, PT, P0 ;  /* 0x00000005ff007c0c */ /* 0x000fda000bf05300 */
[----:B------:R-:W-:Y:S05]  /*14d50*/  @!P0 BRA `(.L_x_2352) ;  /* 0x0000000000148947 */ /* 0x000fea0003800000 */
[----:B------:R-:W1:Y:S02]  /*14d60*/  LDC.64 R2, c[0x0][0xa08] ;  /* 0x00028200ff027b82 */ /* 0x000e640000000a00 */
[----:B-1----:R-:W-:-:S05]  /*14d70*/  IMAD.WIDE R2, R27, 0x4, R2 ;  /* 0x000000041b027825 */ /* 0x002fca00078e0202 */
[----:B------:R-:W2:Y:S04]  /*14d80*/  LDG.E R28, desc[UR54][R2.64] ;  /* 0x00000036021c7981 */ /* 0x000ea8000c1e1900 */
[----:B0-----:R-:W2:Y:S02]  /*14d90*/  LDG.E R5, desc[UR54][R2.64+0x4] ;  /* 0x0000043602057981 */ /* 0x001ea4000c1e1900 */
[----:B--2---:R-:W-:-:S07]  /*14da0*/  IMAD.IADD R28, R5, 0x1, -R28 ;  /* 0x00000001051c7824 */ /* 0x004fce00078e0a1c */
.L_x_2352:
[----:B0-----:R-:W0:Y:S01]  /*14db0*/  LDC R0, c[0x0][0x448] ;  /* 0x00011200ff007b82 */ /* 0x001e220000000800 */
[----:B------:R-:W-:Y:S01]  /*14dc0*/  IMAD.SHL.U32 R34, R25, 0x40, RZ ;  /* 0x0000004019227824 */ /* 0x000fe200078e00ff */
[----:B------:R-:W-:Y:S01]  /*14dd0*/  LOP3.LUT R16, R16, 0xfffffeff, RZ, 0xc0, !PT ;  /* 0xfffffeff10107812 */ /* 0x000fe200078ec0ff */
[----:B-----5:R-:W-:-:S05]  /*14de0*/  IMAD.IADD R28, R28, 0x1, -R31 ;  /* 0x000000011c1c7824 */ /* 0x020fca00078e0a1f */
[----:B-1----:R-:W1:Y:S01]  /*14df0*/  LDC.64 R2, c[0x0][0x9e0] ;  /* 0x00027800ff027b82 */ /* 0x002e620000000a00 */
[----:B0-----:R-:W-:Y:S01]  /*14e00*/  ISETP.NE.AND P2, PT, R0, 0x1, PT ;  /* 0x000000010000780c */ /* 0x001fe20003f45270 */
[----:B------:R-:W-:Y:S01]  /*14e10*/  VIADD R0, R34, 0x3f ;  /* 0x0000003f22007836 */ /* 0x000fe20000000000 */
[----:B-1----:R-:W-:-:S11]  /*14e20*/  ISETP.GE.AND P1, PT, R3, 0x1, PT ;  /* 0x000000010300780c */ /* 0x002fd60003f26270 */
[----:B------:R-:W0:Y:S01]  /*14e30*/  @P2 LDC R5, c[0x0][0x44c] ;  /* 0x00011300ff052b82 */ /* 0x000e220000000800 */
[----:B------:R-:W-:-:S07]  /*14e40*/  @P2 LOP3.LUT R16, R16, 0x100, RZ, 0xfc, !PT ;  /* 0x0000010010102812 */ /* 0x000fce00078efcff */
[----:B------:R-:W1:Y:S01]  /*14e50*/  @P2 LDC R7, c[0x0][0x450] ;  /* 0x00011400ff072b82 */ /* 0x000e620000000800 */
[----:B0-----:R-:W-:Y:S01]  /*14e60*/  @P2 IMAD.HI.U32 R4, R0, R5, RZ ;  /* 0x0000000500042227 */ /* 0x001fe200078e00ff */
[----:B------:R-:W-:-:S04]  /*14e70*/  IADD3 R5, R28, 0x1, -R36 ;  /* 0x000000011c057810 */ /* 0x000fc80007ffe824 */
[----:B-1----:R-:W-:-:S05]  /*14e80*/  @P2 SHF.R.U32.HI R0, RZ, R7, R4 ;  /* 0x00000007ff002219 */ /* 0x002fca0000011604 */
[----:B------:R-:W-:-:S04]  /*14e90*/  IMAD.IADD R7, R5, 0x1, R0 ;  /* 0x0000000105077824 */ /* 0x000fc800078e0200 */
[----:B------:R-:W-:Y:S01]  /*14ea0*/  IMAD.IADD R2, R7, 0x1, R2 ;  /* 0x0000000107027824 */ /* 0x000fe200078e0202 */
[----:B------:R-:W-:Y:S06]  /*14eb0*/  @!P1 BRA `(.L_x_2353) ;  /* 0x0000000000489947 */ /* 0x000fec0003800000 */
[C---:B------:R-:W-:Y:S01]  /*14ec0*/  ISETP.GT.AND P0, PT, R7.reuse, RZ, PT ;  /* 0x000000ff0700720c */ /* 0x040fe20003f04270 */
[----:B------:R-:W-:Y:S01]  /*14ed0*/  BSSY B0, `(.L_x_2354) ;  /* 0x000000e000007945 */ /* 0x000fe20003800000 */
[----:B------:R-:W-:-:S11]  /*14ee0*/  VIADD R0, R7, 0xffffffff ;  /* 0xffffffff07007836 */ /* 0x000fd60000000000 */
        /* <DEDUP_REMOVED lines=8> */
.L_x_2355:
[----:B------:R-:W-:-:S13]  /*14f70*/  ISETP.NE.AND P0, PT, R3, 0x1, PT ;  /* 0x000000010300780c */ /* 0x000fda0003f05270 */
[----:B------:R-:W0:Y:S02]  /*14f80*/  @P0 LDC.64 R4, c[0x0][0x9e8] ;  /* 0x00027a00ff040b82 */ /* 0x000e240000000a00 */
[----:B0-----:R-:W-:-:S05]  /*14f90*/  @P0 IMAD.HI.U32 R4, R0, R4, RZ ;  /* 0x0000000400040227 */ /* 0x001fca00078e00ff */
[----:B------:R-:W-:-:S07]  /*14fa0*/  @P0 SHF.R.U32.HI R0, RZ, R5, R4 ;  /* 0x00000005ff000219 */ /* 0x000fce0000011604 */
.L_x_2356:
[----:B------:R-:W-:Y:S05]  /*14fb0*/  BSYNC B0 ;  /* 0x0000000000007941 */ /* 0x000fea0003800000 */
.L_x_2354:
[----:B------:R-:W-:-:S05]  /*14fc0*/  IMAD R5, R0, R3, R3 ;  /* 0x0000000300057224 */ /* 0x000fca00078e0203 */
[----:B------:R-:W-:-:S07]  /*14fd0*/  VIMNMX R2, R2, R5, PT ;  /* 0x0000000502027248 */ /* 0x000fce0003fe0100 */
.L_x_2353:
[----:B------:R-:W0:Y:S01]  /*14fe0*/  @P2 LDC R5, c[0x0][0x44c] ;  /* 0x00011300ff052b82 */ /* 0x000e220000000800 */
[----:B------:R-:W-:Y:S01]  /*14ff0*/  VIADD R2, R2, 0x3f ;  /* 0x0000003f02027836 */ /* 0x000fe20000000000 */
[----:B------:R-:W-:-:S06]  /*15000*/  ULDC UR4, c[0x0][0x9dc] ;  /* 0x0002770000047ab9 */ /* 0x000fcc0000000800 */
[----:B------:R-:W1:Y:S01]  /*15010*/  @P2 LDC R7, c[0x0][0x450] ;  /* 0x00011400ff072b82 */ /* 0x000e620000000800 */
[----:B0-----:R-:W-:-:S04]  /*15020*/  @P2 IMAD.HI.U32 R0, R34, R5, RZ ;  /* 0x0000000522002227 */ /* 0x001fc800078e00ff */
[----:B------:R-:W-:Y:S01]  /*15030*/  IMAD.MOV.U32 R5, RZ, RZ, R34 ;  /* 0x000000ffff057224 */ /* 0x000fe200078e0022 */
[----:B-1----:R-:W-:Y:S01]  /*15040*/  @P2 SHF.R.U32.HI R5, RZ, R7, R0 ;  /* 0x00000007ff052219 */ /* 0x002fe20000011600 */
[----:B------:R-:W-:Y:S01]  /*15050*/  VIADD R0, R28, 0x3f ;  /* 0x0000003f1c007836 */ /* 0x000fe20000000000 */
[----:B------:R-:W-:Y:S02]  /*15060*/  SHF.R.S32.HI R7, RZ, 0x1f, R2 ;  /* 0x0000001fff077819 */ /* 0x000fe40000011402 */
[----:B------:R-:W-:Y:S02]  /*15070*/  IADD3 R6, R5, R28, -R36 ;  /* 0x0000001c05067210 */ /* 0x000fe40007ffe824 */
[----:B------:R-:W-:Y:S02]  /*15080*/  LEA.HI R2, R7, R2, RZ, 0x6 ;  /* 0x0000000207027211 */ /* 0x000fe400078f30ff */
[----:B------:R-:W-:Y:S02]  /*15090*/  SHF.R.S32.HI R7, RZ, 0x1f, R0 ;  /* 0x0000001fff077819 */ /* 0x000fe40000011400 */
[----:B------:R-:W-:Y:S01]  /*150a0*/  SHF.R.S32.HI R9, RZ, 0x6, R2 ;  /* 0x00000006ff097819 */ /* 0x000fe20000011402 */
[----:B------:R-:W-:Y:S01]  /*150b0*/  VIADD R2, R6, -UR4 ;  /* 0x8000000406027c36 */ /* 0x000fe20008000000 */
[----:B------:R-:W-:-:S04]  /*150c0*/  LEA.HI R7, R7, R0, RZ, 0x6 ;  /* 0x0000000007077211 */ /* 0x000fc800078f30ff */
[----:B------:R-:W-:-:S04]  /*150d0*/  SHF.R.S32.HI R0, RZ, 0x6, R7 ;  /* 0x00000006ff007819 */ /* 0x000fc80000011407 */
[----:B------:R-:W-:Y:S01]  /*150e0*/  VIMNMX R0, R0, R9, PT ;  /* 0x0000000900007248 */ /* 0x000fe20003fe0100 */
[----:B------:R-:W-:Y:S06]  /*150f0*/  @!P1 BRA `(.L_x_2357) ;  /* 0x0000000000449947 */ /* 0x000fec0003800000 */
[----:B------:R-:W-:Y:S01]  /*15100*/  ISETP.GT.AND P0, PT, R6, -0x1, PT ;  /* 0xffffffff0600780c */ /* 0x000fe20003f04270 */
[----:B------:R-:W-:-:S12]  /*15110*/  BSSY B0, `(.L_x_2358) ;  /* 0x000000d000007945 */ /* 0x000fd80003800000 */
        /* <DEDUP_REMOVED lines=8> */
.L_x_2359:
[----:B------:R-:W-:-:S13]  /*151a0*/  ISETP.NE.AND P0, PT, R3, 0x1, PT ;  /* 0x000000010300780c */ /* 0x000fda0003f05270 */
[----:B------:R-:W0:Y:S02]  /*151b0*/  @P0 LDC.64 R4, c[0x0][0x9e8] ;  /* 0x00027a00ff040b82 */ /* 0x000e240000000a00 */
[----:B0-----:R-:W-:-:S05]  /*151c0*/  @P0 IMAD.HI.U32 R4, R6, R4, RZ ;  /* 0x0000000406040227 */ /* 0x001fca00078e00ff */
[----:B------:R-:W-:-:S07]  /*151d0*/  @P0 SHF.R.U32.HI R6, RZ, R5, R4 ;  /* 0x00000005ff060219 */ /* 0x000fce0000011604 */
.L_x_2360:
[----:B------:R-:W-:Y:S05]  /*151e0*/  BSYNC B0 ;  /* 0x0000000000007941 */ /* 0x000fea0003800000 */
.L_x_2358:
[----:B------:R-:W-:-:S05]  /*151f0*/  IMAD R3, R6, R3, RZ ;  /* 0x0000000306037224 */ /* 0x000fca00078e02ff */
[----:B------:R-:W-:-:S07]  /*15200*/  VIMNMX R2, R2, R3, !PT ;  /* 0x0000000302027248 */ /* 0x000fce0007fe0100 */
.L_x_2357:
[----:B------:R-:W-:Y:S01]  /*15210*/  SHF.R.S32.HI R3, RZ, 0x1f, R2 ;  /* 0x0000001fff037819 */ /* 0x000fe20000011402 */
[----:B------:R-:W-:Y:S03]  /*15220*/  BSSY B0, `(.L_x_2361) ;  /* 0x000002a000007945 */ /* 0x000fe60003800000 */
[----:B------:R-:W-:Y:S02]  /*15230*/  LEA.HI R3, R3, R2, RZ, 0x6 ;  /* 0x0000000203037211 */ /* 0x000fe400078f30ff */
[----:B------:R-:W-:Y:S02]  /*15240*/  LOP3.LUT R2, R26, 0xff000000, RZ, 0xc0, !PT ;  /* 0xff0000001a027812 */ /* 0x000fe400078ec0ff */
[----:B------:R-:W-:-:S04]  /*15250*/  SHF.R.S32.HI R3, RZ, 0x6, R3 ;  /* 0x00000006ff037819 */ /* 0x000fc80000011403 */
[----:B------:R-:W-:Y:S02]  /*15260*/  VIMNMX R30, RZ, R3, !PT ;  /* 0x00000003ff1e7248 */ /* 0x000fe40007fe0100 */
[----:B------:R-:W-:Y:S02]  /*15270*/  SHF.R.U32.HI R3, RZ, 0x8, R2 ;  /* 0x00000008ff037819 */ /* 0x000fe40000011602 */
[----:B------:R-:W-:Y:S02]  /*15280*/  ISETP.GT.AND P0, PT, R0, R30, PT ;  /* 0x0000001e0000720c */ /* 0x000fe40003f04270 */
[----:B------:R-:W-:-:S04]  /*15290*/  LOP3.LUT R2, R26, 0xff0000, RZ, 0xc0, !PT ;  /* 0x00ff00001a027812 */ /* 0x000fc800078ec0ff */
[----:B------:R-:W-:Y:S01]  /*152a0*/  LEA.HI R2, R2, R3, RZ, 0x10 ;  /* 0x0000000302027211 */ /* 0x000fe200078f80ff */
[----:B------:R-:W-:-:S03]  /*152b0*/  IMAD.MOV.U32 R3, RZ, RZ, RZ ;  /* 0x000000ffff037224 */ /* 0x000fc600078e00ff */
[----:B------:R-:W-:-:S03]  /*152c0*/  LOP3.LUT R4, R2, 0xff, RZ, 0xc0, !PT ;  /* 0x000000ff02047812 */ /* 0x000fc600078ec0ff */
[----:B------:R-:W-:Y:S05]  /*152d0*/  @!P0 BRA `(.L_x_2362) ;  /* 0x0000000000788947 */ /* 0x000fea0003800000 */
[----:B------:R-:W-:-:S04]  /*152e0*/  SHF.R.U32.HI R5, RZ, 0x10, R2 ;  /* 0x00000010ff057819 */ /* 0x000fc80000011602 */
[----:B------:R-:W-:-:S13]  /*152f0*/  ISETP.NE.AND P0, PT, R5, RZ, PT ;  /* 0x000000ff0500720c */ /* 0x000fda0003f05270 */
[----:B------:R-:W0:Y:S02]  /*15300*/  @!P0 LDC R5, c[0x0][0x9f0] ;  /* 0x00027c00ff058b82 */ /* 0x000e240000000800 */
[----:B0-----:R-:W-:Y:S02]  /*15310*/  IABS R7, R5 ;  /* 0x0000000500077213 */ /* 0x001fe40000000000 */
[----:B------:R-:W-:Y:S02]  /*15320*/  IADD3 R9, R5, -0x1, R0 ;  /* 0xffffffff05097810 */ /* 0x000fe40007ffe000 */
[----:B------:R-:W0:Y:S03]  /*15330*/  I2F.RP R10, R7 ;  /* 0x00000007000a7306 */ /* 0x000e260000209400 */
[----:B------:R-:W-:-:S05]  /*15340*/  IMAD.IADD R6, R9, 0x1, -R30 ;  /* 0x0000000109067824 */ /* 0x000fca00078e0a1e */
[----:B------:R-:W-:-:S04]  /*15350*/  LOP3.LUT R2, R6, R5, RZ, 0x3c, !PT ;  /* 0x0000000506027212 */ /* 0x000fc800078e3cff */
[----:B------:R-:W-:Y:S01]  /*15360*/  ISETP.GE.AND P2, PT, R2, RZ, PT ;  /* 0x000000ff0200720c */ /* 0x000fe20003f46270 */
[----:B0-----:R-:W0:Y:S02]  /*15370*/  MUFU.RCP R10, R10 ;  /* 0x0000000a000a7308 */ /* 0x001e240000001000 */
[----:B0-----:R-:W-:-:S06]  /*15380*/  VIADD R11, R10, 0xffffffe ;  /* 0x0ffffffe0a0b7836 */ /* 0x001fcc0000000000 */
[----:B------:R-:W0:Y:S02]  /*15390*/  F2I.FTZ.U32.TRUNC.NTZ R3, R11 ;  /* 0x0000000b00037305 */ /* 0x000e24000021f000 */
[----:B0-----:R-:W-:-:S04]  /*153a0*/  IMAD.MOV R2, RZ, RZ, -R3 ;  /* 0x000000ffff027224 */ /* 0x001fc800078e0a03 */
        /* <DEDUP_REMOVED lines=17> */
.L_x_2362:
[----:B------:R-:W-:Y:S05]  /*154c0*/  BSYNC B0 ;  /* 0x0000000000007941 */ /* 0x000fea0003800000 */
.L_x_2361:
[-C--:B------:R-:W-:Y:S01]  /*154d0*/  IMAD R30, R4, R3.reuse, R30 ;  /* 0x00000003041e7224 */ /* 0x080fe200078e021e */
[----:B------:R-:W-:Y:S04]  /*154e0*/  BSSY B7, `(.L_x_2363) ;  /* 0x0000350000077945 */ /* 0x000fe80003800000 */
        /* <DEDUP_REMOVED lines=21> */
.L_x_2364:
        /* <DEDUP_REMOVED lines=20> */
.L_x_2367:
[----:B------:R-:W-:Y:S05]  /*15780*/  BSYNC B6 ;  /* 0x0000000000067941 */ /* 0x000fea0003800000 */
.L_x_2366:
        /* <DEDUP_REMOVED lines=20> */
.L_x_2370:
        /* <DEDUP_REMOVED lines=15> */
.L_x_2369:
[----:B------:R-:W-:Y:S05]  /*159c0*/  BSYNC B6 ;  /* 0x0000000000067941 */ /* 0x000fea0003800000 */
.L_x_2368:
[----:B------:R-:W0:Y:S01]  /*159d0*/  S2R R19, SR_TID.X ;  /* 0x0000000000137919 */ /* 0x000e220000002100 */
[----:B------:R-:W-:Y:S01]  /*159e0*/  ULDC.64 UR4, c[0x0][0x9f8] ;  /* 0x00027e0000047ab9 */ /* 0x000fe20000000a00 */
[----:B------:R-:W-:Y:S01]  /*159f0*/  IMAD.MOV.U32 R23, RZ, RZ, R27 ;  /* 0x000000ffff177224 */ /* 0x000fe200078e001b */
[----:B------:R-:W-:Y:S01]  /*15a00*/  ISETP.NE.U32.AND P0, PT, RZ, UR4, PT ;  /* 0x00000004ff007c0c */ /* 0x000fe2000bf05070 */
[----:B------:R-:W1:Y:S01]  /*15a10*/  S2R R20, SR_TID.X ;  /* 0x0000000000147919 */ /* 0x000e620000002100 */
[----:B------:R-:W-:Y:S01]  /*15a20*/  ULDC UR4, c[0x0][0x320] ;  /* 0x0000c80000047ab9 */ /* 0x000fe20000000800 */
[----:B------:R-:W2:Y:S01]  /*15a30*/  LDC R10, c[0x0][0x430] ;  /* 0x00010c00ff0a7b82 */ /* 0x000ea20000000800 */
[----:B------:R-:W-:-:S13]  /*15a40*/  ISETP.NE.AND.EX P0, PT, RZ, UR5, PT, P0 ;  /* 0x00000005ff007c0c */ /* 0x000fda000bf05300 */
[----:B------:R-:W3:Y:S01]  /*15a50*/  @P0 LDC.64 R2, c[0x0][0x9f8] ;  /* 0x00027e00ff020b82 */ /* 0x000ee20000000a00 */
[----:B0-----:R-:W-:-:S05]  /*15a60*/  IMAD.SHL.U32 R19, R19, 0x8, RZ ;  /* 0x0000000813137824 */ /* 0x001fca00078e00ff */
[----:B------:R-:W-:-:S04]  /*15a70*/  LOP3.LUT R19, R19, 0x38, RZ, 0xc0, !PT ;  /* 0x0000003813137812 */ /* 0x000fc800078ec0ff */
[C---:B------:R-:W-:Y:S02]  /*15a80*/  LOP3.LUT R21, R19.reuse, 0x40, RZ, 0xfc, !PT ;  /* 0x0000004013157812 */ /* 0x040fe400078efcff */
[----:B------:R-:W-:Y:S01]  /*15a90*/  LOP3.LUT R29, R19, 0x180, RZ, 0xfc, !PT ;  /* 0x00000180131d7812 */ /* 0x000fe200078efcff */
[----:B---3--:R-:W-:Y:S01]  /*15aa0*/  @P0 IMAD.WIDE R2, R27, 0x4, R2 ;  /* 0x000000041b020825 */ /* 0x008fe200078e0202 */
[----:B------:R-:W-:Y:S02]  /*15ab0*/  ISETP.GE.AND P3, PT, R21, UR4, PT ;  /* 0x0000000415007c0c */ /* 0x000fe4000bf66270 */
[----:B------:R-:W0:Y:S01]  /*15ac0*/  S2R R21, SR_TID.X ;  /* 0x0000000000157919 */ /* 0x000e220000002100 */
[----:B------:R-:W-:Y:S01]  /*15ad0*/  LOP3.LUT R19, R19, 0x1c0, RZ, 0xfc, !PT ;  /* 0x000001c013137812 */ /* 0x000fe200078efcff */
[----:B------:R3:W5:Y:S03]  /*15ae0*/  @P0 LDG.E R23, desc[UR54][R2.64] ;  /* 0x0000003602170981 */ /* 0x000766000c1e1900 */
[----:B------:R-:W-:Y:S01]  /*15af0*/  ISETP.GE.AND P0, PT, R19, UR4, PT ;  /* 0x0000000413007c0c */ /* 0x000fe2000bf06270 */
[----:B-1----:R-:W-:Y:S01]  /*15b00*/  IMAD.SHL.U32 R20, R20, 0x8, RZ ;  /* 0x0000000814147824 */ /* 0x002fe200078e00ff */
[----:B------:R-:W-:Y:S01]  /*15b10*/  LOP3.LUT R16, R16, 0xffffffbf, RZ, 0xc0, !PT ;  /* 0xffffffbf10107812 */ /* 0x000fe200078ec0ff */
[----:B------:R-:W1:Y:S01]  /*15b20*/  S2R R19, SR_TID.X ;  /* 0x0000000000137919 */ /* 0x000e620000002100 */
[----:B------:R-:W-:Y:S01]  /*15b30*/  UMOV UR5, 0xffffffff ;  /* 0xffffffff00057882 */ /* 0x000fe20000000000 */
[----:B------:R-:W-:-:S02]  /*15b40*/  ISETP.GE.AND P1, PT, R29, UR4, PT ;  /* 0x000000041d007c0c */ /* 0x000fc4000bf26270 */
[----:B------:R-:W-:Y:S02]  /*15b50*/  LOP3.LUT R20, R20, 0x38, RZ, 0xc0, !PT ;  /* 0x0000003814147812 */ /* 0x000fe400078ec0ff */
[----:B------:R-:W-:Y:S02]  /*15b60*/  @P3 LOP3.LUT R16, R16, 0x40, RZ, 0xfc, !PT ;  /* 0x0000004010103812 */ /* 0x000fe400078efcff */
[----:B------:R-:W-:Y:S02]  /*15b70*/  ISETP.GE.AND P2, PT, R20, UR4, PT ;  /* 0x0000000414007c0c */ /* 0x000fe4000bf46270 */
[----:B------:R-:W-:Y:S02]  /*15b80*/  LOP3.LUT R16, R16, 0xffffff7f, RZ, 0xc0, !PT ;  /* 0xffffff7f10107812 */ /* 0x000fe400078ec0ff */
[----:B------:R-:W-:Y:S02]  /*15b90*/  SEL R6, RZ, 0x40, P1 ;  /* 0x00000040ff067807 */ /* 0x000fe40000800000 */
[----:B------:R-:W-:-:S07]  /*15ba0*/  LEA R0, R25, 0xffffffc0, 0x6 ;  /* 0xffffffc019007811 */ /* 0x000fce00078e30ff */
[----:B------:R-:W-:Y:S01]  /*15bb0*/  @P2 LOP3.LUT R16, R16, 0x80, RZ, 0xfc, !PT ;  /* 0x0000008010102812 */ /* 0x000fe200078efcff */
[----:B0-----:R-:W-:-:S03]  /*15bc0*/  IMAD.SHL.U32 R21, R21, 0x8, RZ ;  /* 0x0000000815157824 */ /* 0x001fc600078e00ff */
[----:B------:R-:W-:Y:S02]  /*15bd0*/  LOP3.LUT R16, R16, 0xffffffdf, RZ, 0xc0, !PT ;  /* 0xffffffdf10107812 */ /* 0x000fe400078ec0ff */
[----:B------:R-:W-:Y:S01]  /*15be0*/  LOP3.LUT R21, R21, 0x38, RZ, 0xc0, !PT ;  /* 0x0000003815157812 */ /* 0x000fe200078ec0ff */
[----:B-1----:R-:W-:-:S03]  /*15bf0*/  IMAD.SHL.U32 R19, R19, 0x8, RZ ;  /* 0x0000000813137824 */ /* 0x002fc600078e00ff */
[----:B------:R-:W-:Y:S02]  /*15c00*/  LOP3.LUT R21, R21, 0x80, RZ, 0xfc, !PT ;  /* 0x0000008015157812 */ /* 0x000fe400078efcff */
[----:B------:R-:W-:Y:S02]  /*15c10*/  LOP3.LUT R19, R19, 0x38, RZ, 0xc0, !PT ;  /* 0x0000003813137812 */ /* 0x000fe400078ec0ff */
[----:B------:R-:W-:Y:S02]  /*15c20*/  ISETP.GE.AND P5, PT, R21, UR4, PT ;  /* 0x0000000415007c0c */ /* 0x000fe4000bfa6270 */
[----:B------:R-:W-:Y:S02]  /*15c30*/  LOP3.LUT R21, R19, 0xc0, RZ, 0xfc, !PT ;  /* 0x000000c013157812 */ /* 0x000fe400078efcff */
[----:B------:R-:W-:Y:S02]  /*15c40*/  SEL R19, RZ, 0x80, P0 ;  /* 0x00000080ff137807 */ /* 0x000fe40000000000 */
[----:B------:R-:W-:-:S02]  /*15c50*/  ISETP.GE.AND P4, PT, R21, UR4, PT ;  /* 0x0000000415007c0c */ /* 0x000fc4000bf86270 */
[C---:B------:R-:W-:Y:S02]  /*15c60*/  LOP3.LUT R21, R20.reuse, 0x100, RZ, 0xfc, !PT ;  /* 0x0000010014157812 */ /* 0x040fe400078efcff */
[----:B------:R-:W-:Y:S02]  /*15c70*/  LOP3.LUT R20, R20, 0x140, RZ, 0xfc, !PT ;  /* 0x0000014014147812 */ /* 0x000fe400078efcff */
[----:B------:R-:W-:Y:S02]  /*15c80*/  ISETP.GE.AND P3, PT, R21, UR4, PT ;  /* 0x0000000415007c0c */ /* 0x000fe4000bf66270 */
[----:B------:R-:W-:Y:S02]  /*15c90*/  @P5 LOP3.LUT R16, R16, 0x20, RZ, 0xfc, !PT ;  /* 0x0000002010105812 */ /* 0x000fe400078efcff */
[----:B------:R-:W-:Y:S02]  /*15ca0*/  ISETP.GE.AND P2, PT, R20, UR4, PT ;  /* 0x0000000414007c0c */ /* 0x000fe4000bf46270 */
[----:B------:R-:W-:-:S04]  /*15cb0*/  LOP3.LUT R16, R16, 0xffffffef, RZ, 0xc0, !PT ;  /* 0xffffffef10107812 */ /* 0x000fc800078ec0ff */
[----:B------:R-:W-:-:S04]  /*15cc0*/  @P4 LOP3.LUT R16, R16, 0x10, RZ, 0xfc, !PT ;  /* 0x0000001010104812 */ /* 0x000fc800078efcff */
[----:B------:R-:W-:-:S04]  /*15cd0*/  LOP3.LUT R16, R16, 0xfffffffb, RZ, 0xc0, !PT ;  /* 0xfffffffb10107812 */ /* 0x000fc800078ec0ff */
[----:B------:R-:W-:-:S04]  /*15ce0*/  @P2 LOP3.LUT R16, R16, 0x4, RZ, 0xfc, !PT ;  /* 0x0000000410102812 */ /* 0x000fc800078efcff */
[----:B------:R-:W-:-:S04]  /*15cf0*/  LOP3.LUT R16, R16, 0xfffffff7, RZ, 0xc0, !PT ;  /* 0xfffffff710107812 */ /* 0x000fc800078ec0ff */
[----:B------:R-:W-:Y:S01]  /*15d00*/  @P3 LOP3.LUT R16, R16, 0x8, RZ, 0xfc, !PT ;  /* 0x0000000810103812 */ /* 0x000fe200078efcff */
[----:B--23--:R-:W-:Y:S06]  /*15d10*/  BRA.DIV UR5, `(.L_x_2371) ;  /* 0x00000046052c7947 */ /* 0x00cfec000b800000 */
.L_x_2438:
        /* <DEDUP_REMOVED lines=28> */
[C---:B------:R-:W-:Y:S02]  /*15ee0*/  LOP3.LUT P1, RZ, R16.reuse, 0x40, RZ, 0xc0, !PT ;  /* 0x0000004010ff7812 */ /* 0x040fe4000782c0ff */
        /* <DEDUP_REMOVED lines=19> */
[----:B------:R0:W-:Y:S01]  /*16020*/  STL [R1+0x14], R6 ;  /* 0x0000140601007387 */ /* 0x0001e20000100800 */
[----:B------:R-:W-:-:S09]  /*16030*/  IMAD R35, R10, R2, R35 ;  /* 0x000000020a237224 */ /* 0x000fd200078e0223 */
[----:B------:R-:W-:-:S04]  /*16040*/  @P0 LOP3.LUT R16, R16, 0x400, RZ, 0xfc, !PT ;  /* 0x0000040010100812 */ /* 0x000fc800078efcff */
[----:B------:R-:W-:-:S04]  /*16050*/  LOP3.LUT R16, R16, 0xfffffffe, RZ, 0xc0, !PT ;  /* 0xfffffffe10107812 */ /* 0x000fc800078ec0ff */
[----:B------:R-:W-:Y:S01]  /*16060*/  @P1 LOP3.LUT R16, R16, 0x1, RZ, 0xfc, !PT ;  /* 0x0000000110101812 */ /* 0x000fe200078efcff */
[----:B0-----:R-:W-:Y:S06]  /*16070*/  @!P0 BRA `(.L_x_2372) ;  /* 0x0000000000048947 */ /* 0x001fec0003800000 */
[----:B------:R-:W-:Y:S01]  /*16080*/  BPT.TRAP 0x1 ;  /* 0x000000040000795c */ /* 0x000fe20000300000 */
.L_x_2372:
[----:B------:R-:W-:Y:S01]  /*16090*/  IADD3 R28, -R37, R28, -R0 ;  /* 0x0000001c251c7210 */ /* 0x000fe20007ffe900 */
[----:B------:R-:W-:Y:S01]  /*160a0*/  IMAD R25, R18, 0x8, R17 ;  /* 0x0000000812197824 */ /* 0x000fe200078e0211 */
[----:B------:R-:W-:Y:S01]  /*160b0*/  SHF.L.U32 R0, R22, 0x1f, RZ ;  /* 0x0000001f16007819 */ /* 0x000fe200000006ff */
[----:B------:R-:W-:Y:S03]  /*160c0*/  BSSY B0, `(.L_x_2373) ;  /* 0x0000003000007945 */ /* 0x000fe60003800000 */
[----:B------:R-:W0:Y:S02]  /*160d0*/  SYNCS.PHASECHK.TRANS64.TRYWAIT P0, [R25+URZ+0x28c40], R0 ;  /* 0x028c4000190075a7 */ /* 0x000e24000800017f */
[----:B0-----:R-:W-:Y:S05]  /*160e0*/  @!P0 BRA `(.L_x_2374) ;  /* 0x00000040006c8947 */ /* 0x001fea0003800000 */
.L_x_2439:
[----:B------:R-:W-:Y:S05]  /*160f0*/  BSYNC B0 ;  /* 0x0000000000007941 */ /* 0x000fea0003800000 */
.L_x_2373:
        /* <DEDUP_REMOVED lines=63> */
.L_x_2449:
        /* <DEDUP_REMOVED lines=10> */
.L_x_2376:
        /* <DEDUP_REMOVED lines=11> */
.L_x_2377:
[----:B------:R-:W-:Y:S01]  /*16640*/  VIADD R0, R17, 0x20400 ;  /* 0x0002040011007836 */ /* 0x000fe20000000000 */
[----:B------:R1:W-:Y:S06]  /*16650*/  SYNCS.ARRIVE.TRANS64.A1T0 RZ, [R25+URZ+0x28c30], RZ ;  /* 0x028c30ff19ff79a7 */ /* 0x0003ec000810003f */
[----:B------:R-:W-:Y:S05]  /*16660*/  WARPSYNC.ALL ;  /* 0x0000000000007948 */ /* 0x000fea0003800000 */
[----:B------:R-:W-:Y:S01]  /*16670*/  BAR.SYNC.DEFER_BLOCKING 0x8, 0x100 ;  /* 0x0204000000007b1d */ /* 0x000fe20000010000 */
[----:B------:R-:W-:-:S05]  /*16680*/  LOP3.LUT P0, RZ, R0, 0x3ff, RZ, 0xc0, !PT ;  /* 0x000003ff00ff7812 */ /* 0x000fca000780c0ff */
[----:B------:R-:W-:Y:S08]  /*16690*/  BSSY B6, `(.L_x_2378) ;  /* 0x0000012000067945 */ /* 0x000ff00003800000 */
        /* <DEDUP_REMOVED lines=17> */
.L_x_2379:
[----:B------:R-:W-:Y:S05]  /*167b0*/  BSYNC B6 ;  /* 0x0000000000067941 */ /* 0x000fea0003800000 */
.L_x_2378:
[----:B0-----:R-:W2:Y:S01]  /*167c0*/  LDL.LU R2, [R1] ;  /* 0x0000000001027983 */ /* 0x001ea20000300800 */
[----:B------:R-:W0:Y:S01]  /*167d0*/  LDC R20, c[0x0][0x448] ;  /* 0x00011200ff147b82 */ /* 0x000e220000000800 */
[----:B------:R-:W-:Y:S01]  /*167e0*/  ULDC.64 UR4, c[0x0][0x298] ;  /* 0x0000a60000047ab9 */ /* 0x000fe20000000a00 */
[----:B------:R-:W-:Y:S01]  /*167f0*/  LOP3.LUT P6, RZ, R16, 0x200, RZ, 0xc0, !PT ;  /* 0x0000020010ff7812 */ /* 0x000fe200078cc0ff */
[----:B------:R3:W5:Y:S01]  /*16800*/  LDL R7, [R1+0x18] ;  /* 0x0000180001077983 */ /* 0x0007620000100800 */
[----:B------:R-:W-:-:S04]  /*16810*/  SHF.R.S32.HI R4, RZ, 0x1f, R27 ;  /* 0x0000001fff047819 */ /* 0x000fc8000001141b */
[----:B------:R-:W-:Y:S01]  /*16820*/  SEL R4, R4, RZ, !P6 ;  /* 0x000000ff04047207 */ /* 0x000fe20007000000 */
[----:B------:R-:W4:Y:S02]  /*16830*/  S2R R8, SR_TID.X ;  /* 0x0000000000087919 */ /* 0x000f240000002100 */
[----:B----4-:R-:W-:-:S05]  /*16840*/  IMAD.SHL.U32 R8, R8, 0x8, RZ ;  /* 0x0000000808087824 */ /* 0x010fca00078e00ff */
[----:B------:R-:W-:Y:S02]  /*16850*/  LOP3.LUT R8, R8, 0x38, RZ, 0xc0, !PT ;  /* 0x0000003808087812 */ /* 0x000fe400078ec0ff */
[----:B--2---:R-:W-:-:S05]  /*16860*/  SHF.R.S32.HI R0, RZ, 0x1f, R2 ;  /* 0x0000001fff007819 */ /* 0x004fca0000011402 */
[----:B------:R-:W-:-:S04]  /*16870*/  IMAD R0, R0, UR4, RZ ;  /* 0x0000000400007c24 */ /* 0x000fc8000f8e02ff */
[C---:B------:R-:W-:Y:S02]  /*16880*/  IMAD R0, R2.reuse, UR5, R0 ;  /* 0x0000000502007c24 */ /* 0x040fe4000f8e0200 */
[----:B------:R-:W-:Y:S01]  /*16890*/  IMAD.WIDE.U32 R2, R2, UR4, RZ ;  /* 0x0000000402027c25 */ /* 0x000fe2000f8e00ff */
[----:B------:R-:W-:-:S03]  /*168a0*/  ULDC.64 UR4, c[0x0][0x2d8] ;  /* 0x0000b60000047ab9 */ /* 0x000fc60000000a00 */
[----:B------:R-:W-:Y:S01]  /*168b0*/  IMAD.IADD R3, R3, 0x1, R0 ;  /* 0x0000000103037824 */ /* 0x000fe200078e0200 */
[----:B------:R-:W-:Y:S02]  /*168c0*/  SEL R0, R27, RZ, !P6 ;  /* 0x000000ff1b007207 */ /* 0x000fe40007000000 */
[----:B0-----:R-:W-:Y:S01]  /*168d0*/  ISETP.NE.AND P6, PT, R20, 0x1, PT ;  /* 0x000000011400780c */ /* 0x001fe20003fc5270 */
[C---:B------:R-:W-:Y:S01]  /*168e0*/  IMAD.WIDE.U32 R2, R26.reuse, UR4, R2 ;  /* 0x000000041a027c25 */ /* 0x040fe2000f8e0002 */
[----:B------:R-:W0:Y:S03]  /*168f0*/  S2R R20, SR_TID.X ;  /* 0x0000000000147919 */ /* 0x000e260000002100 */
[----:B------:R-:W-:Y:S01]  /*16900*/  IMAD R3, R26, UR5, R3 ;  /* 0x000000051a037c24 */ /* 0x000fe2000f8e0203 */
[----:B------:R-:W-:Y:S02]  /*16910*/  ULDC.64 UR4, c[0x0][0x2e0] ;  /* 0x0000b80000047ab9 */ /* 0x000fe40000000a00 */
[----:B------:R-:W-:-:S02]  /*16920*/  IMAD R4, R4, UR4, RZ ;  /* 0x0000000404047c24 */ /* 0x000fc4000f8e02ff */
[----:B------:R-:W-:-:S03]  /*16930*/  IMAD.WIDE.U32 R2, R0, UR4, R2 ;  /* 0x0000000400027c25 */ /* 0x000fc6000f8e0002 */
[----:B------:R-:W2:Y:S01]  /*16940*/  @P6 LDC R6, c[0x0][0x44c] ;  /* 0x00011300ff066b82 */ /* 0x000ea20000000800 */
[----:B------:R-:W-:Y:S01]  /*16950*/  IMAD R4, R0, UR5, R4 ;  /* 0x0000000500047c24 */ /* 0x000fe2000f8e0204 */
[----:B------:R-:W-:-:S03]  /*16960*/  ULDC.64 UR4, c[0x0][0x2d0] ;  /* 0x0000b40000047ab9 */ /* 0x000fc60000000a00 */
[----:B------:R-:W-:-:S03]  /*16970*/  IMAD.IADD R3, R3, 0x1, R4 ;  /* 0x0000000103037824 */ /* 0x000fc600078e0204 */
[----:B------:R-:W4:Y:S01]  /*16980*/  @P6 LDC R0, c[0x0][0x450] ;  /* 0x00011400ff006b82 */ /* 0x000f220000000800 */
[----:B0-----:R-:W-:-:S05]  /*16990*/  IMAD.SHL.U32 R20, R20, 0x10, RZ ;  /* 0x0000001014147824 */ /* 0x001fca00078e00ff */
[----:B------:R-:W-:-:S05]  /*169a0*/  LOP3.LUT R20, R37, 0x70, R20, 0xf8, !PT ;  /* 0x0000007025147812 */ /* 0x000fca00078ef814 */
[----:B------:R-:W-:-:S04]  /*169b0*/  IMAD.IADD R5, R20, 0x1, R34 ;  /* 0x0000000114057824 */ /* 0x000fc800078e0222 */
[----:B--2---:R-:W-:-:S04]  /*169c0*/  @P6 IMAD.HI.U32 R6, R5, R6, RZ ;  /* 0x0000000605066227 */ /* 0x004fc800078e00ff */
[----:B------:R-:W-:Y:S01]  /*169d0*/  IMAD.MOV.U32 R4, RZ, RZ, R5 ;  /* 0x000000ffff047224 */ /* 0x000fe200078e0005 */
[----:B----4-:R-:W-:Y:S02]  /*169e0*/  @P6 SHF.R.U32.HI R4, RZ, R0, R6 ;  /* 0x00000000ff046219 */ /* 0x010fe40000011606 */
[----:B------:R-:W0:Y:S03]  /*169f0*/  LDC R6, c[0x0][0x448] ;  /* 0x00011200ff067b82 */ /* 0x000e260000000800 */
[----:B------:R-:W-:Y:S02]  /*16a00*/  IMAD.MOV R0, RZ, RZ, -R4 ;  /* 0x000000ffff007224 */ /* 0x000fe400078e0a04 */
[----:B------:R-:W-:-:S04]  /*16a10*/  IMAD.WIDE.U32 R2, R4, UR4, R2 ;  /* 0x0000000404027c25 */ /* 0x000fc8000f8e0002 */
[----:B0-----:R-:W-:Y:S01]  /*16a20*/  IMAD R0, R6, R0, R5 ;  /* 0x0000000006007224 */ /* 0x001fe200078e0205 */
[----:B------:R-:W-:-:S05]  /*16a30*/  SHF.R.S32.HI R5, RZ, 0x1f, R4 ;  /* 0x0000001fff057819 */ /* 0x000fca0000011404 */
        /* <DEDUP_REMOVED lines=15> */
[----:B---3--:R-:W-:Y:S11]  /*16b30*/  BRA.DIV UR5, `(.L_x_2380) ;  /* 0x0000003e053c7947 */ /* 0x008ff6000b800000 */
[----:B------:R-:W0:Y:S01]  /*16b40*/  SHFL.IDX PT, R3, R0, RZ, 0x181f ;  /* 0x00181fff00037589 */ /* 0x000e2200000e0000 */
[----:B------:R-:W-:Y:S02]  /*16b50*/  IMAD R36, R36, R6, RZ ;  /* 0x0000000624247224 */ /* 0x000fe400078e02ff */
[----:B------:R-:W-:Y:S01]  /*16b60*/  IMAD.IADD R34, R37, 0x1, R34 ;  /* 0x0000000125227824 */ /* 0x000fe200078e0222 */
[----:B------:R-:W2:Y:S04]  /*16b70*/  SHFL.IDX PT, R2, R4, RZ, 0x181f ;  /* 0x00181fff04027589 */ /* 0x000ea800000e0000 */
[----:B------:R-:W-:-:S13]  /*16b80*/  ISETP.GE.AND P0, PT, R34, R36, PT ;  /* 0x000000242200720c */ /* 0x000fda0003f06270 */
[----:B0-----:R-:W-:-:S05]  /*16b90*/  @!P0 LEA R3, P2, R8, R3, 0x1 ;  /* 0x0000000308038211 */ /* 0x001fca00078408ff */
[----:B--2---:R-:W-:-:S05]  /*16ba0*/  @!P0 IMAD.X R2, RZ, RZ, R2, P2 ;  /* 0x000000ffff028224 */ /* 0x004fca00010e0602 */
[----:B------:R-:W-:-:S04]  /*16bb0*/  @!P0 LOP3.LUT R3, R3, R2, RZ, 0x3c, !PT ;  /* 0x0000000203038212 */ /* 0x000fc800078e3cff */
[----:B------:R-:W-:-:S04]  /*16bc0*/  @!P0 LOP3.LUT R2, R3, R2, RZ, 0x3c, !PT ;  /* 0x0000000203028212 */ /* 0x000fc800078e3cff */
[----:B------:R-:W-:-:S05]  /*16bd0*/  @!P0 LOP3.LUT R3, R3, R2, RZ, 0x3c, !PT ;  /* 0x0000000203038212 */ /* 0x000fca00078e3cff */
[----:B------:R-:W-:Y:S01]  /*16be0*/  @!PT LDS RZ, [RZ] ;  /* 0x00000000fffff984 */ /* 0x000fe20000000800 */
[----:B-----5:R0:W-:Y:S02]  /*16bf0*/  @!P0 LDGSTS.E.BYPASS.LTC128B.128 [R7+0x20400], desc[UR54][R2.64], !P1 ;  /* 0x2040000002078fae */ /* 0x0201e4000c901d76 */
[----:B0-----:R-:W-:Y:S02]  /*16c00*/  VIADD R2, R34, 0x10 ;  /* 0x0000001022027836 */ /* 0x001fe40000000000 */
[----:B------:R-:W0:Y:S03]  /*16c10*/  SHFL.IDX PT, R3, R0, 0x1, 0x181f ;  /* 0x00381f0000037f89 */ /* 0x000e2600000e0000 */
[----:B------:R-:W-:Y:S02]  /*16c20*/  ISETP.GE.AND P0, PT, R2, R36, PT ;  /* 0x000000240200720c */ /* 0x000fe40003f06270 */
[----:B------:R-:W2:Y:S11]  /*16c30*/  SHFL.IDX PT, R2, R4, 0x1, 0x181f ;  /* 0x00381f0004027f89 */ /* 0x000eb600000e0000 */
[----:B0-----:R-:W-:-:S05]  /*16c40*/  @!P0 LEA R3, P2, R8, R3, 0x1 ;  /* 0x0000000308038211 */ /* 0x001fca00078408ff */
[----:B--2---:R-:W-:-:S05]  /*16c50*/  @!P0 IMAD.X R2, RZ, RZ, R2, P2 ;  /* 0x000000ffff028224 */ /* 0x004fca00010e0602 */
        /* <DEDUP_REMOVED lines=8> */
[----:B------:R-:W2:Y:S04]  /*16ce0*/  SHFL.IDX PT, R2, R4, 0x2, 0x181f ;  /* 0x00581f0004027f89 */ /* 0x000ea800000e0000 */
[----:B------:R-:W3:Y:S04]  /*16cf0*/  SHFL.IDX PT, R4, R4, 0x3, 0x181f ;  /* 0x00781f0004047f89 */ /* 0x000ee800000e0000 */
[----:B0-----:R-:W-:-:S05]  /*16d00*/  @!P0 LEA R3, P2, R8, R3, 0x1 ;  /* 0x0000000308038211 */ /* 0x001fca00078408ff */
[----:B--2---:R-:W-:-:S05]  /*16d10*/  @!P0 IMAD.X R2, RZ, RZ, R2, P2 ;  /* 0x000000ffff028224 */ /* 0x004fca00010e0602 */
[----:B------:R-:W-:-:S04]  /*16d20*/  @!P0 LOP3.LUT R3, R3, R2, RZ, 0x3c, !PT ;  /* 0x0000000203038212 */ /* 0x000fc800078e3cff */
[----:B------:R-:W-:-:S04]  /*16d30*/  @!P0 LOP3.LUT R2, R3, R2, RZ, 0x3c, !PT ;  /* 0x0000000203028212 */ /* 0x000fc800078e3cff */
[----:B------:R-:W-:-:S05]  /*16d40*/  @!P0 LOP3.LUT R3, R3, R2, RZ, 0x3c, !PT ;  /* 0x0000000203038212 */ /* 0x000fca00078e3cff */
[----:B---3--:R0:W-:Y:S02]  /*16d50*/  @!P0 LDGSTS.E.BYPASS.LTC128B.128 [R7+0x21400], desc[UR54][R2.64], !P1 ;  /* 0x2140000002078fae */ /* 0x0081e4000c901d76 */
.L_x_2458:
[----:B------:R-:W-:-:S05]  /*16d60*/  VIADD R34, R34, 0x30 ;  /* 0x0000003022227836 */ /* 0x000fca0000000000 */
[----:B------:R-:W-:-:S13]  /*16d70*/  ISETP.GE.AND P0, PT, R34, R36, PT ;  /* 0x000000242200720c */ /* 0x000fda0003f06270 */
[----:B0-2---:R-:W-:-:S05]  /*16d80*/  @!P0 LEA R2, P2, R8, R0, 0x1 ;  /* 0x0000000008028211 */ /* 0x005fca00078408ff */
[----:B------:R-:W-:-:S05]  /*16d90*/  @!P0 IMAD.X R3, RZ, RZ, R4, P2 ;  /* 0x000000ffff038224 */ /* 0x000fca00010e0604 */
[----:B------:R-:W-:Y:S01]  /*16da0*/  @!PT LDS RZ, [RZ] ;  /* 0x00000000fffff984 */ /* 0x000fe20000000800 */
[----:B------:R-:W-:Y:S01]  /*16db0*/  @!PT LDS RZ, [RZ] ;  /* 0x00000000fffff984 */ /* 0x000fe20000000800 */
[----:B------:R-:W-:Y:S01]  /*16dc0*/  @!PT LDS RZ, [RZ] ;  /* 0x00000000fffff984 */ /* 0x000fe20000000800 */
[----:B------:R0:W-:Y:S01]  /*16dd0*/  @!P0 LDGSTS.E.BYPASS.LTC128B.128 [R7+0x21c00], desc[UR54][R2.64], !P1 ;  /* 0x21c0000002078fae */ /* 0x0001e2000c901d76 */
[----:B------:R-:W-:Y:S01]  /*16de0*/  PLOP3.LUT P0, PT, PT, PT, PT, 0x80, 0x0 ;  /* 0x000000000000781c */ /* 0x000fe20003f0f070 */
[----:B------:R-:W-:-:S12]  /*16df0*/  NOP ;  /* 0x0000000000007918 */ /* 0x000fd80000000000 */
.L_x_2381:
        /* <DEDUP_REMOVED lines=16> */
[----:B------:R-:W2:Y:S03]  /*16f00*/  SYNCS.PHASECHK.TRANS64.TRYWAIT P0, [R17+URZ+0x28c20], R0 ;  /* 0x028c2000110075a7 */ /* 0x000ea6000800017f */
[----:B0-2---:R-:W-:Y:S05]  /*16f10*/  @!P0 BRA `(.L_x_2383) ;  /* 0x0000003c00888947 */ /* 0x005fea0003800000 */
.L_x_2459:
[----:B------:R-:W-:Y:S05]  /*16f20*/  BSYNC B0 ;  /* 0x0000000000007941 */ /* 0x000fea0003800000 */
.L_x_2382:
[----:B------:R-:W-:-:S05]  /*16f30*/  IMAD.U32 R2, RZ, RZ, UR36 ;  /* 0x00000024ff027e24 */ /* 0x000fca000f8e00ff */
[----:B------:R-:W-:-:S13]  /*16f40*/  ISETP.NE.AND P0, PT, R2, 0x3, PT ;  /* 0x000000030200780c */ /* 0x000fda0003f05270 */
[----:B------:R-:W-:Y:S05]  /*16f50*/  @!P0 BRA `(.L_x_2384) ;  /* 0x0000000000048947 */ /* 0x000fea0003800000 */
[----:B------:R-:W-:Y:S01]  /*16f60*/  BPT.TRAP 0x1 ;  /* 0x000000040000795c */ /* 0x000fe20000300000 */
.L_x_2384:
[----:B0-----:R-:W-:Y:S01]  /*16f70*/  SHF.L.U32 R0, R22, 0x1f, RZ ;  /* 0x0000001f16007819 */ /* 0x001fe200000006ff */
[----:B------:R-:W-:Y:S03]  /*16f80*/  BSSY B0, `(.L_x_2385) ;  /* 0x0000003000007945 */ /* 0x000fe60003800000 */
[----:B------:R-:W0:Y:S02]  /*16f90*/  SYNCS.PHASECHK.TRANS64.TRYWAIT P0, [R25+URZ+0x28c60], R0 ;  /* 0x028c6000190075a7 */ /* 0x000e24000800017f */
[----:B0-----:R-:W-:Y:S05]  /*16fa0*/  @!P0 BRA `(.L_x_2386) ;  /* 0x0000003c00788947 */ /* 0x001fea0003800000 */
.L_x_2460:
[----:B------:R-:W-:Y:S05]  /*16fb0*/  BSYNC B0 ;  /* 0x0000000000007941 */ /* 0x000fea0003800000 */
.L_x_2385:
        /* <DEDUP_REMOVED lines=24> */
[----:B------:R-:W2:Y:S01]  /*17140*/  SHFL.IDX PT, R2, R4, RZ, 0x181f ;  /* 0x00181fff04027589 */ /* 0x000ea200000e0000 */
[C---:B------:R-:W-:Y:S02]  /*17150*/  LOP3.LUT P4, RZ, R19.reuse, 0x4, RZ, 0xc0, !PT ;  /* 0x0000000413ff7812 */ /* 0x040fe4000788c0ff */
[C---:B------:R-:W-:Y:S01]  /*17160*/  LOP3.LUT P3, RZ, R19.reuse, 0x8, RZ, 0xc0, !PT ;  /* 0x0000000813ff7812 */ /* 0x040fe2000786c0ff */
[----:B------:R-:W3:Y:S01]  /*17170*/  SHFL.IDX PT, R3, R6, RZ, 0x181f ;  /* 0x00181fff06037589 */ /* 0x000ee200000e0000 */
[----:B------:R-:W-:Y:S02]  /*17180*/  LOP3.LUT P2, RZ, R19, 0x10, RZ, 0xc0, !PT ;  /* 0x0000001013ff7812 */ /* 0x000fe4000784c0ff */
[----:B------:R-:W-:Y:S01]  /*17190*/  LOP3.LUT R16, R16, 0xfffffeff, RZ, 0xc0, !PT ;  /* 0xfffffeff10107812 */ /* 0x000fe200078ec0ff */
[----:B0-----:R-:W-:-:S05]  /*171a0*/  IMAD.SHL.U32 R7, R7, 0x8, RZ ;  /* 0x0000000807077824 */ /* 0x001fca00078e00ff */
[----:B------:R-:W-:-:S05]  /*171b0*/  LOP3.LUT R7, R7, 0x38, RZ, 0xc0, !PT ;  /* 0x0000003807077812 */ /* 0x000fca00078ec0ff */
[----:B------:R-:W-:Y:S01]  /*171c0*/  IMAD.SHL.U32 R0, R7, 0x2, RZ ;  /* 0x0000000207007824 */ /* 0x000fe200078e00ff */
[----:B------:R-:W-:-:S04]  /*171d0*/  LOP3.LUT R7, R19, 0x1, RZ, 0xc0, !PT ;  /* 0x0000000113077812 */ /* 0x000fc800078ec0ff */
[----:B--2---:R-:W-:Y:S02]  /*171e0*/  IADD3 R2, P0, R2, R0, RZ ;  /* 0x0000000002027210 */ /* 0x004fe40007f1e0ff */
[----:B------:R-:W-:Y:S02]  /*171f0*/  ISETP.NE.U32.AND P1, PT, R7, 0x1, PT ;  /* 0x000000010700780c */ /* 0x000fe40003f25070 */
[----:B------:R-:W-:Y:S01]  /*17200*/  PRMT R7, R19, 0x8880, RZ ;  /* 0x0000888013077816 */ /* 0x000fe200000000ff */
[----:B---3--:R-:W-:Y:S01]  /*17210*/  IMAD.X R3, RZ, RZ, R3, P0 ;  /* 0x000000ffff037224 */ /* 0x008fe200000e0603 */
        /* <DEDUP_REMOVED lines=25> */
[----:B------:R-:W2:Y:S04]  /*173b0*/  SHFL.IDX PT, R3, R6, 0x1, 0x181f ;  /* 0x00381f0006037f89 */ /* 0x000ea800000e0000 */
[----:B------:R-:W-:Y:S01]  /*173c0*/  SHFL.IDX PT, R6, R6, 0x3, 0x181f ;  /* 0x00781f0006067f89 */ /* 0x000fe200000e0000 */
[----:B0-----:R-:W-:-:S05]  /*173d0*/  IADD3 R2, P6, R2, R0, RZ ;  /* 0x0000000002027210 */ /* 0x001fca0007fde0ff */
[----:B--2---:R-:W-:Y:S01]  /*173e0*/  IMAD.X R3, RZ, RZ, R3, P6 ;  /* 0x000000ffff037224 */ /* 0x004fe200030e0603 */
        /* <DEDUP_REMOVED lines=39> */
[----:B0-----:R0:W2:Y:S02]  /*17660*/  SHFL.IDX PT, R2, R4, 0x3, 0x181f ;  /* 0x00781f0004027f89 */ /* 0x0010a400000e0000 */
.L_x_2470:
        /* <DEDUP_REMOVED lines=11> */
[----:B--2---:R-:W-:Y:S02]  /*17720*/  IADD3 R2, P0, R2, R0, RZ ;  /* 0x0000000002027210 */ /* 0x004fe40007f1e0ff */
        /* <DEDUP_REMOVED lines=22> */
.L_x_2388:
        /* <DEDUP_REMOVED lines=11> */
.L_x_2389:
[----:B------:R-:W2:Y:S01]  /*17940*/  LDL.LU R2, [R1+0x4] ;  /* 0x0000040001027983 */ /* 0x000ea20000300800 */
[----:B------:R3:W-:Y:S01]  /*17950*/  SYNCS.ARRIVE.TRANS64.A1T0 RZ, [R25+URZ+0x28c50], RZ ;  /* 0x028c50ff19ff79a7 */ /* 0x0007e2000810003f */
[----:B------:R-:W-:Y:S01]  /*17960*/  BSSY B0, `(.L_x_2390) ;  /* 0x00000f0000007945 */ /* 0x000fe20003800000 */
[----:B--2---:R-:W-:-:S05]  /*17970*/  VIADD R7, R2, 0xfffffffe ;  /* 0xfffffffe02077836 */ /* 0x004fca0000000000 */
[----:B------:R-:W-:-:S13]  /*17980*/  ISETP.GE.AND P0, PT, R7, R30, PT ;  /* 0x0000001e0700720c */ /* 0x000fda0003f06270 */
[----:B---3--:R-:W-:Y:S05]  /*17990*/  @!P0 BRA `(.L_x_2391) ;  /* 0x0000000c00b08947 */ /* 0x008fea0003800000 */
[----:B------:R-:W2:Y:S01]  /*179a0*/  LDL.LU R2, [R1+0x14] ;  /* 0x0000140001027983 */ /* 0x000ea20000300800 */
[----:B------:R-:W-:-:S04]  /*179b0*/  LOP3.LUT R28, R19, 0x80, RZ, 0xc0, !PT ;  /* 0x00000080131c7812 */ /* 0x000fc800078ec0ff */
[----:B------:R-:W-:Y:S02]  /*179c0*/  SHF.R.U32.HI R28, RZ, 0x3, R28 ;  /* 0x00000003ff1c7819 */ /* 0x000fe4000001161c */
[----:B--2---:R-:W-:-:S04]  /*179d0*/  LOP3.LUT R29, R2, 0x40, RZ, 0xc0, !PT ;  /* 0x00000040021d7812 */ /* 0x004fc800078ec0ff */
[----:B------:R-:W-:-:S07]  /*179e0*/  SHF.R.U32.HI R29, RZ, 0x2, R29 ;  /* 0x00000002ff1d7819 */ /* 0x000fce000001161d */
.L_x_2404:
[----:B0-----:R-:W0:Y:S01]  /*179f0*/  S2R R4, SR_TID.X ;  /* 0x0000000000047919 */ /* 0x001e220000002100 */
[----:B--2---:R-:W2:Y:S01]  /*17a00*/  LDC R2, c[0x0][0x430] ;  /* 0x00010c00ff027b82 */ /* 0x004ea20000000800 */
[----:B---3--:R-:W-:Y:S01]  /*17a10*/  IMAD R6, R7, 0x40, R31 ;  /* 0x0000004007067824 */ /* 0x008fe200078e021f */
[----:B------:R-:W-:Y:S05]  /*17a20*/  YIELD ;  /* 0x0000000000007946 */ /* 0x000fea0003800000 */
[----:B------:R-:W-:Y:S01]  /*17a30*/  IMAD.U32 R11, RZ, RZ, UR36 ;  /* 0x00000024ff0b7e24 */ /* 0x000fe2000f8e00ff */
[----:B------:R-:W-:Y:S01]  /*17a40*/  ULDC UR4, c[0x0][0x430] ;  /* 0x00010c0000047ab9 */ /* 0x000fe20000000800 */
[----:B------:R-:W-:Y:S01]  /*17a50*/  VIADD R18, R18, 0x1 ;  /* 0x0000000112127836 */ /* 0x000fe20000000000 */
[----:B--2---:R-:W-:Y:S01]  /*17a60*/  ISETP.NE.AND P0, PT, R2, 0x1, PT ;  /* 0x000000010200780c */ /* 0x004fe20003f05270 */
[----:B0-----:R-:W-:-:S05]  /*17a70*/  IMAD.SHL.U32 R4, R4, 0x10, RZ ;  /* 0x0000001004047824 */ /* 0x001fca00078e00ff */
[----:B------:R-:W-:-:S07]  /*17a80*/  LOP3.LUT R4, R37, 0x70, R4, 0xf8, !PT ;  /* 0x0000007025047812 */ /* 0x000fce00078ef804 */
[----:B------:R-:W0:Y:S01]  /*17a90*/  @P0 LDC R3, c[0x0][0x434] ;  /* 0x00010d00ff030b82 */ /* 0x000e220000000800 */
[C---:B------:R-:W-:Y:S01]  /*17aa0*/  ISETP.GT.U32.AND P1, PT, R4.reuse, 0x3f, PT ;  /* 0x0000003f0400780c */ /* 0x040fe20003f24070 */
[----:B------:R-:W-:-:S06]  /*17ab0*/  IMAD.IADD R6, R4, 0x1, R6 ;  /* 0x0000000104067824 */ /* 0x000fcc00078e0206 */
[----:B------:R-:W2:Y:S01]  /*17ac0*/  @P0 LDC R2, c[0x0][0x438] ;  /* 0x00010e00ff020b82 */ /* 0x000ea20000000800 */
[----:B------:R-:W-:-:S07]  /*17ad0*/  IMAD.MOV.U32 R10, RZ, RZ, R6 ;  /* 0x000000ffff0a7224 */ /* 0x000fce00078e0006 */
[----:B------:R-:W3:Y:S01]  /*17ae0*/  @!P1 LDC.64 R4, c[0x0][0x428] ;  /* 0x00010a00ff049b82 */ /* 0x000ee20000000a00 */
[----:B0-----:R-:W-:-:S07]  /*17af0*/  @P0 IMAD.HI.U32 R3, R6, R3, RZ ;  /* 0x0000000306030227 */ /* 0x001fce00078e00ff */
[----:B------:R-:W0:Y:S01]  /*17b00*/  @!P1 LDC.64 R8, c[0x0][0x418] ;  /* 0x00010600ff089b82 */ /* 0x000e220000000a00 */
[----:B--2---:R-:W-:-:S04]  /*17b10*/  @P0 SHF.R.U32.HI R10, RZ, R2, R3 ;  /* 0x00000002ff0a0219 */ /* 0x004fc80000011603 */
[--C-:B------:R-:W-:Y:S01]  /*17b20*/  @!P1 SHF.R.S32.HI R3, RZ, 0x1f, R10.reuse ;  /* 0x0000001fff039819 */ /* 0x100fe2000001140a */
[----:B------:R-:W-:-:S04]  /*17b30*/  @!P1 IMAD.MOV.U32 R2, RZ, RZ, R10 ;  /* 0x000000ffff029224 */ /* 0x000fc800078e000a */
[----:B---3--:R-:W-:-:S04]  /*17b40*/  @!P1 IMAD.WIDE.U32 R2, R23, R4, R2 ;  /* 0x0000000417029225 */ /* 0x008fc800078e0002 */
        /* <DEDUP_REMOVED lines=17> */
[----:B01----:R-:W-:Y:S08]  /*17c60*/  @!P1 BRA `(.L_x_2392) ;  /* 0x0000000000049947 */ /* 0x003ff00003800000 */
[----:B------:R-:W-:Y:S01]  /*17c70*/  BPT.TRAP 0x1 ;  /* 0x000000040000795c */ /* 0x000fe20000300000 */
.L_x_2392:
[----:B------:R-:W-:Y:S01]  /*17c80*/  IMAD R6, R18, 0x8, R17 ;  /* 0x0000000812067824 */ /* 0x000fe200078e0211 */
[----:B------:R-:W-:Y:S01]  /*17c90*/  SHF.L.U32 R19, R22, 0x1f, RZ ;  /* 0x0000001f16137819 */ /* 0x000fe200000006ff */
[----:B------:R-:W-:Y:S01]  /*17ca0*/  BSSY B1, `(.L_x_2393) ;  /* 0x0000004000017945 */ /* 0x000fe20003800000 */
[----:B------:R-:W-:Y:S02]  /*17cb0*/  SHF.R.S32.HI R9, RZ, 0x1f, R5 ;  /* 0x0000001fff097819 */ /* 0x000fe40000011405 */
[----:B------:R-:W0:Y:S02]  /*17cc0*/  SYNCS.PHASECHK.TRANS64.TRYWAIT P0, [R6+URZ+0x28c40], R19 ;  /* 0x028c4013060075a7 */ /* 0x000e24000800017f */
[----:B0-----:R-:W-:Y:S05]  /*17cd0*/  @!P0 BRA `(.L_x_2394) ;  /* 0x0000003800688947 */ /* 0x001fea0003800000 */
.L_x_2471:
[----:B------:R-:W-:Y:S05]  /*17ce0*/  BSYNC B1 ;  /* 0x0000000000017941 */ /* 0x000fea0003800000 */
.L_x_2393:
        /* <DEDUP_REMOVED lines=17> */
[----:B-1----:R-:W-:Y:S01]  /*17e00*/  IMAD R25, R26, UR5, R3 ;  /* 0x000000051a197c24 */ /* 0x002fe2000f8e0203 */
        /* <DEDUP_REMOVED lines=22> */
.L_x_2481:
        /* <DEDUP_REMOVED lines=8> */
.L_x_2396:
        /* <DEDUP_REMOVED lines=11> */
.L_x_2397:
[----:B------:R2:W-:Y:S01]  /*180a0*/  SYNCS.ARRIVE.TRANS64.A1T0 RZ, [R6+URZ+0x28c30], RZ ;  /* 0x028c30ff06ff79a7 */ /* 0x0005e2000810003f */
[----:B------:R-:W-:Y:S05]  /*180b0*/  @!P2 BRA `(.L_x_2398) ;  /* 0x000000000004a947 */ /* 0x000fea0003800000 */
[----:B------:R-:W-:Y:S01]  /*180c0*/  BPT.TRAP 0x1 ;  /* 0x000000040000795c */ /* 0x000fe20000300000 */
.L_x_2398:
[----:B------:R-:W3:Y:S01]  /*180d0*/  SYNCS.PHASECHK.TRANS64.TRYWAIT P0, [R6+URZ+0x28c60], R19 ;  /* 0x028c6013060075a7 */ /* 0x000ee2000800017f */
[----:B------:R-:W-:Y:S04]  /*180e0*/  BSSY B1, `(.L_x_2399) ;  /* 0x0000002000017945 */ /* 0x000fe80003800000 */
[----:B---3--:R-:W-:Y:S05]  /*180f0*/  @!P0 BRA `(.L_x_2400) ;  /* 0x0000003800908947 */ /* 0x008fea0003800000 */
.L_x_2482:
[----:B------:R-:W-:Y:S05]  /*18100*/  BSYNC B1 ;  /* 0x0000000000017941 */ /* 0x000fea0003800000 */
.L_x_2399:
        /* <DEDUP_REMOVED lines=79> */
.L_x_2492:
        /* <DEDUP_REMOVED lines=25> */
.L_x_2402:
        /* <DEDUP_REMOVED lines=11> */
.L_x_2403:
[----:B------:R3:W-:Y:S01]  /*18840*/  SYNCS.ARRIVE.TRANS64.A1T0 RZ, [R6+URZ+0x28c50], RZ ;  /* 0x028c50ff06ff79a7 */ /* 0x0007e2000810003f */
[----:B------:R-:W-:Y:S05]  /*18850*/  @P3 BRA `(.L_x_2404) ;  /* 0xfffffff000643947 */ /* 0x000fea000383ffff */
.L_x_2391:
[----:B------:R-:W-:Y:S05]  /*18860*/  BSYNC B0 ;  /* 0x0000000000007941 */ /* 0x000fea0003800000 */
.L_x_2390:
        /* <DEDUP_REMOVED lines=21> */
.L_x_2406:
[----:B------:R-:W-:Y:S05]  /*189c0*/  BSYNC B0 ;  /* 0x0000000000007941 */ /* 0x000fea0003800000 */
.L_x_2405:
[----:B------:R-:W-:-:S07]  /*189d0*/  SEL R18, R18, RZ, P0 ;  /* 0x000000ff12127207 */ /* 0x000fce0000000000 */
.L_x_2365:
[----:B------:R-:W-:Y:S05]  /*189e0*/  BSYNC B7 ;  /* 0x0000000000077941 */ /* 0x000fea0003800000 */
.L_x_2363:
        /* <DEDUP_REMOVED lines=8> */
[----:B-1----:R1:W4:Y:S01]  /*18a70*/  LDS.128 R24, [R17+0x28cd0] ;  /* 0x028cd00011187984 */ /* 0x0023220000000c00 */
[----:B------:R-:W-:Y:S06]  /*18a80*/  BAR.ARV 0x4, 0x180 ;  /* 0x0106000000007b1d */ /* 0x000fec0000002000 */
[----:B------:R-:W-:Y:S05]  /*18a90*/  BRA `(.L_x_2408) ;  /* 0x0000000c00d47947 */ /* 0x000fea0003800000 */
.L_x_2407:
        /* <DEDUP_REMOVED lines=14> */
[----:B-1----:R-:W-:Y:S01]  /*18b80*/  IMAD.MOV.U32 R25, RZ, RZ, RZ ;  /* 0x000000ffff197224 */ /* 0x002fe200078e00ff */
        /* <DEDUP_REMOVED lines=28> */
.L_x_2502:
[----:B------:R-:W-:Y:S02]  /*18d50*/  ULDC UR4, c[0x0][0xc38] ;  /* 0x00030e0000047ab9 */ /* 0x000fe40000000800 */
[----:B------:R-:W-:-:S04]  /*18d60*/  IMAD.U32 R4, RZ, RZ, UR4 ;  /* 0x00000004ff047e24 */ /* 0x000fc8000f8e00ff */
[----:B-1----:R-:W-:-:S04]  /*18d70*/  IMAD R5, R14, R4, RZ ;  /* 0x000000040e057224 */ /* 0x002fc800078e02ff */
[----:B------:R-:W-:-:S05]  /*18d80*/  IMAD.IADD R6, R6, 0x1, R5 ;  /* 0x0000000106067824 */ /* 0x000fca00078e0205 */
[----:B------:R-:W-:-:S13]  /*18d90*/  ISETP.GT.AND P6, PT, R6, R0, PT ;  /* 0x000000000600720c */ /* 0x000fda0003fc4270 */
[----:B------:R-:W-:Y:S05]  /*18da0*/  @P6 BRA `(.L_x_2410) ;  /* 0x0000000000a46947 */ /* 0x000fea0003800000 */
.L_x_2413:
        /* <DEDUP_REMOVED lines=11> */
[----:B------:R-:W-:Y:S02]  /*18e60*/  IMAD.MOV.U32 R8, RZ, RZ, RZ ;  /* 0x000000ffff087224 */ /* 0x000fe400078e00ff */
[----:B0-----:R-:W-:-:S05]  /*18e70*/  @!P6 IMAD.WIDE R2, R7, 0x4, R2 ;  /* 0x000000040702e825 */ /* 0x001fca00078e0202 */
[----:B------:R1:W2:Y:S02]  /*18e80*/  @!P6 LDG.E R25, desc[UR54][R2.64] ;  /* 0x000000360219e981 */ /* 0x0002a4000c1e1900 */
[----:B-1----:R-:W-:-:S05]  /*18e90*/  @!P6 IMAD.WIDE R2, R7, 0x4, R4 ;  /* 0x000000040702e825 */ /* 0x002fca00078e0204 */
        /* <DEDUP_REMOVED lines=20> */
.L_x_2510:
[----:B------:R-:W-:Y:S02]  /*18fe0*/  ULDC UR4, c[0x0][0xc38] ;  /* 0x00030e0000047ab9 */ /* 0x000fe40000000800 */
[----:B------:R-:W-:-:S04]  /*18ff0*/  IMAD.U32 R4, RZ, RZ, UR4 ;  /* 0x00000004ff047e24 */ /* 0x000fc8000f8e00ff */
[----:B-1----:R-:W-:-:S04]  /*19000*/  IMAD R5, R14, R4, RZ ;  /* 0x000000040e057224 */ /* 0x002fc800078e02ff */
[----:B------:R-:W-:-:S05]  /*19010*/  IMAD.IADD R6, R5, 0x1, R6 ;  /* 0x0000000105067824 */ /* 0x000fca00078e0206 */
[----:B------:R-:W-:-:S13]  /*19020*/  ISETP.GT.AND P6, PT, R6, R0, PT ;  /* 0x000000000600720c */ /* 0x000fda0003fc4270 */
[----:B------:R-:W-:Y:S05]  /*19030*/  @!P6 BRA `(.L_x_2413) ;  /* 0xfffffffc005ce947 */ /* 0x000fea000383ffff */
.L_x_2410:
[----:B------:R-:W-:Y:S01]  /*19040*/  IMAD.IADD R5, R6, 0x1, -R5 ;  /* 0x0000000106057824 */ /* 0x000fe200078e0a05 */
[----:B------:R-:W-:-:S03]  /*19050*/  UMOV UR4, 0xffffffff ;  /* 0xffffffff00047882 */ /* 0x000fc60000000000 */
[----:B------:R-:W-:-:S05]  /*19060*/  IMAD R7, R3, R4, R5 ;  /* 0x0000000403077224 */ /* 0x000fca00078e0205 */
[----:B------:R-:W-:Y:S01]  /*19070*/  ISETP.GT.AND P6, PT, R7, R0, PT ;  /* 0x000000000700720c */ /* 0x000fe20003fc4270 */
[----:B------:R-:W-:-:S12]  /*19080*/  BRA.DIV UR4, `(.L_x_2414) ;  /* 0x0000003a048c7947 */ /* 0x000fd8000b800000 */
[----:B------:R-:W-:-:S04]  /*19090*/  VOTE.ANY R2, PT, !P6 ;  /* 0x0000000000027806 */ /* 0x000fc800070e0100 */
[----:B------:R-:W1:Y:S02]  /*190a0*/  POPC R12, R2 ;  /* 0x00000002000c7309 */ /* 0x000e640000000000 */
[----:B-1----:R1:W2:Y:S01]  /*190b0*/  SHFL.IDX PT, R25, R25, R12, 0x1f ;  /* 0x00001f0c19197589 */ /* 0x0022a200000e0000 */
[----:B------:R-:W-:-:S03]  /*190c0*/  IMAD.IADD R27, R12, 0x1, R27 ;  /* 0x000000010c1b7824 */ /* 0x000fc600078e021b */
[----:B------:R1:W3:Y:S04]  /*190d0*/  SHFL.IDX PT, R8, R8, R12, 0x1f ;  /* 0x00001f0c08087589 */ /* 0x0002e800000e0000 */
.L_x_2515:
[----:B------:R-:W-:-:S13]  /*190e0*/  ISETP.NE.AND P0, PT, R2, RZ, PT ;  /* 0x000000ff0200720c */ /* 0x000fda0003f05270 */
[----:B------:R-:W-:Y:S05]  /*190f0*/  @!P0 BRA `(.L_x_2415) ;  /* 0x0000000000108947 */ /* 0x000fea0003800000 */
[----:B------:R-:W-:Y:S01]  /*19100*/  UMOV UR4, 0xffffffff ;  /* 0xffffffff00047882 */ /* 0x000fe20000000000 */
[----:B-1----:R-:W-:Y:S02]  /*19110*/  VIADD R12, R12, 0xffffffff ;  /* 0xffffffff0c0c7836 */ /* 0x002fe40000000000 */
[----:B------:R-:W-:Y:S05]  /*19120*/  BRA.DIV UR4, `(.L_x_2416) ;  /* 0x0000003a04c07947 */ /* 0x000fea000b800000 */
[----:B------:R4:W1:Y:S02]  /*19130*/  SHFL.IDX PT, R24, R3, R12, 0x1f ;  /* 0x00001f0c03187589 */ /* 0x00086400000e0000 */
.L_x_2415:
[----:B---3--:R-:W-:Y:S01]  /*19140*/  ISETP.NE.AND P0, PT, R8, 0x1, PT ;  /* 0x000000010800780c */ /* 0x008fe20003f05270 */
[----:B-1----:R-:W-:-:S04]  /*19150*/  IMAD R24, R24, R4, R5 ;  /* 0x0000000418187224 */ /* 0x002fc800078e0205 */
[----:B------:R-:W-:-:S08]  /*19160*/  IMAD.IADD R0, R0, 0x1, -R24 ;  /* 0x0000000100007824 */ /* 0x000fd000078e0a18 */
[----:B------:R-:W-:Y:S05]  /*19170*/  @!P0 BRA `(.L_x_2417) ;  /* 0x0000000000dc8947 */ /* 0x000fea0003800000 */
[----:B--2---:R-:W-:Y:S02]  /*19180*/  IABS R4, R25 ;  /* 0x0000001900047213 */ /* 0x004fe40000000000 */
[----:B------:R-:W-:Y:S02]  /*19190*/  IABS R5, R8 ;  /* 0x0000000800057213 */ /* 0x000fe40000000000 */
[----:B------:R-:W1:Y:S08]  /*191a0*/  I2F.RP R6, R4 ;  /* 0x0000000400067306 */ /* 0x000e700000209400 */
[----:B------:R-:W2:Y:S08]  /*191b0*/  I2F.RP R9, R5 ;  /* 0x0000000500097306 */ /* 0x000eb00000209400 */
[----:B-1----:R-:W1:Y:S08]  /*191c0*/  MUFU.RCP R6, R6 ;  /* 0x0000000600067308 */ /* 0x002e700000001000 */
[----:B--2---:R-:W-:Y:S01]  /*191d0*/  MUFU.RCP R9, R9 ;  /* 0x0000000900097308 */ /* 0x004fe20000001000 */
[----:B-1----:R-:W-:-:S07]  /*191e0*/  VIADD R2, R6, 0xffffffe ;  /* 0x0ffffffe06027836 */ /* 0x002fce0000000000 */
[----:B0---4-:R0:W1:Y:S02]  /*191f0*/  F2I.FTZ.U32.TRUNC.NTZ R3, R2 ;  /* 0x0000000200037305 */ /* 0x011064000021f000 */
[----:B0-----:R-:W-:Y:S02]  /*19200*/  IMAD.MOV.U32 R2, RZ, RZ, RZ ;  /* 0x000000ffff027224 */ /* 0x001fe400078e00ff */
[----:B-1----:R-:W-:-:S04]  /*19210*/  IMAD.MOV R7, RZ, RZ, -R3 ;  /* 0x000000ffff077224 */ /* 0x002fc800078e0a03 */
[----:B------:R-:W-:-:S04]  /*19220*/  IMAD R7, R7, R4, RZ ;  /* 0x0000000407077224 */ /* 0x000fc800078e02ff */
[----:B------:R-:W-:Y:S01]  /*19230*/  IMAD.HI.U32 R3, R3, R7, R2 ;  /* 0x0000000703037227 */ /* 0x000fe200078e0002 */
[----:B------:R-:W-:Y:S02]  /*19240*/  IABS R7, R0 ;  /* 0x0000000000077213 */ /* 0x000fe40000000000 */
[----:B------:R-:W-:-:S03]  /*19250*/  IABS R2, R25 ;  /* 0x0000001900027213 */ /* 0x000fc60000000000 */
[----:B------:R-:W-:-:S04]  /*19260*/  IMAD.HI.U32 R6, R3, R7, RZ ;  /* 0x0000000703067227 */ /* 0x000fc800078e00ff */
[----:B------:R-:W-:Y:S02]  /*19270*/  IMAD.MOV R2, RZ, RZ, -R2 ;  /* 0x000000ffff027224 */ /* 0x000fe400078e0a02 */
        /* <DEDUP_REMOVED lines=19> */
[----:B------:R-:W-:-:S05]  /*193b0*/  IABS R3, R6 ;  /* 0x0000000600037213 */ /* 0x000fca0000000000 */
        /* <DEDUP_REMOVED lines=14> */
[--C-:B------:R-:W-:Y:S02]  /*194a0*/  IMAD R8, R8, R3, R6.reuse ;  /* 0x0000000308087224 */ /* 0x100fe400078e0206 */
[----:B------:R-:W-:Y:S02]  /*194b0*/  IMAD.MOV R3, RZ, RZ, -R6 ;  /* 0x000000ffff037224 */ /* 0x000fe400078e0a06 */
[----:B------:R-:W-:Y:S02]  /*194c0*/  IMAD R26, R8, 0x10000, R5 ;  /* 0x00010000081a7824 */ /* 0x000fe400078e0205 */
[----:B------:R-:W-:Y:S01]  /*194d0*/  IMAD R3, R25, R3, R0 ;  /* 0x0000000319037224 */ /* 0x000fe200078e0200 */
[----:B------:R-:W-:Y:S06]  /*194e0*/  BRA `(.L_x_2418) ;  /* 0x0000000000f07947 */ /* 0x000fec0003800000 */
.L_x_2417:
[----:B0---4-:R-:W0:Y:S02]  /*194f0*/  LDC.64 R2, c[0x0][0xc90] ;  /* 0x00032400ff027b82 */ /* 0x011e240000000a00 */
[----:B0-----:R-:W-:-:S05]  /*19500*/  IMAD.WIDE R2, R27, 0x4, R2 ;  /* 0x000000041b027825 */ /* 0x001fca00078e0202 */
[----:B------:R0:W2:Y:S02]  /*19510*/  LDG.E R6, desc[UR54][R2.64] ;  /* 0x0000003602067981 */ /* 0x0000a4000c1e1900 */
[----:B0-----:R-:W-:Y:S02]  /*19520*/  IMAD.MOV.U32 R2, RZ, RZ, RZ ;  /* 0x000000ffff027224 */ /* 0x001fe400078e00ff */
[----:B--2---:R-:W-:-:S05]  /*19530*/  IMAD R5, R25, R6, RZ ;  /* 0x0000000619057224 */ /* 0x004fca00078e02ff */
[----:B------:R-:W-:-:S04]  /*19540*/  IABS R7, R5 ;  /* 0x0000000500077213 */ /* 0x000fc80000000000 */
[----:B------:R-:W0:Y:S08]  /*19550*/  I2F.RP R8, R7 ;  /* 0x0000000700087306 */ /* 0x000e300000209400 */
[----:B0-----:R-:W0:Y:S02]  /*19560*/  MUFU.RCP R8, R8 ;  /* 0x0000000800087308 */ /* 0x001e240000001000 */
[----:B0-----:R-:W-:-:S06]  /*19570*/  VIADD R9, R8, 0xffffffe ;  /* 0x0ffffffe08097836 */ /* 0x001fcc0000000000 */
[----:B------:R-:W0:Y:S02]  /*19580*/  F2I.FTZ.U32.TRUNC.NTZ R3, R9 ;  /* 0x0000000900037305 */ /* 0x000e24000021f000 */
[----:B0-----:R-:W-:-:S04]  /*19590*/  IMAD.MOV R10, RZ, RZ, -R3 ;  /* 0x000000ffff0a7224 */ /* 0x001fc800078e0a03 */
[----:B------:R-:W-:Y:S01]  /*195a0*/  IMAD R11, R10, R7, RZ ;  /* 0x000000070a0b7224 */ /* 0x000fe200078e02ff */
[----:B------:R-:W-:-:S03]  /*195b0*/  IABS R10, R5 ;  /* 0x00000005000a7213 */ /* 0x000fc60000000000 */
[----:B------:R-:W-:Y:S01]  /*195c0*/  IMAD.HI.U32 R2, R3, R11, R2 ;  /* 0x0000000b03027227 */ /* 0x000fe200078e0002 */
[----:B------:R-:W-:-:S03]  /*195d0*/  IABS R3, R0 ;  /* 0x0000000000037213 */ /* 0x000fc60000000000 */
        /* <DEDUP_REMOVED lines=16> */
[----:B------:R-:W-:-:S03]  /*196e0*/  IMAD R0, R5, R9, R0 ;  /* 0x0000000905007224 */ /* 0x000fc600078e0200 */
[----:B------:R-:W-:-:S04]  /*196f0*/  VIADDMNMX R4, R3, R4, R6, PT ;  /* 0x0000000403047246 */ /* 0x000fc80003800106 */
[----:B------:R-:W-:-:S04]  /*19700*/  IABS R6, R4 ;  /* 0x0000000400067213 */ /* 0x000fc80000000000 */
[----:B------:R-:W0:Y:S08]  /*19710*/  I2F.RP R8, R6 ;  /* 0x0000000600087306 */ /* 0x000e300000209400 */
[----:B0-----:R-:W0:Y:S02]  /*19720*/  MUFU.RCP R8, R8 ;  /* 0x0000000800087308 */ /* 0x001e240000001000 */
[----:B0-----:R-:W-:Y:S01]  /*19730*/  VIADD R2, R8, 0xffffffe ;  /* 0x0ffffffe08027836 */ /* 0x001fe20000000000 */
[----:B------:R-:W-:-:S05]  /*19740*/  IABS R8, R0 ;  /* 0x0000000000087213 */ /* 0x000fca0000000000 */
[----:B------:R0:W1:Y:S02]  /*19750*/  F2I.FTZ.U32.TRUNC.NTZ R3, R2 ;  /* 0x0000000200037305 */ /* 0x000064000021f000 */
[----:B0-----:R-:W-:Y:S02]  /*19760*/  IMAD.MOV.U32 R2, RZ, RZ, RZ ;  /* 0x000000ffff027224 */ /* 0x001fe400078e00ff */
[----:B-1----:R-:W-:-:S04]  /*19770*/  IMAD.MOV R5, RZ, RZ, -R3 ;  /* 0x000000ffff057224 */ /* 0x002fc800078e0a03 */
[----:B------:R-:W-:-:S04]  /*19780*/  IMAD R5, R5, R6, RZ ;  /* 0x0000000605057224 */ /* 0x000fc800078e02ff */
[----:B------:R-:W-:Y:S01]  /*19790*/  IMAD.HI.U32 R3, R3, R5, R2 ;  /* 0x0000000503037227 */ /* 0x000fe200078e0002 */
[-C--:B------:R-:W-:Y:S02]  /*197a0*/  IABS R5, R4.reuse ;  /* 0x0000000400057213 */ /* 0x080fe40000000000 */
[----:B------:R-:W-:Y:S02]  /*197b0*/  LOP3.LUT R2, R0, R4, RZ, 0x3c, !PT ;  /* 0x0000000400027212 */ /* 0x000fe400078e3cff */
[----:B------:R-:W-:Y:S01]  /*197c0*/  IADD3 R0, R7, 0x1000000, R0 ;  /* 0x0100000007007810 */ /* 0x000fe20007ffe000 */
[----:B------:R-:W-:Y:S01]  /*197d0*/  IMAD.MOV R5, RZ, RZ, -R5 ;  /* 0x000000ffff057224 */ /* 0x000fe200078e0a05 */
[----:B------:R-:W-:Y:S01]  /*197e0*/  ISETP.GE.AND P2, PT, R2, RZ, PT ;  /* 0x000000ff0200720c */ /* 0x000fe20003f46270 */
        /* <DEDUP_REMOVED lines=9> */
[----:B------:R-:W-:Y:S01]  /*19880*/  @!P1 LOP3.LUT R3, RZ, R4, RZ, 0x33, !PT ;  /* 0x00000004ff039212 */ /* 0x000fe200078e33ff */
[----:B------:R-:W-:-:S04]  /*19890*/  IMAD.MOV R4, RZ, RZ, -R4 ;  /* 0x000000ffff047224 */ /* 0x000fc800078e0a04 */
[----:B------:R-:W-:-:S07]  /*198a0*/  IMAD R26, R3, R4, R0 ;  /* 0x00000004031a7224 */ /* 0x000fce00078e0200 */
.L_x_2418:
[----:B------:R-:W-:-:S05]  /*198b0*/  LOP3.LUT R0, RZ, R3, RZ, 0x33, !PT ;  /* 0x00000003ff007212 */ /* 0x000fca00078e33ff */
[----:B------:R-:W-:Y:S01]  /*198c0*/  IMAD.IADD R25, R25, 0x1, R0 ;  /* 0x0000000119197824 */ /* 0x000fe200078e0200 */
[----:B------:R-:W-:Y:S06]  /*198d0*/  BRA `(.L_x_2419) ;  /* 0x00000000001c7947 */ /* 0x000fec0003800000 */
.L_x_2411:
[----:B------:R-:W-:Y:S01]  /*198e0*/  UMOV UR4, URZ ;  /* 0x0000003f00047c82 */ /* 0x000fe20008000000 */
[----:B------:R-:W-:Y:S01]  /*198f0*/  UMOV UR5, URZ ;  /* 0x0000003f00057c82 */ /* 0x000fe20008000000 */
[----:B------:R-:W-:Y:S01]  /*19900*/  ULDC UR6, c[0x0][0xc3c] ;  /* 0x00030f0000067ab9 */ /* 0x000fe20000000800 */
[----:B------:R-:W-:Y:S02]  /*19910*/  IMAD.MOV.U32 R24, RZ, RZ, R0 ;  /* 0x000000ffff187224 */ /* 0x000fe400078e0000 */
[----:B------:R-:W-:Y:S02]  /*19920*/  IMAD.U32 R25, RZ, RZ, UR4 ;  /* 0x00000004ff197e24 */ /* 0x000fe4000f8e00ff */
[----:B------:R-:W-:Y:S02]  /*19930*/  IMAD.U32 R26, RZ, RZ, UR5 ;  /* 0x00000005ff1a7e24 */ /* 0x000fe4000f8e00ff */
[----:B------:R-:W-:-:S07]  /*19940*/  IMAD.U32 R27, RZ, RZ, UR6 ;  /* 0x00000006ff1b7e24 */ /* 0x000fce000f8e00ff */
.L_x_2419:
[----:B------:R-:W1:Y:S01]  /*19950*/  S2R R0, SR_TID.X ;  /* 0x0000000000007919 */ /* 0x000e620000002100 */
[----:B------:R-:W-:Y:S05]  /*19960*/  WARPSYNC.ALL ;  /* 0x0000000000007948 */ /* 0x000fea0003800000 */
[----:B------:R-:W-:Y:S01]  /*19970*/  BAR.SYNC.DEFER_BLOCKING 0x4, 0x180 ;  /* 0x0106000000007b1d */ /* 0x000fe20000010000 */
[----:B-1----:R-:W-:-:S04]  /*19980*/  LOP3.LUT R0, R0, 0x1f, RZ, 0xc0, !PT ;  /* 0x0000001f00007812 */ /* 0x002fc800078ec0ff */
[----:B------:R-:W-:-:S13]  /*19990*/  ISETP.NE.AND P0, PT, R0, RZ, PT ;  /* 0x000000ff0000720c */ /* 0x000fda0003f05270 */
[----:B0-----:R-:W0:Y:S01]  /*199a0*/  @!P0 S2R R3, SR_CgaCtaId ;  /* 0x0000000000038919 */ /* 0x001e220000008800 */
[----:B------:R-:W-:-:S04]  /*199b0*/  @!P0 MOV R0, 0x400 ;  /* 0x0000040000008802 */ /* 0x000fc80000000f00 */
[----:B0-----:R-:W-:-:S05]  /*199c0*/  @!P0 LEA R17, R3, R0, 0x18 ;  /* 0x0000000003118211 */ /* 0x001fca00078ec0ff */
[----:B------:R0:W-:Y:S01]  /*199d0*/  @!P0 STS.128 [R17+0x28cd0], R24 ;  /* 0x028cd01811008388 */ /* 0x0001e20000000c00 */
[----:B------:R-:W-:Y:S06]  /*199e0*/  BAR.ARV 0x5, 0x180 ;  /* 0x0146000000007b1d */ /* 0x000fec0000002000 */
.L_x_2408:
[----:B------:R-:W-:Y:S02]  /*199f0*/  ULDC UR4, c[0x0][0xc3c] ;  /* 0x00030f0000047ab9 */ /* 0x000fe40000000800 */
[----:B----4-:R-:W-:-:S13]  /*19a00*/  ISETP.GE.AND P0, PT, R27, UR4, PT ;  /* 0x000000041b007c0c */ /* 0x010fda000bf06270 */
[----:B------:R-:W-:Y:S05]  /*19a10*/  @!P0 BRA `(.L_x_2420) ;  /* 0xffffffb000048947 */ /* 0x000fea000383ffff */
[----:B------:R-:W-:Y:S05]  /*19a20*/  BSYNC B8 ;  /* 0x0000000000087941 */ /* 0x000fea0003800000 */
.L_x_2349:
[----:B------:R-:W4:Y:S01]  /*19a30*/  LDL.LU R0, [R1+0x10] ;  /* 0x0000100001007983 */ /* 0x000f220000300800 */
[----:B------:R-:W-:Y:S01]  /*19a40*/  BSSY B0, `(.L_x_2421) ;  /* 0x000000b000007945 */ /* 0x000fe20003800000 */
[----:B------:R-:W5:Y:S01]  /*19a50*/  S2R R5, SR_CgaCtaId ;  /* 0x0000000000057919 */ /* 0x000f620000008800 */
[----:B----4-:R-:W-:-:S05]  /*19a60*/  VIADD R0, R0, 0x1 ;  /* 0x0000000100007836 */ /* 0x010fca0000000000 */
[----:B-1----:R-:W-:-:S04]  /*19a70*/  LEA.HI R2, R0, R0, RZ, 0x1 ;  /* 0x0000000000027211 */ /* 0x002fc800078f08ff */
[----:B------:R-:W-:Y:S02]  /*19a80*/  LOP3.LUT R3, R2, 0xfffffffe, RZ, 0xc0, !PT ;  /* 0xfffffffe02037812 */ /* 0x000fe400078ec0ff */
[----:B------:R-:W-:-:S03]  /*19a90*/  MOV R2, 0x400 ;  /* 0x0000040000027802 */ /* 0x000fc60000000f00 */
[----:B------:R-:W-:Y:S01]  /*19aa0*/  IMAD.IADD R0, R0, 0x1, -R3 ;  /* 0x0000000100007824 */ /* 0x000fe200078e0a03 */
[----:B-----5:R-:W-:-:S04]  /*19ab0*/  LEA R7, R5, R2, 0x18 ;  /* 0x0000000205077211 */ /* 0x020fc800078ec0ff */
[----:B------:R-:W-:-:S04]  /*19ac0*/  SHF.L.U32 R0, R0, 0x1f, RZ ;  /* 0x0000001f00007819 */ /* 0x000fc800000006ff */
[----:B------:R-:W1:Y:S02]  /*19ad0*/  SYNCS.PHASECHK.TRANS64.TRYWAIT P0, [R7+URZ+0x28c20], R0 ;  /* 0x028c2000070075a7 */ /* 0x000e64000800017f */
[----:B-1----:R-:W-:Y:S05]  /*19ae0*/  @!P0 BRA `(.L_x_2422) ;  /* 0x0000003000788947 */ /* 0x002fea0003800000 */
.L_x_2518:
[----:B------:R-:W-:Y:S05]  /*19af0*/  BSYNC B0 ;  /* 0x0000000000007941 */ /* 0x000fea0003800000 */
.L_x_2421:
[----:B------:R-:W-:-:S03]  /*19b00*/  UMOV UR4, 0xffffffff ;  /* 0xffffffff00047882 */ /* 0x000fc60000000000 */
[----:B------:R-:W-:Y:S05]  /*19b10*/  BRA.DIV UR4, `(.L_x_2423) ;  /* 0x0000003204807947 */ /* 0x000fea000b800000 */
[----:B-1----:R-:W1:Y:S02]  /*19b20*/  S2R R0, SR_TID.X ;  /* 0x0000000000007919 */ /* 0x002e640000002100 */
[----:B-1----:R-:W-:-:S04]  /*19b30*/  SHF.R.U32.HI R0, RZ, 0x5, R0 ;  /* 0x00000005ff007819 */ /* 0x002fc80000011600 */
[----:B------:R-:W-:-:S05]  /*19b40*/  LOP3.LUT R0, R0, 0x3, RZ, 0xc0, !PT ;  /* 0x0000000300007812 */ /* 0x000fca00078ec0ff */
[----:B------:R1:W4:Y:S02]  /*19b50*/  SHFL.IDX PT, R14, R0, RZ, 0x1f ;  /* 0x00001fff000e7589 */ /* 0x00032400000e0000 */
.L_x_2521:
[----:B----4-:R-:W-:Y:S01]  /*19b60*/  ISETP.NE.AND P0, PT, R14, RZ, PT ;  /* 0x000000ff0e00720c */ /* 0x010fe20003f05270 */
[----:B------:R-:W-:-:S12]  /*19b70*/  BSSY B0, `(.L_x_2424) ;  /* 0x0000024000007945 */ /* 0x000fd80003800000 */
[----:B------:R-:W-:Y:S05]  /*19b80*/  @P0 BRA `(.L_x_2425) ;  /* 0x0000000000880947 */ /* 0x000fea0003800000 */
[----:B------:R-:W-:-:S03]  /*19b90*/  UMOV UR4, 0xffffffff ;  /* 0xffffffff00047882 */ /* 0x000fc60000000000 */
[----:B------:R-:W-:Y:S05]  /*19ba0*/  BRA.DIV UR4, `(.L_x_2426) ;  /* 0x0000003204907947 */ /* 0x000fea000b800000 */
[----:B------:R-:W-:-:S13]  /*19bb0*/  ELECT P6, URZ, PT ;  /* 0x00000000003f782f */ /* 0x000fda00038c0000 */
.L_x_2524:
[----:B------:R-:W-:Y:S05]  /*19bc0*/  @!P6 BRA `(.L_x_2425) ;  /* 0x000000000078e947 */ /* 0x000fea0003800000 */
[----:B------:R-:W-:-:S06]  /*19bd0*/  ULOP3.LUT UR4, UR39, 0x2, URZ, 0xfc, !UPT ;  /* 0x0000000227047892 */ /* 0x000fcc000f8efc3f */
[----:B-1----:R-:W-:-:S05]  /*19be0*/  IMAD.U32 R0, RZ, RZ, UR4 ;  /* 0x00000004ff007e24 */ /* 0x002fca000f8e00ff */
[----:B------:R-:W-:-:S13]  /*19bf0*/  ISETP.NE.AND P0, PT, R0, 0x3, PT ;  /* 0x000000030000780c */ /* 0x000fda0003f05270 */
[----:B------:R-:W-:Y:S05]  /*19c00*/  @!P0 BRA `(.L_x_2427) ;  /* 0x0000000000048947 */ /* 0x000fea0003800000 */
[----:B------:R-:W-:Y:S01]  /*19c10*/  BPT.TRAP 0x1 ;  /* 0x000000040000795c */ /* 0x000fe20000300000 */
.L_x_2427:
[----:B------:R-:W-:Y:S01]  /*19c20*/  IMAD R5, R18, 0x8, R7 ;  /* 0x0000000812057824 */ /* 0x000fe200078e0207 */
[----:B------:R-:W-:Y:S01]  /*19c30*/  SHF.L.U32 R0, R22, 0x1f, RZ ;  /* 0x0000001f16007819 */ /* 0x000fe200000006ff */
[----:B------:R-:W-:-:S03]  /*19c40*/  VIADD R18, R18, 0x1 ;  /* 0x0000000112127836 */ /* 0x000fc60000000000 */
[----:B------:R-:W1:Y:S02]  /*19c50*/  SYNCS.PHASECHK.TRANS64.TRYWAIT P1, [R5+URZ+0x28c40], R0 ;  /* 0x028c4000050075a7 */ /* 0x000e64000802017f */
[----:B------:R-:W-:-:S04]  /*19c60*/  ISETP.NE.AND P2, PT, R18, 0x2, PT ;  /* 0x000000021200780c */ /* 0x000fc80003f45270 */
[----:B------:R-:W-:Y:S01]  /*19c70*/  SEL R3, RZ, 0x1, P2 ;  /* 0x00000001ff037807 */ /* 0x000fe20001000000 */
[----:B-1----:R-:W-:Y:S08]  /*19c80*/  @!P1 BRA `(.L_x_2428) ;  /* 0x0000003000789947 */ /* 0x002ff00003800000 */
.L_x_2525:
[----:B------:R-:W-:Y:S02]  /*19c90*/  SEL R18, R18, RZ, P2 ;  /* 0x000000ff12127207 */ /* 0x000fe40001000000 */
[----:B------:R-:W-:Y:S01]  /*19ca0*/  LOP3.LUT R2, R22, R3, RZ, 0x3c, !PT ;  /* 0x0000000316027212 */ /* 0x000fe200078e3cff */
[----:B------:R-:W-:Y:S06]  /*19cb0*/  @!P0 BRA `(.L_x_2429) ;  /* 0x0000000000048947 */ /* 0x000fec0003800000 */
[----:B------:R-:W-:Y:S01]  /*19cc0*/  BPT.TRAP 0x1 ;  /* 0x000000040000795c */ /* 0x000fe20000300000 */
.L_x_2429:
[----:B------:R-:W-:Y:S01]  /*19cd0*/  IMAD R3, R18, 0x8, R7 ;  /* 0x0000000812037824 */ /* 0x000fe200078e0207 */
[----:B------:R-:W-:-:S04]  /*19ce0*/  SHF.L.U32 R2, R2, 0x1f, RZ ;  /* 0x0000001f02027819 */ /* 0x000fc800000006ff */
[----:B------:R-:W4:Y:S02]  /*19cf0*/  SYNCS.PHASECHK.TRANS64.TRYWAIT P1, [R3+URZ+0x28c40], R2 ;  /* 0x028c4002030075a7 */ /* 0x000f24000802017f */
[----:B----4-:R-:W-:Y:S05]  /*19d00*/  @!P1 BRA `(.L_x_2430) ;  /* 0x00000030006c9947 */ /* 0x010fea0003800000 */
.L_x_2526:
[----:B------:R-:W-:Y:S05]  /*19d10*/  @!P0 BRA `(.L_x_2431) ;  /* 0x0000000000048947 */ /* 0x000fea0003800000 */
[----:B------:R-:W-:Y:S01]  /*19d20*/  BPT.TRAP 0x1 ;  /* 0x000000040000795c */ /* 0x000fe20000300000 */
.L_x_2431:
[----:B------:R-:W5:Y:S02]  /*19d30*/  SYNCS.PHASECHK.TRANS64.TRYWAIT P1, [R5+URZ+0x28c60], R0 ;  /* 0x028c6000050075a7 */ /* 0x000f64000802017f */
[----:B-----5:R-:W-:Y:S05]  /*19d40*/  @!P1 BRA `(.L_x_2432) ;  /* 0x0000003000709947 */ /* 0x020fea0003800000 */
.L_x_2527:
[----:B------:R-:W-:Y:S05]  /*19d50*/  @!P0 BRA `(.L_x_2433) ;  /* 0x0000000000048947 */ /* 0x000fea0003800000 */
[----:B------:R-:W-:Y:S01]  /*19d60*/  BPT.TRAP 0x1 ;  /* 0x000000040000795c */ /* 0x000fe20000300000 */
.L_x_2433:
[----:B------:R0:W0:Y:S02]  /*19d70*/  SYNCS.PHASECHK.TRANS64.TRYWAIT P0, [R3+URZ+0x28c60], R2 ;  /* 0x028c6002030075a7 */ /* 0x000024000800017f */
[----:B0-----:R-:W-:Y:S05]  /*19d80*/  @!P0 NANOSLEEP.SYNCS 0x989680 ;  /* 0x009896800000895d */ /* 0x001fea0003900000 */
[----:B------:R-:W0:Y:S02]  /*19d90*/  @!P0 SYNCS.PHASECHK.TRANS64 P0, [R3+URZ+0x28c60], R2 ;  /* 0x028c6002030085a7 */ /* 0x000e24000800007f */
[----:B0-----:R-:W-:Y:S05]  /*19da0*/  @!P0 BRA `(.L_x_2433) ;  /* 0xfffffffc00f08947 */ /* 0x001fea000383ffff */
.L_x_2425:
[----:B------:R-:W-:Y:S05]  /*19db0*/  BSYNC B0 ;  /* 0x0000000000007941 */ /* 0x000fea0003800000 */
.L_x_2424:
[----:B------:R-:W-:Y:S05]  /*19dc0*/  EXIT ;  /* 0x000000000000794d */ /* 0x000fea0003800000 */
.L_x_2230:
[----:B0-----:R-:W-:-:S04]  /*19dd0*/  IMAD.U32 R3, RZ, RZ, UR23 ;  /* 0x00000017ff037e24 */ /* 0x001fc8000f8e00ff */
[----:B------:R0:W1:Y:S03]  /*19de0*/  SYNCS.PHASECHK.TRANS64.TRYWAIT P1, [R3+URZ+0x28c50], R0 ;  /* 0x028c5000030075a7 */ /* 0x000066000802017f */
[----:B-1----:R-:W-:Y:S05]  /*19df0*/  @!P1 NANOSLEEP.SYNCS 0x989680 ;  /* 0x009896800000995d */ /* 0x002fea0003900000 */
[----:B------:R-:W1:Y:S02]  /*19e00*/  @!P1 SYNCS.PHASECHK.TRANS64 P1, [R3+URZ+0x28c50], R0 ;  /* 0x028c5000030095a7 */ /* 0x000e64000802007f */
[----:B-1----:R-:W-:Y:S05]  /*19e10*/  @!P1 BRA `(.L_x_2230) ;  /* 0xfffffffc00ec9947 */ /* 0x002fea000383ffff */
[----:B------:R-:W-:Y:S05]  /*19e20*/  BRA `(.L_x_2434) ;  /* 0xfffffe8400a07947 */ /* 0x000fea000383ffff */
.L_x_2236:
[----:B-1----:R-:W-:-:S04]  /*19e30*/  IMAD.U32 R3, RZ, RZ, UR23 ;  /* 0x00000017ff037e24 */ /* 0x002fc8000f8e00ff */
[----:B------:R1:W2:Y:S03]  /*19e40*/  SYNCS.PHASECHK.TRANS64.TRYWAIT P1, [R3+URZ+0x28c50], R0 ;  /* 0x028c5000030075a7 */ /* 0x0002a6000802017f */
[----:B--2---:R-:W-:Y:S05]  /*19e50*/  @!P1 NANOSLEEP.SYNCS 0x989680 ;  /* 0x009896800000995d */ /* 0x004fea0003900000 */
[----:B------:R-:W2:Y:S02]  /*19e60*/  @!P1 SYNCS.PHASECHK.TRANS64 P1, [R3+URZ+0x28c50], R0 ;  /* 0x028c5000030095a7 */ /* 0x000ea4000802007f */
[----:B--2---:R-:W-:Y:S05]  /*19e70*/  @!P1 BRA `(.L_x_2236) ;  /* 0xfffffffc00ec9947 */ /* 0x004fea000383ffff */
[----:B------:R-:W-:Y:S05]  /*19e80*/  BRA `(.L_x_2235) ;  /* 0xfffffe9000a47947 */ /* 0x000fea000383ffff */
.L_x_2247:
[----:B0-----:R-:W-:-:S04]  /*19e90*/  IMAD.U32 R3, RZ, RZ, UR41 ;  /* 0x00000029ff037e24 */ /* 0x001fc8000f8e00ff */
[----:B------:R0:W1:Y:S03]  /*19ea0*/  SYNCS.PHASECHK.TRANS64.TRYWAIT P1, [R3+URZ+0x28c00], R0 ;  /* 0x028c0000030075a7 */ /* 0x000066000802017f */
[----:B-1----:R-:W-:Y:S05]  /*19eb0*/  @!P1 NANOSLEEP.SYNCS 0x989680 ;  /* 0x009896800000995d */ /* 0x002fea0003900000 */
[----:B------:R-:W1:Y:S02]  /*19ec0*/  @!P1 SYNCS.PHASECHK.TRANS64 P1, [R3+URZ+0x28c00], R0 ;  /* 0x028c0000030095a7 */ /* 0x000e64000802007f */
[----:B-1----:R-:W-:Y:S05]  /*19ed0*/  @!P1 BRA `(.L_x_2247) ;  /* 0xfffffffc00ec9947 */ /* 0x002fea000383ffff */
[----:B------:R-:W-:Y:S05]  /*19ee0*/  BRA `(.L_x_2435) ;  /* 0xfffffea800e07947 */ /* 0x000fea000383ffff */
.L_x_2251:
[----:B--2---:R2:W3:Y:S02]  /*19ef0*/  SYNCS.PHASECHK.TRANS64.TRYWAIT P1, [R7+URZ+0x28c30], R8 ;  /* 0x028c3008070075a7 */ /* 0x0044e4000802017f */
[----:B---3--:R-:W-:Y:S05]  /*19f00*/  @!P1 NANOSLEEP.SYNCS 0x989680 ;  /* 0x009896800000995d */ /* 0x008fea0003900000 */
[----:B------:R-:W3:Y:S02]  /*19f10*/  @!P1 SYNCS.PHASECHK.TRANS64 P1, [R7+URZ+0x28c30], R8 ;  /* 0x028c3008070095a7 */ /* 0x000ee4000802007f */
[----:B---3--:R-:W-:Y:S05]  /*19f20*/  @!P1 BRA `(.L_x_2251) ;  /* 0xfffffffc00f09947 */ /* 0x008fea000383ffff */
[----:B------:R-:W-:Y:S05]  /*19f30*/  BRA `(.L_x_2250) ;  /* 0xfffffea800fc7947 */ /* 0x000fea000383ffff */
.L_x_2264:
[----:B--2---:R2:W3:Y:S02]  /*19f40*/  SYNCS.PHASECHK.TRANS64.TRYWAIT P1, [R7+URZ+0x28c50], R8 ;  /* 0x028c5008070075a7 */ /* 0x0044e4000802017f */
[----:B---3--:R-:W-:Y:S05]  /*19f50*/  @!P1 NANOSLEEP.SYNCS 0x989680 ;  /* 0x009896800000995d */ /* 0x008fea0003900000 */
[----:B------:R-:W3:Y:S02]  /*19f60*/  @!P1 SYNCS.PHASECHK.TRANS64 P1, [R7+URZ+0x28c50], R8 ;  /* 0x028c5008070095a7 */ /* 0x000ee4000802007f */
[----:B---3--:R-:W-:Y:S05]  /*19f70*/  @!P1 BRA `(.L_x_2264) ;  /* 0xfffffffc00f09947 */ /* 0x008fea000383ffff */
[----:B------:R-:W-:Y:S05]  /*19f80*/  BRA `(.L_x_2263) ;  /* 0xfffffec800a07947 */ /* 0x000fea000383ffff */
.L_x_2273:
[----:B--2---:R-:W-:-:S04]  /*19f90*/  IMAD.U32 R6, RZ, RZ, UR25 ;  /* 0x00000019ff067e24 */ /* 0x004fc8000f8e00ff */
[----:B------:R2:W3:Y:S03]  /*19fa0*/  SYNCS.PHASECHK.TRANS64.TRYWAIT P1, [R6+URZ+0x28c30], R7 ;  /* 0x028c3007060075a7 */ /* 0x0004e6000802017f */
[----:B---3--:R-:W-:Y:S05]  /*19fb0*/  @!P1 NANOSLEEP.SYNCS 0x989680 ;  /* 0x009896800000995d */ /* 0x008fea0003900000 */
[----:B------:R-:W3:Y:S02]  /*19fc0*/  @!P1 SYNCS.PHASECHK.TRANS64 P1, [R6+URZ+0x28c30], R7 ;  /* 0x028c3007060095a7 */ /* 0x000ee4000802007f */
[----:B---3--:R-:W-:Y:S05]  /*19fd0*/  @!P1 BRA `(.L_x_2273) ;  /* 0xfffffffc00ec9947 */ /* 0x008fea000383ffff */
[----:B------:R-:W-:Y:S05]  /*19fe0*/  BRA `(.L_x_2272) ;  /* 0xfffffed000207947 */ /* 0x000fea000383ffff */
.L_x_2286:
[----:B-1----:R-:W-:-:S04]  /*19ff0*/  IMAD.U32 R8, RZ, RZ, UR25 ;  /* 0x00000019ff087e24 */ /* 0x002fc8000f8e00ff */
[----:B------:R1:W2:Y:S03]  /*1a000*/  SYNCS.PHASECHK.TRANS64.TRYWAIT P1, [R8+URZ+0x28c50], R7 ;  /* 0x028c5007080075a7 */ /* 0x0002a6000802017f */
[----:B--2---:R-:W-:Y:S05]  /*1a010*/  @!P1 NANOSLEEP.SYNCS 0x989680 ;  /* 0x009896800000995d */ /* 0x004fea0003900000 */
[----:B------:R-:W2:Y:S02]  /*1a020*/  @!P1 SYNCS.PHASECHK.TRANS64 P1, [R8+URZ+0x28c50], R7 ;  /* 0x028c5007080095a7 */ /* 0x000ea4000802007f */
[----:B--2---:R-:W-:Y:S05]  /*1a030*/  @!P1 BRA `(.L_x_2286) ;  /* 0xfffffffc00ec9947 */ /* 0x004fea000383ffff */
[----:B------:R-:W-:Y:S05]  /*1a040*/  BRA `(.L_x_2285) ;  /* 0xfffffef400a47947 */ /* 0x000fea000383ffff */
.L_x_2296:
[----:B-1----:R-:W-:-:S04]  /*1a050*/  IMAD.U32 R6, RZ, RZ, UR21 ;  /* 0x00000015ff067e24 */ /* 0x002fc8000f8e00ff */
[----:B------:R1:W2:Y:S03]  /*1a060*/  SYNCS.PHASECHK.TRANS64.TRYWAIT P1, [R6+URZ+0x28c30], R7 ;  /* 0x028c3007060075a7 */ /* 0x0002a6000802017f */
[----:B--2---:R-:W-:Y:S05]  /*1a070*/  @!P1 NANOSLEEP.SYNCS 0x989680 ;  /* 0x009896800000995d */ /* 0x004fea0003900000 */
[----:B------:R-:W2:Y:S02]  /*1a080*/  @!P1 SYNCS.PHASECHK.TRANS64 P1, [R6+URZ+0x28c30], R7 ;  /* 0x028c3007060095a7 */ /* 0x000ea4000802007f */
[----:B--2---:R-:W-:Y:S05]  /*1a090*/  @!P1 BRA `(.L_x_2296) ;  /* 0xfffffffc00ec9947 */ /* 0x004fea000383ffff */
[----:B------:R-:W-:Y:S05]  /*1a0a0*/  BRA `(.L_x_2295) ;  /* 0xfffffefc003c7947 */ /* 0x000fea000383ffff */
.L_x_2301:
[----:B---3--:R-:W-:-:S04]  /*1a0b0*/  IMAD.U32 R8, RZ, RZ, UR21 ;  /* 0x00000015ff087e24 */ /* 0x008fc8000f8e00ff */
[----:B------:R3:W4:Y:S03]  /*1a0c0*/  SYNCS.PHASECHK.TRANS64.TRYWAIT P1, [R8+URZ+0x28c50], R7 ;  /* 0x028c5007080075a7 */ /* 0x000726000802017f */
[----:B----4-:R-:W-:Y:S05]  /*1a0d0*/  @!P1 NANOSLEEP.SYNCS 0x989680 ;  /* 0x009896800000995d */ /* 0x010fea0003900000 */
[----:B------:R-:W4:Y:S02]  /*1a0e0*/  @!P1 SYNCS.PHASECHK.TRANS64 P1, [R8+URZ+0x28c50], R7 ;  /* 0x028c5007080095a7 */ /* 0x000f24000802007f */
[----:B----4-:R-:W-:Y:S05]  /*1a0f0*/  @!P1 BRA `(.L_x_2301) ;  /* 0xfffffffc00ec9947 */ /* 0x010fea000383ffff */
[----:B------:R-:W-:Y:S05]  /*1a100*/  BRA `(.L_x_2300) ;  /* 0xffffff14005c7947 */ /* 0x000fea000383ffff */
.L_x_2308:
[----:B-1----:R-:W-:-:S04]  /*1a110*/  IMAD.U32 R6, RZ, RZ, UR20 ;  /* 0x00000014ff067e24 */ /* 0x002fc8000f8e00ff */
[----:B------:R1:W2:Y:S03]  /*1a120*/  SYNCS.PHASECHK.TRANS64.TRYWAIT P1, [R6+URZ+0x28c30], R7 ;  /* 0x028c3007060075a7 */ /* 0x0002a6000802017f */
[----:B--2---:R-:W-:Y:S05]  /*1a130*/  @!P1 NANOSLEEP.SYNCS 0x989680 ;  /* 0x009896800000995d */ /* 0x004fea0003900000 */
[----:B------:R-:W2:Y:S02]  /*1a140*/  @!P1 SYNCS.PHASECHK.TRANS64 P1, [R6+URZ+0x28c30], R7 ;  /* 0x028c3007060095a7 */ /* 0x000ea4000802007f */
[----:B--2---:R-:W-:Y:S05]  /*1a150*/  @!P1 BRA `(.L_x_2308) ;  /* 0xfffffffc00ec9947 */ /* 0x004fea000383ffff */
[----:B------:R-:W-:Y:S05]  /*1a160*/  BRA `(.L_x_2307) ;  /* 0xffffff1800587947 */ /* 0x000fea000383ffff */
.L_x_2321:
[----:B-1----:R-:W-:-:S04]  /*1a170*/  IMAD.U32 R8, RZ, RZ, UR20 ;  /* 0x00000014ff087e24 */ /* 0x002fc8000f8e00ff */
[----:B------:R1:W2:Y:S03]  /*1a180*/  SYNCS.PHASECHK.TRANS64.TRYWAIT P1, [R8+URZ+0x28c50], R7 ;  /* 0x028c5007080075a7 */ /* 0x0002a6000802017f */
[----:B--2---:R-:W-:Y:S05]  /*1a190*/  @!P1 NANOSLEEP.SYNCS 0x989680 ;  /* 0x009896800000995d */ /* 0x004fea0003900000 */
[----:B------:R-:W2:Y:S02]  /*1a1a0*/  @!P1 SYNCS.PHASECHK.TRANS64 P1, [R8+URZ+0x28c50], R7 ;  /* 0x028c5007080095a7 */ /* 0x000ea4000802007f */
[----:B--2---:R-:W-:Y:S05]  /*1a1b0*/  @!P1 BRA `(.L_x_2321) ;  /* 0xfffffffc00ec9947 */ /* 0x004fea000383ffff */
[----:B------:R-:W-:Y:S05]  /*1a1c0*/  BRA `(.L_x_2320) ;  /* 0xffffff3c00dc7947 */ /* 0x000fea000383ffff */
.L_x_2371:
        /* <DEDUP_REMOVED lines=11> */
.L_x_2437:
[----:B------:R-:W-:Y:S05]  /*1a280*/  BSYNC B0 ;  /* 0x0000000000007941 */ /* 0x000fea0003800000 */
.L_x_2436:
[----:B------:R-:W-:Y:S05]  /*1a290*/  BRA `(.L_x_2438) ;  /* 0xffffffb800a07947 */ /* 0x000fea000383ffff */
.L_x_2374:
[----:B0-----:R0:W1:Y:S02]  /*1a2a0*/  SYNCS.PHASECHK.TRANS64.TRYWAIT P0, [R25+URZ+0x28c40], R0 ;  /* 0x028c4000190075a7 */ /* 0x001064000800017f */
[----:B-1----:R-:W-:Y:S05]  /*1a2b0*/  @!P0 NANOSLEEP.SYNCS 0x989680 ;  /* 0x009896800000895d */ /* 0x002fea0003900000 */
[----:B------:R-:W1:Y:S02]  /*1a2c0*/  @!P0 SYNCS.PHASECHK.TRANS64 P0, [R25+URZ+0x28c40], R0 ;  /* 0x028c4000190085a7 */ /* 0x000e64000800007f */
[----:B-1----:R-:W-:Y:S05]  /*1a2d0*/  @!P0 BRA `(.L_x_2374) ;  /* 0xfffffffc00f08947 */ /* 0x002fea000383ffff */
[----:B------:R-:W-:Y:S05]  /*1a2e0*/  BRA `(.L_x_2439) ;  /* 0xffffffbc00807947 */ /* 0x000fea000383ffff */
.L_x_2375:
        /* <DEDUP_REMOVED lines=8> */
.L_x_2441:
[----:B------:R-:W-:Y:S05]  /*1a370*/  BSYNC B0 ;  /* 0x0000000000007941 */ /* 0x000fea0003800000 */
.L_x_2440:
        /* <DEDUP_REMOVED lines=9> */
.L_x_2442:
[----:B------:R-:W-:Y:S02]  /*1a410*/  IMAD.MOV.U32 R13, RZ, RZ, R5 ;  /* 0x000000ffff0d7224 */ /* 0x000fe400078e0005 */
[----:B------:R-:W-:Y:S02]  /*1a420*/  IMAD.MOV.U32 R12, RZ, RZ, 0x1 ;  /* 0x00000001ff0c7424 */ /* 0x000fe400078e00ff */
[----:B------:R-:W-:-:S07]  /*1a430*/  IMAD.MOV.U32 R3, RZ, RZ, R14 ;  /* 0x000000ffff037224 */ /* 0x000fce00078e000e */
[----:B------:R-:W-:Y:S05]  /*1a440*/  WARPSYNC.COLLECTIVE R15, `(.L_x_2443) ;  /* 0x000000000f087348 */ /* 0x000fea0003c00000 */
[----:B------:R0:W1:Y:S02]  /*1a450*/  SHFL.IDX P6, R14, R13, R12, R11 ;  /* 0x0000000c0d0e7389 */ /* 0x00006400000c000b */
[----:B01----:R-:W-:Y:S01]  /*1a460*/  ENDCOLLECTIVE ;  /* 0x000000000000791b */ /* 0x003fe20003800000 */
.L_x_2443:
        /* <DEDUP_REMOVED lines=15> */
.L_x_2444:
[----:B------:R-:W-:Y:S02]  /*1a560*/  @P0 IMAD R6, R4, 0x2, R17 ;  /* 0x0000000204060824 */ /* 0x000fe400078e0211 */
[----:B------:R-:W-:Y:S02]  /*1a570*/  IMAD.MOV.U32 R13, RZ, RZ, R5 ;  /* 0x000000ffff0d7224 */ /* 0x000fe400078e0005 */
[----:B------:R-:W-:Y:S02]  /*1a580*/  IMAD.MOV.U32 R12, RZ, RZ, 0x2 ;  /* 0x00000002ff0c7424 */ /* 0x000fe400078e00ff */
[----:B------:R-:W-:-:S07]  /*1a590*/  IMAD.MOV.U32 R3, RZ, RZ, R14 ;  /* 0x000000ffff037224 */ /* 0x000fce00078e000e */
[----:B------:R-:W-:Y:S05]  /*1a5a0*/  WARPSYNC.COLLECTIVE R15, `(.L_x_2445) ;  /* 0x000000000f087348 */ /* 0x000fea0003c00000 */
[----:B------:R0:W1:Y:S02]  /*1a5b0*/  SHFL.IDX P6, R14, R13, R12, R11 ;  /* 0x0000000c0d0e7389 */ /* 0x00006400000c000b */
[----:B01----:R-:W-:Y:S01]  /*1a5c0*/  ENDCOLLECTIVE ;  /* 0x000000000000791b */ /* 0x003fe20003800000 */
.L_x_2445:
        /* <DEDUP_REMOVED lines=15> */
.L_x_2446:
[----:B------:R-:W-:Y:S02]  /*1a6c0*/  @P0 IMAD R6, R4, 0x2, R17 ;  /* 0x0000000204060824 */ /* 0x000fe400078e0211 */
[----:B------:R-:W-:Y:S02]  /*1a6d0*/  IMAD.MOV.U32 R13, RZ, RZ, R5 ;  /* 0x000000ffff0d7224 */ /* 0x000fe400078e0005 */
[----:B------:R-:W-:Y:S02]  /*1a6e0*/  IMAD.MOV.U32 R12, RZ, RZ, 0x3 ;  /* 0x00000003ff0c7424 */ /* 0x000fe400078e00ff */
[----:B------:R-:W-:-:S07]  /*1a6f0*/  IMAD.MOV.U32 R3, RZ, RZ, R14 ;  /* 0x000000ffff037224 */ /* 0x000fce00078e000e */
[----:B------:R-:W-:Y:S05]  /*1a700*/  WARPSYNC.COLLECTIVE R15, `(.L_x_2447) ;  /* 0x000000000f087348 */ /* 0x000fea0003c00000 */
[----:B------:R0:W1:Y:S02]  /*1a710*/  SHFL.IDX P6, R14, R13, R12, R11 ;  /* 0x0000000c0d0e7389 */ /* 0x00006400000c000b */
[----:B01----:R-:W-:Y:S01]  /*1a720*/  ENDCOLLECTIVE ;  /* 0x000000000000791b */ /* 0x003fe20003800000 */
.L_x_2447:
        /* <DEDUP_REMOVED lines=10> */
.L_x_2448:
[----:B------:R-:W-:Y:S01]  /*1a7d0*/  @!PT LDS RZ, [RZ] ;  /* 0x00000000fffff984 */ /* 0x000fe20000000800 */
[----:B------:R-:W-:Y:S01]  /*1a7e0*/  @!PT LDS RZ, [RZ] ;  /* 0x00000000fffff984 */ /* 0x000fe20000000800 */
[----:B------:R-:W-:Y:S01]  /*1a7f0*/  @!PT LDS RZ, [RZ] ;  /* 0x00000000fffff984 */ /* 0x000fe20000000800 */
[----:B------:R0:W-:Y:S01]  /*1a800*/  @P0 LDGSTS.E.BYPASS.LTC128B.128 [R6+0x23400], desc[UR54][R2.64], !P2 ;  /* 0x2340000002060fae */ /* 0x0001e2000d101d76 */
[----:B------:R-:W-:Y:S01]  /*1a810*/  IMAD.MOV.U32 R0, RZ, RZ, R14 ;  /* 0x000000ffff007224 */ /* 0x000fe200078e000e */
[----:B------:R-:W-:Y:S06]  /*1a820*/  BRA `(.L_x_2449) ;  /* 0xffffffbc00307947 */ /* 0x000fec000383ffff */
.L_x_2380:
[----:B------:R-:W-:Y:S02]  /*1a830*/  IMAD.MOV.U32 R13, RZ, RZ, R4 ;  /* 0x000000ffff0d7224 */ /* 0x000fe400078e0004 */
[----:B------:R-:W-:Y:S02]  /*1a840*/  IMAD.MOV.U32 R12, RZ, RZ, RZ ;  /* 0x000000ffff0c7224 */ /* 0x000fe400078e00ff */
[----:B------:R-:W-:Y:S02]  /*1a850*/  IMAD.MOV.U32 R11, RZ, RZ, 0x181f ;  /* 0x0000181fff0b7424 */ /* 0x000fe400078e00ff */
[----:B------:R-:W-:Y:S02]  /*1a860*/  IMAD.MOV.U32 R15, RZ, RZ, -0x1 ;  /* 0xffffffffff0f7424 */ /* 0x000fe400078e00ff */
[----:B------:R-:W-:Y:S02]  /*1a870*/  IMAD R36, R36, R6, RZ ;  /* 0x0000000624247224 */ /* 0x000fe400078e02ff */
[----:B------:R-:W-:-:S07]  /*1a880*/  IMAD.IADD R34, R37, 0x1, R34 ;  /* 0x0000000125227824 */ /* 0x000fce00078e0222 */
[----:B-1---5:R-:W-:Y:S05]  /*1a890*/  WARPSYNC.COLLECTIVE R15, `(.L_x_2450) ;  /* 0x000000000f087348 */ /* 0x022fea0003c00000 */
[----:B------:R0:W2:Y:S02]  /*1a8a0*/  SHFL.IDX P6, R14, R13, R12, R11 ;  /* 0x0000000c0d0e7389 */ /* 0x0000a400000c000b */
[----:B012--5:R-:W-:Y:S01]  /*1a8b0*/  ENDCOLLECTIVE ;  /* 0x000000000000791b */ /* 0x027fe20003800000 */
.L_x_2450:
[C---:B------:R-:W-:Y:S01]  /*1a8c0*/  VIADD R5, R34.reuse, 0x10 ;  /* 0x0000001022057836 */ /* 0x040fe20000000000 */
[----:B------:R-:W-:Y:S01]  /*1a8d0*/  ISETP.GE.AND P0, PT, R34, R36, PT ;  /* 0x000000242200720c */ /* 0x000fe20003f06270 */
[----:B------:R-:W-:Y:S02]  /*1a8e0*/  IMAD.MOV.U32 R13, RZ, RZ, R0 ;  /* 0x000000ffff0d7224 */ /* 0x000fe400078e0000 */
[----:B------:R-:W-:-:S10]  /*1a8f0*/  IMAD.MOV.U32 R2, RZ, RZ, R14 ;  /* 0x000000ffff027224 */ /* 0x000fd400078e000e */
[----:B------:R-:W-:Y:S05]  /*1a900*/  WARPSYNC.COLLECTIVE R15, `(.L_x_2451) ;  /* 0x000000000f087348 */ /* 0x000fea0003c00000 */
[----:B------:R0:W1:Y:S02]  /*1a910*/  SHFL.IDX P6, R14, R13, R12, R11 ;  /* 0x0000000c0d0e7389 */ /* 0x00006400000c000b */
[----:B01----:R-:W-:Y:S01]  /*1a920*/  ENDCOLLECTIVE ;  /* 0x000000000000791b */ /* 0x003fe20003800000 */
.L_x_2451:
[----:B------:R-:W-:Y:S02]  /*1a930*/  IMAD.MOV.U32 R13, RZ, RZ, R4 ;  /* 0x000000ffff0d7224 */ /* 0x000fe400078e0004 */
[----:B------:R-:W-:Y:S02]  /*1a940*/  IMAD.MOV.U32 R12, RZ, RZ, 0x1 ;  /* 0x00000001ff0c7424 */ /* 0x000fe400078e00ff */
[----:B------:R-:W-:-:S07]  /*1a950*/  IMAD.MOV.U32 R3, RZ, RZ, R14 ;  /* 0x000000ffff037224 */ /* 0x000fce00078e000e */
[----:B------:R-:W-:Y:S05]  /*1a960*/  WARPSYNC.COLLECTIVE R15, `(.L_x_2452) ;  /* 0x000000000f087348 */ /* 0x000fea0003c00000 */
[----:B------:R0:W1:Y:S02]  /*1a970*/  SHFL.IDX P6, R14, R13, R12, R11 ;  /* 0x0000000c0d0e7389 */ /* 0x00006400000c000b */
[----:B01----:R-:W-:Y:S01]  /*1a980*/  ENDCOLLECTIVE ;  /* 0x000000000000791b */ /* 0x003fe20003800000 */
.L_x_2452:
        /* <DEDUP_REMOVED lines=15> */
.L_x_2453:
[----:B------:R-:W-:Y:S02]  /*1aa80*/  IMAD.MOV.U32 R13, RZ, RZ, R4 ;  /* 0x000000ffff0d7224 */ /* 0x000fe400078e0004 */
[----:B------:R-:W-:Y:S02]  /*1aa90*/  IMAD.MOV.U32 R12, RZ, RZ, 0x2 ;  /* 0x00000002ff0c7424 */ /* 0x000fe400078e00ff */
[----:B------:R-:W-:-:S07]  /*1aaa0*/  IMAD.MOV.U32 R3, RZ, RZ, R14 ;  /* 0x000000ffff037224 */ /* 0x000fce00078e000e */
[----:B------:R-:W-:Y:S05]  /*1aab0*/  WARPSYNC.COLLECTIVE R15, `(.L_x_2454) ;  /* 0x000000000f087348 */ /* 0x000fea0003c00000 */
[----:B------:R0:W1:Y:S02]  /*1aac0*/  SHFL.IDX P6, R14, R13, R12, R11 ;  /* 0x0000000c0d0e7389 */ /* 0x00006400000c000b */
[----:B01----:R-:W-:Y:S01]  /*1aad0*/  ENDCOLLECTIVE ;  /* 0x000000000000791b */ /* 0x003fe20003800000 */
.L_x_2454:
        /* <DEDUP_REMOVED lines=16> */
.L_x_2455:
[----:B------:R-:W-:Y:S02]  /*1abe0*/  IMAD.MOV.U32 R13, RZ, RZ, R4 ;  /* 0x000000ffff0d7224 */ /* 0x000fe400078e0004 */
[----:B------:R-:W-:Y:S02]  /*1abf0*/  IMAD.MOV.U32 R12, RZ, RZ, 0x3 ;  /* 0x00000003ff0c7424 */ /* 0x000fe400078e00ff */
[----:B------:R-:W-:-:S07]  /*1ac00*/  IMAD.MOV.U32 R3, RZ, RZ, R14 ;  /* 0x000000ffff037224 */ /* 0x000fce00078e000e */
[----:B------:R-:W-:Y:S05]  /*1ac10*/  WARPSYNC.COLLECTIVE R15, `(.L_x_2456) ;  /* 0x000000000f087348 */ /* 0x000fea0003c00000 */
[----:B------:R0:W1:Y:S02]  /*1ac20*/  SHFL.IDX P6, R14, R13, R12, R11 ;  /* 0x0000000c0d0e7389 */ /* 0x00006400000c000b */
[----:B01----:R-:W-:Y:S01]  /*1ac30*/  ENDCOLLECTIVE ;  /* 0x000000000000791b */ /* 0x003fe20003800000 */
.L_x_2456:
        /* <DEDUP_REMOVED lines=10> */
.L_x_2457:
[----:B------:R-:W-:Y:S01]  /*1ace0*/  @!PT LDS RZ, [RZ] ;  /* 0x00000000fffff984 */ /* 0x000fe20000000800 */
[----:B------:R-:W-:Y:S01]  /*1acf0*/  @!PT LDS RZ, [RZ] ;  /* 0x00000000fffff984 */ /* 0x000fe20000000800 */
[----:B------:R-:W-:Y:S01]  /*1ad00*/  @!PT LDS RZ, [RZ] ;  /* 0x00000000fffff984 */ /* 0x000fe20000000800 */
[----:B------:R2:W-:Y:S01]  /*1ad10*/  @!P0 LDGSTS.E.BYPASS.LTC128B.128 [R7+0x21400], desc[UR54][R2.64], !P1 ;  /* 0x2140000002078fae */ /* 0x0005e2000c901d76 */
[----:B------:R-:W-:Y:S01]  /*1ad20*/  IMAD.MOV.U32 R0, RZ, RZ, R14 ;  /* 0x000000ffff007224 */ /* 0x000fe200078e000e */
[----:B------:R-:W-:Y:S06]  /*1ad30*/  BRA `(.L_x_2458) ;  /* 0xffffffc000087947 */ /* 0x000fec000383ffff */
.L_x_2383:
[----:B0-----:R0:W2:Y:S02]  /*1ad40*/  SYNCS.PHASECHK.TRANS64.TRYWAIT P0, [R17+URZ+0x28c20], R0 ;  /* 0x028c2000110075a7 */ /* 0x0010a4000800017f */
[----:B--2---:R-:W-:Y:S05]  /*1ad50*/  @!P0 NANOSLEEP.SYNCS 0x989680 ;  /* 0x009896800000895d */ /* 0x004fea0003900000 */
[----:B------:R-:W2:Y:S02]  /*1ad60*/  @!P0 SYNCS.PHASECHK.TRANS64 P0, [R17+URZ+0x28c20], R0 ;  /* 0x028c2000110085a7 */ /* 0x000ea4000800007f */
[----:B--2---:R-:W-:Y:S05]  /*1ad70*/  @!P0 BRA `(.L_x_2383) ;  /* 0xfffffffc00f08947 */ /* 0x004fea000383ffff */
[----:B------:R-:W-:Y:S05]  /*1ad80*/  BRA `(.L_x_2459) ;  /* 0xffffffc000647947 */ /* 0x000fea000383ffff */
.L_x_2386:
[----:B0-----:R0:W2:Y:S02]  /*1ad90*/  SYNCS.PHASECHK.TRANS64.TRYWAIT P0, [R25+URZ+0x28c60], R0 ;  /* 0x028c6000190075a7 */ /* 0x0010a4000800017f */
[----:B--2---:R-:W-:Y:S05]  /*1ada0*/  @!P0 NANOSLEEP.SYNCS 0x989680 ;  /* 0x009896800000895d */ /* 0x004fea0003900000 */
[----:B------:R-:W2:Y:S02]  /*1adb0*/  @!P0 SYNCS.PHASECHK.TRANS64 P0, [R25+URZ+0x28c60], R0 ;  /* 0x028c6000190085a7 */ /* 0x000ea4000800007f */
[----:B--2---:R-:W-:Y:S05]  /*1adc0*/  @!P0 BRA `(.L_x_2386) ;  /* 0xfffffffc00f08947 */ /* 0x004fea000383ffff */
[----:B------:R-:W-:Y:S05]  /*1add0*/  BRA `(.L_x_2460) ;  /* 0xffffffc000747947 */ /* 0x000fea000383ffff */
.L_x_2387:
        /* <DEDUP_REMOVED lines=8> */
.L_x_2462:
[----:B------:R-:W-:Y:S05]  /*1ae60*/  BSYNC B0 ;  /* 0x0000000000007941 */ /* 0x000fea0003800000 */
.L_x_2461:
        /* <DEDUP_REMOVED lines=15> */
.L_x_2463:
        /* <DEDUP_REMOVED lines=39> */
.L_x_2464:
[----:B------:R-:W-:Y:S02]  /*1b1d0*/  IMAD.MOV.U32 R13, RZ, RZ, R4 ;  /* 0x000000ffff0d7224 */ /* 0x000fe400078e0004 */
[----:B------:R-:W-:-:S07]  /*1b1e0*/  IMAD.MOV.U32 R3, RZ, RZ, R14 ;  /* 0x000000ffff037224 */ /* 0x000fce00078e000e */
[----:B------:R-:W-:Y:S05]  /*1b1f0*/  WARPSYNC.COLLECTIVE R15, `(.L_x_2465) ;  /* 0x000000000f087348 */ /* 0x000fea0003c00000 */
[----:B------:R0:W1:Y:S02]  /*1b200*/  SHFL.IDX P6, R14, R13, R12, R11 ;  /* 0x0000000c0d0e7389 */ /* 0x00006400000c000b */
[----:B01----:R-:W-:Y:S01]  /*1b210*/  ENDCOLLECTIVE ;  /* 0x000000000000791b */ /* 0x003fe20003800000 */
.L_x_2465:
        /* <DEDUP_REMOVED lines=29> */
.L_x_2466:
[----:B------:R-:W-:Y:S02]  /*1b3f0*/  IMAD.MOV.U32 R13, RZ, RZ, R4 ;  /* 0x000000ffff0d7224 */ /* 0x000fe400078e0004 */
[----:B------:R-:W-:-:S07]  /*1b400*/  IMAD.MOV.U32 R7, RZ, RZ, R14 ;  /* 0x000000ffff077224 */ /* 0x000fce00078e000e */
[----:B------:R-:W-:Y:S05]  /*1b410*/  WARPSYNC.COLLECTIVE R15, `(.L_x_2467) ;  /* 0x000000000f087348 */ /* 0x000fea0003c00000 */
[----:B------:R0:W1:Y:S02]  /*1b420*/  SHFL.IDX P6, R14, R13, R12, R11 ;  /* 0x0000000c0d0e7389 */ /* 0x00006400000c000b */
[----:B01----:R-:W-:Y:S01]  /*1b430*/  ENDCOLLECTIVE ;  /* 0x000000000000791b */ /* 0x003fe20003800000 */
.L_x_2467:
        /* <DEDUP_REMOVED lines=29> */
.L_x_2468:
[----:B------:R-:W-:Y:S02]  /*1b610*/  IMAD.MOV.U32 R13, RZ, RZ, R4 ;  /* 0x000000ffff0d7224 */ /* 0x000fe400078e0004 */
[----:B------:R-:W-:-:S07]  /*1b620*/  IMAD.MOV.U32 R6, RZ, RZ, R14 ;  /* 0x000000ffff067224 */ /* 0x000fce00078e000e */
[----:B------:R-:W-:Y:S05]  /*1b630*/  WARPSYNC.COLLECTIVE R15, `(.L_x_2469) ;  /* 0x000000000f087348 */ /* 0x000fea0003c00000 */
[----:B------:R0:W1:Y:S02]  /*1b640*/  SHFL.IDX P6, R14, R13, R12, R11 ;  /* 0x0000000c0d0e7389 */ /* 0x00006400000c000b */
[----:B01----:R-:W-:Y:S01]  /*1b650*/  ENDCOLLECTIVE ;  /* 0x000000000000791b */ /* 0x003fe20003800000 */
.L_x_2469:
[----:B------:R-:W-:Y:S01]  /*1b660*/  IMAD.MOV.U32 R2, RZ, RZ, R14 ;  /* 0x000000ffff027224 */ /* 0x000fe200078e000e */
[----:B------:R-:W-:Y:S06]  /*1b670*/  BRA `(.L_x_2470) ;  /* 0xffffffbc00fc7947 */ /* 0x000fec000383ffff */
.L_x_2394:
[----:B0-----:R0:W2:Y:S02]  /*1b680*/  SYNCS.PHASECHK.TRANS64.TRYWAIT P0, [R6+URZ+0x28c40], R19 ;  /* 0x028c4013060075a7 */ /* 0x0010a4000800017f */
[----:B--2---:R-:W-:Y:S05]  /*1b690*/  @!P0 NANOSLEEP.SYNCS 0x989680 ;  /* 0x009896800000895d */ /* 0x004fea0003900000 */
[----:B------:R-:W2:Y:S02]  /*1b6a0*/  @!P0 SYNCS.PHASECHK.TRANS64 P0, [R6+URZ+0x28c40], R19 ;  /* 0x028c4013060085a7 */ /* 0x000ea4000800007f */
[----:B--2---:R-:W-:Y:S05]  /*1b6b0*/  @!P0 BRA `(.L_x_2394) ;  /* 0xfffffffc00f08947 */ /* 0x004fea000383ffff */
[----:B------:R-:W-:Y:S05]  /*1b6c0*/  BRA `(.L_x_2471) ;  /* 0xffffffc400847947 */ /* 0x000fea000383ffff */
.L_x_2395:
        /* <DEDUP_REMOVED lines=8> */
.L_x_2473:
[----:B------:R-:W-:Y:S05]  /*1b750*/  BSYNC B1 ;  /* 0x0000000000017941 */ /* 0x000fea0003800000 */
.L_x_2472:
        /* <DEDUP_REMOVED lines=9> */
.L_x_2474:
[----:B------:R-:W-:Y:S02]  /*1b7f0*/  IMAD.MOV.U32 R13, RZ, RZ, R25 ;  /* 0x000000ffff0d7224 */ /* 0x000fe400078e0019 */
[----:B------:R-:W-:Y:S02]  /*1b800*/  IMAD.MOV.U32 R12, RZ, RZ, 0x1 ;  /* 0x00000001ff0c7424 */ /* 0x000fe400078e00ff */
[----:B------:R-:W-:-:S07]  /*1b810*/  IMAD.MOV.U32 R2, RZ, RZ, R14 ;  /* 0x000000ffff027224 */ /* 0x000fce00078e000e */
[----:B------:R-:W-:Y:S05]  /*1b820*/  WARPSYNC.COLLECTIVE R15, `(.L_x_2475) ;  /* 0x000000000f087348 */ /* 0x000fea0003c00000 */
[----:B------:R0:W1:Y:S02]  /*1b830*/  SHFL.IDX P6, R14, R13, R12, R11 ;  /* 0x0000000c0d0e7389 */ /* 0x00006400000c000b */
[----:B01----:R-:W-:Y:S01]  /*1b840*/  ENDCOLLECTIVE ;  /* 0x000000000000791b */ /* 0x003fe20003800000 */
.L_x_2475:
        /* <DEDUP_REMOVED lines=11> */
.L_x_2476:
[----:B------:R-:W-:Y:S02]  /*1b900*/  IMAD.MOV.U32 R13, RZ, RZ, R25 ;  /* 0x000000ffff0d7224 */ /* 0x000fe400078e0019 */
[----:B------:R-:W-:Y:S02]  /*1b910*/  IMAD.MOV.U32 R12, RZ, RZ, 0x2 ;  /* 0x00000002ff0c7424 */ /* 0x000fe400078e00ff */
[----:B------:R-:W-:-:S07]  /*1b920*/  IMAD.MOV.U32 R2, RZ, RZ, R14 ;  /* 0x000000ffff027224 */ /* 0x000fce00078e000e */
[----:B------:R-:W-:Y:S05]  /*1b930*/  WARPSYNC.COLLECTIVE R15, `(.L_x_2477) ;  /* 0x000000000f087348 */ /* 0x000fea0003c00000 */
[----:B------:R0:W1:Y:S02]  /*1b940*/  SHFL.IDX P6, R14, R13, R12, R11 ;  /* 0x0000000c0d0e7389 */ /* 0x00006400000c000b */
[----:B01----:R-:W-:Y:S01]  /*1b950*/  ENDCOLLECTIVE ;  /* 0x000000000000791b */ /* 0x003fe20003800000 */
.L_x_2477:
        /* <DEDUP_REMOVED lines=11> */
.L_x_2478:
[----:B------:R-:W-:Y:S02]  /*1ba10*/  IMAD.MOV.U32 R13, RZ, RZ, R25 ;  /* 0x000000ffff0d7224 */ /* 0x000fe400078e0019 */
[----:B------:R-:W-:Y:S02]  /*1ba20*/  IMAD.MOV.U32 R12, RZ, RZ, 0x3 ;  /* 0x00000003ff0c7424 */ /* 0x000fe400078e00ff */
[----:B------:R-:W-:-:S07]  /*1ba30*/  IMAD.MOV.U32 R2, RZ, RZ, R14 ;  /* 0x000000ffff027224 */ /* 0x000fce00078e000e */
[----:B------:R-:W-:Y:S05]  /*1ba40*/  WARPSYNC.COLLECTIVE R15, `(.L_x_2479) ;  /* 0x000000000f087348 */ /* 0x000fea0003c00000 */
[----:B------:R0:W1:Y:S02]  /*1ba50*/  SHFL.IDX P6, R14, R13, R12, R11 ;  /* 0x0000000c0d0e7389 */ /* 0x00006400000c000b */
[----:B01----:R-:W-:Y:S01]  /*1ba60*/  ENDCOLLECTIVE ;  /* 0x000000000000791b */ /* 0x003fe20003800000 */
.L_x_2479:
        /* <DEDUP_REMOVED lines=11> */
.L_x_2480:
[----:B------:R-:W-:Y:S01]  /*1bb20*/  IMAD.MOV.U32 R2, RZ, RZ, R14 ;  /* 0x000000ffff027224 */ /* 0x000fe200078e000e */
[----:B------:R-:W-:Y:S06]  /*1bb30*/  BRA `(.L_x_2481) ;  /* 0xffffffc4000c7947 */ /* 0x000fec000383ffff */
.L_x_2400:
[----:B---3--:R3:W4:Y:S02]  /*1bb40*/  SYNCS.PHASECHK.TRANS64.TRYWAIT P0, [R6+URZ+0x28c60], R19 ;  /* 0x028c6013060075a7 */ /* 0x008724000800017f */
[----:B----4-:R-:W-:Y:S05]  /*1bb50*/  @!P0 NANOSLEEP.SYNCS 0x989680 ;  /* 0x009896800000895d */ /* 0x010fea0003900000 */
[----:B------:R-:W4:Y:S02]  /*1bb60*/  @!P0 SYNCS.PHASECHK.TRANS64 P0, [R6+URZ+0x28c60], R19 ;  /* 0x028c6013060085a7 */ /* 0x000f24000800007f */
[----:B----4-:R-:W-:Y:S05]  /*1bb70*/  @!P0 BRA `(.L_x_2400) ;  /* 0xfffffffc00f08947 */ /* 0x010fea000383ffff */
[----:B------:R-:W-:Y:S05]  /*1bb80*/  BRA `(.L_x_2482) ;  /* 0xffffffc4005c7947 */ /* 0x000fea000383ffff */
.L_x_2401:
        /* <DEDUP_REMOVED lines=8> */
.L_x_2484:
[----:B------:R-:W-:Y:S05]  /*1bc10*/  BSYNC B1 ;  /* 0x0000000000017941 */ /* 0x000fea0003800000 */
.L_x_2483:
        /* <DEDUP_REMOVED lines=13> */
.L_x_2485:
        /* <DEDUP_REMOVED lines=17> */
.L_x_2486:
        /* <DEDUP_REMOVED lines=16> */
.L_x_2487:
        /* <DEDUP_REMOVED lines=19> */
.L_x_2488:
        /* <DEDUP_REMOVED lines=14> */
.L_x_2489:
        /* <DEDUP_REMOVED lines=16> */
.L_x_2490:
        /* <DEDUP_REMOVED lines=14> */
.L_x_2491:
[----:B------:R-:W-:Y:S05]  /*1c2f0*/  BRA `(.L_x_2492) ;  /* 0xffffffc000c07947 */ /* 0x000fea000383ffff */
.L_x_2409:
        /* <DEDUP_REMOVED lines=8> */
.L_x_2494:
[----:B------:R-:W-:Y:S05]  /*1c380*/  BSYNC B0 ;  /* 0x0000000000007941 */ /* 0x000fea0003800000 */
.L_x_2493:
        /* <DEDUP_REMOVED lines=9> */
.L_x_2495:
[----:B------:R-:W-:Y:S02]  /*1c420*/  ULDC UR4, c[0x0][0xc3c] ;  /* 0x00030f0000047ab9 */ /* 0x000fe40000000800 */
[----:B------:R-:W-:-:S13]  /*1c430*/  ISETP.GE.OR P1, PT, R9, UR4, !P0 ;  /* 0x0000000409007c0c */ /* 0x000fda000c726670 */
[----:B------:R-:W0:Y:S08]  /*1c440*/  @!P1 LDC.64 R2, c[0x0][0xc80] ;  /* 0x00032000ff029b82 */ /* 0x000e300000000a00 */
[----:B------:R-:W1:Y:S01]  /*1c450*/  @!P1 LDC.64 R4, c[0x0][0xc78] ;  /* 0x00031e00ff049b82 */ /* 0x000e620000000a00 */
[----:B------:R-:W-:Y:S01]  /*1c460*/  CS2R R24, SRZ ;  /* 0x0000000000187805 */ /* 0x000fe2000001ff00 */
[----:B------:R-:W-:-:S02]  /*1c470*/  IMAD.MOV.U32 R8, RZ, RZ, RZ ;  /* 0x000000ffff087224 */ /* 0x000fc400078e00ff */
[----:B------:R-:W-:Y:S02]  /*1c480*/  IMAD.MOV.U32 R11, RZ, RZ, RZ ;  /* 0x000000ffff0b7224 */ /* 0x000fe400078e00ff */
[----:B------:R-:W-:Y:S02]  /*1c490*/  IMAD.MOV.U32 R6, RZ, RZ, R14 ;  /* 0x000000ffff067224 */ /* 0x000fe400078e000e */
[----:B0-----:R-:W-:-:S05]  /*1c4a0*/  @!P1 IMAD.WIDE R2, R9, 0x4, R2 ;  /* 0x0000000409029825 */ /* 0x001fca00078e0202 */
[----:B------:R1:W2:Y:S02]  /*1c4b0*/  @!P1 LDG.E R7, desc[UR54][R2.64] ;  /* 0x0000003602079981 */ /* 0x0002a4000c1e1900 */
[----:B-1----:R-:W-:-:S05]  /*1c4c0*/  @!P1 IMAD.WIDE R2, R9, 0x4, R4 ;  /* 0x0000000409029825 */ /* 0x002fca00078e0204 */
[----:B------:R-:W3:Y:S01]  /*1c4d0*/  @!P1 LDG.E R4, desc[UR54][R2.64] ;  /* 0x0000003602049981 */ /* 0x000ee2000c1e1900 */
[C---:B------:R-:W-:Y:S02]  /*1c4e0*/  ISETP.GE.U32.AND P2, PT, R10.reuse, 0x2, PT ;  /* 0x000000020a00780c */ /* 0x040fe40003f46070 */
[C---:B------:R-:W-:Y:S02]  /*1c4f0*/  ISETP.GE.U32.AND P3, PT, R10.reuse, 0x4, PT ;  /* 0x000000040a00780c */ /* 0x040fe40003f66070 */
        /* <DEDUP_REMOVED lines=9> */
.L_x_2496:
[----:B------:R-:W-:Y:S01]  /*1c590*/  IMAD.MOV.U32 R12, RZ, RZ, 0x2 ;  /* 0x00000002ff0c7424 */ /* 0x000fe200078e00ff */
[----:B------:R-:W-:-:S05]  /*1c5a0*/  SEL R4, R14, RZ, P1 ;  /* 0x000000ff0e047207 */ /* 0x000fca0000800000 */
[----:B------:R-:W-:-:S04]  /*1c5b0*/  IMAD.IADD R4, R13, 0x1, R4 ;  /* 0x000000010d047824 */ /* 0x000fc800078e0204 */
[----:B------:R-:W-:-:S07]  /*1c5c0*/  IMAD.MOV.U32 R13, RZ, RZ, R4 ;  /* 0x000000ffff0d7224 */ /* 0x000fce00078e0004 */
[----:B------:R-:W-:Y:S05]  /*1c5d0*/  WARPSYNC.COLLECTIVE R15, `(.L_x_2497) ;  /* 0x000000000f087348 */ /* 0x000fea0003c00000 */
[----:B------:R0:W1:Y:S02]  /*1c5e0*/  SHFL.UP P6, R14, R13, R12, R11 ;  /* 0x0400000c0d0e7389 */ /* 0x00006400000c000b */
[----:B01----:R-:W-:Y:S01]  /*1c5f0*/  ENDCOLLECTIVE ;  /* 0x000000000000791b */ /* 0x003fe20003800000 */
.L_x_2497:
[----:B------:R-:W-:Y:S01]  /*1c600*/  IMAD.MOV.U32 R12, RZ, RZ, 0x4 ;  /* 0x00000004ff0c7424 */ /* 0x000fe200078e00ff */
[----:B------:R-:W-:-:S05]  /*1c610*/  SEL R3, R14, RZ, P2 ;  /* 0x000000ff0e037207 */ /* 0x000fca0001000000 */
[----:B------:R-:W-:-:S04]  /*1c620*/  IMAD.IADD R2, R4, 0x1, R3 ;  /* 0x0000000104027824 */ /* 0x000fc800078e0203 */
[----:B------:R-:W-:-:S07]  /*1c630*/  IMAD.MOV.U32 R13, RZ, RZ, R2 ;  /* 0x000000ffff0d7224 */ /* 0x000fce00078e0002 */
[----:B------:R-:W-:Y:S05]  /*1c640*/  WARPSYNC.COLLECTIVE R15, `(.L_x_2498) ;  /* 0x000000000f087348 */ /* 0x000fea0003c00000 */
[----:B------:R0:W1:Y:S02]  /*1c650*/  SHFL.UP P6, R14, R13, R12, R11 ;  /* 0x0400000c0d0e7389 */ /* 0x00006400000c000b */
[----:B01----:R-:W-:Y:S01]  /*1c660*/  ENDCOLLECTIVE ;  /* 0x000000000000791b */ /* 0x003fe20003800000 */
.L_x_2498:
[----:B------:R-:W-:Y:S01]  /*1c670*/  IMAD.MOV.U32 R12, RZ, RZ, 0x8 ;  /* 0x00000008ff0c7424 */ /* 0x000fe200078e00ff */
[----:B------:R-:W-:-:S05]  /*1c680*/  SEL R3, R14, RZ, P3 ;  /* 0x000000ff0e037207 */ /* 0x000fca0001800000 */
[----:B------:R-:W-:-:S04]  /*1c690*/  IMAD.IADD R3, R2, 0x1, R3 ;  /* 0x0000000102037824 */ /* 0x000fc800078e0203 */
[----:B------:R-:W-:-:S07]  /*1c6a0*/  IMAD.MOV.U32 R13, RZ, RZ, R3 ;  /* 0x000000ffff0d7224 */ /* 0x000fce00078e0003 */
[----:B------:R-:W-:Y:S05]  /*1c6b0*/  WARPSYNC.COLLECTIVE R15, `(.L_x_2499) ;  /* 0x000000000f087348 */ /* 0x000fea0003c00000 */
[----:B------:R0:W1:Y:S02]  /*1c6c0*/  SHFL.UP P6, R14, R13, R12, R11 ;  /* 0x0400000c0d0e7389 */ /* 0x00006400000c000b */
[----:B01----:R-:W-:Y:S01]  /*1c6d0*/  ENDCOLLECTIVE ;  /* 0x000000000000791b */ /* 0x003fe20003800000 */
.L_x_2499:
[----:B------:R-:W-:Y:S01]  /*1c6e0*/  IMAD.MOV.U32 R12, RZ, RZ, 0x10 ;  /* 0x00000010ff0c7424 */ /* 0x000fe200078e00ff */
[----:B------:R-:W-:-:S05]  /*1c6f0*/  SEL R4, R14, RZ, P4 ;  /* 0x000000ff0e047207 */ /* 0x000fca0002000000 */
[----:B------:R-:W-:-:S04]  /*1c700*/  IMAD.IADD R4, R3, 0x1, R4 ;  /* 0x0000000103047824 */ /* 0x000fc800078e0204 */
[----:B------:R-:W-:-:S07]  /*1c710*/  IMAD.MOV.U32 R13, RZ, RZ, R4 ;  /* 0x000000ffff0d7224 */ /* 0x000fce00078e0004 */
[----:B------:R-:W-:Y:S05]  /*1c720*/  WARPSYNC.COLLECTIVE R15, `(.L_x_2500) ;  /* 0x000000000f087348 */ /* 0x000fea0003c00000 */
[----:B------:R0:W1:Y:S02]  /*1c730*/  SHFL.UP P6, R14, R13, R12, R11 ;  /* 0x0400000c0d0e7389 */ /* 0x00006400000c000b */
[----:B01----:R-:W-:Y:S01]  /*1c740*/  ENDCOLLECTIVE ;  /* 0x000000000000791b */ /* 0x003fe20003800000 */
.L_x_2500:
        /* <DEDUP_REMOVED lines=8> */
.L_x_2501:
[----:B------:R-:W-:Y:S05]  /*1c7d0*/  BRA `(.L_x_2502) ;  /* 0xffffffc4005c7947 */ /* 0x000fea000383ffff */
.L_x_2412:
[----:B------:R-:W-:Y:S01]  /*1c7e0*/  BSSY B0, `(.L_x_2503) ;  /* 0x0000007000007945 */ /* 0x000fe20003800000 */
[----:B------:R-:W-:Y:S02]  /*1c7f0*/  IMAD.MOV.U32 R12, RZ, RZ, 0x1 ;  /* 0x00000001ff0c7424 */ /* 0x000fe400078e00ff */
[----:B------:R-:W-:Y:S02]  /*1c800*/  IMAD.MOV.U32 R11, RZ, RZ, RZ ;  /* 0x000000ffff0b7224 */ /* 0x000fe400078e00ff */
[----:B------:R-:W-:-:S07]  /*1c810*/  IMAD.MOV.U32 R15, RZ, RZ, -0x1 ;  /* 0xffffffffff0f7424 */ /* 0x000fce00078e00ff */
[----:B------:R-:W-:Y:S05]  /*1c820*/  WARPSYNC.COLLECTIVE R15, `(.L_x_2504) ;  /* 0x000000000f087348 */ /* 0x000fea0003c00000 */
[----:B------:R0:W1:Y:S02]  /*1c830*/  SHFL.UP P6, R14, R13, R12, R11 ;  /* 0x0400000c0d0e7389 */ /* 0x00006400000c000b */
[----:B01----:R-:W-:Y:S01]  /*1c840*/  ENDCOLLECTIVE ;  /* 0x000000000000791b */ /* 0x003fe20003800000 */
.L_x_2504:
[----:B------:R-:W-:Y:S05]  /*1c850*/  BSYNC B0 ;  /* 0x0000000000007941 */ /* 0x000fea0003800000 */
.L_x_2503:
        /* <DEDUP_REMOVED lines=8> */
.L_x_2505:
[----:B------:R-:W-:Y:S01]  /*1c8e0*/  IMAD.MOV.U32 R12, RZ, RZ, 0x4 ;  /* 0x00000004ff0c7424 */ /* 0x000fe200078e00ff */
[----:B------:R-:W-:-:S05]  /*1c8f0*/  SEL R2, R14, RZ, P2 ;  /* 0x000000ff0e027207 */ /* 0x000fca0001000000 */
[----:B------:R-:W-:-:S04]  /*1c900*/  IMAD.IADD R2, R13, 0x1, R2 ;  /* 0x000000010d027824 */ /* 0x000fc800078e0202 */
[----:B------:R-:W-:-:S07]  /*1c910*/  IMAD.MOV.U32 R13, RZ, RZ, R2 ;  /* 0x000000ffff0d7224 */ /* 0x000fce00078e0002 */
[----:B------:R-:W-:Y:S05]  /*1c920*/  WARPSYNC.COLLECTIVE R15, `(.L_x_2506) ;  /* 0x000000000f087348 */ /* 0x000fea0003c00000 */
[----:B------:R0:W1:Y:S02]  /*1c930*/  SHFL.UP P6, R14, R13, R12, R11 ;  /* 0x0400000c0d0e7389 */ /* 0x00006400000c000b */
[----:B01----:R-:W-:Y:S01]  /*1c940*/  ENDCOLLECTIVE ;  /* 0x000000000000791b */ /* 0x003fe20003800000 */
.L_x_2506:
[----:B------:R-:W-:Y:S01]  /*1c950*/  IMAD.MOV.U32 R12, RZ, RZ, 0x8 ;  /* 0x00000008ff0c7424 */ /* 0x000fe200078e00ff */
[----:B------:R-:W-:-:S05]  /*1c960*/  SEL R3, R14, RZ, P3 ;  /* 0x000000ff0e037207 */ /* 0x000fca0001800000 */
[----:B------:R-:W-:-:S04]  /*1c970*/  IMAD.IADD R3, R2, 0x1, R3 ;  /* 0x0000000102037824 */ /* 0x000fc800078e0203 */
[----:B------:R-:W-:-:S07]  /*1c980*/  IMAD.MOV.U32 R13, RZ, RZ, R3 ;  /* 0x000000ffff0d7224 */ /* 0x000fce00078e0003 */
[----:B------:R-:W-:Y:S05]  /*1c990*/  WARPSYNC.COLLECTIVE R15, `(.L_x_2507) ;  /* 0x000000000f087348 */ /* 0x000fea0003c00000 */
[----:B------:R0:W1:Y:S02]  /*1c9a0*/  SHFL.UP P6, R14, R13, R12, R11 ;  /* 0x0400000c0d0e7389 */ /* 0x00006400000c000b */
[----:B01----:R-:W-:Y:S01]  /*1c9b0*/  ENDCOLLECTIVE ;  /* 0x000000000000791b */ /* 0x003fe20003800000 */
.L_x_2507:
[----:B------:R-:W-:Y:S01]  /*1c9c0*/  IMAD.MOV.U32 R12, RZ, RZ, 0x10 ;  /* 0x00000010ff0c7424 */ /* 0x000fe200078e00ff */
[----:B------:R-:W-:-:S05]  /*1c9d0*/  SEL R4, R14, RZ, P4 ;  /* 0x000000ff0e047207 */ /* 0x000fca0002000000 */
[----:B------:R-:W-:-:S04]  /*1c9e0*/  IMAD.IADD R4, R3, 0x1, R4 ;  /* 0x0000000103047824 */ /* 0x000fc800078e0204 */
[----:B------:R-:W-:-:S07]  /*1c9f0*/  IMAD.MOV.U32 R13, RZ, RZ, R4 ;  /* 0x000000ffff0d7224 */ /* 0x000fce00078e0004 */
[----:B------:R-:W-:Y:S05]  /*1ca00*/  WARPSYNC.COLLECTIVE R15, `(.L_x_2508) ;  /* 0x000000000f087348 */ /* 0x000fea0003c00000 */
[----:B------:R0:W1:Y:S02]  /*1ca10*/  SHFL.UP P6, R14, R13, R12, R11 ;  /* 0x0400000c0d0e7389 */ /* 0x00006400000c000b */
[----:B01----:R-:W-:Y:S01]  /*1ca20*/  ENDCOLLECTIVE ;  /* 0x000000000000791b */ /* 0x003fe20003800000 */
.L_x_2508:
        /* <DEDUP_REMOVED lines=8> */
.L_x_2509:
[----:B------:R-:W-:Y:S05]  /*1cab0*/  BRA `(.L_x_2510) ;  /* 0xffffffc400487947 */ /* 0x000fea000383ffff */
.L_x_2414:
[----:B------:R-:W-:Y:S01]  /*1cac0*/  BSSY B0, `(.L_x_2511) ;  /* 0x0000006000007945 */ /* 0x000fe20003800000 */
[----:B------:R-:W-:Y:S01]  /*1cad0*/  PLOP3.LUT P6, PT, P6, PT, PT, 0x8, 0x0 ;  /* 0x000000000000781c */ /* 0x000fe200037ce170 */
[----:B------:R-:W-:-:S12]  /*1cae0*/  IMAD.MOV.U32 R15, RZ, RZ, -0x1 ;  /* 0xffffffffff0f7424 */ /* 0x000fd800078e00ff */
[----:B0-----:R-:W-:Y:S05]  /*1caf0*/  WARPSYNC.COLLECTIVE R15, `(.L_x_2512) ;  /* 0x000000000f087348 */ /* 0x001fea0003c00000 */
[----:B------:R-:W-:Y:S01]  /*1cb00*/  VOTE.ANY R14, PT, P6 ;  /* 0x00000000000e7806 */ /* 0x000fe200030e0100 */
[----:B0-----:R-:W-:Y:S06]  /*1cb10*/  ENDCOLLECTIVE ;  /* 0x000000000000791b */ /* 0x001fec0003800000 */
.L_x_2512:
[----:B------:R-:W-:Y:S05]  /*1cb20*/  BSYNC B0 ;  /* 0x0000000000007941 */ /* 0x000fea0003800000 */
.L_x_2511:
[----:B------:R-:W-:Y:S02]  /*1cb30*/  IMAD.MOV.U32 R2, RZ, RZ, R14 ;  /* 0x000000ffff027224 */ /* 0x000fe400078e000e */
[----:B------:R-:W-:Y:S02]  /*1cb40*/  IMAD.MOV.U32 R13, RZ, RZ, R25 ;  /* 0x000000ffff0d7224 */ /* 0x000fe400078e0019 */
[----:B------:R0:W1:Y:S01]  /*1cb50*/  POPC R12, R2 ;  /* 0x00000002000c7309 */ /* 0x0000620000000000 */
[----:B------:R-:W-:Y:S02]  /*1cb60*/  IMAD.MOV.U32 R11, RZ, RZ, 0x1f ;  /* 0x0000001fff0b7424 */ /* 0x000fe400078e00ff */
[----:B------:R-:W-:-:S07]  /*1cb70*/  IMAD.MOV.U32 R15, RZ, RZ, -0x1 ;  /* 0xffffffffff0f7424 */ /* 0x000fce00078e00ff */
[----:B01----:R-:W-:Y:S05]  /*1cb80*/  WARPSYNC.COLLECTIVE R15, `(.L_x_2513) ;  /* 0x000000000f087348 */ /* 0x003fea0003c00000 */
[----:B-1----:R1:W2:Y:S02]  /*1cb90*/  SHFL.IDX P6, R14, R13, R12, R11 ;  /* 0x0000000c0d0e7389 */ /* 0x0022a400000c000b */
[----:B012---:R-:W-:Y:S01]  /*1cba0*/  ENDCOLLECTIVE ;  /* 0x000000000000791b */ /* 0x007fe20003800000 */
.L_x_2513:
[----:B------:R-:W-:Y:S02]  /*1cbb0*/  IMAD.IADD R27, R12, 0x1, R27 ;  /* 0x000000010c1b7824 */ /* 0x000fe400078e021b */
[----:B------:R-:W-:Y:S02]  /*1cbc0*/  IMAD.MOV.U32 R13, RZ, RZ, R8 ;  /* 0x000000ffff0d7224 */ /* 0x000fe400078e0008 */
[----:B------:R-:W-:-:S07]  /*1cbd0*/  IMAD.MOV.U32 R25, RZ, RZ, R14 ;  /* 0x000000ffff197224 */ /* 0x000fce00078e000e */
[----:B------:R-:W-:Y:S05]  /*1cbe0*/  WARPSYNC.COLLECTIVE R15, `(.L_x_2514) ;  /* 0x000000000f087348 */ /* 0x000fea0003c00000 */
[----:B------:R0:W1:Y:S02]  /*1cbf0*/  SHFL.IDX P6, R14, R13, R12, R11 ;  /* 0x0000000c0d0e7389 */ /* 0x00006400000c000b */
[----:B01----:R-:W-:Y:S01]  /*1cc00*/  ENDCOLLECTIVE ;  /* 0x000000000000791b */ /* 0x003fe20003800000 */
.L_x_2514:
[----:B------:R-:W-:Y:S01]  /*1cc10*/  IMAD.MOV.U32 R8, RZ, RZ, R14 ;  /* 0x000000ffff087224 */ /* 0x000fe200078e000e */
[----:B------:R-:W-:Y:S06]  /*1cc20*/  BRA `(.L_x_2515) ;  /* 0xffffffc4002c7947 */ /* 0x000fec000383ffff */
.L_x_2416:
[----:B------:R-:W-:Y:S01]  /*1cc30*/  BSSY B0, `(.L_x_2516) ;  /* 0x0000007000007945 */ /* 0x000fe20003800000 */
[----:B------:R-:W-:Y:S02]  /*1cc40*/  IMAD.MOV.U32 R13, RZ, RZ, R3 ;  /* 0x000000ffff0d7224 */ /* 0x000fe400078e0003 */
[----:B------:R-:W-:Y:S02]  /*1cc50*/  IMAD.MOV.U32 R11, RZ, RZ, 0x1f ;  /* 0x0000001fff0b7424 */ /* 0x000fe400078e00ff */
[----:B------:R-:W-:-:S07]  /*1cc60*/  IMAD.MOV.U32 R15, RZ, RZ, -0x1 ;  /* 0xffffffffff0f7424 */ /* 0x000fce00078e00ff */
[----:B0-23--:R-:W-:Y:S05]  /*1cc70*/  WARPSYNC.COLLECTIVE R15, `(.L_x_2517) ;  /* 0x000000000f087348 */ /* 0x00dfea0003c00000 */
[----:B------:R1:W4:Y:S02]  /*1cc80*/  SHFL.IDX P6, R14, R13, R12, R11 ;  /* 0x0000000c0d0e7389 */ /* 0x00032400000c000b */
[----:B01234-:R-:W-:Y:S01]  /*1cc90*/  ENDCOLLECTIVE ;  /* 0x000000000000791b */ /* 0x01ffe20003800000 */
.L_x_2517:
[----:B------:R-:W-:Y:S05]  /*1cca0*/  BSYNC B0 ;  /* 0x0000000000007941 */ /* 0x000fea0003800000 */
.L_x_2516:
[----:B------:R-:W-:Y:S01]  /*1ccb0*/  IMAD.MOV.U32 R24, RZ, RZ, R14 ;  /* 0x000000ffff187224 */ /* 0x000fe200078e000e */
[----:B------:R-:W-:Y:S06]  /*1ccc0*/  BRA `(.L_x_2415) ;  /* 0xffffffc4001c7947 */ /* 0x000fec000383ffff */
.L_x_2422:
[----:B-1----:R1:W4:Y:S02]  /*1ccd0*/  SYNCS.PHASECHK.TRANS64.TRYWAIT P0, [R7+URZ+0x28c20], R0 ;  /* 0x028c2000070075a7 */ /* 0x002324000800017f */
[----:B----4-:R-:W-:Y:S05]  /*1cce0*/  @!P0 NANOSLEEP.SYNCS 0x989680 ;  /* 0x009896800000895d */ /* 0x010fea0003900000 */
[----:B------:R-:W4:Y:S02]  /*1ccf0*/  @!P0 SYNCS.PHASECHK.TRANS64 P0, [R7+URZ+0x28c20], R0 ;  /* 0x028c2000070085a7 */ /* 0x000f24000800007f */
[----:B----4-:R-:W-:Y:S05]  /*1cd00*/  @!P0 BRA `(.L_x_2422) ;  /* 0xfffffffc00f08947 */ /* 0x010fea000383ffff */
[----:B------:R-:W-:Y:S05]  /*1cd10*/  BRA `(.L_x_2518) ;  /* 0xffffffcc00747947 */ /* 0x000fea000383ffff */
.L_x_2423:
        /* <DEDUP_REMOVED lines=11> */
.L_x_2520:
[----:B------:R-:W-:Y:S05]  /*1cdd0*/  BSYNC B0 ;  /* 0x0000000000007941 */ /* 0x000fea0003800000 */
.L_x_2519:
[----:B------:R-:W-:Y:S05]  /*1cde0*/  BRA `(.L_x_2521) ;  /* 0xffffffcc005c7947 */ /* 0x000fea000383ffff */
.L_x_2426:
[----:B------:R-:W-:Y:S01]  /*1cdf0*/  BSSY B1, `(.L_x_2522) ;  /* 0x0000006000017945 */ /* 0x000fe20003800000 */
[----:B------:R-:W-:-:S07]  /*1ce00*/  IMAD.MOV.U32 R15, RZ, RZ, -0x1 ;  /* 0xffffffffff0f7424 */ /* 0x000fce00078e00ff */
[----:B0123--:R-:W-:Y:S05]  /*1ce10*/  WARPSYNC.COLLECTIVE R15, `(.L_x_2523) ;  /* 0x000000000f0c7348 */ /* 0x00ffea0003c00000 */
[----:B------:R-:W-:Y:S02]  /*1ce20*/  ELECT P6, UR62, PT ;  /* 0x00000000003e782f */ /* 0x000fe400038c0000 */
[----:B------:R-:W-:Y:S01]  /*1ce30*/  MOV R14, UR62 ;  /* 0x0000003e000e7c02 */ /* 0x000fe20008000f00 */
[----:B0123--:R-:W-:Y:S10]  /*1ce40*/  ENDCOLLECTIVE ;  /* 0x000000000000791b */ /* 0x00fff40003800000 */
.L_x_2523:
[----:B------:R-:W-:Y:S05]  /*1ce50*/  BSYNC B1 ;  /* 0x0000000000017941 */ /* 0x000fea0003800000 */
.L_x_2522:
[----:B------:R-:W-:Y:S05]  /*1ce60*/  BRA `(.L_x_2524) ;  /* 0xffffffcc00547947 */ /* 0x000fea000383ffff */
.L_x_2428:
[----:B-1----:R1:W4:Y:S02]  /*1ce70*/  SYNCS.PHASECHK.TRANS64.TRYWAIT P1, [R5+URZ+0x28c40], R0 ;  /* 0x028c4000050075a7 */ /* 0x002324000802017f */
[----:B----4-:R-:W-:Y:S05]  /*1ce80*/  @!P1 NANOSLEEP.SYNCS 0x989680 ;  /* 0x009896800000995d */ /* 0x010fea0003900000 */
[----:B------:R-:W4:Y:S02]  /*1ce90*/  @!P1 SYNCS.PHASECHK.TRANS64 P1, [R5+URZ+0x28c40], R0 ;  /* 0x028c4000050095a7 */ /* 0x000f24000802007f */
[----:B----4-:R-:W-:Y:S05]  /*1cea0*/  @!P1 BRA `(.L_x_2428) ;  /* 0xfffffffc00f09947 */ /* 0x010fea000383ffff */
[----:B------:R-:W-:Y:S05]  /*1ceb0*/  BRA `(.L_x_2525) ;  /* 0xffffffcc00747947 */ /* 0x000fea000383ffff */
.L_x_2430:
[----:B----4-:R4:W0:Y:S02]  /*1cec0*/  SYNCS.PHASECHK.TRANS64.TRYWAIT P1, [R3+URZ+0x28c40], R2 ;  /* 0x028c4002030075a7 */ /* 0x010824000802017f */
[----:B0-----:R-:W-:Y:S05]  /*1ced0*/  @!P1 NANOSLEEP.SYNCS 0x989680 ;  /* 0x009896800000995d */ /* 0x001fea0003900000 */
[----:B------:R-:W0:Y:S02]  /*1cee0*/  @!P1 SYNCS.PHASECHK.TRANS64 P1, [R3+URZ+0x28c40], R2 ;  /* 0x028c4002030095a7 */ /* 0x000e24000802007f */
[----:B0-----:R-:W-:Y:S05]  /*1cef0*/  @!P1 BRA `(.L_x_2430) ;  /* 0xfffffffc00f09947 */ /* 0x001fea000383ffff */
[----:B------:R-:W-:Y:S05]  /*1cf00*/  BRA `(.L_x_2526) ;  /* 0xffffffcc00807947 */ /* 0x000fea000383ffff */
.L_x_2432:
[----:B------:R0:W0:Y:S02]  /*1cf10*/  SYNCS.PHASECHK.TRANS64.TRYWAIT P1, [R5+URZ+0x28c60], R0 ;  /* 0x028c6000050075a7 */ /* 0x000024000802017f */
[----:B0-----:R-:W-:Y:S05]  /*1cf20*/  @!P1 NANOSLEEP.SYNCS 0x989680 ;  /* 0x009896800000995d */ /* 0x001fea0003900000 */
[----:B------:R-:W0:Y:S02]  /*1cf30*/  @!P1 SYNCS.PHASECHK.TRANS64 P1, [R5+URZ+0x28c60], R0 ;  /* 0x028c6000050095a7 */ /* 0x000e24000802007f */
[----:B0-----:R-:W-:Y:S05]  /*1cf40*/  @!P1 BRA `(.L_x_2432) ;  /* 0xfffffffc00f09947 */ /* 0x001fea000383ffff */
[----:B------:R-:W-:Y:S05]  /*1cf50*/  BRA `(.L_x_2527) ;  /* 0xffffffcc007c7947 */ /* 0x000fea000383ffff */
.L_x_2528:
        /* <DEDUP_REMOVED lines=10> */
.L_x_5835:


//--------------------- .text._ZN7cutlass13device_kernelIN5flash11enable_sm90INS1_16FlashAttnFwdSm90INS1_25CollectiveMainloopFwdSm90ILi2EN4cute5tupleIJNS5_1CILi1EEES8_S8_EEENS6_IJNS7_ILi64EEESA_SA_EEELi512ENS_6half_tEfNS_4arch4Sm90ELb0ELb1ELb1ELb1ELb1ELb1ELb0ELb0ELb0ELb1ELb1ELb0EEENS1_21CollectiveEpilogueFwdINS6_IJSA_NS7_ILi512EEESA_EEES9_SC_SE_Li256ELb1ELb1ELb1ELb0EEENS1_36VarlenDynamicPersistentTileSchedulerILi64ELi64ELi256ELi128ELb1ELb1ELb1ELb1ELb0ELb1EEEEEEEEEvNT_6ParamsE --------------------------
	.section	.text._ZN7cutlass13device_kernelIN5flash11enable_sm90INS1_16FlashAttnFwdSm90INS1_25CollectiveMainloopFwdSm90ILi2EN4cute5tupleIJNS5_1CILi1EEES8_S8_EEENS6_IJNS7_ILi64EEESA_SA_EEELi512ENS_6half_tEfNS_4arch4Sm90ELb0ELb1ELb1ELb1ELb1ELb1ELb0ELb0ELb0ELb1ELb1ELb0EEENS1_21CollectiveEpilogueFwdINS6_IJSA_NS7_ILi512EEESA_EEES9_SC_SE_Li256ELb1ELb1ELb1ELb0EEENS1_36VarlenDynamicPersistentTileSchedulerILi64ELi64ELi256ELi128ELb1ELb1ELb1ELb1ELb0ELb1EEEEEEEEEvNT_6ParamsE,"ax",@progbits
	.align	128
.text._ZN7cutlass13device_kernelIN5flash11enable_sm90INS1_16FlashAttnFwdSm90INS1_25CollectiveMainloopFwdSm90ILi2EN4cute5tupleIJNS5_1CILi1EEES8_S8_EEENS6_IJNS7_ILi64EEESA_SA_EEELi512ENS_6half_tEfNS_4arch4Sm90ELb0ELb1ELb1ELb1ELb1ELb1ELb0ELb0ELb0ELb1ELb1ELb0EEENS1_21CollectiveEpilogueFwdINS6_IJSA_NS7_ILi512EEESA_EEES9_SC_SE_Li256ELb1ELb1ELb1ELb0EEENS1_36VarlenDynamicPersistentTileSchedulerILi64ELi64ELi256ELi128ELb1ELb1ELb1ELb1ELb0ELb1EEEEEEEEEvNT_6ParamsE:
        .type           _ZN7cutlass13device_kernelIN5flash11enable_sm90INS1_16FlashAttnFwdSm90INS1_25CollectiveMainloopFwdSm90ILi2EN4cute5tupleIJNS5_1CILi1EEES8_S8_EEENS6_IJNS7_ILi64EEESA_SA_EEELi512ENS_6half_tEfNS_4arch4Sm90ELb0ELb1ELb1ELb1ELb1ELb1ELb0ELb0ELb0ELb1ELb1ELb0EEENS1_21CollectiveEpilogueFwdINS6_IJSA_NS7_ILi512EEESA_EEES9_SC_SE_Li256ELb1ELb1ELb1ELb0EEENS1_36VarlenDynamicPersistentTileSchedulerILi64ELi64ELi256ELi128ELb1ELb1ELb1ELb1ELb0ELb1EEEEEEEEEvNT_6ParamsE,@function
        .size           _ZN7cutlass13device_kernelIN5flash11enable_sm90INS1_16FlashAttnFwdSm90INS1_25CollectiveMainloopFwdSm90ILi2EN4cute5tupleIJNS5_1CILi1EEES8_S8_EEENS6_IJNS7_ILi64EEESA_SA_EEELi512ENS_6half_tEfNS_4arch4Sm90ELb0ELb1ELb1ELb1ELb1ELb1ELb0ELb0ELb0ELb1ELb1ELb0EEENS1_21CollectiveEpilogueFwdINS6_IJSA_NS7_ILi512EEESA_EEES9_SC_SE_Li256ELb1ELb1ELb1ELb0EEENS1_36VarlenDynamicPersistentTileSchedulerILi64ELi64ELi256ELi128ELb1ELb1ELb1ELb1ELb0ELb1EEEEEEEEEvNT_6ParamsE,(.L_x_5836 - _ZN7cutlass13device_kernelIN5flash11enable_sm90INS1_16FlashAttnFwdSm90INS1_25CollectiveMainloopFwdSm90ILi2EN4cute5tupleIJNS5_1CILi1EEES8_S8_EEENS6_IJNS7_ILi64EEESA_SA_EEELi512ENS_6half_tEfNS_4arch4Sm90ELb0ELb1ELb1ELb1ELb1ELb1ELb0ELb0ELb0ELb1ELb1ELb0EEENS1_21CollectiveEpilogueFwdINS6_IJSA_NS7_ILi512EEESA_EEES9_SC_SE_Li256ELb1ELb1ELb1ELb0EEENS1_36VarlenDynamicPersistentTileSchedulerILi64ELi64ELi256ELi128ELb1ELb1ELb1ELb1ELb0ELb1EEEEEEEEEvNT_6ParamsE)
        .other          _ZN7cutlass13device_kernelIN5flash11enable_sm90INS1_16FlashAttnFwdSm90INS1_25CollectiveMainloopFwdSm90ILi2EN4cute5tupleIJNS5_1CILi1EEES8_S8_EEENS6_IJNS7_ILi64EEESA_SA_EEELi512ENS_6half_tEfNS_4arch4Sm90ELb0ELb1ELb1ELb1ELb1ELb1ELb0ELb0ELb0ELb1ELb1ELb0EEENS1_21CollectiveEpilogueFwdINS6_IJSA_NS7_ILi512EEESA_EEES9_SC_SE_Li256ELb1ELb1ELb1ELb0EEENS1_36VarlenDynamicPersistentTileSchedulerILi64ELi64ELi256ELi128ELb1ELb1ELb1ELb1ELb0ELb1EEEEEEEEEvNT_6ParamsE,@"STO_CUDA_ENTRY STV_DEFAULT"
_ZN7cutlass13device_kernelIN5flash11enable_sm90INS1_16FlashAttnFwdSm90INS1_25CollectiveMainloopFwdSm90ILi2EN4cute5tupleIJNS5_1CILi1EEES8_S8_EEENS6_IJNS7_ILi64EEESA_SA_EEELi512ENS_6half_tEfNS_4arch4Sm90ELb0ELb1ELb1ELb1ELb1ELb1ELb0ELb0ELb0ELb1ELb1ELb0EEENS1_21CollectiveEpilogueFwdINS6_IJSA_NS7_ILi512EEESA_EEES9_SC_SE_Li256ELb1ELb1ELb1ELb0EEENS1_36VarlenDynamicPersistentTileSchedulerILi64ELi64ELi256ELi128ELb1ELb1ELb1ELb1ELb0ELb1EEEEEEEEEvNT_6ParamsE:
        /* <DEDUP_REMOVED lines=18> */
.L_x_2530:
[----:B------:R-:W-:Y:S05]  /*0120*/  BSYNC B0 ;  /* 0x0000000000007941 */ /* 0x000fea0003800000 */
.L_x_2529:
        /* <DEDUP_REMOVED lines=37> */
.L_x_2531:
        /* <DEDUP_REMOVED lines=22> */
.L_x_2532:
        /* <DEDUP_REMOVED lines=18> */
.L_x_2533:
        /* <DEDUP_REMOVED lines=22> */
.L_x_2534:
        /* <DEDUP_REMOVED lines=22> */
.L_x_2535:
        /* <DEDUP_REMOVED lines=8> */
.L_x_2538:
        /* <DEDUP_REMOVED lines=25> */
[CC--:B------:R-:W-:Y:S02]  /*0ad0*/  LEA.HI R4, R3.reuse, R0.reuse, RZ, 0x4 ;  /* 0x0000000003047211 */ /* 0x0c0fe400078f20ff */
[----:B------:R-:W-:-:S02]  /*0ae0*/  LEA.HI R5, R3, R0, RZ, 0x5 ;  /* 0x0000000003057211 */ /* 0x000fc400078f28ff */
[CC--:B------:R-:W-:Y:S02]  /*0af0*/  LEA.HI R6, R3.reuse, R0.reuse, RZ, 0x7 ;  /* 0x0000000003067211 */ /* 0x0c0fe400078f38ff */
[CC--:B------:R-:W-:Y:S02]  /*0b00*/  LEA.HI R10, R3.reuse, R0.reuse, RZ, 0x2 ;  /* 0x00000000030a7211 */ /* 0x0c0fe400078f10ff */
[----:B------:R-:W-:Y:S02]  /*0b10*/  LEA.HI R3, R3, R0, RZ, 0x3 ;  /* 0x0000000003037211 */ /* 0x000fe400078f18ff */
[----:B------:R-:W-:Y:S02]  /*0b20*/  SHF.R.S32.HI R208, RZ, 0x5, R5 ;  /* 0x00000005ffd07819 */ /* 0x000fe40000011405 */
[----:B------:R-:W-:Y:S02]  /*0b30*/  LOP3.LUT R13, R3, 0xfffffff8, RZ, 0xc0, !PT ;  /* 0xfffffff8030d7812 */ /* 0x000fe400078ec0ff */
[----:B------:R-:W-:-:S02]  /*0b40*/  LOP3.LUT R3, R4, 0xfffffff0, RZ, 0xc0, !PT ;  /* 0xfffffff004037812 */ /* 0x000fc400078ec0ff */
[----:B------:R-:W-:Y:S01]  /*0b50*/  SHF.R.S32.HI R5, RZ, 0x1f, R5 ;  /* 0x0000001fff057819 */ /* 0x000fe20000011405 */
[C---:B------:R-:W-:Y:S01]  /*0b60*/  IMAD.IADD R13, R0.reuse, 0x1, -R13 ;  /* 0x00000001000d7824 */ /* 0x040fe200078e0a0d */
[----:B------:R-:W-:Y:S01]  /*0b70*/  SHF.R.S32.HI R7, RZ, 0x4, R4 ;  /* 0x00000004ff077819 */ /* 0x000fe20000011404 */
[----:B------:R-:W-:Y:S01]  /*0b80*/  IMAD.IADD R3, R0, 0x1, -R3 ;  /* 0x0000000100037824 */ /* 0x000fe200078e0a03 */
[----:B------:R-:W-:Y:S01]  /*0b90*/  LOP3.LUT R9, R6, 0xffffff80, RZ, 0xc0, !PT ;  /* 0xffffff8006097812 */ /* 0x000fe200078ec0ff */
[----:B------:R-:W-:Y:S01]  /*0ba0*/  IMAD.SHL.U32 R199, R13, 0x8, RZ ;  /* 0x000000080dc77824 */ /* 0x000fe200078e00ff */
[----:B------:R-:W-:Y:S02]  /*0bb0*/  LEA.HI R5, R5, R208, RZ, 0x2 ;  /* 0x000000d005057211 */ /* 0x000fe400078f10ff */
[----:B------:R-:W-:Y:S01]  /*0bc0*/  LEA.HI R4, R4, R7, RZ, 0x1 ;  /* 0x0000000704047211 */ /* 0x000fe200078f08ff */
[----:B------:R-:W-:Y:S01]  /*0bd0*/  IMAD.IADD R9, R0, 0x1, -R9 ;  /* 0x0000000100097824 */ /* 0x000fe200078e0a09 */
[----:B------:R-:W-:Y:S01]  /*0be0*/  LOP3.LUT R11, R10, 0xfffffffc, RZ, 0xc0, !PT ;  /* 0xfffffffc0a0b7812 */ /* 0x000fe200078ec0ff */
[C---:B------:R-:W-:Y:S01]  /*0bf0*/  VIADD R34, R199.reuse, 0xc0 ;  /* 0x000000c0c7227836 */ /* 0x040fe20000000000 */
[----:B------:R-:W-:Y:S01]  /*0c00*/  SHF.R.S32.HI R20, RZ, 0x7, R6 ;  /* 0x00000007ff147819 */ /* 0x000fe20000011406 */
[----:B------:R-:W-:Y:S01]  /*0c10*/  VIADD R31, R199, 0x180 ;  /* 0x00000180c71f7836 */ /* 0x000fe20000000000 */
[----:B------:R-:W-:Y:S01]  /*0c20*/  SHF.R.S32.HI R8, RZ, 0x1f, R3 ;  /* 0x0000001fff087819 */ /* 0x000fe20000011403 */
[----:B------:R-:W-:Y:S01]  /*0c30*/  IMAD.IADD R192, R0, 0x1, -R11 ;  /* 0x0000000100c07824 */ /* 0x000fe200078e0a0b */
[----:B------:R-:W-:Y:S01]  /*0c40*/  LOP3.LUT R5, R5, 0x3ffffc, RZ, 0xc0, !PT ;  /* 0x003ffffc05057812 */ /* 0x000fe200078ec0ff */
[----:B------:R-:W-:Y:S01]  /*0c50*/  IMAD R16, R20, 0x100, R3 ;  /* 0x0000010014107824 */ /* 0x000fe200078e0203 */
[----:B------:R-:W-:Y:S01]  /*0c60*/  LOP3.LUT R4, R4, 0x1ffffffe, RZ, 0xc0, !PT ;  /* 0x1ffffffe04047812 */ /* 0x000fe200078ec0ff */
[----:B------:R-:W-:Y:S01]  /*0c70*/  STL [R1+0x5c], R20 ;  /* 0x00005c1401007387 */ /* 0x000fe20000100800 */
[----:B------:R-:W-:Y:S01]  /*0c80*/  SHF.R.S32.HI R0, RZ, 0x1f, R9 ;  /* 0x0000001fff007819 */ /* 0x000fe20000011409 */
[----:B------:R-:W-:Y:S01]  /*0c90*/  IMAD.IADD R5, R208, 0x1, -R5 ;  /* 0x00000001d0057824 */ /* 0x000fe200078e0a05 */
[----:B------:R-:W-:Y:S01]  /*0ca0*/  LEA.HI R12, R8, R3, RZ, 0x3 ;  /* 0x00000003080c7211 */ /* 0x000fe200078f18ff */
[----:B------:R-:W-:Y:S01]  /*0cb0*/  IMAD.IADD R4, R7, 0x1, -R4 ;  /* 0x0000000107047824 */ /* 0x000fe200078e0a04 */
[----:B------:R-:W-:Y:S01]  /*0cc0*/  SHF.R.S32.HI R190, RZ, 0x2, R10 ;  /* 0x00000002ffbe7819 */ /* 0x000fe2000001140a */
[----:B------:R-:W-:Y:S01]  /*0cd0*/  IMAD R17, R5, 0x10, R16 ;  /* 0x0000001005117824 */ /* 0x000fe200078e0210 */
[-C--:B------:R-:W-:Y:S01]  /*0ce0*/  LEA.HI R7, R0, R9.reuse, RZ, 0x2 ;  /* 0x0000000900077211 */ /* 0x080fe200078f10ff */
[----:B------:R-:W-:Y:S01]  /*0cf0*/  IMAD.SHL.U32 R4, R4, 0x8, RZ ;  /* 0x0000000804047824 */ /* 0x000fe200078e00ff */
[----:B------:R-:W-:Y:S01]  /*0d00*/  LOP3.LUT R14, R12, 0xfffffff8, RZ, 0xc0, !PT ;  /* 0xfffffff80c0e7812 */ /* 0x000fe200078ec0ff */
[----:B------:R-:W-:Y:S01]  /*0d10*/  VIADD R5, R190, 0x20 ;  /* 0x00000020be057836 */ /* 0x000fe20000000000 */
[--C-:B------:R-:W-:Y:S01]  /*0d20*/  SHF.R.S32.HI R8, RZ, 0x2, R7.reuse ;  /* 0x00000002ff087819 */ /* 0x100fe20000011407 */
[----:B------:R-:W-:Y:S01]  /*0d30*/  VIADD R36, R199, 0x40 ;  /* 0x00000040c7247836 */ /* 0x000fe20000000000 */
[----:B------:R-:W-:Y:S01]  /*0d40*/  SHF.R.S32.HI R11, RZ, 0x1f, R7 ;  /* 0x0000001fff0b7819 */ /* 0x000fe20000011407 */
[----:B------:R-:W-:Y:S01]  /*0d50*/  IMAD.IADD R14, R3, 0x1, -R14 ;  /* 0x00000001030e7824 */ /* 0x000fe200078e0a0e */
[----:B------:R-:W-:Y:S01]  /*0d60*/  LOP3.LUT R16, R7, 0x7ffffffc, RZ, 0xc0, !PT ;  /* 0x7ffffffc07107812 */ /* 0x000fe200078ec0ff */
[----:B------:R-:W-:Y:S01]  /*0d70*/  VIADD R35, R199, 0x80 ;  /* 0x00000080c7237836 */ /* 0x000fe20000000000 */
[----:B------:R-:W-:Y:S01]  /*0d80*/  LEA.HI R11, R11, R8, RZ, 0x3 ;  /* 0x000000080b0b7211 */ /* 0x000fe200078f18ff */
[----:B------:R-:W-:Y:S01]  /*0d90*/  IMAD.SHL.U32 R3, R14, 0x40, RZ ;  /* 0x000000400e037824 */ /* 0x000fe200078e00ff */
[----:B------:R-:W-:Y:S01]  /*0da0*/  SHF.R.S32.HI R18, RZ, 0x1f, R5 ;  /* 0x0000001fff127819 */ /* 0x000fe20000011405 */
[----:B------:R-:W-:Y:S01]  /*0db0*/  IMAD.IADD R16, R9, 0x1, -R16 ;  /* 0x0000000109107824 */ /* 0x000fe200078e0a10 */
[----:B------:R-:W-:Y:S01]  /*0dc0*/  LEA.HI R0, R0, R9, RZ, 0x5 ;  /* 0x0000000900007211 */ /* 0x000fe200078f28ff */
[----:B------:R-:W-:Y:S01]  /*0dd0*/  VIADD R33, R199, 0x100 ;  /* 0x00000100c7217836 */ /* 0x000fe20000000000 */
[----:B------:R-:W-:Y:S01]  /*0de0*/  LOP3.LUT R11, R11, 0xfffffff8, RZ, 0xc0, !PT ;  /* 0xfffffff80b0b7812 */ /* 0x000fe200078ec0ff */
[----:B------:R-:W-:Y:S01]  /*0df0*/  IMAD.SHL.U32 R189, R16, 0x2, RZ ;  /* 0x0000000210bd7824 */ /* 0x000fe200078e00ff */
[----:B------:R-:W-:Y:S01]  /*0e00*/  LEA.HI R9, R18, R5, RZ, 0x3 ;  /* 0x0000000512097211 */ /* 0x000fe200078f18ff */
[----:B------:R-:W-:Y:S01]  /*0e10*/  IMAD.SHL.U32 R5, R5, 0x40, RZ ;  /* 0x0000004005057824 */ /* 0x000fe200078e00ff */
[----:B------:R-:W-:Y:S01]  /*0e20*/  LOP3.LUT R3, R3, 0x1c0, RZ, 0xc0, !PT ;  /* 0x000001c003037812 */ /* 0x000fe200078ec0ff */
[----:B------:R-:W-:Y:S01]  /*0e30*/  IMAD.IADD R11, R8, 0x1, -R11 ;  /* 0x00000001080b7824 */ /* 0x000fe200078e0a0b */
[----:B------:R-:W-:Y:S01]  /*0e40*/  SHF.L.U32 R12, R12, 0x6, RZ ;  /* 0x000000060c0c7819 */ /* 0x000fe200000006ff */
[--C-:B------:R-:W-:Y:S01]  /*0e50*/  IMAD.U32 R8, R17, 0x40, R4.reuse ;  /* 0x0000004011087824 */ /* 0x100fe200078e0004 */
[----:B------:R-:W-:Y:S01]  /*0e60*/  LOP3.LUT R7, R5, 0x1c0, RZ, 0xc0, !PT ;  /* 0x000001c005077812 */ /* 0x000fe200078ec0ff */
[----:B------:R-:W-:Y:S01]  /*0e70*/  IMAD.SHL.U32 R18, R192, 0x8, RZ ;  /* 0x00000008c0127824 */ /* 0x000fe200078e00ff */
[----:B------:R-:W-:Y:S01]  /*0e80*/  LOP3.LUT R4, R3, 0x8, R4, 0xf8, !PT ;  /* 0x0000000803047812 */ /* 0x000fe200078ef804 */
[----:B------:R-:W-:Y:S01]  /*0e90*/  IMAD.SHL.U32 R9, R9, 0x40, RZ ;  /* 0x0000004009097824 */ /* 0x000fe200078e00ff */
[----:B------:R-:W-:Y:S01]  /*0ea0*/  SHF.R.U32.HI R5, RZ, 0x3, R3 ;  /* 0x00000003ff057819 */ /* 0x000fe20000011603 */
[----:B------:R0:W-:Y:S01]  /*0eb0*/  STL [R1+0x68], R8 ;  /* 0x0000680801007387 */ /* 0x0001e20000100800 */
[----:B------:R-:W-:Y:S01]  /*0ec0*/  LOP3.LUT R3, R12, 0x7ffffe00, RZ, 0xc0, !PT ;  /* 0x7ffffe000c037812 */ /* 0x000fe200078ec0ff */
[----:B------:R-:W-:Y:S01]  /*0ed0*/  VIADD R29, R18, 0x40 ;  /* 0x00000040121d7836 */ /* 0x000fe20000000000 */
[----:B------:R-:W-:Y:S01]  /*0ee0*/  LOP3.LUT R4, R4, R5, RZ, 0x3c, !PT ;  /* 0x0000000504047212 */ /* 0x000fe200078e3cff */
[----:B------:R-:W-:Y:S01]  /*0ef0*/  VIADD R28, R18, 0x60 ;  /* 0x00000060121c7836 */ /* 0x000fe20000000000 */
[----:B------:R-:W-:Y:S01]  /*0f00*/  SHF.R.S32.HI R0, RZ, 0x5, R0 ;  /* 0x00000005ff007819 */ /* 0x000fe20000011400 */
[----:B------:R-:W-:Y:S01]  /*0f10*/  IMAD R3, R208, 0x400, R3 ;  /* 0x00000400d0037824 */ /* 0x000fe200078e0203 */
[----:B------:R-:W-:Y:S01]  /*0f20*/  LEA.HI R6, R6, R20, RZ, 0x1 ;  /* 0x0000001406067211 */ /* 0x000fe200078f08ff */
[----:B------:R-:W-:Y:S01]  /*0f30*/  VIADD R27, R18, 0x80 ;  /* 0x00000080121b7836 */ /* 0x000fe20000000000 */
[----:B------:R-:W-:Y:S01]  /*0f40*/  SHF.R.U32.HI R15, RZ, 0x3, R7 ;  /* 0x00000003ff0f7819 */ /* 0x000fe20000011607 */
[----:B------:R-:W-:Y:S01]  /*0f50*/  IMAD.IADD R5, R3, 0x1, R4 ;  /* 0x0000000103057824 */ /* 0x000fe200078e0204 */
[----:B------:R-:W-:Y:S01]  /*0f60*/  SHF.R.S32.HI R3, RZ, 0x1f, R10 ;  /* 0x0000001fff037819 */ /* 0x000fe2000001140a */
[----:B------:R-:W-:Y:S01]  /*0f70*/  IMAD R194, R0, 0x10, R11 ;  /* 0x0000001000c27824 */ /* 0x000fe200078e020b */
[----:B------:R-:W-:Y:S01]  /*0f80*/  LOP3.LUT R7, R7, 0x38, R18, 0xf8, !PT ;  /* 0x0000003807077812 */ /* 0x000fe200078ef812 */
[----:B------:R-:W-:Y:S01]  /*0f90*/  STL [R1+0x58], RZ ;  /* 0x000058ff01007387 */ /* 0x000fe20000100800 */
[----:B0-----:R-:W-:Y:S01]  /*0fa0*/  LOP3.LUT R8, R9, 0xfffffe00, RZ, 0xc0, !PT ;  /* 0xfffffe0009087812 */ /* 0x001fe200078ec0ff */
[----:B------:R-:W-:Y:S01]  /*0fb0*/  VIADD R24, R18, 0xc0 ;  /* 0x000000c012187836 */ /* 0x000fe20000000000 */
[----:B------:R-:W-:Y:S01]  /*0fc0*/  LEA.HI R3, R3, R190, RZ, 0x3 ;  /* 0x000000be03037211 */ /* 0x000fe200078f18ff */
[----:B------:R-:W-:Y:S01]  /*0fd0*/  STL [R1+0x10], R29 ;  /* 0x0000101d01007387 */ /* 0x000fe20000100800 */
[----:B------:R-:W-:Y:S01]  /*0fe0*/  LOP3.LUT R6, R6, 0xfffffe, RZ, 0xc0, !PT ;  /* 0x00fffffe06067812 */ /* 0x000fe200078ec0ff */
[----:B------:R-:W-:Y:S01]  /*0ff0*/  VIADD R229, R18, 0xe0 ;  /* 0x000000e012e57836 */ /* 0x000fe20000000000 */
[----:B------:R-:W-:Y:S01]  /*1000*/  LEA.HI R0, R192, R192, RZ, 0x1 ;  /* 0x000000c0c0007211 */ /* 0x000fe200078f08ff */
[----:B------:R0:W-:Y:S01]  /*1010*/  STL [R1+0xc], R28 ;  /* 0x00000c1c01007387 */ /* 0x0001e20000100800 */
[----:B------:R-:W-:Y:S01]  /*1020*/  LOP3.LUT R15, R8, R7, R15, 0xf6, !PT ;  /* 0x00000007080f7212 */ /* 0x000fe200078ef60f */
[----:B------:R-:W-:Y:S01]  /*1030*/  IMAD.IADD R6, R20, 0x1, -R6 ;  /* 0x0000000114067824 */ /* 0x000fe200078e0a06 */
[----:B------:R-:W-:Y:S01]  /*1040*/  LOP3.LUT R3, R3, 0xfffffff8, RZ, 0xc0, !PT ;  /* 0xfffffff803037812 */ /* 0x000fe200078ec0ff */
[----:B------:R-:W-:Y:S01]  /*1050*/  STL [R1+0x8], R27 ;  /* 0x0000081b01007387 */ /* 0x000fe20000100800 */
[----:B------:R-:W-:Y:S01]  /*1060*/  LOP3.LUT R7, R0, 0x1ffffffe, RZ, 0xc0, !PT ;  /* 0x1ffffffe00077812 */ /* 0x000fe200078ec0ff */
[----:B------:R-:W-:Y:S01]  /*1070*/  IMAD.SHL.U32 R20, R6, 0x100, RZ ;  /* 0x0000010006147824 */ /* 0x000fe200078e00ff */
[----:B------:R-:W-:Y:S01]  /*1080*/  SHF.R.S32.HI R0, RZ, 0x1f, R29 ;  /* 0x0000001fff007819 */ /* 0x000fe2000001141d */
[----:B------:R-:W-:Y:S01]  /*1090*/  IMAD.IADD R198, R190, 0x1, -R3 ;  /* 0x00000001bec67824 */ /* 0x000fe200078e0a03 */
[C---:B------:R-:W-:Y:S01]  /*10a0*/  IADD3 R26, R18.reuse, 0xa0, RZ ;  /* 0x000000a0121a7810 */ /* 0x040fe20007ffe0ff */
[C---:B------:R-:W-:Y:S01]  /*10b0*/  VIADD R228, R18.reuse, 0x100 ;  /* 0x0000010012e47836 */ /* 0x040fe20000000000 */
[----:B------:R-:W-:Y:S01]  /*10c0*/  SHF.R.S32.HI R3, RZ, 0x1f, R28 ;  /* 0x0000001fff037819 */ /* 0x000fe2000001141c */
[C---:B------:R-:W-:Y:S01]  /*10d0*/  VIADD R226, R18.reuse, 0x120 ;  /* 0x0000012012e27836 */ /* 0x040fe20000000000 */
[----:B------:R-:W-:Y:S01]  /*10e0*/  SHF.L.U64.HI R0, R29, 0x1, R0 ;  /* 0x000000011d007819 */ /* 0x000fe20000010200 */
[----:B------:R-:W-:Y:S01]  /*10f0*/  STL [R1+0x4], R26 ;  /* 0x0000041a01007387 */ /* 0x000fe20000100800 */
[----:B------:R-:W-:Y:S01]  /*1100*/  SHF.R.S32.HI R4, RZ, 0x1f, R27 ;  /* 0x0000001fff047819 */ /* 0x000fe2000001141b */
[----:B------:R-:W-:Y:S01]  /*1110*/  VIADD R219, R18, 0x140 ;  /* 0x0000014012db7836 */ /* 0x000fe20000000000 */
[----:B------:R-:W-:Y:S01]  /*1120*/  SHF.R.S32.HI R6, RZ, 0x1f, R26 ;  /* 0x0000001fff067819 */ /* 0x000fe2000001141a */
[----:B------:R-:W-:Y:S01]  /*1130*/  STL [R1], R24 ;  /* 0x0000001801007387 */ /* 0x000fe20000100800 */
[----:B0-----:R-:W-:Y:S01]  /*1140*/  SHF.L.U64.HI R28, R28, 0x1, R3 ;  /* 0x000000011c1c7819 */ /* 0x001fe20000010203 */
[C---:B------:R-:W-:Y:S01]  /*1150*/  VIADD R216, R18.reuse, 0x160 ;  /* 0x0000016012d87836 */ /* 0x040fe20000000000 */
[----:B------:R-:W-:Y:S01]  /*1160*/  SHF.L.U64.HI R3, R27, 0x1, R4 ;  /* 0x000000011b037819 */ /* 0x000fe20000010204 */
[----:B------:R-:W-:Y:S01]  /*1170*/  STL [R1+0x64], R20 ;  /* 0x0000641401007387 */ /* 0x000fe20000100800 */
[----:B------:R-:W-:Y:S01]  /*1180*/  SHF.R.S32.HI R8, RZ, 0x1f, R24 ;  /* 0x0000001fff087819 */ /* 0x000fe20000011418 */
[C---:B------:R-:W-:Y:S01]  /*1190*/  VIADD R215, R18.reuse, 0x180 ;  /* 0x0000018012d77836 */ /* 0x040fe20000000000 */
[----:B------:R-:W-:Y:S01]  /*11a0*/  SHF.R.S32.HI R10, RZ, 0x1f, R229 ;  /* 0x0000001fff0a7819 */ /* 0x000fe200000114e5 */
[----:B------:R0:W-:Y:S01]  /*11b0*/  STL [R1+0x14], R0 ;  /* 0x0000140001007387 */ /* 0x0001e20000100800 */
[----:B------:R-:W-:Y:S01]  /*11c0*/  SHF.R.S32.HI R9, RZ, 0x1f, R228 ;  /* 0x0000001fff097819 */ /* 0x000fe200000114e4 */
[----:B------:R-:W-:Y:S01]  /*11d0*/  VIADD R214, R18, 0x1a0 ;  /* 0x000001a012d67836 */ /* 0x000fe20000000000 */
        /* <DEDUP_REMOVED lines=8> */
[----:B0-----:R-:W-:Y:S01]  /*1260*/  SHF.L.U64.HI R0, R26, 0x1, R6 ;  /* 0x000000011a007819 */ /* 0x001fe20000010206 */
[----:B------:R-:W-:Y:S01]  /*1270*/  IMAD.IADD R197, R189, 0x1, R20 ;  /* 0x00000001bdc57824 */ /* 0x000fe200078e0214 */
[----:B------:R-:W-:Y:S01]  /*1280*/  R2P PR, R14, 0x6 ;  /* 0x000000060e007804 */ /* 0x000fe20000000000 */
[----:B------:R-:W-:Y:S01]  /*1290*/  IMAD.IADD R7, R192, 0x1, -R7 ;  /* 0x00000001c0077824 */ /* 0x000fe200078e0a07 */
[----:B------:R-:W-:Y:S01]  /*12a0*/  SHF.R.S32.HI R14, RZ, 0x1f, R215 ;  /* 0x0000001fff0e7819 */ /* 0x000fe200000114d7 */
[----:B------:R0:W-:Y:S01]  /*12b0*/  STL [R1+0x20], R0 ;  /* 0x0000200001007387 */ /* 0x0001e20000100800 */
[----:B------:R-:W-:Y:S01]  /*12c0*/  SHF.R.S32.HI R21, RZ, 0x1f, R214 ;  /* 0x0000001fff157819 */ /* 0x000fe200000114d6 */
[----:B------:R-:W-:Y:S01]  /*12d0*/  VIADD R37, R197, 0x10 ;  /* 0x00000010c5257836 */ /* 0x000fe20000000000 */
[----:B-1----:R-:W-:Y:S01]  /*12e0*/  SHF.L.U64.HI R3, R229, 0x1, R10 ;  /* 0x00000001e5037819 */ /* 0x002fe2000001020a */
[----:B------:R1:W-:Y:S01]  /*12f0*/  STL [R1+0x24], R4 ;  /* 0x0000240401007387 */ /* 0x0003e20000100800 */
[----:B------:R-:W-:Y:S01]  /*1300*/  SHF.R.S32.HI R23, RZ, 0x1f, R212 ;  /* 0x0000001fff177819 */ /* 0x000fe200000114d4 */
[----:B------:R-:W-:Y:S01]  /*1310*/  IMAD R200, R5, 0x2, R2 ;  /* 0x0000000205c87824 */ /* 0x000fe200078e0202 */
[----:B------:R-:W-:Y:S01]  /*1320*/  SHF.R.S32.HI R25, RZ, 0x1f, R210 ;  /* 0x0000001fff197819 */ /* 0x000fe200000114d2 */
[----:B------:R2:W-:Y:S01]  /*1330*/  STL [R1+0x28], R3 ;  /* 0x0000280301007387 */ /* 0x0005e20000100800 */
[----:B------:R-:W-:Y:S01]  /*1340*/  SHF.R.S32.HI R34, RZ, 0x1f, R34 ;  /* 0x0000001fff227819 */ /* 0x000fe20000011422 */
[----:B------:R-:W-:Y:S01]  /*1350*/  VIADD R34, R197, 0x28 ;  /* 0x00000028c5227836 */ /* 0x000fe20000000000 */
[----:B0-----:R-:W-:Y:S01]  /*1360*/  SHF.L.U64.HI R0, R228, 0x1, R9 ;  /* 0x00000001e4007819 */ /* 0x001fe20000010209 */
[----:B------:R-:W-:Y:S01]  /*1370*/  VIADD R32, R199, 0x140 ;  /* 0x00000140c7207836 */ /* 0x000fe20000000000 */
[----:B------:R-:W-:Y:S01]  /*1380*/  SHF.R.S32.HI R31, RZ, 0x1f, R31 ;  /* 0x0000001fff1f7819 */ /* 0x000fe2000001141f */
[C---:B------:R-:W-:Y:S01]  /*1390*/  VIADD R31, R197.reuse, 0x40 ;  /* 0x00000040c51f7836 */ /* 0x040fe20000000000 */
[----:B-1----:R-:W-:Y:S01]  /*13a0*/  SHF.L.U64.HI R4, R226, 0x1, R11 ;  /* 0x00000001e2047819 */ /* 0x002fe2000001020b */
[----:B------:R0:W-:Y:S01]  /*13b0*/  STL [R1+0x2c], R0 ;  /* 0x00002c0001007387 */ /* 0x0001e20000100800 */
[----:B------:R-:W-:Y:S01]  /*13c0*/  VIADD R28, R197, 0x58 ;  /* 0x00000058c51c7836 */ /* 0x000fe20000000000 */
[----:B--2---:R-:W-:Y:S01]  /*13d0*/  SHF.L.U64.HI R3, R219, 0x1, R12 ;  /* 0x00000001db037819 */ /* 0x004fe2000001020c */
[----:B------:R-:W-:Y:S01]  /*13e0*/  IMAD R206, R7, 0x8, R194 ;  /* 0x0000000807ce7824 */ /* 0x000fe200078e02c2 */
[----:B------:R1:W-:Y:S01]  /*13f0*/  STL [R1+0x30], R4 ;  /* 0x0000300401007387 */ /* 0x0003e20000100800 */
[----:B------:R-:W-:Y:S01]  /*1400*/  IADD3 R30, R199, 0x1c0, RZ ;  /* 0x000001c0c71e7810 */ /* 0x000fe20007ffe0ff */
[C---:B------:R-:W-:Y:S01]  /*1410*/  VIADD R12, R197.reuse, 0xb8 ;  /* 0x000000b8c50c7836 */ /* 0x040fe20000000000 */
[----:B------:R-:W-:Y:S01]  /*1420*/  SHF.R.S32.HI R7, RZ, 0x1f, R37 ;  /* 0x0000001fff077819 */ /* 0x000fe20000011425 */
[----:B------:R2:W-:Y:S01]  /*1430*/  STL [R1+0x34], R3 ;  /* 0x0000340301007387 */ /* 0x0005e20000100800 */
[----:B------:R-:W-:Y:S01]  /*1440*/  IADD3 R203, R200, 0x26800, RZ ;  /* 0x00026800c8cb7810 */ /* 0x000fe20007ffe0ff */
[C---:B------:R-:W-:Y:S01]  /*1450*/  VIADD R10, R197.reuse, 0xc8 ;  /* 0x000000c8c50a7836 */ /* 0x040fe20000000000 */
[----:B0-----:R-:W-:Y:S01]  /*1460*/  SHF.L.U64.HI R0, R216, 0x1, R13 ;  /* 0x00000001d8007819 */ /* 0x001fe2000001020d */
[----:B------:R-:W-:Y:S01]  /*1470*/  VIADD R9, R197, 0xd0 ;  /* 0x000000d0c5097836 */ /* 0x000fe20000000000 */
[----:B------:R-:W-:Y:S01]  /*1480*/  SHF.R.S32.HI R7, RZ, 0x1f, R34 ;  /* 0x0000001fff077819 */ /* 0x000fe20000011422 */
[----:B------:R-:W-:Y:S01]  /*1490*/  VIADD R185, R18, 0x20 ;  /* 0x0000002012b97836 */ /* 0x000fe20000000000 */
[----:B-1----:R-:W-:Y:S01]  /*14a0*/  SHF.L.U64.HI R4, R215, 0x1, R14 ;  /* 0x00000001d7047819 */ /* 0x002fe2000001020e */
[----:B------:R0:W-:Y:S01]  /*14b0*/  STL [R1+0x38], R0 ;  /* 0x0000380001007387 */ /* 0x0001e20000100800 */
[----:B------:R-:W-:Y:S01]  /*14c0*/  SHF.R.S32.HI R7, RZ, 0x1f, R31 ;  /* 0x0000001fff077819 */ /* 0x000fe2000001141f */
[C---:B------:R-:W-:Y:S01]  /*14d0*/  VIADD R38, R197.reuse, 0x8 ;  /* 0x00000008c5267836 */ /* 0x040fe20000000000 */
[----:B--2---:R-:W-:Y:S01]  /*14e0*/  SHF.L.U64.HI R3, R212, 0x1, R23 ;  /* 0x00000001d4037819 */ /* 0x004fe20000010217 */
[----:B------:R-:W-:Y:S01]  /*14f0*/  STL [R1+0x3c], R4 ;  /* 0x00003c0401007387 */ /* 0x000fe20000100800 */
[----:B------:R-:W-:Y:S01]  /*1500*/  SHF.R.S32.HI R36, RZ, 0x1f, R36 ;  /* 0x0000001fff247819 */ /* 0x000fe20000011424 */
[C---:B------:R-:W-:Y:S01]  /*1510*/  VIADD R36, R197.reuse, 0x18 ;  /* 0x00000018c5247836 */ /* 0x040fe20000000000 */
[----:B------:R-:W-:Y:S01]  /*1520*/  SHF.R.S32.HI R35, RZ, 0x1f, R35 ;  /* 0x0000001fff237819 */ /* 0x000fe20000011423 */
[C---:B------:R-:W-:Y:S01]  /*1530*/  VIADD R35, R197.reuse, 0x20 ;  /* 0x00000020c5237836 */ /* 0x040fe20000000000 */
[----:B------:R-:W-:Y:S01]  /*1540*/  SHF.R.S32.HI R33, RZ, 0x1f, R33 ;  /* 0x0000001fff217819 */ /* 0x000fe20000011421 */
[C---:B------:R-:W-:Y:S01]  /*1550*/  VIADD R33, R197.reuse, 0x30 ;  /* 0x00000030c5217836 */ /* 0x040fe20000000000 */
[----:B0-----:R-:W-:Y:S01]  /*1560*/  SHF.L.U64.HI R0, R214, 0x1, R21 ;  /* 0x00000001d6007819 */ /* 0x001fe20000010215 */
[C---:B------:R-:W-:Y:S01]  /*1570*/  VIADD R21, R197.reuse, 0x88 ;  /* 0x00000088c5157836 */ /* 0x040fe20000000000 */
[----:B------:R-:W-:Y:S01]  /*1580*/  SHF.R.S32.HI R32, RZ, 0x1f, R32 ;  /* 0x0000001fff207819 */ /* 0x000fe20000011420 */
[C---:B------:R-:W-:Y:S01]  /*1590*/  VIADD R32, R197.reuse, 0x38 ;  /* 0x00000038c5207836 */ /* 0x040fe20000000000 */
[----:B------:R-:W-:Y:S01]  /*15a0*/  SHF.R.S32.HI R30, RZ, 0x1f, R30 ;  /* 0x0000001fff1e7819 */ /* 0x000fe2000001141e */
[----:B------:R0:W-:Y:S01]  /*15b0*/  STL [R1+0x40], R0 ;  /* 0x0000400001007387 */ /* 0x0001e20000100800 */
[----:B------:R-:W-:Y:S01]  /*15c0*/  SEL R202, R202, 0xffffffc0, !P2 ;  /* 0xffffffc0caca7807 */ /* 0x000fe20005000000 */
[C---:B------:R-:W-:Y:S01]  /*15d0*/  VIADD R30, R197.reuse, 0x48 ;  /* 0x00000048c51e7836 */ /* 0x040fe20000000000 */
[----:B------:R-:W-:Y:S01]  /*15e0*/  SHF.R.S32.HI R7, RZ, 0x1f, R28 ;  /* 0x0000001fff077819 */ /* 0x000fe2000001141c */
[----:B------:R1:W-:Y:S01]  /*15f0*/  STL [R1+0x44], R3 ;  /* 0x0000440301007387 */ /* 0x0003e20000100800 */
[C---:B------:R-:W-:Y:S01]  /*1600*/  VIADD R29, R197.reuse, 0x50 ;  /* 0x00000050c51d7836 */ /* 0x040fe20000000000 */
[C---:B------:R-:W-:Y:S01]  /*1610*/  IADD3 R24, R197.reuse, 0x78, RZ ;  /* 0x00000078c5187810 */ /* 0x040fe20007ffe0ff */
[C---:B------:R-:W-:Y:S01]  /*1620*/  VIADD R27, R197.reuse, 0x60 ;  /* 0x00000060c51b7836 */ /* 0x040fe20000000000 */
[----:B------:R-:W-:Y:S01]  /*1630*/  SHF.R.S32.HI R5, RZ, 0x1f, R9 ;  /* 0x0000001fff057819 */ /* 0x000fe20000011409 */
[C---:B------:R-:W-:Y:S01]  /*1640*/  VIADD R26, R197.reuse, 0x68 ;  /* 0x00000068c51a7836 */ /* 0x040fe20000000000 */
[----:B0-----:R-:W-:Y:S01]  /*1650*/  SHF.L.U64.HI R0, R210, 0x1, R25 ;  /* 0x00000001d2007819 */ /* 0x001fe20000010219 */
[C---:B------:R-:W-:Y:S01]  /*1660*/  VIADD R25, R197.reuse, 0x70 ;  /* 0x00000070c5197836 */ /* 0x040fe20000000000 */
[----:B------:R-:W-:Y:S01]  /*1670*/  SHF.R.S32.HI R19, RZ, 0x1f, R18 ;  /* 0x0000001fff137819 */ /* 0x000fe20000011412 */
[----:B------:R-:W-:Y:S01]  /*1680*/  VIADD R23, R197, 0x80 ;  /* 0x00000080c5177836 */ /* 0x000fe20000000000 */
[----:B------:R-:W-:Y:S01]  /*1690*/  SHF.R.S32.HI R204, RZ, 0x1f, R185 ;  /* 0x0000001fffcc7819 */ /* 0x000fe200000114b9 */
[----:B-1----:R-:W-:Y:S01]  /*16a0*/  IMAD R3, R15, 0x2, R2 ;  /* 0x000000020f037824 */ /* 0x002fe200078e0202 */
[----:B------:R0:W-:Y:S01]  /*16b0*/  STL [R1+0x48], R0 ;  /* 0x0000480001007387 */ /* 0x0001e20000100800 */
[C---:B------:R-:W-:Y:S01]  /*16c0*/  VIADD R15, R197.reuse, 0xa0 ;  /* 0x000000a0c50f7836 */ /* 0x040fe20000000000 */
[----:B------:R-:W-:Y:S01]  /*16d0*/  SHF.R.S32.HI R7, RZ, 0x1f, R25 ;  /* 0x0000001fff077819 */ /* 0x000fe20000011419 */
[C---:B------:R-:W-:Y:S01]  /*16e0*/  VIADD R20, R197.reuse, 0x90 ;  /* 0x00000090c5147836 */ /* 0x040fe20000000000 */
[----:B------:R1:W-:Y:S01]  /*16f0*/  STL [R1+0x60], R3 ;  /* 0x0000600301007387 */ /* 0x0003e20000100800 */
        /* <DEDUP_REMOVED lines=14> */
[C---:B-1----:R-:W-:Y:S01]  /*17e0*/  VIADD R3, R197.reuse, 0xf0 ;  /* 0x000000f0c5037836 */ /* 0x042fe20000000000 */
[----:B------:R-:W-:Y:S01]  /*17f0*/  SHF.R.S32.HI R35, RZ, 0x1f, R35 ;  /* 0x0000001fff237819 */ /* 0x000fe20000011423 */
[----:B------:R-:W-:Y:S01]  /*1800*/  VIADD R0, R197, 0xf8 ;  /* 0x000000f8c5007836 */ /* 0x000fe20000000000 */
[----:B------:R-:W-:Y:S01]  /*1810*/  SHF.R.S32.HI R33, RZ, 0x1f, R33 ;  /* 0x0000001fff217819 */ /* 0x000fe20000011421 */
[----:B------:R-:W-:Y:S01]  /*1820*/  VIADD R201, R200, 0x26820 ;  /* 0x00026820c8c97836 */ /* 0x000fe20000000000 */
[----:B------:R-:W-:Y:S01]  /*1830*/  SHF.R.S32.HI R32, RZ, 0x1f, R32 ;  /* 0x0000001fff207819 */ /* 0x000fe20000011420 */
[----:B------:R-:W-:Y:S01]  /*1840*/  IMAD.SHL.U32 R192, R192, 0x4, RZ ;  /* 0x00000004c0c07824 */ /* 0x000fe200078e00ff */
[----:B------:R-:W-:Y:S01]  /*1850*/  SHF.R.S32.HI R30, RZ, 0x1f, R30 ;  /* 0x0000001fff1e7819 */ /* 0x000fe2000001141e */
[C---:B------:R-:W-:Y:S01]  /*1860*/  @P1 VIADD R201, R203.reuse, 0xffffffe0 ;  /* 0xffffffe0cbc91836 */ /* 0x040fe20000000000 */
[----:B------:R-:W-:Y:S01]  /*1870*/  SHF.R.S32.HI R29, RZ, 0x1f, R29 ;  /* 0x0000001fff1d7819 */ /* 0x000fe2000001141d */
[----:B------:R-:W-:Y:S01]  /*1880*/  IMAD.IADD R203, R203, 0x1, R202 ;  /* 0x00000001cbcb7824 */ /* 0x000fe200078e02ca */
[----:B------:R-:W-:Y:S01]  /*1890*/  SHF.R.S32.HI R27, RZ, 0x1f, R27 ;  /* 0x0000001fff1b7819 */ /* 0x000fe2000001141b */
[----:B------:R-:W-:Y:S01]  /*18a0*/  IMAD.MOV.U32 R17, RZ, RZ, RZ ;  /* 0x000000ffff117224 */ /* 0x000fe200078e00ff */
        /* <DEDUP_REMOVED lines=15> */
.L_x_2767:
[----:B------:R-:W-:Y:S01]  /*19a0*/  ULDC.64 UR4, c[0x0][0xa28] ;  /* 0x00028a0000047ab9 */ /* 0x000fe20000000a00 */
[----:B01--4-:R-:W0:Y:S01]  /*19b0*/  LDC.64 R4, c[0x0][0xa08] ;  /* 0x00028200ff047b82 */ /* 0x013e220000000a00 */
[----:B------:R-:W-:Y:S01]  /*19c0*/  ISETP.NE.U32.AND P0, PT, RZ, UR4, PT ;  /* 0x00000004ff007c0c */ /* 0x000fe2000bf05070 */
[----:B------:R-:W-:Y:S01]  /*19d0*/  IMAD.MOV.U32 R10, RZ, RZ, RZ ;  /* 0x000000ffff0a7224 */ /* 0x000fe200078e00ff */
[----:B------:R-:W-:Y:S01]  /*19e0*/  ULDC.64 UR6, c[0x0][0xa20] ;  /* 0x0002880000067ab9 */ /* 0x000fe20000000a00 */
[----:B------:R-:W-:Y:S01]  /*19f0*/  IMAD.MOV.U32 R24, RZ, RZ, RZ ;  /* 0x000000ffff187224 */ /* 0x000fe200078e00ff */
[----:B------:R-:W-:Y:S01]  /*1a00*/  ISETP.NE.AND.EX P0, PT, RZ, UR5, PT, P0 ;  /* 0x00000005ff007c0c */ /* 0x000fe2000bf05300 */
[----:B------:R-:W-:Y:S02]  /*1a10*/  ULDC.64 UR4, c[0x0][0xa18] ;  /* 0x0002860000047ab9 */ /* 0x000fe40000000a00 */
[----:B------:R-:W-:-:S04]  /*1a20*/  ISETP.NE.U32.AND P1, PT, RZ, UR4, PT ;  /* 0x00000004ff007c0c */ /* 0x000fc8000bf25070 */
[----:B------:R-:W-:Y:S01]  /*1a30*/  ISETP.NE.AND.EX P1, PT, RZ, UR5, PT, P1 ;  /* 0x00000005ff007c0c */ /* 0x000fe2000bf25310 */
[----:B------:R-:W-:Y:S02]  /*1a40*/  ULDC.64 UR4, c[0x0][0xa08] ;  /* 0x0002820000047ab9 */ /* 0x000fe40000000a00 */
[----:B------:R-:W-:-:S03]  /*1a50*/  ISETP.NE.U32.AND P3, PT, RZ, UR4, PT ;  /* 0x00000004ff007c0c */ /* 0x000fc6000bf65070 */
[----:B--2---:R-:W1:Y:S01]  /*1a60*/  @P0 LDC.64 R8, c[0x0][0xa28] ;  /* 0x00028a00ff080b82 */ /* 0x004e620000000a00 */
[----:B------:R-:W-:Y:S01]  /*1a70*/  ISETP.NE.AND.EX P3, PT, RZ, UR5, PT, P3 ;  /* 0x00000005ff007c0c */ /* 0x000fe2000bf65330 */
[----:B0-----:R-:W-:-:S06]  /*1a80*/  IMAD.WIDE R4, R83, 0x4, R4 ;  /* 0x0000000453047825 */ /* 0x001fcc00078e0204 */
[----:B------:R-:W0:Y:S01]  /*1a90*/  @P1 LDC.64 R6, c[0x0][0xa18] ;  /* 0x00028600ff061b82 */ /* 0x000e220000000a00 */
[----:B------:R-:W-:Y:S02]  /*1aa0*/  ULDC UR4, c[0x0][0x288] ;  /* 0x0000a20000047ab9 */ /* 0x000fe40000000800 */
[----:B------:R-:W-:Y:S01]  /*1ab0*/  IMAD.U32 R23, RZ, RZ, UR4 ;  /* 0x00000004ff177e24 */ /* 0x000fe2000f8e00ff */
[----:B------:R2:W-:Y:S01]  /*1ac0*/  STL [R1+0x50], R83 ;  /* 0x0000505301007387 */ /* 0x0005e20000100800 */
[----:B------:R-:W-:-:S03]  /*1ad0*/  ULDC.64 UR4, c[0x0][0x418] ;  /* 0x0001060000047ab9 */ /* 0x000fc60000000a00 */
[----:B------:R2:W5:Y:S01]  /*1ae0*/  @P3 LDG.E R24, desc[UR40][R4.64] ;  /* 0x0000002804183981 */ /* 0x000562000c1e1900 */
[----:B-1----:R-:W-:-:S05]  /*1af0*/  @P0 IMAD.WIDE R8, R83, 0x4, R8 ;  /* 0x0000000453080825 */ /* 0x002fca00078e0208 */
[----:B------:R2:W5:Y:S01]  /*1b00*/  @P0 LDG.E R10, desc[UR40][R8.64] ;  /* 0x00000028080a0981 */ /* 0x000562000c1e1900 */
[----:B0-----:R-:W-:-:S05]  /*1b10*/  @P1 IMAD.WIDE R6, R83, 0x4, R6 ;  /* 0x0000000453061825 */ /* 0x001fca00078e0206 */
[----:B------:R2:W5:Y:S01]  /*1b20*/  @P1 LDG.E R23, desc[UR40][R6.64] ;  /* 0x0000002806171981 */ /* 0x000562000c1e1900 */
[----:B------:R-:W-:Y:S01]  /*1b30*/  UISETP.NE.U32.AND UP0, UPT, UR4, URZ, UPT ;  /* 0x0000003f0400728c */ /* 0x000fe2000bf05070 */
[C---:B------:R-:W-:Y:S02]  /*1b40*/  LOP3.LUT R3, R82.reuse, 0xff000000, RZ, 0xc0, !PT ;  /* 0xff00000052037812 */ /* 0x040fe400078ec0ff */
[----:B------:R-:W-:Y:S01]  /*1b50*/  ULDC UR4, c[0x0][0x424] ;  /* 0x0001090000047ab9 */ /* 0x000fe20000000800 */
[----:B------:R-:W-:Y:S01]  /*1b60*/  UISETP.NE.AND.EX UP0, UPT, UR5, URZ, UPT, UP0 ;  /* 0x0000003f0500728c */ /* 0x000fe2000bf05300 */
[----:B------:R-:W-:Y:S02]  /*1b70*/  ISETP.NE.U32.AND P2, PT, RZ, UR6, PT ;  /* 0x00000006ff007c0c */ /* 0x000fe4000bf45070 */
[----:B------:R-:W-:Y:S01]  /*1b80*/  ULDC UR5, c[0x0][0x2f0] ;  /* 0x0000bc0000057ab9 */ /* 0x000fe20000000800 */
[----:B------:R-:W-:Y:S01]  /*1b90*/  USEL UR4, UR4, 0x1, UP0 ;  /* 0x0000000104047887 */ /* 0x000fe20008000000 */
[----:B------:R-:W-:-:S02]  /*1ba0*/  LOP3.LUT R0, R82, 0xff0000, RZ, 0xc0, !PT ;  /* 0x00ff000052007812 */ /* 0x000fc400078ec0ff */
[----:B------:R-:W-:Y:S01]  /*1bb0*/  SHF.R.U32.HI R3, RZ, 0x8, R3 ;  /* 0x00000008ff037819 */ /* 0x000fe20000011603 */
[----:B------:R-:W-:Y:S01]  /*1bc0*/  UIMAD UR4, UR4, UR5, URZ ;  /* 0x00000005040472a4 */ /* 0x000fe2000f8e023f */
[----:B------:R-:W-:Y:S02]  /*1bd0*/  ISETP.NE.AND.EX P2, PT, RZ, UR7, PT, P2 ;  /* 0x00000007ff007c0c */ /* 0x000fe4000bf45320 */
[----:B------:R-:W-:Y:S01]  /*1be0*/  ULDC UR5, c[0x0][0x348] ;  /* 0x0000d20000057ab9 */ /* 0x000fe20000000800 */
[----:B------:R-:W-:Y:S02]  /*1bf0*/  LEA.HI R11, R0, R3, RZ, 0x10 ;  /* 0x00000003000b7211 */ /* 0x000fe400078f80ff */
[----:B------:R-:W-:Y:S01]  /*1c00*/  LOP3.LUT R188, R82, 0xffff, RZ, 0xc0, !PT ;  /* 0x0000ffff52bc7812 */ /* 0x000fe200078ec0ff */
[----:B--2---:R-:W-:Y:S07]  /*1c10*/  @P1 BRA `(.L_x_2540) ;  /* 0x0000000000241947 */ /* 0x004fee0003800000 */
        /* <DEDUP_REMOVED lines=9> */
.L_x_2540:
[----:B------:R-:W-:Y:S02]  /*1cb0*/  IMAD.U32 R34, RZ, RZ, UR5 ;  /* 0x00000005ff227e24 */ /* 0x000fe4000f8e00ff */
[----:B------:R-:W-:Y:S01]  /*1cc0*/  IMAD.U32 R25, RZ, RZ, UR4 ;  /* 0x00000004ff197e24 */ /* 0x000fe2000f8e00ff */
[----:B------:R-:W-:Y:S06]  /*1cd0*/  @!P2 BRA `(.L_x_2541) ;  /* 0x000000000010a947 */ /* 0x000fec0003800000 */
[----:B------:R-:W0:Y:S02]  /*1ce0*/  LDC.64 R4, c[0x0][0xa20] ;  /* 0x00028800ff047b82 */ /* 0x000e240000000a00 */
[----:B0-----:R-:W-:-:S05]  /*1cf0*/  IMAD.WIDE R4, R83, 0x4, R4 ;  /* 0x0000000453047825 */ /* 0x001fca00078e0204 */
[----:B------:R0:W5:Y:S01]  /*1d00*/  LDG.E R25, desc[UR40][R4.64] ;  /* 0x0000002804197981 */ /* 0x000162000c1e1900 */
[----:B------:R-:W-:Y:S05]  /*1d10*/  BRA `(.L_x_2542) ;  /* 0x0000000000107947 */ /* 0x000fea0003800000 */
.L_x_2541:
[----:B------:R-:W-:Y:S05]  /*1d20*/  @!P3 BRA `(.L_x_2542) ;  /* 0x00000000000cb947 */ /* 0x000fea0003800000 */
[----:B------:R-:W2:Y:S04]  /*1d30*/  LDG.E R0, desc[UR40][R4.64] ;  /* 0x0000002804007981 */ /* 0x000ea8000c1e1900 */
[----:B------:R-:W2:Y:S02]  /*1d40*/  LDG.E R25, desc[UR40][R4.64+0x4] ;  /* 0x0000042804197981 */ /* 0x000ea4000c1e1900 */
[----:B--2---:R-:W-:-:S07]  /*1d50*/  IMAD.IADD R25, R25, 0x1, -R0 ;  /* 0x0000000119197824 */ /* 0x004fce00078e0a00 */
.L_x_2542:
[----:B------:R-:W-:Y:S01]  /*1d60*/  ULDC.64 UR4, c[0x0][0xa10] ;  /* 0x0002840000047ab9 */ /* 0x000fe20000000a00 */
[----:B------:R-:W1:Y:S01]  /*1d70*/  LDC R8, c[0x0][0x448] ;  /* 0x00011200ff087b82 */ /* 0x000e620000000800 */
[----:B------:R-:W-:-:S04]  /*1d80*/  ISETP.NE.U32.AND P0, PT, RZ, UR4, PT ;  /* 0x00000004ff007c0c */ /* 0x000fc8000bf05070 */
[----:B------:R-:W-:Y:S01]  /*1d90*/  ISETP.NE.AND.EX P0, PT, RZ, UR5, PT, P0 ;  /* 0x00000005ff007c0c */ /* 0x000fe2000bf05300 */
[----:B------:R-:W-:Y:S02]  /*1da0*/  ULDC.64 UR4, c[0x0][0xa30] ;  /* 0x00028c0000047ab9 */ /* 0x000fe40000000a00 */
[----:B------:R-:W-:-:S04]  /*1db0*/  ISETP.NE.U32.AND P1, PT, RZ, UR4, PT ;  /* 0x00000004ff007c0c */ /* 0x000fc8000bf25070 */
[----:B------:R-:W-:-:S06]  /*1dc0*/  ISETP.NE.AND.EX P1, PT, RZ, UR5, PT, P1 ;  /* 0x00000005ff007c0c */ /* 0x000fcc000bf25310 */
[----:B------:R-:W2:Y:S08]  /*1dd0*/  @P0 LDC.64 R6, c[0x0][0xa10] ;  /* 0x00028400ff060b82 */ /* 0x000eb00000000a00 */
[----:B0-----:R-:W0:Y:S01]  /*1de0*/  @P1 LDC.64 R4, c[0x0][0xa30] ;  /* 0x00028c00ff041b82 */ /* 0x001e220000000a00 */
[----:B--2---:R-:W-:-:S05]  /*1df0*/  @P0 IMAD.WIDE R6, R83, 0x4, R6 ;  /* 0x0000000453060825 */ /* 0x004fca00078e0206 */
[----:B------:R-:W2:Y:S04]  /*1e00*/  @P0 LDG.E R0, desc[UR40][R6.64] ;  /* 0x0000002806000981 */ /* 0x000ea8000c1e1900 */
[----:B------:R-:W2:Y:S01]  /*1e10*/  @P0 LDG.E R3, desc[UR40][R6.64+0x4] ;  /* 0x0000042806030981 */ /* 0x000ea2000c1e1900 */
[----:B-----5:R-:W-:Y:S02]  /*1e20*/  IMAD.MOV.U32 R80, RZ, RZ, R25 ;  /* 0x000000ffff507224 */ /* 0x020fe400078e0019 */
[----:B0-----:R-:W-:-:S05]  /*1e30*/  @P1 IMAD.WIDE R4, R83, 0x4, R4 ;  /* 0x0000000453041825 */ /* 0x001fca00078e0204 */
[----:B------:R0:W5:Y:S01]  /*1e40*/  @P1 LDG.E R80, desc[UR40][R4.64] ;  /* 0x0000002804501981 */ /* 0x000162000c1e1900 */
[----:B-1----:R-:W-:Y:S01]  /*1e50*/  ISETP.NE.AND P1, PT, R8, 0x1, PT ;  /* 0x000000010800780c */ /* 0x002fe20003f25270 */
[----:B------:R-:W-:Y:S02]  /*1e60*/  IMAD.SHL.U32 R196, R81, 0x40, RZ ;  /* 0x0000004051c47824 */ /* 0x000fe400078e00ff */
[----:B------:R-:W-:Y:S01]  /*1e70*/  IMAD.IADD R13, R25, 0x1, -R10 ;  /* 0x00000001190d7824 */ /* 0x000fe200078e0a0a */
[----:B0-----:R-:W0:Y:S09]  /*1e80*/  LDC.64 R4, c[0x0][0x9e0] ;  /* 0x00027800ff047b82 */ /* 0x001e320000000a00 */
[----:B------:R-:W1:Y:S08]  /*1e90*/  @P1 LDC R9, c[0x0][0x44c] ;  /* 0x00011300ff091b82 */ /* 0x000e700000000800 */
[----:B------:R-:W3:Y:S01]  /*1ea0*/  @P1 LDC R8, c[0x0][0x450] ;  /* 0x00011400ff081b82 */ /* 0x000ee20000000800 */
[----:B0-----:R-:W-:Y:S01]  /*1eb0*/  ISETP.GE.AND P2, PT, R5, 0x1, PT ;  /* 0x000000010500780c */ /* 0x001fe20003f46270 */
[----:B--2---:R-:W-:-:S02]  /*1ec0*/  @P0 IMAD.IADD R34, R3, 0x1, -R0 ;  /* 0x0000000103220824 */ /* 0x004fc400078e0a00 */
[----:B------:R-:W-:Y:S02]  /*1ed0*/  VIADD R0, R196, 0x3f ;  /* 0x0000003fc4007836 */ /* 0x000fe40000000000 */
[----:B------:R-:W-:Y:S02]  /*1ee0*/  IMAD.IADD R184, R13, 0x1, R34 ;  /* 0x000000010db87824 */ /* 0x000fe400078e0222 */
[----:B-1----:R-:W-:-:S03]  /*1ef0*/  @P1 IMAD.HI.U32 R3, R0, R9, RZ ;  /* 0x0000000900031227 */ /* 0x002fc600078e00ff */
[C---:B------:R-:W-:Y:S01]  /*1f00*/  IADD3 R7, R184.reuse, 0x1, -R23 ;  /* 0x00000001b8077810 */ /* 0x040fe20007ffe817 */
[----:B------:R-:W-:Y:S01]  /*1f10*/  IMAD.MOV.U32 R6, RZ, RZ, R0 ;  /* 0x000000ffff067224 */ /* 0x000fe200078e0000 */
[----:B------:R-:W-:Y:S02]  /*1f20*/  IADD3 R0, R184, 0x3f, RZ ;  /* 0x0000003fb8007810 */ /* 0x000fe40007ffe0ff */
[----:B---3--:R-:W-:Y:S02]  /*1f30*/  @P1 SHF.R.U32.HI R6, RZ, R8, R3 ;  /* 0x00000008ff061219 */ /* 0x008fe40000011603 */
[----:B------:R-:W-:-:S03]  /*1f40*/  SHF.R.S32.HI R3, RZ, 0x1f, R0 ;  /* 0x0000001fff037819 */ /* 0x000fc60000011400 */
[----:B------:R-:W-:Y:S01]  /*1f50*/  IMAD.IADD R9, R7, 0x1, R6 ;  /* 0x0000000107097824 */ /* 0x000fe200078e0206 */
[----:B------:R-:W-:-:S03]  /*1f60*/  LEA.HI R3, R3, R0, RZ, 0x6 ;  /* 0x0000000003037211 */ /* 0x000fc600078f30ff */
[----:B------:R-:W-:Y:S01]  /*1f70*/  IMAD.IADD R4, R9, 0x1, R4 ;  /* 0x0000000109047824 */ /* 0x000fe200078e0204 */
[----:B------:R-:W-:Y:S01]  /*1f80*/  SHF.R.S32.HI R38, RZ, 0x6, R3 ;  /* 0x00000006ff267819 */ /* 0x000fe20000011403 */
        /* <DEDUP_REMOVED lines=12> */
.L_x_2545:
[----:B------:R-:W-:-:S13]  /*2050*/  ISETP.NE.AND P0, PT, R5, 0x1, PT ;  /* 0x000000010500780c */ /* 0x000fda0003f05270 */
[----:B------:R-:W0:Y:S02]  /*2060*/  @P0 LDC.64 R6, c[0x0][0x9e8] ;  /* 0x00027a00ff060b82 */ /* 0x000e240000000a00 */
[----:B0-----:R-:W-:-:S05]  /*2070*/  @P0 IMAD.HI.U32 R6, R0, R6, RZ ;  /* 0x0000000600060227 */ /* 0x001fca00078e00ff */
[----:B------:R-:W-:-:S07]  /*2080*/  @P0 SHF.R.U32.HI R0, RZ, R7, R6 ;  /* 0x00000007ff000219 */ /* 0x000fce0000011606 */
.L_x_2546:
[----:B------:R-:W-:Y:S05]  /*2090*/  BSYNC B0 ;  /* 0x0000000000007941 */ /* 0x000fea0003800000 */
.L_x_2544:
[----:B------:R-:W-:-:S05]  /*20a0*/  IMAD R3, R0, R5, R5 ;  /* 0x0000000500037224 */ /* 0x000fca00078e0205 */
[----:B------:R-:W-:-:S07]  /*20b0*/  VIMNMX R4, R4, R3, PT ;  /* 0x0000000304047248 */ /* 0x000fce0003fe0100 */
.L_x_2543:
[----:B------:R-:W0:Y:S01]  /*20c0*/  @P1 LDC R7, c[0x0][0x44c] ;  /* 0x00011300ff071b82 */ /* 0x000e220000000800 */
[----:B------:R-:W-:Y:S01]  /*20d0*/  VIADD R4, R4, 0x3f ;  /* 0x0000003f04047836 */ /* 0x000fe20000000000 */
[----:B------:R-:W-:Y:S01]  /*20e0*/  ULDC UR4, c[0x0][0x9dc] ;  /* 0x0002770000047ab9 */ /* 0x000fe20000000800 */
[----:B------:R-:W-:Y:S02]  /*20f0*/  IMAD.MOV.U32 R0, RZ, RZ, R196 ;  /* 0x000000ffff007224 */ /* 0x000fe400078e00c4 */
[----:B------:R-:W-:Y:S01]  /*2100*/  IMAD.IADD R37, R184, 0x1, -R23 ;  /* 0x00000001b8257824 */ /* 0x000fe200078e0a17 */
[----:B------:R-:W-:Y:S02]  /*2110*/  SHF.R.S32.HI R3, RZ, 0x1f, R4 ;  /* 0x0000001fff037819 */ /* 0x000fe40000011404 */
[----:B------:R-:W1:Y:S02]  /*2120*/  @P1 LDC R9, c[0x0][0x450] ;  /* 0x00011400ff091b82 */ /* 0x000e640000000800 */
[----:B------:R-:W-:-:S04]  /*2130*/  LEA.HI R3, R3, R4, RZ, 0x6 ;  /* 0x0000000403037211 */ /* 0x000fc800078f30ff */
[----:B------:R-:W-:-:S04]  /*2140*/  SHF.R.S32.HI R3, RZ, 0x6, R3 ;  /* 0x00000006ff037819 */ /* 0x000fc80000011403 */
[----:B------:R-:W-:Y:S01]  /*2150*/  VIMNMX R8, R38, R3, PT ;  /* 0x0000000326087248 */ /* 0x000fe20003fe0100 */
[----:B0-----:R-:W-:-:S05]  /*2160*/  @P1 IMAD.HI.U32 R6, R196, R7, RZ ;  /* 0x00000007c4061227 */ /* 0x001fca00078e00ff */
[----:B-1----:R-:W-:-:S05]  /*2170*/  @P1 SHF.R.U32.HI R0, RZ, R9, R6 ;  /* 0x00000009ff001219 */ /* 0x002fca0000011606 */
[----:B------:R-:W-:-:S04]  /*2180*/  IMAD.IADD R0, R37, 0x1, R0 ;  /* 0x0000000125007824 */ /* 0x000fc800078e0200 */
[----:B------:R-:W-:Y:S01]  /*2190*/  VIADD R3, R0, -UR4 ;  /* 0x8000000400037c36 */ /* 0x000fe20008000000 */
        /* <DEDUP_REMOVED lines=11> */
.L_x_2549:
[----:B------:R-:W-:-:S13]  /*2250*/  ISETP.NE.AND P0, PT, R5, 0x1, PT ;  /* 0x000000010500780c */ /* 0x000fda0003f05270 */
[----:B------:R-:W0:Y:S02]  /*2260*/  @P0 LDC.64 R6, c[0x0][0x9e8] ;  /* 0x00027a00ff060b82 */ /* 0x000e240000000a00 */
[----:B0-----:R-:W-:-:S05]  /*2270*/  @P0 IMAD.HI.U32 R6, R0, R6, RZ ;  /* 0x0000000600060227 */ /* 0x001fca00078e00ff */
[----:B------:R-:W-:-:S07]  /*2280*/  @P0 SHF.R.U32.HI R0, RZ, R7, R6 ;  /* 0x00000007ff000219 */ /* 0x000fce0000011606 */
.L_x_2550:
[----:B------:R-:W-:Y:S05]  /*2290*/  BSYNC B0 ;  /* 0x0000000000007941 */ /* 0x000fea0003800000 */
.L_x_2548:
[----:B------:R-:W-:-:S05]  /*22a0*/  IMAD R0, R0, R5, RZ ;  /* 0x0000000500007224 */ /* 0x000fca00078e02ff */
[----:B------:R-:W-:-:S07]  /*22b0*/  VIMNMX R3, R3, R0, !PT ;  /* 0x0000000003037248 */ /* 0x000fce0007fe0100 */
.L_x_2547:
[----:B------:R-:W-:Y:S01]  /*22c0*/  SHF.R.S32.HI R0, RZ, 0x1f, R3 ;  /* 0x0000001fff007819 */ /* 0x000fe20000011403 */
[----:B------:R-:W-:Y:S01]  /*22d0*/  BSSY B0, `(.L_x_2551) ;  /* 0x000002a000007945 */ /* 0x000fe20003800000 */
[----:B------:R-:W-:Y:S02]  /*22e0*/  LOP3.LUT R14, R11, 0xff, RZ, 0xc0, !PT ;  /* 0x000000ff0b0e7812 */ /* 0x000fe400078ec0ff */
[----:B------:R-:W-:Y:S02]  /*22f0*/  LEA.HI R0, R0, R3, RZ, 0x6 ;  /* 0x0000000300007211 */ /* 0x000fe400078f30ff */
[----:B------:R-:W-:Y:S01]  /*2300*/  SHF.R.U32.HI R4, RZ, 0x10, R11 ;  /* 0x00000010ff047819 */ /* 0x000fe2000001160b */
[----:B------:R0:W-:Y:S01]  /*2310*/  STL [R1+0x54], R14 ;  /* 0x0000540e01007387 */ /* 0x0001e20000100800 */
[----:B------:R-:W-:-:S03]  /*2320*/  SHF.R.S32.HI R0, RZ, 0x6, R0 ;  /* 0x00000006ff007819 */ /* 0x000fc60000011400 */
[----:B------:R0:W-:Y:S01]  /*2330*/  STL [R1+0x4c], R4 ;  /* 0x00004c0401007387 */ /* 0x0001e20000100800 */
[----:B------:R-:W-:Y:S01]  /*2340*/  VIMNMX R9, RZ, R0, !PT ;  /* 0x00000000ff097248 */ /* 0x000fe20007fe0100 */
[----:B------:R-:W-:-:S03]  /*2350*/  IMAD.MOV.U32 R0, RZ, RZ, RZ ;  /* 0x000000ffff007224 */ /* 0x000fc600078e00ff */
[----:B------:R-:W-:-:S13]  /*2360*/  ISETP.GT.AND P0, PT, R8, R9, PT ;  /* 0x000000090800720c */ /* 0x000fda0003f04270 */
[----:B0-----:R-:W-:Y:S05]  /*2370*/  @!P0 BRA `(.L_x_2552) ;  /* 0x00000000007c8947 */ /* 0x001fea0003800000 */
[----:B------:R-:W-:Y:S01]  /*2380*/  ISETP.NE.AND P0, PT, R4, RZ, PT ;  /* 0x000000ff0400720c */ /* 0x000fe20003f05270 */
[----:B------:R-:W-:-:S03]  /*2390*/  ULDC UR4, c[0x0][0x9f0] ;  /* 0x00027c0000047ab9 */ /* 0x000fc60000000800 */
[----:B------:R-:W-:-:S04]  /*23a0*/  SEL R11, R4, UR4, P0 ;  /* 0x00000004040b7c07 */ /* 0x000fc80008000000 */
[-C--:B------:R-:W-:Y:S02]  /*23b0*/  IABS R6, R11.reuse ;  /* 0x0000000b00067213 */ /* 0x080fe40000000000 */
        /* <DEDUP_REMOVED lines=24> */
[----:B------:R-:W-:-:S04]  /*2540*/  IMAD.MOV.U32 R0, RZ, RZ, R5 ;  /* 0x000000ffff007224 */ /* 0x000fc800078e0005 */
[----:B------:R-:W-:Y:S01]  /*2550*/  @!P2 IMAD.MOV R0, RZ, RZ, -R0 ;  /* 0x000000ffff00a224 */ /* 0x000fe200078e0a00 */
[----:B------:R-:W-:-:S07]  /*2560*/  @!P1 LOP3.LUT R0, RZ, R11, RZ, 0x33, !PT ;  /* 0x0000000bff009212 */ /* 0x000fce00078e33ff */
.L_x_2552:
[----:B------:R-:W-:Y:S05]  /*2570*/  BSYNC B0 ;  /* 0x0000000000007941 */ /* 0x000fea0003800000 */
.L_x_2551:
[----:B------:R-:W-:-:S05]  /*2580*/  IMAD R3, R14, R0, R9 ;  /* 0x000000000e037224 */ /* 0x000fca00078e0209 */
        /* <DEDUP_REMOVED lines=11> */
[----:B------:R-:W-:Y:S02]  /*2640*/  @P0 SHF.R.S32.HI R35, RZ, 0x6, R3 ;  /* 0x00000006ff230819 */ /* 0x000fe40000011403 */
[----:B------:R-:W-:Y:S02]  /*2650*/  PLOP3.LUT P0, PT, PT, PT, PT, 0x80, 0x0 ;  /* 0x000000000000781c */ /* 0x000fe40003f0f070 */
        /* <DEDUP_REMOVED lines=22> */
.L_x_2555:
[----:B------:R-:W-:Y:S05]  /*27c0*/  BSYNC B6 ;  /* 0x0000000000067941 */ /* 0x000fea0003800000 */
.L_x_2554:
        /* <DEDUP_REMOVED lines=8> */
[----:B------:R-:W-:Y:S01]  /*2850*/  MOV R5, UR5 ;  /* 0x0000000500057c02 */ /* 0x000fe20008000f00 */
[----:B------:R-:W-:Y:S01]  /*2860*/  ULDC.64 UR4, c[0x4][0x18] ;  /* 0x0100060000047ab9 */ /* 0x000fe20000000a00 */
        /* <DEDUP_REMOVED lines=9> */
[----:B0----5:R-:W-:Y:S05]  /*2900*/  CALL.ABS.NOINC R14 ;  /* 0x000000000e007343 */ /* 0x021fea0003c00000 */
.L_x_2557:
[----:B------:R-:W-:Y:S05]  /*2910*/  BSYNC B6 ;  /* 0x0000000000067941 */ /* 0x000fea0003800000 */
.L_x_2556:
[----:B------:R-:W-:Y:S01]  /*2920*/  ULDC.64 UR4, c[0x0][0x9f8] ;  /* 0x00027e0000047ab9 */ /* 0x000fe20000000a00 */
[----:B------:R-:W-:Y:S01]  /*2930*/  IMAD.MOV.U32 R0, RZ, RZ, R83 ;  /* 0x000000ffff007224 */ /* 0x000fe200078e0053 */
[----:B------:R-:W-:Y:S01]  /*2940*/  ISETP.NE.U32.AND P0, PT, RZ, UR4, PT ;  /* 0x00000004ff007c0c */ /* 0x000fe2000bf05070 */
[----:B------:R-:W0:Y:S01]  /*2950*/  S2R R3, SR_TID.X ;  /* 0x0000000000037919 */ /* 0x000e220000002100 */
[----:B------:R-:W1:Y:S08]  /*2960*/  LDC.64 R6, c[0x0][0x3f8] ;  /* 0x0000fe00ff067b82 */ /* 0x000e700000000a00 */
[----:B------:R-:W2:Y:S01]  /*2970*/  LDC R47, c[0x0][0x3f4] ;  /* 0x0000fd00ff2f7b82 */ /* 0x000ea20000000800 */
[----:B------:R-:W-:-:S02]  /*2980*/  ISETP.NE.AND.EX P0, PT, RZ, UR5, PT, P0 ;  /* 0x00000005ff007c0c */ /* 0x000fc4000bf05300 */
[----:B------:R-:W-:Y:S02]  /*2990*/  SHF.R.S32.HI R9, RZ, 0x1f, R190 ;  /* 0x0000001fff097819 */ /* 0x000fe400000114be */
[----:B------:R-:W-:Y:S01]  /*29a0*/  SHF.R.S32.HI R193, RZ, 0x1f, R192 ;  /* 0x0000001fffc17819 */ /* 0x000fe200000114c0 */
[----:B------:R-:W3:Y:S01]  /*29b0*/  S2R R46, SR_TID.X ;  /* 0x00000000002e7919 */ /* 0x000ee20000002100 */
[----:B------:R-:W-:Y:S01]  /*29c0*/  IMAD.SHL.U32 R42, R198, 0x40, RZ ;  /* 0x00000040c62a7824 */ /* 0x000fe200078e00ff */
[----:B------:R-:W-:-:S06]  /*29d0*/  ULDC UR4, c[0x0][0x2f4] ;  /* 0x0000bd0000047ab9 */ /* 0x000fcc0000000800 */
[----:B------:R-:W4:Y:S02]  /*29e0*/  @P0 LDC.64 R4, c[0x0][0x9f8] ;  /* 0x00027e00ff040b82 */ /* 0x000f240000000a00 */
[----:B----4-:R-:W-:-:S05]  /*29f0*/  @P0 IMAD.WIDE R4, R83, 0x4, R4 ;  /* 0x0000000453040825 */ /* 0x010fca00078e0204 */
[----:B------:R4:W3:Y:S01]  /*2a00*/  @P0 LDG.E R0, desc[UR40][R4.64] ;  /* 0x0000002804000981 */ /* 0x0008e2000c1e1900 */
[----:B0-----:R-:W-:Y:S01]  /*2a10*/  VIADD R8, R3, 0xffffff80 ;  /* 0xffffff8003087836 */ /* 0x001fe20000000000 */
[----:B--2---:R-:W-:Y:S01]  /*2a20*/  ISETP.GE.AND P3, PT, R18, R47, PT ;  /* 0x0000002f1200720c */ /* 0x004fe20003f66270 */
[-C--:B-1----:R-:W-:Y:S01]  /*2a30*/  IMAD R3, R9, R6.reuse, RZ ;  /* 0x0000000609037224 */ /* 0x082fe200078e02ff */
[----:B------:R-:W-:Y:S01]  /*2a40*/  LOP3.LUT R42, R42, 0x1c0, RZ, 0xc0, !PT ;  /* 0x000001c02a2a7812 */ /* 0x000fe200078ec0ff */
[C---:B------:R-:W-:Y:S01]  /*2a50*/  IMAD.WIDE.U32 R20, R190.reuse, R6, R192 ;  /* 0x00000006be147225 */ /* 0x040fe200078e00c0 */
[----:B------:R-:W-:Y:S02]  /*2a60*/  SHF.R.S32.HI R13, RZ, 0x1f, R8 ;  /* 0x0000001fff0d7819 */ /* 0x000fe40000011408 */
[----:B------:R-:W-:Y:S01]  /*2a70*/  SHF.R.U32.HI R44, RZ, 0x3, R42 ;  /* 0x00000003ff2c7819 */ /* 0x000fe2000001162a */
[C---:B------:R-:W-:Y:S01]  /*2a80*/  IMAD R11, R190.reuse, R7, R3 ;  /* 0x00000007be0b7224 */ /* 0x040fe200078e0203 */
[----:B----4-:R-:W0:Y:S01]  /*2a90*/  LDC.64 R4, c[0x0][0x408] ;  /* 0x00010200ff047b82 */ /* 0x010e220000000a00 */
[----:B------:R-:W-:Y:S01]  /*2aa0*/  LEA.HI R13, R13, R8, RZ, 0x2 ;  /* 0x000000080d0d7211 */ /* 0x000fe200078f10ff */
[----:B------:R-:W-:Y:S01]  /*2ab0*/  IMAD.WIDE.U32 R28, R190, R6, R18 ;  /* 0x00000006be1c7225 */ /* 0x000fe200078e0012 */
[----:B------:R-:W-:-:S02]  /*2ac0*/  SHF.L.U64.HI R40, R6, 0x6, R7 ;  /* 0x0000000606287819 */ /* 0x000fc40000010207 */
[----:B------:R-:W-:Y:S01]  /*2ad0*/  LOP3.LUT R13, R13, 0xfffffffc, RZ, 0xc0, !PT ;  /* 0xfffffffc0d0d7812 */ /* 0x000fe200078ec0ff */
[----:B------:R-:W-:Y:S01]  /*2ae0*/  IMAD.IADD R21, R21, 0x1, R11 ;  /* 0x0000000115157824 */ /* 0x000fe200078e020b */
[----:B------:R-:W-:Y:S01]  /*2af0*/  ISETP.GE.AND P2, PT, R18, UR4, PT ;  /* 0x0000000412007c0c */ /* 0x000fe2000bf46270 */
[----:B------:R-:W-:Y:S01]  /*2b00*/  IMAD.IADD R29, R11, 0x1, R29 ;  /* 0x000000010b1d7824 */ /* 0x000fe200078e021d */
[----:B-----5:R-:W-:Y:S01]  /*2b10*/  SHF.R.S32.HI R11, RZ, 0x1f, R80 ;  /* 0x0000001fff0b7819 */ /* 0x020fe20000011450 */
[----:B------:R-:W-:Y:S01]  /*2b20*/  IMAD.IADD R49, R8, 0x1, -R13 ;  /* 0x0000000108317824 */ /* 0x000fe200078e0a0d */
[----:B------:R-:W-:Y:S01]  /*2b30*/  ISETP.GE.AND P1, PT, R185, UR4, PT ;  /* 0x00000004b9007c0c */ /* 0x000fe2000bf26270 */
[----:B------:R-:W-:Y:S01]  /*2b40*/  IMAD.WIDE.U32 R20, R80, R6, R20 ;  /* 0x0000000650147225 */ /* 0x000fe200078e0014 */
[----:B---3--:R-:W-:-:S03]  /*2b50*/  LEA.HI R46, R46, 0x8, RZ, 0x19 ;  /* 0x000000082e2e7811 */ /* 0x008fc600078fc8ff */
[-C--:B------:R-:W-:Y:S02]  /*2b60*/  IMAD R10, R11, R6.reuse, RZ ;  /* 0x000000060b0a7224 */ /* 0x080fe400078e02ff */
[----:B------:R-:W-:-:S04]  /*2b70*/  IMAD.WIDE.U32 R28, R80, R6, R28 ;  /* 0x00000006501c7225 */ /* 0x000fc800078e001c */
[----:B------:R-:W-:Y:S02]  /*2b80*/  IMAD.IADD R3, R24, 0x1, R25 ;  /* 0x0000000118037824 */ /* 0x000fe400078e0219 */
[-C--:B0-----:R-:W-:Y:S01]  /*2b90*/  IMAD R9, R9, R4.reuse, RZ ;  /* 0x0000000409097224 */ /* 0x081fe200078e02ff */
[C---:B------:R-:W-:Y:S01]  /*2ba0*/  SHF.L.U64.HI R43, R4.reuse, 0x6, R5 ;  /* 0x00000006042b7819 */ /* 0x040fe20000010205 */
[-C--:B------:R-:W-:Y:S01]  /*2bb0*/  IMAD R11, R11, R4.reuse, RZ ;  /* 0x000000040b0b7224 */ /* 0x080fe200078e02ff */
[----:B------:R-:W-:Y:S01]  /*2bc0*/  SHF.L.U32 R45, R4, 0x6, RZ ;  /* 0x00000006042d7819 */ /* 0x000fe200000006ff */
        /* <DEDUP_REMOVED lines=13> */
[----:B------:R-:W-:Y:S01]  /*2ca0*/  IMAD R9, R80, R7, R10 ;  /* 0x0000000750097224 */ /* 0x000fe200078e020a */
[----:B------:R-:W-:Y:S01]  /*2cb0*/  LOP3.LUT R5, R42, 0x38, R39, 0xf8, !PT ;  /* 0x000000382a057812 */ /* 0x000fe200078ef827 */
[----:B------:R-:W-:Y:S01]  /*2cc0*/  IMAD.WIDE.U32 R30, R80, R4, R30 ;  /* 0x00000004501e7225 */ /* 0x000fe200078e001e */
[----:B------:R-:W-:-:S02]  /*2cd0*/  LOP3.LUT R53, R39, 0xfffffff8, RZ, 0xc0, !PT ;  /* 0xfffffff827357812 */ /* 0x000fc400078ec0ff */
[----:B------:R-:W-:Y:S01]  /*2ce0*/  LOP3.LUT R5, R5, R44, RZ, 0x3c, !PT ;  /* 0x0000002c05057212 */ /* 0x000fe200078e3cff */
[----:B------:R-:W-:Y:S01]  /*2cf0*/  IMAD.WIDE.U32 R32, R80, R4, R32 ;  /* 0x0000000450207225 */ /* 0x000fe200078e0020 */
[----:B------:R-:W-:-:S03]  /*2d00*/  SHF.R.S32.HI R58, RZ, 0x1f, R53 ;  /* 0x0000001fff3a7819 */ /* 0x000fc60000011435 */
[----:B------:R-:W-:Y:S02]  /*2d10*/  IMAD.SHL.U32 R41, R6, 0x40, RZ ;  /* 0x0000004006297824 */ /* 0x000fe400078e00ff */
[----:B------:R-:W-:Y:S02]  /*2d20*/  IMAD.SHL.U32 R47, R47, 0x2, RZ ;  /* 0x000000022f2f7824 */ /* 0x000fe400078e00ff */
[----:B------:R-:W-:Y:S02]  /*2d30*/  IMAD R49, R49, 0x40, R190 ;  /* 0x0000004031317824 */ /* 0x000fe400078e02be */
[----:B------:R-:W-:Y:S02]  /*2d40*/  IMAD.IADD R51, R21, 0x1, R9 ;  /* 0x0000000115337824 */ /* 0x000fe400078e0209 */
[----:B------:R-:W-:Y:S02]  /*2d50*/  IMAD.IADD R52, R9, 0x1, R29 ;  /* 0x0000000109347824 */ /* 0x000fe400078e021d */
[----:B------:R-:W-:-:S02]  /*2d60*/  IMAD.IADD R56, R31, 0x1, R11 ;  /* 0x000000011f387824 */ /* 0x000fc400078e020b */
[----:B------:R-:W-:Y:S02]  /*2d70*/  IMAD.IADD R57, R11, 0x1, R33 ;  /* 0x000000010b397824 */ /* 0x000fe400078e0221 */
[----:B------:R-:W-:Y:S01]  /*2d80*/  IMAD R59, R208, 0x200, R5 ;  /* 0x00000200d03b7824 */ /* 0x000fe200078e0205 */
[----:B------:R-:W-:-:S07]  /*2d90*/  SHF.R.S32.HI R50, RZ, 0x1f, R0 ;  /* 0x0000001fff327819 */ /* 0x000fce0000011400 */
.L_x_2590:
        /* <DEDUP_REMOVED lines=11> */
[----:B------:R-:W2:Y:S08]  /*2e50*/  @!P0 LDC.64 R4, c[0x0][0x418] ;  /* 0x00010600ff048b82 */ /* 0x000eb00000000a00 */
[----:B---3--:R-:W3:Y:S08]  /*2e60*/  @P4 LDC R9, c[0x0][0x434] ;  /* 0x00010d00ff094b82 */ /* 0x008ef00000000800 */
[----:B----4-:R-:W4:Y:S01]  /*2e70*/  @P4 LDC R10, c[0x0][0x438] ;  /* 0x00010e00ff0a4b82 */ /* 0x010f220000000800 */
        /* <DEDUP_REMOVED lines=8> */
[----:B------:R-:W-:-:S05]  /*2f00*/  @!P0 LEA.HI.X R5, R6, R5, R7, 0x2, P4 ;  /* 0x0000000506058211 */ /* 0x000fca00020f1407 */
[----:B------:R0:W5:Y:S01]  /*2f10*/  @!P0 LDG.E R61, desc[UR40][R4.64] ;  /* 0x00000028043d8981 */ /* 0x000162000c1e1900 */
[----:B-1----:R-:W-:Y:S01]  /*2f20*/  ISETP.GE.AND P0, PT, R69, 0x1, PT ;  /* 0x000000014500780c */ /* 0x002fe20003f06270 */
[----:B------:R-:W-:Y:S01]  /*2f30*/  IMAD.MOV R7, RZ, RZ, -R8 ;  /* 0x000000ffff077224 */ /* 0x000fe200078e0a08 */
[----:B------:R-:W-:Y:S05]  /*2f40*/  YIELD ;  /* 0x0000000000007946 */ /* 0x000fea0003800000 */
[----:B------:R-:W-:Y:S01]  /*2f50*/  IMAD.SHL.U32 R66, R187, 0x1000, RZ ;  /* 0x00001000bb427824 */ /* 0x000fe200078e00ff */
[----:B------:R-:W-:Y:S01]  /*2f60*/  BSSY B0, `(.L_x_2558) ;  /* 0x00001a9000007945 */ /* 0x000fe20003800000 */
[----:B------:R-:W-:Y:S01]  /*2f70*/  IMAD R62, R62, R7, R12 ;  /* 0x000000073e3e7224 */ /* 0x000fe200078e020c */
[----:B------:R-:W-:Y:S01]  /*2f80*/  ISETP.GT.AND P4, PT, R35, R36, PT ;  /* 0x000000242300720c */ /* 0x000fe20003f84270 */
[----:B------:R-:W-:-:S04]  /*2f90*/  IMAD.IADD R7, R48, 0x1, R66 ;  /* 0x0000000130077824 */ /* 0x000fc800078e0242 */
[----:B------:R-:W-:Y:S01]  /*2fa0*/  IMAD R70, R7, 0x2, R2 ;  /* 0x0000000207467824 */ /* 0x000fe200078e0202 */
[----:B0-----:R-:W-:Y:S07]  /*2fb0*/  @!P0 BRA `(.L_x_2559) ;  /* 0x0000001400b88947 */ /* 0x001fee0003800000 */
[----:B------:R-:W-:Y:S01]  /*2fc0*/  SHF.R.S32.HI R64, RZ, 0x1f, R62 ;  /* 0x0000001fff407819 */ /* 0x000fe2000001143e */
[----:B------:R-:W-:Y:S01]  /*2fd0*/  ULDC.64 UR4, c[0x0][0x300] ;  /* 0x0000c00000047ab9 */ /* 0x000fe20000000a00 */
[----:B-----5:R-:W-:Y:S01]  /*2fe0*/  SHF.R.S32.HI R63, RZ, 0x1f, R61 ;  /* 0x0000001fff3f7819 */ /* 0x020fe2000001143d */
[----:B------:R-:W-:Y:S01]  /*2ff0*/  IMAD.WIDE.U32 R4, R62, UR4, RZ ;  /* 0x000000043e047c25 */ /* 0x000fe2000f8e00ff */
        /* <DEDUP_REMOVED lines=9> */
[----:B------:R-:W-:Y:S01]  /*3090*/  IMAD R6, R63, UR4, RZ ;  /* 0x000000043f067c24 */ /* 0x000fe2000f8e02ff */
[----:B------:R-:W-:-:S03]  /*30a0*/  IADD3 R5, R5, R7, RZ ;  /* 0x0000000705057210 */ /* 0x000fc60007ffe0ff */
        /* <DEDUP_REMOVED lines=21> */
[----:B------:R-:W-:Y:S01]  /*3200*/  ULDC.64 UR4, c[0x0][0x3e8] ;  /* 0x0000fa0000047ab9 */ /* 0x000fe20000000a00 */
[----:B------:R-:W-:Y:S01]  /*3210*/  IMAD.MOV.U32 R6, RZ, RZ, R30 ;  /* 0x000000ffff067224 */ /* 0x000fe200078e001e */
[----:B------:R-:W-:Y:S01]  /*3220*/  ULDC.64 UR6, c[0x0][0x400] ;  /* 0x0001000000067ab9 */ /* 0x000fe20000000a00 */
[----:B------:R-:W-:Y:S01]  /*3230*/  IMAD.MOV.U32 R7, RZ, RZ, R56 ;  /* 0x000000ffff077224 */ /* 0x000fe200078e0038 */
[----:B------:R-:W-:Y:S01]  /*3240*/  CS2R R24, SRZ ;  /* 0x0000000000187805 */ /* 0x000fe2000001ff00 */
[-C--:B------:R-:W-:Y:S02]  /*3250*/  IMAD R5, R10, R45.reuse, R8 ;  /* 0x0000002d0a057224 */ /* 0x080fe400078e0208 */
[----:B------:R-:W-:Y:S01]  /*3260*/  IMAD.WIDE.U32 R8, R35, R45, R6 ;  /* 0x0000002d23087225 */ /* 0x000fe200078e0006 */
[----:B------:R-:W-:-:S03]  /*3270*/  IADD3 R7, P5, R20, R4, RZ ;  /* 0x0000000414077210 */ /* 0x000fc60007fbe0ff */
[----:B------:R-:W-:Y:S01]  /*3280*/  IMAD.IADD R5, R9, 0x1, R5 ;  /* 0x0000000109057824 */ /* 0x000fe200078e0205 */
[C---:B------:R-:W-:Y:S01]  /*3290*/  LEA R4, P6, R8.reuse, UR6, 0x1 ;  /* 0x0000000608047c11 */ /* 0x040fe2000f8c08ff */
[----:B------:R-:W-:Y:S01]  /*32a0*/  IMAD.X R10, R11, 0x1, R51, P5 ;  /* 0x000000010b0a7824 */ /* 0x000fe200028e0633 */
[C---:B------:R-:W-:Y:S02]  /*32b0*/  LEA R6, P5, R7.reuse, UR4, 0x1 ;  /* 0x0000000407067c11 */ /* 0x040fe4000f8a08ff */
[----:B------:R-:W-:Y:S02]  /*32c0*/  LEA.HI.X R5, R8, UR7, R5, 0x1, P6 ;  /* 0x0000000708057c11 */ /* 0x000fe4000b0f0c05 */
[----:B------:R-:W-:Y:S02]  /*32d0*/  CS2R R8, SRZ ;  /* 0x0000000000087805 */ /* 0x000fe4000001ff00 */
[----:B------:R-:W-:Y:S02]  /*32e0*/  LEA.HI.X R7, R7, UR5, R10, 0x1, P5 ;  /* 0x0000000507077c11 */ /* 0x000fe4000a8f0c0a */
[----:B------:R-:W-:-:S02]  /*32f0*/  ISETP.GE.AND P6, PT, R192, R69, PT ;  /* 0x00000045c000720c */ /* 0x000fc40003fc6270 */
[----:B------:R-:W-:-:S11]  /*3300*/  ISETP.GE.AND P5, PT, R205, R69, PT ;  /* 0x00000045cd00720c */ /* 0x000fd60003fa6270 */
[----:B------:R0:W5:Y:S04]  /*3310*/  @!P6 LDG.E.64 R26, desc[UR40][R6.64] ;  /* 0x00000028061ae981 */ /* 0x000168000c1e1b00 */
[----:B------:R0:W5:Y:S04]  /*3320*/  @!P5 LDG.E.64 R8, desc[UR40][R6.64+0x20] ;  /* 0x000020280608d981 */ /* 0x000168000c1e1b00 */
[----:B------:R0:W5:Y:S04]  /*3330*/  @!P6 LDG.E.64 R54, desc[UR40][R4.64] ;  /* 0x000000280436e981 */ /* 0x000168000c1e1b00 */
[----:B------:R0:W5:Y:S02]  /*3340*/  @!P5 LDG.E.64 R24, desc[UR40][R4.64+0x20] ;  /* 0x000020280418d981 */ /* 0x000164000c1e1b00 */
.L_x_2562:
[----:B------:R-:W-:Y:S05]  /*3350*/  BSYNC B1 ;  /* 0x0000000000017941 */ /* 0x000fea0003800000 */
.L_x_2561:
        /* <DEDUP_REMOVED lines=16> */
.L_x_2563:
[----:B------:R-:W-:Y:S01]  /*3460*/  IMAD R60, R187, 0x8, R2 ;  /* 0x00000008bb3c7824 */ /* 0x000fe200078e0202 */
[----:B------:R-:W-:Y:S01]  /*3470*/  SHF.L.U32 R67, R191, 0x1f, RZ ;  /* 0x0000001fbf437819 */ /* 0x000fe200000006ff */
[----:B------:R-:W-:Y:S03]  /*3480*/  BSSY B1, `(.L_x_2564) ;  /* 0x0000003000017945 */ /* 0x000fe60003800000 */
[----:B------:R-:W0:Y:S02]  /*3490*/  SYNCS.PHASECHK.TRANS64.TRYWAIT P6, [R60+URZ+0x28c90], R67 ;  /* 0x028c90433c0075a7 */ /* 0x000e2400080c017f */
[----:B0-----:R-:W-:Y:S05]  /*34a0*/  @!P6 BRA `(.L_x_2565) ;  /* 0x000001fc00b8e947 */ /* 0x001fea0003800000 */
.L_x_2916:
[----:B------:R-:W-:Y:S05]  /*34b0*/  BSYNC B1 ;  /* 0x0000000000017941 */ /* 0x000fea0003800000 */
.L_x_2564:
[----:B------:R-:W-:-:S03]  /*34c0*/  UMOV UR4, 0xffffffff ;  /* 0xffffffff00047882 */ /* 0x000fc60000000000 */
[----:B------:R-:W-:Y:S05]  /*34d0*/  BRA.DIV UR4, `(.L_x_2566) ;  /* 0x000001fe04c07947 */ /* 0x000fea000b800000 */
[----:B------:R1:W2:Y:S04]  /*34e0*/  SHFL.IDX PT, R71, R14, RZ, 0x1c1f ;  /* 0x001c1fff0e477589 */ /* 0x0002a800000e0000 */
[----:B------:R-:W3:Y:S02]  /*34f0*/  SHFL.IDX PT, R68, R68, RZ, 0x1c1f ;  /* 0x001c1fff44447589 */ /* 0x000ee400000e0000 */
.L_x_2920:
[----:B------:R-:W-:Y:S05]  /*3500*/  @P0 BRA `(.L_x_2567) ;  /* 0x0000001400380947 */ /* 0x000fea0003800000 */
[----:B------:R-:W-:Y:S04]  /*3510*/  BSSY B1, `(.L_x_2568) ;  /* 0x0000032000017945 */ /* 0x000fe80003800000 */
[----:B------:R-:W-:Y:S05]  /*3520*/  @P2 BRA `(.L_x_2569) ;  /* 0x0000000000c02947 */ /* 0x000fea0003800000 */
[----:B------:R4:W0:Y:S01]  /*3530*/  LDS.128 R4, [R70+0x22400] ;  /* 0x0224000046047984 */ /* 0x0008220000000c00 */
[----:B------:R-:W-:Y:S01]  /*3540*/  ISETP.GE.AND P6, PT, R192, R69, PT ;  /* 0x00000045c000720c */ /* 0x000fe20003fc6270 */
[----:B------:R-:W-:Y:S01]  /*3550*/  BSSY B2, `(.L_x_2570) ;  /* 0x000002c000027945 */ /* 0x000fe20003800000 */
[----:B---3--:R-:W-:-:S04]  /*3560*/  LEA R10, P0, R18, R68, 0x1 ;  /* 0x00000044120a7211 */ /* 0x008fc800078008ff */
[----:B--2---:R-:W-:-:S07]  /*3570*/  LEA.HI.X R11, R18, R71, R19, 0x1, P0 ;  /* 0x00000047120b7211 */ /* 0x004fce00000f0c13 */
[----:B----4-:R-:W-:Y:S05]  /*3580*/  @P6 BRA `(.L_x_2571) ;  /* 0x0000000000a06947 */ /* 0x010fea0003800000 */
[--C-:B------:R-:W-:Y:S01]  /*3590*/  SHF.R.U64 R15, R54, 0x10, R55.reuse ;  /* 0x00000010360f7819 */ /* 0x100fe20000001237 */
[----:B0-----:R-:W-:Y:S01]  /*35a0*/  HADD2.F32 R12, -RZ, R5.H1_H1 ;  /* 0x30000005ff0c7230 */ /* 0x001fe20000004100 */
[----:B------:R-:W-:Y:S01]  /*35b0*/  SHF.R.U32.HI R54, RZ, 0x10, R55 ;  /* 0x00000010ff367819 */ /* 0x000fe20000011637 */
[----:B------:R-:W-:Y:S01]  /*35c0*/  HADD2.F32 R13, -RZ, R7.H1_H1 ;  /* 0x30000007ff0d7230 */ /* 0x000fe20000004100 */
[--C-:B-1----:R-:W-:Y:S01]  /*35d0*/  SHF.R.U64 R14, R26, 0x10, R27.reuse ;  /* 0x000000101a0e7819 */ /* 0x102fe2000000121b */
[----:B------:R-:W-:Y:S01]  /*35e0*/  HADD2.F32 R15, -RZ, R15.H0_H0 ;  /* 0x2000000fff0f7230 */ /* 0x000fe20000004100 */
[----:B------:R-:W-:Y:S01]  /*35f0*/  SHF.R.U32.HI R26, RZ, 0x10, R27 ;  /* 0x00000010ff1a7819 */ /* 0x000fe2000001161b */
[----:B------:R-:W-:Y:S02]  /*3600*/  HADD2.F32 R54, -RZ, R54.H0_H0 ;  /* 0x20000036ff367230 */ /* 0x000fe40000004100 */
[----:B------:R-:W-:Y:S02]  /*3610*/  HADD2.F32 R5, -RZ, R5.H0_H0 ;  /* 0x20000005ff057230 */ /* 0x000fe40000004100 */
[----:B------:R-:W-:Y:S01]  /*3620*/  FMUL.FTZ R70, R12, R15 ;  /* 0x0000000f0c467220 */ /* 0x000fe20000410000 */
[----:B------:R-:W-:-:S02]  /*3630*/  HADD2.F32 R7, -RZ, R7.H0_H0 ;  /* 0x20000007ff077230 */ /* 0x000fc40000004100 */
[-C--:B------:R-:W-:Y:S01]  /*3640*/  FMUL.FTZ R72, R13, R54.reuse ;  /* 0x000000360d487220 */ /* 0x080fe20000410000 */
[----:B------:R-:W-:Y:S02]  /*3650*/  HADD2.F32 R14, -RZ, R14.H0_H0 ;  /* 0x2000000eff0e7230 */ /* 0x000fe40000004100 */
[----:B------:R-:W-:Y:S01]  /*3660*/  FMUL.FTZ R15, R5, R15 ;  /* 0x0000000f050f7220 */ /* 0x000fe20000410000 */
[----:B------:R-:W-:Y:S02]  /*3670*/  HADD2.F32 R26, -RZ, R26.H0_H0 ;  /* 0x2000001aff1a7230 */ /* 0x000fe40000004100 */
[----:B------:R-:W-:Y:S01]  /*3680*/  FMUL.FTZ R54, R7, R54 ;  /* 0x0000003607367220 */ /* 0x000fe20000410000 */
[--C-:B------:R-:W-:Y:S02]  /*3690*/  HADD2.F32 R55, -RZ, R75.reuse.H1_H1 ;  /* 0x3000004bff377230 */ /* 0x100fe40000004100 */
[-C--:B------:R-:W-:Y:S01]  /*36a0*/  FFMA.FTZ R5, R5, R14.reuse, -R70 ;  /* 0x0000000e05057223 */ /* 0x080fe20000010846 */
[----:B------:R-:W-:Y:S01]  /*36b0*/  FFMA.FTZ R12, R12, R14, R15 ;  /* 0x0000000e0c0c7223 */ /* 0x000fe2000001000f */
[-C--:B------:R-:W-:Y:S01]  /*36c0*/  FFMA.FTZ R7, R7, R26.reuse, -R72 ;  /* 0x0000001a07077223 */ /* 0x080fe20000010848 */
[----:B------:R-:W-:Y:S01]  /*36d0*/  FFMA.FTZ R54, R13, R26, R54 ;  /* 0x0000001a0d367223 */ /* 0x000fe20000010036 */
[----:B------:R-:W-:-:S02]  /*36e0*/  HADD2.F32 R26, -RZ, R75.H0_H0 ;  /* 0x2000004bff1a7230 */ /* 0x000fc40000004100 */
[----:B------:R-:W-:Y:S01]  /*36f0*/  HADD2.F32 R13, -RZ, R4.H1_H1 ;  /* 0x30000004ff0d7230 */ /* 0x000fe20000004100 */
[----:B------:R-:W-:Y:S01]  /*3700*/  F2FP.F16.F32.PACK_AB R5, R12, R5 ;  /* 0x000000050c05723e */ /* 0x000fe200000000ff */
[----:B------:R-:W-:Y:S01]  /*3710*/  HADD2.F32 R14, -RZ, R6.H1_H1 ;  /* 0x30000006ff0e7230 */ /* 0x000fe20000004100 */
[----:B------:R-:W-:Y:S01]  /*3720*/  F2FP.F16.F32.PACK_AB R7, R54, R7 ;  /* 0x000000073607723e */ /* 0x000fe200000000ff */
[----:B------:R-:W-:Y:S02]  /*3730*/  HADD2.F32 R4, -RZ, R4.H0_H0 ;  /* 0x20000004ff047230 */ /* 0x000fe40000004100 */
[----:B------:R-:W-:Y:S02]  /*3740*/  HADD2.F32 R6, -RZ, R6.H0_H0 ;  /* 0x20000006ff067230 */ /* 0x000fe40000004100 */
[----:B------:R-:W-:Y:S01]  /*3750*/  FMUL.FTZ R75, R14, R55 ;  /* 0x000000370e4b7220 */ /* 0x000fe20000410000 */
[--C-:B------:R-:W-:Y:S02]  /*3760*/  HADD2.F32 R15, -RZ, R73.reuse.H0_H0 ;  /* 0x20000049ff0f7230 */ /* 0x100fe40000004100 */
[----:B------:R-:W-:-:S02]  /*3770*/  HADD2.F32 R27, -RZ, R73.H1_H1 ;  /* 0x30000049ff1b7230 */ /* 0x000fc40000004100 */
[CC--:B------:R-:W-:Y:S01]  /*3780*/  FMUL.FTZ R73, R13.reuse, R26.reuse ;  /* 0x0000001a0d497220 */ /* 0x0c0fe20000410000 */
[----:B------:R-:W-:Y:S01]  /*3790*/  FMUL.FTZ R26, R4, R26 ;  /* 0x0000001a041a7220 */ /* 0x000fe20000410000 */
[----:B------:R-:W-:Y:S02]  /*37a0*/  FMUL.FTZ R55, R6, R55 ;  /* 0x0000003706377220 */ /* 0x000fe40000410000 */
[-C--:B------:R-:W-:Y:S01]  /*37b0*/  FFMA.FTZ R73, R4, R15.reuse, -R73 ;  /* 0x0000000f04497223 */ /* 0x080fe20000010849 */
[----:B------:R-:W-:Y:S01]  /*37c0*/  FFMA.FTZ R26, R13, R15, R26 ;  /* 0x0000000f0d1a7223 */ /* 0x000fe2000001001a */
[-C--:B------:R-:W-:Y:S01]  /*37d0*/  FFMA.FTZ R75, R6, R27.reuse, -R75 ;  /* 0x0000001b064b7223 */ /* 0x080fe2000001084b */
[----:B------:R-:W-:-:S03]  /*37e0*/  FFMA.FTZ R14, R14, R27, R55 ;  /* 0x0000001b0e0e7223 */ /* 0x000fc60000010037 */
[----:B------:R-:W-:Y:S02]  /*37f0*/  F2FP.F16.F32.PACK_AB R4, R26, R73 ;  /* 0x000000491a04723e */ /* 0x000fe400000000ff */
[----:B------:R-:W-:-:S07]  /*3800*/  F2FP.F16.F32.PACK_AB R6, R14, R75 ;  /* 0x0000004b0e06723e */ /* 0x000fce00000000ff */
.L_x_2571:
[----:B------:R-:W-:Y:S05]  /*3810*/  BSYNC B2 ;  /* 0x0000000000027941 */ /* 0x000fea0003800000 */
.L_x_2570:
[----:B0-----:R4:W-:Y:S02]  /*3820*/  ST.E.128 desc[UR40][R10.64], R4 ;  /* 0x000000040a007985 */ /* 0x0019e4000c101d28 */
.L_x_2569:
[----:B------:R-:W-:Y:S05]  /*3830*/  BSYNC B1 ;  /* 0x0000000000017941 */ /* 0x000fea0003800000 */
.L_x_2568:
[----:B------:R-:W-:Y:S05]  /*3840*/  @P1 BRA `(.L_x_2567) ;  /* 0x0000001000681947 */ /* 0x000fea0003800000 */
[----:B----4-:R-:W-:Y:S01]  /*3850*/  IMAD.MOV.U32 R5, RZ, RZ, 0x20 ;  /* 0x00000020ff057424 */ /* 0x010fe200078e00ff */
[----:B------:R-:W-:Y:S01]  /*3860*/  LOP3.LUT P0, RZ, R198, 0x4, RZ, 0xc0, !PT ;  /* 0x00000004c6ff7812 */ /* 0x000fe2000780c0ff */
[----:B------:R-:W-:Y:S01]  /*3870*/  BSSY B1, `(.L_x_2572) ;  /* 0x0000032000017945 */ /* 0x000fe20003800000 */
[----:B------:R-:W-:Y:S02]  /*3880*/  ISETP.GE.AND P6, PT, R205, R69, PT ;  /* 0x00000045cd00720c */ /* 0x000fe40003fc6270 */
[----:B------:R-:W-:Y:S02]  /*3890*/  SEL R5, R5, 0xffffffe0, !P0 ;  /* 0xffffffe005057807 */ /* 0x000fe40004000000 */
[----:B---3--:R-:W-:Y:S02]  /*38a0*/  LEA R10, P0, R185, R68, 0x1 ;  /* 0x00000044b90a7211 */ /* 0x008fe400078008ff */
[----:B------:R-:W-:Y:S02]  /*38b0*/  IADD3 R5, R5, R48, R66 ;  /* 0x0000003005057210 */ /* 0x000fe40007ffe042 */
[----:B--2---:R-:W-:-:S03]  /*38c0*/  LEA.HI.X R11, R185, R71, R204, 0x1, P0 ;  /* 0x00000047b90b7211 */ /* 0x004fc600000f0ccc */
[----:B------:R-:W-:-:S06]  /*38d0*/  IMAD R4, R5, 0x2, R2 ;  /* 0x0000000205047824 */ /* 0x000fcc00078e0202 */
[----:B------:R-:W2:Y:S01]  /*38e0*/  LDS.128 R4, [R4+0x22400] ;  /* 0x0224000004047984 */ /* 0x000ea20000000c00 */
[----:B------:R-:W-:Y:S05]  /*38f0*/  @P6 BRA `(.L_x_2573) ;  /* 0x0000000000a46947 */ /* 0x000fea0003800000 */
[----:B------:R-:W-:Y:S02]  /*3900*/  SHF.R.U64 R13, R24, 0x10, R25 ;  /* 0x00000010180d7819 */ /* 0x000fe40000001219 */
[----:B------:R-:W-:Y:S01]  /*3910*/  SHF.R.U64 R12, R8, 0x10, R9 ;  /* 0x00000010080c7819 */ /* 0x000fe20000001209 */
[----:B--2---:R-:W-:Y:S01]  /*3920*/  IMAD.MOV.U32 R8, RZ, RZ, R6 ;  /* 0x000000ffff087224 */ /* 0x004fe200078e0006 */
[----:B------:R-:W-:Y:S01]  /*3930*/  SHF.R.U32.HI R24, RZ, 0x10, R25 ;  /* 0x00000010ff187819 */ /* 0x000fe20000011619 */
[----:B------:R-:W-:Y:S01]  /*3940*/  HADD2.F32 R13, -RZ, R13.H0_H0 ;  /* 0x2000000dff0d7230 */ /* 0x000fe20000004100 */
[----:B-1----:R-:W-:Y:S01]  /*3950*/  SHF.R.U32.HI R14, RZ, 0x10, R9 ;  /* 0x00000010ff0e7819 */ /* 0x002fe20000011609 */
        /* <DEDUP_REMOVED lines=35> */
.L_x_2573:
[----:B------:R-:W-:Y:S05]  /*3b90*/  BSYNC B1 ;  /* 0x0000000000017941 */ /* 0x000fea0003800000 */
.L_x_2572:
[----:B--2---:R2:W-:Y:S01]  /*3ba0*/  ST.E.128 desc[UR40][R10.64], R4 ;  /* 0x000000040a007985 */ /* 0x0045e2000c101d28 */
[----:B------:R-:W-:Y:S05]  /*3bb0*/  BRA `(.L_x_2567) ;  /* 0x0000000c008c7947 */ /* 0x000fea0003800000 */
.L_x_2560:
[----:B------:R-:W-:Y:S01]  /*3bc0*/  IMAD R65, R35, -0x40, R34 ;  /* 0xffffffc023417824 */ /* 0x000fe200078e0222 */
[----:B------:R-:W-:-:S04]  /*3bd0*/  ISETP.GE.AND P0, PT, R18, R69, PT ;  /* 0x000000451200720c */ /* 0x000fc80003f06270 */
[----:B------:R-:W-:-:S04]  /*3be0*/  VIMNMX R65, R65, 0x40, PT ;  /* 0x0000004041417848 */ /* 0x000fc80003fe0100 */
[----:B------:R-:W-:-:S13]  /*3bf0*/  ISETP.GE.OR P5, PT, R190, R65, P0 ;  /* 0x00000041be00720c */ /* 0x000fda00007a6670 */
[----:B------:R-:W0:Y:S01]  /*3c00*/  @!P5 LDC.64 R12, c[0x0][0x3e8] ;  /* 0x0000fa00ff0cdb82 */ /* 0x000e220000000a00 */
[----:B------:R-:W-:Y:S01]  /*3c10*/  @!P5 IADD3 R6, P6, R28, R4, RZ ;  /* 0x000000041c06d210 */ /* 0x000fe20007fde0ff */
[----:B------:R-:W-:Y:S02]  /*3c20*/  @!P5 IMAD R4, R43, R35, RZ ;  /* 0x000000232b04d224 */ /* 0x000fe400078e02ff */
[----:B------:R-:W-:Y:S01]  /*3c30*/  @!P5 IMAD.MOV.U32 R5, RZ, RZ, R57 ;  /* 0x000000ffff05d224 */ /* 0x000fe200078e0039 */
[----:B------:R-:W-:Y:S01]  /*3c40*/  @!P5 IADD3.X R7, R11, R52, RZ, P6, !PT ;  /* 0x000000340b07d210 */ /* 0x000fe200037fe4ff */
[----:B------:R-:W-:Y:S02]  /*3c50*/  @!P5 IMAD R15, R10, R45, R4 ;  /* 0x0000002d0a0fd224 */ /* 0x000fe400078e0204 */
[----:B------:R-:W1:Y:S01]  /*3c60*/  @!P5 LDC.64 R8, c[0x0][0x400] ;  /* 0x00010000ff08db82 */ /* 0x000e620000000a00 */
[----:B------:R-:W-:-:S04]  /*3c70*/  @!P5 IMAD.MOV.U32 R4, RZ, RZ, R32 ;  /* 0x000000ffff04d224 */ /* 0x000fc800078e0020 */
[----:B------:R-:W-:Y:S01]  /*3c80*/  @!P5 IMAD.WIDE.U32 R10, R35, R45, R4 ;  /* 0x0000002d230ad225 */ /* 0x000fe200078e0004 */
[----:B------:R-:W-:-:S03]  /*3c90*/  CS2R R4, SRZ ;  /* 0x0000000000047805 */ /* 0x000fc6000001ff00 */
[----:B------:R-:W-:Y:S01]  /*3ca0*/  @!P5 IMAD.IADD R11, R15, 0x1, R11 ;  /* 0x000000010f0bd824 */ /* 0x000fe200078e020b */
[----:B0-----:R-:W-:-:S04]  /*3cb0*/  @!P5 LEA R12, P6, R6, R12, 0x1 ;  /* 0x0000000c060cd211 */ /* 0x001fc800078c08ff */
[----:B------:R-:W-:Y:S02]  /*3cc0*/  @!P5 LEA.HI.X R13, R6, R13, R7, 0x1, P6 ;  /* 0x0000000d060dd211 */ /* 0x000fe400030f0c07 */
[----:B------:R-:W-:Y:S02]  /*3cd0*/  CS2R R6, SRZ ;  /* 0x0000000000067805 */ /* 0x000fe4000001ff00 */
[C---:B-1----:R-:W-:Y:S02]  /*3ce0*/  @!P5 LEA R8, P6, R10.reuse, R8, 0x1 ;  /* 0x000000080a08d211 */ /* 0x042fe400078c08ff */
[----:B------:R-:W-:Y:S02]  /*3cf0*/  CS2R R26, SRZ ;  /* 0x00000000001a7805 */ /* 0x000fe4000001ff00 */
[----:B------:R-:W-:Y:S01]  /*3d00*/  CS2R R24, SRZ ;  /* 0x0000000000187805 */ /* 0x000fe2000001ff00 */
[----:B------:R-:W2:Y:S01]  /*3d10*/  @!P5 LDG.E.128 R4, desc[UR40][R12.64] ;  /* 0x000000280c04d981 */ /* 0x000ea2000c1e1d00 */
[----:B------:R-:W-:-:S05]  /*3d20*/  @!P5 LEA.HI.X R9, R10, R9, R11, 0x1, P6 ;  /* 0x000000090a09d211 */ /* 0x000fca00030f0c0b */
[----:B------:R-:W3:Y:S01]  /*3d30*/  @!P5 LDG.E.128 R24, desc[UR40][R8.64] ;  /* 0x000000280818d981 */ /* 0x000ee2000c1e1d00 */
[----:B------:R-:W-:-:S06]  /*3d40*/  UISETP.NE.AND UP0, UPT, UR37, 0x3, UPT ;  /* 0x000000032500788c */ /* 0x000fcc000bf05270 */
[----:B------:R-:W-:Y:S01]  /*3d50*/  PLOP3.LUT P5, PT, PT, PT, UP0, 0x80, 0x0 ;  /* 0x000000000000781c */ /* 0x000fe20003faf008 */
[----:B--2---:R-:W-:Y:S02]  /*3d60*/  IMAD.MOV.U32 R10, RZ, RZ, R6 ;  /* 0x000000ffff0a7224 */ /* 0x004fe400078e0006 */
[----:B------:R-:W-:Y:S02]  /*3d70*/  IMAD.MOV.U32 R11, RZ, RZ, R7 ;  /* 0x000000ffff0b7224 */ /* 0x000fe400078e0007 */
[----:B------:R-:W-:Y:S02]  /*3d80*/  IMAD.MOV.U32 R15, RZ, RZ, R4 ;  /* 0x000000ffff0f7224 */ /* 0x000fe400078e0004 */
[----:B------:R-:W-:Y:S01]  /*3d90*/  IMAD.MOV.U32 R54, RZ, RZ, R5 ;  /* 0x000000ffff367224 */ /* 0x000fe200078e0005 */
[----:B------:R-:W-:Y:S01]  /*3da0*/  PRMT R77, R77, 0x5410, R11 ;  /* 0x000054104d4d7816 */ /* 0x000fe2000000000b */
[----:B---3--:R-:W-:Y:S01]  /*3db0*/  IMAD.MOV.U32 R8, RZ, RZ, R26 ;  /* 0x000000ffff087224 */ /* 0x008fe200078e001a */
[----:B------:R-:W-:Y:S01]  /*3dc0*/  PRMT R83, R10, 0x5410, R15 ;  /* 0x000054100a537816 */ /* 0x000fe2000000000f */
[----:B------:R-:W-:Y:S01]  /*3dd0*/  IMAD.MOV.U32 R9, RZ, RZ, R27 ;  /* 0x000000ffff097224 */ /* 0x000fe200078e001b */
[----:B------:R-:W-:Y:S01]  /*3de0*/  PRMT R74, R54, 0x7610, R74 ;  /* 0x00007610364a7816 */ /* 0x000fe2000000004a */
[----:B------:R-:W-:-:S02]  /*3df0*/  IMAD.MOV.U32 R10, RZ, RZ, R24 ;  /* 0x000000ffff0a7224 */ /* 0x000fc400078e0018 */
[----:B------:R-:W-:Y:S01]  /*3e00*/  IMAD.MOV.U32 R11, RZ, RZ, R25 ;  /* 0x000000ffff0b7224 */ /* 0x000fe200078e0019 */
[----:B------:R-:W-:Y:S02]  /*3e10*/  PRMT R77, R9, 0x7610, R77 ;  /* 0x00007610094d7816 */ /* 0x000fe4000000004d */
[----:B------:R-:W-:Y:S02]  /*3e20*/  PRMT R81, R8, 0x5410, R10 ;  /* 0x0000541008517816 */ /* 0x000fe4000000000a */
[----:B------:R-:W-:Y:S01]  /*3e30*/  PRMT R76, R11, 0x7610, R76 ;  /* 0x000076100b4c7816 */ /* 0x000fe2000000004c */
[----:B------:R-:W-:Y:S06]  /*3e40*/  @!P5 BRA `(.L_x_2574) ;  /* 0x000000000004d947 */ /* 0x000fec0003800000 */
[----:B------:R-:W-:Y:S01]  /*3e50*/  BPT.TRAP 0x1 ;  /* 0x000000040000795c */ /* 0x000fe20000300000 */
.L_x_2574:
[----:B------:R-:W-:Y:S01]  /*3e60*/  IMAD R60, R187, 0x8, R2 ;  /* 0x00000008bb3c7824 */ /* 0x000fe200078e0202 */
[----:B------:R-:W-:Y:S01]  /*3e70*/  SHF.L.U32 R67, R191, 0x1f, RZ ;  /* 0x0000001fbf437819 */ /* 0x000fe200000006ff */
[----:B------:R-:W-:Y:S03]  /*3e80*/  BSSY B1, `(.L_x_2575) ;  /* 0x0000003000017945 */ /* 0x000fe60003800000 */
[----:B------:R-:W0:Y:S02]  /*3e90*/  SYNCS.PHASECHK.TRANS64.TRYWAIT P6, [R60+URZ+0x28c90], R67 ;  /* 0x028c90433c0075a7 */ /* 0x000e2400080c017f */
[----:B0-----:R-:W-:Y:S05]  /*3ea0*/  @!P6 BRA `(.L_x_2576) ;  /* 0x000001f40098e947 */ /* 0x001fea0003800000 */
.L_x_2921:
[----:B------:R-:W-:Y:S05]  /*3eb0*/  BSYNC B1 ;  /* 0x0000000000017941 */ /* 0x000fea0003800000 */
.L_x_2575:
[----:B------:R-:W-:-:S03]  /*3ec0*/  UMOV UR4, 0xffffffff ;  /* 0xffffffff00047882 */ /* 0x000fc60000000000 */
[----:B------:R-:W-:Y:S05]  /*3ed0*/  BRA.DIV UR4, `(.L_x_2577) ;  /* 0x000001f604a07947 */ /* 0x000fea000b800000 */
[----:B------:R1:W2:Y:S04]  /*3ee0*/  SHFL.IDX PT, R69, R14, RZ, 0x1c1f ;  /* 0x001c1fff0e457589 */ /* 0x0002a800000e0000 */
[----:B------:R-:W3:Y:S02]  /*3ef0*/  SHFL.IDX PT, R68, R68, RZ, 0x1c1f ;  /* 0x001c1fff44447589 */ /* 0x000ee400000e0000 */
.L_x_2925:
[----:B------:R-:W-:-:S13]  /*3f00*/  ISETP.GE.OR P6, PT, R190, R65, P2 ;  /* 0x00000041be00720c */ /* 0x000fda00017c6670 */
[----:B------:R-:W-:Y:S05]  /*3f10*/  @P6 BRA `(.L_x_2567) ;  /* 0x0000000800b46947 */ /* 0x000fea0003800000 */
[----:B------:R-:W4:Y:S01]  /*3f20*/  LDC R70, c[0x0][0x2f4] ;  /* 0x0000bd00ff467b82 */ /* 0x000f220000000800 */
[C---:B---3--:R-:W-:Y:S01]  /*3f30*/  LEA R54, P6, R53.reuse, R68, 0x1 ;  /* 0x0000004435367211 */ /* 0x048fe200078c08ff */
[----:B------:R-:W-:Y:S03]  /*3f40*/  BSSY B1, `(.L_x_2578) ;  /* 0x000006d000017945 */ /* 0x000fe60003800000 */
[----:B--2---:R-:W-:Y:S01]  /*3f50*/  LEA.HI.X R55, R53, R69, R58, 0x1, P6 ;  /* 0x0000004535377211 */ /* 0x004fe200030f0c3a */
        /* <DEDUP_REMOVED lines=12> */
[----:B------:R-:W-:-:S03]  /*4020*/  IMAD R9, R9, 0x2, R2 ;  /* 0x0000000209097824 */ /* 0x000fc600078e0202 */
[----:B------:R-:W-:-:S03]  /*4030*/  LEA R12, R11, R2, 0x1 ;  /* 0x000000020b0c7211 */ /* 0x000fc600078e08ff */
[----:B------:R-:W2:Y:S04]  /*4040*/  LDS.128 R8, [R9+0x22400] ;  /* 0x0224000009087984 */ /* 0x000ea80000000c00 */
[----:B-1----:R-:W1:Y:S01]  /*4050*/  LDS.128 R12, [R12+0x22400] ;  /* 0x022400000c0c7984 */ /* 0x002e620000000c00 */
[----:B------:R-:W-:Y:S05]  /*4060*/  @P0 BRA `(.L_x_2579) ;  /* 0x0000000400680947 */ /* 0x000fea0003800000 */
[----:B-1----:R-:W-:Y:S01]  /*4070*/  IMAD.MOV.U32 R72, RZ, RZ, R13 ;  /* 0x000000ffff487224 */ /* 0x002fe200078e000d */
[----:B------:R-:W-:Y:S01]  /*4080*/  SHF.R.U32.HI R75, RZ, 0x10, R5 ;  /* 0x00000010ff4b7819 */ /* 0x000fe20000011605 */
[----:B--2---:R-:W-:Y:S01]  /*4090*/  IMAD.MOV.U32 R66, RZ, RZ, R9 ;  /* 0x000000ffff427224 */ /* 0x004fe200078e0009 */
[----:B------:R-:W-:Y:S01]  /*40a0*/  SHF.R.U64 R24, R24, 0x10, R25 ;  /* 0x0000001018187819 */ /* 0x000fe20000001219 */
[----:B------:R-:W-:Y:S01]  /*40b0*/  HADD2.F32 R76, -RZ, R76.H0_H0 ;  /* 0x2000004cff4c7230 */ /* 0x000fe20000004100 */
[----:B------:R-:W-:Y:S01]  /*40c0*/  SHF.R.U64 R6, R6, 0x10, R7 ;  /* 0x0000001006067819 */ /* 0x000fe20000001207 */
[----:B------:R-:W-:Y:S02]  /*40d0*/  HADD2.F32 R9, -RZ, R72.H0_H0 ;  /* 0x20000048ff097230 */ /* 0x000fe40000004100 */
[----:B------:R-:W-:Y:S02]  /*40e0*/  HADD2.F32 R13, -RZ, R66.H0_H0 ;  /* 0x20000042ff0d7230 */ /* 0x000fe40000004100 */
[----:B------:R-:W-:-:S02]  /*40f0*/  HADD2.F32 R74, -RZ, R74.H0_H0 ;  /* 0x2000004aff4a7230 */ /* 0x000fc40000004100 */
[-C--:B------:R-:W-:Y:S01]  /*4100*/  FMUL.FTZ R78, R9, R76.reuse ;  /* 0x0000004c094e7220 */ /* 0x080fe20000410000 */
[----:B------:R-:W-:Y:S02]  /*4110*/  HADD2.F32 R73, -RZ, R72.H1_H1 ;  /* 0x30000048ff497230 */ /* 0x000fe40000004100 */
[C---:B------:R-:W-:Y:S01]  /*4120*/  FMUL.FTZ R76, R13.reuse, R76 ;  /* 0x0000004c0d4c7220 */ /* 0x040fe20000410000 */
[----:B------:R-:W-:Y:S02]  /*4130*/  HADD2.F32 R72, -RZ, R66.H1_H1 ;  /* 0x30000042ff487230 */ /* 0x000fe40000004100 */
[-C--:B------:R-:W-:Y:S01]  /*4140*/  FFMA.FTZ R13, R13, R74.reuse, -R78 ;  /* 0x0000004a0d0d7223 */ /* 0x080fe2000001084e */
[----:B------:R-:W-:Y:S02]  /*4150*/  HADD2.F32 R66, -RZ, R75.H0_H0 ;  /* 0x2000004bff427230 */ /* 0x000fe40000004100 */
[----:B------:R-:W-:Y:S01]  /*4160*/  FFMA.FTZ R9, R9, R74, R76 ;  /* 0x0000004a09097223 */ /* 0x000fe2000001004c */
[----:B------:R-:W-:Y:S01]  /*4170*/  SHF.R.U32.HI R74, RZ, 0x10, R25 ;  /* 0x00000010ff4a7819 */ /* 0x000fe20000011619 */
[--C-:B------:R-:W-:Y:S01]  /*4180*/  HADD2.F32 R78, -RZ, R77.reuse.H0_H0 ;  /* 0x2000004dff4e7230 */ /* 0x100fe20000004100 */
[----:B------:R-:W-:Y:S01]  /*4190*/  SHF.R.U64 R25, R4, 0x10, R5 ;  /* 0x0000001004197819 */ /* 0x000fe20000001205 */
[----:B------:R-:W-:Y:S01]  /*41a0*/  HADD2.F32 R76, -RZ, R77.H1_H1 ;  /* 0x3000004dff4c7230 */ /* 0x000fe20000004100 */
[--C-:B------:R-:W-:Y:S01]  /*41b0*/  SHF.R.U32.HI R77, RZ, 0x10, R27.reuse ;  /* 0x00000010ff4d7819 */ /* 0x100fe2000001161b */
[----:B------:R-:W-:Y:S01]  /*41c0*/  HADD2.F32 R74, -RZ, R74.H0_H0 ;  /* 0x2000004aff4a7230 */ /* 0x000fe20000004100 */
[----:B------:R-:W-:Y:S01]  /*41d0*/  SHF.R.U64 R27, R26, 0x10, R27 ;  /* 0x000000101a1b7819 */ /* 0x000fe2000000121b */
[----:B------:R-:W-:-:S02]  /*41e0*/  HADD2.F32 R24, -RZ, R24.H0_H0 ;  /* 0x20000018ff187230 */ /* 0x000fc40000004100 */
[----:B------:R-:W-:Y:S02]  /*41f0*/  HADD2.F32 R77, -RZ, R77.H0_H0 ;  /* 0x2000004dff4d7230 */ /* 0x000fe40000004100 */
[CC--:B------:R-:W-:Y:S01]  /*4200*/  FMUL.FTZ R75, R73.reuse, R74.reuse ;  /* 0x0000004a494b7220 */ /* 0x0c0fe20000410000 */
[C---:B------:R-:W-:Y:S01]  /*4210*/  FMUL.FTZ R74, R72.reuse, R74 ;  /* 0x0000004a484a7220 */ /* 0x040fe20000410000 */
[----:B------:R-:W-:Y:S02]  /*4220*/  HADD2.F32 R26, -RZ, R81.H0_H0 ;  /* 0x20000051ff1a7230 */ /* 0x000fe40000004100 */
[-C--:B------:R-:W-:Y:S01]  /*4230*/  FFMA.FTZ R72, R72, R66.reuse, -R75 ;  /* 0x0000004248487223 */ /* 0x080fe2000001084b */
[----:B------:R-:W-:Y:S01]  /*4240*/  FFMA.FTZ R66, R73, R66, R74 ;  /* 0x0000004249427223 */ /* 0x000fe2000001004a */
[----:B------:R-:W-:Y:S02]  /*4250*/  IMAD.MOV.U32 R74, RZ, RZ, R15 ;  /* 0x000000ffff4a7224 */ /* 0x000fe400078e000f */
[----:B------:R-:W-:Y:S01]  /*4260*/  IMAD.MOV.U32 R73, RZ, RZ, R11 ;  /* 0x000000ffff497224 */ /* 0x000fe200078e000b */
[----:B------:R-:W-:Y:S01]  /*4270*/  F2FP.F16.F32.PACK_AB R13, R72, R13 ;  /* 0x0000000d480d723e */ /* 0x000fe200000000ff */
[----:B------:R-:W-:Y:S01]  /*4280*/  IMAD.MOV.U32 R75, RZ, RZ, R8 ;  /* 0x000000ffff4b7224 */ /* 0x000fe200078e0008 */
[----:B------:R-:W-:Y:S01]  /*4290*/  F2FP.F16.F32.PACK_AB R66, R66, R9 ;  /* 0x000000094242723e */ /* 0x000fe200000000ff */
[----:B------:R-:W-:-:S02]  /*42a0*/  HADD2.F32 R11, -RZ, R74.H0_H0 ;  /* 0x2000004aff0b7230 */ /* 0x000fc40000004100 */
[--C-:B------:R-:W-:Y:S02]  /*42b0*/  HADD2.F32 R15, -RZ, R73.reuse.H0_H0 ;  /* 0x20000049ff0f7230 */ /* 0x100fe40000004100 */
[----:B------:R-:W-:Y:S02]  /*42c0*/  HADD2.F32 R8, -RZ, R73.H1_H1 ;  /* 0x30000049ff087230 */ /* 0x000fe40000004100 */
[-C--:B------:R-:W-:Y:S01]  /*42d0*/  FMUL.FTZ R82, R11, R78.reuse ;  /* 0x0000004e0b527220 */ /* 0x080fe20000410000 */
[----:B------:R-:W-:Y:S02]  /*42e0*/  HADD2.F32 R4, -RZ, R75.H1_H1 ;  /* 0x3000004bff047230 */ /* 0x000fe40000004100 */
[C---:B------:R-:W-:Y:S01]  /*42f0*/  FMUL.FTZ R78, R15.reuse, R78 ;  /* 0x0000004e0f4e7220 */ /* 0x040fe20000410000 */
[----:B------:R-:W-:Y:S02]  /*4300*/  HADD2.F32 R27, -RZ, R27.H0_H0 ;  /* 0x2000001bff1b7230 */ /* 0x000fe40000004100 */
[----:B------:R-:W-:Y:S01]  /*4310*/  FFMA.FTZ R15, R15, R76, -R82 ;  /* 0x0000004c0f0f7223 */ /* 0x000fe20000010852 */
[----:B------:R-:W-:-:S02]  /*4320*/  IMAD.MOV.U32 R9, RZ, RZ, R13 ;  /* 0x000000ffff097224 */ /* 0x000fc400078e000d */
[----:B------:R-:W-:Y:S01]  /*4330*/  FFMA.FTZ R11, R11, R76, R78 ;  /* 0x0000004c0b0b7223 */ /* 0x000fe2000001004e */
[----:B------:R-:W-:Y:S02]  /*4340*/  IMAD.MOV.U32 R76, RZ, RZ, R12 ;  /* 0x000000ffff4c7224 */ /* 0x000fe400078e000c */
[----:B------:R-:W-:Y:S01]  /*4350*/  HADD2.F32 R12, -RZ, R74.H1_H1 ;  /* 0x3000004aff0c7230 */ /* 0x000fe20000004100 */
[----:B------:R-:W-:Y:S01]  /*4360*/  SHF.R.U32.HI R74, RZ, 0x10, R7 ;  /* 0x00000010ff4a7819 */ /* 0x000fe20000011607 */
[----:B------:R-:W-:Y:S02]  /*4370*/  HADD2.F32 R7, -RZ, R25.H0_H0 ;  /* 0x20000019ff077230 */ /* 0x000fe40000004100 */
[----:B------:R-:W-:Y:S02]  /*4380*/  HADD2.F32 R5, -RZ, R76.H1_H1 ;  /* 0x3000004cff057230 */ /* 0x000fe40000004100 */
[----:B------:R-:W-:Y:S01]  /*4390*/  FMUL.FTZ R79, R12, R77 ;  /* 0x0000004d0c4f7220 */ /* 0x000fe20000410000 */
[----:B------:R-:W-:-:S02]  /*43a0*/  HADD2.F32 R73, -RZ, R74.H0_H0 ;  /* 0x2000004aff497230 */ /* 0x000fc40000004100 */
[----:B------:R-:W-:Y:S01]  /*43b0*/  FMUL.FTZ R77, R8, R77 ;  /* 0x0000004d084d7220 */ /* 0x000fe20000410000 */
[----:B------:R-:W-:Y:S02]  /*43c0*/  HADD2.F32 R74, -RZ, R76.H0_H0 ;  /* 0x2000004cff4a7230 */ /* 0x000fe40000004100 */
[-C--:B------:R-:W-:Y:S01]  /*43d0*/  FMUL.FTZ R25, R5, R24.reuse ;  /* 0x0000001805197220 */ /* 0x080fe20000410000 */
[----:B------:R-:W-:Y:S01]  /*43e0*/  FMUL.FTZ R76, R4, R24 ;  /* 0x00000018044c7220 */ /* 0x000fe20000410000 */
[-C--:B------:R-:W-:Y:S01]  /*43f0*/  FFMA.FTZ R8, R8, R73.reuse, -R79 ;  /* 0x0000004908087223 */ /* 0x080fe2000001084f */
[----:B------:R-:W-:Y:S01]  /*4400*/  FFMA.FTZ R12, R12, R73, R77 ;  /* 0x000000490c0c7223 */ /* 0x000fe2000001004d */
[----:B------:R-:W-:Y:S02]  /*4410*/  HADD2.F32 R78, -RZ, R81.H1_H1 ;  /* 0x30000051ff4e7230 */ /* 0x000fe40000004100 */
[----:B------:R-:W-:Y:S01]  /*4420*/  FFMA.FTZ R4, R4, R7, -R25 ;  /* 0x0000000704047223 */ /* 0x000fe20000010819 */
[----:B------:R-:W-:-:S02]  /*4430*/  HADD2.F32 R73, -RZ, R75.H0_H0 ;  /* 0x2000004bff497230 */ /* 0x000fc40000004100 */
[----:B------:R-:W-:Y:S01]  /*4440*/  FFMA.FTZ R5, R5, R7, R76 ;  /* 0x0000000705057223 */ /* 0x000fe2000001004c */
[----:B------:R-:W-:Y:S02]  /*4450*/  HADD2.F32 R24, -RZ, R14.H0_H0 ;  /* 0x2000000eff187230 */ /* 0x000fe40000004100 */
[-C--:B------:R-:W-:Y:S01]  /*4460*/  FMUL.FTZ R82, R74, R78.reuse ;  /* 0x0000004e4a527220 */ /* 0x080fe20000410000 */
[--C-:B------:R-:W-:Y:S02]  /*4470*/  HADD2.F32 R77, -RZ, R83.reuse.H1_H1 ;  /* 0x30000053ff4d7230 */ /* 0x100fe40000004100 */
[----:B------:R-:W-:Y:S01]  /*4480*/  FMUL.FTZ R79, R73, R78 ;  /* 0x0000004e494f7220 */ /* 0x000fe20000410000 */
[----:B------:R-:W-:Y:S02]  /*4490*/  HADD2.F32 R25, -RZ, R83.H0_H0 ;  /* 0x20000053ff197230 */ /* 0x000fe40000004100 */
[----:B------:R-:W-:Y:S01]  /*44a0*/  FMUL.FTZ R76, R24, R26 ;  /* 0x0000001a184c7220 */ /* 0x000fe20000410000 */
[----:B------:R-:W-:-:S02]  /*44b0*/  HADD2.F32 R7, -RZ, R10.H0_H0 ;  /* 0x2000000aff077230 */ /* 0x000fc40000004100 */
[-C--:B------:R-:W-:Y:S01]  /*44c0*/  FFMA.FTZ R73, R73, R77.reuse, -R82 ;  /* 0x0000004d49497223 */ /* 0x080fe20000010852 */
[----:B------:R-:W-:Y:S02]  /*44d0*/  HADD2.F32 R14, -RZ, R14.H1_H1 ;  /* 0x3000000eff0e7230 */ /* 0x000fe40000004100 */
[----:B------:R-:W-:Y:S01]  /*44e0*/  FFMA.FTZ R74, R74, R77, R79 ;  /* 0x0000004d4a4a7223 */ /* 0x000fe2000001004f */
[----:B------:R-:W-:Y:S02]  /*44f0*/  HADD2.F32 R10, -RZ, R10.H1_H1 ;  /* 0x3000000aff0a7230 */ /* 0x000fe40000004100 */
[C---:B------:R-:W-:Y:S01]  /*4500*/  FMUL.FTZ R75, R7.reuse, R26 ;  /* 0x0000001a074b7220 */ /* 0x040fe20000410000 */
[----:B------:R-:W-:Y:S01]  /*4510*/  FFMA.FTZ R76, R7, R25, -R76 ;  /* 0x00000019074c7223 */ /* 0x000fe2000001084c */
[----:B------:R-:W-:Y:S02]  /*4520*/  HADD2.F32 R7, -RZ, R6.H0_H0 ;  /* 0x20000006ff077230 */ /* 0x000fe40000004100 */
[-C--:B------:R-:W-:Y:S01]  /*4530*/  FMUL.FTZ R77, R14, R27.reuse ;  /* 0x0000001b0e4d7220 */ /* 0x080fe20000410000 */
[----:B------:R-:W-:Y:S01]  /*4540*/  FMUL.FTZ R27, R10, R27 ;  /* 0x0000001b0a1b7220 */ /* 0x000fe20000410000 */
[----:B------:R-:W-:Y:S01]  /*4550*/  F2FP.F16.F32.PACK_AB R15, R8, R15 ;  /* 0x0000000f080f723e */ /* 0x000fe200000000ff */
[----:B------:R-:W-:Y:S01]  /*4560*/  FFMA.FTZ R75, R24, R25, R75 ;  /* 0x00000019184b7223 */ /* 0x000fe2000001004b */
[-C--:B------:R-:W-:Y:S01]  /*4570*/  FFMA.FTZ R77, R10, R7.reuse, -R77 ;  /* 0x000000070a4d7223 */ /* 0x080fe2000001084d */
[----:B------:R-:W-:Y:S01]  /*4580*/  FFMA.FTZ R14, R14, R7, R27 ;  /* 0x000000070e0e7223 */ /* 0x000fe2000001001b */
[----:B------:R-:W-:Y:S01]  /*4590*/  F2FP.F16.F32.PACK_AB R6, R12, R11 ;  /* 0x0000000b0c06723e */ /* 0x000fe200000000ff */
[----:B------:R-:W-:Y:S01]  /*45a0*/  IMAD.MOV.U32 R11, RZ, RZ, R15 ;  /* 0x000000ffff0b7224 */ /* 0x000fe200078e000f */
[----:B------:R-:W-:Y:S01]  /*45b0*/  F2FP.F16.F32.PACK_AB R8, R4, R73 ;  /* 0x000000490408723e */ /* 0x000fe200000000ff */
[----:B------:R-:W-:Y:S01]  /*45c0*/  IMAD.MOV.U32 R13, RZ, RZ, R66 ;  /* 0x000000ffff0d7224 */ /* 0x000fe200078e0042 */
[----:B------:R-:W-:Y:S01]  /*45d0*/  F2FP.F16.F32.PACK_AB R12, R5, R74 ;  /* 0x0000004a050c723e */ /* 0x000fe200000000ff */
[----:B------:R-:W-:Y:S01]  /*45e0*/  IMAD.MOV.U32 R15, RZ, RZ, R6 ;  /* 0x000000ffff0f7224 */ /* 0x000fe200078e0006 */
[----:B------:R-:W-:-:S02]  /*45f0*/  F2FP.F16.F32.PACK_AB R10, R77, R76 ;  /* 0x0000004c4d0a723e */ /* 0x000fc400000000ff */
[----:B------:R-:W-:-:S07]  /*4600*/  F2FP.F16.F32.PACK_AB R14, R14, R75 ;  /* 0x0000004b0e0e723e */ /* 0x000fce00000000ff */
.L_x_2579:
[----:B------:R-:W-:Y:S05]  /*4610*/  BSYNC B1 ;  /* 0x0000000000017941 */ /* 0x000fea0003800000 */
.L_x_2578:
[----:B--2---:R2:W-:Y:S01]  /*4620*/  ST.E.128 desc[UR40][R54.64], R8 ;  /* 0x0000000836007985 */ /* 0x0045e2000c101d28 */
[----:B------:R-:W-:Y:S01]  /*4630*/  ISETP.GE.AND P0, PT, R71, R70, PT ;  /* 0x000000464700720c */ /* 0x000fe20003f06270 */
[----:B------:R-:W-:Y:S02]  /*4640*/  IMAD.MOV.U32 R4, RZ, RZ, R68 ;  /* 0x000000ffff047224 */ /* 0x000fe400078e0044 */
[----:B------:R-:W-:-:S10]  /*4650*/  IMAD.MOV.U32 R5, RZ, RZ, R69 ;  /* 0x000000ffff057224 */ /* 0x000fd400078e0045 */
[----:B------:R-:W-:Y:S05]  /*4660*/  @P0 BRA `(.L_x_2567) ;  /* 0x0000000000e00947 */ /* 0x000fea0003800000 */
[----:B------:R-:W-:-:S05]  /*4670*/  IMAD.WIDE R4, R71, 0x2, R4 ;  /* 0x0000000247047825 */ /* 0x000fca00078e0204 */
[----:B-1----:R1:W-:Y:S01]  /*4680*/  ST.E.128 desc[UR40][R4.64], R12 ;  /* 0x0000000c04007985 */ /* 0x0023e2000c101d28 */
[----:B------:R-:W-:Y:S05]  /*4690*/  BRA `(.L_x_2567) ;  /* 0x0000000000d47947 */ /* 0x000fea0003800000 */
.L_x_2559:
[----:B------:R-:W-:-:S06]  /*46a0*/  UISETP.NE.AND UP0, UPT, UR37, 0x3, UPT ;  /* 0x000000032500788c */ /* 0x000fcc000bf05270 */
[----:B------:R-:W-:-:S13]  /*46b0*/  PLOP3.LUT P5, PT, PT, PT, UP0, 0x80, 0x0 ;  /* 0x000000000000781c */ /* 0x000fda0003faf008 */
[----:B------:R-:W-:Y:S05]  /*46c0*/  @!P5 BRA `(.L_x_2580) ;  /* 0x000000000004d947 */ /* 0x000fea0003800000 */
[----:B------:R-:W-:Y:S01]  /*46d0*/  BPT.TRAP 0x1 ;  /* 0x000000040000795c */ /* 0x000fe20000300000 */
.L_x_2580:
[----:B------:R-:W-:Y:S01]  /*46e0*/  IMAD R60, R187, 0x8, R2 ;  /* 0x00000008bb3c7824 */ /* 0x000fe200078e0202 */
[----:B------:R-:W-:Y:S01]  /*46f0*/  SHF.L.U32 R67, R191, 0x1f, RZ ;  /* 0x0000001fbf437819 */ /* 0x000fe200000006ff */
[----:B------:R-:W-:Y:S01]  /*4700*/  BSSY B1, `(.L_x_2581) ;  /* 0x0000004000017945 */ /* 0x000fe20003800000 */
[----:B------:R-:W-:Y:S02]  /*4710*/  SHF.R.S32.HI R64, RZ, 0x1f, R62 ;  /* 0x0000001fff407819 */ /* 0x000fe4000001143e */
[----:B------:R-:W0:Y:S02]  /*4720*/  SYNCS.PHASECHK.TRANS64.TRYWAIT P0, [R60+URZ+0x28c90], R67 ;  /* 0x028c90433c0075a7 */ /* 0x000e24000800017f */
[----:B0-----:R-:W-:Y:S05]  /*4730*/  @!P0 BRA `(.L_x_2582) ;  /* 0x000001ec00d48947 */ /* 0x001fea0003800000 */
.L_x_2926:
[----:B------:R-:W-:Y:S05]  /*4740*/  BSYNC B1 ;  /* 0x0000000000017941 */ /* 0x000fea0003800000 */
.L_x_2581:
[----:B------:R-:W-:Y:S01]  /*4750*/  ULDC.64 UR4, c[0x0][0x300] ;  /* 0x0000c00000047ab9 */ /* 0x000fe20000000a00 */
[----:B-----5:R-:W-:Y:S01]  /*4760*/  SHF.R.S32.HI R63, RZ, 0x1f, R61 ;  /* 0x0000001fff3f7819 */ /* 0x020fe2000001143d */
[----:B------:R-:W-:Y:S01]  /*4770*/  IMAD R7, R64, UR4, RZ ;  /* 0x0000000440077c24 */ /* 0x000fe2000f8e02ff */
[----:B------:R-:W-:Y:S01]  /*4780*/  ULDC.64 UR6, c[0x0][0x2e8] ;  /* 0x0000ba0000067ab9 */ /* 0x000fe20000000a00 */
[----:B------:R-:W-:-:S04]  /*4790*/  IMAD.WIDE.U32 R4, R62, UR4, RZ ;  /* 0x000000043e047c25 */ /* 0x000fc8000f8e00ff */
        /* <DEDUP_REMOVED lines=8> */
[----:B------:R-:W-:Y:S01]  /*4820*/  ULDC.64 UR4, c[0x0][0x308] ;  /* 0x0000c20000047ab9 */ /* 0x000fe20000000a00 */
[----:B------:R-:W-:-:S02]  /*4830*/  ISETP.GT.AND P0, PT, R65, R190, PT ;  /* 0x000000be4100720c */ /* 0x000fc40003f04270 */
[----:B------:R-:W-:Y:S02]  /*4840*/  IMAD.IADD R5, R5, 0x1, R7 ;  /* 0x0000000105057824 */ /* 0x000fe400078e0207 */
[----:B------:R-:W-:Y:S01]  /*4850*/  IMAD.WIDE.U32 R4, R188, UR4, R4 ;  /* 0x00000004bc047c25 */ /* 0x000fe2000f8e0004 */
[----:B------:R-:W-:-:S03]  /*4860*/  UMOV UR4, 0xffffffff ;  /* 0xffffffff00047882 */ /* 0x000fc60000000000 */
[----:B------:R-:W-:Y:S01]  /*4870*/  IMAD R13, R188, UR5, R5 ;  /* 0x00000005bc0d7c24 */ /* 0x000fe2000f8e0205 */
[----:B------:R-:W-:-:S04]  /*4880*/  LEA R5, P6, R4, UR6, 0x1 ;  /* 0x0000000604057c11 */ /* 0x000fc8000f8c08ff */
[----:B------:R-:W-:Y:S01]  /*4890*/  LEA.HI.X R13, R4, UR7, R13, 0x1, P6 ;  /* 0x00000007040d7c11 */ /* 0x000fe2000b0f0c0d */
[----:B------:R-:W-:Y:S08]  /*48a0*/  BRA.DIV UR4, `(.L_x_2583) ;  /* 0x000001ee048c7947 */ /* 0x000ff0000b800000 */
[----:B------:R1:W2:Y:S04]  /*48b0*/  SHFL.IDX PT, R25, R13, RZ, 0x1c1f ;  /* 0x001c1fff0d197589 */ /* 0x0002a800000e0000 */
[----:B------:R1:W3:Y:S02]  /*48c0*/  SHFL.IDX PT, R14, R5, RZ, 0x1c1f ;  /* 0x001c1fff050e7589 */ /* 0x0002e400000e0000 */
.L_x_2930:
[----:B------:R-:W-:Y:S05]  /*48d0*/  @!P0 BRA `(.L_x_2567) ;  /* 0x0000000000448947 */ /* 0x000fea0003800000 */
[----:B------:R-:W-:Y:S02]  /*48e0*/  ULDC UR4, c[0x0][0x2f4] ;  /* 0x0000bd0000047ab9 */ /* 0x000fe40000000800 */
[----:B------:R-:W-:-:S13]  /*48f0*/  ISETP.GE.AND P0, PT, R18, UR4, PT ;  /* 0x0000000412007c0c */ /* 0x000fda000bf06270 */
[----:B-1----:R-:W1:Y:S01]  /*4900*/  @!P0 LDS.128 R4, [R70+0x22400] ;  /* 0x0224000046048984 */ /* 0x002e620000000c00 */
[----:B---3--:R-:W-:-:S04]  /*4910*/  @!P0 LEA R8, P6, R18, R14, 0x1 ;  /* 0x0000000e12088211 */ /* 0x008fc800078c08ff */
[----:B--2---:R-:W-:-:S05]  /*4920*/  @!P0 LEA.HI.X R9, R18, R25, R19, 0x1, P6 ;  /* 0x0000001912098211 */ /* 0x004fca00030f0c13 */
[----:B-1----:R4:W-:Y:S01]  /*4930*/  @!P0 ST.E.128 desc[UR40][R8.64], R4 ;  /* 0x0000000408008985 */ /* 0x0029e2000c101d28 */
[----:B------:R-:W-:-:S13]  /*4940*/  ISETP.GE.AND P0, PT, R185, UR4, PT ;  /* 0x00000004b9007c0c */ /* 0x000fda000bf06270 */
[----:B------:R-:W-:Y:S05]  /*4950*/  @P0 BRA `(.L_x_2567) ;  /* 0x0000000000240947 */ /* 0x000fea0003800000 */
[----:B------:R-:W-:Y:S01]  /*4960*/  LOP3.LUT P0, RZ, R198, 0x4, RZ, 0xc0, !PT ;  /* 0x00000004c6ff7812 */ /* 0x000fe2000780c0ff */
[----:B----4-:R-:W-:-:S12]  /*4970*/  VIADD R5, R48, 0x20 ;  /* 0x0000002030057836 */ /* 0x010fd80000000000 */
[----:B------:R-:W-:Y:S01]  /*4980*/  @P0 VIADD R5, R48, 0xffffffe0 ;  /* 0xffffffe030050836 */ /* 0x000fe20000000000 */
[----:B------:R-:W-:-:S03]  /*4990*/  LEA R8, P0, R185, R14, 0x1 ;  /* 0x0000000eb9087211 */ /* 0x000fc600078008ff */
[----:B------:R-:W-:Y:S01]  /*49a0*/  IMAD.IADD R5, R66, 0x1, R5 ;  /* 0x0000000142057824 */ /* 0x000fe200078e0205 */
[----:B------:R-:W-:-:S04]  /*49b0*/  LEA.HI.X R9, R185, R25, R204, 0x1, P0 ;  /* 0x00000019b9097211 */ /* 0x000fc800000f0ccc */
[----:B------:R-:W-:-:S06]  /*49c0*/  LEA R5, R5, R2, 0x1 ;  /* 0x0000000205057211 */ /* 0x000fcc00078e08ff */
[----:B------:R-:W1:Y:S04]  /*49d0*/  LDS.128 R4, [R5+0x22400] ;  /* 0x0224000005047984 */ /* 0x000e680000000c00 */
[----:B-1----:R1:W-:Y:S02]  /*49e0*/  ST.E.128 desc[UR40][R8.64], R4 ;  /* 0x0000000408007985 */ /* 0x0023e4000c101d28 */
.L_x_2567:
[----:B------:R-:W-:Y:S05]  /*49f0*/  BSYNC B0 ;  /* 0x0000000000007941 */ /* 0x000fea0003800000 */
.L_x_2558:
[----:B-12-4-:R-:W1:Y:S01]  /*4a00*/  S2R R4, SR_TID.X ;  /* 0x0000000000047919 */ /* 0x016e620000002100 */
[----:B------:R-:W-:Y:S01]  /*4a10*/  @!PT LDS RZ, [RZ] ;  /* 0x00000000fffff984 */ /* 0x000fe20000000800 */
[----:B------:R-:W-:Y:S01]  /*4a20*/  @!PT LDS RZ, [RZ] ;  /* 0x00000000fffff984 */ /* 0x000fe20000000800 */
[----:B------:R-:W-:Y:S01]  /*4a30*/  @!PT LDS RZ, [RZ] ;  /* 0x00000000fffff984 */ /* 0x000fe20000000800 */
[----:B------:R-:W-:Y:S01]  /*4a40*/  @!PT LDS RZ, [RZ] ;  /* 0x00000000fffff984 */ /* 0x000fe20000000800 */
[----:B------:R2:W-:Y:S06]  /*4a50*/  MEMBAR.ALL.CTA ;  /* 0x0000000000007992 */ /* 0x0005ec0000008000 */
[----:B--2---:R-:W2:Y:S01]  /*4a60*/  FENCE.VIEW.ASYNC.S ;  /* 0x00000000000073c6 */ /* 0x004ea20000000000 */
[----:B------:R-:W-:Y:S05]  /*4a70*/  WARPSYNC.ALL ;  /* 0x0000000000007948 */ /* 0x000fea0003800000 */
[----:B------:R-:W-:Y:S01]  /*4a80*/  BSSY B0, `(.L_x_2584) ;  /* 0x0000009000007945 */ /* 0x000fe20003800000 */
[----:B-1----:R-:W-:Y:S01]  /*4a90*/  LOP3.LUT R4, R4, 0x7f, RZ, 0xc0, !PT ;  /* 0x0000007f04047812 */ /* 0x002fe200078ec0ff */
[----:B--2---:R1:W-:Y:S03]  /*4aa0*/  BAR.SYNC.DEFER_BLOCKING R46, 0x80 ;  /* 0x0002002e0000751d */ /* 0x0043e60000010000 */
[----:B------:R-:W-:-:S13]  /*4ab0*/  ISETP.NE.AND P0, PT, R4, RZ, PT ;  /* 0x000000ff0400720c */ /* 0x000fda0003f05270 */
[----:B------:R-:W-:-:S05]  /*4ac0*/  @!P0 VIADD R4, R60, 0x28ca0 ;  /* 0x00028ca03c048836 */ /* 0x000fca0000000000 */
[----:B------:R-:W-:-:S04]  /*4ad0*/  @!P0 PRMT R4, RZ, 0x654, R4 ;  /* 0x00000654ff048816 */ /* 0x000fc80000000004 */
[----:B------:R1:W-:Y:S01]  /*4ae0*/  @!P0 SYNCS.ARRIVE.TRANS64.RED.A1T0 RZ, [R4+URZ], RZ ;  /* 0x000000ff04ff89a7 */ /* 0x0003e2000810043f */
[----:B------:R-:W-:Y:S05]  /*4af0*/  @!P5 BRA `(.L_x_2585) ;  /* 0x000000000004d947 */ /* 0x000fea0003800000 */
[----:B------:R-:W-:Y:S01]  /*4b00*/  BPT.TRAP 0x1 ;  /* 0x000000040000795c */ /* 0x000fe20000300000 */
.L_x_2585:
[----:B------:R-:W-:Y:S05]  /*4b10*/  BSYNC B0 ;  /* 0x0000000000007941 */ /* 0x000fea0003800000 */
.L_x_2584:
[----:B------:R-:W2:Y:S01]  /*4b20*/  SYNCS.PHASECHK.TRANS64.TRYWAIT P5, [R60+URZ+0x28cb0], R67 ;  /* 0x028cb0433c0075a7 */ /* 0x000ea200080a017f */
[----:B------:R-:W-:Y:S04]  /*4b30*/  BSSY B0, `(.L_x_2586) ;  /* 0x0000002000007945 */ /* 0x000fe80003800000 */
[----:B--2---:R-:W-:Y:S05]  /*4b40*/  @!P5 BRA `(.L_x_2587) ;  /* 0x000001ec0028d947 */ /* 0x004fea0003800000 */
.L_x_2931:
[----:B------:R-:W-:Y:S05]  /*4b50*/  BSYNC B0 ;  /* 0x0000000000007941 */ /* 0x000fea0003800000 */
.L_x_2586:
[----:B------:R-:W-:Y:S01]  /*4b60*/  ULDC.64 UR4, c[0x0][0x328] ;  /* 0x0000ca0000047ab9 */ /* 0x000fe20000000a00 */
[----:B------:R-:W-:Y:S01]  /*4b70*/  ULDC.64 UR6, c[0x0][0x318] ;  /* 0x0000c60000067ab9 */ /* 0x000fe20000000a00 */
[----:B------:R-:W-:Y:S01]  /*4b80*/  IMAD R7, R64, UR4, RZ ;  /* 0x0000000440077c24 */ /* 0x000fe2000f8e02ff */
[----:B------:R-:W-:Y:S01]  /*4b90*/  BSSY B0, `(.L_x_2588) ;  /* 0x000008a000007945 */ /* 0x000fe20003800000 */
[----:B-1----:R-:W-:-:S04]  /*4ba0*/  IMAD.WIDE.U32 R4, R62, UR4, RZ ;  /* 0x000000043e047c25 */ /* 0x002fc8000f8e00ff */
        /* <DEDUP_REMOVED lines=13> */
[----:B------:R-:W1:Y:S04]  /*4c80*/  SHFL.IDX PT, R11, R11, RZ, 0x1c1f ;  /* 0x001c1fff0b0b7589 */ /* 0x000e6800000e0000 */
[----:B------:R-:W4:Y:S08]  /*4c90*/  SHFL.IDX PT, R10, R10, RZ, 0x1c1f ;  /* 0x001c1fff0a0a7589 */ /* 0x000f3000000e0000 */
[----:B------:R-:W-:Y:S05]  /*4ca0*/  @!P5 BRA `(.L_x_2589) ;  /* 0x0000000400e0d947 */ /* 0x000fea0003800000 */
[----:B------:R-:W5:Y:S01]  /*4cb0*/  LDL R70, [R1+0x10] ;  /* 0x0000100001467983 */ /* 0x000f620000100800 */
[----:B------:R-:W-:-:S03]  /*4cc0*/  ULDC UR4, c[0x0][0x320] ;  /* 0x0000c80000047ab9 */ /* 0x000fc60000000800 */
[----:B------:R-:W2:Y:S04]  /*4cd0*/  LDL R25, [R1+0x14] ;  /* 0x0000140001197983 */ /* 0x000ea80000100800 */
[----:B------:R-:W2:Y:S04]  /*4ce0*/  LDL R69, [R1+0xc] ;  /* 0x00000c0001457983 */ /* 0x000ea80000100800 */
[----:B------:R-:W2:Y:S04]  /*4cf0*/  LDL R24, [R1+0x18] ;  /* 0x0000180001187983 */ /* 0x000ea80000100800 */
[----:B---3--:R-:W3:Y:S04]  /*4d00*/  LDL R68, [R1+0x8] ;  /* 0x0000080001447983 */ /* 0x008ee80000100800 */
[----:B------:R-:W3:Y:S04]  /*4d10*/  LDL R66, [R1+0x1c] ;  /* 0x00001c0001427983 */ /* 0x000ee80000100800 */
[----:B------:R-:W3:Y:S04]  /*4d20*/  LDL R55, [R1+0x4] ;  /* 0x0000040001377983 */ /* 0x000ee80000100800 */
[----:B------:R-:W3:Y:S01]  /*4d30*/  LDL R54, [R1+0x20] ;  /* 0x0000200001367983 */ /* 0x000ee20000100800 */
[----:B------:R-:W-:Y:S01]  /*4d40*/  ISETP.GE.AND P6, PT, R18, UR4, PT ;  /* 0x0000000412007c0c */ /* 0x000fe2000bfc6270 */
[----:B------:R-:W-:-:S02]  /*4d50*/  IMAD R9, R187, 0x8000, R48 ;  /* 0x00008000bb097824 */ /* 0x000fc400078e0230 */
[----:B------:R-:W3:Y:S02]  /*4d60*/  LDL R27, [R1] ;  /* 0x00000000011b7983 */ /* 0x000ee40000100800 */
[C---:B------:R-:W-:Y:S02]  /*4d70*/  IMAD R13, R9.reuse, 0x2, R2 ;  /* 0x00000002090d7824 */ /* 0x040fe400078e0202 */
[----:B------:R-:W3:Y:S01]  /*4d80*/  LDL R26, [R1+0x24] ;  /* 0x00002400011a7983 */ /* 0x000ee20000100800 */
[----:B------:R-:W-:Y:S01]  /*4d90*/  LOP3.LUT P5, RZ, R198, 0x4, RZ, 0xc0, !PT ;  /* 0x00000004c6ff7812 */ /* 0x000fe200078ac0ff */
[C---:B------:R-:W-:Y:S02]  /*4da0*/  VIADD R15, R9.reuse, 0x20 ;  /* 0x00000020090f7836 */ /* 0x040fe40000000000 */
[C---:B------:R-:W-:Y:S02]  /*4db0*/  VIADD R14, R18.reuse, 0x40 ;  /* 0x00000040120e7836 */ /* 0x040fe40000000000 */
[----:B------:R-:W0:Y:S08]  /*4dc0*/  @!P6 LDS.128 R4, [R13+0x400] ;  /* 0x000400000d04e984 */ /* 0x000e300000000c00 */
[----:B------:R-:W-:Y:S01]  /*4dd0*/  @P5 VIADD R15, R9, 0xffffffe0 ;  /* 0xffffffe0090f5836 */ /* 0x000fe20000000000 */
[----:B-1----:R-:W-:-:S03]  /*4de0*/  @!P6 LEA R8, P5, R18, R11, 0x1 ;  /* 0x0000000b1208e211 */ /* 0x002fc600078a08ff */
[----:B------:R-:W-:Y:S01]  /*4df0*/  IMAD R12, R15, 0x2, R2 ;  /* 0x000000020f0c7824 */ /* 0x000fe200078e0202 */
[----:B----4-:R-:W-:Y:S01]  /*4e00*/  @!P6 LEA.HI.X R9, R18, R10, R19, 0x1, P5 ;  /* 0x0000000a1209e211 */ /* 0x010fe200028f0c13 */
[----:B------:R-:W4:Y:S01]  /*4e10*/  LDL R15, [R1+0x30] ;  /* 0x00003000010f7983 */ /* 0x000f220000100800 */
[----:B------:R-:W-:-:S03]  /*4e20*/  ISETP.GE.AND P5, PT, R185, UR4, PT ;  /* 0x00000004b9007c0c */ /* 0x000fc6000bfa6270 */
[----:B0-----:R0:W-:Y:S10]  /*4e30*/  @!P6 ST.E.128 desc[UR40][R8.64], R4 ;  /* 0x000000040800e985 */ /* 0x0011f4000c101d28 */
[----:B------:R-:W1:Y:S01]  /*4e40*/  @!P5 LDS.128 R4, [R12+0x400] ;  /* 0x000400000c04d984 */ /* 0x000e620000000c00 */
[----:B0-----:R-:W-:-:S04]  /*4e50*/  @!P5 LEA R8, P6, R185, R11, 0x1 ;  /* 0x0000000bb908d211 */ /* 0x001fc800078c08ff */
[----:B------:R-:W-:Y:S02]  /*4e60*/  @!P5 LEA.HI.X R9, R185, R10, R204, 0x1, P6 ;  /* 0x0000000ab909d211 */ /* 0x000fe400030f0ccc */
[----:B------:R-:W-:Y:S01]  /*4e70*/  ISETP.GE.AND P6, PT, R14, UR4, PT ;  /* 0x000000040e007c0c */ /* 0x000fe2000bfc6270 */
[----:B------:R-:W-:Y:S02]  /*4e80*/  VIADD R14, R18, 0x60 ;  /* 0x00000060120e7836 */ /* 0x000fe40000000000 */
[----:B-1----:R5:W-:Y:S10]  /*4e90*/  @!P5 ST.E.128 desc[UR40][R8.64], R4 ;  /* 0x000000040800d985 */ /* 0x002bf4000c101d28 */
[----:B------:R-:W0:Y:S01]  /*4ea0*/  @!P6 LDS.128 R4, [R13+0x2400] ;  /* 0x002400000d04e984 */ /* 0x000e220000000c00 */
[----:B-----5:R-:W-:-:S05]  /*4eb0*/  @!P6 LEA R8, P5, R70, R11, 0x1 ;  /* 0x0000000b4608e211 */ /* 0x020fca00078a08ff */
[----:B--2---:R-:W-:Y:S02]  /*4ec0*/  @!P6 IMAD.X R9, R10, 0x1, R25, P5 ;  /* 0x000000010a09e824 */ /* 0x004fe400028e0619 */
[----:B------:R-:W2:Y:S01]  /*4ed0*/  LDL R25, [R1+0x28] ;  /* 0x0000280001197983 */ /* 0x000ea20000100800 */
[----:B------:R-:W-:Y:S01]  /*4ee0*/  ISETP.GE.AND P5, PT, R14, UR4, PT ;  /* 0x000000040e007c0c */ /* 0x000fe2000bfa6270 */
[----:B------:R-:W-:Y:S02]  /*4ef0*/  VIADD R14, R18, 0x80 ;  /* 0x00000080120e7836 */ /* 0x000fe40000000000 */
[----:B0-----:R0:W-:Y:S10]  /*4f00*/  @!P6 ST.E.128 desc[UR40][R8.64], R4 ;  /* 0x000000040800e985 */ /* 0x0011f4000c101d28 */
[----:B------:R-:W1:Y:S01]  /*4f10*/  @!P5 LDS.128 R4, [R12+0x2400] ;  /* 0x002400000c04d984 */ /* 0x000e620000000c00 */
[----:B0-----:R-:W-:-:S05]  /*4f20*/  @!P5 LEA R8, P6, R69, R11, 0x1 ;  /* 0x0000000b4508d211 */ /* 0x001fca00078c08ff */
[----:B------:R-:W-:Y:S02]  /*4f30*/  @!P5 IMAD.X R9, R10, 0x1, R24, P6 ;  /* 0x000000010a09d824 */ /* 0x000fe400030e0618 */
[----:B------:R-:W5:Y:S01]  /*4f40*/  LDL R24, [R1+0x2c] ;  /* 0x00002c0001187983 */ /* 0x000f620000100800 */
[----:B------:R-:W-:Y:S01]  /*4f50*/  ISETP.GE.AND P6, PT, R14, UR4, PT ;  /* 0x000000040e007c0c */ /* 0x000fe2000bfc6270 */
[----:B------:R-:W-:Y:S02]  /*4f60*/  VIADD R14, R18, 0xa0 ;  /* 0x000000a0120e7836 */ /* 0x000fe40000000000 */
[----:B-1----:R3:W-:Y:S10]  /*4f70*/  @!P5 ST.E.128 desc[UR40][R8.64], R4 ;  /* 0x000000040800d985 */ /* 0x0027f4000c101d28 */
[----:B------:R-:W0:Y:S01]  /*4f80*/  @!P6 LDS.128 R4, [R13+0x4400] ;  /* 0x004400000d04e984 */ /* 0x000e220000000c00 */
[----:B---3--:R-:W-:-:S05]  /*4f90*/  @!P6 LEA R8, P5, R68, R11, 0x1 ;  /* 0x0000000b4408e211 */ /* 0x008fca00078a08ff */
[----:B------:R-:W-:Y:S01]  /*4fa0*/  @!P6 IMAD.X R9, R10, 0x1, R66, P5 ;  /* 0x000000010a09e824 */ /* 0x000fe200028e0642 */
[----:B------:R-:W-:-:S04]  /*4fb0*/  ISETP.GE.AND P5, PT, R14, UR4, PT ;  /* 0x000000040e007c0c */ /* 0x000fc8000bfa6270 */
[----:B0-----:R0:W-:Y:S09]  /*4fc0*/  @!P6 ST.E.128 desc[UR40][R8.64], R4 ;  /* 0x000000040800e985 */ /* 0x0011f2000c101d28 */
[----:B------:R-:W1:Y:S01]  /*4fd0*/  @!P5 LDS.128 R4, [R12+0x4400] ;  /* 0x004400000c04d984 */ /* 0x000e620000000c00 */
[----:B0-----:R-:W-:-:S05]  /*4fe0*/  @!P5 LEA R8, P6, R55, R11, 0x1 ;  /* 0x0000000b3708d211 */ /* 0x001fca00078c08ff */
[----:B------:R-:W-:Y:S02]  /*4ff0*/  @!P5 IMAD.X R9, R10, 0x1, R54, P6 ;  /* 0x000000010a09d824 */ /* 0x000fe400030e0636 */
[----:B------:R-:W3:Y:S01]  /*5000*/  LDL R54, [R1+0x34] ;  /* 0x0000340001367983 */ /* 0x000ee20000100800 */
[----:B------:R-:W-:-:S05]  /*5010*/  VIADD R14, R18, 0xc0 ;  /* 0x000000c0120e7836 */ /* 0x000fca0000000000 */
[----:B------:R-:W-:Y:S01]  /*5020*/  ISETP.GE.AND P6, PT, R14, UR4, PT ;  /* 0x000000040e007c0c */ /* 0x000fe2000bfc6270 */
[----:B-1----:R0:W-:-:S12]  /*5030*/  @!P5 ST.E.128 desc[UR40][R8.64], R4 ;  /* 0x000000040800d985 */ /* 0x0021d8000c101d28 */
[----:B------:R-:W1:Y:S01]  /*5040*/  @!P6 LDS.128 R4, [R13+0x6400] ;  /* 0x006400000d04e984 */ /* 0x000e620000000c00 */
[----:B0-----:R-:W-:-:S03]  /*5050*/  @!P6 LEA R8, P5, R27, R11, 0x1 ;  /* 0x0000000b1b08e211 */ /* 0x001fc600078a08ff */
[----:B------:R-:W3:Y:S01]  /*5060*/  LDL R27, [R1+0x38] ;  /* 0x00003800011b7983 */ /* 0x000ee20000100800 */
[----:B------:R-:W-:-:S03]  /*5070*/  @!P6 IADD3.X R9, R10, R26, RZ, P5, !PT ;  /* 0x0000001a0a09e210 */ /* 0x000fc60002ffe4ff */
[----:B------:R-:W3:Y:S01]  /*5080*/  LDL R26, [R1+0x3c] ;  /* 0x00003c00011a7983 */ /* 0x000ee20000100800 */
[----:B------:R-:W-:-:S05]  /*5090*/  VIADD R14, R18, 0xe0 ;  /* 0x000000e0120e7836 */ /* 0x000fca0000000000 */
[----:B------:R-:W-:Y:S01]  /*50a0*/  ISETP.GE.AND P5, PT, R14, UR4, PT ;  /* 0x000000040e007c0c */ /* 0x000fe2000bfa6270 */
[----:B-1----:R0:W-:-:S12]  /*50b0*/  @!P6 ST.E.128 desc[UR40][R8.64], R4 ;  /* 0x000000040800e985 */ /* 0x0021d8000c101d28 */
[----:B------:R-:W1:Y:S01]  /*50c0*/  @!P5 LDS.128 R4, [R12+0x6400] ;  /* 0x006400000c04d984 */ /* 0x000e620000000c00 */
[----:B0-----:R-:W-:Y:S01]  /*50d0*/  @!P5 LEA R8, P6, R229, R11, 0x1 ;  /* 0x0000000be508d211 */ /* 0x001fe200078c08ff */
[----:B------:R-:W-:-:S04]  /*50e0*/  VIADD R14, R18, 0x100 ;  /* 0x00000100120e7836 */ /* 0x000fc80000000000 */
[----:B--2---:R-:W-:Y:S02]  /*50f0*/  @!P5 IMAD.X R9, R10, 0x1, R25, P6 ;  /* 0x000000010a09d824 */ /* 0x004fe400030e0619 */
[----:B------:R-:W2:Y:S01]  /*5100*/  LDL R25, [R1+0x40] ;  /* 0x0000400001197983 */ /* 0x000ea20000100800 */
[----:B------:R-:W-:-:S03]  /*5110*/  ISETP.GE.AND P6, PT, R14, UR4, PT ;  /* 0x000000040e007c0c */ /* 0x000fc6000bfc6270 */
[----:B-1----:R0:W-:Y:S10]  /*5120*/  @!P5 ST.E.128 desc[UR40][R8.64], R4 ;  /* 0x000000040800d985 */ /* 0x0021f4000c101d28 */
[----:B------:R-:W1:Y:S01]  /*5130*/  @!P6 LDS.128 R4, [R13+0x8400] ;  /* 0x008400000d04e984 */ /* 0x000e620000000c00 */
[----:B0-----:R-:W-:-:S05]  /*5140*/  @!P6 LEA R8, P5, R228, R11, 0x1 ;  /* 0x0000000be408e211 */ /* 0x001fca00078a08ff */
[----:B-----5:R-:W-:Y:S02]  /*5150*/  @!P6 IMAD.X R9, R10, 0x1, R24, P5 ;  /* 0x000000010a09e824 */ /* 0x020fe400028e0618 */
[----:B------:R-:W5:Y:S01]  /*5160*/  LDL R24, [R1+0x44] ;  /* 0x0000440001187983 */ /* 0x000f620000100800 */
[----:B------:R-:W-:-:S05]  /*5170*/  VIADD R14, R18, 0x120 ;  /* 0x00000120120e7836 */ /* 0x000fca0000000000 */
[----:B------:R-:W-:Y:S01]  /*5180*/  ISETP.GE.AND P5, PT, R14, UR4, PT ;  /* 0x000000040e007c0c */ /* 0x000fe2000bfa6270 */
[----:B-1----:R0:W-:-:S12]  /*5190*/  @!P6 ST.E.128 desc[UR40][R8.64], R4 ;  /* 0x000000040800e985 */ /* 0x0021d8000c101d28 */
[----:B------:R-:W1:Y:S01]  /*51a0*/  @!P5 LDS.128 R4, [R12+0x8400] ;  /* 0x008400000c04d984 */ /* 0x000e620000000c00 */
[----:B0-----:R-:W-:-:S05]  /*51b0*/  @!P5 LEA R8, P6, R226, R11, 0x1 ;  /* 0x0000000be208d211 */ /* 0x001fca00078c08ff */
[----:B----4-:R-:W-:Y:S02]  /*51c0*/  @!P5 IMAD.X R9, R10, 0x1, R15, P6 ;  /* 0x000000010a09d824 */ /* 0x010fe400030e060f */
[----:B------:R-:W4:Y:S01]  /*51d0*/  LDL R15, [R1+0x48] ;  /* 0x00004800010f7983 */ /* 0x000f220000100800 */
[----:B------:R-:W-:-:S05]  /*51e0*/  VIADD R14, R18, 0x140 ;  /* 0x00000140120e7836 */ /* 0x000fca0000000000 */
[----:B------:R-:W-:Y:S01]  /*51f0*/  ISETP.GE.AND P6, PT, R14, UR4, PT ;  /* 0x000000040e007c0c */ /* 0x000fe2000bfc6270 */
[----:B-1----:R0:W-:-:S12]  /*5200*/  @!P5 ST.E.128 desc[UR40][R8.64], R4 ;  /* 0x000000040800d985 */ /* 0x0021d8000c101d28 */
[----:B------:R-:W1:Y:S01]  /*5210*/  @!P6 LDS.128 R4, [R13+0xa400] ;  /* 0x00a400000d04e984 */ /* 0x000e620000000c00 */
[----:B------:R-:W-:Y:S01]  /*5220*/  VIADD R14, R18, 0x160 ;  /* 0x00000160120e7836 */ /* 0x000fe20000000000 */
[----:B0-----:R-:W-:-:S05]  /*5230*/  @!P6 LEA R8, P5, R219, R11, 0x1 ;  /* 0x0000000bdb08e211 */ /* 0x001fca00078a08ff */
[----:B---3--:R-:W-:Y:S01]  /*5240*/  @!P6 IMAD.X R9, R10, 0x1, R54, P5 ;  /* 0x000000010a09e824 */ /* 0x008fe200028e0636 */
[----:B------:R-:W-:-:S04]  /*5250*/  ISETP.GE.AND P5, PT, R14, UR4, PT ;  /* 0x000000040e007c0c */ /* 0x000fc8000bfa6270 */
[----:B-1----:R0:W-:Y:S09]  /*5260*/  @!P6 ST.E.128 desc[UR40][R8.64], R4 ;  /* 0x000000040800e985 */ /* 0x0021f2000c101d28 */
[----:B------:R-:W1:Y:S01]  /*5270*/  @!P5 LDS.128 R4, [R12+0xa400] ;  /* 0x00a400000c04d984 */ /* 0x000e620000000c00 */
[----:B------:R-:W-:Y:S01]  /*5280*/  VIADD R14, R18, 0x180 ;  /* 0x00000180120e7836 */ /* 0x000fe20000000000 */
[----:B0-----:R-:W-:-:S05]  /*5290*/  @!P5 LEA R8, P6, R216, R11, 0x1 ;  /* 0x0000000bd808d211 */ /* 0x001fca00078c08ff */
[----:B------:R-:W-:Y:S01]  /*52a0*/  @!P5 IMAD.X R9, R10, 0x1, R27, P6 ;  /* 0x000000010a09d824 */ /* 0x000fe200030e061b */
        /* <DEDUP_REMOVED lines=11> */
[----:B--2---:R-:W-:Y:S01]  /*5360*/  @!P5 IMAD.X R9, R10, 0x1, R25, P6 ;  /* 0x000000010a09d824 */ /* 0x004fe200030e0619 */
[----:B------:R-:W-:-:S04]  /*5370*/  ISETP.GE.AND P6, PT, R14, UR4, PT ;  /* 0x000000040e007c0c */ /* 0x000fc8000bfc6270 */
[----:B-1----:R0:W-:Y:S09]  /*5380*/  @!P5 ST.E.128 desc[UR40][R8.64], R4 ;  /* 0x000000040800d985 */ /* 0x0021f2000c101d28 */
[----:B------:R-:W1:Y:S01]  /*5390*/  @!P6 LDS.128 R4, [R13+0xe400] ;  /* 0x00e400000d04e984 */ /* 0x000e620000000c00 */
[----:B------:R-:W-:Y:S01]  /*53a0*/  VIADD R14, R18, 0x1e0 ;  /* 0x000001e0120e7836 */ /* 0x000fe20000000000 */
[----:B0-----:R-:W-:-:S05]  /*53b0*/  @!P6 LEA R8, P5, R212, R11, 0x1 ;  /* 0x0000000bd408e211 */ /* 0x001fca00078a08ff */
[----:B-----5:R-:W-:Y:S01]  /*53c0*/  @!P6 IMAD.X R9, R10, 0x1, R24, P5 ;  /* 0x000000010a09e824 */ /* 0x020fe200028e0618 */
[----:B------:R-:W-:-:S04]  /*53d0*/  ISETP.GE.AND P5, PT, R14, UR4, PT ;  /* 0x000000040e007c0c */ /* 0x000fc8000bfa6270 */
[----:B-1----:R0:W-:Y:S09]  /*53e0*/  @!P6 ST.E.128 desc[UR40][R8.64], R4 ;  /* 0x000000040800e985 */ /* 0x0021f2000c101d28 */
[----:B------:R-:W1:Y:S01]  /*53f0*/  @!P5 LDS.128 R4, [R12+0xe400] ;  /* 0x00e400000c04d984 */ /* 0x000e620000000c00 */
[----:B0-----:R-:W-:-:S05]  /*5400*/  @!P5 LEA R8, P6, R210, R11, 0x1 ;  /* 0x0000000bd208d211 */ /* 0x001fca00078c08ff */
[----:B----4-:R-:W-:-:S05]  /*5410*/  @!P5 IMAD.X R9, R10, 0x1, R15, P6 ;  /* 0x000000010a09d824 */ /* 0x010fca00030e060f */
[----:B-1----:R0:W-:Y:S03]  /*5420*/  @!P5 ST.E.128 desc[UR40][R8.64], R4 ;  /* 0x000000040800d985 */ /* 0x0021e6000c101d28 */
.L_x_2589:
[----:B------:R-:W-:Y:S05]  /*5430*/  BSYNC B0 ;  /* 0x0000000000007941 */ /* 0x000fea0003800000 */
.L_x_2588:
[----:B------:R-:W-:Y:S01]  /*5440*/  @!PT LDS RZ, [RZ] ;  /* 0x00000000fffff984 */ /* 0x000fe20000000800 */
[----:B------:R-:W-:Y:S01]  /*5450*/  @!PT LDS RZ, [RZ] ;  /* 0x00000000fffff984 */ /* 0x000fe20000000800 */
[----:B------:R-:W-:Y:S01]  /*5460*/  @!PT LDS RZ, [RZ] ;  /* 0x00000000fffff984 */ /* 0x000fe20000000800 */
[----:B------:R-:W-:Y:S01]  /*5470*/  @!PT LDS RZ, [RZ] ;  /* 0x00000000fffff984 */ /* 0x000fe20000000800 */
[----:B------:R5:W-:Y:S06]  /*5480*/  MEMBAR.ALL.CTA ;  /* 0x0000000000007992 */ /* 0x000bec0000008000 */
[----:B-----5:R-:W5:Y:S01]  /*5490*/  FENCE.VIEW.ASYNC.S ;  /* 0x00000000000073c6 */ /* 0x020f620000000000 */
[----:B0-2---:R-:W-:Y:S01]  /*54a0*/  @!P0 VIADD R60, R60, 0x28cc0 ;  /* 0x00028cc03c3c8836 */ /* 0x005fe20000000000 */
[----:B------:R-:W-:Y:S01]  /*54b0*/  IADD3 R187, R187, 0x1, RZ ;  /* 0x00000001bbbb7810 */ /* 0x000fe20007ffe0ff */
[----:B-----5:R0:W-:Y:S03]  /*54c0*/  BAR.SYNC.DEFER_BLOCKING R46, 0x80 ;  /* 0x0002002e0000751d */ /* 0x0201e60000010000 */
[----:B------:R-:W-:-:S02]  /*54d0*/  ISETP.NE.AND P5, PT, R187, 0x2, PT ;  /* 0x00000002bb00780c */ /* 0x000fc40003fa5270 */
[----:B------:R-:W-:Y:S02]  /*54e0*/  @!P0 PRMT R60, RZ, 0x654, R60 ;  /* 0x00000654ff3c8816 */ /* 0x000fe4000000003c */
[----:B------:R-:W-:Y:S02]  /*54f0*/  SEL R4, RZ, 0x1, P5 ;  /* 0x00000001ff047807 */ /* 0x000fe40002800000 */
[----:B------:R-:W-:Y:S02]  /*5500*/  SEL R187, R187, RZ, P5 ;  /* 0x000000ffbbbb7207 */ /* 0x000fe40002800000 */
[----:B------:R-:W-:Y:S01]  /*5510*/  LOP3.LUT R191, R191, R4, RZ, 0x3c, !PT ;  /* 0x00000004bfbf7212 */ /* 0x000fe200078e3cff */
[----:B------:R0:W-:Y:S01]  /*5520*/  @!P0 SYNCS.ARRIVE.TRANS64.RED.A1T0 RZ, [R60+URZ], RZ ;  /* 0x000000ff3cff89a7 */ /* 0x0001e2000810043f */
[----:B------:R-:W-:Y:S01]  /*5530*/  PLOP3.LUT P0, PT, PT, PT, PT, 0x8, 0x0 ;  /* 0x000000000000781c */ /* 0x000fe20003f0e170 */
[----:B------:R-:W-:-:S12]  /*5540*/  @P4 BRA `(.L_x_2590) ;  /* 0xffffffd800144947 */ /* 0x000fd8000383ffff */
.L_x_2553:
[----:B------:R-:W-:Y:S04]  /*5550*/  BSSY B0, `(.L_x_2591) ;  /* 0x0000004000007945 */ /* 0x000fe80003800000 */
[----:B------:R-:W-:Y:S05]  /*5560*/  @P0 BRA `(.L_x_2592) ;  /* 0x0000000000080947 */ /* 0x000fea0003800000 */
[----:B------:R-:W2:Y:S02]  /*5570*/  FENCE.VIEW.ASYNC.G ;  /* 0x00000000000073c6 */ /* 0x000ea40000000100 */
[----:B--2---:R-:W-:Y:S06]  /*5580*/  BAR.ARV 0xc, 0x180 ;  /* 0x0306000000007b1d */ /* 0x004fec0000002000 */
.L_x_2592:
[----:B------:R-:W-:Y:S05]  /*5590*/  BSYNC B0 ;  /* 0x0000000000007941 */ /* 0x000fea0003800000 */
.L_x_2591:
[----:B------:R-:W-:Y:S01]  /*55a0*/  UISETP.NE.AND UP0, UPT, UR39, 0x1, UPT ;  /* 0x000000012700788c */ /* 0x000fe2000bf05270 */
[----:B------:R-:W-:Y:S05]  /*55b0*/  BSSY B7, `(.L_x_2593) ;  /* 0x0001063000077945 */ /* 0x000fea0003800000 */
[----:B------:R-:W-:-:S13]  /*55c0*/  PLOP3.LUT P0, PT, PT, PT, UP0, 0x80, 0x0 ;  /* 0x000000000000781c */ /* 0x000fda0003f0f008 */
[----:B------:R-:W-:Y:S05]  /*55d0*/  @!P0 BRA `(.L_x_2594) ;  /* 0x0000002400508947 */ /* 0x000fea0003800000 */
[----:B------:R-:W2:Y:S01]  /*55e0*/  LDC R0, c[0x0][0x448] ;  /* 0x00011200ff007b82 */ /* 0x000ea20000000800 */
[----:B------:R-:W-:-:S07]  /*55f0*/  IADD3 R23, R184, 0x1, -R23 ;  /* 0x00000001b8177810 */ /* 0x000fce0007ffe817 */
[----:B------:R-:W0:Y:S01]  /*5600*/  LDC.64 R4, c[0x0][0x9e0] ;  /* 0x00027800ff047b82 */ /* 0x000e220000000a00 */
[----:B--2---:R-:W-:Y:S01]  /*5610*/  ISETP.NE.AND P1, PT, R0, 0x1, PT ;  /* 0x000000010000780c */ /* 0x004fe20003f25270 */
[----:B------:R-:W-:Y:S01]  /*5620*/  VIADD R0, R196, 0x3f ;  /* 0x0000003fc4007836 */ /* 0x000fe20000000000 */
[----:B0-----:R-:W-:-:S11]  /*5630*/  ISETP.GE.AND P2, PT, R5, 0x1, PT ;  /* 0x000000010500780c */ /* 0x001fd60003f46270 */
[----:B------:R-:W0:Y:S08]  /*5640*/  @P1 LDC R3, c[0x0][0x44c] ;  /* 0x00011300ff031b82 */ /* 0x000e300000000800 */
[----:B------:R-:W2:Y:S01]  /*5650*/  @P1 LDC R6, c[0x0][0x450] ;  /* 0x00011400ff061b82 */ /* 0x000ea20000000800 */
[----:B0-----:R-:W-:-:S05]  /*5660*/  @P1 IMAD.HI.U32 R3, R0, R3, RZ ;  /* 0x0000000300031227 */ /* 0x001fca00078e00ff */
[----:B--2---:R-:W-:-:S05]  /*5670*/  @P1 SHF.R.U32.HI R0, RZ, R6, R3 ;  /* 0x00000006ff001219 */ /* 0x004fca0000011603 */
        /* <DEDUP_REMOVED lines=14> */
.L_x_2597:
[----:B------:R-:W-:-:S13]  /*5760*/  ISETP.NE.AND P0, PT, R5, 0x1, PT ;  /* 0x000000010500780c */ /* 0x000fda0003f05270 */
[----:B------:R-:W0:Y:S02]  /*5770*/  @P0 LDC.64 R6, c[0x0][0x9e8] ;  /* 0x00027a00ff060b82 */ /* 0x000e240000000a00 */
[----:B0-----:R-:W-:-:S05]  /*5780*/  @P0 IMAD.HI.U32 R6, R0, R6, RZ ;  /* 0x0000000600060227 */ /* 0x001fca00078e00ff */
[----:B------:R-:W-:-:S07]  /*5790*/  @P0 SHF.R.U32.HI R0, RZ, R7, R6 ;  /* 0x00000007ff000219 */ /* 0x000fce0000011606 */
.L_x_2598:
[----:B------:R-:W-:Y:S05]  /*57a0*/  BSYNC B0 ;  /* 0x0000000000007941 */ /* 0x000fea0003800000 */
.L_x_2596:
[----:B------:R-:W-:-:S05]  /*57b0*/  IMAD R3, R0, R5, R5 ;  /* 0x0000000500037224 */ /* 0x000fca00078e0205 */
[----:B------:R-:W-:-:S07]  /*57c0*/  VIMNMX R4, R4, R3, PT ;  /* 0x0000000304047248 */ /* 0x000fce0003fe0100 */
.L_x_2595:
[----:B------:R-:W0:Y:S01]  /*57d0*/  @P1 LDC R7, c[0x0][0x44c] ;  /* 0x00011300ff071b82 */ /* 0x000e220000000800 */
[----:B------:R-:W-:Y:S01]  /*57e0*/  VIADD R4, R4, 0x3f ;  /* 0x0000003f04047836 */ /* 0x000fe20000000000 */
[----:B------:R-:W-:Y:S01]  /*57f0*/  ULDC UR4, c[0x0][0x9dc] ;  /* 0x0002770000047ab9 */ /* 0x000fe20000000800 */
[----:B------:R-:W-:-:S03]  /*5800*/  IMAD.MOV.U32 R0, RZ, RZ, R196 ;  /* 0x000000ffff007224 */ /* 0x000fc600078e00c4 */
[----:B------:R-:W-:Y:S02]  /*5810*/  SHF.R.S32.HI R3, RZ, 0x1f, R4 ;  /* 0x0000001fff037819 */ /* 0x000fe40000011404 */
[----:B------:R-:W2:Y:S02]  /*5820*/  @P1 LDC R6, c[0x0][0x450] ;  /* 0x00011400ff061b82 */ /* 0x000ea40000000800 */
[----:B------:R-:W-:-:S04]  /*5830*/  LEA.HI R3, R3, R4, RZ, 0x6 ;  /* 0x0000000403037211 */ /* 0x000fc800078f30ff */
[----:B------:R-:W-:-:S04]  /*5840*/  SHF.R.S32.HI R3, RZ, 0x6, R3 ;  /* 0x00000006ff037819 */ /* 0x000fc80000011403 */
[----:B------:R-:W-:Y:S01]  /*5850*/  VIMNMX R38, R38, R3, PT ;  /* 0x0000000326267248 */ /* 0x000fe20003fe0100 */
[----:B0-----:R-:W-:-:S05]  /*5860*/  @P1 IMAD.HI.U32 R7, R196, R7, RZ ;  /* 0x00000007c4071227 */ /* 0x001fca00078e00ff */
[----:B--2---:R-:W-:-:S05]  /*5870*/  @P1 SHF.R.U32.HI R0, RZ, R6, R7 ;  /* 0x00000006ff001219 */ /* 0x004fca0000011607 */
        /* <DEDUP_REMOVED lines=13> */
.L_x_2601:
[----:B------:R-:W-:-:S13]  /*5950*/  ISETP.NE.AND P0, PT, R5, 0x1, PT ;  /* 0x000000010500780c */ /* 0x000fda0003f05270 */
[----:B------:R-:W0:Y:S02]  /*5960*/  @P0 LDC.64 R6, c[0x0][0x9e8] ;  /* 0x00027a00ff060b82 */ /* 0x000e240000000a00 */
[----:B0-----:R-:W-:-:S05]  /*5970*/  @P0 IMAD.HI.U32 R6, R37, R6, RZ ;  /* 0x0000000625060227 */ /* 0x001fca00078e00ff */
[----:B------:R-:W-:-:S07]  /*5980*/  @P0 SHF.R.U32.HI R37, RZ, R7, R6 ;  /* 0x00000007ff250219 */ /* 0x000fce0000011606 */
.L_x_2602:
[----:B------:R-:W-:Y:S05]  /*5990*/  BSYNC B0 ;  /* 0x0000000000007941 */ /* 0x000fea0003800000 */
.L_x_2600:
[----:B------:R-:W-:-:S05]  /*59a0*/  IMAD R5, R37, R5, RZ ;  /* 0x0000000525057224 */ /* 0x000fca00078e02ff */
[----:B------:R-:W-:-:S07]  /*59b0*/  VIMNMX R0, R0, R5, !PT ;  /* 0x0000000500007248 */ /* 0x000fce0007fe0100 */
.L_x_2599:
[----:B------:R-:W-:Y:S01]  /*59c0*/  SHF.R.S32.HI R3, RZ, 0x1f, R0 ;  /* 0x0000001fff037819 */ /* 0x000fe20000011400 */
[----:B------:R-:W-:Y:S03]  /*59d0*/  BSSY B0, `(.L_x_2603) ;  /* 0x0000027000007945 */ /* 0x000fe60003800000 */
[----:B------:R-:W-:-:S04]  /*59e0*/  LEA.HI R3, R3, R0, RZ, 0x6 ;  /* 0x0000000003037211 */ /* 0x000fc800078f30ff */
[----:B------:R-:W-:-:S04]  /*59f0*/  SHF.R.S32.HI R3, RZ, 0x6, R3 ;  /* 0x00000006ff037819 */ /* 0x000fc80000011403 */
[----:B------:R-:W-:Y:S01]  /*5a00*/  VIMNMX R9, RZ, R3, !PT ;  /* 0x00000003ff097248 */ /* 0x000fe20007fe0100 */
[----:B------:R-:W-:-:S03]  /*5a10*/  IMAD.MOV.U32 R3, RZ, RZ, RZ ;  /* 0x000000ffff037224 */ /* 0x000fc600078e00ff */
[----:B------:R-:W-:-:S13]  /*5a20*/  ISETP.GT.AND P0, PT, R38, R9, PT ;  /* 0x000000092600720c */ /* 0x000fda0003f04270 */
[----:B------:R-:W-:Y:S05]  /*5a30*/  @!P0 BRA `(.L_x_2604) ;  /* 0x0000000000808947 */ /* 0x000fea0003800000 */
[----:B------:R-:W2:Y:S01]  /*5a40*/  LDL R4, [R1+0x4c] ;  /* 0x00004c0001047983 */ /* 0x000ea20000100800 */
[----:B------:R-:W-:Y:S01]  /*5a50*/  ULDC UR4, c[0x0][0x9f0] ;  /* 0x00027c0000047ab9 */ /* 0x000fe20000000800 */
[----:B--2---:R-:W-:-:S04]  /*5a60*/  ISETP.NE.AND P0, PT, R4, RZ, PT ;  /* 0x000000ff0400720c */ /* 0x004fc80003f05270 */
[----:B-1----:R-:W-:-:S04]  /*5a70*/  SEL R11, R4, UR4, P0 ;  /* 0x00000004040b7c07 */ /* 0x002fc80008000000 */
[-C--:B------:R-:W-:Y:S02]  /*5a80*/  IABS R6, R11.reuse ;  /* 0x0000000b00067213 */ /* 0x080fe40000000000 */
[----:B------:R-:W-:Y:S02]  /*5a90*/  IADD3 R0, R11, -0x1, R38 ;  /* 0xffffffff0b007810 */ /* 0x000fe40007ffe026 */
[----:B------:R-:W0:Y:S01]  /*5aa0*/  I2F.RP R3, R6 ;  /* 0x0000000600037306 */ /* 0x000e220000209400 */
[----:B----4-:R-:W-:Y:S02]  /*5ab0*/  IABS R10, R11 ;  /* 0x0000000b000a7213 */ /* 0x010fe40000000000 */
        /* <DEDUP_REMOVED lines=24> */
.L_x_2604:
[----:B------:R-:W-:Y:S05]  /*5c40*/  BSYNC B0 ;  /* 0x0000000000007941 */ /* 0x000fea0003800000 */
.L_x_2603:
[----:B------:R-:W2:Y:S01]  /*5c50*/  LDL R0, [R1+0x54] ;  /* 0x0000540001007983 */ /* 0x000ea20000100800 */
        /* <DEDUP_REMOVED lines=43> */
[----:B---3--:R-:W-:Y:S02]  /*5f10*/  CS2R R68, SRZ ;  /* 0x0000000000447805 */ /* 0x008fe4000001ff00 */
        /* <DEDUP_REMOVED lines=21> */
[----:B--2---:R-:W-:-:S05]  /*6070*/  IMAD R0, R0, R3, R9 ;  /* 0x0000000300007224 */ /* 0x004fca00078e0209 */
[----:B------:R-:W-:Y:S02]  /*6080*/  VIADDMNMX R3, R0, R3, R38, PT ;  /* 0x0000000300037246 */ /* 0x000fe40003800126 */
[----:B------:R-:W-:Y:S02]  /*6090*/  CS2R R38, SRZ ;  /* 0x0000000000267805 */ /* 0x000fe4000001ff00 */
        /* <DEDUP_REMOVED lines=16> */
.L_x_2606:
[C---:B------:R-:W-:Y:S01]  /*61a0*/  IMAD R12, R17.reuse, 0x8, R2 ;  /* 0x00000008110c7824 */ /* 0x040fe200078e0202 */
[----:B------:R-:W-:Y:S01]  /*61b0*/  SHF.L.U32 R5, R22, 0x1f, RZ ;  /* 0x0000001f16057819 */ /* 0x000fe200000006ff */
[----:B------:R-:W-:Y:S01]  /*61c0*/  VIADD R4, R2, 0x26800 ;  /* 0x0002680002047836 */ /* 0x000fe20000000000 */
[----:B------:R-:W-:Y:S01]  /*61d0*/  BSSY B0, `(.L_x_2607) ;  /* 0x0000008000007945 */ /* 0x000fe20003800000 */
[----:B------:R-:W-:Y:S01]  /*61e0*/  IMAD R6, R17, 0x1000, R20 ;  /* 0x0000100011067824 */ /* 0x000fe200078e0214 */
[----:B------:R-:W0:Y:S01]  /*61f0*/  SYNCS.PHASECHK.TRANS64.TRYWAIT P1, [R12+URZ+0x28c50], R5 ;  /* 0x028c50050c0075a7 */ /* 0x000e22000802017f */
[----:B------:R-:W-:Y:S01]  /*6200*/  IMAD.MOV.U32 R7, RZ, RZ, 0x40000040 ;  /* 0x40000040ff077424 */ /* 0x000fe200078e00ff */
[----:B------:R-:W-:-:S04]  /*6210*/  SHF.R.U32.HI R4, RZ, 0x4, R4 ;  /* 0x00000004ff047819 */ /* 0x000fc80000011604 */
[----:B------:R-:W-:-:S04]  /*6220*/  LOP3.LUT R4, R4, 0x3fff, RZ, 0xc0, !PT ;  /* 0x00003fff04047812 */ /* 0x000fc800078ec0ff */
[----:B------:R-:W-:Y:S01]  /*6230*/  LOP3.LUT R4, R4, 0x10000, RZ, 0xfc, !PT ;  /* 0x0001000004047812 */ /* 0x000fe200078efcff */
[----:B0-----:R-:W-:Y:S06]  /*6240*/  @!P1 BRA `(.L_x_2608) ;  /* 0x000001d4007c9947 */ /* 0x001fec0003800000 */
.L_x_2932:
[----:B------:R-:W-:Y:S05]  /*6250*/  BSYNC B0 ;  /* 0x0000000000007941 */ /* 0x000fea0003800000 */
.L_x_2607:
[----:B------:R-:W-:Y:S01]  /*6260*/  BAR.SYNC.DEFER_BLOCKING 0xe, 0x100 ;  /* 0x0384000000007b1d */ /* 0x000fe20000010000 */
[----:B0-----:R-:W-:Y:S01]  /*6270*/  IMAD.MOV.U32 R5, RZ, RZ, 0x40000040 ;  /* 0x40000040ff057424 */ /* 0x001fe200078e00ff */
[C---:B------:R-:W-:Y:S01]  /*6280*/  R2UR UR14, R6.reuse ;  /* 0x00000000060e72ca */ /* 0x040fe200000e0000 */
[----:B----4-:R-:W-:Y:S01]  /*6290*/  VIADD R10, R6, 0x100 ;  /* 0x00000100060a7836 */ /* 0x010fe20000000000 */
[----:B------:R-:W-:Y:S01]  /*62a0*/  R2UR UR15, R7 ;  /* 0x00000000070f72ca */ /* 0x000fe200000e0000 */
[----:B-1----:R-:W-:Y:S01]  /*62b0*/  IMAD.MOV.U32 R11, RZ, RZ, 0x40000040 ;  /* 0x40000040ff0b7424 */ /* 0x002fe200078e00ff */
[----:B------:R-:W-:Y:S01]  /*62c0*/  R2UR UR12, R4 ;  /* 0x00000000040c72ca */ /* 0x000fe200000e0000 */
[----:B------:R-:W-:Y:S01]  /*62d0*/  VIADD R8, R6, 0x80 ;  /* 0x0000008006087836 */ /* 0x000fe20000000000 */
[----:B------:R-:W-:Y:S01]  /*62e0*/  R2UR UR13, R5 ;  /* 0x00000000050d72ca */ /* 0x000fe200000e0000 */
[----:B------:R-:W-:Y:S01]  /*62f0*/  IMAD.MOV.U32 R9, RZ, RZ, 0x40000040 ;  /* 0x40000040ff097424 */ /* 0x000fe200078e00ff */
[----:B------:R-:W-:Y:S01]  /*6300*/  R2UR UR6, R10 ;  /* 0x000000000a0672ca */ /* 0x000fe200000e0000 */
[----:B------:R-:W-:Y:S01]  /*6310*/  VIADD R10, R4, 0x2 ;  /* 0x00000002040a7836 */ /* 0x000fe20000000000 */
[----:B------:R-:W-:Y:S01]  /*6320*/  R2UR UR7, R11 ;  /* 0x000000000b0772ca */ /* 0x000fe200000e0000 */
[----:B------:R-:W-:Y:S01]  /*6330*/  VIADD R6, R6, 0x180 ;  /* 0x0000018006067836 */ /* 0x000fe20000000000 */
[----:B------:R-:W-:Y:S01]  /*6340*/  MOV R11, 0x40000040 ;  /* 0x40000040000b7802 */ /* 0x000fe20000000f00 */
[----:B------:R-:W-:Y:S01]  /*6350*/  IMAD.MOV.U32 R7, RZ, RZ, 0x40000040 ;  /* 0x40000040ff077424 */ /* 0x000fe200078e00ff */
[----:B------:R-:W-:Y:S01]  /*6360*/  R2UR UR10, R8 ;  /* 0x00000000080a72ca */ /* 0x000fe200000e0000 */
[----:B------:R-:W-:Y:S01]  /*6370*/  VIADD R8, R4, 0x4 ;  /* 0x0000000404087836 */ /* 0x000fe20000000000 */
[----:B------:R-:W-:Y:S01]  /*6380*/  R2UR UR11, R9 ;  /* 0x00000000090b72ca */ /* 0x000fe200000e0000 */
[----:B------:R-:W-:Y:S01]  /*6390*/  IMAD.MOV.U32 R9, RZ, RZ, 0x40000040 ;  /* 0x40000040ff097424 */ /* 0x000fe200078e00ff */
[----:B------:R-:W-:-:S02]  /*63a0*/  R2UR UR8, R10 ;  /* 0x000000000a0872ca */ /* 0x000fc400000e0000 */
[----:B------:R-:W-:Y:S01]  /*63b0*/  R2UR UR9, R11 ;  /* 0x000000000b0972ca */ /* 0x000fe200000e0000 */
[----:B-----5:R-:W-:Y:S01]  /*63c0*/  WARPGROUP.ARRIVE ;  /* 0x00000000000079c5 */ /* 0x020fe20000000000 */
        /* <DEDUP_REMOVED lines=25> */
.L_x_2609:
[----:B------:R-:W-:Y:S01]  /*6560*/  VIADD R3, R3, 0xfffffffe ;  /* 0xfffffffe03037836 */ /* 0x000fe20000000000 */
[----:B------:R-:W-:Y:S01]  /*6570*/  BSSY B0, `(.L_x_2610) ;  /* 0x00000cc000007945 */ /* 0x000fe20003800000 */
[----:B------:R-:W-:-:S03]  /*6580*/  VIADD R12, R12, 0x28c60 ;  /* 0x00028c600c0c7836 */ /* 0x000fc60000000000 */
[----:B------:R-:W-:Y:S02]  /*6590*/  ISETP.GE.AND P1, PT, R3, R0, PT ;  /* 0x000000000300720c */ /* 0x000fe40003f26270 */
[----:B------:R-:W-:-:S04]  /*65a0*/  PRMT R12, R186, 0x654, R12 ;  /* 0x00000654ba0c7816 */ /* 0x000fc8000000000c */
[----:B------:R0:W-:Y:S07]  /*65b0*/  SYNCS.ARRIVE.TRANS64.RED.A1T0 RZ, [R12+URZ], RZ ;  /* 0x000000ff0cff79a7 */ /* 0x0001ee000810043f */
[----:B------:R-:W-:Y:S05]  /*65c0*/  @!P1 BRA `(.L_x_2611) ;  /* 0x0000000c00189947 */ /* 0x000fea0003800000 */
.L_x_2618:
[----:B------:R-:W-:Y:S01]  /*65d0*/  BAR.SYNC.DEFER_BLOCKING 0xe, 0x100 ;  /* 0x0384000000007b1d */ /* 0x000fe20000010000 */
[----:B0-----:R-:W-:Y:S01]  /*65e0*/  IMAD R12, R17, 0x40, R194 ;  /* 0x00000040110c7824 */ /* 0x001fe200078e02c2 */
[----:B------:R-:W-:Y:S01]  /*65f0*/  ISETP.GT.AND P2, PT, R3, R0, PT ;  /* 0x000000000300720c */ /* 0x000fe20003f44270 */
[----:B------:R-:W-:Y:S02]  /*6600*/  VIADD R17, R17, 0x1 ;  /* 0x0000000111117836 */ /* 0x000fe40000000000 */
[----:B------:R-:W-:Y:S02]  /*6610*/  IMAD R12, R12, 0x4, R2 ;  /* 0x000000040c0c7824 */ /* 0x000fe400078e0202 */
[----:B------:R-:W-:Y:S01]  /*6620*/  VIADD R3, R3, 0xffffffff ;  /* 0xffffffff03037836 */ /* 0x000fe20000000000 */
[----:B------:R-:W-:-:S04]  /*6630*/  ISETP.NE.AND P1, PT, R17, 0x2, PT ;  /* 0x000000021100780c */ /* 0x000fc80003f25270 */
[----:B------:R-:W-:Y:S01]  /*6640*/  SEL R17, R17, RZ, P1 ;  /* 0x000000ff11117207 */ /* 0x000fe20000800000 */
[----:B------:R-:W0:Y:S04]  /*6650*/  LDS R13, [R12+0x28800] ;  /* 0x028800000c0d7984 */ /* 0x000e280000000800 */
[----:B-1----:R-:W1:Y:S01]  /*6660*/  LDS R12, [R12+0x28820] ;  /* 0x028820000c0c7984 */ /* 0x002e620000000800 */
        /* <DEDUP_REMOVED lines=132> */
.L_x_2612:
[----:B------:R-:W-:Y:S01]  /*6eb0*/  IMAD R21, R17, 0x8, R2 ;  /* 0x0000000811157824 */ /* 0x000fe200078e0202 */
[----:B------:R-:W-:-:S04]  /*6ec0*/  SHF.L.U32 R12, R22, 0x1f, RZ ;  /* 0x0000001f160c7819 */ /* 0x000fc800000006ff */
[----:B------:R0:W1:Y:S01]  /*6ed0*/  SYNCS.PHASECHK.TRANS64.TRYWAIT P1, [R21+URZ+0x28c50], R12 ;  /* 0x028c500c150075a7 */ /* 0x000062000802017f */
[----:B------:R-:W-:Y:S05]  /*6ee0*/  @!P0 BRA `(.L_x_2613) ;  /* 0x0000000000048947 */ /* 0x000fea0003800000 */
[----:B------:R-:W-:Y:S01]  /*6ef0*/  BPT.TRAP 0x1 ;  /* 0x000000040000795c */ /* 0x000fe20000300000 */
.L_x_2613:
[----:B------:R-:W-:Y:S04]  /*6f00*/  BSSY B1, `(.L_x_2614) ;  /* 0x0000004000017945 */ /* 0x000fe80003800000 */
[----:B-1----:R-:W-:Y:S05]  /*6f10*/  @P1 BRA `(.L_x_2615) ;  /* 0x0000000000081947 */ /* 0x002fea0003800000 */
[----:B------:R-:W1:Y:S02]  /*6f20*/  SYNCS.PHASECHK.TRANS64.TRYWAIT P1, [R21+URZ+0x28c50], R12 ;  /* 0x028c500c150075a7 */ /* 0x000e64000802017f */
[----:B-1----:R-:W-:Y:S05]  /*6f30*/  @!P1 BRA `(.L_x_2616) ;  /* 0x000001c800549947 */ /* 0x002fea0003800000 */
.L_x_2615:
[----:B------:R-:W-:Y:S05]  /*6f40*/  BSYNC B1 ;  /* 0x0000000000017941 */ /* 0x000fea0003800000 */
.L_x_2614:
[----:B01----:R-:W-:Y:S01]  /*6f50*/  IMAD R12, R17, 0x1000, R20 ;  /* 0x00001000110c7824 */ /* 0x003fe200078e0214 */
[----:B------:R-:W-:Y:S01]  /*6f60*/  R2UR UR4, R4 ;  /* 0x00000000040472ca */ /* 0x000fe200000e0000 */
[----:B------:R-:W-:Y:S01]  /*6f70*/  IMAD.MOV.U32 R13, RZ, RZ, 0x40000040 ;  /* 0x40000040ff0d7424 */ /* 0x000fe200078e00ff */
[----:B------:R-:W-:Y:S01]  /*6f80*/  R2UR UR5, R5 ;  /* 0x00000000050572ca */ /* 0x000fe200000e0000 */
[----:B------:R-:W-:Y:S01]  /*6f90*/  WARPGROUP.ARRIVE ;  /* 0x00000000000079c5 */ /* 0x000fe20000000000 */
[C---:B------:R-:W-:Y:S01]  /*6fa0*/  R2UR UR6, R12.reuse ;  /* 0x000000000c0672ca */ /* 0x040fe200000e0000 */
[----:B------:R-:W-:Y:S01]  /*6fb0*/  VIADD R14, R12, 0x80 ;  /* 0x000000800c0e7836 */ /* 0x000fe20000000000 */
[----:B------:R-:W-:Y:S01]  /*6fc0*/  R2UR UR7, R13 ;  /* 0x000000000d0772ca */ /* 0x000fe200000e0000 */
[----:B------:R-:W-:Y:S01]  /*6fd0*/  IMAD.MOV.U32 R15, RZ, RZ, 0x40000040 ;  /* 0x40000040ff0f7424 */ /* 0x000fe200078e00ff */
[----:B------:R-:W-:-:S11]  /*6fe0*/  MOV R13, 0x40000040 ;  /* 0x40000040000d7802 */ /* 0x000fd60000000f00 */
        /* <DEDUP_REMOVED lines=27> */
[----:B------:R-:W-:Y:S03]  /*71a0*/  HGMMA.64x256x16.F32 R24, gdesc[UR4].tnspB, R24, gsb0 ;  /* 0x43e00000041879f0 */ /* 0x000fe60008000818 */
[----:B------:R-:W-:Y:S02]  /*71b0*/  WARPGROUP.DEPBAR.LE gsb0, 0x0 ;  /* 0x00008000000079c5 */ /* 0x000fe40000010000 */
[----:B------:R-:W-:Y:S06]  /*71c0*/  BAR.ARV 0xf, 0x100 ;  /* 0x03c4000000007b1d */ /* 0x000fec0000002000 */
[----:B------:R-:W-:Y:S05]  /*71d0*/  @!P0 BRA `(.L_x_2617) ;  /* 0x0000000000048947 */ /* 0x000fea0003800000 */
[----:B------:R-:W-:Y:S01]  /*71e0*/  BPT.TRAP 0x1 ;  /* 0x000000040000795c */ /* 0x000fe20000300000 */
.L_x_2617:
[----:B------:R-:W-:-:S05]  /*71f0*/  VIADD R21, R21, 0x28c60 ;  /* 0x00028c6015157836 */ /* 0x000fca0000000000 */
[----:B------:R-:W-:-:S04]  /*7200*/  PRMT R21, R186, 0x654, R21 ;  /* 0x00000654ba157816 */ /* 0x000fc80000000015 */
[----:B------:R1:W-:Y:S01]  /*7210*/  SYNCS.ARRIVE.TRANS64.RED.A1T0 RZ, [R21+URZ], RZ ;  /* 0x000000ff15ff79a7 */ /* 0x0003e2000810043f */
[----:B------:R-:W-:Y:S05]  /*7220*/  @P2 BRA `(.L_x_2618) ;  /* 0xfffffff000e82947 */ /* 0x000fea000383ffff */
.L_x_2611:
[----:B------:R-:W-:Y:S05]  /*7230*/  BSYNC B0 ;  /* 0x0000000000007941 */ /* 0x000fea0003800000 */
.L_x_2610:
        /* <DEDUP_REMOVED lines=142> */
.L_x_2594:
        /* <DEDUP_REMOVED lines=24> */
.L_x_2621:
[----:B------:R-:W-:-:S13]  /*7ca0*/  ISETP.NE.AND P0, PT, R5, 0x1, PT ;  /* 0x000000010500780c */ /* 0x000fda0003f05270 */
[----:B------:R-:W0:Y:S02]  /*7cb0*/  @P0 LDC.64 R6, c[0x0][0x9e8] ;  /* 0x00027a00ff060b82 */ /* 0x000e240000000a00 */
[----:B0-----:R-:W-:-:S05]  /*7cc0*/  @P0 IMAD.HI.U32 R6, R0, R6, RZ ;  /* 0x0000000600060227 */ /* 0x001fca00078e00ff */
[----:B------:R-:W-:-:S07]  /*7cd0*/  @P0 SHF.R.U32.HI R0, RZ, R7, R6 ;  /* 0x00000007ff000219 */ /* 0x000fce0000011606 */
.L_x_2622:
[----:B------:R-:W-:Y:S05]  /*7ce0*/  BSYNC B0 ;  /* 0x0000000000007941 */ /* 0x000fea0003800000 */
.L_x_2620:
[----:B------:R-:W-:-:S05]  /*7cf0*/  IMAD R3, R0, R5, R5 ;  /* 0x0000000500037224 */ /* 0x000fca00078e0205 */
[----:B------:R-:W-:-:S07]  /*7d00*/  VIMNMX R4, R4, R3, PT ;  /* 0x0000000304047248 */ /* 0x000fce0003fe0100 */
.L_x_2619:
        /* <DEDUP_REMOVED lines=24> */
.L_x_2625:
[----:B------:R-:W-:-:S13]  /*7e90*/  ISETP.NE.AND P0, PT, R5, 0x1, PT ;  /* 0x000000010500780c */ /* 0x000fda0003f05270 */
[----:B------:R-:W0:Y:S02]  /*7ea0*/  @P0 LDC.64 R6, c[0x0][0x9e8] ;  /* 0x00027a00ff060b82 */ /* 0x000e240000000a00 */
[----:B0-----:R-:W-:-:S05]  /*7eb0*/  @P0 IMAD.HI.U32 R6, R37, R6, RZ ;  /* 0x0000000625060227 */ /* 0x001fca00078e00ff */
[----:B------:R-:W-:-:S07]  /*7ec0*/  @P0 SHF.R.U32.HI R37, RZ, R7, R6 ;  /* 0x00000007ff250219 */ /* 0x000fce0000011606 */
.L_x_2626:
[----:B------:R-:W-:Y:S05]  /*7ed0*/  BSYNC B0 ;  /* 0x0000000000007941 */ /* 0x000fea0003800000 */
.L_x_2624:
[----:B------:R-:W-:-:S05]  /*7ee0*/  IMAD R5, R37, R5, RZ ;  /* 0x0000000525057224 */ /* 0x000fca00078e02ff */
[----:B------:R-:W-:-:S07]  /*7ef0*/  VIMNMX R0, R0, R5, !PT ;  /* 0x0000000500007248 */ /* 0x000fce0007fe0100 */
.L_x_2623:
[----:B------:R-:W-:Y:S01]  /*7f00*/  SHF.R.S32.HI R3, RZ, 0x1f, R0 ;  /* 0x0000001fff037819 */ /* 0x000fe20000011400 */
[----:B------:R-:W-:Y:S01]  /*7f10*/  BSSY B0, `(.L_x_2627) ;  /* 0x0000027000007945 */ /* 0x000fe20003800000 */
[----:B------:R-:W-:Y:S02]  /*7f20*/  IMAD.MOV.U32 R168, RZ, RZ, RZ ;  /* 0x000000ffffa87224 */ /* 0x000fe400078e00ff */
[----:B------:R-:W-:-:S04]  /*7f30*/  LEA.HI R3, R3, R0, RZ, 0x6 ;  /* 0x0000000003037211 */ /* 0x000fc800078f30ff */
[----:B------:R-:W-:-:S04]  /*7f40*/  SHF.R.S32.HI R3, RZ, 0x6, R3 ;  /* 0x00000006ff037819 */ /* 0x000fc80000011403 */
[----:B------:R-:W-:-:S04]  /*7f50*/  VIMNMX R207, RZ, R3, !PT ;  /* 0x00000003ffcf7248 */ /* 0x000fc80007fe0100 */
[----:B------:R-:W-:-:S13]  /*7f60*/  ISETP.GT.AND P0, PT, R38, R207, PT ;  /* 0x000000cf2600720c */ /* 0x000fda0003f04270 */
[----:B------:R-:W-:Y:S05]  /*7f70*/  @!P0 BRA `(.L_x_2628) ;  /* 0x0000000000808947 */ /* 0x000fea0003800000 */
[----:B------:R-:W2:Y:S01]  /*7f80*/  LDL R4, [R1+0x4c] ;  /* 0x00004c0001047983 */ /* 0x000ea20000100800 */
[----:B------:R-:W-:Y:S01]  /*7f90*/  ULDC UR4, c[0x0][0x9f0] ;  /* 0x00027c0000047ab9 */ /* 0x000fe20000000800 */
[----:B--2---:R-:W-:-:S04]  /*7fa0*/  ISETP.NE.AND P0, PT, R4, RZ, PT ;  /* 0x000000ff0400720c */ /* 0x004fc80003f05270 */
[----:B------:R-:W-:-:S04]  /*7fb0*/  SEL R9, R4, UR4, P0 ;  /* 0x0000000404097c07 */ /* 0x000fc80008000000 */
        /* <DEDUP_REMOVED lines=11> */
[----:B------:R0:W2:Y:S02]  /*8070*/  F2I.FTZ.U32.TRUNC.NTZ R5, R4 ;  /* 0x0000000400057305 */ /* 0x0000a4000021f000 */
[----:B0-----:R-:W-:Y:S01]  /*8080*/  MOV R4, RZ ;  /* 0x000000ff00047202 */ /* 0x001fe20000000f00 */
[----:B--2---:R-:W-:-:S04]  /*8090*/  IMAD.MOV R7, RZ, RZ, -R5 ;  /* 0x000000ffff077224 */ /* 0x004fc800078e0a05 */
        /* <DEDUP_REMOVED lines=14> */
.L_x_2628:
[----:B------:R-:W-:Y:S05]  /*8180*/  BSYNC B0 ;  /* 0x0000000000007941 */ /* 0x000fea0003800000 */
.L_x_2627:
        /* <DEDUP_REMOVED lines=82> */
[----:B------:R-:W-:-:S04]  /*86b0*/  LOP3.LUT R3, R3, 0x3fff, RZ, 0xc0, !PT ;  /* 0x00003fff03037812 */ /* 0x000fc800078ec0ff */
[----:B------:R-:W-:Y:S01]  /*86c0*/  LOP3.LUT R195, R3, 0x2000000, RZ, 0xfc, !PT ;  /* 0x0200000003c37812 */ /* 0x000fe200078efcff */
[----:B------:R-:W-:Y:S06]  /*86d0*/  @!P0 BRA `(.L_x_2630) ;  /* 0x0000000000408947 */ /* 0x000fec0003800000 */
        /* <DEDUP_REMOVED lines=10> */
[----:B----4-:R-:W-:Y:S02]  /*8780*/  IMAD.U32 R10, RZ, RZ, UR4 ;  /* 0x00000004ff0a7e24 */ /* 0x010fe4000f8e00ff */
[----:B-1----:R-:W-:Y:S02]  /*8790*/  IMAD.U32 R11, RZ, RZ, UR5 ;  /* 0x00000005ff0b7e24 */ /* 0x002fe4000f8e00ff */
[----:B------:R-:W-:Y:S02]  /*87a0*/  IMAD.MOV.U32 R8, RZ, RZ, 0x70 ;  /* 0x00000070ff087424 */ /* 0x000fe400078e00ff */
[----:B------:R-:W-:-:S07]  /*87b0*/  IMAD.MOV.U32 R12, RZ, RZ, 0x1 ;  /* 0x00000001ff0c7424 */ /* 0x000fce00078e00ff */
[----:B------:R-:W-:-:S07]  /*87c0*/  LEPC R20, `(.L_x_2630) ;  /* 0x000000001014794e */ /* 0x000fce0000000000 */
[----:B0----5:R-:W-:Y:S05]  /*87d0*/  CALL.ABS.NOINC R14 ;  /* 0x000000000e007343 */ /* 0x021fea0003c00000 */
.L_x_2630:
[----:B------:R-:W-:Y:S05]  /*87e0*/  BSYNC B6 ;  /* 0x0000000000067941 */ /* 0x000fea0003800000 */
.L_x_2629:
        /* <DEDUP_REMOVED lines=8> */
[----:B------:R0:W2:Y:S03]  /*8870*/  SYNCS.PHASECHK.TRANS64.TRYWAIT P0, [R2+URZ+0x28c00], R3 ;  /* 0x028c0003020075a7 */ /* 0x0000a6000800017f */
[----:B--2---:R-:W-:Y:S05]  /*8880*/  @!P0 NANOSLEEP.SYNCS 0x989680 ;  /* 0x009896800000895d */ /* 0x004fea0003900000 */
[----:B------:R-:W2:Y:S01]  /*8890*/  @!P0 SYNCS.PHASECHK.TRANS64 P0, [R2+URZ+0x28c00], R3 ;  /* 0x028c0003020085a7 */ /* 0x000ea2000800007f */
[----:B------:R-:W-:Y:S04]  /*88a0*/  BSSY B0, `(.L_x_2632) ;  /* 0x0000006000007945 */ /* 0x000fe80003800000 */
[----:B--2---:R-:W-:Y:S05]  /*88b0*/  @P0 BRA `(.L_x_2633) ;  /* 0x0000000000100947 */ /* 0x004fea0003800000 */
.L_x_2634:
[----:B--2---:R2:W3:Y:S02]  /*88c0*/  SYNCS.PHASECHK.TRANS64.TRYWAIT P0, [R2+URZ+0x28c00], R3 ;  /* 0x028c0003020075a7 */ /* 0x0044e4000800017f */
[----:B---3--:R-:W-:Y:S05]  /*88d0*/  @!P0 NANOSLEEP.SYNCS 0x989680 ;  /* 0x009896800000895d */ /* 0x008fea0003900000 */
[----:B------:R-:W3:Y:S02]  /*88e0*/  @!P0 SYNCS.PHASECHK.TRANS64 P0, [R2+URZ+0x28c00], R3 ;  /* 0x028c0003020085a7 */ /* 0x000ee4000800007f */
[----:B---3--:R-:W-:Y:S05]  /*88f0*/  @!P0 BRA `(.L_x_2634) ;  /* 0xfffffffc00f08947 */ /* 0x008fea000383ffff */
.L_x_2633:
[----:B------:R-:W-:Y:S05]  /*8900*/  BSYNC B0 ;  /* 0x0000000000007941 */ /* 0x000fea0003800000 */
.L_x_2632:
[----:B------:R-:W-:Y:S05]  /*8910*/  BRA `(.L_x_2635) ;  /* 0x0000002c00387947 */ /* 0x000fea0003800000 */
.L_x_2631:
[----:B------:R-:W-:Y:S01]  /*8920*/  VIADD R4, R2, 0x20400 ;  /* 0x0002040002047836 */ /* 0x000fe20000000000 */
[----:B-----5:R-:W-:Y:S01]  /*8930*/  SHF.R.S32.HI R0, RZ, 0x1f, R80 ;  /* 0x0000001fff007819 */ /* 0x020fe20000011450 */
[----:B------:R-:W-:Y:S01]  /*8940*/  ULDC.64 UR4, c[0x0][0x3f8] ;  /* 0x0000fe0000047ab9 */ /* 0x000fe20000000a00 */
[----:B------:R-:W-:Y:S01]  /*8950*/  ULDC.64 UR6, c[0x0][0x408] ;  /* 0x0001020000067ab9 */ /* 0x000fe20000000a00 */
[----:B------:R-:W-:Y:S01]  /*8960*/  IMAD.WIDE.U32 R24, R80, UR4, RZ ;  /* 0x0000000450187c25 */ /* 0x000fe2000f8e00ff */
[----:B------:R-:W-:Y:S01]  /*8970*/  LOP3.LUT P0, RZ, R4, 0x3ff, RZ, 0xc0, !PT ;  /* 0x000003ff04ff7812 */ /* 0x000fe2000780c0ff */
[----:B------:R-:W-:Y:S02]  /*8980*/  BSSY B6, `(.L_x_2636) ;  /* 0x0000019000067945 */ /* 0x000fe40003800000 */
[C---:B------:R-:W-:Y:S02]  /*8990*/  IMAD R3, R0.reuse, UR4, RZ ;  /* 0x0000000400037c24 */ /* 0x040fe4000f8e02ff */
[----:B------:R-:W-:-:S02]  /*89a0*/  IMAD R5, R0, UR6, RZ ;  /* 0x0000000600057c24 */ /* 0x000fc4000f8e02ff */
[C---:B------:R-:W-:Y:S02]  /*89b0*/  IMAD R3, R80.reuse, UR5, R3 ;  /* 0x0000000550037c24 */ /* 0x040fe4000f8e0203 */
[C---:B------:R-:W-:Y:S02]  /*89c0*/  IMAD R5, R80.reuse, UR7, R5 ;  /* 0x0000000750057c24 */ /* 0x040fe4000f8e0205 */
[----:B------:R-:W-:-:S04]  /*89d0*/  IMAD.WIDE.U32 R80, R80, UR6, RZ ;  /* 0x0000000650507c25 */ /* 0x000fc8000f8e00ff */
[----:B------:R-:W-:Y:S02]  /*89e0*/  IMAD.IADD R27, R3, 0x1, R25 ;  /* 0x00000001031b7824 */ /* 0x000fe400078e0219 */
[----:B------:R-:W-:Y:S01]  /*89f0*/  IMAD.IADD R29, R5, 0x1, R81 ;  /* 0x00000001051d7824 */ /* 0x000fe200078e0251 */
        /* <DEDUP_REMOVED lines=8> */
[----:B----4-:R-:W-:Y:S02]  /*8a80*/  IMAD.U32 R10, RZ, RZ, UR6 ;  /* 0x00000006ff0a7e24 */ /* 0x010fe4000f8e00ff */
[----:B------:R-:W-:-:S02]  /*8a90*/  IMAD.U32 R6, RZ, RZ, UR4 ;  /* 0x00000004ff067e24 */ /* 0x000fc4000f8e00ff */
[----:B------:R-:W-:Y:S02]  /*8aa0*/  IMAD.U32 R7, RZ, RZ, UR5 ;  /* 0x00000005ff077e24 */ /* 0x000fe4000f8e00ff */
[----:B-1----:R-:W-:Y:S02]  /*8ab0*/  IMAD.U32 R11, RZ, RZ, UR7 ;  /* 0x00000007ff0b7e24 */ /* 0x002fe4000f8e00ff */
[----:B------:R-:W-:Y:S02]  /*8ac0*/  IMAD.MOV.U32 R8, RZ, RZ, 0x70 ;  /* 0x00000070ff087424 */ /* 0x000fe400078e00ff */
[----:B------:R-:W-:Y:S02]  /*8ad0*/  IMAD.MOV.U32 R12, RZ, RZ, 0x1 ;  /* 0x00000001ff0c7424 */ /* 0x000fe400078e00ff */
[----:B------:R-:W-:-:S07]  /*8ae0*/  IMAD.MOV.U32 R13, RZ, RZ, RZ ;  /* 0x000000ffff0d7224 */ /* 0x000fce00078e00ff */
[----:B------:R-:W-:-:S07]  /*8af0*/  LEPC R20, `(.L_x_2637) ;  /* 0x000000001014794e */ /* 0x000fce0000000000 */
[----:B0-----:R-:W-:Y:S05]  /*8b00*/  CALL.ABS.NOINC R14 ;  /* 0x000000000e007343 */ /* 0x001fea0003c00000 */
.L_x_2637:
[----:B------:R-:W-:Y:S05]  /*8b10*/  BSYNC B6 ;  /* 0x0000000000067941 */ /* 0x000fea0003800000 */
.L_x_2636:
[----:B------:R-:W-:Y:S01]  /*8b20*/  ULDC.U8 UR4, c[0x0][0x410] ;  /* 0x0001040000047ab9 */ /* 0x000fe20000000000 */
[----:B------:R-:W-:Y:S01]  /*8b30*/  BSSY B0, `(.L_x_2638) ;  /* 0x00002a4000007945 */ /* 0x000fe20003800000 */
[----:B------:R-:W-:Y:S01]  /*8b40*/  ISETP.NE.AND P0, PT, RZ, UR4, PT ;  /* 0x00000004ff007c0c */ /* 0x000fe2000bf05270 */
[----:B------:R-:W-:-:S12]  /*8b50*/  IMAD.IADD R34, R190, 0x1, R196 ;  /* 0x00000001be227824 */ /* 0x000fd800078e02c4 */
[----:B------:R-:W-:Y:S05]  /*8b60*/  @!P0 BRA `(.L_x_2639) ;  /* 0x0000001400708947 */ /* 0x000fea0003800000 */
[----:B------:R-:W0:Y:S01]  /*8b70*/  LDC R6, c[0x0][0x448] ;  /* 0x00011200ff067b82 */ /* 0x000e220000000800 */
[----:B------:R-:W2:Y:S01]  /*8b80*/  S2R R0, SR_TID.X ;  /* 0x0000000000007919 */ /* 0x000ea20000002100 */
[----:B------:R-:W-:Y:S01]  /*8b90*/  ULDC.64 UR4, c[0x0][0x3f8] ;  /* 0x0000fe0000047ab9 */ /* 0x000fe20000000a00 */
[----:B------:R-:W-:Y:S01]  /*8ba0*/  ULDC.64 UR6, c[0x0][0x408] ;  /* 0x0001020000067ab9 */ /* 0x000fe20000000a00 */
[----:B------:R-:W-:Y:S01]  /*8bb0*/  MOV R81, R29 ;  /* 0x0000001d00517202 */ /* 0x000fe20000000f00 */
[----:B------:R-:W-:Y:S01]  /*8bc0*/  IMAD.MOV.U32 R25, RZ, RZ, R27 ;  /* 0x000000ffff197224 */ /* 0x000fe200078e001b */
[----:B0-----:R-:W-:Y:S01]  /*8bd0*/  ISETP.NE.AND P0, PT, R6, 0x1, PT ;  /* 0x000000010600780c */ /* 0x001fe20003f05270 */
[----:B--2---:R-:W-:-:S12]  /*8be0*/  VIADD R3, R0, 0xffffff80 ;  /* 0xffffff8000037836 */ /* 0x004fd80000000000 */
[----:B------:R-:W0:Y:S01]  /*8bf0*/  @P0 LDC R0, c[0x0][0x44c] ;  /* 0x00011300ff000b82 */ /* 0x000e220000000800 */
[----:B------:R-:W-:-:S04]  /*8c00*/  SHF.R.S32.HI R4, RZ, 0x1f, R3 ;  /* 0x0000001fff047819 */ /* 0x000fc80000011403 */
[----:B------:R-:W-:-:S03]  /*8c10*/  LEA.HI R4, R4, R3, RZ, 0x2 ;  /* 0x0000000304047211 */ /* 0x000fc600078f10ff */
[----:B------:R-:W2:Y:S01]  /*8c20*/  @P0 LDC R5, c[0x0][0x450] ;  /* 0x00011400ff050b82 */ /* 0x000ea20000000800 */
[----:B------:R-:W-:-:S05]  /*8c30*/  LOP3.LUT R4, R4, 0xfffffffc, RZ, 0xc0, !PT ;  /* 0xfffffffc04047812 */ /* 0x000fca00078ec0ff */
[----:B------:R-:W-:-:S04]  /*8c40*/  IMAD.IADD R3, R3, 0x1, -R4 ;  /* 0x0000000103037824 */ /* 0x000fc800078e0a04 */
[----:B------:R-:W-:-:S04]  /*8c50*/  IMAD R3, R3, 0x20, R34 ;  /* 0x0000002003037824 */ /* 0x000fc800078e0222 */
[----:B0-----:R-:W-:-:S05]  /*8c60*/  @P0 IMAD.HI.U32 R0, R3, R0, RZ ;  /* 0x0000000003000227 */ /* 0x001fca00078e00ff */
[----:B--2---:R-:W-:-:S04]  /*8c70*/  @P0 SHF.R.U32.HI R3, RZ, R5, R0 ;  /* 0x00000005ff030219 */ /* 0x004fc80000011600 */
[----:B------:R-:W-:Y:S01]  /*8c80*/  SHF.R.S32.HI R0, RZ, 0x1f, R3 ;  /* 0x0000001fff007819 */ /* 0x000fe20000011403 */
[----:B------:R-:W-:-:S04]  /*8c90*/  IMAD.WIDE.U32 R24, R3, UR4, R24 ;  /* 0x0000000403187c25 */ /* 0x000fc8000f8e0018 */
[C---:B------:R-:W-:Y:S02]  /*8ca0*/  IMAD R4, R0.reuse, UR4, RZ ;  /* 0x0000000400047c24 */ /* 0x040fe4000f8e02ff */
[----:B------:R-:W-:Y:S02]  /*8cb0*/  IMAD R0, R0, UR6, RZ ;  /* 0x0000000600007c24 */ /* 0x000fe4000f8e02ff */
[C---:B------:R-:W-:Y:S01]  /*8cc0*/  IMAD R31, R3.reuse, UR5, R4 ;  /* 0x00000005031f7c24 */ /* 0x040fe2000f8e0204 */
[----:B------:R-:W-:Y:S01]  /*8cd0*/  ULDC.64 UR4, c[0x0][0x3e8] ;  /* 0x0000fa0000047ab9 */ /* 0x000fe20000000a00 */
[C---:B------:R-:W-:Y:S01]  /*8ce0*/  IMAD.WIDE.U32 R80, R3.reuse, UR6, R80 ;  /* 0x0000000603507c25 */ /* 0x040fe2000f8e0050 */
[----:B----4-:R-:W-:Y:S01]  /*8cf0*/  LEA R10, P0, R24, UR4, 0x1 ;  /* 0x00000004180a7c11 */ /* 0x010fe2000f8008ff */
[----:B------:R-:W-:Y:S02]  /*8d00*/  UMOV UR4, 0xffffffff ;  /* 0xffffffff00047882 */ /* 0x000fe40000000000 */
[----:B------:R-:W-:Y:S01]  /*8d10*/  IMAD R3, R3, UR7, R0 ;  /* 0x0000000703037c24 */ /* 0x000fe2000f8e0200 */
[----:B------:R-:W-:Y:S01]  /*8d20*/  ULDC.64 UR6, c[0x0][0x400] ;  /* 0x0001000000067ab9 */ /* 0x000fe20000000a00 */
[----:B------:R-:W-:Y:S01]  /*8d30*/  IMAD.IADD R31, R25, 0x1, R31 ;  /* 0x00000001191f7824 */ /* 0x000fe200078e021f */
[----:B------:R-:W-:Y:S01]  /*8d40*/  LEA R30, P1, R80, UR6, 0x1 ;  /* 0x00000006501e7c11 */ /* 0x000fe2000f8208ff */
[----:B------:R-:W-:-:S03]  /*8d50*/  IMAD.IADD R3, R81, 0x1, R3 ;  /* 0x0000000151037824 */ /* 0x000fc600078e0203 */
[----:B------:R-:W-:Y:S02]  /*8d60*/  LEA.HI.X R31, R24, UR5, R31, 0x1, P0 ;  /* 0x00000005181f7c11 */ /* 0x000fe400080f0c1f */
[----:B------:R-:W-:Y:S01]  /*8d70*/  LEA.HI.X R80, R80, UR7, R3, 0x1, P1 ;  /* 0x0000000750507c11 */ /* 0x000fe200088f0c03 */
[----:B------:R-:W-:Y:S06]  /*8d80*/  BRA.DIV UR4, `(.L_x_2640) ;  /* 0x000001aa04d47947 */ /* 0x000fec000b800000 */
[----:B------:R0:W2:Y:S04]  /*8d90*/  SHFL.IDX PT, R0, R31, RZ, 0x1c1f ;  /* 0x001c1fff1f007589 */ /* 0x0000a800000e0000 */
[----:B------:R0:W3:Y:S04]  /*8da0*/  SHFL.IDX PT, R3, R10, RZ, 0x1c1f ;  /* 0x001c1fff0a037589 */ /* 0x0000e800000e0000 */
[----:B------:R0:W4:Y:S04]  /*8db0*/  SHFL.IDX PT, R7, R80, RZ, 0x1c1f ;  /* 0x001c1fff50077589 */ /* 0x00012800000e0000 */
[----:B------:R0:W0:Y:S02]  /*8dc0*/  SHFL.IDX PT, R8, R30, RZ, 0x1c1f ;  /* 0x001c1fff1e087589 */ /* 0x00002400000e0000 */
.L_x_2938:
[----:B------:R-:W-:Y:S01]  /*8dd0*/  IMAD R33, R23, R6, RZ ;  /* 0x0000000617217224 */ /* 0x000fe200078e02ff */
[----:B------:R-:W-:Y:S01]  /*8de0*/  BSSY B1, `(.L_x_2641) ;  /* 0x000001e000017945 */ /* 0x000fe20003800000 */
[----:B------:R-:W-:Y:S02]  /*8df0*/  CS2R R26, SRZ ;  /* 0x00000000001a7805 */ /* 0x000fe4000001ff00 */
[----:B------:R-:W-:Y:S02]  /*8e00*/  CS2R R24, SRZ ;  /* 0x0000000000187805 */ /* 0x000fe4000001ff00 */
[----:B------:R-:W-:Y:S02]  /*8e10*/  CS2R R28, SRZ ;  /* 0x00000000001c7805 */ /* 0x000fe4000001ff00 */
[----:B------:R-:W-:Y:S02]  /*8e20*/  ISETP.GE.AND P0, PT, R34, R33, PT ;  /* 0x000000212200720c */ /* 0x000fe40003f06270 */
[----:B------:R-:W-:-:S11]  /*8e30*/  CS2R R20, SRZ ;  /* 0x0000000000147805 */ /* 0x000fd6000001ff00 */
[----:B------:R-:W-:Y:S05]  /*8e40*/  @P0 BRA `(.L_x_2642) ;  /* 0x00000000005c0947 */ /* 0x000fea0003800000 */
[----:B------:R-:W-:Y:S01]  /*8e50*/  ULDC UR4, c[0x0][0x3f4] ;  /* 0x0000fd0000047ab9 */ /* 0x000fe20000000800 */
[----:B---3--:R-:W-:Y:S01]  /*8e60*/  IMAD.MOV.U32 R4, RZ, RZ, R3 ;  /* 0x000000ffff047224 */ /* 0x008fe200078e0003 */
[----:B------:R-:W-:Y:S01]  /*8e70*/  ISETP.GE.AND P2, PT, R192, UR4, PT ;  /* 0x00000004c0007c0c */ /* 0x000fe2000bf46270 */
[----:B--2---:R-:W-:Y:S01]  /*8e80*/  IMAD.MOV.U32 R5, RZ, RZ, R0 ;  /* 0x000000ffff057224 */ /* 0x004fe200078e0000 */
[----:B------:R-:W-:Y:S02]  /*8e90*/  ISETP.GE.AND P3, PT, R205, UR4, PT ;  /* 0x00000004cd007c0c */ /* 0x000fe4000bf66270 */
[----:B------:R-:W-:Y:S02]  /*8ea0*/  CS2R R28, SRZ ;  /* 0x00000000001c7805 */ /* 0x000fe4000001ff00 */
[----:B------:R-:W-:Y:S01]  /*8eb0*/  SHF.R.S32.HI R12, RZ, 0x1f, R205 ;  /* 0x0000001fff0c7819 */ /* 0x000fe200000114cd */
[----:B----4-:R-:W-:-:S06]  /*8ec0*/  IMAD.MOV.U32 R9, RZ, RZ, R7 ;  /* 0x000000ffff097224 */ /* 0x010fcc00078e0007 */
[----:B------:R-:W-:Y:S02]  /*8ed0*/  @!P2 IMAD.WIDE R4, R192, 0x2, R4 ;  /* 0x00000002c004a825 */ /* 0x000fe400078e0204 */
[C---:B-1----:R-:W-:Y:S02]  /*8ee0*/  @!P3 SHF.L.U64.HI R11, R205.reuse, 0x1, R12 ;  /* 0x00000001cd0bb819 */ /* 0x042fe4000001020c */
[----:B------:R-:W-:Y:S01]  /*8ef0*/  @!P3 IMAD.SHL.U32 R6, R205, 0x2, RZ ;  /* 0x00000002cd06b824 */ /* 0x000fe200078e00ff */
[----:B------:R1:W5:Y:S01]  /*8f00*/  @!P2 LD.E.64 R28, desc[UR40][R4.64] ;  /* 0x00000028041ca980 */ /* 0x000362000c101b00 */
[----:B------:R-:W-:Y:S02]  /*8f10*/  CS2R R26, SRZ ;  /* 0x00000000001a7805 */ /* 0x000fe4000001ff00 */
[----:B------:R-:W-:Y:S02]  /*8f20*/  CS2R R20, SRZ ;  /* 0x0000000000147805 */ /* 0x000fe4000001ff00 */
[----:B------:R-:W-:-:S02]  /*8f30*/  CS2R R24, SRZ ;  /* 0x0000000000187805 */ /* 0x000fc4000001ff00 */
[-C--:B-1----:R-:W-:Y:S02]  /*8f40*/  @!P3 IADD3 R4, P0, R3, R6.reuse, RZ ;  /* 0x000000060304b210 */ /* 0x082fe40007f1e0ff */
[----:B0-----:R-:W-:Y:S01]  /*8f50*/  @!P3 IADD3 R6, P1, R8, R6, RZ ;  /* 0x000000060806b210 */ /* 0x001fe20007f3e0ff */
[----:B------:R-:W-:-:S04]  /*8f60*/  @!P2 IMAD.WIDE R8, R192, 0x2, R8 ;  /* 0x00000002c008a825 */ /* 0x000fc800078e0208 */
[--C-:B------:R-:W-:Y:S01]  /*8f70*/  @!P3 IMAD.X R5, R0, 0x1, R11.reuse, P0 ;  /* 0x000000010005b824 */ /* 0x100fe200000e060b */
[----:B------:R0:W5:Y:S01]  /*8f80*/  @!P2 LD.E.64 R26, desc[UR40][R8.64] ;  /* 0x00000028081aa980 */ /* 0x000162000c101b00 */
[----:B------:R-:W-:-:S03]  /*8f90*/  @!P3 IMAD.X R7, R7, 0x1, R11, P1 ;  /* 0x000000010707b824 */ /* 0x000fc600008e060b */
[----:B------:R0:W5:Y:S04]  /*8fa0*/  @!P3 LD.E.64 R20, desc[UR40][R4.64] ;  /* 0x000000280414b980 */ /* 0x000168000c101b00 */
[----:B------:R0:W5:Y:S02]  /*8fb0*/  @!P3 LD.E.64 R24, desc[UR40][R6.64] ;  /* 0x000000280618b980 */ /* 0x000164000c101b00 */
.L_x_2642:
[----:B------:R-:W-:Y:S05]  /*8fc0*/  BSYNC B1 ;  /* 0x0000000000017941 */ /* 0x000fea0003800000 */
.L_x_2641:
[----:B--2--5:R-:W-:Y:S01]  /*8fd0*/  IMAD.MOV.U32 R0, RZ, RZ, R26 ;  /* 0x000000ffff007224 */ /* 0x024fe200078e001a */
[----:B------:R-:W-:Y:S01]  /*8fe0*/  UMOV UR4, 0xffffffff ;  /* 0xffffffff00047882 */ /* 0x000fe20000000000 */
[----:B---3--:R-:W-:Y:S01]  /*8ff0*/  IMAD.MOV.U32 R3, RZ, RZ, R27 ;  /* 0x000000ffff037224 */ /* 0x008fe200078e001b */
[----:B0-----:R-:W-:Y:S01]  /*9000*/  CS2R R8, SRZ ;  /* 0x0000000000087805 */ /* 0x001fe2000001ff00 */
[----:B------:R-:W-:Y:S01]  /*9010*/  IMAD.MOV.U32 R4, RZ, RZ, R24 ;  /* 0x000000ffff047224 */ /* 0x000fe200078e0018 */
[----:B------:R-:W-:Y:S01]  /*9020*/  PRMT R36, R0, 0x7610, R36 ;  /* 0x0000761000247816 */ /* 0x000fe20000000024 */
[----:B------:R-:W-:Y:S02]  /*9030*/  IMAD.MOV.U32 R5, RZ, RZ, R25 ;  /* 0x000000ffff057224 */ /* 0x000fe400078e0019 */
[----:B------:R-:W-:Y:S01]  /*9040*/  IMAD.MOV.U32 R0, RZ, RZ, R28 ;  /* 0x000000ffff007224 */ /* 0x000fe200078e001c */
[----:B------:R-:W-:Y:S01]  /*9050*/  PRMT R42, R3, 0x5410, R4 ;  /* 0x00005410032a7816 */ /* 0x000fe20000000004 */
[----:B------:R-:W-:Y:S01]  /*9060*/  IMAD.MOV.U32 R3, RZ, RZ, R29 ;  /* 0x000000ffff037224 */ /* 0x000fe200078e001d */
[----:B------:R-:W-:Y:S01]  /*9070*/  PRMT R43, R5, 0x7610, R43 ;  /* 0x00007610052b7816 */ /* 0x000fe2000000002b */
[----:B------:R-:W-:Y:S01]  /*9080*/  IMAD.MOV.U32 R4, RZ, RZ, R20 ;  /* 0x000000ffff047224 */ /* 0x000fe200078e0014 */
[----:B------:R-:W-:Y:S01]  /*9090*/  PRMT R36, R36, 0x5410, R0 ;  /* 0x0000541024247816 */ /* 0x000fe20000000000 */
[----:B------:R-:W-:Y:S01]  /*90a0*/  IMAD.MOV.U32 R5, RZ, RZ, R21 ;  /* 0x000000ffff057224 */ /* 0x000fe200078e0015 */
[----:B------:R-:W-:-:S04]  /*90b0*/  PRMT R43, R43, 0x5410, R3 ;  /* 0x000054102b2b7816 */ /* 0x000fc80000000003 */
[----:B------:R-:W-:Y:S01]  /*90c0*/  PRMT R44, R4, 0x5410, R5 ;  /* 0x00005410042c7816 */ /* 0x000fe20000000005 */
[----:B------:R-:W-:Y:S06]  /*90d0*/  BRA.DIV UR4, `(.L_x_2643) ;  /* 0x000001aa04747947 */ /* 0x000fec000b800000 */
[----:B------:R0:W2:Y:S04]  /*90e0*/  SHFL.IDX PT, R0, R31, 0x1, 0x1c1f ;  /* 0x003c1f001f007f89 */ /* 0x0000a800000e0000 */
[----:B------:R0:W3:Y:S04]  /*90f0*/  SHFL.IDX PT, R3, R10, 0x1, 0x1c1f ;  /* 0x003c1f000a037f89 */ /* 0x0000e800000e0000 */
[----:B----4-:R0:W4:Y:S04]  /*9100*/  SHFL.IDX PT, R7, R80, 0x1, 0x1c1f ;  /* 0x003c1f0050077f89 */ /* 0x01012800000e0000 */
[----:B------:R-:W0:Y:S02]  /*9110*/  SHFL.IDX PT, R30, R30, 0x1, 0x1c1f ;  /* 0x003c1f001e1e7f89 */ /* 0x000e2400000e0000 */
.L_x_2944:
[----:B------:R-:W5:Y:S01]  /*9120*/  LDL R5, [R1+0x58] ;  /* 0x0000580001057983 */ /* 0x000f620000100800 */
[----:B------:R-:W-:Y:S01]  /*9130*/  VIADD R34, R34, 0x20 ;  /* 0x0000002022227836 */ /* 0x000fe20000000000 */
[----:B------:R-:W-:Y:S01]  /*9140*/  BSSY B1, `(.L_x_2644) ;  /* 0x0000023000017945 */ /* 0x000fe20003800000 */
[----:B01----:R-:W-:Y:S02]  /*9150*/  CS2R R10, SRZ ;  /* 0x00000000000a7805 */ /* 0x003fe4000001ff00 */
[----:B------:R-:W-:Y:S02]  /*9160*/  CS2R R14, SRZ ;  /* 0x00000000000e7805 */ /* 0x000fe4000001ff00 */
[----:B------:R-:W-:Y:S02]  /*9170*/  CS2R R12, SRZ ;  /* 0x00000000000c7805 */ /* 0x000fe4000001ff00 */
[----:B------:R-:W-:Y:S02]  /*9180*/  ISETP.GE.AND P0, PT, R34, R33, PT ;  /* 0x000000212200720c */ /* 0x000fe40003f06270 */
[----:B------:R-:W-:-:S02]  /*9190*/  SHF.L.U32 R34, R198, 0x6, RZ ;  /* 0x00000006c6227819 */ /* 0x000fc400000006ff */
[----:B-----5:R-:W-:-:S04]  /*91a0*/  LEA.HI R4, R5, R5, RZ, 0x1 ;  /* 0x0000000505047211 */ /* 0x020fc800078f08ff */
[----:B------:R-:W-:-:S05]  /*91b0*/  LOP3.LUT R4, R4, 0xfffffffe, RZ, 0xc0, !PT ;  /* 0xfffffffe04047812 */ /* 0x000fca00078ec0ff */
[----:B------:R-:W-:-:S05]  /*91c0*/  IMAD.IADD R4, R5, 0x1, -R4 ;  /* 0x0000000105047824 */ /* 0x000fca00078e0a04 */
[----:B------:R-:W-:Y:S01]  /*91d0*/  SHF.L.U32 R35, R4, 0x1f, RZ ;  /* 0x0000001f04237819 */ /* 0x000fe200000006ff */
[----:B------:R-:W-:Y:S06]  /*91e0*/  @P0 BRA `(.L_x_2645) ;  /* 0x0000000000600947 */ /* 0x000fec0003800000 */
[----:B------:R-:W-:Y:S01]  /*91f0*/  ULDC UR4, c[0x0][0x3f4] ;  /* 0x0000fd0000047ab9 */ /* 0x000fe20000000800 */
[----:B---3--:R-:W-:Y:S01]  /*9200*/  IMAD.MOV.U32 R4, RZ, RZ, R3 ;  /* 0x000000ffff047224 */ /* 0x008fe200078e0003 */
[----:B------:R-:W-:Y:S01]  /*9210*/  ISETP.GE.AND P2, PT, R192, UR4, PT ;  /* 0x00000004c0007c0c */ /* 0x000fe2000bf46270 */
[----:B--2---:R-:W-:Y:S01]  /*9220*/  IMAD.MOV.U32 R5, RZ, RZ, R0 ;  /* 0x000000ffff057224 */ /* 0x004fe200078e0000 */
[----:B------:R-:W-:Y:S02]  /*9230*/  ISETP.GE.AND P3, PT, R205, UR4, PT ;  /* 0x00000004cd007c0c */ /* 0x000fe4000bf66270 */
[----:B------:R-:W-:Y:S02]  /*9240*/  CS2R R14, SRZ ;  /* 0x00000000000e7805 */ /* 0x000fe4000001ff00 */
[----:B------:R-:W-:Y:S01]  /*9250*/  SHF.R.S32.HI R32, RZ, 0x1f, R205 ;  /* 0x0000001fff207819 */ /* 0x000fe200000114cd */
[----:B------:R-:W-:Y:S02]  /*9260*/  IMAD.MOV.U32 R10, RZ, RZ, R30 ;  /* 0x000000ffff0a7224 */ /* 0x000fe400078e001e */
[----:B----4-:R-:W-:-:S04]  /*9270*/  IMAD.MOV.U32 R11, RZ, RZ, R7 ;  /* 0x000000ffff0b7224 */ /* 0x010fc800078e0007 */
[----:B------:R-:W-:Y:S02]  /*9280*/  @!P2 IMAD.WIDE R4, R192, 0x2, R4 ;  /* 0x00000002c004a825 */ /* 0x000fe400078e0204 */
[C---:B------:R-:W-:Y:S02]  /*9290*/  @!P3 SHF.L.U64.HI R32, R205.reuse, 0x1, R32 ;  /* 0x00000001cd20b819 */ /* 0x040fe40000010220 */
[----:B------:R-:W-:Y:S01]  /*92a0*/  @!P3 IMAD.SHL.U32 R6, R205, 0x2, RZ ;  /* 0x00000002cd06b824 */ /* 0x000fe200078e00ff */
[----:B------:R0:W5:Y:S01]  /*92b0*/  @!P2 LD.E.64 R14, desc[UR40][R4.64] ;  /* 0x00000028040ea980 */ /* 0x000162000c101b00 */
[----:B------:R-:W-:Y:S02]  /*92c0*/  CS2R R8, SRZ ;  /* 0x0000000000087805 */ /* 0x000fe4000001ff00 */
[----:B------:R-:W-:Y:S02]  /*92d0*/  CS2R R12, SRZ ;  /* 0x00000000000c7805 */ /* 0x000fe4000001ff00 */
[----:B0-----:R-:W-:-:S02]  /*92e0*/  @!P3 IADD3 R4, P0, R3, R6, RZ ;  /* 0x000000060304b210 */ /* 0x001fc40007f1e0ff */
[----:B------:R-:W-:Y:S01]  /*92f0*/  @!P3 IADD3 R6, P1, R30, R6, RZ ;  /* 0x000000061e06b210 */ /* 0x000fe20007f3e0ff */
[----:B------:R-:W-:Y:S01]  /*9300*/  @!P2 IMAD.WIDE R30, R192, 0x2, R10 ;  /* 0x00000002c01ea825 */ /* 0x000fe200078e020a */
[----:B------:R-:W-:-:S03]  /*9310*/  CS2R R10, SRZ ;  /* 0x00000000000a7805 */ /* 0x000fc6000001ff00 */
[--C-:B------:R-:W-:Y:S01]  /*9320*/  @!P3 IMAD.X R5, R0, 0x1, R32.reuse, P0 ;  /* 0x000000010005b824 */ /* 0x100fe200000e0620 */
[----:B------:R0:W5:Y:S01]  /*9330*/  @!P2 LD.E.64 R8, desc[UR40][R30.64] ;  /* 0x000000281e08a980 */ /* 0x000162000c101b00 */
[----:B------:R-:W-:-:S03]  /*9340*/  @!P3 IMAD.X R7, R7, 0x1, R32, P1 ;  /* 0x000000010707b824 */ /* 0x000fc600008e0620 */
[----:B------:R0:W5:Y:S04]  /*9350*/  @!P3 LD.E.64 R12, desc[UR40][R4.64] ;  /* 0x00000028040cb980 */ /* 0x000168000c101b00 */
[----:B------:R0:W5:Y:S02]  /*9360*/  @!P3 LD.E.64 R10, desc[UR40][R6.64] ;  /* 0x00000028060ab980 */ /* 0x000164000c101b00 */
.L_x_2645:
[----:B------:R-:W-:Y:S05]  /*9370*/  BSYNC B1 ;  /* 0x0000000000017941 */ /* 0x000fea0003800000 */
.L_x_2644:
[----:B------:R-:W1:Y:S01]  /*9380*/  SYNCS.PHASECHK.TRANS64.TRYWAIT P0, [R2+URZ+0x28c00], R35 ;  /* 0x028c0023020075a7 */ /* 0x000e62000800017f */
[----:B---3--:R-:W-:Y:S01]  /*9390*/  LOP3.LUT R3, R34, 0x1c0, RZ, 0xc0, !PT ;  /* 0x000001c022037812 */ /* 0x008fe200078ec0ff */
[----:B0----5:R-:W-:Y:S01]  /*93a0*/  IMAD.MOV.U32 R4, RZ, RZ, R8 ;  /* 0x000000ffff047224 */ /* 0x021fe200078e0008 */
[----:B------:R-:W-:Y:S01]  /*93b0*/  VIADDMNMX R31, R33, -R196, 0x40, PT ;  /* 0x00000040211f7446 */ /* 0x000fe200038009c4 */
[----:B------:R-:W-:Y:S01]  /*93c0*/  IMAD.MOV.U32 R6, RZ, RZ, R14 ;  /* 0x000000ffff067224 */ /* 0x000fe200078e000e */
[----:B--2---:R-:W-:Y:S01]  /*93d0*/  LOP3.LUT R0, R3, 0x18, R18, 0xf8, !PT ;  /* 0x0000001803007812 */ /* 0x004fe200078ef812 */
[----:B------:R-:W-:Y:S01]  /*93e0*/  IMAD.MOV.U32 R5, RZ, RZ, R11 ;  /* 0x000000ffff057224 */ /* 0x000fe200078e000b */
[----:B------:R-:W-:Y:S01]  /*93f0*/  SHF.R.U32.HI R3, RZ, 0x3, R3 ;  /* 0x00000003ff037819 */ /* 0x000fe20000011603 */
[----:B------:R-:W-:Y:S01]  /*9400*/  BSSY B1, `(.L_x_2646) ;  /* 0x0000013000017945 */ /* 0x000fe20003800000 */
[----:B------:R-:W-:Y:S01]  /*9410*/  PRMT R45, R4, 0x7610, R45 ;  /* 0x00007610042d7816 */ /* 0x000fe2000000002d */
[----:B------:R-:W-:Y:S01]  /*9420*/  IMAD.MOV.U32 R4, RZ, RZ, R10 ;  /* 0x000000ffff047224 */ /* 0x000fe200078e000a */
[----:B------:R-:W-:Y:S01]  /*9430*/  LOP3.LUT R3, R0, R3, RZ, 0x3c, !PT ;  /* 0x0000000300037212 */ /* 0x000fe200078e3cff */
[----:B------:R-:W-:Y:S01]  /*9440*/  IMAD.MOV.U32 R0, RZ, RZ, R9 ;  /* 0x000000ffff007224 */ /* 0x000fe200078e0009 */
[----:B------:R-:W-:Y:S01]  /*9450*/  PRMT R30, R5, 0x7610, R30 ;  /* 0x00007610051e7816 */ /* 0x000fe2000000001e */
[----:B------:R-:W-:Y:S01]  /*9460*/  IMAD.MOV.U32 R5, RZ, RZ, R13 ;  /* 0x000000ffff057224 */ /* 0x000fe200078e000d */
[----:B------:R-:W-:Y:S01]  /*9470*/  PRMT R46, R4, 0x5410, R6 ;  /* 0x00005410042e7816 */ /* 0x000fe20000000006 */
[----:B------:R-:W-:Y:S01]  /*9480*/  IMAD R3, R208, 0x200, R3 ;  /* 0x00000200d0037824 */ /* 0x000fe200078e0203 */
[----:B------:R-:W-:Y:S01]  /*9490*/  PRMT R45, R45, 0x5410, R0 ;  /* 0x000054102d2d7816 */ /* 0x000fe20000000000 */
[----:B------:R-:W-:Y:S01]  /*94a0*/  IMAD.MOV.U32 R0, RZ, RZ, R15 ;  /* 0x000000ffff007224 */ /* 0x000fe200078e000f */
[----:B------:R-:W-:Y:S01]  /*94b0*/  LOP3.LUT P2, RZ, R198, 0x4, RZ, 0xc0, !PT ;  /* 0x00000004c6ff7812 */ /* 0x000fe2000784c0ff */
[----:B------:R-:W-:Y:S01]  /*94c0*/  IMAD.MOV.U32 R4, RZ, RZ, R12 ;  /* 0x000000ffff047224 */ /* 0x000fe200078e000c */
[----:B------:R-:W-:Y:S01]  /*94d0*/  ISETP.GE.AND P1, PT, R190, R31, PT ;  /* 0x0000001fbe00720c */ /* 0x000fe20003f26270 */
[----:B------:R-:W-:-:S03]  /*94e0*/  IMAD R3, R3, 0x2, R2 ;  /* 0x0000000203037824 */ /* 0x000fc600078e0202 */
[----:B------:R-:W-:Y:S01]  /*94f0*/  PRMT R47, R0, 0x5410, R4 ;  /* 0x00005410002f7816 */ /* 0x000fe20000000004 */
[C---:B------:R-:W-:Y:S01]  /*9500*/  VIADD R4, R3.reuse, 0x20400 ;  /* 0x0002040003047836 */ /* 0x040fe20000000000 */
[----:B------:R-:W-:Y:S01]  /*9510*/  IADD3 R0, R3, 0x20440, RZ ;  /* 0x0002044003007810 */ /* 0x000fe20007ffe0ff */
[----:B-1----:R-:W-:Y:S06]  /*9520*/  @!P0 BRA `(.L_x_2647) ;  /* 0x000001a400d48947 */ /* 0x002fec0003800000 */
.L_x_2945:
[----:B------:R-:W-:Y:S05]  /*9530*/  BSYNC B1 ;  /* 0x0000000000017941 */ /* 0x000fea0003800000 */
.L_x_2646:
[----:B------:R-:W-:Y:S01]  /*9540*/  BSSY B1, `(.L_x_2648) ;  /* 0x000005f000017945 */ /* 0x000fe20003800000 */
[----:B------:R-:W-:Y:S01]  /*9550*/  PRMT R30, R30, 0x5410, R5 ;  /* 0x000054101e1e7816 */ /* 0x000fe20000000005 */
[----:B------:R-:W-:Y:S02]  /*9560*/  @P2 VIADD R0, R4, 0xffffffc0 ;  /* 0xffffffc004002836 */ /* 0x000fe40000000000 */
[----:B------:R-:W-:Y:S05]  /*9570*/  @P1 BRA `(.L_x_2649) ;  /* 0x00000004006c1947 */ /* 0x000fea0003800000 */
[----:B------:R-:W1:Y:S01]  /*9580*/  LDC R4, c[0x0][0x3f4] ;  /* 0x0000fd00ff047b82 */ /* 0x000e620000000800 */
[----:B------:R-:W-:Y:S01]  /*9590*/  BSSY B2, `(.L_x_2650) ;  /* 0x000002e000027945 */ /* 0x000fe20003800000 */
[-C--:B-1----:R-:W-:Y:S02]  /*95a0*/  ISETP.GE.AND P0, PT, R192, R4.reuse, PT ;  /* 0x00000004c000720c */ /* 0x082fe40003f06270 */
[----:B------:R-:W-:-:S11]  /*95b0*/  ISETP.GE.AND P1, PT, R205, R4, PT ;  /* 0x00000004cd00720c */ /* 0x000fd60003f26270 */
[----:B------:R-:W-:Y:S05]  /*95c0*/  @P0 BRA `(.L_x_2651) ;  /* 0x0000000000a80947 */ /* 0x000fea0003800000 */
[----:B----4-:R-:W1:Y:S01]  /*95d0*/  LDS.128 R4, [R3+0x20400] ;  /* 0x0204000003047984 */ /* 0x010e620000000c00 */
[----:B------:R-:W-:Y:S01]  /*95e0*/  SHF.R.U32.HI R33, RZ, 0x10, R29 ;  /* 0x00000010ff217819 */ /* 0x000fe2000001161d */
[--C-:B------:R-:W-:Y:S01]  /*95f0*/  HADD2.F32 R34, -RZ, R36.reuse.H0_H0 ;  /* 0x20000024ff227230 */ /* 0x100fe20000004100 */
[----:B0-----:R-:W-:Y:S01]  /*9600*/  SHF.R.U32.HI R35, RZ, 0x10, R27 ;  /* 0x00000010ff237819 */ /* 0x001fe2000001161b */
[----:B------:R-:W-:Y:S01]  /*9610*/  HADD2.F32 R32, -RZ, R36.H1_H1 ;  /* 0x30000024ff207230 */ /* 0x000fe20000004100 */
[----:B------:R-:W-:Y:S01]  /*9620*/  SHF.R.U64 R41, R28, 0x10, R29 ;  /* 0x000000101c297819 */ /* 0x000fe2000000121d */
[----:B------:R-:W-:Y:S01]  /*9630*/  HADD2.F32 R33, -RZ, R33.H0_H0 ;  /* 0x20000021ff217230 */ /* 0x000fe20000004100 */
[----:B------:R-:W-:Y:S01]  /*9640*/  SHF.R.U64 R39, R26, 0x10, R27 ;  /* 0x000000101a277819 */ /* 0x000fe2000000121b */
[----:B------:R-:W-:Y:S02]  /*9650*/  HADD2.F32 R35, -RZ, R35.H0_H0 ;  /* 0x20000023ff237230 */ /* 0x000fe40000004100 */
[----:B-1----:R-:W-:-:S02]  /*9660*/  HADD2.F32 R28, -RZ, R7.H0_H0 ;  /* 0x20000007ff1c7230 */ /* 0x002fc40000004100 */
[----:B------:R-:W-:Y:S02]  /*9670*/  HADD2.F32 R29, -RZ, R7.H1_H1 ;  /* 0x30000007ff1d7230 */ /* 0x000fe40000004100 */
[--C-:B------:R-:W-:Y:S02]  /*9680*/  HADD2.F32 R7, -RZ, R4.reuse.H0_H0 ;  /* 0x20000004ff077230 */ /* 0x100fe40000004100 */
[----:B------:R-:W-:Y:S02]  /*9690*/  HADD2.F32 R4, -RZ, R4.H1_H1 ;  /* 0x30000004ff047230 */ /* 0x000fe40000004100 */
[C---:B------:R-:W-:Y:S01]  /*96a0*/  FMUL.FTZ R38, R29.reuse, R33 ;  /* 0x000000211d267220 */ /* 0x040fe20000410000 */
[-C--:B------:R-:W-:Y:S01]  /*96b0*/  FMUL.FTZ R37, R29, R35.reuse ;  /* 0x000000231d257220 */ /* 0x080fe20000410000 */
[--C-:B------:R-:W-:Y:S02]  /*96c0*/  HADD2.F32 R26, -RZ, R6.reuse.H0_H0 ;  /* 0x20000006ff1a7230 */ /* 0x100fe40000004100 */
[----:B------:R-:W-:Y:S01]  /*96d0*/  FMUL.FTZ R36, R4, R34 ;  /* 0x0000002204247220 */ /* 0x000fe20000410000 */
[----:B------:R-:W-:Y:S01]  /*96e0*/  FFMA.FTZ R40, R28, R35, R38 ;  /* 0x000000231c287223 */ /* 0x000fe20000010026 */
[----:B------:R-:W-:-:S02]  /*96f0*/  HADD2.F32 R27, -RZ, R6.H1_H1 ;  /* 0x30000006ff1b7230 */ /* 0x000fc40000004100 */
[-C--:B------:R-:W-:Y:S01]  /*9700*/  FMUL.FTZ R38, R4, R32.reuse ;  /* 0x0000002004267220 */ /* 0x080fe20000410000 */
[C---:B------:R-:W-:Y:S01]  /*9710*/  FFMA.FTZ R36, R7.reuse, R32, -R36 ;  /* 0x0000002007247223 */ /* 0x040fe20000010824 */
[--C-:B------:R-:W-:Y:S02]  /*9720*/  HADD2.F32 R6, -RZ, R5.reuse.H0_H0 ;  /* 0x20000005ff067230 */ /* 0x100fe40000004100 */
[----:B------:R-:W-:Y:S01]  /*9730*/  FFMA.FTZ R37, R28, R33, -R37 ;  /* 0x000000211c257223 */ /* 0x000fe20000010825 */
[----:B------:R-:W-:Y:S02]  /*9740*/  HADD2.F32 R32, -RZ, R42.H0_H0 ;  /* 0x2000002aff207230 */ /* 0x000fe40000004100 */
[----:B------:R-:W-:Y:S01]  /*9750*/  FFMA.FTZ R33, R7, R34, R38 ;  /* 0x0000002207217223 */ /* 0x000fe20000010026 */
[----:B------:R-:W-:Y:S02]  /*9760*/  HADD2.F32 R5, -RZ, R5.H1_H1 ;  /* 0x30000005ff057230 */ /* 0x000fe40000004100 */
[----:B------:R-:W-:-:S02]  /*9770*/  HADD2.F32 R28, -RZ, R43.H1_H1 ;  /* 0x3000002bff1c7230 */ /* 0x000fc40000004100 */
[C---:B------:R-:W-:Y:S01]  /*9780*/  FMUL.FTZ R35, R27.reuse, R32 ;  /* 0x000000201b237220 */ /* 0x040fe20000410000 */
[----:B------:R-:W-:Y:S02]  /*9790*/  HADD2.F32 R29, -RZ, R39.H0_H0 ;  /* 0x20000027ff1d7230 */ /* 0x000fe40000004100 */
[----:B------:R-:W-:Y:S02]  /*97a0*/  HADD2.F32 R4, -RZ, R41.H0_H0 ;  /* 0x20000029ff047230 */ /* 0x000fe40000004100 */
[-C--:B------:R-:W-:Y:S01]  /*97b0*/  FMUL.FTZ R27, R27, R28.reuse ;  /* 0x0000001c1b1b7220 */ /* 0x080fe20000410000 */
[C---:B------:R-:W-:Y:S01]  /*97c0*/  FFMA.FTZ R35, R26.reuse, R28, -R35 ;  /* 0x0000001c1a237223 */ /* 0x040fe20000010823 */
[C---:B------:R-:W-:Y:S01]  /*97d0*/  FMUL.FTZ R7, R5.reuse, R29 ;  /* 0x0000001d05077220 */ /* 0x040fe20000410000 */
[----:B------:R-:W-:Y:S01]  /*97e0*/  FMUL.FTZ R34, R5, R4 ;  /* 0x0000000405227220 */ /* 0x000fe20000410000 */
[----:B------:R-:W-:Y:S02]  /*97f0*/  FFMA.FTZ R26, R26, R32, R27 ;  /* 0x000000201a1a7223 */ /* 0x000fe4000001001b */
[----:B------:R-:W-:Y:S01]  /*9800*/  FFMA.FTZ R5, R6, R4, -R7 ;  /* 0x0000000406057223 */ /* 0x000fe20000010807 */
[----:B------:R-:W-:Y:S01]  /*9810*/  F2FP.F16.F32.PACK_AB R7, R40, R37 ;  /* 0x000000252807723e */ /* 0x000fe200000000ff */
[----:B------:R-:W-:Y:S01]  /*9820*/  FFMA.FTZ R34, R6, R29, R34 ;  /* 0x0000001d06227223 */ /* 0x000fe20000010022 */
[----:B------:R-:W-:-:S02]  /*9830*/  F2FP.F16.F32.PACK_AB R4, R33, R36 ;  /* 0x000000242104723e */ /* 0x000fc400000000ff */
[----:B------:R-:W-:Y:S02]  /*9840*/  F2FP.F16.F32.PACK_AB R6, R26, R35 ;  /* 0x000000231a06723e */ /* 0x000fe400000000ff */
[----:B------:R-:W-:-:S05]  /*9850*/  F2FP.F16.F32.PACK_AB R5, R34, R5 ;  /* 0x000000052205723e */ /* 0x000fca00000000ff */
[----:B------:R1:W-:Y:S02]  /*9860*/  STS.128 [R3+0x20400], R4 ;  /* 0x0204000403007388 */ /* 0x0003e40000000c00 */
.L_x_2651:
[----:B------:R-:W-:Y:S05]  /*9870*/  BSYNC B2 ;  /* 0x0000000000027941 */ /* 0x000fea0003800000 */
.L_x_2650:
[----:B------:R-:W-:Y:S05]  /*9880*/  @P1 BRA `(.L_x_2649) ;  /* 0x0000000000a81947 */ /* 0x000fea0003800000 */
[----:B-1--4-:R-:W1:Y:S01]  /*9890*/  LDS.128 R4, [R0] ;  /* 0x0000000000047984 */ /* 0x012e620000000c00 */
[----:B------:R-:W-:Y:S01]  /*98a0*/  SHF.R.U32.HI R27, RZ, 0x10, R21 ;  /* 0x00000010ff1b7819 */ /* 0x000fe20000011615 */
[----:B------:R-:W-:Y:S01]  /*98b0*/  HADD2.F32 R28, -RZ, R42.H1_H1 ;  /* 0x3000002aff1c7230 */ /* 0x000fe20000004100 */
[--C-:B------:R-:W-:Y:S01]  /*98c0*/  SHF.R.U32.HI R29, RZ, 0x10, R25.reuse ;  /* 0x00000010ff1d7819 */ /* 0x100fe20000011619 */
[----:B------:R-:W-:Y:S01]  /*98d0*/  HADD2.F32 R26, -RZ, R44.H0_H0 ;  /* 0x2000002cff1a7230 */ /* 0x000fe20000004100 */
[----:B0-----:R-:W-:Y:S01]  /*98e0*/  SHF.R.U64 R35, R24, 0x10, R25 ;  /* 0x0000001018237819 */ /* 0x001fe20000001219 */
        /* <DEDUP_REMOVED lines=15> */
[----:B------:R-:W-:Y:S02]  /*99e0*/  HADD2.F32 R6, -RZ, R5.H0_H0 ;  /* 0x20000005ff067230 */ /* 0x000fe40000004100 */
        /* <DEDUP_REMOVED lines=19> */
[----:B------:R2:W-:Y:S02]  /*9b20*/  STS.128 [R0], R4 ;  /* 0x0000000400007388 */ /* 0x0005e40000000c00 */
.L_x_2649:
[----:B------:R-:W-:Y:S05]  /*9b30*/  BSYNC B1 ;  /* 0x0000000000017941 */ /* 0x000fea0003800000 */
.L_x_2648:
        /* <DEDUP_REMOVED lines=10> */
[----:B------:R-:W-:Y:S01]  /*9be0*/  HADD2.F32 R24, -RZ, R45.H0_H0 ;  /* 0x2000002dff187230 */ /* 0x000fe20000004100 */
[----:B------:R-:W-:Y:S01]  /*9bf0*/  SHF.R.U32.HI R25, RZ, 0x10, R9 ;  /* 0x00000010ff197819 */ /* 0x000fe20000011609 */
        /* <DEDUP_REMOVED lines=19> */
[----:B------:R-:W-:Y:S02]  /*9d30*/  HADD2.F32 R20, -RZ, R45.H1_H1 ;  /* 0x3000002dff147230 */ /* 0x000fe40000004100 */
[----:B------:R-:W-:Y:S01]  /*9d40*/  FFMA.FTZ R21, R7, R24, R28 ;  /* 0x0000001807157223 */ /* 0x000fe2000001001c */
[----:B------:R-:W-:Y:S02]  /*9d50*/  HADD2.F32 R5, -RZ, R5.H1_H1 ;  /* 0x30000005ff057230 */ /* 0x000fe40000004100 */
[----:B------:R-:W-:-:S02]  /*9d60*/  HADD2.F32 R14, -RZ, R47.H0_H0 ;  /* 0x2000002fff0e7230 */ /* 0x000fc40000004100 */
        /* <DEDUP_REMOVED lines=15> */
.L_x_2654:
[----:B------:R-:W-:Y:S05]  /*9e60*/  BSYNC B1 ;  /* 0x0000000000017941 */ /* 0x000fea0003800000 */
.L_x_2653:
[----:B------:R-:W-:Y:S05]  /*9e70*/  @P1 BRA `(.L_x_2652) ;  /* 0x0000001400bc1947 */ /* 0x000fea0003800000 */
[----:B-1--4-:R-:W1:Y:S01]  /*9e80*/  LDS.128 R4, [R0+0x1000] ;  /* 0x0010000000047984 */ /* 0x012e620000000c00 */
[----:B------:R-:W-:Y:S02]  /*9e90*/  SHF.R.U64 R24, R12, 0x10, R13 ;  /* 0x000000100c187819 */ /* 0x000fe4000000120d */
[----:B------:R-:W-:Y:S02]  /*9ea0*/  SHF.R.U32.HI R14, RZ, 0x10, R11 ;  /* 0x00000010ff0e7819 */ /* 0x000fe4000001160b */
[----:B------:R-:W-:Y:S01]  /*9eb0*/  SHF.R.U32.HI R12, RZ, 0x10, R13 ;  /* 0x00000010ff0c7819 */ /* 0x000fe2000001160d */
[----:B------:R-:W-:Y:S01]  /*9ec0*/  HADD2.F32 R13, -RZ, R46.H0_H0 ;  /* 0x2000002eff0d7230 */ /* 0x000fe20000004100 */
[----:B------:R-:W-:Y:S01]  /*9ed0*/  SHF.R.U64 R21, R10, 0x10, R11 ;  /* 0x000000100a157819 */ /* 0x000fe2000000120b */
[----:B------:R-:W-:Y:S02]  /*9ee0*/  HADD2.F32 R14, -RZ, R14.H0_H0 ;  /* 0x2000000eff0e7230 */ /* 0x000fe40000004100 */
[----:B------:R-:W-:-:S02]  /*9ef0*/  HADD2.F32 R12, -RZ, R12.H0_H0 ;  /* 0x2000000cff0c7230 */ /* 0x000fc40000004100 */
[----:B------:R-:W-:Y:S02]  /*9f00*/  HADD2.F32 R11, -RZ, R47.H1_H1 ;  /* 0x3000002fff0b7230 */ /* 0x000fe40000004100 */
[--C-:B-1----:R-:W-:Y:S02]  /*9f10*/  HADD2.F32 R10, -RZ, R7.reuse.H1_H1 ;  /* 0x30000007ff0a7230 */ /* 0x102fe40000004100 */
[--C-:B------:R-:W-:Y:S02]  /*9f20*/  HADD2.F32 R3, -RZ, R4.reuse.H0_H0 ;  /* 0x20000004ff037230 */ /* 0x100fe40000004100 */
[----:B------:R-:W-:Y:S02]  /*9f30*/  HADD2.F32 R4, -RZ, R4.H1_H1 ;  /* 0x30000004ff047230 */ /* 0x000fe40000004100 */
[C---:B------:R-:W-:Y:S01]  /*9f40*/  FMUL.FTZ R20, R10.reuse, R14 ;  /* 0x0000000e0a147220 */ /* 0x040fe20000410000 */
[----:B------:R-:W-:Y:S02]  /*9f50*/  HADD2.F32 R9, -RZ, R7.H0_H0 ;  /* 0x20000007ff097230 */ /* 0x000fe40000004100 */
[----:B------:R-:W-:Y:S01]  /*9f60*/  FMUL.FTZ R15, R10, R12 ;  /* 0x0000000c0a0f7220 */ /* 0x000fe20000410000 */
[----:B------:R-:W-:-:S02]  /*9f70*/  HADD2.F32 R7, -RZ, R6.H0_H0 ;  /* 0x20000006ff077230 */ /* 0x000fc40000004100 */
[C---:B------:R-:W-:Y:S01]  /*9f80*/  FMUL.FTZ R10, R4.reuse, R13 ;  /* 0x0000000d040a7220 */ /* 0x040fe20000410000 */
[----:B------:R-:W-:Y:S02]  /*9f90*/  HADD2.F32 R8, -RZ, R6.H1_H1 ;  /* 0x30000006ff087230 */ /* 0x000fe40000004100 */
[----:B------:R-:W-:Y:S01]  /*9fa0*/  FFMA.FTZ R20, R9, R12, -R20 ;  /* 0x0000000c09147223 */ /* 0x000fe20000010814 */
[-C--:B------:R-:W-:Y:S01]  /*9fb0*/  FMUL.FTZ R12, R4, R11.reuse ;  /* 0x0000000b040c7220 */ /* 0x080fe20000410000 */
[----:B------:R-:W-:Y:S01]  /*9fc0*/  FFMA.FTZ R11, R3, R11, -R10 ;  /* 0x0000000b030b7223 */ /* 0x000fe2000001080a */
[--C-:B------:R-:W-:Y:S02]  /*9fd0*/  HADD2.F32 R10, -RZ, R30.reuse.H0_H0 ;  /* 0x2000001eff0a7230 */ /* 0x100fe40000004100 */
[----:B------:R-:W-:Y:S01]  /*9fe0*/  FFMA.FTZ R15, R9, R14, R15 ;  /* 0x0000000e090f7223 */ /* 0x000fe2000001000f */
[----:B------:R-:W-:Y:S02]  /*9ff0*/  HADD2.F32 R6, -RZ, R5.H0_H0 ;  /* 0x20000005ff067230 */ /* 0x000fe40000004100 */
[----:B------:R-:W-:Y:S01]  /*a000*/  FFMA.FTZ R12, R3, R13, R12 ;  /* 0x0000000d030c7223 */ /* 0x000fe2000001000c */
[----:B------:R-:W-:-:S02]  /*a010*/  HADD2.F32 R30, -RZ, R30.H1_H1 ;  /* 0x3000001eff1e7230 */ /* 0x000fc40000004100 */
[C---:B------:R-:W-:Y:S01]  /*a020*/  FMUL.FTZ R14, R8.reuse, R10 ;  /* 0x0000000a080e7220 */ /* 0x040fe20000410000 */
[----:B------:R-:W-:Y:S02]  /*a030*/  HADD2.F32 R5, -RZ, R5.H1_H1 ;  /* 0x30000005ff057230 */ /* 0x000fe40000004100 */
[----:B------:R-:W-:Y:S02]  /*a040*/  HADD2.F32 R9, -RZ, R21.H0_H0 ;  /* 0x20000015ff097230 */ /* 0x000fe40000004100 */
[-C--:B------:R-:W-:Y:S01]  /*a050*/  FMUL.FTZ R13, R8, R30.reuse ;  /* 0x0000001e080d7220 */ /* 0x080fe20000410000 */
[----:B------:R-:W-:Y:S02]  /*a060*/  HADD2.F32 R4, -RZ, R24.H0_H0 ;  /* 0x20000018ff047230 */ /* 0x000fe40000004100 */
[----:B------:R-:W-:Y:S01]  /*a070*/  FFMA.FTZ R14, R7, R30, -R14 ;  /* 0x0000001e070e7223 */ /* 0x000fe2000001080e */
[----:B------:R-:W-:Y:S01]  /*a080*/  FMUL.FTZ R3, R5, R9 ;  /* 0x0000000905037220 */ /* 0x000fe20000410000 */
[----:B------:R-:W-:Y:S01]  /*a090*/  FFMA.FTZ R13, R7, R10, R13 ;  /* 0x0000000a070d7223 */ /* 0x000fe2000001000d */
[----:B------:R-:W-:Y:S01]  /*a0a0*/  FMUL.FTZ R8, R5, R4 ;  /* 0x0000000405087220 */ /* 0x000fe20000410000 */
[----:B------:R-:W-:Y:S01]  /*a0b0*/  F2FP.F16.F32.PACK_AB R7, R15, R20 ;  /* 0x000000140f07723e */ /* 0x000fe200000000ff */
[----:B------:R-:W-:Y:S01]  /*a0c0*/  FFMA.FTZ R3, R6, R4, -R3 ;  /* 0x0000000406037223 */ /* 0x000fe20000010803 */
[----:B------:R-:W-:Y:S01]  /*a0d0*/  F2FP.F16.F32.PACK_AB R4, R12, R11 ;  /* 0x0000000b0c04723e */ /* 0x000fe200000000ff */
[----:B------:R-:W-:Y:S01]  /*a0e0*/  FFMA.FTZ R8, R6, R9, R8 ;  /* 0x0000000906087223 */ /* 0x000fe20000010008 */
[----:B------:R-:W-:-:S04]  /*a0f0*/  F2FP.F16.F32.PACK_AB R6, R13, R14 ;  /* 0x0000000e0d06723e */ /* 0x000fc800000000ff */
[----:B------:R-:W-:-:S05]  /*a100*/  F2FP.F16.F32.PACK_AB R5, R8, R3 ;  /* 0x000000030805723e */ /* 0x000fca00000000ff */
[----:B------:R2:W-:Y:S01]  /*a110*/  STS.128 [R0+0x1000], R4 ;  /* 0x0010000400007388 */ /* 0x0005e20000000c00 */
[----:B------:R-:W-:Y:S05]  /*a120*/  BRA `(.L_x_2652) ;  /* 0x0000001400107947 */ /* 0x000fea0003800000 */
.L_x_2639:
[----:B------:R-:W0:Y:S01]  /*a130*/  LDC R6, c[0x0][0x448] ;  /* 0x00011200ff067b82 */ /* 0x000e220000000800 */
[----:B------:R-:W2:Y:S01]  /*a140*/  S2R R0, SR_TID.X ;  /* 0x0000000000007919 */ /* 0x000ea20000002100 */
[----:B------:R-:W-:Y:S01]  /*a150*/  ULDC.64 UR4, c[0x0][0x3f8] ;  /* 0x0000fe0000047ab9 */ /* 0x000fe20000000a00 */
[----:B------:R-:W-:Y:S01]  /*a160*/  ULDC.64 UR6, c[0x0][0x408] ;  /* 0x0001020000067ab9 */ /* 0x000fe20000000a00 */
[----:B------:R-:W-:Y:S02]  /*a170*/  IMAD.MOV.U32 R25, RZ, RZ, R27 ;  /* 0x000000ffff197224 */ /* 0x000fe400078e001b */
        /* <DEDUP_REMOVED lines=19> */
[----:B------:R-:W-:Y:S01]  /*a2b0*/  LEA R26, P0, R24, UR4, 0x1 ;  /* 0x00000004181a7c11 */ /* 0x000fe2000f8008ff */
        /* <DEDUP_REMOVED lines=9> */
[----:B------:R-:W0:Y:S01]  /*a350*/  LDC R37, c[0x0][0x3f4] ;  /* 0x0000fd00ff257b82 */ /* 0x000e220000000800 */
[----:B------:R-:W2:Y:S01]  /*a360*/  SHFL.IDX PT, R4, R26, RZ, 0x1c1f ;  /* 0x001c1fff1a047589 */ /* 0x000ea200000e0000 */
[----:B------:R-:W-:-:S03]  /*a370*/  IMAD R3, R23, R6, RZ ;  /* 0x0000000617037224 */ /* 0x000fc600078e02ff */
[----:B------:R-:W3:Y:S04]  /*a380*/  SHFL.IDX PT, R0, R27, RZ, 0x1c1f ;  /* 0x001c1fff1b007589 */ /* 0x000ee800000e0000 */
[----:B------:R-:W5:Y:S04]  /*a390*/  SHFL.IDX PT, R14, R35, RZ, 0x1c1f ;  /* 0x001c1fff230e7589 */ /* 0x000f6800000e0000 */
[----:B------:R-:W5:Y:S01]  /*a3a0*/  SHFL.IDX PT, R5, R25, RZ, 0x1c1f ;  /* 0x001c1fff19057589 */ /* 0x000f6200000e0000 */
[----:B0-----:R-:W-:-:S04]  /*a3b0*/  ISETP.GE.AND P0, PT, R18, R37, PT ;  /* 0x000000251200720c */ /* 0x001fc80003f06270 */
[----:B------:R-:W-:-:S13]  /*a3c0*/  ISETP.GE.OR P1, PT, R34, R3, P0 ;  /* 0x000000032200720c */ /* 0x000fda0000726670 */
[C---:B------:R-:W-:Y:S01]  /*a3d0*/  @!P1 IMAD.SHL.U32 R7, R18.reuse, 0x2, RZ ;  /* 0x0000000212079824 */ /* 0x040fe200078e00ff */
[----:B------:R-:W-:-:S04]  /*a3e0*/  @!P1 SHF.L.U64.HI R6, R18, 0x1, R19 ;  /* 0x0000000112069819 */ /* 0x000fc80000010213 */
[----:B--2---:R-:W-:-:S05]  /*a3f0*/  @!P1 IADD3 R8, P2, R4, R7, RZ ;  /* 0x0000000704089210 */ /* 0x004fca0007f5e0ff */
[----:B---3--:R-:W-:-:S06]  /*a400*/  @!P1 IMAD.X R9, R0, 0x1, R6, P2 ;  /* 0x0000000100099824 */ /* 0x008fcc00010e0606 */
[----:B-1--4-:R-:W2:Y:S01]  /*a410*/  @!P1 LD.E.128 R8, desc[UR40][R8.64] ;  /* 0x0000002808089980 */ /* 0x012ea2000c101d00 */
[----:B-----5:R-:W-:-:S05]  /*a420*/  @!P1 IADD3 R4, P2, R14, R7, RZ ;  /* 0x000000070e049210 */ /* 0x020fca0007f5e0ff */
[----:B------:R-:W-:-:S06]  /*a430*/  @!P1 IMAD.X R5, R5, 0x1, R6, P2 ;  /* 0x0000000105059824 */ /* 0x000fcc00010e0606 */
[----:B------:R-:W3:Y:S01]  /*a440*/  @!P1 LD.E.128 R4, desc[UR40][R4.64] ;  /* 0x0000002804049980 */ /* 0x000ee2000c101d00 */
[----:B------:R-:W-:Y:S02]  /*a450*/  CS2R R20, SRZ ;  /* 0x0000000000147805 */ /* 0x000fe4000001ff00 */
[----:B------:R-:W-:Y:S02]  /*a460*/  CS2R R30, SRZ ;  /* 0x00000000001e7805 */ /* 0x000fe4000001ff00 */
[----:B------:R-:W-:Y:S01]  /*a470*/  CS2R R28, SRZ ;  /* 0x00000000001c7805 */ /* 0x000fe2000001ff00 */
[----:B------:R0:W1:Y:S01]  /*a480*/  SHFL.IDX PT, R24, R26, 0x1, 0x1c1f ;  /* 0x003c1f001a187f89 */ /* 0x00006200000e0000 */
[----:B------:R-:W-:-:S03]  /*a490*/  CS2R R32, SRZ ;  /* 0x0000000000207805 */ /* 0x000fc6000001ff00 */
[----:B------:R0:W4:Y:S04]  /*a4a0*/  SHFL.IDX PT, R14, R35, 0x1, 0x1c1f ;  /* 0x003c1f00230e7f89 */ /* 0x00012800000e0000 */
[----:B------:R-:W0:Y:S01]  /*a4b0*/  SHFL.IDX PT, R25, R25, 0x1, 0x1c1f ;  /* 0x003c1f0019197f89 */ /* 0x000e2200000e0000 */
[----:B--2---:R-:W-:Y:S02]  /*a4c0*/  @!P1 IMAD.MOV.U32 R20, RZ, RZ, R8 ;  /* 0x000000ffff149224 */ /* 0x004fe400078e0008 */
[----:B------:R-:W-:Y:S02]  /*a4d0*/  @!P1 IMAD.MOV.U32 R21, RZ, RZ, R9 ;  /* 0x000000ffff159224 */ /* 0x000fe400078e0009 */
[----:B------:R-:W-:Y:S02]  /*a4e0*/  IMAD.MOV.U32 R0, RZ, RZ, R20 ;  /* 0x000000ffff007224 */ /* 0x000fe400078e0014 */
[----:B------:R-:W-:-:S02]  /*a4f0*/  @!P1 IMAD.MOV.U32 R28, RZ, RZ, R10 ;  /* 0x000000ffff1c9224 */ /* 0x000fc400078e000a */
[----:B------:R-:W-:Y:S01]  /*a500*/  @!P1 IMAD.MOV.U32 R29, RZ, RZ, R11 ;  /* 0x000000ffff1d9224 */ /* 0x000fe200078e000b */
[----:B------:R-:W-:Y:S01]  /*a510*/  PRMT R56, R56, 0x5410, R0 ;  /* 0x0000541038387816 */ /* 0x000fe20000000000 */
[----:B------:R-:W-:Y:S01]  /*a520*/  IMAD.MOV.U32 R12, RZ, RZ, R21 ;  /* 0x000000ffff0c7224 */ /* 0x000fe200078e0015 */
[----:B------:R2:W0:Y:S01]  /*a530*/  SHFL.IDX PT, R0, R27, 0x1, 0x1c1f ;  /* 0x003c1f001b007f89 */ /* 0x00042200000e0000 */
[----:B---3--:R-:W-:Y:S01]  /*a540*/  @!P1 IMAD.MOV.U32 R30, RZ, RZ, R4 ;  /* 0x000000ffff1e9224 */ /* 0x008fe200078e0004 */
[----:B------:R-:W-:Y:S01]  /*a550*/  MOV R8, R28 ;  /* 0x0000001c00087202 */ /* 0x000fe20000000f00 */
[----:B------:R-:W-:Y:S01]  /*a560*/  @!P1 IMAD.MOV.U32 R31, RZ, RZ, R5 ;  /* 0x000000ffff1f9224 */ /* 0x000fe200078e0005 */
[----:B------:R-:W-:Y:S01]  /*a570*/  PRMT R46, R12, 0x7610, R46 ;  /* 0x000076100c2e7816 */ /* 0x000fe2000000002e */
[----:B------:R-:W-:Y:S02]  /*a580*/  @!P1 IMAD.MOV.U32 R32, RZ, RZ, R6 ;  /* 0x000000ffff209224 */ /* 0x000fe400078e0006 */
[----:B------:R-:W-:-:S02]  /*a590*/  @!P1 IMAD.MOV.U32 R33, RZ, RZ, R7 ;  /* 0x000000ffff219224 */ /* 0x000fc400078e0007 */
[----:B------:R-:W-:Y:S02]  /*a5a0*/  IMAD.MOV.U32 R4, RZ, RZ, R30 ;  /* 0x000000ffff047224 */ /* 0x000fe400078e001e */
[----:B------:R-:W-:Y:S02]  /*a5b0*/  IMAD.MOV.U32 R5, RZ, RZ, R31 ;  /* 0x000000ffff057224 */ /* 0x000fe400078e001f */
[----:B------:R-:W-:Y:S01]  /*a5c0*/  IMAD.MOV.U32 R9, RZ, RZ, R29 ;  /* 0x000000ffff097224 */ /* 0x000fe200078e001d */
[----:B------:R-:W-:Y:S01]  /*a5d0*/  PRMT R56, R4, 0x7610, R56 ;  /* 0x0000761004387816 */ /* 0x000fe20000000038 */
[----:B------:R-:W-:Y:S01]  /*a5e0*/  IMAD.MOV.U32 R6, RZ, RZ, R32 ;  /* 0x000000ffff067224 */ /* 0x000fe200078e0020 */
[----:B------:R-:W-:Y:S01]  /*a5f0*/  PRMT R47, R5, 0x7610, R47 ;  /* 0x00007610052f7816 */ /* 0x000fe2000000002f */
[----:B------:R-:W-:Y:S01]  /*a600*/  IMAD.MOV.U32 R7, RZ, RZ, R33 ;  /* 0x000000ffff077224 */ /* 0x000fe200078e0021 */
[----:B------:R-:W-:Y:S02]  /*a610*/  PRMT R36, R8, 0x5410, R9 ;  /* 0x0000541008247816 */ /* 0x000fe40000000009 */
[----:B------:R-:W-:-:S02]  /*a620*/  CS2R R4, SRZ ;  /* 0x0000000000047805 */ /* 0x000fc4000001ff00 */
[----:B------:R-:W-:Y:S02]  /*a630*/  PRMT R57, R6, 0x7610, R57 ;  /* 0x0000761006397816 */ /* 0x000fe40000000039 */
[----:B012-4-:R-:W-:-:S07]  /*a640*/  PRMT R50, R7, 0x7610, R50 ;  /* 0x0000761007327816 */ /* 0x017fce0000000032 */
.L_x_2955:
[----:B------:R-:W2:Y:S01]  /*a650*/  LDL R7, [R1+0x58] ;  /* 0x0000580001077983 */ /* 0x000ea20000100800 */
[----:B------:R-:W-:Y:S01]  /*a660*/  VIADD R34, R34, 0x20 ;  /* 0x0000002022227836 */ /* 0x000fe20000000000 */
[----:B------:R-:W-:Y:S01]  /*a670*/  BSSY B1, `(.L_x_2656) ;  /* 0x0000016000017945 */ /* 0x000fe20003800000 */
[----:B------:R-:W-:Y:S02]  /*a680*/  CS2R R8, SRZ ;  /* 0x0000000000087805 */ /* 0x000fe4000001ff00 */
[----:B------:R-:W-:Y:S02]  /*a690*/  CS2R R10, SRZ ;  /* 0x00000000000a7805 */ /* 0x000fe4000001ff00 */
[----:B------:R-:W-:Y:S02]  /*a6a0*/  ISETP.GE.AND P1, PT, R34, R3, PT ;  /* 0x000000032200720c */ /* 0x000fe40003f26270 */
[----:B--2---:R-:W-:-:S04]  /*a6b0*/  LEA.HI R6, R7, R7, RZ, 0x1 ;  /* 0x0000000707067211 */ /* 0x004fc800078f08ff */
[----:B------:R-:W-:-:S05]  /*a6c0*/  LOP3.LUT R6, R6, 0xfffffffe, RZ, 0xc0, !PT ;  /* 0xfffffffe06067812 */ /* 0x000fca00078ec0ff */
[----:B------:R-:W-:Y:S01]  /*a6d0*/  IMAD.IADD R13, R7, 0x1, -R6 ;  /* 0x00000001070d7824 */ /* 0x000fe200078e0a06 */
[----:B------:R-:W-:-:S04]  /*a6e0*/  CS2R R6, SRZ ;  /* 0x0000000000067805 */ /* 0x000fc8000001ff00 */
[----:B------:R-:W-:Y:S01]  /*a6f0*/  SHF.L.U32 R13, R13, 0x1f, RZ ;  /* 0x0000001f0d0d7819 */ /* 0x000fe200000006ff */
[----:B------:R-:W-:Y:S06]  /*a700*/  @P1 BRA `(.L_x_2657) ;  /* 0x0000000000301947 */ /* 0x000fec0003800000 */
[----:B------:R-:W-:Y:S02]  /*a710*/  CS2R R6, SRZ ;  /* 0x0000000000067805 */ /* 0x000fe4000001ff00 */
[----:B------:R-:W-:Y:S02]  /*a720*/  CS2R R8, SRZ ;  /* 0x0000000000087805 */ /* 0x000fe4000001ff00 */
[----:B------:R-:W-:Y:S01]  /*a730*/  CS2R R10, SRZ ;  /* 0x00000000000a7805 */ /* 0x000fe2000001ff00 */
[----:B------:R-:W-:Y:S06]  /*a740*/  @P0 BRA `(.L_x_2657) ;  /* 0x0000000000200947 */ /* 0x000fec0003800000 */
[C---:B------:R-:W-:Y:S01]  /*a750*/  IMAD.SHL.U32 R7, R18.reuse, 0x2, RZ ;  /* 0x0000000212077824 */ /* 0x040fe200078e00ff */
[----:B------:R-:W-:-:S04]  /*a760*/  SHF.L.U64.HI R5, R18, 0x1, R19 ;  /* 0x0000000112057819 */ /* 0x000fc80000010213 */
[-C--:B------:R-:W-:Y:S02]  /*a770*/  IADD3 R8, P1, R24, R7.reuse, RZ ;  /* 0x0000000718087210 */ /* 0x080fe40007f3e0ff */
[----:B------:R-:W-:-:S03]  /*a780*/  IADD3 R4, P2, R14, R7, RZ ;  /* 0x000000070e047210 */ /* 0x000fc60007f5e0ff */
[--C-:B------:R-:W-:Y:S02]  /*a790*/  IMAD.X R9, R0, 0x1, R5.reuse, P1 ;  /* 0x0000000100097824 */ /* 0x100fe400008e0605 */
[----:B------:R-:W-:-:S04]  /*a7a0*/  IMAD.X R5, R25, 0x1, R5, P2 ;  /* 0x0000000119057824 */ /* 0x000fc800010e0605 */
[----:B------:R-:W5:Y:S04]  /*a7b0*/  LD.E.128 R8, desc[UR40][R8.64] ;  /* 0x0000002808087980 */ /* 0x000f68000c101d00 */
[----:B------:R-:W5:Y:S02]  /*a7c0*/  LD.E.128 R4, desc[UR40][R4.64] ;  /* 0x0000002804047980 */ /* 0x000f64000c101d00 */
.L_x_2657:
[----:B------:R-:W-:Y:S05]  /*a7d0*/  BSYNC B1 ;  /* 0x0000000000017941 */ /* 0x000fea0003800000 */
.L_x_2656:
[----:B------:R-:W0:Y:S01]  /*a7e0*/  SYNCS.PHASECHK.TRANS64.TRYWAIT P1, [R2+URZ+0x28c00], R13 ;  /* 0x028c000d020075a7 */ /* 0x000e22000802017f */
[----:B------:R-:W-:Y:S01]  /*a7f0*/  VIADDMNMX R3, R3, -R196, 0x40, PT ;  /* 0x0000004003037446 */ /* 0x000fe200038009c4 */
[C---:B------:R-:W-:Y:S01]  /*a800*/  VIADD R0, R190.reuse, 0x20 ;  /* 0x00000020be007836 */ /* 0x040fe20000000000 */
[----:B------:R-:W-:Y:S01]  /*a810*/  BSSY B1, `(.L_x_2658) ;  /* 0x0000010000017945 */ /* 0x000fe20003800000 */
[----:B-----5:R-:W-:Y:S01]  /*a820*/  IMAD.MOV.U32 R14, RZ, RZ, R5 ;  /* 0x000000ffff0e7224 */ /* 0x020fe200078e0005 */
[-C--:B------:R-:W-:Y:S01]  /*a830*/  ISETP.GE.OR P2, PT, R190, R3.reuse, P0 ;  /* 0x00000003be00720c */ /* 0x080fe20000746670 */
[----:B------:R-:W-:Y:S01]  /*a840*/  IMAD.MOV.U32 R12, RZ, RZ, R4 ;  /* 0x000000ffff0c7224 */ /* 0x000fe200078e0004 */
[----:B------:R-:W-:Y:S01]  /*a850*/  ISETP.GE.OR P0, PT, R0, R3, P0 ;  /* 0x000000030000720c */ /* 0x000fe20000706670 */
[----:B------:R-:W-:Y:S01]  /*a860*/  IMAD.MOV.U32 R3, RZ, RZ, R6 ;  /* 0x000000ffff037224 */ /* 0x000fe200078e0006 */
[----:B------:R-:W-:Y:S01]  /*a870*/  PRMT R57, R57, 0x5410, R14 ;  /* 0x0000541039397816 */ /* 0x000fe2000000000e */
[----:B------:R-:W-:Y:S01]  /*a880*/  IMAD.MOV.U32 R14, RZ, RZ, R8 ;  /* 0x000000ffff0e7224 */ /* 0x000fe200078e0008 */
[----:B------:R-:W-:Y:S01]  /*a890*/  PRMT R40, R12, 0x7610, R40 ;  /* 0x000076100c287816 */ /* 0x000fe20000000028 */
[----:B------:R-:W-:Y:S01]  /*a8a0*/  IMAD.MOV.U32 R15, RZ, RZ, R9 ;  /* 0x000000ffff0f7224 */ /* 0x000fe200078e0009 */
[----:B------:R-:W-:Y:S01]  /*a8b0*/  MOV R12, R7 ;  /* 0x00000007000c7202 */ /* 0x000fe20000000f00 */
[----:B------:R-:W-:Y:S01]  /*a8c0*/  IMAD.IADD R35, R18, 0x1, R37 ;  /* 0x0000000112237824 */ /* 0x000fe200078e0225 */
[----:B------:R-:W-:-:S02]  /*a8d0*/  PRMT R40, R40, 0x5410, R14 ;  /* 0x0000541028287816 */ /* 0x000fc4000000000e */
[----:B------:R-:W-:Y:S02]  /*a8e0*/  PRMT R39, R12, 0x5410, R3 ;  /* 0x000054100c277816 */ /* 0x000fe40000000003 */
[----:B------:R-:W-:Y:S01]  /*a8f0*/  PRMT R58, R15, 0x7610, R58 ;  /* 0x000076100f3a7816 */ /* 0x000fe2000000003a */
[----:B0-----:R-:W-:Y:S06]  /*a900*/  @!P1 BRA `(.L_x_2659) ;  /* 0x0000019800549947 */ /* 0x001fec0003800000 */
.L_x_2956:
[----:B------:R-:W-:Y:S05]  /*a910*/  BSYNC B1 ;  /* 0x0000000000017941 */ /* 0x000fea0003800000 */
.L_x_2658:
[----:B------:R-:W-:Y:S01]  /*a920*/  BSSY B1, `(.L_x_2660) ;  /* 0x0000063000017945 */ /* 0x000fe20003800000 */
[----:B------:R-:W-:Y:S01]  /*a930*/  IMAD.MOV.U32 R3, RZ, RZ, R10 ;  /* 0x000000ffff037224 */ /* 0x000fe200078e000a */
[----:B------:R-:W-:Y:S01]  /*a940*/  LOP3.LUT R35, R35, 0x38, RZ, 0xc0, !PT ;  /* 0x0000003823237812 */ /* 0x000fe200078ec0ff */
[----:B------:R-:W-:Y:S01]  /*a950*/  IMAD.MOV.U32 R34, RZ, RZ, R11 ;  /* 0x000000ffff227224 */ /* 0x000fe200078e000b */
[----:B------:R-:W-:Y:S06]  /*a960*/  @P2 BRA `(.L_x_2661) ;  /* 0x0000000400782947 */ /* 0x000fec0003800000 */
[----:B------:R-:W-:Y:S01]  /*a970*/  IMAD.SHL.U32 R12, R198, 0x40, RZ ;  /* 0x00000040c60c7824 */ /* 0x000fe200078e00ff */
[--C-:B------:R-:W-:Y:S01]  /*a980*/  SHF.R.U64 R20, R20, 0x10, R21.reuse ;  /* 0x0000001014147819 */ /* 0x100fe20000001215 */
[----:B------:R-:W-:Y:S01]  /*a990*/  HADD2.F32 R47, -RZ, R47.H0_H0 ;  /* 0x2000002fff2f7230 */ /* 0x000fe20000004100 */
[----:B------:R-:W-:Y:S01]  /*a9a0*/  SHF.R.U32.HI R49, RZ, 0x10, R21 ;  /* 0x00000010ff317819 */ /* 0x000fe20000011615 */
[----:B------:R-:W-:Y:S01]  /*a9b0*/  HADD2.F32 R46, -RZ, R46.H0_H0 ;  /* 0x2000002eff2e7230 */ /* 0x000fe20000004100 */
[----:B------:R-:W-:Y:S02]  /*a9c0*/  LOP3.LUT R25, R12, 0x1c0, RZ, 0xc0, !PT ;  /* 0x000001c00c197812 */ /* 0x000fe400078ec0ff */
[----:B------:R-:W-:Y:S02]  /*a9d0*/  SHF.R.U64 R21, R28, 0x10, R29 ;  /* 0x000000101c157819 */ /* 0x000fe4000000121d */
[----:B------:R-:W-:Y:S02]  /*a9e0*/  LOP3.LUT R12, R25, 0x38, R18, 0xf8, !PT ;  /* 0x00000038190c7812 */ /* 0x000fe400078ef812 */
[----:B------:R-:W-:Y:S01]  /*a9f0*/  SHF.R.U32.HI R14, RZ, 0x3, R25 ;  /* 0x00000003ff0e7819 */ /* 0x000fe20000011619 */
[----:B------:R-:W-:Y:S01]  /*aa00*/  HADD2.F32 R21, -RZ, R21.H0_H0 ;  /* 0x20000015ff157230 */ /* 0x000fe20000004100 */
[----:B------:R-:W-:-:S02]  /*aa10*/  SHF.R.U64 R28, R32, 0x10, R33 ;  /* 0x00000010201c7819 */ /* 0x000fc40000001221 */
[----:B0-----:R-:W-:Y:S02]  /*aa20*/  LOP3.LUT R13, R12, R14, RZ, 0x3c, !PT ;  /* 0x0000000e0c0d7212 */ /* 0x001fe400078e3cff */
[----:B------:R-:W-:Y:S02]  /*aa30*/  LOP3.LUT R25, R14, R35, R25, 0x1e, !PT ;  /* 0x000000230e197212 */ /* 0x000fe400078e1e19 */
[----:B------:R-:W-:Y:S01]  /*aa40*/  SHF.R.U32.HI R53, RZ, 0x10, R33 ;  /* 0x00000010ff357819 */ /* 0x000fe20000011621 */
[C---:B------:R-:W-:Y:S01]  /*aa50*/  IMAD R13, R208.reuse, 0x200, R13 ;  /* 0x00000200d00d7824 */ /* 0x040fe200078e020d */
[----:B------:R-:W-:Y:S01]  /*aa60*/  SHF.R.U32.HI R48, RZ, 0x10, R31 ;  /* 0x00000010ff307819 */ /* 0x000fe2000001161f */
[----:B------:R-:W-:Y:S01]  /*aa70*/  IMAD R25, R208, 0x200, R25 ;  /* 0x00000200d0197824 */ /* 0x000fe200078e0219 */
[----:B------:R-:W-:Y:S01]  /*aa80*/  SHF.R.U32.HI R55, RZ, 0x10, R29 ;  /* 0x00000010ff377819 */ /* 0x000fe2000001161d */
[--C-:B------:R-:W-:Y:S01]  /*aa90*/  IMAD R37, R13, 0x2, R2.reuse ;  /* 0x000000020d257824 */ /* 0x100fe200078e0202 */
[----:B------:R-:W-:Y:S01]  /*aaa0*/  SHF.R.U64 R30, R30, 0x10, R31 ;  /* 0x000000101e1e7819 */ /* 0x000fe2000000121f */
[----:B------:R-:W-:-:S02]  /*aab0*/  IMAD R38, R25, 0x2, R2 ;  /* 0x0000000219267824 */ /* 0x000fc400078e0202 */
[----:B------:R-:W-:Y:S01]  /*aac0*/  HADD2.F32 R48, -RZ, R48.H0_H0 ;  /* 0x20000030ff307230 */ /* 0x000fe20000004100 */
[----:B------:R-:W0:Y:S04]  /*aad0*/  LDS.128 R12, [R37+0x20400] ;  /* 0x02040000250c7984 */ /* 0x000e280000000c00 */
[----:B------:R-:W1:Y:S01]  /*aae0*/  LDS.128 R24, [R38+0x20400] ;  /* 0x0204000026187984 */ /* 0x000e620000000c00 */
[--C-:B0-----:R-:W-:Y:S02]  /*aaf0*/  HADD2.F32 R32, -RZ, R13.reuse.H0_H0 ;  /* 0x2000000dff207230 */ /* 0x101fe40000004100 */
[----:B------:R-:W-:Y:S02]  /*ab00*/  HADD2.F32 R33, -RZ, R13.H1_H1 ;  /* 0x3000000dff217230 */ /* 0x000fe40000004100 */
[----:B-1----:R-:W-:-:S02]  /*ab10*/  HADD2.F32 R13, -RZ, R25.H0_H0 ;  /* 0x20000019ff0d7230 */ /* 0x002fc40000004100 */
[----:B------:R-:W-:Y:S02]  /*ab20*/  HADD2.F32 R43, -RZ, R25.H1_H1 ;  /* 0x30000019ff2b7230 */ /* 0x000fe40000004100 */
[----:B------:R-:W-:Y:S02]  /*ab30*/  HADD2.F32 R44, -RZ, R27.H0_H0 ;  /* 0x2000001bff2c7230 */ /* 0x000fe40000004100 */
[CC--:B------:R-:W-:Y:S01]  /*ab40*/  FMUL.FTZ R25, R13.reuse, R47.reuse ;  /* 0x0000002f0d197220 */ /* 0x0c0fe20000410000 */
[-C--:B------:R-:W-:Y:S01]  /*ab50*/  FMUL.FTZ R51, R13, R46.reuse ;  /* 0x0000002e0d337220 */ /* 0x080fe20000410000 */
[----:B------:R-:W-:Y:S02]  /*ab60*/  HADD2.F32 R41, -RZ, R15.H0_H0 ;  /* 0x2000000fff297230 */ /* 0x000fe40000004100 */
[C---:B------:R-:W-:Y:S01]  /*ab70*/  FFMA.FTZ R13, R32.reuse, R46, -R25 ;  /* 0x0000002e200d7223 */ /* 0x040fe20000010819 */
[----:B------:R-:W-:Y:S02]  /*ab80*/  HADD2.F32 R46, -RZ, R49.H0_H0 ;  /* 0x20000031ff2e7230 */ /* 0x000fe40000004100 */
[----:B------:R-:W-:Y:S01]  /*ab90*/  FFMA.FTZ R25, R32, R47, R51 ;  /* 0x0000002f20197223 */ /* 0x000fe20000010033 */
[----:B------:R-:W-:-:S02]  /*aba0*/  HADD2.F32 R49, -RZ, R50.H0_H0 ;  /* 0x20000032ff317230 */ /* 0x000fc40000004100 */
[C---:B------:R-:W-:Y:S01]  /*abb0*/  FMUL.FTZ R50, R43.reuse, R48 ;  /* 0x000000302b327220 */ /* 0x040fe20000410000 */
[----:B------:R-:W-:Y:S02]  /*abc0*/  HADD2.F32 R47, -RZ, R36.H1_H1 ;  /* 0x30000024ff2f7230 */ /* 0x000fe40000004100 */
[-C--:B------:R-:W-:Y:S01]  /*abd0*/  FMUL.FTZ R52, R43, R46.reuse ;  /* 0x0000002e2b347220 */ /* 0x080fe20000410000 */
[----:B------:R-:W-:Y:S02]  /*abe0*/  HADD2.F32 R45, -RZ, R27.H1_H1 ;  /* 0x3000001bff2d7230 */ /* 0x000fe40000004100 */
[----:B------:R-:W-:Y:S01]  /*abf0*/  FFMA.FTZ R32, R33, R46, -R50 ;  /* 0x0000002e21207223 */ /* 0x000fe20000010832 */
[C---:B------:R-:W-:Y:S01]  /*ac00*/  FMUL.FTZ R50, R44.reuse, R49 ;  /* 0x000000312c327220 */ /* 0x040fe20000410000 */
[----:B------:R-:W-:Y:S02]  /*ac10*/  HADD2.F32 R46, -RZ, R53.H0_H0 ;  /* 0x20000035ff2e7230 */ /* 0x000fe40000004100 */
[----:B------:R-:W-:Y:S01]  /*ac20*/  FMUL.FTZ R54, R44, R47 ;  /* 0x0000002f2c367220 */ /* 0x000fe20000410000 */
[----:B------:R-:W-:-:S02]  /*ac30*/  HADD2.F32 R31, -RZ, R15.H1_H1 ;  /* 0x3000000fff1f7230 */ /* 0x000fc40000004100 */
[----:B------:R-:W-:Y:S01]  /*ac40*/  FFMA.FTZ R52, R33, R48, R52 ;  /* 0x0000003021347223 */ /* 0x000fe20000010034 */
[C---:B------:R-:W-:Y:S01]  /*ac50*/  FFMA.FTZ R47, R41.reuse, R47, -R50 ;  /* 0x0000002f292f7223 */ /* 0x040fe20000010832 */
[----:B------:R-:W-:Y:S02]  /*ac60*/  HADD2.F32 R44, -RZ, R55.H0_H0 ;  /* 0x20000037ff2c7230 */ /* 0x000fe40000004100 */
[----:B------:R-:W-:Y:S01]  /*ac70*/  FFMA.FTZ R54, R41, R49, R54 ;  /* 0x0000003129367223 */ /* 0x000fe20000010036 */
[----:B------:R-:W-:Y:S02]  /*ac80*/  HADD2.F32 R42, -RZ, R24.H0_H0 ;  /* 0x20000018ff2a7230 */ /* 0x000fe40000004100 */
[C---:B------:R-:W-:Y:S01]  /*ac90*/  FMUL.FTZ R48, R45.reuse, R46 ;  /* 0x0000002e2d307220 */ /* 0x040fe20000410000 */
[--C-:B------:R-:W-:Y:S02]  /*aca0*/  HADD2.F32 R41, -RZ, R56.reuse.H0_H0 ;  /* 0x20000038ff297230 */ /* 0x100fe40000004100 */
[----:B------:R-:W-:Y:S01]  /*acb0*/  FMUL.FTZ R50, R45, R44 ;  /* 0x0000002c2d327220 */ /* 0x000fe20000410000 */
[----:B------:R-:W-:-:S02]  /*acc0*/  HADD2.F32 R33, -RZ, R56.H1_H1 ;  /* 0x30000038ff217230 */ /* 0x000fc40000004100 */
[C---:B------:R-:W-:Y:S01]  /*acd0*/  FFMA.FTZ R56, R31.reuse, R44, -R48 ;  /* 0x0000002c1f387223 */ /* 0x040fe20000010830 */
[----:B------:R-:W-:Y:S02]  /*ace0*/  HADD2.F32 R29, -RZ, R12.H0_H0 ;  /* 0x2000000cff1d7230 */ /* 0x000fe40000004100 */
[C---:B------:R-:W-:Y:S01]  /*acf0*/  FMUL.FTZ R48, R42.reuse, R41 ;  /* 0x000000292a307220 */ /* 0x040fe20000410000 */
[----:B------:R-:W-:Y:S02]  /*ad00*/  HADD2.F32 R27, -RZ, R26.H0_H0 ;  /* 0x2000001aff1b7230 */ /* 0x000fe40000004100 */
[----:B------:R-:W-:Y:S01]  /*ad10*/  FMUL.FTZ R42, R42, R33 ;  /* 0x000000212a2a7220 */ /* 0x000fe20000410000 */
[----:B------:R-:W-:Y:S02]  /*ad20*/  HADD2.F32 R44, -RZ, R57.H0_H0 ;  /* 0x20000039ff2c7230 */ /* 0x000fe40000004100 */
[----:B------:R-:W-:Y:S01]  /*ad30*/  FFMA.FTZ R43, R31, R46, R50 ;  /* 0x0000002e1f2b7223 */ /* 0x000fe20000010032 */
[----:B------:R-:W-:-:S02]  /*ad40*/  HADD2.F32 R36, -RZ, R36.H0_H0 ;  /* 0x20000024ff247230 */ /* 0x000fc40000004100 */
[C---:B------:R-:W-:Y:S01]  /*ad50*/  FFMA.FTZ R48, R29.reuse, R33, -R48 ;  /* 0x000000211d307223 */ /* 0x040fe20000010830 */
[----:B------:R-:W-:Y:S02]  /*ad60*/  HADD2.F32 R15, -RZ, R14.H0_H0 ;  /* 0x2000000eff0f7230 */ /* 0x000fe40000004100 */
[----:B------:R-:W-:Y:S01]  /*ad70*/  FFMA.FTZ R42, R29, R41, R42 ;  /* 0x000000291d2a7223 */ /* 0x000fe2000001002a */
[----:B------:R-:W-:Y:S02]  /*ad80*/  HADD2.F32 R24, -RZ, R24.H1_H1 ;  /* 0x30000018ff187230 */ /* 0x000fe40000004100 */
[C---:B------:R-:W-:Y:S01]  /*ad90*/  FMUL.FTZ R46, R27.reuse, R44 ;  /* 0x0000002c1b2e7220 */ /* 0x040fe20000410000 */
[----:B------:R-:W-:Y:S02]  /*ada0*/  HADD2.F32 R26, -RZ, R26.H1_H1 ;  /* 0x3000001aff1a7230 */ /* 0x000fe40000004100 */
[----:B------:R-:W-:Y:S01]  /*adb0*/  FMUL.FTZ R50, R27, R36 ;  /* 0x000000241b327220 */ /* 0x000fe20000410000 */
[----:B------:R-:W-:-:S02]  /*adc0*/  HADD2.F32 R29, -RZ, R30.H0_H0 ;  /* 0x2000001eff1d7230 */ /* 0x000fc40000004100 */
[C---:B------:R-:W-:Y:S01]  /*add0*/  FFMA.FTZ R46, R15.reuse, R36, -R46 ;  /* 0x000000240f2e7223 */ /* 0x040fe2000001082e */
[----:B------:R-:W-:Y:S02]  /*ade0*/  HADD2.F32 R31, -RZ, R28.H0_H0 ;  /* 0x2000001cff1f7230 */ /* 0x000fe40000004100 */
[----:B------:R-:W-:Y:S01]  /*adf0*/  FFMA.FTZ R50, R15, R44, R50 ;  /* 0x0000002c0f327223 */ /* 0x000fe20000010032 */
[----:B------:R-:W-:Y:S02]  /*ae00*/  HADD2.F32 R27, -RZ, R20.H0_H0 ;  /* 0x20000014ff1b7230 */ /* 0x000fe40000004100 */
[----:B------:R-:W-:Y:S01]  /*ae10*/  FMUL.FTZ R15, R24, R29 ;  /* 0x0000001d180f7220 */ /* 0x000fe20000410000 */
[----:B------:R-:W-:Y:S02]  /*ae20*/  HADD2.F32 R12, -RZ, R12.H1_H1 ;  /* 0x3000000cff0c7230 */ /* 0x000fe40000004100 */
[----:B------:R-:W-:Y:S01]  /*ae30*/  FMUL.FTZ R41, R26, R31 ;  /* 0x0000001f1a297220 */ /* 0x000fe20000410000 */
[----:B------:R-:W-:-:S02]  /*ae40*/  HADD2.F32 R14, -RZ, R14.H1_H1 ;  /* 0x3000000eff0e7230 */ /* 0x000fc40000004100 */
[----:B------:R-:W-:Y:S01]  /*ae50*/  FMUL.FTZ R24, R24, R27 ;  /* 0x0000001b18187220 */ /* 0x000fe20000410000 */
[----:B------:R-:W-:Y:S01]  /*ae60*/  FMUL.FTZ R26, R26, R21 ;  /* 0x000000151a1a7220 */ /* 0x000fe20000410000 */
[----:B------:R-:W-:Y:S01]  /*ae70*/  FFMA.FTZ R33, R12, R27, -R15 ;  /* 0x0000001b0c217223 */ /* 0x000fe2000001080f */
[----:B------:R-:W-:Y:S01]  /*ae80*/  F2FP.F16.F32.PACK_AB R13, R32, R13 ;  /* 0x0000000d200d723e */ /* 0x000fe200000000ff */
[----:B------:R-:W-:Y:S01]  /*ae90*/  FFMA.FTZ R41, R14, R21, -R41 ;  /* 0x000000150e297223 */ /* 0x000fe20000010829 */
[----:B------:R-:W-:Y:S01]  /*aea0*/  FFMA.FTZ R29, R12, R29, R24 ;  /* 0x0000001d0c1d7223 */ /* 0x000fe20000010018 */
[----:B------:R-:W-:Y:S01]  /*aeb0*/  FFMA.FTZ R31, R14, R31, R26 ;  /* 0x0000001f0e1f7223 */ /* 0x000fe2000001001a */
[----:B------:R-:W-:Y:S02]  /*aec0*/  F2FP.F16.F32.PACK_AB R15, R56, R47 ;  /* 0x0000002f380f723e */ /* 0x000fe400000000ff */
[----:B------:R-:W-:Y:S02]  /*aed0*/  F2FP.F16.F32.PACK_AB R12, R33, R48 ;  /* 0x00000030210c723e */ /* 0x000fe400000000ff */
[----:B------:R-:W-:-:S02]  /*aee0*/  F2FP.F16.F32.PACK_AB R14, R41, R46 ;  /* 0x0000002e290e723e */ /* 0x000fc400000000ff */
[----:B------:R-:W-:Y:S02]  /*aef0*/  F2FP.F16.F32.PACK_AB R25, R52, R25 ;  /* 0x000000193419723e */ /* 0x000fe400000000ff */
[----:B------:R-:W-:Y:S01]  /*af00*/  F2FP.F16.F32.PACK_AB R27, R43, R54 ;  /* 0x000000362b1b723e */ /* 0x000fe200000000ff */
[----:B------:R1:W-:Y:S01]  /*af10*/  STS.128 [R37+0x20400], R12 ;  /* 0x0204000c25007388 */ /* 0x0003e20000000c00 */
[----:B------:R-:W-:Y:S02]  /*af20*/  F2FP.F16.F32.PACK_AB R24, R29, R42 ;  /* 0x0000002a1d18723e */ /* 0x000fe400000000ff */
[----:B------:R-:W-:-:S05]  /*af30*/  F2FP.F16.F32.PACK_AB R26, R31, R50 ;  /* 0x000000321f1a723e */ /* 0x000fca00000000ff */
[----:B------:R1:W-:Y:S02]  /*af40*/  STS.128 [R38+0x20400], R24 ;  /* 0x0204001826007388 */ /* 0x0003e40000000c00 */
.L_x_2661:
[----:B------:R-:W-:Y:S05]  /*af50*/  BSYNC B1 ;  /* 0x0000000000017941 */ /* 0x000fea0003800000 */
.L_x_2660:
[----:B------:R-:W-:Y:S01]  /*af60*/  PRMT R41, R3, 0x5410, R34 ;  /* 0x0000541003297816 */ /* 0x000fe20000000022 */
[----:B------:R-:W-:Y:S06]  /*af70*/  @P0 BRA `(.L_x_2652) ;  /* 0x00000004007c0947 */ /* 0x000fec0003800000 */
[----:B------:R-:W0:Y:S01]  /*af80*/  LDL R42, [R1+0x60] ;  /* 0x00006000012a7983 */ /* 0x000e220000100800 */
[----:B-1----:R-:W-:Y:S01]  /*af90*/  IMAD.SHL.U32 R12, R0, 0x40, RZ ;  /* 0x00000040000c7824 */ /* 0x002fe200078e00ff */
[----:B------:R-:W-:Y:S01]  /*afa0*/  SHF.R.S32.HI R3, RZ, 0x1f, R0 ;  /* 0x0000001fff037819 */ /* 0x000fe20000011400 */
[----:B------:R-:W-:Y:S01]  /*afb0*/  HADD2.F32 R21, -RZ, R58.H0_H0 ;  /* 0x2000003aff157230 */ /* 0x000fe20000004100 */
[--C-:B------:R-:W-:Y:S01]  /*afc0*/  SHF.R.U64 R38, R4, 0x10, R5.reuse ;  /* 0x0000001004267819 */ /* 0x100fe20000001205 */
[----:B------:R-:W-:Y:S01]  /*afd0*/  HADD2.F32 R29, -RZ, R57.H1_H1 ;  /* 0x30000039ff1d7230 */ /* 0x000fe20000004100 */
[----:B------:R-:W-:Y:S02]  /*afe0*/  LEA.HI R3, R3, R0, RZ, 0x3 ;  /* 0x0000000003037211 */ /* 0x000fe400078f18ff */
[----:B------:R-:W-:Y:S02]  /*aff0*/  LOP3.LUT R12, R12, 0x1c0, RZ, 0xc0, !PT ;  /* 0x000001c00c0c7812 */ /* 0x000fe400078ec0ff */
[----:B------:R-:W-:Y:S01]  /*b000*/  SHF.R.U32.HI R30, RZ, 0x10, R5 ;  /* 0x00000010ff1e7819 */ /* 0x000fe20000011605 */
[----:B------:R-:W-:Y:S01]  /*b010*/  IMAD.SHL.U32 R3, R3, 0x40, RZ ;  /* 0x0000004003037824 */ /* 0x000fe200078e00ff */
[----:B------:R-:W-:-:S02]  /*b020*/  SHF.R.U32.HI R0, RZ, 0x3, R12 ;  /* 0x00000003ff007819 */ /* 0x000fc4000001160c */
[----:B------:R-:W-:Y:S01]  /*b030*/  SHF.R.U64 R4, R10, 0x10, R11 ;  /* 0x000000100a047819 */ /* 0x000fe2000000120b */
[----:B------:R-:W-:Y:S01]  /*b040*/  HADD2.F32 R30, -RZ, R30.H0_H0 ;  /* 0x2000001eff1e7230 */ /* 0x000fe20000004100 */
[----:B------:R-:W-:Y:S02]  /*b050*/  LOP3.LUT R35, R0, R35, R12, 0x1e, !PT ;  /* 0x0000002300237212 */ /* 0x000fe400078e1e0c */
[----:B------:R-:W-:Y:S02]  /*b060*/  LOP3.LUT R0, R3, 0xfffffe00, RZ, 0xc0, !PT ;  /* 0xfffffe0003007812 */ /* 0x000fe400078ec0ff */
[----:B------:R-:W-:Y:S02]  /*b070*/  SHF.R.U32.HI R28, RZ, 0x10, R9 ;  /* 0x00000010ff1c7819 */ /* 0x000fe40000011609 */
[----:B------:R-:W-:Y:S01]  /*b080*/  SHF.R.U64 R37, R6, 0x10, R7 ;  /* 0x0000001006257819 */ /* 0x000fe20000001207 */
[----:B------:R-:W-:Y:S01]  /*b090*/  IMAD.IADD R35, R0, 0x1, R35 ;  /* 0x0000000100237824 */ /* 0x000fe200078e0223 */
[----:B------:R-:W-:-:S02]  /*b0a0*/  SHF.R.U64 R3, R8, 0x10, R9 ;  /* 0x0000001008037819 */ /* 0x000fc40000001209 */
[----:B------:R-:W-:Y:S01]  /*b0b0*/  SHF.R.U32.HI R36, RZ, 0x10, R11 ;  /* 0x00000010ff247819 */ /* 0x000fe2000001160b */
[----:B------:R-:W-:Y:S01]  /*b0c0*/  IMAD R0, R35, 0x2, R2 ;  /* 0x0000000223007824 */ /* 0x000fe200078e0202 */
[----:B------:R-:W-:Y:S01]  /*b0d0*/  SHF.R.U32.HI R35, RZ, 0x10, R7 ;  /* 0x00000010ff237819 */ /* 0x000fe20000011607 */
[----:B------:R-:W-:-:S03]  /*b0e0*/  HADD2.F32 R3, -RZ, R3.H0_H0 ;  /* 0x20000003ff037230 */ /* 0x000fc60000004100 */
[----:B------:R-:W1:Y:S02]  /*b0f0*/  LDS.128 R24, [R0+0x20400] ;  /* 0x0204000000187984 */ /* 0x000e640000000c00 */
[--C-:B-1----:R-:W-:Y:S02]  /*b100*/  HADD2.F32 R10, -RZ, R25.reuse.H0_H0 ;  /* 0x20000019ff0a7230 */ /* 0x102fe40000004100 */
[----:B------:R-:W-:Y:S02]  /*b110*/  HADD2.F32 R25, -RZ, R25.H1_H1 ;  /* 0x30000019ff197230 */ /* 0x000fe40000004100 */
[----:B------:R-:W-:Y:S02]  /*b120*/  HADD2.F32 R9, -RZ, R24.H0_H0 ;  /* 0x20000018ff097230 */ /* 0x000fe40000004100 */
[C---:B------:R-:W-:Y:S01]  /*b130*/  FMUL.FTZ R31, R10.reuse, R29 ;  /* 0x0000001d0a1f7220 */ /* 0x040fe20000410000 */
[----:B------:R-:W-:Y:S01]  /*b140*/  FMUL.FTZ R33, R10, R21 ;  /* 0x000000150a217220 */ /* 0x000fe20000410000 */
[----:B------:R-:W-:-:S02]  /*b150*/  HADD2.F32 R10, -RZ, R28.H0_H0 ;  /* 0x2000001cff0a7230 */ /* 0x000fc40000004100 */
[C---:B------:R-:W-:Y:S01]  /*b160*/  FMUL.FTZ R32, R25.reuse, R30 ;  /* 0x0000001e19207220 */ /* 0x040fe20000410000 */
[--C-:B------:R-:W-:Y:S02]  /*b170*/  HADD2.F32 R28, -RZ, R40.reuse.H0_H0 ;  /* 0x20000028ff1c7230 */ /* 0x100fe40000004100 */
[----:B------:R-:W-:Y:S02]  /*b180*/  HADD2.F32 R40, -RZ, R40.H1_H1 ;  /* 0x30000028ff287230 */ /* 0x000fe40000004100 */
[----:B------:R-:W-:Y:S01]  /*b190*/  FMUL.FTZ R34, R25, R10 ;  /* 0x0000000a19227220 */ /* 0x000fe20000410000 */
[----:B------:R-:W-:Y:S02]  /*b1a0*/  HADD2.F32 R11, -RZ, R26.H0_H0 ;  /* 0x2000001aff0b7230 */ /* 0x000fe40000004100 */
[--C-:B------:R-:W-:Y:S02]  /*b1b0*/  HADD2.F32 R20, -RZ, R27.reuse.H0_H0 ;  /* 0x2000001bff147230 */ /* 0x100fe40000004100 */
[----:B------:R-:W-:-:S02]  /*b1c0*/  HADD2.F32 R27, -RZ, R27.H1_H1 ;  /* 0x3000001bff1b7230 */ /* 0x000fc40000004100 */
[----:B------:R-:W-:Y:S02]  /*b1d0*/  HADD2.F32 R24, -RZ, R24.H1_H1 ;  /* 0x30000018ff187230 */ /* 0x000fe40000004100 */
[----:B------:R-:W-:Y:S01]  /*b1e0*/  HADD2.F32 R26, -RZ, R26.H1_H1 ;  /* 0x3000001aff1a7230 */ /* 0x000fe20000004100 */
[----:B0-----:R-:W0:Y:S02]  /*b1f0*/  LDS.128 R12, [R42+0x20400] ;  /* 0x020400002a0c7984 */ /* 0x001e240000000c00 */
[--C-:B0-----:R-:W-:Y:S02]  /*b200*/  HADD2.F32 R6, -RZ, R13.reuse.H0_H0 ;  /* 0x2000000dff067230 */ /* 0x101fe40000004100 */
[----:B------:R-:W-:Y:S02]  /*b210*/  HADD2.F32 R13, -RZ, R13.H1_H1 ;  /* 0x3000000dff0d7230 */ /* 0x000fe40000004100 */
[----:B------:R-:W-:Y:S02]  /*b220*/  HADD2.F32 R5, -RZ, R12.H0_H0 ;  /* 0x2000000cff057230 */ /* 0x000fe40000004100 */
[C---:B------:R-:W-:Y:S01]  /*b230*/  FFMA.FTZ R31, R6.reuse, R21, -R31 ;  /* 0x00000015061f7223 */ /* 0x040fe2000001081f */
[----:B------:R-:W-:Y:S01]  /*b240*/  FFMA.FTZ R33, R6, R29, R33 ;  /* 0x0000001d06217223 */ /* 0x000fe20000010021 */
[----:B------:R-:W-:Y:S01]  /*b250*/  FFMA.FTZ R32, R13, R10, -R32 ;  /* 0x0000000a0d207223 */ /* 0x000fe20000010820 */
[----:B------:R-:W-:Y:S01]  /*b260*/  FMUL.FTZ R6, R9, R28 ;  /* 0x0000001c09067220 */ /* 0x000fe20000410000 */
[----:B------:R-:W-:-:S02]  /*b270*/  HADD2.F32 R10, -RZ, R39.H1_H1 ;  /* 0x30000027ff0a7230 */ /* 0x000fc40000004100 */
[----:B------:R-:W-:Y:S01]  /*b280*/  FMUL.FTZ R9, R9, R40 ;  /* 0x0000002809097220 */ /* 0x000fe20000410000 */
[----:B------:R-:W-:Y:S01]  /*b290*/  FFMA.FTZ R34, R13, R30, R34 ;  /* 0x0000001e0d227223 */ /* 0x000fe20000010022 */
[C---:B------:R-:W-:Y:S01]  /*b2a0*/  FFMA.FTZ R40, R5.reuse, R40, -R6 ;  /* 0x0000002805287223 */ /* 0x040fe20000010806 */
[----:B------:R-:W-:Y:S02]  /*b2b0*/  HADD2.F32 R7, -RZ, R14.H0_H0 ;  /* 0x2000000eff077230 */ /* 0x000fe40000004100 */
[----:B------:R-:W-:Y:S01]  /*b2c0*/  FFMA.FTZ R13, R5, R28, R9 ;  /* 0x0000001c050d7223 */ /* 0x000fe20000010009 */
[--C-:B------:R-:W-:Y:S02]  /*b2d0*/  HADD2.F32 R6, -RZ, R41.reuse.H0_H0 ;  /* 0x20000029ff067230 */ /* 0x100fe40000004100 */
[----:B------:R-:W-:Y:S01]  /*b2e0*/  FMUL.FTZ R28, R11, R10 ;  /* 0x0000000a0b1c7220 */ /* 0x000fe20000410000 */
[----:B------:R-:W-:Y:S02]  /*b2f0*/  HADD2.F32 R5, -RZ, R41.H1_H1 ;  /* 0x30000029ff057230 */ /* 0x000fe40000004100 */
[----:B------:R-:W-:-:S02]  /*b300*/  HADD2.F32 R39, -RZ, R39.H0_H0 ;  /* 0x20000027ff277230 */ /* 0x000fc40000004100 */
[-C--:B------:R-:W-:Y:S01]  /*b310*/  FMUL.FTZ R30, R11, R6.reuse ;  /* 0x000000060b1e7220 */ /* 0x080fe20000410000 */
[----:B------:R-:W-:Y:S01]  /*b320*/  FFMA.FTZ R21, R7, R6, -R28 ;  /* 0x0000000607157223 */ /* 0x000fe2000001081c */
[----:B------:R-:W-:Y:S02]  /*b330*/  HADD2.F32 R8, -RZ, R15.H0_H0 ;  /* 0x2000000fff087230 */ /* 0x000fe40000004100 */
[----:B------:R-:W-:Y:S02]  /*b340*/  HADD2.F32 R6, -RZ, R36.H0_H0 ;  /* 0x20000024ff067230 */ /* 0x000fe40000004100 */
[C---:B------:R-:W-:Y:S01]  /*b350*/  FMUL.FTZ R9, R20.reuse, R39 ;  /* 0x0000002714097220 */ /* 0x040fe20000410000 */
[----:B------:R-:W-:Y:S02]  /*b360*/  HADD2.F32 R28, -RZ, R35.H0_H0 ;  /* 0x20000023ff1c7230 */ /* 0x000fe40000004100 */
[----:B------:R-:W-:Y:S01]  /*b370*/  FMUL.FTZ R36, R20, R5 ;  /* 0x0000000514247220 */ /* 0x000fe20000410000 */
[----:B------:R-:W-:-:S02]  /*b380*/  HADD2.F32 R15, -RZ, R15.H1_H1 ;  /* 0x3000000fff0f7230 */ /* 0x000fc40000004100 */
[----:B------:R-:W-:Y:S01]  /*b390*/  FFMA.FTZ R10, R7, R10, R30 ;  /* 0x0000000a070a7223 */ /* 0x000fe2000001001e */
[C---:B------:R-:W-:Y:S01]  /*b3a0*/  FFMA.FTZ R20, R8.reuse, R5, -R9 ;  /* 0x0000000508147223 */ /* 0x040fe20000010809 */
[----:B------:R-:W-:Y:S01]  /*b3b0*/  FFMA.FTZ R36, R8, R39, R36 ;  /* 0x0000002708247223 */ /* 0x000fe20000010024 */
[C---:B------:R-:W-:Y:S01]  /*b3c0*/  FMUL.FTZ R30, R27.reuse, R28 ;  /* 0x0000001c1b1e7220 */ /* 0x040fe20000410000 */
[-C--:B------:R-:W-:Y:S01]  /*b3d0*/  FMUL.FTZ R8, R27, R6.reuse ;  /* 0x000000061b087220 */ /* 0x080fe20000410000 */
[----:B------:R-:W-:Y:S02]  /*b3e0*/  HADD2.F32 R7, -RZ, R38.H0_H0 ;  /* 0x20000026ff077230 */ /* 0x000fe40000004100 */
[----:B------:R-:W-:Y:S02]  /*b3f0*/  HADD2.F32 R9, -RZ, R37.H0_H0 ;  /* 0x20000025ff097230 */ /* 0x000fe40000004100 */
[----:B------:R-:W-:Y:S01]  /*b400*/  FFMA.FTZ R25, R15, R6, -R30 ;  /* 0x000000060f197223 */ /* 0x000fe2000001081e */
[----:B------:R-:W-:-:S02]  /*b410*/  HADD2.F32 R5, -RZ, R4.H0_H0 ;  /* 0x20000004ff057230 */ /* 0x000fc40000004100 */
[----:B------:R-:W-:Y:S01]  /*b420*/  FFMA.FTZ R27, R15, R28, R8 ;  /* 0x0000001c0f1b7223 */ /* 0x000fe20000010008 */
[----:B------:R-:W-:Y:S02]  /*b430*/  HADD2.F32 R12, -RZ, R12.H1_H1 ;  /* 0x3000000cff0c7230 */ /* 0x000fe40000004100 */
[----:B------:R-:W-:Y:S01]  /*b440*/  FMUL.FTZ R11, R24, R7 ;  /* 0x00000007180b7220 */ /* 0x000fe20000410000 */
[----:B------:R-:W-:Y:S02]  /*b450*/  HADD2.F32 R14, -RZ, R14.H1_H1 ;  /* 0x3000000eff0e7230 */ /* 0x000fe40000004100 */
        /* <DEDUP_REMOVED lines=14> */
[----:B------:R-:W-:-:S02]  /*b540*/  F2FP.F16.F32.PACK_AB R8, R8, R13 ;  /* 0x0000000d0808723e */ /* 0x000fc400000000ff */
[----:B------:R-:W-:-:S05]  /*b550*/  F2FP.F16.F32.PACK_AB R10, R15, R10 ;  /* 0x0000000a0f0a723e */ /* 0x000fca00000000ff */
[----:B------:R3:W-:Y:S02]  /*b560*/  STS.128 [R0+0x20400], R8 ;  /* 0x0204000800007388 */ /* 0x0007e40000000c00 */
.L_x_2652:
[----:B------:R-:W-:Y:S05]  /*b570*/  BSYNC B0 ;  /* 0x0000000000007941 */ /* 0x000fea0003800000 */
.L_x_2638:
        /* <DEDUP_REMOVED lines=8> */
.L_x_2635:
[----:B--23--:R-:W-:-:S05]  /*b600*/  IMAD.U32 R0, RZ, RZ, UR37 ;  /* 0x00000025ff007e24 */ /* 0x00cfca000f8e00ff */
[----:B------:R-:W-:-:S13]  /*b610*/  ISETP.NE.AND P0, PT, R0, 0x3, PT ;  /* 0x000000030000780c */ /* 0x000fda0003f05270 */
[----:B------:R-:W-:Y:S05]  /*b620*/  @!P0 BRA `(.L_x_2662) ;  /* 0x0000000000048947 */ /* 0x000fea0003800000 */
[----:B------:R-:W-:Y:S01]  /*b630*/  BPT.TRAP 0x1 ;  /* 0x000000040000795c */ /* 0x000fe20000300000 */
.L_x_2662:
[----:B-1----:R-:W-:Y:S01]  /*b640*/  IMAD R12, R17, 0x8, R2 ;  /* 0x00000008110c7824 */ /* 0x002fe200078e0202 */
[----:B------:R-:W-:-:S04]  /*b650*/  SHF.L.U32 R57, R22, 0x1f, RZ ;  /* 0x0000001f16397819 */ /* 0x000fc800000006ff */
[----:B------:R1:W2:Y:S01]  /*b660*/  SYNCS.PHASECHK.TRANS64.TRYWAIT P1, [R12+URZ+0x28c30], R57 ;  /* 0x028c30390c0075a7 */ /* 0x0002a2000802017f */
[----:B------:R-:W-:Y:S05]  /*b670*/  @!P0 BRA `(.L_x_2663) ;  /* 0x0000000000048947 */ /* 0x000fea0003800000 */
[----:B------:R-:W-:Y:S01]  /*b680*/  BPT.TRAP 0x1 ;  /* 0x000000040000795c */ /* 0x000fe20000300000 */
.L_x_2663:
[C---:B------:R-:W-:Y:S02]  /*b690*/  VIADD R0, R2.reuse, 0x22400 ;  /* 0x0002240002007836 */ /* 0x040fe40000000000 */
[----:B0-----:R-:W-:-:S03]  /*b6a0*/  VIADD R3, R2, 0x20400 ;  /* 0x0002040002037836 */ /* 0x001fc60000000000 */
[----:B------:R-:W-:Y:S02]  /*b6b0*/  SHF.R.U32.HI R0, RZ, 0x4, R0 ;  /* 0x00000004ff007819 */ /* 0x000fe40000011600 */
[----:B------:R-:W-:Y:S02]  /*b6c0*/  SHF.R.U32.HI R3, RZ, 0x4, R3 ;  /* 0x00000004ff037819 */ /* 0x000fe40000011603 */
[----:B------:R-:W-:Y:S02]  /*b6d0*/  LOP3.LUT R0, R0, 0x3fff, RZ, 0xc0, !PT ;  /* 0x00003fff00007812 */ /* 0x000fe400078ec0ff */
[----:B------:R-:W-:Y:S02]  /*b6e0*/  LOP3.LUT R3, R3, 0x3fff, RZ, 0xc0, !PT ;  /* 0x00003fff03037812 */ /* 0x000fe400078ec0ff */
[----:B------:R-:W-:Y:S01]  /*b6f0*/  LOP3.LUT R14, R0, 0x10000, RZ, 0xfc, !PT ;  /* 0x00010000000e7812 */ /* 0x000fe200078efcff */
[----:B--2---:R-:W-:Y:S06]  /*b700*/  @P1 BRA `(.L_x_2664) ;  /* 0x0000000000081947 */ /* 0x004fec0003800000 */
[----:B------:R-:W0:Y:S02]  /*b710*/  SYNCS.PHASECHK.TRANS64.TRYWAIT P1, [R12+URZ+0x28c30], R57 ;  /* 0x028c30390c0075a7 */ /* 0x000e24000802017f */
[----:B0-----:R-:W-:Y:S05]  /*b720*/  @!P1 BRA `(.L_x_2665) ;  /* 0x0000018800e09947 */ /* 0x001fea0003800000 */
.L_x_2664:
[----:B------:R-:W-:Y:S01]  /*b730*/  IMAD.MOV.U32 R5, RZ, RZ, 0x40000040 ;  /* 0x40000040ff057424 */ /* 0x000fe200078e00ff */
[----:B------:R-:W-:Y:S01]  /*b740*/  LOP3.LUT R4, R3, 0x10000, RZ, 0xfc, !PT ;  /* 0x0001000003047812 */ /* 0x000fe200078efcff */
[----:B------:R-:W-:Y:S01]  /*b750*/  IMAD.MOV.U32 R21, RZ, RZ, 0x40000040 ;  /* 0x40000040ff157424 */ /* 0x000fe200078e00ff */
[----:B------:R-:W-:Y:S01]  /*b760*/  LEA R20, R17, R14, 0x9 ;  /* 0x0000000e11147211 */ /* 0x000fe200078e48ff */
[----:B------:R-:W-:Y:S05]  /*b770*/  WARPSYNC.ALL ;  /* 0x0000000000007948 */ /* 0x000fea0003800000 */
[C---:B------:R-:W-:Y:S01]  /*b780*/  R2UR UR4, R4.reuse ;  /* 0x00000000040472ca */ /* 0x040fe200000e0000 */
[----:B------:R-:W-:Y:S01]  /*b790*/  WARPGROUP.ARRIVE ;  /* 0x00000000000079c5 */ /* 0x000fe20000000000 */
[----:B------:R-:W-:Y:S01]  /*b7a0*/  R2UR UR5, R5 ;  /* 0x00000000050572ca */ /* 0x000fe200000e0000 */
[----:B----4-:R-:W-:Y:S01]  /*b7b0*/  VIADD R10, R4, 0x2 ;  /* 0x00000002040a7836 */ /* 0x010fe20000000000 */
[C---:B------:R-:W-:Y:S01]  /*b7c0*/  R2UR UR6, R20.reuse ;  /* 0x00000000140672ca */ /* 0x040fe200000e0000 */
[----:B------:R-:W-:Y:S01]  /*b7d0*/  VIADD R6, R20, 0x2 ;  /* 0x0000000214067836 */ /* 0x000fe20000000000 */
[----:B------:R-:W-:Y:S01]  /*b7e0*/  R2UR UR7, R21 ;  /* 0x00000000150772ca */ /* 0x000fe200000e0000 */
[----:B------:R-:W-:-:S02]  /*b7f0*/  IMAD.MOV.U32 R11, RZ, RZ, 0x40000040 ;  /* 0x40000040ff0b7424 */ /* 0x000fc400078e00ff */
[----:B------:R-:W-:Y:S02]  /*b800*/  IMAD.MOV.U32 R7, RZ, RZ, 0x40000040 ;  /* 0x40000040ff077424 */ /* 0x000fe400078e00ff */
[----:B------:R-:W-:Y:S02]  /*b810*/  VIADD R8, R4, 0x4 ;  /* 0x0000000404087836 */ /* 0x000fe40000000000 */
[----:B------:R-:W-:Y:S02]  /*b820*/  IMAD.MOV.U32 R9, RZ, RZ, 0x40000040 ;  /* 0x40000040ff097424 */ /* 0x000fe400078e00ff */
[----:B------:R-:W-:-:S04]  /*b830*/  IMAD.MOV.U32 R21, RZ, RZ, 0x40000040 ;  /* 0x40000040ff157424 */ /* 0x000fc800078e00ff */
[----:B------:R-:W-:Y:S01]  /*b840*/  HGMMA.64x64x16.F32 R24, gdesc[UR4], RZ, !UPT, gsb0 ;  /* 0x00e00000041879f0 */ /* 0x000fe2000c0008ff */
[----:B------:R-:W-:Y:S02]  /*b850*/  R2UR UR4, R10 ;  /* 0x000000000a0472ca */ /* 0x000fe400000e0000 */
[----:B------:R-:W-:Y:S02]  /*b860*/  R2UR UR5, R11 ;  /* 0x000000000b0572ca */ /* 0x000fe400000e0000 */
[----:B------:R-:W-:Y:S01]  /*b870*/  R2UR UR6, R6 ;  /* 0x00000000060672ca */ /* 0x000fe200000e0000 */
[C---:B------:R-:W-:Y:S01]  /*b880*/  VIADD R6, R20.reuse, 0x4 ;  /* 0x0000000414067836 */ /* 0x040fe20000000000 */
[----:B------:R-:W-:Y:S01]  /*b890*/  R2UR UR7, R7 ;  /* 0x00000000070772ca */ /* 0x000fe200000e0000 */
[----:B------:R-:W-:Y:S02]  /*b8a0*/  IMAD.MOV.U32 R7, RZ, RZ, 0x40000040 ;  /* 0x40000040ff077424 */ /* 0x000fe400078e00ff */
[----:B------:R-:W-:Y:S01]  /*b8b0*/  VIADD R20, R20, 0x6 ;  /* 0x0000000614147836 */ /* 0x000fe20000000000 */
[----:B------:R-:W-:-:S02]  /*b8c0*/  WARPGROUP.DEPBAR.LE gsb0, 0x0 ;  /* 0x00008000000079c5 */ /* 0x000fc40000010000 */
[----:B------:R-:W-:-:S07]  /*b8d0*/  WARPGROUP.ARRIVE ;  /* 0x00000000000079c5 */ /* 0x000fce0000000000 */
[----:B------:R-:W-:Y:S01]  /*b8e0*/  HGMMA.64x64x16.F32 R24, gdesc[UR4], R24, gsb0 ;  /* 0x00e00000041879f0 */ /* 0x000fe20008000818 */
[----:B------:R-:W-:Y:S02]  /*b8f0*/  R2UR UR4, R8 ;  /* 0x00000000080472ca */ /* 0x000fe400000e0000 */
[----:B------:R-:W-:Y:S02]  /*b900*/  R2UR UR5, R9 ;  /* 0x00000000090572ca */ /* 0x000fe400000e0000 */
[----:B------:R-:W-:Y:S01]  /*b910*/  R2UR UR6, R6 ;  /* 0x00000000060672ca */ /* 0x000fe200000e0000 */
[----:B------:R-:W-:Y:S01]  /*b920*/  VIADD R6, R4, 0x6 ;  /* 0x0000000604067836 */ /* 0x000fe20000000000 */
[----:B------:R-:W-:Y:S01]  /*b930*/  R2UR UR7, R7 ;  /* 0x00000000070772ca */ /* 0x000fe200000e0000 */
[----:B------:R-:W-:Y:S01]  /*b940*/  IMAD.MOV.U32 R7, RZ, RZ, 0x40000040 ;  /* 0x40000040ff077424 */ /* 0x000fe200078e00ff */
[----:B------:R-:W-:Y:S02]  /*b950*/  WARPGROUP.DEPBAR.LE gsb0, 0x0 ;  /* 0x00008000000079c5 */ /* 0x000fe40000010000 */
[----:B------:R-:W-:-:S09]  /*b960*/  WARPGROUP.ARRIVE ;  /* 0x00000000000079c5 */ /* 0x000fd20000000000 */
        /* <DEDUP_REMOVED lines=11> */
.L_x_2666:
[----:B------:R-:W2:Y:S01]  /*ba20*/  LDC R60, c[0x0][0x448] ;  /* 0x00011200ff3c7b82 */ /* 0x000ea20000000800 */
[----:B------:R-:W-:Y:S01]  /*ba30*/  ULDC UR4, c[0x0][0x9d8] ;  /* 0x0002760000047ab9 */ /* 0x000fe20000000800 */
[----:B------:R-:W-:Y:S01]  /*ba40*/  ULDC.64 UR46, c[0x0][0x9e0] ;  /* 0x00027800002e7ab9 */ /* 0x000fe20000000a00 */
[----:B------:R-:W-:Y:S01]  /*ba50*/  FMUL.FTZ R58, R37, UR4 ;  /* 0x00000004253a7c20 */ /* 0x000fe20008410000 */
[----:B------:R-:W-:Y:S01]  /*ba60*/  FMUL.FTZ R37, R43, UR4 ;  /* 0x000000042b257c20 */ /* 0x000fe20008410000 */
[----:B------:R-:W-:Y:S01]  /*ba70*/  FMUL.FTZ R65, R45, UR4 ;  /* 0x000000042d417c20 */ /* 0x000fe20008410000 */
[----:B------:R-:W-:Y:S01]  /*ba80*/  FMUL.FTZ R0, R26, UR4 ;  /* 0x000000041a007c20 */ /* 0x000fe20008410000 */
[----:B------:R-:W-:Y:S01]  /*ba90*/  FMUL.FTZ R26, R38, UR4 ;  /* 0x00000004261a7c20 */ /* 0x000fe20008410000 */
[----:B------:R-:W-:Y:S02]  /*baa0*/  IMAD.IADD R38, R206, 0x1, R196 ;  /* 0x00000001ce267824 */ /* 0x000fe400078e02c4 */
[----:B------:R-:W-:Y:S01]  /*bab0*/  FMUL.FTZ R3, R24, UR4 ;  /* 0x0000000418037c20 */ /* 0x000fe20008410000 */
[----:B------:R-:W-:Y:S01]  /*bac0*/  FMUL.FTZ R24, R34, UR4 ;  /* 0x0000000422187c20 */ /* 0x000fe20008410000 */
[----:B------:R-:W-:Y:S01]  /*bad0*/  FMUL.FTZ R20, R30, UR4 ;  /* 0x000000041e147c20 */ /* 0x000fe20008410000 */
[----:B------:R-:W-:Y:S01]  /*bae0*/  FMUL.FTZ R69, R49, UR4 ;  /* 0x0000000431457c20 */ /* 0x000fe20008410000 */
[----:B------:R-:W-:Y:S01]  /*baf0*/  FMUL.FTZ R30, R47, UR4 ;  /* 0x000000042f1e7c20 */ /* 0x000fe20008410000 */
[----:B------:R-:W-:-:S02]  /*bb00*/  IMAD.MOV.U32 R47, RZ, RZ, -0x40 ;  /* 0xffffffc0ff2f7424 */ /* 0x000fc400078e00ff */
[----:B------:R-:W-:Y:S01]  /*bb10*/  FMUL.FTZ R61, R41, UR4 ;  /* 0x00000004293d7c20 */ /* 0x000fe20008410000 */
[----:B------:R-:W-:Y:S01]  /*bb20*/  UISETP.GE.AND UP0, UPT, UR47, 0x1, UPT ;  /* 0x000000012f00788c */ /* 0x000fe2000bf06270 */
[----:B------:R-:W-:Y:S01]  /*bb30*/  FMUL.FTZ R71, R25, UR4 ;  /* 0x0000000419477c20 */ /* 0x000fe20008410000 */
[----:B------:R-:W-:Y:S01]  /*bb40*/  FMUL.FTZ R13, R27, UR4 ;  /* 0x000000041b0d7c20 */ /* 0x000fe20008410000 */
[----:B------:R-:W-:Y:S01]  /*bb50*/  FMUL.FTZ R15, R31, UR4 ;  /* 0x000000041f0f7c20 */ /* 0x000fe20008410000 */
[----:B------:R-:W-:Y:S01]  /*bb60*/  LOP3.LUT R16, R16, 0xffffff7f, RZ, 0xc0, !PT ;  /* 0xffffff7f10107812 */ /* 0x000fe200078ec0ff */
[----:B------:R-:W-:Y:S01]  /*bb70*/  FMUL.FTZ R41, R52, UR4 ;  /* 0x0000000434297c20 */ /* 0x000fe20008410000 */
[----:B------:R-:W-:Y:S01]  /*bb80*/  FMUL.FTZ R27, R28, UR4 ;  /* 0x000000041c1b7c20 */ /* 0x000fe20008410000 */
[----:B------:R-:W-:Y:S01]  /*bb90*/  FMUL.FTZ R31, R32, UR4 ;  /* 0x00000004201f7c20 */ /* 0x000fe20008410000 */
[----:B--2---:R-:W-:Y:S01]  /*bba0*/  ISETP.NE.AND P1, PT, R60, 0x1, PT ;  /* 0x000000013c00780c */ /* 0x004fe20003f25270 */
[----:B------:R-:W-:Y:S01]  /*bbb0*/  FMUL.FTZ R21, R35, UR4 ;  /* 0x0000000423157c20 */ /* 0x000fe20008410000 */
[----:B------:R-:W-:Y:S01]  /*bbc0*/  FMUL.FTZ R56, R36, UR4 ;  /* 0x0000000424387c20 */ /* 0x000fe20008410000 */
[----:B------:R-:W-:Y:S01]  /*bbd0*/  FMUL.FTZ R25, R39, UR4 ;  /* 0x0000000427197c20 */ /* 0x000fe20008410000 */
        /* <DEDUP_REMOVED lines=9> */
[----:B------:R-:W2:Y:S01]  /*bc70*/  @P1 LDC R43, c[0x0][0x44c] ;  /* 0x00011300ff2b1b82 */ /* 0x000ea20000000800 */
[----:B------:R-:W-:Y:S01]  /*bc80*/  FMUL.FTZ R28, R51, UR4 ;  /* 0x00000004331c7c20 */ /* 0x000fe20008410000 */
[----:B------:R-:W-:Y:S01]  /*bc90*/  FMUL.FTZ R36, R54, UR4 ;  /* 0x0000000436247c20 */ /* 0x000fe20008410000 */
[----:B------:R-:W-:Y:S01]  /*bca0*/  @P1 LOP3.LUT R16, R16, 0x80, RZ, 0xfc, !PT ;  /* 0x0000008010101812 */ /* 0x000fe200078efcff */
[----:B------:R-:W3:Y:S01]  /*bcb0*/  MUFU.TANH R3, R3 ;  /* 0x0000000300037308 */ /* 0x000ee20000002400 */
[C---:B------:R-:W-:Y:S01]  /*bcc0*/  IADD3 R40, -R189.reuse, R52, R184 ;  /* 0x00000034bd287210 */ /* 0x040fe20007ffe1b8 */
[----:B------:R-:W-:Y:S01]  /*bcd0*/  ULDC UR45, c[0x0][0x9dc] ;  /* 0x00027700002d7ab9 */ /* 0x000fe20000000800 */
[----:B------:R-:W-:Y:S01]  /*bce0*/  LEA R46, R168, 0xffffffc0, 0x6 ;  /* 0xffffffc0a82e7811 */ /* 0x000fe200078e30ff */
[----:B------:R-:W4:Y:S01]  /*bcf0*/  @P1 LDC R45, c[0x0][0x450] ;  /* 0x00011400ff2d1b82 */ /* 0x000f220000000800 */
[----:B------:R-:W-:Y:S01]  /*bd00*/  ULOP3.LUT UR45, URZ, UR45, URZ, 0x33, !UPT ;  /* 0x0000002d3f2d7292 */ /* 0x000fe2000f8e333f */
[----:B------:R-:W-:Y:S01]  /*bd10*/  IMAD.IADD R40, R40, 0x1, -R23 ;  /* 0x0000000128287824 */ /* 0x000fe200078e0a17 */
[----:B------:R-:W-:Y:S01]  /*bd20*/  IADD3 R73, -R189, R184, -R46 ;  /* 0x000000b8bd497210 */ /* 0x000fe20007ffe92e */
[----:B------:R-:W0:Y:S01]  /*bd30*/  MUFU.TANH R71, R71 ;  /* 0x0000004700477308 */ /* 0x000e220000002400 */
[----:B------:R-:W-:Y:S01]  /*bd40*/  UP2UR UR48, UPR, URZ, 0x1 ;  /* 0x000000013f307883 */ /* 0x000fe20008000000 */
[----:B------:R-:W-:Y:S01]  /*bd50*/  VIADD R52, R52, 0xffffffff ;  /* 0xffffffff34347836 */ /* 0x000fe20000000000 */
[C---:B------:R-:W-:Y:S01]  /*bd60*/  IADD3 R42, R40.reuse, UR46, RZ ;  /* 0x0000002e282a7c10 */ /* 0x040fe2000fffe0ff */
[----:B------:R-:W-:-:S04]  /*bd70*/  VIADD R44, R40, UR45 ;  /* 0x0000002d282c7c36 */ /* 0x000fc80008000000 */
[----:B------:R-:W0:Y:S01]  /*bd80*/  MUFU.TANH R0, R0 ;  /* 0x0000000000007308 */ /* 0x000e220000002400 */
[----:B--2---:R-:W-:-:S04]  /*bd90*/  @P1 IMAD.HI.U32 R34, R38, R43, RZ ;  /* 0x0000002b26221227 */ /* 0x004fc800078e00ff */
[----:B------:R-:W-:-:S03]  /*bda0*/  FMUL.FTZ R43, R53, UR4 ;  /* 0x00000004352b7c20 */ /* 0x000fc60008410000 */
[----:B------:R-:W2:Y:S01]  /*bdb0*/  MUFU.TANH R13, R13 ;  /* 0x0000000d000d7308 */ /* 0x000ea20000002400 */
[----:B----4-:R-:W-:Y:S01]  /*bdc0*/  @P1 SHF.R.U32.HI R38, RZ, R45, R34 ;  /* 0x0000002dff261219 */ /* 0x010fe20000011622 */
[----:B------:R-:W-:Y:S01]  /*bdd0*/  FMUL.FTZ R34, R55, UR4 ;  /* 0x0000000437227c20 */ /* 0x000fe20008410000 */
[----:B------:R-:W-:Y:S01]  /*bde0*/  PLOP3.LUT P1, PT, PT, PT, UP0, 0x40, 0x0 ;  /* 0x000000000000781c */ /* 0x000fe20003f2e808 */
[----:B------:R-:W-:-:S04]  /*bdf0*/  VIADD R45, R12, 0x28c40 ;  /* 0x00028c400c2d7836 */ /* 0x000fc80000000000 */
[----:B------:R-:W4:Y:S01]  /*be00*/  MUFU.TANH R27, R27 ;  /* 0x0000001b001b7308 */ /* 0x000f220000002400 */
[----:B------:R-:W1:Y:S01]  /*be10*/  SHFL.IDX PT, R49, R38, RZ, 0x1c1f ;  /* 0x001c1fff26317589 */ /* 0x000e6200000e0000 */
[----:B------:R-:W-:-:S06]  /*be20*/  PRMT R45, R186, 0x654, R45 ;  /* 0x00000654ba2d7816 */ /* 0x000fcc000000002d */
[----:B------:R-:W0:Y:S01]  /*be30*/  MUFU.TANH R29, R29 ;  /* 0x0000001d001d7308 */ /* 0x000e220000002400 */
[----:B------:R0:W-:Y:S07]  /*be40*/  SYNCS.ARRIVE.TRANS64.RED.A1T0 RZ, [R45+URZ], RZ ;  /* 0x000000ff2dff79a7 */ /* 0x0001ee000810043f */
[----:B------:R-:W0:Y:S08]  /*be50*/  MUFU.TANH R20, R20 ;  /* 0x0000001400147308 */ /* 0x000e300000002400 */
[----:B------:R-:W0:Y:S01]  /*be60*/  MUFU.TANH R15, R15 ;  /* 0x0000000f000f7308 */ /* 0x000e220000002400 */
[----:B-1----:R-:W-:Y:S01]  /*be70*/  VIADDMNMX R50, R49, R42, R73, PT ;  /* 0x0000002a31327246 */ /* 0x002fe20003800149 */
[----:B------:R-:W-:-:S06]  /*be80*/  IMAD.IADD R48, R44, 0x1, R49 ;  /* 0x000000012c307824 */ /* 0x000fcc00078e0231 */
[----:B------:R-:W1:Y:S08]  /*be90*/  MUFU.TANH R31, R31 ;  /* 0x0000001f001f7308 */ /* 0x000e700000002400 */
        /* <DEDUP_REMOVED lines=24> */
[----:B0-----:R-:W-:Y:S01]  /*c020*/  IADD3 R45, -R23, R184, R49 ;  /* 0x000000b8172d7210 */ /* 0x001fe20007ffe131 */
[----:B------:R-:W-:Y:S03]  /*c030*/  BSSY B0, `(.L_x_2668) ;  /* 0x0000010000007945 */ /* 0x000fe60003800000 */
[----:B------:R-:W-:-:S13]  /*c040*/  ISETP.GT.AND P1, PT, R45, -0x1, PT ;  /* 0xffffffff2d00780c */ /* 0x000fda0003f24270 */
[----:B------:R-:W-:Y:S05]  /*c050*/  @P1 BRA `(.L_x_2669) ;  /* 0x0000000000201947 */ /* 0x000fea0003800000 */
[----:B------:R-:W-:Y:S01]  /*c060*/  UISETP.NE.AND UP0, UPT, UR47, 0x1, UPT ;  /* 0x000000012f00788c */ /* 0x000fe2000bf05270 */
[----:B------:R-:W-:-:S05]  /*c070*/  LOP3.LUT R45, RZ, R45, RZ, 0x33, !PT ;  /* 0x0000002dff2d7212 */ /* 0x000fca00078e33ff */
[----:B------:R-:W-:-:S05]  /*c080*/  PLOP3.LUT P1, PT, PT, PT, UP0, 0x80, 0x0 ;  /* 0x000000000000781c */ /* 0x000fca0003f2f008 */
[----:B------:R-:W-:-:S08]  /*c090*/  @UP0 ULDC.64 UR4, c[0x0][0x9e8] ;  /* 0x00027a0000040ab9 */ /* 0x000fd00000000a00 */
[----:B------:R-:W-:-:S05]  /*c0a0*/  @P1 IMAD.HI.U32 R40, R45, UR4, RZ ;  /* 0x000000042d281c27 */ /* 0x000fca000f8e00ff */
[----:B------:R-:W-:-:S04]  /*c0b0*/  @P1 SHF.R.U32.HI R45, RZ, UR5, R40 ;  /* 0x00000005ff2d1c19 */ /* 0x000fc80008011628 */
[----:B------:R-:W-:Y:S01]  /*c0c0*/  LOP3.LUT R45, RZ, R45, RZ, 0x33, !PT ;  /* 0x0000002dff2d7212 */ /* 0x000fe200078e33ff */
[----:B------:R-:W-:Y:S06]  /*c0d0*/  BRA `(.L_x_2670) ;  /* 0x0000000000147947 */ /* 0x000fec0003800000 */
.L_x_2669:
[----:B------:R-:W-:-:S06]  /*c0e0*/  UISETP.NE.AND UP0, UPT, UR47, 0x1, UPT ;  /* 0x000000012f00788c */ /* 0x000fcc000bf05270 */
[----:B------:R-:W-:-:S05]  /*c0f0*/  PLOP3.LUT P1, PT, PT, PT, UP0, 0x80, 0x0 ;  /* 0x000000000000781c */ /* 0x000fca0003f2f008 */
[----:B------:R-:W-:-:S08]  /*c100*/  @UP0 ULDC.64 UR4, c[0x0][0x9e8] ;  /* 0x00027a0000040ab9 */ /* 0x000fd00000000a00 */
[----:B------:R-:W-:-:S05]  /*c110*/  @P1 IMAD.HI.U32 R40, R45, UR4, RZ ;  /* 0x000000042d281c27 */ /* 0x000fca000f8e00ff */
[----:B------:R-:W-:-:S07]  /*c120*/  @P1 SHF.R.U32.HI R45, RZ, UR5, R40 ;  /* 0x00000005ff2d1c19 */ /* 0x000fce0008011628 */
.L_x_2670:
[----:B------:R-:W-:Y:S05]  /*c130*/  BSYNC B0 ;  /* 0x0000000000007941 */ /* 0x000fea0003800000 */
.L_x_2668:
[----:B------:R-:W-:-:S04]  /*c140*/  IMAD R40, R45, UR47, -R46 ;  /* 0x0000002f2d287c24 */ /* 0x000fc8000f8e0a2e */
[----:B------:R-:W-:-:S05]  /*c150*/  IMAD.IADD R45, R40, 0x1, -R189 ;  /* 0x00000001282d7824 */ /* 0x000fca00078e0abd */
[----:B------:R-:W-:Y:S02]  /*c160*/  VIMNMX R48, R48, R45, !PT ;  /* 0x0000002d30307248 */ /* 0x000fe40007fe0100 */
[----:B------:R-:W-:-:S07]  /*c170*/  VIADDMNMX R50, R45, UR47, R50, PT ;  /* 0x0000002f2d327c46 */ /* 0x000fce000b800132 */
.L_x_2667:
[C---:B------:R-:W-:Y:S01]  /*c180*/  ISETP.GE.AND P1, PT, R52.reuse, 0x2, PT ;  /* 0x000000023400780c */ /* 0x040fe20003f26270 */
[----:B------:R-:W-:Y:S01]  /*c190*/  UISETP.NE.AND UP0, UPT, UR48, URZ, UPT ;  /* 0x0000003f3000728c */ /* 0x000fe2000bf05270 */
[----:B------:R-:W-:Y:S02]  /*c1a0*/  ISETP.GE.AND P5, PT, R52, 0xa, PT ;  /* 0x0000000a3400780c */ /* 0x000fe40003fa6270 */
[----:B------:R-:W-:Y:S02]  /*c1b0*/  ISETP.GT.AND P3, PT, R48, 0x1, !P1 ;  /* 0x000000013000780c */ /* 0x000fe40004f64270 */
[----:B------:R-:W-:Y:S02]  /*c1c0*/  ISETP.GE.AND P2, PT, R52, 0x9, PT ;  /* 0x000000093400780c */ /* 0x000fe40003f46270 */
[----:B------:R-:W-:Y:S02]  /*c1d0*/  ISETP.LT.OR P3, PT, R50, 0x2, P3 ;  /* 0x000000023200780c */ /* 0x000fe40001f61670 */
[----:B------:R-:W-:-:S02]  /*c1e0*/  P2R R66, PR, RZ, 0x20 ;  /* 0x00000020ff427803 */ /* 0x000fc40000000000 */
[----:B0-----:R-:W-:Y:S02]  /*c1f0*/  FSEL R71, R71, -INF , !P3 ;  /* 0xff80000047477808 */ /* 0x001fe40005800000 */
[C---:B------:R-:W-:Y:S02]  /*c200*/  ISETP.GT.AND P3, PT, R48.reuse, 0x9, !P5 ;  /* 0x000000093000780c */ /* 0x040fe40006f64270 */
[----:B------:R-:W-:Y:S02]  /*c210*/  ISETP.GT.AND P4, PT, R48, 0x8, !P2 ;  /* 0x000000083000780c */ /* 0x000fe40005784270 */
[----:B------:R-:W-:Y:S02]  /*c220*/  ISETP.LT.OR P3, PT, R50, 0xa, P3 ;  /* 0x0000000a3200780c */ /* 0x000fe40001f61670 */
[----:B------:R-:W-:Y:S02]  /*c230*/  ISETP.GE.AND P5, PT, R52, 0x11, PT ;  /* 0x000000113400780c */ /* 0x000fe40003fa6270 */
[----:B------:R-:W-:-:S02]  /*c240*/  FSEL R47, R29, -INF , !P3 ;  /* 0xff8000001d2f7808 */ /* 0x000fc40005800000 */
[----:B------:R-:W-:Y:S02]  /*c250*/  ISETP.LT.OR P4, PT, R50, 0x9, P4 ;  /* 0x000000093200780c */ /* 0x000fe40002781670 */
[----:B------:R-:W-:Y:S02]  /*c260*/  ISETP.GT.AND P3, PT, R48, 0x10, !P5 ;  /* 0x000000103000780c */ /* 0x000fe40006f64270 */
[----:B------:R-:W-:Y:S02]  /*c270*/  FSEL R45, R27, -INF , !P4 ;  /* 0xff8000001b2d7808 */ /* 0x000fe40006000000 */
        /* <DEDUP_REMOVED lines=43> */
[C---:B------:R-:W-:Y:S02]  /*c530*/  ISETP.GE.AND P3, PT, R52.reuse, 0x32, PT ;  /* 0x000000323400780c */ /* 0x040fe40003f66270 */
[----:B------:R-:W-:-:S02]  /*c540*/  ISETP.GE.AND P6, PT, R52, 0x1, PT ;  /* 0x000000013400780c */ /* 0x000fc40003fc6270 */
[----:B------:R-:W-:Y:S02]  /*c550*/  ISETP.GT.AND P4, PT, R48, 0x31, !P3 ;  /* 0x000000313000780c */ /* 0x000fe40005f84270 */
[----:B------:R-:W-:Y:S02]  /*c560*/  P2R R27, PR, RZ, 0x40 ;  /* 0x00000040ff1b7803 */ /* 0x000fe40000000000 */
[----:B------:R-:W-:-:S04]  /*c570*/  ISETP.LT.OR P4, PT, R50, 0x32, P4 ;  /* 0x000000323200780c */ /* 0x000fc80002781670 */
[----:B------:R-:W-:Y:S02]  /*c580*/  FSEL R69, R69, -INF , !P4 ;  /* 0xff80000045457808 */ /* 0x000fe40006000000 */
[----:B------:R-:W-:-:S04]  /*c590*/  ISETP.GE.AND P4, PT, R52, 0x39, PT ;  /* 0x000000393400780c */ /* 0x000fc80003f86270 */
[----:B------:R-:W-:-:S04]  /*c5a0*/  ISETP.GT.AND P5, PT, R48, 0x38, !P4 ;  /* 0x000000383000780c */ /* 0x000fc800067a4270 */
[----:B------:R-:W-:-:S04]  /*c5b0*/  ISETP.LT.OR P5, PT, R50, 0x39, P5 ;  /* 0x000000393200780c */ /* 0x000fc80002fa1670 */
[----:B------:R-:W-:Y:S02]  /*c5c0*/  FSEL R41, R41, -INF , !P5 ;  /* 0xff80000029297808 */ /* 0x000fe40006800000 */
[----:B------:R-:W-:Y:S02]  /*c5d0*/  ISETP.GT.AND P5, PT, R48, RZ, !P6 ;  /* 0x000000ff3000720c */ /* 0x000fe400077a4270 */
[----:B------:R-:W-:Y:S02]  /*c5e0*/  ISETP.GE.AND P6, PT, R52, 0x3a, PT ;  /* 0x0000003a3400780c */ /* 0x000fe40003fc6270 */
[----:B------:R-:W-:-:S04]  /*c5f0*/  ISETP.LT.OR P5, PT, R50, 0x1, P5 ;  /* 0x000000013200780c */ /* 0x000fc80002fa1670 */
[----:B------:R-:W-:Y:S02]  /*c600*/  FSEL R40, R3, -INF , !P5 ;  /* 0xff80000003287808 */ /* 0x000fe40006800000 */
[----:B------:R-:W-:Y:S01]  /*c610*/  ISETP.GT.AND P5, PT, R48, 0x39, !P6 ;  /* 0x000000393000780c */ /* 0x000fe200077a4270 */
[----:B------:R-:W0:Y:S03]  /*c620*/  SHFL.IDX PT, R3, R38, 0x1, 0x1c1f ;  /* 0x003c1f0026037f89 */ /* 0x000e2600000e0000 */
[----:B------:R-:W-:-:S04]  /*c630*/  ISETP.LT.OR P5, PT, R50, 0x3a, P5 ;  /* 0x0000003a3200780c */ /* 0x000fc80002fa1670 */
[----:B------:R-:W-:Y:S02]  /*c640*/  FSEL R43, R43, -INF , !P5 ;  /* 0xff8000002b2b7808 */ /* 0x000fe40006800000 */
[----:B------:R-:W-:Y:S02]  /*c650*/  PLOP3.LUT P5, PT, PT, PT, UP0, 0x40, 0x0 ;  /* 0x000000000000781c */ /* 0x000fe40003fae808 */
[----:B0-----:R-:W-:Y:S01]  /*c660*/  VIADDMNMX R42, R3, R42, R73, PT ;  /* 0x0000002a032a7246 */ /* 0x001fe20003800149 */
[----:B------:R-:W-:-:S10]  /*c670*/  IMAD.IADD R44, R44, 0x1, R3 ;  /* 0x000000012c2c7824 */ /* 0x000fd400078e0203 */
[----:B------:R-:W-:Y:S05]  /*c680*/  @P5 BRA `(.L_x_2671) ;  /* 0x0000000000605947 */ /* 0x000fea0003800000 */
[----:B------:R-:W-:Y:S01]  /*c690*/  IADD3 R3, -R23, R184, R3 ;  /* 0x000000b817037210 */ /* 0x000fe20007ffe103 */
[----:B------:R-:W-:Y:S03]  /*c6a0*/  BSSY B0, `(.L_x_2672) ;  /* 0x0000012000007945 */ /* 0x000fe60003800000 */
[----:B------:R-:W-:-:S13]  /*c6b0*/  ISETP.GT.AND P5, PT, R3, -0x1, PT ;  /* 0xffffffff0300780c */ /* 0x000fda0003fa4270 */
[----:B------:R-:W-:Y:S05]  /*c6c0*/  @P5 BRA `(.L_x_2673) ;  /* 0x0000000000245947 */ /* 0x000fea0003800000 */
[----:B------:R-:W-:Y:S01]  /*c6d0*/  UISETP.NE.AND UP0, UPT, UR47, 0x1, UPT ;  /* 0x000000012f00788c */ /* 0x000fe2000bf05270 */
[----:B------:R-:W-:-:S05]  /*c6e0*/  LOP3.LUT R3, RZ, R3, RZ, 0x33, !PT ;  /* 0x00000003ff037212 */ /* 0x000fca00078e33ff */
[----:B------:R-:W-:-:S05]  /*c6f0*/  PLOP3.LUT P5, PT, PT, PT, UP0, 0x80, 0x0 ;  /* 0x000000000000781c */ /* 0x000fca0003faf008 */
[----:B------:R-:W-:-:S08]  /*c700*/  @UP0 ULDC.64 UR4, c[0x0][0x9e8] ;  /* 0x00027a0000040ab9 */ /* 0x000fd00000000a00 */
[----:B------:R-:W-:Y:S01]  /*c710*/  @P5 IMAD.HI.U32 R29, R3, UR4, RZ ;  /* 0x00000004031d5c27 */ /* 0x000fe2000f8e00ff */
[----:B------:R-:W-:-:S13]  /*c720*/  PLOP3.LUT P5, PT, PT, PT, UP0, 0x80, 0x0 ;  /* 0x000000000000781c */ /* 0x000fda0003faf008 */
[----:B------:R-:W-:-:S04]  /*c730*/  @P5 SHF.R.U32.HI R3, RZ, UR5, R29 ;  /* 0x00000005ff035c19 */ /* 0x000fc8000801161d */
[----:B------:R-:W-:Y:S01]  /*c740*/  LOP3.LUT R3, RZ, R3, RZ, 0x33, !PT ;  /* 0x00000003ff037212 */ /* 0x000fe200078e33ff */
[----:B------:R-:W-:Y:S06]  /*c750*/  BRA `(.L_x_2674) ;  /* 0x0000000000187947 */ /* 0x000fec0003800000 */
.L_x_2673:
[----:B------:R-:W-:-:S06]  /*c760*/  UISETP.NE.AND UP0, UPT, UR47, 0x1, UPT ;  /* 0x000000012f00788c */ /* 0x000fcc000bf05270 */
[----:B------:R-:W-:-:S05]  /*c770*/  PLOP3.LUT P5, PT, PT, PT, UP0, 0x80, 0x0 ;  /* 0x000000000000781c */ /* 0x000fca0003faf008 */
[----:B------:R-:W-:-:S08]  /*c780*/  @UP0 ULDC.64 UR4, c[0x0][0x9e8] ;  /* 0x00027a0000040ab9 */ /* 0x000fd00000000a00 */
[----:B------:R-:W-:Y:S01]  /*c790*/  @P5 IMAD.HI.U32 R29, R3, UR4, RZ ;  /* 0x00000004031d5c27 */ /* 0x000fe2000f8e00ff */
[----:B------:R-:W-:-:S13]  /*c7a0*/  PLOP3.LUT P5, PT, PT, PT, UP0, 0x80, 0x0 ;  /* 0x000000000000781c */ /* 0x000fda0003faf008 */
[----:B------:R-:W-:-:S07]  /*c7b0*/  @P5 SHF.R.U32.HI R3, RZ, UR5, R29 ;  /* 0x00000005ff035c19 */ /* 0x000fce000801161d */
.L_x_2674:
[----:B------:R-:W-:Y:S05]  /*c7c0*/  BSYNC B0 ;  /* 0x0000000000007941 */ /* 0x000fea0003800000 */
.L_x_2672:
[----:B------:R-:W-:-:S04]  /*c7d0*/  IMAD R46, R3, UR47, -R46 ;  /* 0x0000002f032e7c24 */ /* 0x000fc8000f8e0a2e */
[----:B------:R-:W-:-:S05]  /*c7e0*/  IMAD.IADD R3, R46, 0x1, -R189 ;  /* 0x000000012e037824 */ /* 0x000fca00078e0abd */
[----:B------:R-:W-:Y:S02]  /*c7f0*/  VIMNMX R44, R44, R3, !PT ;  /* 0x000000032c2c7248 */ /* 0x000fe40007fe0100 */
[----:B------:R-:W-:-:S07]  /*c800*/  VIADDMNMX R42, R3, UR47, R42, PT ;  /* 0x0000002f032a7c46 */ /* 0x000fce000b80012a */
.L_x_2671:
[----:B------:R-:W-:Y:S01]  /*c810*/  BAR.SYNC.DEFER_BLOCKING 0xf, 0x100 ;  /* 0x03c4000000007b1d */ /* 0x000fe20000010000 */
[----:B------:R-:W-:Y:S02]  /*c820*/  ISETP.GT.AND P1, PT, R44, 0x1, !P1 ;  /* 0x000000012c00780c */ /* 0x000fe40004f24270 */
[----:B------:R-:W-:Y:S02]  /*c830*/  ISETP.NE.AND P5, PT, R27, RZ, PT ;  /* 0x000000ff1b00720c */ /* 0x000fe40003fa5270 */
[----:B------:R-:W-:Y:S01]  /*c840*/  ISETP.LT.OR P1, PT, R42, 0x2, P1 ;  /* 0x000000022a00780c */ /* 0x000fe20000f21670 */
[----:B------:R-:W-:Y:S01]  /*c850*/  ULDC UR4, c[0x0][0x988] ;  /* 0x0002620000047ab9 */ /* 0x000fe20000000800 */
[----:B------:R-:W-:Y:S02]  /*c860*/  ISETP.GT.AND P2, PT, R44, 0x8, !P2 ;  /* 0x000000082c00780c */ /* 0x000fe40005744270 */
[----:B------:R-:W-:Y:S02]  /*c870*/  FSEL R29, R13, -INF , !P1 ;  /* 0xff8000000d1d7808 */ /* 0x000fe40004800000 */
[----:B------:R-:W-:-:S02]  /*c880*/  ISETP.NE.AND P1, PT, R66, RZ, PT ;  /* 0x000000ff4200720c */ /* 0x000fc40003f25270 */
[----:B------:R-:W-:Y:S02]  /*c890*/  ISETP.LT.OR P2, PT, R42, 0x9, P2 ;  /* 0x000000092a00780c */ /* 0x000fe40001741670 */
[----:B------:R-:W-:Y:S02]  /*c8a0*/  ISETP.GT.AND P1, PT, R44, 0x9, !P1 ;  /* 0x000000092c00780c */ /* 0x000fe40004f24270 */
[----:B------:R-:W-:Y:S01]  /*c8b0*/  FSEL R3, R20, -INF , !P2 ;  /* 0xff80000014037808 */ /* 0x000fe20005000000 */
[----:B------:R-:W-:Y:S01]  /*c8c0*/  IMAD.U32 R20, RZ, RZ, UR4 ;  /* 0x00000004ff147e24 */ /* 0x000fe2000f8e00ff */
[----:B------:R-:W-:Y:S02]  /*c8d0*/  ISETP.LT.OR P1, PT, R42, 0xa, P1 ;  /* 0x0000000a2a00780c */ /* 0x000fe40000f21670 */
[----:B------:R-:W-:Y:S02]  /*c8e0*/  ISETP.NE.AND P2, PT, R31, RZ, PT ;  /* 0x000000ff1f00720c */ /* 0x000fe40003f45270 */
[----:B------:R-:W-:-:S02]  /*c8f0*/  FSEL R27, R15, -INF , !P1 ;  /* 0xff8000000f1b7808 */ /* 0x000fc40004800000 */
[----:B------:R-:W-:Y:S02]  /*c900*/  ISETP.NE.AND P1, PT, R64, RZ, PT ;  /* 0x000000ff4000720c */ /* 0x000fe40003f25270 */
[C---:B------:R-:W-:Y:S02]  /*c910*/  ISETP.GT.AND P3, PT, R44.reuse, 0x31, !P3 ;  /* 0x000000312c00780c */ /* 0x040fe40005f64270 */
[C---:B------:R-:W-:Y:S02]  /*c920*/  ISETP.GT.AND P1, PT, R44.reuse, 0x10, !P1 ;  /* 0x000000102c00780c */ /* 0x040fe40004f24270 */
[----:B------:R-:W-:Y:S02]  /*c930*/  ISETP.GT.AND P4, PT, R44, 0x38, !P4 ;  /* 0x000000382c00780c */ /* 0x000fe40006784270 */
[C---:B------:R-:W-:Y:S02]  /*c940*/  ISETP.LT.OR P1, PT, R42.reuse, 0x11, P1 ;  /* 0x000000112a00780c */ /* 0x040fe40000f21670 */
[----:B------:R-:W-:-:S02]  /*c950*/  ISETP.LT.OR P3, PT, R42, 0x32, P3 ;  /* 0x000000322a00780c */ /* 0x000fc40001f61670 */
[----:B------:R-:W-:Y:S02]  /*c960*/  FSEL R31, R24, -INF , !P1 ;  /* 0xff800000181f7808 */ /* 0x000fe40004800000 */
[----:B------:R-:W-:Y:S02]  /*c970*/  ISETP.NE.AND P1, PT, R62, RZ, PT ;  /* 0x000000ff3e00720c */ /* 0x000fe40003f25270 */
[C---:B------:R-:W-:Y:S02]  /*c980*/  ISETP.GT.AND P6, PT, R44.reuse, 0x39, !P6 ;  /* 0x000000392c00780c */ /* 0x040fe400077c4270 */
[----:B------:R-:W-:Y:S02]  /*c990*/  ISETP.GT.AND P1, PT, R44, 0x11, !P1 ;  /* 0x000000112c00780c */ /* 0x000fe40004f24270 */
[C---:B------:R-:W-:Y:S02]  /*c9a0*/  ISETP.LT.OR P4, PT, R42.reuse, 0x39, P4 ;  /* 0x000000392a00780c */ /* 0x040fe40002781670 */
[----:B------:R-:W-:-:S02]  /*c9b0*/  ISETP.LT.OR P1, PT, R42, 0x12, P1 ;  /* 0x000000122a00780c */ /* 0x000fc40000f21670 */
[----:B------:R-:W-:Y:S02]  /*c9c0*/  FSEL R77, R28, -INF , !P3 ;  /* 0xff8000001c4d7808 */ /* 0x000fe40005800000 */
[----:B------:R-:W-:Y:S02]  /*c9d0*/  FSEL R21, R21, -INF , !P1 ;  /* 0xff80000015157808 */ /* 0x000fe40004800000 */
[----:B------:R-:W-:Y:S02]  /*c9e0*/  ISETP.NE.AND P1, PT, R33, RZ, PT ;  /* 0x000000ff2100720c */ /* 0x000fe40003f25270 */
[----:B------:R-:W-:Y:S02]  /*c9f0*/  ISETP.LT.OR P6, PT, R42, 0x3a, P6 ;  /* 0x0000003a2a00780c */ /* 0x000fe400037c1670 */
[----:B------:R-:W-:Y:S02]  /*ca00*/  ISETP.GT.AND P1, PT, R44, 0x18, !P1 ;  /* 0x000000182c00780c */ /* 0x000fe40004f24270 */
[----:B------:R-:W-:-:S02]  /*ca10*/  FSEL R79, R36, -INF , !P4 ;  /* 0xff800000244f7808 */ /* 0x000fc40006000000 */
[----:B------:R-:W-:Y:S02]  /*ca20*/  ISETP.LT.OR P1, PT, R42, 0x19, P1 ;  /* 0x000000192a00780c */ /* 0x000fe40000f21670 */
[----:B------:R-:W-:Y:S02]  /*ca30*/  FSEL R81, R34, -INF , !P6 ;  /* 0xff80000022517808 */ /* 0x000fe40007000000 */
        /* <DEDUP_REMOVED lines=17> */
[----:B------:R-:W-:Y:S02]  /*cb50*/  ISETP.GT.AND P1, PT, R44, RZ, !P5 ;  /* 0x000000ff2c00720c */ /* 0x000fe40006f24270 */
[----:B------:R-:W-:Y:S02]  /*cb60*/  ISETP.NE.AND P5, PT, R58, RZ, PT ;  /* 0x000000ff3a00720c */ /* 0x000fe40003fa5270 */
[----:B------:R-:W-:-:S04]  /*cb70*/  ISETP.LT.OR P1, PT, R42, 0x1, P1 ;  /* 0x000000012a00780c */ /* 0x000fc80000f21670 */
[----:B------:R-:W-:Y:S02]  /*cb80*/  FSEL R24, R0, -INF , !P1 ;  /* 0xff80000000187808 */ /* 0x000fe40004800000 */
[----:B------:R-:W-:Y:S02]  /*cb90*/  FMNMX.FTZ R0, R40, R71, !PT ;  /* 0x0000004728007209 */ /* 0x000fe40007810000 */
[----:B------:R-:W-:Y:S02]  /*cba0*/  ISETP.GT.AND P1, PT, R44, 0x29, !P2 ;  /* 0x000000292c00780c */ /* 0x000fe40005724270 */
[----:B------:R-:W-:Y:S02]  /*cbb0*/  FMNMX.FTZ R0, R45, R0, !PT ;  /* 0x000000002d007209 */ /* 0x000fe40007810000 */
[----:B------:R-:W-:Y:S02]  /*cbc0*/  ISETP.LT.OR P1, PT, R42, 0x2a, P1 ;  /* 0x0000002a2a00780c */ /* 0x000fe40000f21670 */
[----:B------:R-:W-:-:S02]  /*cbd0*/  FMNMX.FTZ R0, R47, R0, !PT ;  /* 0x000000002f007209 */ /* 0x000fc40007810000 */
[----:B------:R-:W-:Y:S02]  /*cbe0*/  ISETP.GT.AND P2, PT, R44, 0x30, !P5 ;  /* 0x000000302c00780c */ /* 0x000fe40006f44270 */
[----:B------:R-:W-:Y:S02]  /*cbf0*/  FMNMX.FTZ R0, R49, R0, !PT ;  /* 0x0000000031007209 */ /* 0x000fe40007810000 */
[----:B------:R-:W-:Y:S02]  /*cc00*/  FSEL R73, R30, -INF , !P1 ;  /* 0xff8000001e497808 */ /* 0x000fe40004800000 */
[----:B------:R-:W-:Y:S02]  /*cc10*/  FMNMX.FTZ R0, R51, R0, !PT ;  /* 0x0000000033007209 */ /* 0x000fe40007810000 */
[----:B------:R-:W-:Y:S02]  /*cc20*/  ISETP.LT.OR P2, PT, R42, 0x31, P2 ;  /* 0x000000312a00780c */ /* 0x000fe40001741670 */
[----:B------:R-:W-:-:S02]  /*cc30*/  FMNMX.FTZ R0, R53, R0, !PT ;  /* 0x0000000035007209 */ /* 0x000fc40007810000 */
[----:B------:R-:W-:Y:S02]  /*cc40*/  FSEL R75, R32, -INF , !P2 ;  /* 0xff800000204b7808 */ /* 0x000fe40005000000 */
[----:B------:R-:W-:-:S04]  /*cc50*/  FMNMX.FTZ R0, R55, R0, !PT ;  /* 0x0000000037007209 */ /* 0x000fc80007810000 */
[----:B------:R-:W-:-:S04]  /*cc60*/  FMNMX.FTZ R0, R59, R0, !PT ;  /* 0x000000003b007209 */ /* 0x000fc80007810000 */
[----:B------:R-:W-:-:S04]  /*cc70*/  FMNMX.FTZ R0, R61, R0, !PT ;  /* 0x000000003d007209 */ /* 0x000fc80007810000 */
[----:B------:R-:W-:-:S04]  /*cc80*/  FMNMX.FTZ R0, R63, R0, !PT ;  /* 0x000000003f007209 */ /* 0x000fc80007810000 */
[----:B------:R-:W-:-:S04]  /*cc90*/  FMNMX.FTZ R0, R65, R0, !PT ;  /* 0x0000000041007209 */ /* 0x000fc80007810000 */
[----:B------:R-:W-:-:S04]  /*cca0*/  FMNMX.FTZ R0, R67, R0, !PT ;  /* 0x0000000043007209 */ /* 0x000fc80007810000 */
[----:B------:R-:W-:-:S04]  /*ccb0*/  FMNMX.FTZ R0, R69, R0, !PT ;  /* 0x0000000045007209 */ /* 0x000fc80007810000 */
[----:B------:R-:W-:-:S04]  /*ccc0*/  FMNMX.FTZ R0, R41, R0, !PT ;  /* 0x0000000029007209 */ /* 0x000fc80007810000 */
[----:B------:R-:W-:-:S05]  /*ccd0*/  FMNMX.FTZ R15, R43, R0, !PT ;  /* 0x000000002b0f7209 */ /* 0x000fca0007810000 */
[----:B------:R-:W0:Y:S02]  /*cce0*/  SHFL.BFLY PT, R0, R15, 0x2, 0x1f ;  /* 0x0c401f000f007f89 */ /* 0x000e2400000e0000 */
        /* <DEDUP_REMOVED lines=12> */
[----:B------:R-:W-:Y:S01]  /*cdb0*/  FMUL.FTZ R30, R13, R20 ;  /* 0x000000140d1e7220 */ /* 0x000fe20000410000 */
[----:B------:R-:W-:-:S04]  /*cdc0*/  FMNMX.FTZ R0, R37, R0, !PT ;  /* 0x0000000025007209 */ /* 0x000fc80007810000 */
[----:B------:R-:W-:Y:S02]  /*cdd0*/  FMNMX.FTZ R0, R39, R0, !PT ;  /* 0x0000000027007209 */ /* 0x000fe40007810000 */
[----:B------:R-:W-:Y:S02]  /*cde0*/  FSEL R30, R30, RZ, P1 ;  /* 0x000000ff1e1e7208 */ /* 0x000fe40000800000 */
[----:B------:R-:W-:-:S03]  /*cdf0*/  FMNMX.FTZ R0, R73, R0, !PT ;  /* 0x0000000049007209 */ /* 0x000fc60007810000 */
[--C-:B------:R-:W-:Y:S01]  /*ce00*/  FFMA.FTZ R160, R49, R20, -R30.reuse ;  /* 0x0000001431a07223 */ /* 0x100fe2000001081e */
[----:B------:R-:W-:Y:S01]  /*ce10*/  FMNMX.FTZ R0, R75, R0, !PT ;  /* 0x000000004b007209 */ /* 0x000fe20007810000 */
[-CC-:B------:R-:W-:Y:S01]  /*ce20*/  FFMA.FTZ R49, R51, R20.reuse, -R30.reuse ;  /* 0x0000001433317223 */ /* 0x180fe2000001081e */
[-CC-:B------:R-:W-:Y:S01]  /*ce30*/  FFMA.FTZ R166, R45, R20.reuse, -R30.reuse ;  /* 0x000000142da67223 */ /* 0x180fe2000001081e */
        /* <DEDUP_REMOVED lines=12> */
[-CC-:B------:R-:W-:Y:S01]  /*cf00*/  FFMA.FTZ R45, R69, R20.reuse, -R30.reuse ;  /* 0x00000014452d7223 */ /* 0x180fe2000001081e */
[----:B------:R-:W-:Y:S01]  /*cf10*/  MUFU.EX2 R164, R164 ;  /* 0x000000a400a47308 */ /* 0x000fe20000000800 */
[----:B------:R-:W0:Y:S07]  /*cf20*/  SHFL.BFLY PT, R15, R0, 0x2, 0x1f ;  /* 0x0c401f00000f7f89 */ /* 0x000e2e00000e0000 */
[----:B------:R-:W1:Y:S08]  /*cf30*/  MUFU.EX2 R71, R71 ;  /* 0x0000004700477308 */ /* 0x000e700000000800 */
[----:B------:R-:W2:Y:S08]  /*cf40*/  MUFU.EX2 R166, R166 ;  /* 0x000000a600a67308 */ /* 0x000eb00000000800 */
[----:B------:R-:W3:Y:S01]  /*cf50*/  MUFU.EX2 R47, R47 ;  /* 0x0000002f002f7308 */ /* 0x000ee20000000800 */
[----:B0-----:R-:W-:Y:S01]  /*cf60*/  FMNMX.FTZ R28, R0, R15, !PT ;  /* 0x0000000f001c7209 */ /* 0x001fe20007810000 */
[----:B------:R-:W-:-:S04]  /*cf70*/  FFMA.FTZ R0, R65, R20, -R30 ;  /* 0x0000001441007223 */ /* 0x000fc8000001081e */
[----:B------:R-:W0:Y:S02]  /*cf80*/  SHFL.BFLY PT, R15, R28, 0x1, 0x1f ;  /* 0x0c201f001c0f7f89 */ /* 0x000e2400000e0000 */
[----:B------:R-:W4:Y:S08]  /*cf90*/  MUFU.EX2 R160, R160 ;  /* 0x000000a000a07308 */ /* 0x000f300000000800 */
[----:B------:R-:W4:Y:S08]  /*cfa0*/  MUFU.EX2 R49, R49 ;  /* 0x0000003100317308 */ /* 0x000f300000000800 */
[----:B------:R-:W4:Y:S01]  /*cfb0*/  MUFU.EX2 R162, R162 ;  /* 0x000000a200a27308 */ /* 0x000f220000000800 */
[----:B0-----:R-:W-:Y:S01]  /*cfc0*/  FMNMX.FTZ R15, R28, R15, !PT ;  /* 0x0000000f1c0f7209 */ /* 0x001fe20007810000 */
[-CC-:B------:R-:W-:Y:S01]  /*cfd0*/  FFMA.FTZ R28, R41, R20.reuse, -R30.reuse ;  /* 0x00000014291c7223 */ /* 0x180fe2000001081e */
[----:B------:R-:W-:-:S05]  /*cfe0*/  FFMA.FTZ R41, R43, R20, -R30 ;  /* 0x000000142b297223 */ /* 0x000fca000001081e */
[----:B------:R-:W-:Y:S01]  /*cff0*/  MUFU.EX2 R51, R51 ;  /* 0x0000003300337308 */ /* 0x000fe20000000800 */
[C---:B------:R-:W-:Y:S01]  /*d000*/  FSETP.NEU.FTZ.AND P1, PT, R15.reuse, -INF , PT ;  /* 0xff8000000f00780b */ /* 0x040fe20003f3d000 */
[----:B------:R-:W-:-:S05]  /*d010*/  FMUL.FTZ R32, R15, R20 ;  /* 0x000000140f207220 */ /* 0x000fca0000410000 */
[----:B------:R-:W-:Y:S01]  /*d020*/  FSEL R30, R32, RZ, P1 ;  /* 0x000000ff201e7208 */ /* 0x000fe20000800000 */
[----:B------:R-:W-:Y:S04]  /*d030*/  MUFU.EX2 R156, R156 ;  /* 0x0000009c009c7308 */ /* 0x000fe80000000800 */
        /* <DEDUP_REMOVED lines=8> */
[-CC-:B------:R-:W-:Y:S01]  /*d0c0*/  FFMA.FTZ R36, R25, R20.reuse, -R30.reuse ;  /* 0x0000001419247223 */ /* 0x180fe2000001081e */
[----:B-1----:R-:W-:Y:S01]  /*d0d0*/  FADD.FTZ R25, R164, R71 ;  /* 0x00000047a4197221 */ /* 0x002fe20000010000 */
[-CC-:B------:R-:W-:Y:S01]  /*d0e0*/  FFMA.FTZ R157, R35, R20.reuse, -R30.reuse ;  /* 0x00000014239d7223 */ /* 0x180fe2000001081e */
[-CC-:B------:R-:W-:Y:S01]  /*d0f0*/  FFMA.FTZ R40, R37, R20.reuse, -R30.reuse ;  /* 0x0000001425287223 */ /* 0x180fe2000001081e */
[-CC-:B------:R-:W-:Y:S01]  /*d100*/  FFMA.FTZ R38, R39, R20.reuse, -R30.reuse ;  /* 0x0000001427267223 */ /* 0x180fe2000001081e */
[----:B--2---:R-:W-:Y:S01]  /*d110*/  FADD.FTZ R42, R166, R25 ;  /* 0x00000019a62a7221 */ /* 0x004fe20000010000 */
[----:B------:R-:W0:Y:S01]  /*d120*/  MUFU.EX2 R24, R24 ;  /* 0x0000001800187308 */ /* 0x000e220000000800 */
[-CC-:B------:R-:W-:Y:S01]  /*d130*/  FFMA.FTZ R3, R73, R20.reuse, -R30.reuse ;  /* 0x0000001449037223 */ /* 0x180fe2000001081e */
[-C--:B------:R-:W-:Y:S01]  /*d140*/  FFMA.FTZ R21, R75, R20.reuse, -R30 ;  /* 0x000000144b157223 */ /* 0x080fe2000001081e */
[----:B---3--:R-:W-:Y:S01]  /*d150*/  FADD.FTZ R27, R47, R42 ;  /* 0x0000002a2f1b7221 */ /* 0x008fe20000010000 */
[-CC-:B------:R-:W-:Y:S01]  /*d160*/  FFMA.FTZ R42, R77, R20.reuse, -R30.reuse ;  /* 0x000000144d2a7223 */ /* 0x180fe2000001081e */
[-CC-:B------:R-:W-:Y:S01]  /*d170*/  FFMA.FTZ R79, R79, R20.reuse, -R30.reuse ;  /* 0x000000144f4f7223 */ /* 0x180fe2000001081e */
[----:B------:R-:W-:Y:S01]  /*d180*/  FFMA.FTZ R30, R81, R20, -R30 ;  /* 0x00000014511e7223 */ /* 0x000fe2000001081e */
[----:B----4-:R-:W-:Y:S01]  /*d190*/  FADD.FTZ R46, R160, R27 ;  /* 0x0000001ba02e7221 */ /* 0x010fe20000010000 */
[----:B------:R-:W1:Y:S01]  /*d1a0*/  MUFU.EX2 R167, R167 ;  /* 0x000000a700a77308 */ /* 0x000e620000000800 */
[----:B------:R-:W-:-:S02]  /*d1b0*/  F2FP.F16.F32.PACK_AB R164, R71, R164 ;  /* 0x000000a447a4723e */ /* 0x000fc400000000ff */
[----:B------:R-:W-:Y:S01]  /*d1c0*/  FADD.FTZ R27, R49, R46 ;  /* 0x0000002e311b7221 */ /* 0x000fe20000010000 */
[----:B------:R-:W-:Y:S02]  /*d1d0*/  F2FP.F16.F32.PACK_AB R166, R47, R166 ;  /* 0x000000a62fa6723e */ /* 0x000fe400000000ff */
[----:B------:R-:W-:Y:S01]  /*d1e0*/  F2FP.F16.F32.PACK_AB R160, R49, R160 ;  /* 0x000000a031a0723e */ /* 0x000fe200000000ff */
[----:B------:R-:W-:Y:S01]  /*d1f0*/  FADD.FTZ R46, R162, R27 ;  /* 0x0000001ba22e7221 */ /* 0x000fe20000010000 */
[----:B------:R-:W2:Y:S01]  /*d200*/  MUFU.EX2 R32, R32 ;  /* 0x0000002000207308 */ /* 0x000ea20000000800 */
[----:B0-----:R-:W-:Y:S01]  /*d210*/  FADD.FTZ R44, R165, R24 ;  /* 0x00000018a52c7221 */ /* 0x001fe20000010000 */
[----:B------:R-:W-:Y:S01]  /*d220*/  F2FP.F16.F32.PACK_AB R165, R24, R165 ;  /* 0x000000a518a5723e */ /* 0x000fe200000000ff */
[C---:B------:R-:W-:Y:S01]  /*d230*/  FADD.FTZ R27, R51.reuse, R46 ;  /* 0x0000002e331b7221 */ /* 0x040fe20000010000 */
[----:B------:R-:W-:-:S03]  /*d240*/  F2FP.F16.F32.PACK_AB R162, R51, R162 ;  /* 0x000000a233a2723e */ /* 0x000fc600000000ff */
[----:B------:R-:W-:Y:S01]  /*d250*/  FADD.FTZ R46, R156, R27 ;  /* 0x0000001b9c2e7221 */ /* 0x000fe20000010000 */
        /* <DEDUP_REMOVED lines=15> */
[----:B------:R-:W-:-:S05]  /*d350*/  F2FP.F16.F32.PACK_AB R163, R36, R163 ;  /* 0x000000a324a3723e */ /* 0x000fca00000000ff */
[----:B------:R2:W-:Y:S01]  /*d360*/  STSM.16.M88.4 [R201], R160 ;  /* 0x000000a0c9007844 */ /* 0x0005e20000000200 */
[----:B------:R-:W0:Y:S01]  /*d370*/  MUFU.EX2 R40, R40 ;  /* 0x0000002800287308 */ /* 0x000e220000000800 */
[----:B-1----:R-:W-:-:S07]  /*d380*/  FADD.FTZ R25, R157, R44 ;  /* 0x0000002c9d197221 */ /* 0x002fce0000010000 */
        /* <DEDUP_REMOVED lines=11> */
[C---:B0-----:R-:W-:Y:S01]  /*d440*/  FADD.FTZ R27, R0.reuse, R27 ;  /* 0x0000001b001b7221 */ /* 0x041fe20000010000 */
[----:B------:R-:W-:-:S06]  /*d450*/  F2FP.F16.F32.PACK_AB R158, R0, R53 ;  /* 0x00000035009e723e */ /* 0x000fcc00000000ff */
[----:B------:R-:W0:Y:S01]  /*d460*/  MUFU.EX2 R45, R45 ;  /* 0x0000002d002d7308 */ /* 0x000e220000000800 */
[C---:B-1----:R-:W-:Y:S01]  /*d470*/  FADD.FTZ R24, R3.reuse, R24 ;  /* 0x0000001803187221 */ /* 0x042fe20000010000 */
[----:B------:R-:W-:-:S05]  /*d480*/  F2FP.F16.F32.PACK_AB R159, R3, R38 ;  /* 0x00000026039f723e */ /* 0x000fca00000000ff */
[----:B------:R2:W-:Y:S01]  /*d490*/  STSM.16.M88.4 [R203], R156 ;  /* 0x0000009ccb007844 */ /* 0x0005e20000000200 */
        /* <DEDUP_REMOVED lines=14> */
[----:B------:R-:W-:Y:S01]  /*d580*/  FADD.FTZ R3, R41, R28 ;  /* 0x0000001c29037221 */ /* 0x000fe20000010000 */
[----:B-1----:R-:W-:Y:S01]  /*d590*/  F2FP.F16.F32.PACK_AB R155, R30, R79 ;  /* 0x0000004f1e9b723e */ /* 0x002fe200000000ff */
[----:B------:R-:W-:-:S04]  /*d5a0*/  FADD.FTZ R79, R79, R42 ;  /* 0x0000002a4f4f7221 */ /* 0x000fc80000010000 */
[----:B------:R2:W-:Y:S01]  /*d5b0*/  STSM.16.M88.4 [R202], R152 ;  /* 0x00000098ca007844 */ /* 0x0005e20000000200 */
[----:B------:R-:W-:Y:S01]  /*d5c0*/  FADD.FTZ R0, R30, R79 ;  /* 0x0000004f1e007221 */ /* 0x000fe20000010000 */
[----:B------:R-:W-:Y:S06]  /*d5d0*/  @!P0 BRA `(.L_x_2675) ;  /* 0x0000000000048947 */ /* 0x000fec0003800000 */
[----:B------:R-:W-:Y:S01]  /*d5e0*/  BPT.TRAP 0x1 ;  /* 0x000000040000795c */ /* 0x000fe20000300000 */
.L_x_2675:
[----:B------:R0:W1:Y:S01]  /*d5f0*/  SYNCS.PHASECHK.TRANS64.TRYWAIT P1, [R12+URZ+0x28c50], R57 ;  /* 0x028c50390c0075a7 */ /* 0x000062000802017f */
[----:B------:R-:W-:Y:S05]  /*d600*/  @!P0 BRA `(.L_x_2676) ;  /* 0x0000000000048947 */ /* 0x000fea0003800000 */
[----:B------:R-:W-:Y:S01]  /*d610*/  BPT.TRAP 0x1 ;  /* 0x000000040000795c */ /* 0x000fe20000300000 */
.L_x_2676:
[----:B------:R-:W-:Y:S01]  /*d620*/  ULDC UR42, c[0x0][0x9e4] ;  /* 0x00027900002a7ab9 */ /* 0x000fe20000000800 */
[----:B------:R-:W-:Y:S01]  /*d630*/  ULDC UR44, c[0x0][0x9d8] ;  /* 0x00027600002c7ab9 */ /* 0x000fe20000000800 */
[----:B------:R-:W-:Y:S01]  /*d640*/  ULDC UR38, c[0x0][0x988] ;  /* 0x0002620000267ab9 */ /* 0x000fe20000000800 */
[----:B------:R-:W-:Y:S01]  /*d650*/  ULDC UR43, c[0x0][0x9e0] ;  /* 0x00027800002b7ab9 */ /* 0x000fe20000000800 */
[----:B------:R-:W-:Y:S01]  /*d660*/  BSSY B0, `(.L_x_2677) ;  /* 0x0000006000007945 */ /* 0x000fe20003800000 */
[----:B------:R-:W-:Y:S02]  /*d670*/  IMAD R28, R17, 0x1000, R195 ;  /* 0x00001000111c7824 */ /* 0x000fe400078e02c3 */
[----:B------:R-:W-:Y:S01]  /*d680*/  IMAD.MOV.U32 R29, RZ, RZ, 0x40000040 ;  /* 0x40000040ff1d7424 */ /* 0x000fe200078e00ff */
[----:B-1----:R-:W-:Y:S06]  /*d690*/  @P1 BRA `(.L_x_2678) ;  /* 0x0000000000081947 */ /* 0x002fec0003800000 */
[----:B------:R-:W1:Y:S02]  /*d6a0*/  SYNCS.PHASECHK.TRANS64.TRYWAIT P1, [R12+URZ+0x28c50], R57 ;  /* 0x028c50390c0075a7 */ /* 0x000e64000802017f */
[----:B-1----:R-:W-:Y:S05]  /*d6b0*/  @!P1 BRA `(.L_x_2679) ;  /* 0x0000016c00109947 */ /* 0x002fea0003800000 */
.L_x_2678:
[----:B------:R-:W-:Y:S05]  /*d6c0*/  BSYNC B0 ;  /* 0x0000000000007941 */ /* 0x000fea0003800000 */
.L_x_2677:
        /* <DEDUP_REMOVED lines=12> */
[----:B------:R-:W-:Y:S02]  /*d790*/  R2UR UR15, R25 ;  /* 0x00000000190f72ca */ /* 0x000fe400000e0000 */
[----:B------:R-:W-:Y:S02]  /*d7a0*/  R2UR UR19, R29 ;  /* 0x000000001d1372ca */ /* 0x000fe400000e0000 */
[----:B01---5:R-:W-:-:S06]  /*d7b0*/  WARPGROUP.ARRIVE ;  /* 0x00000000000079c5 */ /* 0x023fcc0000000000 */
        /* <DEDUP_REMOVED lines=24> */
.L_x_2680:
[----:B------:R-:W0:Y:S01]  /*d940*/  LDC R21, c[0x0][0x448] ;  /* 0x00011200ff157b82 */ /* 0x000e220000000800 */
[----:B------:R-:W-:Y:S01]  /*d950*/  VIADD R12, R12, 0x28c60 ;  /* 0x00028c600c0c7836 */ /* 0x000fe20000000000 */
[----:B------:R-:W-:Y:S01]  /*d960*/  UISETP.NE.AND UP0, UPT, UR48, URZ, UPT ;  /* 0x0000003f3000728c */ /* 0x000fe2000bf05270 */
[----:B--2---:R-:W-:-:S03]  /*d970*/  IMAD.MOV.U32 R152, RZ, RZ, R196 ;  /* 0x000000ffff987224 */ /* 0x004fc600078e00c4 */
[----:B------:R-:W-:-:S04]  /*d980*/  PRMT R12, R186, 0x654, R12 ;  /* 0x00000654ba0c7816 */ /* 0x000fc8000000000c */
[----:B------:R1:W-:Y:S01]  /*d990*/  SYNCS.ARRIVE.TRANS64.RED.A1T0 RZ, [R12+URZ], RZ ;  /* 0x000000ff0cff79a7 */ /* 0x0003e2000810043f */
[----:B0-----:R-:W-:-:S13]  /*d9a0*/  ISETP.NE.AND P1, PT, R21, 0x1, PT ;  /* 0x000000011500780c */ /* 0x001fda0003f25270 */
[----:B------:R-:W0:Y:S08]  /*d9b0*/  @P1 LDC R21, c[0x0][0x44c] ;  /* 0x00011300ff151b82 */ /* 0x000e300000000800 */
[----:B-1----:R-:W1:Y:S01]  /*d9c0*/  @P1 LDC R12, c[0x0][0x450] ;  /* 0x00011400ff0c1b82 */ /* 0x002e620000000800 */
[----:B0-----:R-:W-:-:S05]  /*d9d0*/  @P1 IMAD.HI.U32 R21, R196, R21, RZ ;  /* 0x00000015c4151227 */ /* 0x001fca00078e00ff */
[----:B-1----:R-:W-:Y:S01]  /*d9e0*/  @P1 SHF.R.U32.HI R152, RZ, R12, R21 ;  /* 0x0000000cff981219 */ /* 0x002fe20000011615 */
[----:B------:R-:W-:Y:S01]  /*d9f0*/  VIADD R12, R168, 0xfffffffe ;  /* 0xfffffffea80c7836 */ /* 0x000fe20000000000 */
[----:B------:R-:W-:Y:S02]  /*da00*/  PLOP3.LUT P1, PT, PT, PT, UP0, 0x40, 0x0 ;  /* 0x000000000000781c */ /* 0x000fe40003f2e808 */
[----:B------:R-:W-:-:S04]  /*da10*/  IADD3 R21, R152, R184, -R23 ;  /* 0x000000b898157210 */ /* 0x000fc80007ffe817 */
[----:B------:R-:W-:-:S07]  /*da20*/  IADD3 R152, R21, UR46, RZ ;  /* 0x0000002e15987c10 */ /* 0x000fce000fffe0ff */
[----:B------:R-:W-:Y:S05]  /*da30*/  @P1 BRA `(.L_x_2681) ;  /* 0x0000000000541947 */ /* 0x000fea0003800000 */
[C---:B------:R-:W-:Y:S01]  /*da40*/  ISETP.GT.AND P1, PT, R21.reuse, RZ, PT ;  /* 0x000000ff1500720c */ /* 0x040fe20003f24270 */
[----:B------:R-:W-:Y:S01]  /*da50*/  BSSY B0, `(.L_x_2682) ;  /* 0x0000010000007945 */ /* 0x000fe20003800000 */
[----:B------:R-:W-:-:S11]  /*da60*/  VIADD R153, R21, 0xffffffff ;  /* 0xffffffff15997836 */ /* 0x000fd60000000000 */
[----:B------:R-:W-:Y:S05]  /*da70*/  @P1 BRA `(.L_x_2683) ;  /* 0x0000000000201947 */ /* 0x000fea0003800000 */
[----:B------:R-:W-:Y:S01]  /*da80*/  UISETP.NE.AND UP0, UPT, UR47, 0x1, UPT ;  /* 0x000000012f00788c */ /* 0x000fe2000bf05270 */
[----:B------:R-:W-:-:S05]  /*da90*/  IMAD.MOV R21, RZ, RZ, -R21 ;  /* 0x000000ffff157224 */ /* 0x000fca00078e0a15 */
[----:B------:R-:W-:-:S05]  /*daa0*/  PLOP3.LUT P1, PT, PT, PT, UP0, 0x80, 0x0 ;  /* 0x000000000000781c */ /* 0x000fca0003f2f008 */
[----:B------:R-:W-:-:S08]  /*dab0*/  @UP0 ULDC.64 UR4, c[0x0][0x9e8] ;  /* 0x00027a0000040ab9 */ /* 0x000fd00000000a00 */
[----:B------:R-:W-:-:S05]  /*dac0*/  @P1 IMAD.HI.U32 R153, R21, UR4, RZ ;  /* 0x0000000415991c27 */ /* 0x000fca000f8e00ff */
[----:B------:R-:W-:-:S04]  /*dad0*/  @P1 SHF.R.U32.HI R21, RZ, UR5, R153 ;  /* 0x00000005ff151c19 */ /* 0x000fc80008011699 */
[----:B------:R-:W-:Y:S01]  /*dae0*/  LOP3.LUT R153, RZ, R21, RZ, 0x33, !PT ;  /* 0x00000015ff997212 */ /* 0x000fe200078e33ff */
[----:B------:R-:W-:Y:S06]  /*daf0*/  BRA `(.L_x_2684) ;  /* 0x0000000000147947 */ /* 0x000fec0003800000 */
.L_x_2683:
[----:B------:R-:W-:-:S06]  /*db00*/  UISETP.NE.AND UP0, UPT, UR47, 0x1, UPT ;  /* 0x000000012f00788c */ /* 0x000fcc000bf05270 */
[----:B------:R-:W-:-:S05]  /*db10*/  PLOP3.LUT P1, PT, PT, PT, UP0, 0x80, 0x0 ;  /* 0x000000000000781c */ /* 0x000fca0003f2f008 */
[----:B------:R-:W-:-:S08]  /*db20*/  @UP0 ULDC.64 UR4, c[0x0][0x9e8] ;  /* 0x00027a0000040ab9 */ /* 0x000fd00000000a00 */
[----:B------:R-:W-:-:S05]  /*db30*/  @P1 IMAD.HI.U32 R21, R153, UR4, RZ ;  /* 0x0000000499151c27 */ /* 0x000fca000f8e00ff */
[----:B------:R-:W-:-:S07]  /*db40*/  @P1 SHF.R.U32.HI R153, RZ, UR5, R21 ;  /* 0x00000005ff991c19 */ /* 0x000fce0008011615 */
.L_x_2684:
[----:B------:R-:W-:Y:S05]  /*db50*/  BSYNC B0 ;  /* 0x0000000000007941 */ /* 0x000fea0003800000 */
.L_x_2682:
[----:B------:R-:W-:-:S04]  /*db60*/  IMAD.U32 R21, RZ, RZ, UR47 ;  /* 0x0000002fff157e24 */ /* 0x000fc8000f8e00ff */
[----:B------:R-:W-:-:S05]  /*db70*/  IMAD R153, R153, R21, UR47 ;  /* 0x0000002f99997e24 */ /* 0x000fca000f8e0215 */
[----:B------:R-:W-:-:S07]  /*db80*/  VIMNMX R152, R152, R153, PT ;  /* 0x0000009998987248 */ /* 0x000fce0003fe0100 */
.L_x_2681:
        /* <DEDUP_REMOVED lines=8> */
.L_x_2708:
[----:B------:R-:W-:-:S05]  /*dc10*/  VIADD R209, R17, 0x1 ;  /* 0x0000000111d17836 */ /* 0x000fca0000000000 */
[----:B------:R-:W-:-:S04]  /*dc20*/  ISETP.NE.AND P1, PT, R209, 0x2, PT ;  /* 0x00000002d100780c */ /* 0x000fc80003f25270 */
[----:B------:R-:W-:Y:S02]  /*dc30*/  SEL R20, RZ, 0x1, P1 ;  /* 0x00000001ff147807 */ /* 0x000fe40000800000 */
[----:B------:R-:W-:Y:S02]  /*dc40*/  SEL R209, R209, RZ, P1 ;  /* 0x000000ffd1d17207 */ /* 0x000fe40000800000 */
[----:B------:R-:W-:Y:S01]  /*dc50*/  LOP3.LUT R22, R22, R20, RZ, 0x3c, !PT ;  /* 0x0000001416167212 */ /* 0x000fe200078e3cff */
[----:B0-----:R-:W-:Y:S06]  /*dc60*/  @!P0 BRA `(.L_x_2688) ;  /* 0x0000000000048947 */ /* 0x001fec0003800000 */
[----:B------:R-:W-:Y:S01]  /*dc70*/  BPT.TRAP 0x1 ;  /* 0x000000040000795c */ /* 0x000fe20000300000 */
.L_x_2688:
[----:B------:R-:W-:Y:S01]  /*dc80*/  IMAD R21, R209, 0x8, R2 ;  /* 0x00000008d1157824 */ /* 0x000fe200078e0202 */
[----:B------:R-:W-:-:S04]  /*dc90*/  SHF.L.U32 R213, R22, 0x1f, RZ ;  /* 0x0000001f16d57819 */ /* 0x000fc800000006ff */
[----:B------:R0:W1:Y:S01]  /*dca0*/  SYNCS.PHASECHK.TRANS64.TRYWAIT P1, [R21+URZ+0x28c30], R213 ;  /* 0x028c30d5150075a7 */ /* 0x000062000802017f */
[----:B------:R-:W-:Y:S05]  /*dcb0*/  @!P0 BRA `(.L_x_2689) ;  /* 0x0000000000048947 */ /* 0x000fea0003800000 */
[----:B------:R-:W-:Y:S01]  /*dcc0*/  BPT.TRAP 0x1 ;  /* 0x000000040000795c */ /* 0x000fe20000300000 */
.L_x_2689:
[----:B------:R-:W-:Y:S01]  /*dcd0*/  BSSY B2, `(.L_x_2690) ;  /* 0x0000006000027945 */ /* 0x000fe20003800000 */
[----:B------:R-:W-:Y:S02]  /*dce0*/  IMAD R156, R209, 0x200, R14 ;  /* 0x00000200d19c7824 */ /* 0x000fe400078e020e */
[----:B------:R-:W-:Y:S01]  /*dcf0*/  IMAD.MOV.U32 R157, RZ, RZ, 0x40000040 ;  /* 0x40000040ff9d7424 */ /* 0x000fe200078e00ff */
[----:B-1----:R-:W-:Y:S06]  /*dd00*/  @P1 BRA `(.L_x_2691) ;  /* 0x0000000000081947 */ /* 0x002fec0003800000 */
[----:B------:R-:W1:Y:S02]  /*dd10*/  SYNCS.PHASECHK.TRANS64.TRYWAIT P1, [R21+URZ+0x28c30], R213 ;  /* 0x028c30d5150075a7 */ /* 0x000e64000802017f */
[----:B-1----:R-:W-:Y:S05]  /*dd20*/  @!P1 BRA `(.L_x_2692) ;  /* 0x0000016400889947 */ /* 0x002fea0003800000 */
.L_x_2691:
[----:B------:R-:W-:Y:S05]  /*dd30*/  BSYNC B2 ;  /* 0x0000000000027941 */ /* 0x000fea0003800000 */
.L_x_2690:
[C---:B------:R-:W-:Y:S01]  /*dd40*/  R2UR UR6, R156.reuse ;  /* 0x000000009c0672ca */ /* 0x040fe200000e0000 */
[C---:B------:R-:W-:Y:S01]  /*dd50*/  VIADD R154, R156.reuse, 0x2 ;  /* 0x000000029c9a7836 */ /* 0x040fe20000000000 */
[----:B------:R-:W-:Y:S01]  /*dd60*/  R2UR UR7, R157 ;  /* 0x000000009d0772ca */ /* 0x000fe200000e0000 */
[----:B------:R-:W-:Y:S01]  /*dd70*/  VIADD R152, R156, 0x4 ;  /* 0x000000049c987836 */ /* 0x000fe20000000000 */
[----:B------:R-:W-:Y:S01]  /*dd80*/  R2UR UR4, R4 ;  /* 0x00000000040472ca */ /* 0x000fe200000e0000 */
        /* <DEDUP_REMOVED lines=31> */
.L_x_2693:
[----:B------:R-:W2:Y:S01]  /*df80*/  LDC R20, c[0x0][0x448] ;  /* 0x00011200ff147b82 */ /* 0x000ea20000000800 */
[----:B------:R-:W-:Y:S02]  /*df90*/  IMAD.IADD R217, R206, 0x1, R196 ;  /* 0x00000001ced97824 */ /* 0x000fe400078e02c4 */
[----:B------:R-:W-:Y:S01]  /*dfa0*/  FMUL.FTZ R221, R156, UR44 ;  /* 0x0000002c9cdd7c20 */ /* 0x000fe20008410000 */
[----:B------:R-:W-:Y:S01]  /*dfb0*/  FMUL.FTZ R156, R159, UR44 ;  /* 0x0000002c9f9c7c20 */ /* 0x000fe20008410000 */
[----:B------:R-:W-:Y:S01]  /*dfc0*/  FMUL.FTZ R159, R163, UR44 ;  /* 0x0000002ca39f7c20 */ /* 0x000fe20008410000 */
[----:B------:R-:W-:Y:S01]  /*dfd0*/  FMUL.FTZ R163, R167, UR44 ;  /* 0x0000002ca7a37c20 */ /* 0x000fe20008410000 */
[----:B------:R-:W-:Y:S01]  /*dfe0*/  FMUL.FTZ R222, R165, UR44 ;  /* 0x0000002ca5de7c20 */ /* 0x000fe20008410000 */
[----:B------:R-:W-:Y:S01]  /*dff0*/  FMUL.FTZ R167, R168, UR44 ;  /* 0x0000002ca8a77c20 */ /* 0x000fe20008410000 */
[----:B------:R-:W-:Y:S01]  /*e000*/  UISETP.NE.AND UP0, UPT, UR48, URZ, UPT ;  /* 0x0000003f3000728c */ /* 0x000fe2000bf05270 */
[----:B------:R-:W-:Y:S01]  /*e010*/  FMUL.FTZ R165, R170, UR44 ;  /* 0x0000002caaa57c20 */ /* 0x000fe20008410000 */
[----:B------:R-:W-:Y:S01]  /*e020*/  FMUL.FTZ R168, R174, UR44 ;  /* 0x0000002caea87c20 */ /* 0x000fe20008410000 */
[----:B------:R-:W-:Y:S01]  /*e030*/  FMUL.FTZ R170, R175, UR44 ;  /* 0x0000002cafaa7c20 */ /* 0x000fe20008410000 */
[----:B------:R-:W-:Y:S01]  /*e040*/  FMUL.FTZ R174, R179, UR44 ;  /* 0x0000002cb3ae7c20 */ /* 0x000fe20008410000 */
[----:B------:R-:W-:Y:S01]  /*e050*/  FMUL.FTZ R175, R176, UR44 ;  /* 0x0000002cb0af7c20 */ /* 0x000fe20008410000 */
[----:B------:R-:W-:-:S02]  /*e060*/  IMAD.SHL.U32 R179, R12, 0x40, RZ ;  /* 0x000000400cb37824 */ /* 0x000fc400078e00ff */
        /* <DEDUP_REMOVED lines=9> */
[----:B--2---:R-:W-:Y:S01]  /*e100*/  ISETP.NE.AND P1, PT, R20, 0x1, PT ;  /* 0x000000011400780c */ /* 0x004fe20003f25270 */
[----:B------:R-:W-:Y:S01]  /*e110*/  FMUL.FTZ R180, R180, UR44 ;  /* 0x0000002cb4b47c20 */ /* 0x000fe20008410000 */
[----:B------:R-:W-:Y:S01]  /*e120*/  FMUL.FTZ R181, R181, UR44 ;  /* 0x0000002cb5b57c20 */ /* 0x000fe20008410000 */
[----:B------:R-:W-:Y:S01]  /*e130*/  FMUL.FTZ R176, R182, UR44 ;  /* 0x0000002cb6b07c20 */ /* 0x000fe20008410000 */
[----:B------:R-:W-:Y:S01]  /*e140*/  IADD3 R223, -R189, 0x1, -R179 ;  /* 0x00000001bddf7810 */ /* 0x000fe20007ffe9b3 */
[----:B------:R-:W2:Y:S03]  /*e150*/  MUFU.TANH R220, R220 ;  /* 0x000000dc00dc7308 */ /* 0x000ea60000002400 */
[----:B------:R-:W-:-:S05]  /*e160*/  IADD3 R223, -R23, R223, R184 ;  /* 0x000000df17df7210 */ /* 0x000fca0007ffe1b8 */
[----:B------:R-:W3:Y:S01]  /*e170*/  @P1 LDC R218, c[0x0][0x44c] ;  /* 0x00011300ffda1b82 */ /* 0x000ee20000000800 */
[----:B------:R-:W4:Y:S01]  /*e180*/  MUFU.TANH R154, R154 ;  /* 0x0000009a009a7308 */ /* 0x000f220000002400 */
[C---:B------:R-:W-:Y:S02]  /*e190*/  VIADD R224, R223.reuse, UR43 ;  /* 0x0000002bdfe07c36 */ /* 0x040fe40008000000 */
[----:B------:R-:W-:-:S04]  /*e1a0*/  VIADD R223, R223, UR45 ;  /* 0x0000002ddfdf7c36 */ /* 0x000fc80008000000 */
[----:B------:R-:W5:Y:S01]  /*e1b0*/  @P1 LDC R20, c[0x0][0x450] ;  /* 0x00011400ff141b82 */ /* 0x000f620000000800 */
[----:B------:R-:W0:Y:S08]  /*e1c0*/  MUFU.TANH R221, R221 ;  /* 0x000000dd00dd7308 */ /* 0x000e300000002400 */
[----:B------:R-:W0:Y:S01]  /*e1d0*/  MUFU.TANH R157, R157 ;  /* 0x0000009d009d7308 */ /* 0x000e220000002400 */
[----:B---3--:R-:W-:-:S07]  /*e1e0*/  @P1 IMAD.HI.U32 R218, R217, R218, RZ ;  /* 0x000000dad9da1227 */ /* 0x008fce00078e00ff */
[----:B------:R-:W3:Y:S01]  /*e1f0*/  MUFU.TANH R156, R156 ;  /* 0x0000009c009c7308 */ /* 0x000ee20000002400 */
[----:B-----5:R-:W-:Y:S01]  /*e200*/  @P1 SHF.R.U32.HI R217, RZ, R20, R218 ;  /* 0x00000014ffd91219 */ /* 0x020fe200000116da */
[----:B------:R-:W-:Y:S01]  /*e210*/  FMUL.FTZ R20, R155, UR44 ;  /* 0x0000002c9b147c20 */ /* 0x000fe20008410000 */
[----:B------:R-:W-:Y:S01]  /*e220*/  FMUL.FTZ R155, R158, UR44 ;  /* 0x0000002c9e9b7c20 */ /* 0x000fe20008410000 */
[----:B------:R-:W-:Y:S01]  /*e230*/  FMUL.FTZ R158, R162, UR44 ;  /* 0x0000002ca29e7c20 */ /* 0x000fe20008410000 */
[----:B------:R-:W-:Y:S01]  /*e240*/  FMUL.FTZ R162, R166, UR44 ;  /* 0x0000002ca6a27c20 */ /* 0x000fe20008410000 */
[----:B------:R-:W5:Y:S01]  /*e250*/  SHFL.IDX PT, R225, R217, RZ, 0x1c1f ;  /* 0x001c1fffd9e17589 */ /* 0x000f6200000e0000 */
[----:B------:R-:W-:Y:S01]  /*e260*/  FMUL.FTZ R166, R171, UR44 ;  /* 0x0000002caba67c20 */ /* 0x000fe20008410000 */
[----:B------:R-:W-:Y:S01]  /*e270*/  FMUL.FTZ R171, R172, UR44 ;  /* 0x0000002cacab7c20 */ /* 0x000fe20008410000 */
[----:B------:R-:W-:Y:S01]  /*e280*/  FMUL.FTZ R172, R178, UR44 ;  /* 0x0000002cb2ac7c20 */ /* 0x000fe20008410000 */
[----:B------:R-:W-:Y:S01]  /*e290*/  FMUL.FTZ R218, R152, UR44 ;  /* 0x0000002c98da7c20 */ /* 0x000fe20008410000 */
[----:B------:R-:W-:Y:S01]  /*e2a0*/  FMUL.FTZ R178, R183, UR44 ;  /* 0x0000002cb7b27c20 */ /* 0x000fe20008410000 */
[----:B------:R-:W-:Y:S01]  /*e2b0*/  PLOP3.LUT P1, PT, PT, PT, UP0, 0x40, 0x0 ;  /* 0x000000000000781c */ /* 0x000fe20003f2e808 */
[----:B------:R-:W0:Y:S01]  /*e2c0*/  MUFU.TANH R20, R20 ;  /* 0x0000001400147308 */ /* 0x000e220000002400 */
[----:B------:R-:W-:-:S05]  /*e2d0*/  VIADD R152, R21, 0x28c40 ;  /* 0x00028c4015987836 */ /* 0x000fca0000000000 */
[----:B------:R-:W-:Y:S02]  /*e2e0*/  PRMT R152, R186, 0x654, R152 ;  /* 0x00000654ba987816 */ /* 0x000fe40000000098 */
[----:B------:R-:W0:Y:S02]  /*e2f0*/  MUFU.TANH R218, R218 ;  /* 0x000000da00da7308 */ /* 0x000e240000002400 */
[----:B------:R0:W-:Y:S06]  /*e300*/  SYNCS.ARRIVE.TRANS64.RED.A1T0 RZ, [R152+URZ], RZ ;  /* 0x000000ff98ff79a7 */ /* 0x0001ec000810043f */
[----:B------:R-:W0:Y:S01]  /*e310*/  MUFU.TANH R155, R155 ;  /* 0x0000009b009b7308 */ /* 0x000e220000002400 */
[C---:B-----5:R-:W-:Y:S01]  /*e320*/  IADD3 R183, R225.reuse, R224, RZ ;  /* 0x000000e0e1b77210 */ /* 0x060fe20007ffe0ff */
[----:B------:R-:W-:-:S06]  /*e330*/  IMAD.IADD R182, R225, 0x1, R223 ;  /* 0x00000001e1b67824 */ /* 0x000fcc00078e02df */
        /* <DEDUP_REMOVED lines=24> */
[----:B--234-:R-:W-:Y:S05]  /*e4c0*/  @P1 BRA `(.L_x_2694) ;  /* 0x0000000000581947 */ /* 0x01cfea0003800000 */
[----:B------:R-:W-:Y:S01]  /*e4d0*/  IADD3 R225, -R23, R184, R225 ;  /* 0x000000b817e17210 */ /* 0x000fe20007ffe1e1 */
[----:B------:R-:W-:Y:S03]  /*e4e0*/  BSSY B2, `(.L_x_2695) ;  /* 0x0000010000027945 */ /* 0x000fe60003800000 */
[----:B------:R-:W-:-:S13]  /*e4f0*/  ISETP.GT.AND P1, PT, R225, -0x1, PT ;  /* 0xffffffffe100780c */ /* 0x000fda0003f24270 */
[----:B------:R-:W-:Y:S05]  /*e500*/  @P1 BRA `(.L_x_2696) ;  /* 0x0000000000201947 */ /* 0x000fea0003800000 */
[----:B------:R-:W-:Y:S01]  /*e510*/  IMAD.U32 R227, RZ, RZ, UR42 ;  /* 0x0000002affe37e24 */ /* 0x000fe2000f8e00ff */
[----:B------:R-:W-:-:S04]  /*e520*/  LOP3.LUT R225, RZ, R225, RZ, 0x33, !PT ;  /* 0x000000e1ffe17212 */ /* 0x000fc800078e33ff */
[----:B------:R-:W-:-:S13]  /*e530*/  ISETP.NE.AND P1, PT, R227, 0x1, PT ;  /* 0x00000001e300780c */ /* 0x000fda0003f25270 */
[----:B0-----:R-:W0:Y:S02]  /*e540*/  @P1 LDC.64 R152, c[0x0][0x9e8] ;  /* 0x00027a00ff981b82 */ /* 0x001e240000000a00 */
[----:B0-----:R-:W-:-:S05]  /*e550*/  @P1 IMAD.HI.U32 R152, R225, R152, RZ ;  /* 0x00000098e1981227 */ /* 0x001fca00078e00ff */
[----:B------:R-:W-:-:S04]  /*e560*/  @P1 SHF.R.U32.HI R225, RZ, R153, R152 ;  /* 0x00000099ffe11219 */ /* 0x000fc80000011698 */
[----:B------:R-:W-:Y:S01]  /*e570*/  LOP3.LUT R225, RZ, R225, RZ, 0x33, !PT ;  /* 0x000000e1ffe17212 */ /* 0x000fe200078e33ff */
[----:B------:R-:W-:Y:S06]  /*e580*/  BRA `(.L_x_2697) ;  /* 0x0000000000147947 */ /* 0x000fec0003800000 */
.L_x_2696:
[----:B------:R-:W-:-:S05]  /*e590*/  IMAD.U32 R227, RZ, RZ, UR42 ;  /* 0x0000002affe37e24 */ /* 0x000fca000f8e00ff */
[----:B------:R-:W-:-:S13]  /*e5a0*/  ISETP.NE.AND P1, PT, R227, 0x1, PT ;  /* 0x00000001e300780c */ /* 0x000fda0003f25270 */
[----:B0-----:R-:W0:Y:S02]  /*e5b0*/  @P1 LDC.64 R152, c[0x0][0x9e8] ;  /* 0x00027a00ff981b82 */ /* 0x001e240000000a00 */
[----:B0-----:R-:W-:-:S05]  /*e5c0*/  @P1 IMAD.HI.U32 R152, R225, R152, RZ ;  /* 0x00000098e1981227 */ /* 0x001fca00078e00ff */
[----:B------:R-:W-:-:S07]  /*e5d0*/  @P1 SHF.R.U32.HI R225, RZ, R153, R152 ;  /* 0x00000099ffe11219 */ /* 0x000fce0000011698 */
.L_x_2697:
[----:B------:R-:W-:Y:S05]  /*e5e0*/  BSYNC B2 ;  /* 0x0000000000027941 */ /* 0x000fea0003800000 */
.L_x_2695:
[----:B------:R-:W-:-:S04]  /*e5f0*/  IMAD R225, R225, R227, -R179 ;  /* 0x000000e3e1e17224 */ /* 0x000fc800078e0ab3 */
[----:B------:R-:W-:-:S05]  /*e600*/  IMAD.IADD R225, R225, 0x1, -R189 ;  /* 0x00000001e1e17824 */ /* 0x000fca00078e0abd */
[----:B------:R-:W-:Y:S02]  /*e610*/  VIMNMX R182, R182, R225, !PT ;  /* 0x000000e1b6b67248 */ /* 0x000fe40007fe0100 */
[----:B------:R-:W-:-:S07]  /*e620*/  VIADDMNMX R183, R225, R227, R183, PT ;  /* 0x000000e3e1b77246 */ /* 0x000fce00038001b7 */
.L_x_2694:
[----:B------:R-:W-:Y:S01]  /*e630*/  ISETP.GT.AND P1, PT, R12, -0x1, PT ;  /* 0xffffffff0c00780c */ /* 0x000fe20003f24270 */
[----:B------:R-:W2:Y:S01]  /*e640*/  SHFL.IDX PT, R217, R217, 0x1, 0x1c1f ;  /* 0x003c1f00d9d97f89 */ /* 0x000ea200000e0000 */
[----:B------:R-:W-:Y:S02]  /*e650*/  UISETP.NE.AND UP0, UPT, UR48, URZ, UPT ;  /* 0x0000003f3000728c */ /* 0x000fe4000bf05270 */
[C---:B------:R-:W-:Y:S02]  /*e660*/  ISETP.GT.AND P4, PT, R182.reuse, RZ, P1 ;  /* 0x000000ffb600720c */ /* 0x040fe40000f84270 */
[C---:B------:R-:W-:Y:S02]  /*e670*/  ISETP.GT.AND P3, PT, R182.reuse, 0x1, P1 ;  /* 0x00000001b600780c */ /* 0x040fe40000f64270 */
[----:B------:R-:W-:Y:S02]  /*e680*/  ISETP.LT.OR P4, PT, R183, 0x1, P4 ;  /* 0x00000001b700780c */ /* 0x000fe40002781670 */
[----:B------:R-:W-:-:S02]  /*e690*/  ISETP.GT.AND P5, PT, R182, 0x8, P1 ;  /* 0x00000008b600780c */ /* 0x000fc40000fa4270 */
[----:B0-----:R-:W-:Y:S02]  /*e6a0*/  FSEL R218, R218, -INF , !P4 ;  /* 0xff800000dada7808 */ /* 0x001fe40006000000 */
[C---:B------:R-:W-:Y:S02]  /*e6b0*/  ISETP.GT.AND P4, PT, R182.reuse, 0x10, P1 ;  /* 0x00000010b600780c */ /* 0x040fe40000f84270 */
[----:B------:R-:W-:Y:S02]  /*e6c0*/  ISETP.GT.AND P2, PT, R182, 0x9, P1 ;  /* 0x00000009b600780c */ /* 0x000fe40000f44270 */
[C---:B------:R-:W-:Y:S02]  /*e6d0*/  ISETP.LT.OR P4, PT, R183.reuse, 0x11, P4 ;  /* 0x00000011b700780c */ /* 0x040fe40002781670 */
[----:B------:R-:W-:Y:S02]  /*e6e0*/  ISETP.LT.OR P3, PT, R183, 0x2, P3 ;  /* 0x00000002b700780c */ /* 0x000fe40001f61670 */
[----:B------:R-:W-:-:S02]  /*e6f0*/  FSEL R160, R160, -INF , !P4 ;  /* 0xff800000a0a07808 */ /* 0x000fc40006000000 */
[----:B------:R-:W-:Y:S01]  /*e700*/  ISETP.GT.AND P4, PT, R182, 0x20, P1 ;  /* 0x00000020b600780c */ /* 0x000fe20000f84270 */
[--C-:B--2---:R-:W-:Y:S01]  /*e710*/  IMAD.IADD R224, R224, 0x1, R217.reuse ;  /* 0x00000001e0e07824 */ /* 0x104fe200078e02d9 */
[----:B------:R-:W-:Y:S01]  /*e720*/  ISETP.LT.OR P5, PT, R183, 0x9, P5 ;  /* 0x00000009b700780c */ /* 0x000fe20002fa1670 */
[----:B------:R-:W-:Y:S01]  /*e730*/  IMAD.IADD R223, R223, 0x1, R217 ;  /* 0x00000001dfdf7824 */ /* 0x000fe200078e02d9 */
[C---:B------:R-:W-:Y:S02]  /*e740*/  ISETP.LT.OR P2, PT, R183.reuse, 0xa, P2 ;  /* 0x0000000ab700780c */ /* 0x040fe40001741670 */
[----:B------:R-:W-:Y:S02]  /*e750*/  ISETP.LT.OR P4, PT, R183, 0x21, P4 ;  /* 0x00000021b700780c */ /* 0x000fe40002781670 */
[----:B------:R-:W-:Y:S02]  /*e760*/  FSEL R220, R220, -INF , !P3 ;  /* 0xff800000dcdc7808 */ /* 0x000fe40005800000 */
[----:B------:R-:W-:-:S02]  /*e770*/  FSEL R221, R221, -INF , !P5 ;  /* 0xff800000dddd7808 */ /* 0x000fc40006800000 */
[----:B------:R-:W-:Y:S02]  /*e780*/  FSEL R157, R157, -INF , !P2 ;  /* 0xff8000009d9d7808 */ /* 0x000fe40005000000 */
[C---:B------:R-:W-:Y:S02]  /*e790*/  ISETP.GT.AND P3, PT, R182.reuse, 0x11, P1 ;  /* 0x00000011b600780c */ /* 0x040fe40000f64270 */
[C---:B------:R-:W-:Y:S02]  /*e7a0*/  ISETP.GT.AND P5, PT, R182.reuse, 0x18, P1 ;  /* 0x00000018b600780c */ /* 0x040fe40000fa4270 */
[C---:B------:R-:W-:Y:S02]  /*e7b0*/  ISETP.GT.AND P2, PT, R182.reuse, 0x19, P1 ;  /* 0x00000019b600780c */ /* 0x040fe40000f44270 */
[----:B------:R-:W-:Y:S02]  /*e7c0*/  FSEL R167, R167, -INF , !P4 ;  /* 0xff800000a7a77808 */ /* 0x000fe40006000000 */
[----:B------:R-:W-:-:S02]  /*e7d0*/  ISETP.GT.AND P4, PT, R182, 0x30, P1 ;  /* 0x00000030b600780c */ /* 0x000fc40000f84270 */
[C---:B------:R-:W-:Y:S02]  /*e7e0*/  ISETP.LT.OR P3, PT, R183.reuse, 0x12, P3 ;  /* 0x00000012b700780c */ /* 0x040fe40001f61670 */
[C---:B------:R-:W-:Y:S02]  /*e7f0*/  ISETP.LT.OR P5, PT, R183.reuse, 0x19, P5 ;  /* 0x00000019b700780c */ /* 0x040fe40002fa1670 */
[C---:B------:R-:W-:Y:S02]  /*e800*/  ISETP.LT.OR P2, PT, R183.reuse, 0x1a, P2 ;  /* 0x0000001ab700780c */ /* 0x040fe40001741670 */
[----:B------:R-:W-:Y:S02]  /*e810*/  ISETP.LT.OR P4, PT, R183, 0x31, P4 ;  /* 0x00000031b700780c */ /* 0x000fe40002781670 */
[----:B------:R-:W-:Y:S02]  /*e820*/  FSEL R161, R161, -INF , !P3 ;  /* 0xff800000a1a17808 */ /* 0x000fe40005800000 */
[----:B------:R-:W-:-:S02]  /*e830*/  FSEL R164, R164, -INF , !P5 ;  /* 0xff800000a4a47808 */ /* 0x000fc40006800000 */
[----:B------:R-:W-:Y:S02]  /*e840*/  FSEL R222, R222, -INF , !P2 ;  /* 0xff800000dede7808 */ /* 0x000fe40005000000 */
[C---:B------:R-:W-:Y:S02]  /*e850*/  ISETP.GT.AND P3, PT, R182.reuse, 0x21, P1 ;  /* 0x00000021b600780c */ /* 0x040fe40000f64270 */
[C---:B------:R-:W-:Y:S02]  /*e860*/  ISETP.GT.AND P5, PT, R182.reuse, 0x28, P1 ;  /* 0x00000028b600780c */ /* 0x040fe40000fa4270 */
[----:B------:R-:W-:Y:S02]  /*e870*/  ISETP.GT.AND P2, PT, R182, 0x29, P1 ;  /* 0x00000029b600780c */ /* 0x000fe40000f44270 */
[----:B------:R-:W-:Y:S02]  /*e880*/  FSEL R175, R175, -INF , !P4 ;  /* 0xff800000afaf7808 */ /* 0x000fe40006000000 */
[----:B------:R-:W-:-:S02]  /*e890*/  PLOP3.LUT P4, PT, PT, PT, UP0, 0x40, 0x0 ;  /* 0x000000000000781c */ /* 0x000fc40003f8e808 */
[C---:B------:R-:W-:Y:S02]  /*e8a0*/  ISETP.LT.OR P3, PT, R183.reuse, 0x22, P3 ;  /* 0x00000022b700780c */ /* 0x040fe40001f61670 */
[C---:B------:R-:W-:Y:S02]  /*e8b0*/  ISETP.LT.OR P5, PT, R183.reuse, 0x29, P5 ;  /* 0x00000029b700780c */ /* 0x040fe40002fa1670 */
[----:B------:R-:W-:Y:S02]  /*e8c0*/  ISETP.LT.OR P2, PT, R183, 0x2a, P2 ;  /* 0x0000002ab700780c */ /* 0x000fe40001741670 */
[----:B------:R-:W-:Y:S02]  /*e8d0*/  FSEL R169, R169, -INF , !P3 ;  /* 0xff800000a9a97808 */ /* 0x000fe40005800000 */
[----:B------:R-:W-:Y:S02]  /*e8e0*/  FSEL R225, R171, -INF , !P5 ;  /* 0xff800000abe17808 */ /* 0x000fe40006800000 */
[----:B------:R-:W-:-:S02]  /*e8f0*/  FSEL R173, R173, -INF , !P2 ;  /* 0xff800000adad7808 */ /* 0x000fc40005000000 */
[C---:B------:R-:W-:Y:S02]  /*e900*/  ISETP.GT.AND P3, PT, R182.reuse, 0x31, P1 ;  /* 0x00000031b600780c */ /* 0x040fe40000f64270 */
[C---:B------:R-:W-:Y:S02]  /*e910*/  ISETP.GT.AND P5, PT, R182.reuse, 0x38, P1 ;  /* 0x00000038b600780c */ /* 0x040fe40000fa4270 */
[----:B------:R-:W-:Y:S02]  /*e920*/  ISETP.GT.AND P2, PT, R182, 0x39, P1 ;  /* 0x00000039b600780c */ /* 0x000fe40000f44270 */
[C---:B------:R-:W-:Y:S02]  /*e930*/  ISETP.LT.OR P3, PT, R183.reuse, 0x32, P3 ;  /* 0x00000032b700780c */ /* 0x040fe40001f61670 */
[C---:B------:R-:W-:Y:S02]  /*e940*/  ISETP.LT.OR P5, PT, R183.reuse, 0x39, P5 ;  /* 0x00000039b700780c */ /* 0x040fe40002fa1670 */
[----:B------:R-:W-:-:S02]  /*e950*/  ISETP.LT.OR P2, PT, R183, 0x3a, P2 ;  /* 0x0000003ab700780c */ /* 0x000fc40001741670 */
[----:B------:R-:W-:Y:S02]  /*e960*/  FSEL R177, R177, -INF , !P3 ;  /* 0xff800000b1b17808 */ /* 0x000fe40005800000 */
[----:B------:R-:W-:Y:S02]  /*e970*/  FSEL R180, R180, -INF , !P5 ;  /* 0xff800000b4b47808 */ /* 0x000fe40006800000 */
[----:B------:R-:W-:Y:S01]  /*e980*/  FSEL R181, R181, -INF , !P2 ;  /* 0xff800000b5b57808 */ /* 0x000fe20005000000 */
[----:B------:R-:W-:Y:S06]  /*e990*/  @P4 BRA `(.L_x_2698) ;  /* 0x0000000000584947 */ /* 0x000fec0003800000 */
[----:B------:R-:W-:Y:S01]  /*e9a0*/  IADD3 R217, -R23, R184, R217 ;  /* 0x000000b817d97210 */ /* 0x000fe20007ffe1d9 */
[----:B------:R-:W-:Y:S03]  /*e9b0*/  BSSY B2, `(.L_x_2699) ;  /* 0x0000010000027945 */ /* 0x000fe60003800000 */
        /* <DEDUP_REMOVED lines=10> */
.L_x_2700:
[----:B------:R-:W-:-:S05]  /*ea60*/  IMAD.U32 R171, RZ, RZ, UR42 ;  /* 0x0000002affab7e24 */ /* 0x000fca000f8e00ff */
[----:B------:R-:W-:-:S13]  /*ea70*/  ISETP.NE.AND P2, PT, R171, 0x1, PT ;  /* 0x00000001ab00780c */ /* 0x000fda0003f45270 */
[----:B------:R-:W0:Y:S02]  /*ea80*/  @P2 LDC.64 R152, c[0x0][0x9e8] ;  /* 0x00027a00ff982b82 */ /* 0x000e240000000a00 */
[----:B0-----:R-:W-:-:S05]  /*ea90*/  @P2 IMAD.HI.U32 R152, R217, R152, RZ ;  /* 0x00000098d9982227 */ /* 0x001fca00078e00ff */
[----:B------:R-:W-:-:S07]  /*eaa0*/  @P2 SHF.R.U32.HI R217, RZ, R153, R152 ;  /* 0x00000099ffd92219 */ /* 0x000fce0000011698 */
.L_x_2701:
[----:B------:R-:W-:Y:S05]  /*eab0*/  BSYNC B2 ;  /* 0x0000000000027941 */ /* 0x000fea0003800000 */
.L_x_2699:
[----:B------:R-:W-:-:S04]  /*eac0*/  IMAD R179, R217, R171, -R179 ;  /* 0x000000abd9b37224 */ /* 0x000fc800078e0ab3 */
[----:B------:R-:W-:-:S05]  /*ead0*/  IMAD.IADD R179, R179, 0x1, -R189 ;  /* 0x00000001b3b37824 */ /* 0x000fca00078e0abd */
[----:B------:R-:W-:Y:S02]  /*eae0*/  VIMNMX R223, R223, R179, !PT ;  /* 0x000000b3dfdf7248 */ /* 0x000fe40007fe0100 */
[----:B------:R-:W-:-:S07]  /*eaf0*/  VIADDMNMX R224, R179, R171, R224, PT ;  /* 0x000000abb3e07246 */ /* 0x000fce00038001e0 */
.L_x_2698:
[----:B------:R-:W-:Y:S02]  /*eb00*/  ISETP.GT.AND P2, PT, R223, 0x1, P1 ;  /* 0x00000001df00780c */ /* 0x000fe40000f44270 */
[----:B------:R-:W-:Y:S02]  /*eb10*/  LOP3.LUT R16, R16, 0xffffdfff, RZ, 0xc0, !PT ;  /* 0xffffdfff10107812 */ /* 0x000fe400078ec0ff */
[----:B------:R-:W-:Y:S02]  /*eb20*/  ISETP.LT.OR P2, PT, R224, 0x2, P2 ;  /* 0x00000002e000780c */ /* 0x000fe40001741670 */
[----:B------:R-:W-:Y:S02]  /*eb30*/  @P0 LOP3.LUT R16, R16, 0x2000, RZ, 0xfc, !PT ;  /* 0x0000200010100812 */ /* 0x000fe400078efcff */
[----:B------:R-:W-:Y:S02]  /*eb40*/  FSEL R152, R20, -INF , !P2 ;  /* 0xff80000014987808 */ /* 0x000fe40005000000 */
[----:B------:R-:W-:-:S02]  /*eb50*/  FMNMX.FTZ R20, R218, R13, !PT ;  /* 0x0000000dda147209 */ /* 0x000fc40007810000 */
[----:B------:R-:W-:Y:S02]  /*eb60*/  ISETP.GT.AND P0, PT, R223, 0x20, P1 ;  /* 0x00000020df00780c */ /* 0x000fe40000f04270 */
[----:B------:R-:W-:Y:S02]  /*eb70*/  FMNMX.FTZ R20, R220, R20, !PT ;  /* 0x00000014dc147209 */ /* 0x000fe40007810000 */
[----:B------:R-:W-:Y:S02]  /*eb80*/  LOP3.LUT R16, R16, 0xfffeffff, RZ, 0xc0, !PT ;  /* 0xfffeffff10107812 */ /* 0x000fe400078ec0ff */
[----:B------:R-:W-:Y:S02]  /*eb90*/  FMNMX.FTZ R20, R221, R20, !PT ;  /* 0x00000014dd147209 */ /* 0x000fe40007810000 */
[----:B------:R-:W-:Y:S02]  /*eba0*/  ISETP.GT.AND P3, PT, R223, 0x8, P1 ;  /* 0x00000008df00780c */ /* 0x000fe40000f64270 */
[----:B------:R-:W-:-:S02]  /*ebb0*/  FMNMX.FTZ R20, R157, R20, !PT ;  /* 0x000000149d147209 */ /* 0x000fc40007810000 */
[----:B------:R-:W-:Y:S02]  /*ebc0*/  ISETP.GT.AND P4, PT, R223, 0x9, P1 ;  /* 0x00000009df00780c */ /* 0x000fe40000f84270 */
[----:B------:R-:W-:Y:S02]  /*ebd0*/  FMNMX.FTZ R20, R160, R20, !PT ;  /* 0x00000014a0147209 */ /* 0x000fe40007810000 */
[----:B------:R-:W-:Y:S02]  /*ebe0*/  @P0 LOP3.LUT R16, R16, 0x10000, RZ, 0xfc, !PT ;  /* 0x0001000010100812 */ /* 0x000fe400078efcff */
[----:B------:R-:W-:Y:S02]  /*ebf0*/  FMNMX.FTZ R20, R161, R20, !PT ;  /* 0x00000014a1147209 */ /* 0x000fe40007810000 */
[----:B------:R-:W-:Y:S02]  /*ec00*/  ISETP.GT.AND P0, PT, R223, 0x38, P1 ;  /* 0x00000038df00780c */ /* 0x000fe40000f04270 */
[----:B------:R-:W-:-:S02]  /*ec10*/  FMNMX.FTZ R20, R164, R20, !PT ;  /* 0x00000014a4147209 */ /* 0x000fc40007810000 */
[----:B------:R-:W-:Y:S02]  /*ec20*/  LOP3.LUT R16, R16, 0xfffffffd, RZ, 0xc0, !PT ;  /* 0xfffffffd10107812 */ /* 0x000fe400078ec0ff */
[----:B------:R-:W-:Y:S02]  /*ec30*/  FMNMX.FTZ R20, R222, R20, !PT ;  /* 0x00000014de147209 */ /* 0x000fe40007810000 */
[C---:B------:R-:W-:Y:S02]  /*ec40*/  ISETP.LT.OR P3, PT, R224.reuse, 0x9, P3 ;  /* 0x00000009e000780c */ /* 0x040fe40001f61670 */
[----:B------:R-:W-:Y:S02]  /*ec50*/  FMNMX.FTZ R20, R167, R20, !PT ;  /* 0x00000014a7147209 */ /* 0x000fe40007810000 */
[----:B------:R-:W-:Y:S02]  /*ec60*/  ISETP.LT.OR P4, PT, R224, 0xa, P4 ;  /* 0x0000000ae000780c */ /* 0x000fe40002781670 */
[----:B------:R-:W-:-:S02]  /*ec70*/  FMNMX.FTZ R20, R169, R20, !PT ;  /* 0x00000014a9147209 */ /* 0x000fc40007810000 */
[----:B------:R-:W-:Y:S02]  /*ec80*/  @P0 LOP3.LUT R16, R16, 0x2, RZ, 0xfc, !PT ;  /* 0x0000000210100812 */ /* 0x000fe400078efcff */
[----:B------:R-:W-:Y:S02]  /*ec90*/  ISETP.GT.AND P0, PT, R223, RZ, P1 ;  /* 0x000000ffdf00720c */ /* 0x000fe40000f04270 */
[----:B------:R-:W-:Y:S02]  /*eca0*/  FSEL R155, R155, -INF , !P3 ;  /* 0xff8000009b9b7808 */ /* 0x000fe40005800000 */
[----:B------:R-:W-:Y:S02]  /*ecb0*/  FSEL R156, R156, -INF , !P4 ;  /* 0xff8000009c9c7808 */ /* 0x000fe40006000000 */
[C---:B------:R-:W-:Y:S02]  /*ecc0*/  ISETP.GT.AND P5, PT, R223.reuse, 0x10, P1 ;  /* 0x00000010df00780c */ /* 0x040fe40000fa4270 */
[----:B------:R-:W-:-:S02]  /*ecd0*/  ISETP.GT.AND P2, PT, R223, 0x11, P1 ;  /* 0x00000011df00780c */ /* 0x000fc40000f44270 */
[C---:B------:R-:W-:Y:S02]  /*ece0*/  ISETP.GT.AND P3, PT, R223.reuse, 0x18, P1 ;  /* 0x00000018df00780c */ /* 0x040fe40000f64270 */
[----:B------:R-:W-:Y:S02]  /*ecf0*/  ISETP.GT.AND P4, PT, R223, 0x19, P1 ;  /* 0x00000019df00780c */ /* 0x000fe40000f84270 */
[----:B------:R-:W-:Y:S02]  /*ed00*/  FMNMX.FTZ R20, R225, R20, !PT ;  /* 0x00000014e1147209 */ /* 0x000fe40007810000 */
[C---:B------:R-:W-:Y:S02]  /*ed10*/  ISETP.LT.OR P5, PT, R224.reuse, 0x11, P5 ;  /* 0x00000011e000780c */ /* 0x040fe40002fa1670 */
        /* <DEDUP_REMOVED lines=9> */
[----:B------:R-:W-:Y:S02]  /*edb0*/  FMNMX.FTZ R20, R175, R20, !PT ;  /* 0x00000014af147209 */ /* 0x000fe40007810000 */
[C---:B------:R-:W-:Y:S02]  /*edc0*/  ISETP.GT.AND P2, PT, R223.reuse, 0x21, P1 ;  /* 0x00000021df00780c */ /* 0x040fe40000f44270 */
[C---:B------:R-:W-:Y:S02]  /*edd0*/  ISETP.GT.AND P3, PT, R223.reuse, 0x28, P1 ;  /* 0x00000028df00780c */ /* 0x040fe40000f64270 */
[C---:B------:R-:W-:Y:S02]  /*ede0*/  ISETP.GT.AND P4, PT, R223.reuse, 0x29, P1 ;  /* 0x00000029df00780c */ /* 0x040fe40000f84270 */
[----:B------:R-:W-:-:S02]  /*edf0*/  ISETP.GT.AND P5, PT, R223, 0x30, P1 ;  /* 0x00000030df00780c */ /* 0x000fc40000fa4270 */
[C---:B------:R-:W-:Y:S02]  /*ee00*/  ISETP.GT.AND P6, PT, R223.reuse, 0x31, P1 ;  /* 0x00000031df00780c */ /* 0x040fe40000fc4270 */
[----:B------:R-:W-:Y:S02]  /*ee10*/  ISETP.GT.AND P1, PT, R223, 0x39, P1 ;  /* 0x00000039df00780c */ /* 0x000fe40000f24270 */
[----:B------:R-:W-:Y:S02]  /*ee20*/  @P0 LOP3.LUT R16, R16, 0x20, RZ, 0xfc, !PT ;  /* 0x0000002010100812 */ /* 0x000fe400078efcff */
[----:B------:R-:W-:Y:S02]  /*ee30*/  FMNMX.FTZ R20, R177, R20, !PT ;  /* 0x00000014b1147209 */ /* 0x000fe40007810000 */
[----:B------:R-:W-:Y:S02]  /*ee40*/  LOP3.LUT P0, RZ, R16, 0x10000, RZ, 0xc0, !PT ;  /* 0x0001000010ff7812 */ /* 0x000fe4000780c0ff */
[----:B------:R-:W-:-:S02]  /*ee50*/  FMNMX.FTZ R20, R180, R20, !PT ;  /* 0x00000014b4147209 */ /* 0x000fc40007810000 */
[----:B------:R-:W-:Y:S02]  /*ee60*/  LOP3.LUT R16, R16, 0xfffffff7, RZ, 0xc0, !PT ;  /* 0xfffffff710107812 */ /* 0x000fe400078ec0ff */
[----:B------:R-:W-:Y:S02]  /*ee70*/  ISETP.LT.OR P0, PT, R224, 0x21, P0 ;  /* 0x00000021e000780c */ /* 0x000fe40000701670 */
[----:B------:R-:W-:Y:S02]  /*ee80*/  FMNMX.FTZ R20, R181, R20, !PT ;  /* 0x00000014b5147209 */ /* 0x000fe40007810000 */
[----:B------:R-:W-:Y:S02]  /*ee90*/  @P1 LOP3.LUT R16, R16, 0x8, RZ, 0xfc, !PT ;  /* 0x0000000810101812 */ /* 0x000fe400078efcff */
[----:B------:R-:W-:Y:S01]  /*eea0*/  ISETP.LT.OR P5, PT, R224, 0x31, P5 ;  /* 0x00000031e000780c */ /* 0x000fe20002fa1670 */
[----:B------:R-:W0:Y:S01]  /*eeb0*/  SHFL.BFLY PT, R153, R20, 0x2, 0x1f ;  /* 0x0c401f0014997f89 */ /* 0x000e2200000e0000 */
[----:B------:R-:W-:-:S02]  /*eec0*/  LOP3.LUT P1, RZ, R16, 0x2, RZ, 0xc0, !PT ;  /* 0x0000000210ff7812 */ /* 0x000fc4000782c0ff */
[----:B------:R-:W-:Y:S02]  /*eed0*/  LOP3.LUT R16, R16, 0xffffffbf, RZ, 0xc0, !PT ;  /* 0xffffffbf10107812 */ /* 0x000fe400078ec0ff */
[----:B------:R-:W-:Y:S02]  /*eee0*/  ISETP.LT.OR P6, PT, R224, 0x32, P6 ;  /* 0x00000032e000780c */ /* 0x000fe400037c1670 */
[----:B------:R-:W-:Y:S02]  /*eef0*/  @P0 LOP3.LUT R16, R16, 0x40, RZ, 0xfc, !PT ;  /* 0x0000004010100812 */ /* 0x000fe400078efcff */
[----:B------:R-:W-:Y:S02]  /*ef00*/  ISETP.LT.OR P0, PT, R224, 0x22, P2 ;  /* 0x00000022e000780c */ /* 0x000fe40001701670 */
[C---:B------:R-:W-:Y:S02]  /*ef10*/  LOP3.LUT P2, RZ, R16.reuse, 0x20, RZ, 0xc0, !PT ;  /* 0x0000002010ff7812 */ /* 0x040fe4000784c0ff */
[----:B------:R-:W-:-:S02]  /*ef20*/  LOP3.LUT R16, R16, 0xffffffef, RZ, 0xc0, !PT ;  /* 0xffffffef10107812 */ /* 0x000fc400078ec0ff */
[----:B------:R-:W-:Y:S02]  /*ef30*/  ISETP.LT.OR P2, PT, R224, 0x1, P2 ;  /* 0x00000001e000780c */ /* 0x000fe40001741670 */
[----:B------:R-:W-:Y:S02]  /*ef40*/  FSEL R172, R172, -INF , !P5 ;  /* 0xff800000acac7808 */ /* 0x000fe40006800000 */
[----:B------:R-:W-:Y:S02]  /*ef50*/  FSEL R154, R154, -INF , !P2 ;  /* 0xff8000009a9a7808 */ /* 0x000fe40005000000 */
[----:B------:R-:W-:Y:S02]  /*ef60*/  ISETP.LT.OR P1, PT, R224, 0x39, P1 ;  /* 0x00000039e000780c */ /* 0x000fe40000f21670 */
[----:B------:R-:W-:Y:S02]  /*ef70*/  @P0 LOP3.LUT R16, R16, 0x10, RZ, 0xfc, !PT ;  /* 0x0000001010100812 */ /* 0x000fe400078efcff */
[----:B------:R-:W-:-:S02]  /*ef80*/  ISETP.LT.OR P0, PT, R224, 0x29, P3 ;  /* 0x00000029e000780c */ /* 0x000fc40001f01670 */
[----:B0-----:R-:W-:Y:S02]  /*ef90*/  FMNMX.FTZ R153, R20, R153, !PT ;  /* 0x0000009914997209 */ /* 0x001fe40007810000 */
[C---:B------:R-:W-:Y:S02]  /*efa0*/  LOP3.LUT P3, RZ, R16.reuse, 0x8, RZ, 0xc0, !PT ;  /* 0x0000000810ff7812 */ /* 0x040fe4000786c0ff */
[----:B------:R-:W-:Y:S01]  /*efb0*/  LOP3.LUT R16, R16, 0xfffffffb, RZ, 0xc0, !PT ;  /* 0xfffffffb10107812 */ /* 0x000fe200078ec0ff */
[----:B------:R-:W0:Y:S01]  /*efc0*/  SHFL.BFLY PT, R171, R153, 0x1, 0x1f ;  /* 0x0c201f0099ab7f89 */ /* 0x000e2200000e0000 */
[----:B------:R-:W-:Y:S02]  /*efd0*/  FMNMX.FTZ R179, R154, R15, !PT ;  /* 0x0000000f9ab37209 */ /* 0x000fe40007810000 */
[----:B------:R-:W-:Y:S02]  /*efe0*/  FSEL R174, R174, -INF , !P6 ;  /* 0xff800000aeae7808 */ /* 0x000fe40007000000 */
[----:B------:R-:W-:-:S02]  /*eff0*/  FMNMX.FTZ R179, R152, R179, !PT ;  /* 0x000000b398b37209 */ /* 0x000fc40007810000 */
[----:B------:R-:W-:Y:S02]  /*f000*/  @P0 LOP3.LUT R16, R16, 0x4, RZ, 0xfc, !PT ;  /* 0x0000000410100812 */ /* 0x000fe400078efcff */
[----:B------:R-:W-:Y:S02]  /*f010*/  ISETP.LT.OR P0, PT, R224, 0x2a, P4 ;  /* 0x0000002ae000780c */ /* 0x000fe40002701670 */
[----:B------:R-:W-:Y:S02]  /*f020*/  LOP3.LUT R16, R16, 0xffffbfff, RZ, 0xc0, !PT ;  /* 0xffffbfff10107812 */ /* 0x000fe400078ec0ff */
[----:B------:R-:W-:Y:S02]  /*f030*/  FMNMX.FTZ R179, R155, R179, !PT ;  /* 0x000000b39bb37209 */ /* 0x000fe40007810000 */
[----:B------:R-:W-:Y:S02]  /*f040*/  ISETP.LT.OR P3, PT, R224, 0x3a, P3 ;  /* 0x0000003ae000780c */ /* 0x000fe40001f61670 */
[----:B------:R-:W-:-:S02]  /*f050*/  FMNMX.FTZ R179, R156, R179, !PT ;  /* 0x000000b39cb37209 */ /* 0x000fc40007810000 */
[----:B------:R-:W-:Y:S02]  /*f060*/  FSEL R176, R176, -INF , !P1 ;  /* 0xff800000b0b07808 */ /* 0x000fe40004800000 */
[----:B------:R-:W-:Y:S02]  /*f070*/  FMNMX.FTZ R179, R158, R179, !PT ;  /* 0x000000b39eb37209 */ /* 0x000fe40007810000 */
[----:B------:R-:W-:Y:S02]  /*f080*/  @P0 LOP3.LUT R16, R16, 0x4000, RZ, 0xfc, !PT ;  /* 0x0000400010100812 */ /* 0x000fe400078efcff */
[----:B0-----:R-:W-:Y:S02]  /*f090*/  FMNMX.FTZ R171, R153, R171, !PT ;  /* 0x000000ab99ab7209 */ /* 0x001fe40007810000 */
[----:B------:R-:W-:Y:S02]  /*f0a0*/  LOP3.LUT P0, RZ, R16, 0x10, RZ, 0xc0, !PT ;  /* 0x0000001010ff7812 */ /* 0x000fe4000780c0ff */
[----:B------:R-:W-:-:S02]  /*f0b0*/  FSETP.NEU.FTZ.AND P4, PT, R171, -INF , PT ;  /* 0xff800000ab00780b */ /* 0x000fc40003f9d000 */
[----:B------:R-:W-:Y:S02]  /*f0c0*/  LOP3.LUT R16, R16, 0xffff7fff, RZ, 0xc0, !PT ;  /* 0xffff7fff10107812 */ /* 0x000fe400078ec0ff */
[----:B------:R-:W-:Y:S02]  /*f0d0*/  FSEL R20, R171, RZ, P4 ;  /* 0x000000ffab147208 */ /* 0x000fe40002000000 */
[----:B------:R-:W-:Y:S02]  /*f0e0*/  FMNMX.FTZ R179, R159, R179, !PT ;  /* 0x000000b39fb37209 */ /* 0x000fe40007810000 */
[----:B------:R-:W-:Y:S01]  /*f0f0*/  FSEL R178, R178, -INF , !P3 ;  /* 0xff800000b2b27808 */ /* 0x000fe20005800000 */
[----:B------:R-:W-:Y:S01]  /*f100*/  FADD.FTZ R13, -R20, R13 ;  /* 0x0000000d140d7221 */ /* 0x000fe20000010100 */
[----:B------:R-:W-:Y:S01]  /*f110*/  IMAD.U32 R20, RZ, RZ, UR38 ;  /* 0x00000026ff147e24 */ /* 0x000fe2000f8e00ff */
[----:B------:R-:W-:Y:S02]  /*f120*/  @P0 LOP3.LUT R16, R16, 0x8000, RZ, 0xfc, !PT ;  /* 0x0000800010100812 */ /* 0x000fe400078efcff */
[----:B------:R-:W-:Y:S01]  /*f130*/  FMNMX.FTZ R179, R162, R179, !PT ;  /* 0x000000b3a2b37209 */ /* 0x000fe20007810000 */
[-C--:B------:R-:W-:Y:S01]  /*f140*/  FMUL.FTZ R153, R171, R20.reuse ;  /* 0x00000014ab997220 */ /* 0x080fe20000410000 */
[----:B------:R-:W-:Y:S01]  /*f150*/  LOP3.LUT P0, RZ, R16, 0x40, RZ, 0xc0, !PT ;  /* 0x0000004010ff7812 */ /* 0x000fe2000780c0ff */
[----:B------:R-:W-:Y:S01]  /*f160*/  FMUL.FTZ R13, R13, R20 ;  /* 0x000000140d0d7220 */ /* 0x000fe20000410000 */
[----:B------:R-:W-:-:S02]  /*f170*/  FMNMX.FTZ R179, R163, R179, !PT ;  /* 0x000000b3a3b37209 */ /* 0x000fc40007810000 */
[----:B------:R-:W-:Y:S02]  /*f180*/  FSEL R165, R165, -INF , !P0 ;  /* 0xff800000a5a57808 */ /* 0x000fe40004000000 */
[C---:B------:R-:W-:Y:S02]  /*f190*/  LOP3.LUT P0, RZ, R16.reuse, 0x8000, RZ, 0xc0, !PT ;  /* 0x0000800010ff7812 */ /* 0x040fe4000780c0ff */
[----:B------:R-:W-:Y:S02]  /*f1a0*/  FSEL R153, R153, RZ, P4 ;  /* 0x000000ff99997208 */ /* 0x000fe40002000000 */
[----:B------:R-:W-:Y:S02]  /*f1b0*/  LOP3.LUT P4, RZ, R16, 0x4, RZ, 0xc0, !PT ;  /* 0x0000000410ff7812 */ /* 0x000fe4000788c0ff */
[----:B------:R-:W-:Y:S01]  /*f1c0*/  FSEL R166, R166, -INF , !P0 ;  /* 0xff800000a6a67808 */ /* 0x000fe20004000000 */
[-CC-:B------:R-:W-:Y:S01]  /*f1d0*/  FFMA.FTZ R218, R218, R20.reuse, -R153.reuse ;  /* 0x00000014dada7223 */ /* 0x180fe20000010899 */
[----:B------:R-:W-:Y:S01]  /*f1e0*/  FMNMX.FTZ R179, R165, R179, !PT ;  /* 0x000000b3a5b37209 */ /* 0x000fe20007810000 */
        /* <DEDUP_REMOVED lines=15> */
[----:B------:R-:W-:Y:S01]  /*f2e0*/  LOP3.LUT P0, RZ, R16, 0x4000, RZ, 0xc0, !PT ;  /* 0x0000400010ff7812 */ /* 0x000fe2000780c0ff */
[----:B------:R-:W-:Y:S01]  /*f2f0*/  MUFU.EX2 R218, R218 ;  /* 0x000000da00da7308 */ /* 0x000fe20000000800 */
[----:B------:R-:W-:-:S02]  /*f300*/  FSEL R168, R168, -INF , !P4 ;  /* 0xff800000a8a87808 */ /* 0x000fc40006000000 */
[----:B------:R-:W-:Y:S02]  /*f310*/  FMNMX.FTZ R181, R166, R179, !PT ;  /* 0x000000b3a6b57209 */ /* 0x000fe40007810000 */
[----:B------:R-:W-:Y:S02]  /*f320*/  FSEL R179, R170, -INF , !P0 ;  /* 0xff800000aab37808 */ /* 0x000fe40004000000 */
[----:B------:R-:W-:Y:S01]  /*f330*/  FMNMX.FTZ R181, R168, R181, !PT ;  /* 0x000000b5a8b57209 */ /* 0x000fe20007810000 */
[----:B------:R-:W-:Y:S01]  /*f340*/  MUFU.EX2 R220, R220 ;  /* 0x000000dc00dc7308 */ /* 0x000fe20000000800 */
[----:B------:R-:W-:Y:S02]  /*f350*/  ISETP.NE.AND P1, PT, R197, RZ, PT ;  /* 0x000000ffc500720c */ /* 0x000fe40003f25270 */
[----:B------:R-:W-:Y:S02]  /*f360*/  FMNMX.FTZ R181, R179, R181, !PT ;  /* 0x000000b5b3b57209 */ /* 0x000fe40007810000 */
[----:B------:R-:W-:-:S02]  /*f370*/  LOP3.LUT P0, RZ, R16, 0x2000, RZ, 0xc0, !PT ;  /* 0x0000200010ff7812 */ /* 0x000fc4000780c0ff */
[----:B------:R-:W-:Y:S01]  /*f380*/  FMNMX.FTZ R181, R172, R181, !PT ;  /* 0x000000b5acb57209 */ /* 0x000fe20007810000 */
[----:B------:R-:W-:Y:S03]  /*f390*/  MUFU.EX2 R221, R221 ;  /* 0x000000dd00dd7308 */ /* 0x000fe60000000800 */
[----:B------:R-:W-:-:S03]  /*f3a0*/  FMNMX.FTZ R181, R174, R181, !PT ;  /* 0x000000b5aeb57209 */ /* 0x000fc60007810000 */
[----:B------:R-:W-:Y:S01]  /*f3b0*/  @!P1 IMAD R17, R17, 0x40, R194 ;  /* 0x0000004011119824 */ /* 0x000fe200078e02c2 */
[----:B------:R-:W-:Y:S01]  /*f3c0*/  FMNMX.FTZ R170, R176, R181, !PT ;  /* 0x000000b5b0aa7209 */ /* 0x000fe20007810000 */
[----:B------:R-:W-:Y:S02]  /*f3d0*/  MUFU.EX2 R157, R157 ;  /* 0x0000009d009d7308 */ /* 0x000fe40000000800 */
[----:B------:R-:W-:Y:S01]  /*f3e0*/  @!P1 IMAD R17, R17, 0x4, R2 ;  /* 0x0000000411119824 */ /* 0x000fe200078e0202 */
[----:B------:R-:W-:-:S05]  /*f3f0*/  FMNMX.FTZ R170, R178, R170, !PT ;  /* 0x000000aab2aa7209 */ /* 0x000fca0007810000 */
[----:B------:R-:W0:Y:S01]  /*f400*/  SHFL.BFLY PT, R181, R170, 0x2, 0x1f ;  /* 0x0c401f00aab57f89 */ /* 0x000e2200000e0000 */
[----:B------:R-:W-:Y:S08]  /*f410*/  MUFU.EX2 R160, R160 ;  /* 0x000000a000a07308 */ /* 0x000ff00000000800 */
[----:B------:R-:W2:Y:S08]  /*f420*/  MUFU.EX2 R161, R161 ;  /* 0x000000a100a17308 */ /* 0x000eb00000000800 */
[----:B------:R-:W-:Y:S01]  /*f430*/  MUFU.EX2 R164, R164 ;  /* 0x000000a400a47308 */ /* 0x000fe20000000800 */
        /* <DEDUP_REMOVED lines=8> */
[C---:B------:R-:W-:Y:S02]  /*f4c0*/  FMUL.FTZ R223, R170.reuse, R20 ;  /* 0x00000014aadf7220 */ /* 0x040fe40000410000 */
[----:B------:R-:W-:Y:S01]  /*f4d0*/  MUFU.EX2 R175, R175 ;  /* 0x000000af00af7308 */ /* 0x000fe20000000800 */
[----:B------:R-:W-:Y:S02]  /*f4e0*/  FSEL R181, R170, RZ, P2 ;  /* 0x000000ffaab57208 */ /* 0x000fe40001000000 */
[----:B------:R-:W-:-:S03]  /*f4f0*/  FSEL R223, R223, RZ, P2 ;  /* 0x000000ffdfdf7208 */ /* 0x000fc60001000000 */
[----:B------:R-:W-:Y:S02]  /*f500*/  FADD.FTZ R181, -R181, R15 ;  /* 0x0000000fb5b57221 */ /* 0x000fe40000010100 */
[----:B------:R-:W-:Y:S01]  /*f510*/  MUFU.EX2 R177, R177 ;  /* 0x000000b100b17308 */ /* 0x000fe20000000800 */
        /* <DEDUP_REMOVED lines=8> */
[--C-:B------:R-:W-:Y:S01]  /*f5a0*/  FFMA.FTZ R224, R166, R20, -R223.reuse ;  /* 0x00000014a6e07223 */ /* 0x100fe200000108df */
[----:B--2---:R-:W-:Y:S01]  /*f5b0*/  F2FP.F16.F32.PACK_AB R156, R161, R160 ;  /* 0x000000a0a19c723e */ /* 0x004fe200000000ff */
[-CC-:B------:R-:W-:Y:S01]  /*f5c0*/  FFMA.FTZ R168, R168, R20.reuse, -R223.reuse ;  /* 0x00000014a8a87223 */ /* 0x180fe200000108df */
[-CC-:B------:R-:W-:Y:S01]  /*f5d0*/  FFMA.FTZ R179, R179, R20.reuse, -R223.reuse ;  /* 0x00000014b3b37223 */ /* 0x180fe200000108df */
[-CC-:B------:R-:W-:Y:S01]  /*f5e0*/  FFMA.FTZ R172, R172, R20.reuse, -R223.reuse ;  /* 0x00000014acac7223 */ /* 0x180fe200000108df */
[-CC-:B------:R-:W-:Y:S01]  /*f5f0*/  FFMA.FTZ R174, R174, R20.reuse, -R223.reuse ;  /* 0x00000014aeae7223 */ /* 0x180fe200000108df */
[-CC-:B------:R-:W-:Y:S01]  /*f600*/  FFMA.FTZ R178, R178, R20.reuse, -R223.reuse ;  /* 0x00000014b2b27223 */ /* 0x180fe200000108df */
[----:B------:R-:W-:Y:S01]  /*f610*/  MUFU.EX2 R155, R155 ;  /* 0x0000009b009b7308 */ /* 0x000fe20000000800 */
[-C--:B---3--:R-:W-:Y:S01]  /*f620*/  FMUL.FTZ R13, R181, R20.reuse ;  /* 0x00000014b50d7220 */ /* 0x088fe20000410000 */
[-CC-:B------:R-:W-:Y:S01]  /*f630*/  FFMA.FTZ R181, R152, R20.reuse, -R223.reuse ;  /* 0x0000001498b57223 */ /* 0x180fe200000108df */
[----:B------:R-:W-:Y:S01]  /*f640*/  FFMA.FTZ R176, R176, R20, -R223 ;  /* 0x00000014b0b07223 */ /* 0x000fe200000108df */
[----:B------:R-:W-:-:S02]  /*f650*/  F2FP.F16.F32.PACK_AB R152, R220, R218 ;  /* 0x000000dadc98723e */ /* 0x000fc400000000ff */
[----:B0-----:R-:W-:Y:S02]  /*f660*/  F2FP.F16.F32.PACK_AB R158, R222, R164 ;  /* 0x000000a4de9e723e */ /* 0x001fe400000000ff */
[----:B------:R-:W0:Y:S01]  /*f670*/  MUFU.EX2 R13, R13 ;  /* 0x0000000d000d7308 */ /* 0x000e220000000800 */
[----:B----4-:R-:W-:Y:S01]  /*f680*/  @!P1 STS [R17+0x28800], R15 ;  /* 0x0288000f11009388 */ /* 0x010fe20000000800 */
[----:B------:R-:W-:Y:S01]  /*f690*/  FFMA.FTZ R3, R15, R3, R218 ;  /* 0x000000030f037223 */ /* 0x000fe200000100da */
[-C--:B------:R-:W-:Y:S01]  /*f6a0*/  FMUL.FTZ R24, R24, R15.reuse ;  /* 0x0000000f18187220 */ /* 0x080fe20000410000 */
[-C--:B------:R-:W-:Y:S01]  /*f6b0*/  FMUL.FTZ R25, R25, R15.reuse ;  /* 0x0000000f19197220 */ /* 0x080fe20000410000 */
[-C--:B------:R-:W-:Y:S01]  /*f6c0*/  FMUL.FTZ R28, R28, R15.reuse ;  /* 0x0000000f1c1c7220 */ /* 0x080fe20000410000 */
[----:B------:R-:W-:Y:S01]  /*f6d0*/  FADD.FTZ R3, R220, R3 ;  /* 0x00000003dc037221 */ /* 0x000fe20000010000 */
[-C--:B------:R-:W-:Y:S01]  /*f6e0*/  FMUL.FTZ R29, R29, R15.reuse ;  /* 0x0000000f1d1d7220 */ /* 0x080fe20000410000 */
[----:B------:R-:W-:Y:S01]  /*f6f0*/  MUFU.EX2 R181, R181 ;  /* 0x000000b500b57308 */ /* 0x000fe20000000800 */
        /* <DEDUP_REMOVED lines=8> */
[----:B0-----:R0:W-:Y:S01]  /*f780*/  @!P1 STS [R17+0x28820], R13 ;  /* 0x0288200d11009388 */ /* 0x0011e20000000800 */
[----:B------:R-:W-:Y:S01]  /*f790*/  FADD.FTZ R3, R160, R3 ;  /* 0x00000003a0037221 */ /* 0x000fe20000010000 */
[----:B------:R-:W-:Y:S01]  /*f7a0*/  F2FP.F16.F32.PACK_AB R160, R169, R167 ;  /* 0x000000a7a9a0723e */ /* 0x000fe200000000ff */
[-C--:B------:R-:W-:Y:S01]  /*f7b0*/  FMUL.FTZ R41, R41, R15.reuse ;  /* 0x0000000f29297220 */ /* 0x080fe20000410000 */
[-C--:B------:R-:W-:Y:S01]  /*f7c0*/  FMUL.FTZ R44, R44, R15.reuse ;  /* 0x0000000f2c2c7220 */ /* 0x080fe20000410000 */
[----:B------:R-:W-:Y:S01]  /*f7d0*/  FADD.FTZ R3, R161, R3 ;  /* 0x00000003a1037221 */ /* 0x000fe20000010000 */
[-C--:B------:R-:W-:Y:S01]  /*f7e0*/  FMUL.FTZ R45, R45, R15.reuse ;  /* 0x0000000f2d2d7220 */ /* 0x080fe20000410000 */
[----:B------:R-:W-:Y:S01]  /*f7f0*/  MUFU.EX2 R159, R159 ;  /* 0x0000009f009f7308 */ /* 0x000fe20000000800 */
[----:B------:R-:W-:Y:S01]  /*f800*/  FMUL.FTZ R48, R48, R15 ;  /* 0x0000000f30307220 */ /* 0x000fe20000410000 */
[----:B------:R-:W-:Y:S01]  /*f810*/  FADD.FTZ R3, R164, R3 ;  /* 0x00000003a4037221 */ /* 0x000fe20000010000 */
[----:B0-----:R-:W-:Y:S01]  /*f820*/  FFMA.FTZ R17, R154, R20, -R223 ;  /* 0x000000149a117223 */ /* 0x001fe200000108df */
[----:B------:R-:W-:Y:S01]  /*f830*/  F2FP.F16.F32.PACK_AB R154, R157, R221 ;  /* 0x000000dd9d9a723e */ /* 0x000fe200000000ff */
[----:B------:R-:W-:Y:S01]  /*f840*/  FMUL.FTZ R49, R49, R15 ;  /* 0x0000000f31317220 */ /* 0x000fe20000410000 */
[----:B------:R-:W-:Y:S01]  /*f850*/  FADD.FTZ R3, R222, R3 ;  /* 0x00000003de037221 */ /* 0x000fe20000010000 */
[----:B------:R-:W-:Y:S01]  /*f860*/  F2FP.F16.F32.PACK_AB R164, R177, R175 ;  /* 0x000000afb1a4723e */ /* 0x000fe200000000ff */
[----:B------:R-:W-:Y:S01]  /*f870*/  MUFU.EX2 R157, R183 ;  /* 0x000000b7009d7308 */ /* 0x000fe20000000800 */
[-C--:B------:R-:W-:Y:S01]  /*f880*/  FMUL.FTZ R52, R52, R15.reuse ;  /* 0x0000000f34347220 */ /* 0x080fe20000410000 */
[----:B------:R-:W-:Y:S01]  /*f890*/  FADD.FTZ R3, R167, R3 ;  /* 0x00000003a7037221 */ /* 0x000fe20000010000 */
[-C--:B------:R-:W-:Y:S01]  /*f8a0*/  FMUL.FTZ R53, R53, R15.reuse ;  /* 0x0000000f35357220 */ /* 0x080fe20000410000 */
[-C--:B------:R-:W-:Y:S01]  /*f8b0*/  FMUL.FTZ R56, R56, R15.reuse ;  /* 0x0000000f38387220 */ /* 0x080fe20000410000 */
[-C--:B------:R-:W-:Y:S01]  /*f8c0*/  FMUL.FTZ R57, R57, R15.reuse ;  /* 0x0000000f39397220 */ /* 0x080fe20000410000 */
[----:B------:R-:W-:Y:S01]  /*f8d0*/  FADD.FTZ R3, R169, R3 ;  /* 0x00000003a9037221 */ /* 0x000fe20000010000 */
        /* <DEDUP_REMOVED lines=22> */
[----:B------:R-:W-:Y:S01]  /*fa40*/  FADD.FTZ R0, R181, R0 ;  /* 0x00000000b5007221 */ /* 0x000fe20000010000 */
[-C--:B------:R-:W-:Y:S01]  /*fa50*/  FMUL.FTZ R96, R96, R15.reuse ;  /* 0x0000000f60607220 */ /* 0x080fe20000410000 */
[----:B------:R-:W-:Y:S01]  /*fa60*/  FMUL.FTZ R97, R97, R15 ;  /* 0x0000000f61617220 */ /* 0x000fe20000410000 */
[----:B------:R-:W0:Y:S01]  /*fa70*/  MUFU.EX2 R161, R165 ;  /* 0x000000a500a17308 */ /* 0x000e220000000800 */
[----:B------:R-:W-:Y:S01]  /*fa80*/  FADD.FTZ R0, R155, R0 ;  /* 0x000000009b007221 */ /* 0x000fe20000010000 */
[----:B------:R-:W-:Y:S01]  /*fa90*/  F2FP.F16.F32.PACK_AB R155, R182, R155 ;  /* 0x0000009bb69b723e */ /* 0x000fe200000000ff */
[-C--:B------:R-:W-:Y:S01]  /*faa0*/  FMUL.FTZ R100, R100, R15.reuse ;  /* 0x0000000f64647220 */ /* 0x080fe20000410000 */
[-C--:B------:R-:W-:Y:S01]  /*fab0*/  FMUL.FTZ R101, R101, R15.reuse ;  /* 0x0000000f65657220 */ /* 0x080fe20000410000 */
[----:B------:R-:W-:Y:S01]  /*fac0*/  FADD.FTZ R0, R182, R0 ;  /* 0x00000000b6007221 */ /* 0x000fe20000010000 */
[-C--:B------:R-:W-:Y:S01]  /*fad0*/  FMUL.FTZ R104, R104, R15.reuse ;  /* 0x0000000f68687220 */ /* 0x080fe20000410000 */
[----:B------:R-:W-:Y:S01]  /*fae0*/  FMUL.FTZ R105, R105, R15 ;  /* 0x0000000f69697220 */ /* 0x000fe20000410000 */
[----:B------:R-:W3:Y:S01]  /*faf0*/  MUFU.EX2 R162, R225 ;  /* 0x000000e100a27308 */ /* 0x000ee20000000800 */
[----:B------:R-:W-:Y:S01]  /*fb00*/  FADD.FTZ R0, R157, R0 ;  /* 0x000000009d007221 */ /* 0x000fe20000010000 */
[----:B------:R-:W-:Y:S01]  /*fb10*/  F2FP.F16.F32.PACK_AB R157, R159, R157 ;  /* 0x0000009d9f9d723e */ /* 0x000fe200000000ff */
[-C--:B------:R-:W-:Y:S01]  /*fb20*/  FMUL.FTZ R108, R108, R15.reuse ;  /* 0x0000000f6c6c7220 */ /* 0x080fe20000410000 */
[----:B------:R-:W-:Y:S01]  /*fb30*/  FMUL.FTZ R109, R109, R15 ;  /* 0x0000000f6d6d7220 */ /* 0x000fe20000410000 */
[----:B------:R-:W-:Y:S01]  /*fb40*/  FADD.FTZ R0, R159, R0 ;  /* 0x000000009f007221 */ /* 0x000fe20000010000 */
[----:B--2---:R-:W-:Y:S01]  /*fb50*/  F2FP.F16.F32.PACK_AB R159, R163, R217 ;  /* 0x000000d9a39f723e */ /* 0x004fe200000000ff */
[-C--:B------:R-:W-:Y:S01]  /*fb60*/  FMUL.FTZ R112, R112, R15.reuse ;  /* 0x0000000f70707220 */ /* 0x080fe20000410000 */
[----:B------:R-:W2:Y:S01]  /*fb70*/  MUFU.EX2 R224, R224 ;  /* 0x000000e000e07308 */ /* 0x000ea20000000800 */
[----:B------:R-:W-:Y:S01]  /*fb80*/  FADD.FTZ R0, R217, R0 ;  /* 0x00000000d9007221 */ /* 0x000fe20000010000 */
[-C--:B------:R-:W-:Y:S01]  /*fb90*/  FMUL.FTZ R113, R113, R15.reuse ;  /* 0x0000000f71717220 */ /* 0x080fe20000410000 */
[-C--:B------:R-:W-:Y:S01]  /*fba0*/  FMUL.FTZ R116, R116, R15.reuse ;  /* 0x0000000f74747220 */ /* 0x080fe20000410000 */
[-C--:B------:R-:W-:Y:S01]  /*fbb0*/  FMUL.FTZ R117, R117, R15.reuse ;  /* 0x0000000f75757220 */ /* 0x080fe20000410000 */
[----:B------:R-:W-:Y:S01]  /*fbc0*/  FADD.FTZ R0, R163, R0 ;  /* 0x00000000a3007221 */ /* 0x000fe20000010000 */
[-C--:B------:R-:W-:Y:S01]  /*fbd0*/  FMUL.FTZ R120, R120, R15.reuse ;  /* 0x0000000f78787220 */ /* 0x080fe20000410000 */
[-C--:B------:R-:W-:Y:S01]  /*fbe0*/  FMUL.FTZ R121, R121, R15.reuse ;  /* 0x0000000f79797220 */ /* 0x080fe20000410000 */
[----:B------:R-:W4:Y:S01]  /*fbf0*/  MUFU.EX2 R168, R168 ;  /* 0x000000a800a87308 */ /* 0x000f220000000800 */
[----:B0-----:R-:W-:Y:S01]  /*fc00*/  FADD.FTZ R0, R161, R0 ;  /* 0x00000000a1007221 */ /* 0x001fe20000010000 */
[----:B---3--:R-:W-:Y:S01]  /*fc10*/  FADD.FTZ R3, R162, R3 ;  /* 0x00000003a2037221 */ /* 0x008fe20000010000 */
[----:B------:R-:W-:Y:S01]  /*fc20*/  F2FP.F16.F32.PACK_AB R162, R173, R162 ;  /* 0x000000a2ada2723e */ /* 0x000fe200000000ff */
[-C--:B------:R-:W-:Y:S01]  /*fc30*/  FMUL.FTZ R124, R124, R15.reuse ;  /* 0x0000000f7c7c7220 */ /* 0x080fe20000410000 */
[-C--:B------:R-:W-:Y:S01]  /*fc40*/  FMUL.FTZ R125, R125, R15.reuse ;  /* 0x0000000f7d7d7220 */ /* 0x080fe20000410000 */
[----:B------:R-:W-:Y:S01]  /*fc50*/  FADD.FTZ R3, R173, R3 ;  /* 0x00000003ad037221 */ /* 0x000fe20000010000 */
[----:B------:R-:W-:Y:S01]  /*fc60*/  FMUL.FTZ R128, R128, R15 ;  /* 0x0000000f80807220 */ /* 0x000fe20000410000 */
[----:B------:R-:W0:Y:S01]  /*fc70*/  MUFU.EX2 R179, R179 ;  /* 0x000000b300b37308 */ /* 0x000e220000000800 */
[C---:B--2---:R-:W-:Y:S01]  /*fc80*/  FADD.FTZ R0, R224.reuse, R0 ;  /* 0x00000000e0007221 */ /* 0x044fe20000010000 */
[----:B------:R-:W-:Y:S01]  /*fc90*/  FADD.FTZ R3, R175, R3 ;  /* 0x00000003af037221 */ /* 0x000fe20000010000 */
[----:B------:R-:W-:Y:S01]  /*fca0*/  F2FP.F16.F32.PACK_AB R161, R224, R161 ;  /* 0x000000a1e0a1723e */ /* 0x000fe200000000ff */
[-C--:B------:R-:W-:Y:S01]  /*fcb0*/  FMUL.FTZ R129, R129, R15.reuse ;  /* 0x0000000f81817220 */ /* 0x080fe20000410000 */
[-C--:B------:R-:W-:Y:S01]  /*fcc0*/  FMUL.FTZ R132, R132, R15.reuse ;  /* 0x0000000f84847220 */ /* 0x080fe20000410000 */
[----:B------:R-:W-:Y:S01]  /*fcd0*/  FADD.FTZ R3, R177, R3 ;  /* 0x00000003b1037221 */ /* 0x000fe20000010000 */
[-C--:B------:R-:W-:Y:S01]  /*fce0*/  FMUL.FTZ R133, R133, R15.reuse ;  /* 0x0000000f85857220 */ /* 0x080fe20000410000 */
[----:B------:R-:W2:Y:S01]  /*fcf0*/  MUFU.EX2 R165, R172 ;  /* 0x000000ac00a57308 */ /* 0x000ea20000000800 */
        /* <DEDUP_REMOVED lines=9> */
[----:B------:R-:W-:Y:S01]  /*fd90*/  F2FP.F16.F32.PACK_AB R163, R179, R168 ;  /* 0x000000a8b3a3723e */ /* 0x000fe200000000ff */
[-C--:B------:R-:W-:Y:S01]  /*fda0*/  FMUL.FTZ R148, R148, R15.reuse ;  /* 0x0000000f94947220 */ /* 0x080fe20000410000 */
[----:B------:R-:W-:Y:S01]  /*fdb0*/  FMUL.FTZ R149, R149, R15 ;  /* 0x0000000f95957220 */ /* 0x000fe20000410000 */
[-C--:B------:R-:W-:Y:S01]  /*fdc0*/  FMUL.FTZ R26, R26, R13.reuse ;  /* 0x0000000d1a1a7220 */ /* 0x080fe20000410000 */
[-C--:B------:R-:W-:Y:S01]  /*fdd0*/  FMUL.FTZ R27, R27, R13.reuse ;  /* 0x0000000d1b1b7220 */ /* 0x080fe20000410000 */
[-C--:B------:R-:W-:Y:S01]  /*fde0*/  FMUL.FTZ R30, R30, R13.reuse ;  /* 0x0000000d1e1e7220 */ /* 0x080fe20000410000 */
[----:B------:R-:W0:Y:S01]  /*fdf0*/  MUFU.EX2 R174, R174 ;  /* 0x000000ae00ae7308 */ /* 0x000e220000000800 */
        /* <DEDUP_REMOVED lines=24> */
[C---:B--2---:R-:W-:Y:S01]  /*ff80*/  FADD.FTZ R3, R153.reuse, R3 ;  /* 0x0000000399037221 */ /* 0x044fe20000010000 */
[----:B------:R-:W-:Y:S01]  /*ff90*/  F2FP.F16.F32.PACK_AB R166, R153, R166 ;  /* 0x000000a699a6723e */ /* 0x000fe200000000ff */
[----:B------:R-:W-:Y:S01]  /*ffa0*/  FMUL.FTZ R66, R66, R13 ;  /* 0x0000000d42427220 */ /* 0x000fe20000410000 */
[----:B------:R-:W-:Y:S01]  /*ffb0*/  F2FP.F16.F32.PACK_AB R153, R181, R17 ;  /* 0x00000011b599723e */ /* 0x000fe200000000ff */
[----:B------:R-:W-:Y:S01]  /*ffc0*/  BAR.SYNC.DEFER_BLOCKING 0xf, 0x100 ;  /* 0x03c4000000007b1d */ /* 0x000fe20000010000 */
[-C--:B------:R-:W-:Y:S01]  /*ffd0*/  FMUL.FTZ R67, R67, R13.reuse ;  /* 0x0000000d43437220 */ /* 0x080fe20000410000 */
[-C--:B------:R-:W-:Y:S01]  /*ffe0*/  FMUL.FTZ R70, R70, R13.reuse ;  /* 0x0000000d46467220 */ /* 0x080fe20000410000 */
[-C--:B------:R-:W-:Y:S01]  /*fff0*/  FMUL.FTZ R71, R71, R13.reuse ;  /* 0x0000000d47477220 */ /* 0x080fe20000410000 */
[----:B---3--:R-:W-:Y:S01]  /*10000*/  FADD.FTZ R0, R167, R0 ;  /* 0x00000000a7007221 */ /* 0x008fe20000010000 */
[-C--:B------:R-:W-:Y:S01]  /*10010*/  FMUL.FTZ R74, R74, R13.reuse ;  /* 0x0000000d4a4a7220 */ /* 0x080fe20000410000 */
[-C--:B------:R-:W-:Y:S01]  /*10020*/  FMUL.FTZ R75, R75, R13.reuse ;  /* 0x0000000d4b4b7220 */ /* 0x080fe20000410000 */
[-C--:B------:R-:W-:Y:S01]  /*10030*/  FMUL.FTZ R78, R78, R13.reuse ;  /* 0x0000000d4e4e7220 */ /* 0x080fe20000410000 */
[-C--:B------:R-:W-:Y:S01]  /*10040*/  FMUL.FTZ R79, R79, R13.reuse ;  /* 0x0000000d4f4f7220 */ /* 0x080fe20000410000 */
[-C--:B------:R-:W-:Y:S01]  /*10050*/  FMUL.FTZ R82, R82, R13.reuse ;  /* 0x0000000d52527220 */ /* 0x080fe20000410000 */
[-C--:B------:R-:W-:Y:S01]  /*10060*/  FMUL.FTZ R83, R83, R13.reuse ;  /* 0x0000000d53537220 */ /* 0x080fe20000410000 */
[----:B------:R-:W-:Y:S01]  /*10070*/  FMUL.FTZ R86, R86, R13 ;  /* 0x0000000d56567220 */ /* 0x000fe20000410000 */
[C---:B0-----:R-:W-:Y:S01]  /*10080*/  F2FP.F16.F32.PACK_AB R167, R178.reuse, R167 ;  /* 0x000000a7b2a7723e */ /* 0x041fe200000000ff */
[----:B------:R-:W-:Y:S01]  /*10090*/  FADD.FTZ R0, R178, R0 ;  /* 0x00000000b2007221 */ /* 0x000fe20000010000 */
        /* <DEDUP_REMOVED lines=10> */
[----:B------:R0:W-:Y:S01]  /*10140*/  STSM.16.M88.4 [R200+0x26800], R152 ;  /* 0x02680098c8007844 */ /* 0x0001e20000000200 */
[-C--:B------:R-:W-:Y:S01]  /*10150*/  FMUL.FTZ R107, R107, R13.reuse ;  /* 0x0000000d6b6b7220 */ /* 0x080fe20000410000 */
[-C--:B------:R-:W-:Y:S01]  /*10160*/  FMUL.FTZ R110, R110, R13.reuse ;  /* 0x0000000d6e6e7220 */ /* 0x080fe20000410000 */
[-C--:B------:R-:W-:Y:S01]  /*10170*/  FMUL.FTZ R111, R111, R13.reuse ;  /* 0x0000000d6f6f7220 */ /* 0x080fe20000410000 */
[----:B------:R0:W-:Y:S01]  /*10180*/  STSM.16.M88.4 [R201], R156 ;  /* 0x0000009cc9007844 */ /* 0x0001e20000000200 */
        /* <DEDUP_REMOVED lines=24> */
.L_x_2702:
[----:B------:R2:W3:Y:S01]  /*10310*/  SYNCS.PHASECHK.TRANS64.TRYWAIT P1, [R21+URZ+0x28c50], R213 ;  /* 0x028c50d5150075a7 */ /* 0x0004e2000802017f */
[----:B------:R-:W-:Y:S05]  /*10320*/  @!P0 BRA `(.L_x_2703) ;  /* 0x0000000000048947 */ /* 0x000fea0003800000 */
[----:B------:R-:W-:Y:S01]  /*10330*/  BPT.TRAP 0x1 ;  /* 0x000000040000795c */ /* 0x000fe20000300000 */
.L_x_2703:
[----:B------:R-:W-:Y:S04]  /*10340*/  BSSY B2, `(.L_x_2704) ;  /* 0x0000004000027945 */ /* 0x000fe80003800000 */
[----:B---3--:R-:W-:Y:S05]  /*10350*/  @P1 BRA `(.L_x_2705) ;  /* 0x0000000000081947 */ /* 0x008fea0003800000 */
[----:B------:R-:W3:Y:S02]  /*10360*/  SYNCS.PHASECHK.TRANS64.TRYWAIT P1, [R21+URZ+0x28c50], R213 ;  /* 0x028c50d5150075a7 */ /* 0x000ee4000802017f */
[----:B---3--:R-:W-:Y:S05]  /*10370*/  @!P1 BRA `(.L_x_2706) ;  /* 0x0000014000089947 */ /* 0x008fea0003800000 */
.L_x_2705:
[----:B------:R-:W-:Y:S05]  /*10380*/  BSYNC B2 ;  /* 0x0000000000027941 */ /* 0x000fea0003800000 */
.L_x_2704:
[----:B------:R-:W-:Y:S01]  /*10390*/  IMAD R168, R209, 0x1000, R195 ;  /* 0x00001000d1a87824 */ /* 0x000fe200078e02c3 */
[----:B------:R-:W-:Y:S01]  /*103a0*/  WARPGROUP.ARRIVE ;  /* 0x00000000000079c5 */ /* 0x000fe20000000000 */
[----:B------:R-:W-:-:S03]  /*103b0*/  IMAD.MOV.U32 R169, RZ, RZ, 0x40000040 ;  /* 0x40000040ffa97424 */ /* 0x000fc600078e00ff */
[----:B------:R-:W-:Y:S02]  /*103c0*/  R2UR UR6, R168 ;  /* 0x00000000a80672ca */ /* 0x000fe400000e0000 */
[----:B------:R-:W-:Y:S01]  /*103d0*/  R2UR UR7, R169 ;  /* 0x00000000a90772ca */ /* 0x000fe200000e0000 */
[----:B------:R-:W-:-:S12]  /*103e0*/  IMAD.MOV.U32 R169, RZ, RZ, 0x40000040 ;  /* 0x40000040ffa97424 */ /* 0x000fd800078e00ff */
        /* <DEDUP_REMOVED lines=8> */
[----:B------:R-:W-:Y:S01]  /*10470*/  IMAD.MOV.U32 R153, RZ, RZ, 0x40000040 ;  /* 0x40000040ff997424 */ /* 0x000fe200078e00ff */
[----:B------:R-:W-:-:S14]  /*10480*/  IADD3 R168, R168, 0x180, RZ ;  /* 0x00000180a8a87810 */ /* 0x000fdc0007ffe0ff */
        /* <DEDUP_REMOVED lines=24> */
.L_x_2707:
[C---:B------:R-:W-:Y:S01]  /*10610*/  ISETP.GT.AND P1, PT, R12.reuse, R211, PT ;  /* 0x000000d30c00720c */ /* 0x040fe20003f24270 */
[----:B-123--:R-:W-:Y:S02]  /*10620*/  VIADD R21, R21, 0x28c60 ;  /* 0x00028c6015157836 */ /* 0x00efe40000000000 */
[----:B------:R-:W-:Y:S02]  /*10630*/  VIADD R12, R12, 0xffffffff ;  /* 0xffffffff0c0c7836 */ /* 0x000fe40000000000 */
[----:B------:R-:W-:Y:S01]  /*10640*/  IMAD.MOV.U32 R15, RZ, RZ, R170 ;  /* 0x000000ffff0f7224 */ /* 0x000fe200078e00aa */
[----:B------:R-:W-:Y:S01]  /*10650*/  PRMT R21, R186, 0x654, R21 ;  /* 0x00000654ba157816 */ /* 0x000fe20000000015 */
[----:B------:R-:W-:Y:S02]  /*10660*/  IMAD.MOV.U32 R13, RZ, RZ, R171 ;  /* 0x000000ffff0d7224 */ /* 0x000fe400078e00ab */
[----:B------:R-:W-:Y:S01]  /*10670*/  IMAD.MOV.U32 R17, RZ, RZ, R209 ;  /* 0x000000ffff117224 */ /* 0x000fe200078e00d1 */
[----:B------:R0:W-:Y:S03]  /*10680*/  SYNCS.ARRIVE.TRANS64.RED.A1T0 RZ, [R21+URZ], RZ ;  /* 0x000000ff15ff79a7 */ /* 0x0001e6000810043f */
[----:B------:R-:W-:Y:S05]  /*10690*/  @P1 BRA `(.L_x_2708) ;  /* 0xffffffd4005c1947 */ /* 0x000fea000383ffff */
[----:B------:R-:W-:Y:S05]  /*106a0*/  BSYNC B0 ;  /* 0x0000000000007941 */ /* 0x000fea0003800000 */
.L_x_2687:
[----:B------:R-:W-:Y:S02]  /*106b0*/  IMAD.MOV.U32 R15, RZ, RZ, R170 ;  /* 0x000000ffff0f7224 */ /* 0x000fe400078e00aa */
[----:B------:R-:W-:Y:S02]  /*106c0*/  IMAD.MOV.U32 R13, RZ, RZ, R171 ;  /* 0x000000ffff0d7224 */ /* 0x000fe400078e00ab */
[----:B------:R-:W-:-:S07]  /*106d0*/  IMAD.MOV.U32 R17, RZ, RZ, R209 ;  /* 0x000000ffff117224 */ /* 0x000fce00078e00d1 */
.L_x_2686:
[----:B------:R-:W-:Y:S05]  /*106e0*/  BSYNC B1 ;  /* 0x0000000000017941 */ /* 0x000fea0003800000 */
.L_x_2685:
[----:B0-----:R-:W0:Y:S01]  /*106f0*/  LDC R21, c[0x0][0x448] ;  /* 0x00011200ff157b82 */ /* 0x001e220000000800 */
[----:B------:R-:W-:Y:S01]  /*10700*/  VIADD R152, R196, 0x3f ;  /* 0x0000003fc4987836 */ /* 0x000fe20000000000 */
[----:B------:R-:W-:-:S06]  /*10710*/  ULDC UR4, c[0x0][0x9dc] ;  /* 0x0002770000047ab9 */ /* 0x000fcc0000000800 */
[----:B------:R-:W1:Y:S01]  /*10720*/  LDC R155, c[0x0][0x9e4] ;  /* 0x00027900ff9b7b82 */ /* 0x000e620000000800 */
[----:B0-----:R-:W-:Y:S02]  /*10730*/  ISETP.NE.AND P4, PT, R21, 0x1, PT ;  /* 0x000000011500780c */ /* 0x001fe40003f85270 */
[----:B-1----:R-:W-:-:S11]  /*10740*/  ISETP.GE.AND P5, PT, R155, 0x1, PT ;  /* 0x000000019b00780c */ /* 0x002fd60003fa6270 */
[----:B------:R-:W0:Y:S08]  /*10750*/  @P4 LDC R153, c[0x0][0x44c] ;  /* 0x00011300ff994b82 */ /* 0x000e300000000800 */
[----:B------:R-:W1:Y:S01]  /*10760*/  @P4 LDC R21, c[0x0][0x450] ;  /* 0x00011400ff154b82 */ /* 0x000e620000000800 */
[----:B0-----:R-:W-:-:S05]  /*10770*/  @P4 IMAD.HI.U32 R153, R152, R153, RZ ;  /* 0x0000009998994227 */ /* 0x001fca00078e00ff */
[----:B-1----:R-:W-:Y:S02]  /*10780*/  @P4 SHF.R.U32.HI R152, RZ, R21, R153 ;  /* 0x00000015ff984219 */ /* 0x002fe40000011699 */
[----:B------:R-:W-:-:S05]  /*10790*/  IADD3 R21, R184, 0x1, -R23 ;  /* 0x00000001b8157810 */ /* 0x000fca0007ffe817 */
[----:B------:R-:W-:-:S04]  /*107a0*/  IMAD.IADD R152, R21, 0x1, R152 ;  /* 0x0000000115987824 */ /* 0x000fc800078e0298 */
[----:B------:R-:W-:Y:S01]  /*107b0*/  VIADD R21, R152, -UR4 ;  /* 0x8000000498157c36 */ /* 0x000fe20008000000 */
[----:B------:R-:W-:Y:S06]  /*107c0*/  @!P5 BRA `(.L_x_2709) ;  /* 0x000000000048d947 */ /* 0x000fec0003800000 */
[----:B------:R-:W-:Y:S01]  /*107d0*/  IMAD.MOV.U32 R154, RZ, RZ, R152 ;  /* 0x000000ffff9a7224 */ /* 0x000fe200078e0098 */
[----:B------:R-:W-:Y:S04]  /*107e0*/  BSSY B0, `(.L_x_2710) ;  /* 0x000000e000007945 */ /* 0x000fe80003800000 */
        /* <DEDUP_REMOVED lines=9> */
.L_x_2711:
[----:B------:R-:W-:-:S13]  /*10880*/  ISETP.NE.AND P1, PT, R155, 0x1, PT ;  /* 0x000000019b00780c */ /* 0x000fda0003f25270 */
[----:B------:R-:W0:Y:S02]  /*10890*/  @P1 LDC.64 R152, c[0x0][0x9e8] ;  /* 0x00027a00ff981b82 */ /* 0x000e240000000a00 */
[----:B0-----:R-:W-:-:S05]  /*108a0*/  @P1 IMAD.HI.U32 R152, R154, R152, RZ ;  /* 0x000000989a981227 */ /* 0x001fca00078e00ff */
[----:B------:R-:W-:-:S07]  /*108b0*/  @P1 SHF.R.U32.HI R154, RZ, R153, R152 ;  /* 0x00000099ff9a1219 */ /* 0x000fce0000011698 */
.L_x_2712:
[----:B------:R-:W-:Y:S05]  /*108c0*/  BSYNC B0 ;  /* 0x0000000000007941 */ /* 0x000fea0003800000 */
.L_x_2710:
[----:B------:R-:W-:-:S05]  /*108d0*/  IMAD R154, R154, R155, RZ ;  /* 0x0000009b9a9a7224 */ /* 0x000fca00078e02ff */
[----:B------:R-:W-:-:S07]  /*108e0*/  VIMNMX R21, R21, R154, !PT ;  /* 0x0000009a15157248 */ /* 0x000fce0007fe0100 */
.L_x_2709:
[----:B------:R-:W-:Y:S01]  /*108f0*/  VIADD R21, R21, 0x3f ;  /* 0x0000003f15157836 */ /* 0x000fe20000000000 */
[----:B------:R-:W-:Y:S04]  /*10900*/  BSSY B1, `(.L_x_2713) ;  /* 0x00001f1000017945 */ /* 0x000fe80003800000 */
[----:B------:R-:W-:-:S04]  /*10910*/  SHF.R.S32.HI R152, RZ, 0x1f, R21 ;  /* 0x0000001fff987819 */ /* 0x000fc80000011415 */
[----:B------:R-:W-:-:S04]  /*10920*/  LEA.HI R152, R152, R21, RZ, 0x6 ;  /* 0x0000001598987211 */ /* 0x000fc800078f30ff */
[----:B------:R-:W-:-:S04]  /*10930*/  SHF.R.S32.HI R21, RZ, 0x6, R152 ;  /* 0x00000006ff157819 */ /* 0x000fc80000011498 */
[----:B------:R-:W-:-:S04]  /*10940*/  VIMNMX R21, R207, R21, !PT ;  /* 0x00000015cf157248 */ /* 0x000fc80007fe0100 */
[----:B------:R-:W-:-:S13]  /*10950*/  ISETP.GE.AND P1, PT, R12, R21, PT ;  /* 0x000000150c00720c */ /* 0x000fda0003f26270 */
[----:B------:R-:W-:Y:S05]  /*10960*/  @!P1 BRA `(.L_x_2714) ;  /* 0x0000001c00a89947 */ /* 0x000fea0003800000 */
[----:B------:R-:W-:Y:S01]  /*10970*/  BSSY B0, `(.L_x_2715) ;  /* 0x00001e8000007945 */ /* 0x000fe20003800000 */
[----:B------:R-:W-:Y:S02]  /*10980*/  IMAD.MOV.U32 R213, RZ, RZ, R15 ;  /* 0x000000ffffd57224 */ /* 0x000fe400078e000f */
[----:B------:R-:W-:Y:S02]  /*10990*/  IMAD.MOV.U32 R218, RZ, RZ, R13 ;  /* 0x000000ffffda7224 */ /* 0x000fe400078e000d */
[----:B------:R-:W-:Y:S02]  /*109a0*/  IMAD.MOV.U32 R209, RZ, RZ, R12 ;  /* 0x000000ffffd17224 */ /* 0x000fe400078e000c */
[----:B------:R-:W-:-:S07]  /*109b0*/  IMAD.MOV.U32 R217, RZ, RZ, R17 ;  /* 0x000000ffffd97224 */ /* 0x000fce00078e0011 */
.L_x_2728:
[----:B------:R-:W-:Y:S01]  /*109c0*/  VIADD R17, R217, 0x1 ;  /* 0x00000001d9117836 */ /* 0x000fe20000000000 */
[----:B0-----:R-:W-:Y:S01]  /*109d0*/  MOV R12, R209 ;  /* 0x000000d1000c7202 */ /* 0x001fe20000000f00 */
[----:B------:R-:W-:-:S03]  /*109e0*/  VIADD R209, R209, 0xffffffff ;  /* 0xffffffffd1d17836 */ /* 0x000fc60000000000 */
[C---:B------:R-:W-:Y:S02]  /*109f0*/  ISETP.NE.AND P2, PT, R17.reuse, 0x2, PT ;  /* 0x000000021100780c */ /* 0x040fe40003f45270 */
[----:B------:R-:W-:Y:S02]  /*10a00*/  ISETP.GT.AND P1, PT, R12, R21, PT ;  /* 0x000000150c00720c */ /* 0x000fe40003f24270 */
[----:B------:R-:W-:Y:S02]  /*10a10*/  SEL R12, RZ, 0x1, P2 ;  /* 0x00000001ff0c7807 */ /* 0x000fe40001000000 */
[----:B------:R-:W-:Y:S02]  /*10a20*/  SEL R17, R17, RZ, P2 ;  /* 0x000000ff11117207 */ /* 0x000fe40001000000 */
[----:B------:R-:W-:Y:S01]  /*10a30*/  LOP3.LUT R22, R22, R12, RZ, 0x3c, !PT ;  /* 0x0000000c16167212 */ /* 0x000fe200078e3cff */
[----:B------:R-:W-:Y:S06]  /*10a40*/  @!P0 BRA `(.L_x_2716) ;  /* 0x0000000000048947 */ /* 0x000fec0003800000 */
[----:B------:R-:W-:Y:S01]  /*10a50*/  BPT.TRAP 0x1 ;  /* 0x000000040000795c */ /* 0x000fe20000300000 */
.L_x_2716:
[----:B------:R-:W-:Y:S01]  /*10a60*/  IMAD R12, R17, 0x8, R2 ;  /* 0x00000008110c7824 */ /* 0x000fe200078e0202 */
[----:B------:R-:W-:-:S04]  /*10a70*/  SHF.L.U32 R211, R22, 0x1f, RZ ;  /* 0x0000001f16d37819 */ /* 0x000fc800000006ff */
[----:B------:R0:W1:Y:S01]  /*10a80*/  SYNCS.PHASECHK.TRANS64.TRYWAIT P2, [R12+URZ+0x28c30], R211 ;  /* 0x028c30d30c0075a7 */ /* 0x000062000804017f */
[----:B------:R-:W-:Y:S05]  /*10a90*/  @!P0 BRA `(.L_x_2717) ;  /* 0x0000000000048947 */ /* 0x000fea0003800000 */
[----:B------:R-:W-:Y:S01]  /*10aa0*/  BPT.TRAP 0x1 ;  /* 0x000000040000795c */ /* 0x000fe20000300000 */
.L_x_2717:
[----:B------:R-:W-:Y:S01]  /*10ab0*/  BSSY B2, `(.L_x_2718) ;  /* 0x0000006000027945 */ /* 0x000fe20003800000 */
[----:B------:R-:W-:Y:S02]  /*10ac0*/  IMAD R156, R17, 0x200, R14 ;  /* 0x00000200119c7824 */ /* 0x000fe400078e020e */
[----:B------:R-:W-:Y:S01]  /*10ad0*/  IMAD.MOV.U32 R157, RZ, RZ, 0x40000040 ;  /* 0x40000040ff9d7424 */ /* 0x000fe200078e00ff */
[----:B-1----:R-:W-:Y:S06]  /*10ae0*/  @P2 BRA `(.L_x_2719) ;  /* 0x0000000000082947 */ /* 0x002fec0003800000 */
[----:B------:R-:W1:Y:S02]  /*10af0*/  SYNCS.PHASECHK.TRANS64.TRYWAIT P2, [R12+URZ+0x28c30], R211 ;  /* 0x028c30d30c0075a7 */ /* 0x000e64000804017f */
[----:B-1----:R-:W-:Y:S05]  /*10b00*/  @!P2 BRA `(.L_x_2720) ;  /* 0x000001380038a947 */ /* 0x002fea0003800000 */
.L_x_2719:
[----:B------:R-:W-:Y:S05]  /*10b10*/  BSYNC B2 ;  /* 0x0000000000027941 */ /* 0x000fea0003800000 */
.L_x_2718:
        /* <DEDUP_REMOVED lines=36> */
.L_x_2721:
        /* <DEDUP_REMOVED lines=39> */
[----:B------:R-:W-:Y:S01]  /*10fd0*/  FMUL.FTZ R183, R183, UR4 ;  /* 0x00000004b7b77c20 */ /* 0x000fe20008410000 */
[----:B------:R-:W3:Y:S01]  /*10fe0*/  MUFU.TANH R157, R157 ;  /* 0x0000009d009d7308 */ /* 0x000ee20000002400 */
[----:B----4-:R-:W-:-:S02]  /*10ff0*/  FMNMX.FTZ R13, R153, R13, !PT ;  /* 0x0000000d990d7209 */ /* 0x010fc40007810000 */
[----:B------:R-:W-:-:S05]  /*11000*/  ISETP.NE.AND P2, PT, R197, RZ, PT ;  /* 0x000000ffc500720c */ /* 0x000fca0003f45270 */
        /* <DEDUP_REMOVED lines=22> */
[----:B------:R-:W-:Y:S01]  /*11170*/  MUFU.TANH R154, R154 ;  /* 0x0000009a009a7308 */ /* 0x000fe20000002400 */
[----:B----4-:R-:W-:-:S07]  /*11180*/  FMNMX.FTZ R13, R177, R13, !PT ;  /* 0x0000000db10d7209 */ /* 0x010fce0007810000 */
[----:B------:R-:W-:Y:S01]  /*11190*/  MUFU.TANH R155, R155 ;  /* 0x0000009b009b7308 */ /* 0x000fe20000002400 */
[----:B--2---:R-:W-:-:S05]  /*111a0*/  FMNMX.FTZ R13, R181, R13, !PT ;  /* 0x0000000db50d7209 */ /* 0x004fca0007810000 */
[----:B------:R-:W2:Y:S02]  /*111b0*/  SHFL.BFLY PT, R20, R13, 0x2, 0x1f ;  /* 0x0c401f000d147f89 */ /* 0x000ea400000e0000 */
[----:B------:R-:W-:Y:S08]  /*111c0*/  MUFU.TANH R158, R158 ;  /* 0x0000009e009e7308 */ /* 0x000ff00000002400 */
[----:B------:R-:W-:Y:S08]  /*111d0*/  MUFU.TANH R159, R159 ;  /* 0x0000009f009f7308 */ /* 0x000ff00000002400 */
[----:B------:R-:W-:Y:S01]  /*111e0*/  MUFU.TANH R162, R162 ;  /* 0x000000a200a27308 */ /* 0x000fe20000002400 */
[----:B--2---:R-:W-:-:S07]  /*111f0*/  FMNMX.FTZ R13, R13, R20, !PT ;  /* 0x000000140d0d7209 */ /* 0x004fce0007810000 */
[----:B------:R-:W-:Y:S01]  /*11200*/  MUFU.TANH R163, R163 ;  /* 0x000000a300a37308 */ /* 0x000fe20000002400 */
[----:B------:R-:W2:Y:S07]  /*11210*/  SHFL.BFLY PT, R20, R13, 0x1, 0x1f ;  /* 0x0c201f000d147f89 */ /* 0x000eae00000e0000 */
[----:B------:R-:W-:Y:S08]  /*11220*/  MUFU.TANH R166, R166 ;  /* 0x000000a600a67308 */ /* 0x000ff00000002400 */
[----:B------:R-:W-:Y:S08]  /*11230*/  MUFU.TANH R167, R167 ;  /* 0x000000a700a77308 */ /* 0x000ff00000002400 */
[----:B------:R-:W-:Y:S01]  /*11240*/  MUFU.TANH R170, R170 ;  /* 0x000000aa00aa7308 */ /* 0x000fe20000002400 */
[----:B--2---:R-:W-:Y:S01]  /*11250*/  FMNMX.FTZ R13, R13, R20, !PT ;  /* 0x000000140d0d7209 */ /* 0x004fe20007810000 */
        /* <DEDUP_REMOVED lines=10> */
[----:B------:R-:W2:Y:S01]  /*11300*/  MUFU.EX2 R180, R180 ;  /* 0x000000b400b47308 */ /* 0x000ea20000000800 */
[-CC-:B------:R-:W-:Y:S01]  /*11310*/  FFMA.FTZ R160, R160, R20.reuse, -R218.reuse ;  /* 0x00000014a0a07223 */ /* 0x180fe200000108da */
[-CC-:B------:R-:W-:Y:S01]  /*11320*/  FFMA.FTZ R161, R161, R20.reuse, -R218.reuse ;  /* 0x00000014a1a17223 */ /* 0x180fe200000108da */
[-CC-:B------:R-:W-:Y:S01]  /*11330*/  FFMA.FTZ R164, R164, R20.reuse, -R218.reuse ;  /* 0x00000014a4a47223 */ /* 0x180fe200000108da */
[-CC-:B------:R-:W-:Y:S01]  /*11340*/  FFMA.FTZ R165, R165, R20.reuse, -R218.reuse ;  /* 0x00000014a5a57223 */ /* 0x180fe200000108da */
[-CC-:B------:R-:W-:Y:S01]  /*11350*/  FFMA.FTZ R168, R168, R20.reuse, -R218.reuse ;  /* 0x00000014a8a87223 */ /* 0x180fe200000108da */
[-CC-:B------:R-:W-:Y:S01]  /*11360*/  FFMA.FTZ R169, R169, R20.reuse, -R218.reuse ;  /* 0x00000014a9a97223 */ /* 0x180fe200000108da */
[-CC-:B------:R-:W-:Y:S01]  /*11370*/  FFMA.FTZ R172, R172, R20.reuse, -R218.reuse ;  /* 0x00000014acac7223 */ /* 0x180fe200000108da */
[----:B------:R-:W3:Y:S01]  /*11380*/  MUFU.EX2 R15, R15 ;  /* 0x0000000f000f7308 */ /* 0x000ee20000000800 */
[-CC-:B------:R-:W-:Y:S01]  /*11390*/  FFMA.FTZ R173, R173, R20.reuse, -R218.reuse ;  /* 0x00000014adad7223 */ /* 0x180fe200000108da */
[-CC-:B------:R-:W-:Y:S01]  /*113a0*/  FFMA.FTZ R176, R176, R20.reuse, -R218.reuse ;  /* 0x00000014b0b07223 */ /* 0x180fe200000108da */
[-CC-:B------:R-:W-:Y:S01]  /*113b0*/  FFMA.FTZ R177, R177, R20.reuse, -R218.reuse ;  /* 0x00000014b1b17223 */ /* 0x180fe200000108da */
[----:B------:R-:W-:-:S04]  /*113c0*/  FFMA.FTZ R181, R181, R20, -R218 ;  /* 0x00000014b5b57223 */ /* 0x000fc800000108da */
[----:B------:R-:W4:Y:S01]  /*113d0*/  MUFU.EX2 R152, R152 ;  /* 0x0000009800987308 */ /* 0x000f220000000800 */
[-C--:B--2---:R-:W-:Y:S01]  /*113e0*/  FMUL.FTZ R24, R24, R180.reuse ;  /* 0x000000b418187220 */ /* 0x084fe20000410000 */
[-C--:B------:R-:W-:Y:S01]  /*113f0*/  FMUL.FTZ R25, R25, R180.reuse ;  /* 0x000000b419197220 */ /* 0x080fe20000410000 */
[-C--:B------:R-:W-:Y:S01]  /*11400*/  FMUL.FTZ R28, R28, R180.reuse ;  /* 0x000000b41c1c7220 */ /* 0x080fe20000410000 */
[-C--:B------:R-:W-:Y:S01]  /*11410*/  FMUL.FTZ R29, R29, R180.reuse ;  /* 0x000000b41d1d7220 */ /* 0x080fe20000410000 */
[-C--:B------:R-:W-:Y:S01]  /*11420*/  FMUL.FTZ R32, R32, R180.reuse ;  /* 0x000000b420207220 */ /* 0x080fe20000410000 */
[-C--:B------:R-:W-:Y:S01]  /*11430*/  FMUL.FTZ R33, R33, R180.reuse ;  /* 0x000000b421217220 */ /* 0x080fe20000410000 */
[-C--:B------:R-:W-:Y:S01]  /*11440*/  FMUL.FTZ R36, R36, R180.reuse ;  /* 0x000000b424247220 */ /* 0x080fe20000410000 */
[----:B------:R-:W-:Y:S01]  /*11450*/  MUFU.TANH R174, R174 ;  /* 0x000000ae00ae7308 */ /* 0x000fe20000002400 */
[----:B---3--:R-:W-:Y:S01]  /*11460*/  FFMA.FTZ R3, R180, R3, R15 ;  /* 0x00000003b4037223 */ /* 0x008fe2000001000f */
[-C--:B------:R-:W-:Y:S01]  /*11470*/  FMUL.FTZ R37, R37, R180.reuse ;  /* 0x000000b425257220 */ /* 0x080fe20000410000 */
[-C--:B------:R-:W-:Y:S01]  /*11480*/  FMUL.FTZ R40, R40, R180.reuse ;  /* 0x000000b428287220 */ /* 0x080fe20000410000 */
[-C--:B------:R-:W-:Y:S01]  /*11490*/  FMUL.FTZ R41, R41, R180.reuse ;  /* 0x000000b429297220 */ /* 0x080fe20000410000 */
[-C--:B------:R-:W-:Y:S01]  /*114a0*/  FMUL.FTZ R44, R44, R180.reuse ;  /* 0x000000b42c2c7220 */ /* 0x080fe20000410000 */
[-C--:B------:R-:W-:Y:S01]  /*114b0*/  FMUL.FTZ R45, R45, R180.reuse ;  /* 0x000000b42d2d7220 */ /* 0x080fe20000410000 */
[----:B------:R-:W-:Y:S01]  /*114c0*/  FMUL.FTZ R48, R48, R180 ;  /* 0x000000b430307220 */ /* 0x000fe20000410000 */
[----:B------:R-:W-:Y:S01]  /*114d0*/  MUFU.TANH R175, R175 ;  /* 0x000000af00af7308 */ /* 0x000fe20000002400 */
[C---:B----4-:R-:W-:Y:S01]  /*114e0*/  FADD.FTZ R3, R152.reuse, R3 ;  /* 0x0000000398037221 */ /* 0x050fe20000010000 */
[----:B------:R-:W-:Y:S01]  /*114f0*/  F2FP.F16.F32.PACK_AB R152, R152, R15 ;  /* 0x0000000f9898723e */ /* 0x000fe200000000ff */
[----:B------:R-:W-:-:S02]  /*11500*/  VIADD R15, R12, 0x28c40 ;  /* 0x00028c400c0f7836 */ /* 0x000fc40000000000 */
[-C--:B------:R-:W-:Y:S01]  /*11510*/  FMUL.FTZ R49, R49, R180.reuse ;  /* 0x000000b431317220 */ /* 0x080fe20000410000 */
[-C--:B------:R-:W-:Y:S01]  /*11520*/  FMUL.FTZ R52, R52, R180.reuse ;  /* 0x000000b434347220 */ /* 0x080fe20000410000 */
[-C--:B------:R-:W-:Y:S01]  /*11530*/  FMUL.FTZ R53, R53, R180.reuse ;  /* 0x000000b435357220 */ /* 0x080fe20000410000 */
[-C--:B------:R-:W-:Y:S01]  /*11540*/  FMUL.FTZ R56, R56, R180.reuse ;  /* 0x000000b438387220 */ /* 0x080fe20000410000 */
[----:B------:R-:W-:Y:S01]  /*11550*/  PRMT R15, R186, 0x654, R15 ;  /* 0x00000654ba0f7816 */ /* 0x000fe2000000000f */
[----:B------:R-:W-:Y:S01]  /*11560*/  MUFU.TANH R178, R178 ;  /* 0x000000b200b27308 */ /* 0x000fe20000002400 */
[-C--:B------:R-:W-:Y:S01]  /*11570*/  FMUL.FTZ R57, R57, R180.reuse ;  /* 0x000000b439397220 */ /* 0x080fe20000410000 */
[-C--:B------:R-:W-:Y:S01]  /*11580*/  FMUL.FTZ R60, R60, R180.reuse ;  /* 0x000000b43c3c7220 */ /* 0x080fe20000410000 */
[----:B------:R2:W-:Y:S01]  /*11590*/  SYNCS.ARRIVE.TRANS64.RED.A1T0 RZ, [R15+URZ], RZ ;  /* 0x000000ff0fff79a7 */ /* 0x0005e2000810043f */
[-C--:B------:R-:W-:Y:S01]  /*115a0*/  FMUL.FTZ R61, R61, R180.reuse ;  /* 0x000000b43d3d7220 */ /* 0x080fe20000410000 */
[-C--:B------:R-:W-:Y:S01]  /*115b0*/  FMUL.FTZ R64, R64, R180.reuse ;  /* 0x000000b440407220 */ /* 0x080fe20000410000 */
[-C--:B------:R-:W-:Y:S01]  /*115c0*/  FMUL.FTZ R65, R65, R180.reuse ;  /* 0x000000b441417220 */ /* 0x080fe20000410000 */
[-C--:B------:R-:W-:Y:S01]  /*115d0*/  FMUL.FTZ R68, R68, R180.reuse ;  /* 0x000000b444447220 */ /* 0x080fe20000410000 */
[----:B------:R-:W-:Y:S01]  /*115e0*/  MUFU.TANH R179, R179 ;  /* 0x000000b300b37308 */ /* 0x000fe20000002400 */
[-C--:B------:R-:W-:Y:S01]  /*115f0*/  FMUL.FTZ R69, R69, R180.reuse ;  /* 0x000000b445457220 */ /* 0x080fe20000410000 */
[-C--:B------:R-:W-:Y:S01]  /*11600*/  FMUL.FTZ R72, R72, R180.reuse ;  /* 0x000000b448487220 */ /* 0x080fe20000410000 */
[----:B--2---:R-:W-:Y:S01]  /*11610*/  FMNMX.FTZ R15, R154, R213, !PT ;  /* 0x000000d59a0f7209 */ /* 0x004fe20007810000 */
[-C--:B------:R-:W-:Y:S01]  /*11620*/  FMUL.FTZ R73, R73, R180.reuse ;  /* 0x000000b449497220 */ /* 0x080fe20000410000 */
[-C--:B------:R-:W-:Y:S01]  /*11630*/  FMUL.FTZ R76, R76, R180.reuse ;  /* 0x000000b44c4c7220 */ /* 0x080fe20000410000 */
[-C--:B------:R-:W-:Y:S01]  /*11640*/  FMUL.FTZ R77, R77, R180.reuse ;  /* 0x000000b44d4d7220 */ /* 0x080fe20000410000 */
[----:B------:R-:W-:Y:S01]  /*11650*/  FMNMX.FTZ R15, R155, R15, !PT ;  /* 0x0000000f9b0f7209 */ /* 0x000fe20007810000 */
[----:B------:R-:W-:Y:S01]  /*11660*/  MUFU.TANH R182, R182 ;  /* 0x000000b600b67308 */ /* 0x000fe20000002400 */
[-C--:B------:R-:W-:Y:S01]  /*11670*/  FMUL.FTZ R80, R80, R180.reuse ;  /* 0x000000b450507220 */ /* 0x080fe20000410000 */
[-C--:B------:R-:W-:Y:S01]  /*11680*/  FMUL.FTZ R81, R81, R180.reuse ;  /* 0x000000b451517220 */ /* 0x080fe20000410000 */
[----:B------:R-:W-:Y:S01]  /*11690*/  FMNMX.FTZ R15, R158, R15, !PT ;  /* 0x0000000f9e0f7209 */ /* 0x000fe20007810000 */
        /* <DEDUP_REMOVED lines=12> */
[----:B------:R-:W2:Y:S01]  /*11760*/  MUFU.EX2 R153, R153 ;  /* 0x0000009900997308 */ /* 0x000ea20000000800 */
[-C--:B------:R-:W-:Y:S01]  /*11770*/  FMUL.FTZ R100, R100, R180.reuse ;  /* 0x000000b464647220 */ /* 0x080fe20000410000 */
[-C--:B------:R-:W-:Y:S01]  /*11780*/  FMUL.FTZ R101, R101, R180.reuse ;  /* 0x000000b465657220 */ /* 0x080fe20000410000 */
[----:B------:R-:W-:Y:S01]  /*11790*/  FMNMX.FTZ R15, R166, R15, !PT ;  /* 0x0000000fa60f7209 */ /* 0x000fe20007810000 */
[-C--:B------:R-:W-:Y:S01]  /*117a0*/  FMUL.FTZ R104, R104, R180.reuse ;  /* 0x000000b468687220 */ /* 0x080fe20000410000 */
[-C--:B------:R-:W-:Y:S01]  /*117b0*/  FMUL.FTZ R105, R105, R180.reuse ;  /* 0x000000b469697220 */ /* 0x080fe20000410000 */
[-C--:B------:R-:W-:Y:S01]  /*117c0*/  FMUL.FTZ R108, R108, R180.reuse ;  /* 0x000000b46c6c7220 */ /* 0x080fe20000410000 */
[----:B------:R-:W-:Y:S01]  /*117d0*/  FMNMX.FTZ R15, R167, R15, !PT ;  /* 0x0000000fa70f7209 */ /* 0x000fe20007810000 */
[----:B------:R-:W3:Y:S01]  /*117e0*/  MUFU.EX2 R156, R156 ;  /* 0x0000009c009c7308 */ /* 0x000ee20000000800 */
[-C--:B------:R-:W-:Y:S01]  /*117f0*/  FMUL.FTZ R109, R109, R180.reuse ;  /* 0x000000b46d6d7220 */ /* 0x080fe20000410000 */
[-C--:B------:R-:W-:Y:S01]  /*11800*/  FMUL.FTZ R112, R112, R180.reuse ;  /* 0x000000b470707220 */ /* 0x080fe20000410000 */
[----:B------:R-:W-:Y:S01]  /*11810*/  FMNMX.FTZ R15, R170, R15, !PT ;  /* 0x0000000faa0f7209 */ /* 0x000fe20007810000 */
[-C--:B------:R-:W-:Y:S01]  /*11820*/  FMUL.FTZ R113, R113, R180.reuse ;  /* 0x000000b471717220 */ /* 0x080fe20000410000 */
[-C--:B------:R-:W-:Y:S01]  /*11830*/  FMUL.FTZ R116, R116, R180.reuse ;  /* 0x000000b474747220 */ /* 0x080fe20000410000 */
[-C--:B------:R-:W-:Y:S01]  /*11840*/  FMUL.FTZ R117, R117, R180.reuse ;  /* 0x000000b475757220 */ /* 0x080fe20000410000 */
[----:B------:R-:W-:Y:S01]  /*11850*/  FMNMX.FTZ R15, R171, R15, !PT ;  /* 0x0000000fab0f7209 */ /* 0x000fe20007810000 */
[----:B------:R-:W4:Y:S01]  /*11860*/  MUFU.EX2 R157, R157 ;  /* 0x0000009d009d7308 */ /* 0x000f220000000800 */
[----:B--2---:R-:W-:Y:S01]  /*11870*/  FADD.FTZ R3, R153, R3 ;  /* 0x0000000399037221 */ /* 0x004fe20000010000 */
[-C--:B------:R-:W-:Y:S01]  /*11880*/  FMUL.FTZ R120, R120, R180.reuse ;  /* 0x000000b478787220 */ /* 0x080fe20000410000 */
[----:B------:R-:W-:Y:S01]  /*11890*/  FMNMX.FTZ R15, R174, R15, !PT ;  /* 0x0000000fae0f7209 */ /* 0x000fe20007810000 */
[-C--:B------:R-:W-:Y:S01]  /*118a0*/  FMUL.FTZ R121, R121, R180.reuse ;  /* 0x000000b479797220 */ /* 0x080fe20000410000 */
[-C--:B------:R-:W-:Y:S01]  /*118b0*/  FMUL.FTZ R124, R124, R180.reuse ;  /* 0x000000b47c7c7220 */ /* 0x080fe20000410000 */
[-C--:B------:R-:W-:Y:S01]  /*118c0*/  FMUL.FTZ R125, R125, R180.reuse ;  /* 0x000000b47d7d7220 */ /* 0x080fe20000410000 */
[----:B------:R-:W-:Y:S01]  /*118d0*/  FMNMX.FTZ R15, R175, R15, !PT ;  /* 0x0000000faf0f7209 */ /* 0x000fe20007810000 */
[----:B------:R-:W-:Y:S01]  /*118e0*/  MUFU.EX2 R161, R161 ;  /* 0x000000a100a17308 */ /* 0x000fe20000000800 */
[----:B---3--:R-:W-:Y:S01]  /*118f0*/  FADD.FTZ R3, R156, R3 ;  /* 0x000000039c037221 */ /* 0x008fe20000010000 */
[-C--:B------:R-:W-:Y:S01]  /*11900*/  FMUL.FTZ R128, R128, R180.reuse ;  /* 0x000000b480807220 */ /* 0x080fe20000410000 */
[----:B------:R-:W-:Y:S01]  /*11910*/  FMNMX.FTZ R15, R178, R15, !PT ;  /* 0x0000000fb20f7209 */ /* 0x000fe20007810000 */
[-C--:B------:R-:W-:Y:S01]  /*11920*/  FMUL.FTZ R129, R129, R180.reuse ;  /* 0x000000b481817220 */ /* 0x080fe20000410000 */
[-C--:B------:R-:W-:Y:S01]  /*11930*/  FMUL.FTZ R132, R132, R180.reuse ;  /* 0x000000b484847220 */ /* 0x080fe20000410000 */
[-C--:B------:R-:W-:Y:S01]  /*11940*/  FMUL.FTZ R133, R133, R180.reuse ;  /* 0x000000b485857220 */ /* 0x080fe20000410000 */
[----:B------:R-:W-:Y:S01]  /*11950*/  FMNMX.FTZ R15, R179, R15, !PT ;  /* 0x0000000fb30f7209 */ /* 0x000fe20007810000 */
[----:B------:R-:W-:Y:S01]  /*11960*/  MUFU.EX2 R164, R164 ;  /* 0x000000a400a47308 */ /* 0x000fe20000000800 */
[----:B----4-:R-:W-:Y:S01]  /*11970*/  FADD.FTZ R3, R157, R3 ;  /* 0x000000039d037221 */ /* 0x010fe20000010000 */
[-C--:B------:R-:W-:Y:S01]  /*11980*/  FMUL.FTZ R136, R136, R180.reuse ;  /* 0x000000b488887220 */ /* 0x080fe20000410000 */
[----:B------:R-:W-:Y:S01]  /*11990*/  FMNMX.FTZ R15, R182, R15, !PT ;  /* 0x0000000fb60f7209 */ /* 0x000fe20007810000 */
        /* <DEDUP_REMOVED lines=8> */
[----:B------:R-:W2:Y:S01]  /*11a20*/  SHFL.BFLY PT, R218, R15, 0x2, 0x1f ;  /* 0x0c401f000fda7f89 */ /* 0x000ea200000e0000 */
[----:B------:R-:W-:-:S03]  /*11a30*/  FMUL.FTZ R149, R149, R180 ;  /* 0x000000b495957220 */ /* 0x000fc60000410000 */
[----:B------:R-:W-:Y:S08]  /*11a40*/  MUFU.EX2 R172, R172 ;  /* 0x000000ac00ac7308 */ /* 0x000ff00000000800 */
[----:B------:R-:W-:Y:S08]  /*11a50*/  MUFU.EX2 R173, R173 ;  /* 0x000000ad00ad7308 */ /* 0x000ff00000000800 */
[----:B------:R-:W-:Y:S01]  /*11a60*/  MUFU.EX2 R176, R176 ;  /* 0x000000b000b07308 */ /* 0x000fe20000000800 */
[----:B--2---:R-:W-:-:S07]  /*11a70*/  FMNMX.FTZ R15, R15, R218, !PT ;  /* 0x000000da0f0f7209 */ /* 0x004fce0007810000 */
[----:B------:R-:W-:Y:S01]  /*11a80*/  MUFU.EX2 R218, R160 ;  /* 0x000000a000da7308 */ /* 0x000fe20000000800 */
[----:B------:R-:W2:Y:S07]  /*11a90*/  SHFL.BFLY PT, R220, R15, 0x1, 0x1f ;  /* 0x0c201f000fdc7f89 */ /* 0x000eae00000e0000 */
[----:B------:R-:W-:Y:S08]  /*11aa0*/  MUFU.EX2 R160, R165 ;  /* 0x000000a500a07308 */ /* 0x000ff00000000800 */
[----:B------:R3:W-:Y:S08]  /*11ab0*/  MUFU.EX2 R165, R168 ;  /* 0x000000a800a57308 */ /* 0x0007f00000000800 */
[----:B------:R-:W-:Y:S01]  /*11ac0*/  MUFU.EX2 R177, R177 ;  /* 0x000000b100b17308 */ /* 0x000fe20000000800 */
[----:B--2---:R-:W-:-:S05]  /*11ad0*/  FMNMX.FTZ R15, R15, R220, !PT ;  /* 0x000000dc0f0f7209 */ /* 0x004fca0007810000 */
[----:B---3--:R-:W-:Y:S01]  /*11ae0*/  FADD.FTZ R168, -R15, R213 ;  /* 0x000000d50fa87221 */ /* 0x008fe20000010100 */
[----:B------:R-:W-:-:S03]  /*11af0*/  @!P2 IMAD R213, R217, 0x40, R194 ;  /* 0x00000040d9d5a824 */ /* 0x000fc600078e02c2 */
[----:B------:R-:W-:Y:S01]  /*11b00*/  FMUL.FTZ R168, R168, R20 ;  /* 0x00000014a8a87220 */ /* 0x000fe20000410000 */
[----:B------:R-:W-:-:S05]  /*11b10*/  @!P2 IMAD R213, R213, 0x4, R2 ;  /* 0x00000004d5d5a824 */ /* 0x000fca00078e0202 */
[----:B------:R-:W2:Y:S01]  /*11b20*/  MUFU.EX2 R168, R168 ;  /* 0x000000a800a87308 */ /* 0x000ea20000000800 */
[----:B------:R-:W-:Y:S04]  /*11b30*/  @!P2 STS [R213+0x28800], R180 ;  /* 0x028800b4d500a388 */ /* 0x000fe80000000800 */
[----:B--2---:R2:W-:Y:S01]  /*11b40*/  @!P2 STS [R213+0x28820], R168 ;  /* 0x028820a8d500a388 */ /* 0x0045e20000000800 */
        /* <DEDUP_REMOVED lines=9> */
[----:B--2---:R-:W-:Y:S01]  /*11be0*/  FMUL.FTZ R213, R15, R20 ;  /* 0x000000140fd57220 */ /* 0x004fe20000410000 */
[-C--:B------:R-:W-:Y:S01]  /*11bf0*/  FMUL.FTZ R43, R43, R168.reuse ;  /* 0x000000a82b2b7220 */ /* 0x080fe20000410000 */
[-C--:B------:R-:W-:Y:S01]  /*11c00*/  FMUL.FTZ R46, R46, R168.reuse ;  /* 0x000000a82e2e7220 */ /* 0x080fe20000410000 */
[----:B------:R-:W-:Y:S01]  /*11c10*/  FMUL.FTZ R47, R47, R168 ;  /* 0x000000a82f2f7220 */ /* 0x000fe20000410000 */
[-CC-:B------:R-:W-:Y:S01]  /*11c20*/  FFMA.FTZ R154, R154, R20.reuse, -R213.reuse ;  /* 0x000000149a9a7223 */ /* 0x180fe200000108d5 */
[-CC-:B------:R-:W-:Y:S01]  /*11c30*/  FFMA.FTZ R155, R155, R20.reuse, -R213.reuse ;  /* 0x000000149b9b7223 */ /* 0x180fe200000108d5 */
[-CC-:B------:R-:W-:Y:S01]  /*11c40*/  FFMA.FTZ R217, R166, R20.reuse, -R213.reuse ;  /* 0x00000014a6d97223 */ /* 0x180fe200000108d5 */
[-CC-:B------:R-:W-:Y:S01]  /*11c50*/  FFMA.FTZ R158, R158, R20.reuse, -R213.reuse ;  /* 0x000000149e9e7223 */ /* 0x180fe200000108d5 */
        /* <DEDUP_REMOVED lines=8> */
[----:B------:R2:W3:Y:S01]  /*11ce0*/  MUFU.EX2 R181, R154 ;  /* 0x0000009a00b57308 */ /* 0x0004e20000000800 */
[-CC-:B------:R-:W-:Y:S01]  /*11cf0*/  FFMA.FTZ R175, R175, R20.reuse, -R213.reuse ;  /* 0x00000014afaf7223 */ /* 0x180fe200000108d5 */
[-CC-:B------:R-:W-:Y:S01]  /*11d00*/  FFMA.FTZ R178, R178, R20.reuse, -R213.reuse ;  /* 0x00000014b2b27223 */ /* 0x180fe200000108d5 */
[-CC-:B------:R-:W-:Y:S01]  /*11d10*/  FFMA.FTZ R179, R179, R20.reuse, -R213.reuse ;  /* 0x00000014b3b37223 */ /* 0x180fe200000108d5 */
[-CC-:B------:R-:W-:Y:S01]  /*11d20*/  FFMA.FTZ R182, R182, R20.reuse, -R213.reuse ;  /* 0x00000014b6b67223 */ /* 0x180fe200000108d5 */
[----:B------:R-:W-:Y:S01]  /*11d30*/  FFMA.FTZ R183, R183, R20, -R213 ;  /* 0x00000014b7b77223 */ /* 0x000fe200000108d5 */
[-C--:B------:R-:W-:Y:S01]  /*11d40*/  FMUL.FTZ R50, R50, R168.reuse ;  /* 0x000000a832327220 */ /* 0x080fe20000410000 */
[-C--:B------:R-:W-:Y:S01]  /*11d50*/  FMUL.FTZ R51, R51, R168.reuse ;  /* 0x000000a833337220 */ /* 0x080fe20000410000 */
[----:B------:R-:W4:Y:S01]  /*11d60*/  MUFU.EX2 R155, R155 ;  /* 0x0000009b009b7308 */ /* 0x000f220000000800 */
[----:B--2---:R-:W-:Y:S01]  /*11d70*/  F2FP.F16.F32.PACK_AB R154, R156, R153 ;  /* 0x000000999c9a723e */ /* 0x004fe200000000ff */
[-C--:B------:R-:W-:Y:S01]  /*11d80*/  FMUL.FTZ R54, R54, R168.reuse ;  /* 0x000000a836367220 */ /* 0x080fe20000410000 */
[----:B------:R-:W-:Y:S01]  /*11d90*/  F2FP.F16.F32.PACK_AB R156, R218, R157 ;  /* 0x0000009dda9c723e */ /* 0x000fe200000000ff */
[-C--:B------:R-:W-:Y:S01]  /*11da0*/  FMUL.FTZ R55, R55, R168.reuse ;  /* 0x000000a837377220 */ /* 0x080fe20000410000 */
[-C--:B------:R-:W-:Y:S01]  /*11db0*/  FMUL.FTZ R58, R58, R168.reuse ;  /* 0x000000a83a3a7220 */ /* 0x080fe20000410000 */
[-C--:B------:R-:W-:Y:S01]  /*11dc0*/  FMUL.FTZ R59, R59, R168.reuse ;  /* 0x000000a83b3b7220 */ /* 0x080fe20000410000 */
[----:B------:R-:W-:Y:S01]  /*11dd0*/  FMUL.FTZ R62, R62, R168 ;  /* 0x000000a83e3e7220 */ /* 0x000fe20000410000 */
[----:B------:R-:W2:Y:S01]  /*11de0*/  MUFU.EX2 R158, R158 ;  /* 0x0000009e009e7308 */ /* 0x000ea20000000800 */
[----:B---3--:R-:W-:Y:S01]  /*11df0*/  FFMA.FTZ R153, R168, R0, R181 ;  /* 0x00000000a8997223 */ /* 0x008fe200000100b5 */
[----:B------:R-:W-:Y:S01]  /*11e00*/  FADD.FTZ R0, R218, R3 ;  /* 0x00000003da007221 */ /* 0x000fe20000010000 */
[-C--:B------:R-:W-:Y:S01]  /*11e10*/  FMUL.FTZ R63, R63, R168.reuse ;  /* 0x000000a83f3f7220 */ /* 0x080fe20000410000 */
[-C--:B------:R-:W-:Y:S01]  /*11e20*/  FMUL.FTZ R66, R66, R168.reuse ;  /* 0x000000a842427220 */ /* 0x080fe20000410000 */
[-C--:B------:R-:W-:Y:S01]  /*11e30*/  FMUL.FTZ R67, R67, R168.reuse ;  /* 0x000000a843437220 */ /* 0x080fe20000410000 */
[----:B------:R-:W-:Y:S01]  /*11e40*/  FADD.FTZ R0, R161, R0 ;  /* 0x00000000a1007221 */ /* 0x000fe20000010000 */
[-C--:B------:R-:W-:Y:S01]  /*11e50*/  FMUL.FTZ R70, R70, R168.reuse ;  /* 0x000000a846467220 */ /* 0x080fe20000410000 */
[----:B------:R-:W3:Y:S01]  /*11e60*/  MUFU.EX2 R159, R159 ;  /* 0x0000009f009f7308 */ /* 0x000ee20000000800 */
[----:B----4-:R-:W-:Y:S01]  /*11e70*/  FADD.FTZ R153, R155, R153 ;  /* 0x000000999b997221 */ /* 0x010fe20000010000 */
[----:B------:R-:W-:Y:S01]  /*11e80*/  FADD.FTZ R0, R164, R0 ;  /* 0x00000000a4007221 */ /* 0x000fe20000010000 */
[-C--:B------:R-:W-:Y:S01]  /*11e90*/  FMUL.FTZ R71, R71, R168.reuse ;  /* 0x000000a847477220 */ /* 0x080fe20000410000 */
[-C--:B------:R-:W-:Y:S01]  /*11ea0*/  FMUL.FTZ R74, R74, R168.reuse ;  /* 0x000000a84a4a7220 */ /* 0x080fe20000410000 */
[----:B------:R-:W-:Y:S01]  /*11eb0*/  FMUL.FTZ R75, R75, R168 ;  /* 0x000000a84b4b7220 */ /* 0x000fe20000410000 */
[----:B------:R-:W-:Y:S01]  /*11ec0*/  FADD.FTZ R0, R160, R0 ;  /* 0x00000000a0007221 */ /* 0x000fe20000010000 */
[C---:B------:R-:W-:Y:S01]  /*11ed0*/  F2FP.F16.F32.PACK_AB R160, R165.reuse, R160 ;  /* 0x000000a0a5a0723e */ /* 0x040fe200000000ff */
[----:B------:R-:W4:Y:S01]  /*11ee0*/  MUFU.EX2 R162, R162 ;  /* 0x000000a200a27308 */ /* 0x000f220000000800 */
[----:B--2---:R-:W-:Y:S01]  /*11ef0*/  FADD.FTZ R3, R158, R153 ;  /* 0x000000999e037221 */ /* 0x004fe20000010000 */
[----:B------:R-:W-:Y:S01]  /*11f00*/  FADD.FTZ R0, R165, R0 ;  /* 0x00000000a5007221 */ /* 0x000fe20000010000 */
[----:B------:R-:W-:Y:S01]  /*11f10*/  F2FP.F16.F32.PACK_AB R153, R155, R181 ;  /* 0x000000b59b99723e */ /* 0x000fe200000000ff */
[-C--:B------:R-:W-:Y:S01]  /*11f20*/  FMUL.FTZ R78, R78, R168.reuse ;  /* 0x000000a84e4e7220 */ /* 0x080fe20000410000 */
[-C--:B------:R-:W-:Y:S01]  /*11f30*/  FMUL.FTZ R79, R79, R168.reuse ;  /* 0x000000a84f4f7220 */ /* 0x080fe20000410000 */
[----:B------:R-:W-:Y:S01]  /*11f40*/  FADD.FTZ R0, R169, R0 ;  /* 0x00000000a9007221 */ /* 0x000fe20000010000 */
[----:B------:R-:W-:Y:S01]  /*11f50*/  FMUL.FTZ R82, R82, R168 ;  /* 0x000000a852527220 */ /* 0x000fe20000410000 */
[----:B------:R-:W2:Y:S01]  /*11f60*/  MUFU.EX2 R163, R163 ;  /* 0x000000a300a37308 */ /* 0x000ea20000000800 */
[C---:B---3--:R-:W-:Y:S01]  /*11f70*/  FADD.FTZ R3, R159.reuse, R3 ;  /* 0x000000039f037221 */ /* 0x048fe20000010000 */
[----:B------:R-:W-:Y:S01]  /*11f80*/  F2FP.F16.F32.PACK_AB R155, R159, R158 ;  /* 0x0000009e9f9b723e */ /* 0x000fe200000000ff */
[----:B------:R-:W-:Y:S01]  /*11f90*/  BAR.SYNC.DEFER_BLOCKING 0xf, 0x100 ;  /* 0x03c4000000007b1d */ /* 0x000fe20000010000 */
[----:B------:R-:W-:Y:S01]  /*11fa0*/  FADD.FTZ R0, R172, R0 ;  /* 0x00000000ac007221 */ /* 0x000fe20000010000 */
[----:B------:R-:W-:Y:S01]  /*11fb0*/  F2FP.F16.F32.PACK_AB R158, R164, R161 ;  /* 0x000000a1a49e723e */ /* 0x000fe200000000ff */
[-C--:B------:R-:W-:Y:S01]  /*11fc0*/  FMUL.FTZ R83, R83, R168.reuse ;  /* 0x000000a853537220 */ /* 0x080fe20000410000 */
[----:B------:R-:W-:Y:S01]  /*11fd0*/  F2FP.F16.F32.PACK_AB R164, R176, R173 ;  /* 0x000000adb0a4723e */ /* 0x000fe200000000ff */
[----:B------:R-:W-:Y:S01]  /*11fe0*/  FADD.FTZ R0, R173, R0 ;  /* 0x00000000ad007221 */ /* 0x000fe20000010000 */
[----:B------:R-:W3:Y:S01]  /*11ff0*/  MUFU.EX2 R217, R217 ;  /* 0x000000d900d97308 */ /* 0x000ee20000000800 */
[----:B----4-:R-:W-:Y:S01]  /*12000*/  FADD.FTZ R3, R162, R3 ;  /* 0x00000003a2037221 */ /* 0x010fe20000010000 */
[-C--:B------:R-:W-:Y:S01]  /*12010*/  FMUL.FTZ R86, R86, R168.reuse ;  /* 0x000000a856567220 */ /* 0x080fe20000410000 */
[----:B------:R-:W-:Y:S01]  /*12020*/  FADD.FTZ R0, R176, R0 ;  /* 0x00000000b0007221 */ /* 0x000fe20000010000 */
[-C--:B------:R-:W-:Y:S01]  /*12030*/  FMUL.FTZ R87, R87, R168.reuse ;  /* 0x000000a857577220 */ /* 0x080fe20000410000 */
[-C--:B------:R-:W-:Y:S01]  /*12040*/  FMUL.FTZ R90, R90, R168.reuse ;  /* 0x000000a85a5a7220 */ /* 0x080fe20000410000 */
[-C--:B------:R-:W-:Y:S01]  /*12050*/  FMUL.FTZ R91, R91, R168.reuse ;  /* 0x000000a85b5b7220 */ /* 0x080fe20000410000 */
[----:B------:R-:W-:Y:S01]  /*12060*/  FMUL.FTZ R94, R94, R168 ;  /* 0x000000a85e5e7220 */ /* 0x000fe20000410000 */
[----:B------:R-:W4:Y:S01]  /*12070*/  MUFU.EX2 R167, R167 ;  /* 0x000000a700a77308 */ /* 0x000f220000000800 */
[C---:B--2---:R-:W-:Y:S01]  /*12080*/  FADD.FTZ R3, R163.reuse, R3 ;  /* 0x00000003a3037221 */ /* 0x044fe20000010000 */
[----:B------:R-:W-:Y:S01]  /*12090*/  F2FP.F16.F32.PACK_AB R157, R163, R162 ;  /* 0x000000a2a39d723e */ /* 0x000fe200000000ff */
[-C--:B------:R-:W-:Y:S01]  /*120a0*/  FMUL.FTZ R95, R95, R168.reuse ;  /* 0x000000a85f5f7220 */ /* 0x080fe20000410000 */
[----:B------:R-:W-:Y:S01]  /*120b0*/  F2FP.F16.F32.PACK_AB R162, R172, R169 ;  /* 0x000000a9aca2723e */ /* 0x000fe200000000ff */
[----:B------:R-:W-:Y:S01]  /*120c0*/  FADD.FTZ R169, R177, R0 ;  /* 0x00000000b1a97221 */ /* 0x000fe20000010000 */
[-C--:B------:R-:W-:Y:S01]  /*120d0*/  FMUL.FTZ R98, R98, R168.reuse ;  /* 0x000000a862627220 */ /* 0x080fe20000410000 */
[-C--:B------:R-:W-:Y:S01]  /*120e0*/  FMUL.FTZ R99, R99, R168.reuse ;  /* 0x000000a863637220 */ /* 0x080fe20000410000 */
[----:B------:R-:W2:Y:S01]  /*120f0*/  MUFU.EX2 R170, R170 ;  /* 0x000000aa00aa7308 */ /* 0x000ea20000000800 */
[----:B---3--:R-:W-:Y:S01]  /*12100*/  FADD.FTZ R3, R217, R3 ;  /* 0x00000003d9037221 */ /* 0x008fe20000010000 */
[----:B------:R3:W-:Y:S01]  /*12110*/  STSM.16.M88.4 [R200+0x26800], R152 ;  /* 0x02680098c8007844 */ /* 0x0007e20000000200 */
[-C--:B------:R-:W-:Y:S01]  /*12120*/  FMUL.FTZ R102, R102, R168.reuse ;  /* 0x000000a866667220 */ /* 0x080fe20000410000 */
[-C--:B------:R-:W-:Y:S01]  /*12130*/  FMUL.FTZ R103, R103, R168.reuse ;  /* 0x000000a867677220 */ /* 0x080fe20000410000 */
[-C--:B------:R-:W-:Y:S01]  /*12140*/  FMUL.FTZ R106, R106, R168.reuse ;  /* 0x000000a86a6a7220 */ /* 0x080fe20000410000 */
[-C--:B------:R-:W-:Y:S01]  /*12150*/  FMUL.FTZ R107, R107, R168.reuse ;  /* 0x000000a86b6b7220 */ /* 0x080fe20000410000 */
[-C--:B------:R-:W-:Y:S01]  /*12160*/  FMUL.FTZ R110, R110, R168.reuse ;  /* 0x000000a86e6e7220 */ /* 0x080fe20000410000 */
[----:B------:R-:W5:Y:S01]  /*12170*/  MUFU.EX2 R171, R171 ;  /* 0x000000ab00ab7308 */ /* 0x000f620000000800 */
        /* <DEDUP_REMOVED lines=16> */
[C---:B-----5:R-:W-:Y:S01]  /*12280*/  FADD.FTZ R3, R171.reuse, R3 ;  /* 0x00000003ab037221 */ /* 0x060fe20000010000 */
[----:B------:R-:W-:Y:S01]  /*12290*/  F2FP.F16.F32.PACK_AB R161, R171, R170 ;  /* 0x000000aaaba1723e */ /* 0x000fe200000000ff */
[-C--:B------:R-:W-:Y:S01]  /*122a0*/  FMUL.FTZ R131, R131, R168.reuse ;  /* 0x000000a883837220 */ /* 0x080fe20000410000 */
[-C--:B------:R-:W-:Y:S01]  /*122b0*/  FMUL.FTZ R134, R134, R168.reuse ;  /* 0x000000a886867220 */ /* 0x080fe20000410000 */
[-C--:B------:R-:W-:Y:S01]  /*122c0*/  FMUL.FTZ R135, R135, R168.reuse ;  /* 0x000000a887877220 */ /* 0x080fe20000410000 */
[-C--:B------:R-:W-:Y:S01]  /*122d0*/  FMUL.FTZ R138, R138, R168.reuse ;  /* 0x000000a88a8a7220 */ /* 0x080fe20000410000 */
[-C--:B------:R-:W-:Y:S01]  /*122e0*/  FMUL.FTZ R139, R139, R168.reuse ;  /* 0x000000a88b8b7220 */ /* 0x080fe20000410000 */
[----:B------:R-:W5:Y:S01]  /*122f0*/  MUFU.EX2 R178, R178 ;  /* 0x000000b200b27308 */ /* 0x000f620000000800 */
[----:B----4-:R-:W-:Y:S01]  /*12300*/  FADD.FTZ R3, R174, R3 ;  /* 0x00000003ae037221 */ /* 0x010fe20000010000 */
[-C--:B------:R-:W-:Y:S01]  /*12310*/  FMUL.FTZ R142, R142, R168.reuse ;  /* 0x000000a88e8e7220 */ /* 0x080fe20000410000 */
[-C--:B------:R-:W-:Y:S01]  /*12320*/  FMUL.FTZ R143, R143, R168.reuse ;  /* 0x000000a88f8f7220 */ /* 0x080fe20000410000 */
[-C--:B------:R-:W-:Y:S01]  /*12330*/  FMUL.FTZ R146, R146, R168.reuse ;  /* 0x000000a892927220 */ /* 0x080fe20000410000 */
[-C--:B------:R-:W-:Y:S01]  /*12340*/  FMUL.FTZ R147, R147, R168.reuse ;  /* 0x000000a893937220 */ /* 0x080fe20000410000 */
[-C--:B------:R-:W-:Y:S01]  /*12350*/  FMUL.FTZ R150, R150, R168.reuse ;  /* 0x000000a896967220 */ /* 0x080fe20000410000 */
[----:B------:R-:W-:Y:S01]  /*12360*/  FMUL.FTZ R151, R151, R168 ;  /* 0x000000a897977220 */ /* 0x000fe20000410000 */
[----:B------:R-:W4:Y:S01]  /*12370*/  MUFU.EX2 R179, R179 ;  /* 0x000000b300b37308 */ /* 0x000f220000000800 */
[C---:B--2---:R-:W-:Y:S01]  /*12380*/  FADD.FTZ R3, R175.reuse, R3 ;  /* 0x00000003af037221 */ /* 0x044fe20000010000 */
[----:B------:R-:W-:-:S05]  /*12390*/  F2FP.F16.F32.PACK_AB R163, R175, R174 ;  /* 0x000000aeafa3723e */ /* 0x000fca00000000ff */
[----:B------:R3:W-:Y:S01]  /*123a0*/  STSM.16.M88.4 [R203], R160 ;  /* 0x000000a0cb007844 */ /* 0x0007e20000000200 */
[----:B------:R-:W2:Y:S01]  /*123b0*/  MUFU.EX2 R167, R182 ;  /* 0x000000b600a77308 */ /* 0x000ea20000000800 */
[----:B-----5:R-:W-:-:S07]  /*123c0*/  FADD.FTZ R3, R178, R3 ;  /* 0x00000003b2037221 */ /* 0x020fce0000010000 */
[----:B------:R-:W5:Y:S01]  /*123d0*/  MUFU.EX2 R183, R183 ;  /* 0x000000b700b77308 */ /* 0x000f620000000800 */
[C---:B----4-:R-:W-:Y:S01]  /*123e0*/  FADD.FTZ R3, R179.reuse, R3 ;  /* 0x00000003b3037221 */ /* 0x050fe20000010000 */
[----:B------:R-:W-:-:S03]  /*123f0*/  F2FP.F16.F32.PACK_AB R165, R179, R178 ;  /* 0x000000b2b3a5723e */ /* 0x000fc600000000ff */
[----:B--2---:R-:W-:Y:S01]  /*12400*/  FADD.FTZ R0, R167, R3 ;  /* 0x00000003a7007221 */ /* 0x004fe20000010000 */
[C---:B------:R-:W-:Y:S01]  /*12410*/  FADD.FTZ R3, R166.reuse, R169 ;  /* 0x000000a9a6037221 */ /* 0x040fe20000010000 */
[----:B------:R-:W-:Y:S02]  /*12420*/  F2FP.F16.F32.PACK_AB R166, R166, R177 ;  /* 0x000000b1a6a6723e */ /* 0x000fe400000000ff */
[C---:B-----5:R-:W-:Y:S01]  /*12430*/  F2FP.F16.F32.PACK_AB R167, R183.reuse, R167 ;  /* 0x000000a7b7a7723e */ /* 0x060fe200000000ff */
[----:B------:R-:W-:-:S04]  /*12440*/  FADD.FTZ R0, R183, R0 ;  /* 0x00000000b7007221 */ /* 0x000fc80000010000 */
[----:B------:R3:W-:Y:S01]  /*12450*/  STSM.16.M88.4 [R202], R164 ;  /* 0x000000a4ca007844 */ /* 0x0007e20000000200 */
[----:B------:R-:W-:Y:S05]  /*12460*/  @!P0 BRA `(.L_x_2722) ;  /* 0x0000000000048947 */ /* 0x000fea0003800000 */
[----:B------:R-:W-:Y:S01]  /*12470*/  BPT.TRAP 0x1 ;  /* 0x000000040000795c */ /* 0x000fe20000300000 */
.L_x_2722:
[----:B------:R2:W4:Y:S01]  /*12480*/  SYNCS.PHASECHK.TRANS64.TRYWAIT P2, [R12+URZ+0x28c50], R211 ;  /* 0x028c50d30c0075a7 */ /* 0x000522000804017f */
[----:B------:R-:W-:Y:S05]  /*12490*/  @!P0 BRA `(.L_x_2723) ;  /* 0x0000000000048947 */ /* 0x000fea0003800000 */
[----:B------:R-:W-:Y:S01]  /*124a0*/  BPT.TRAP 0x1 ;  /* 0x000000040000795c */ /* 0x000fe20000300000 */
.L_x_2723:
[----:B------:R-:W-:Y:S04]  /*124b0*/  BSSY B2, `(.L_x_2724) ;  /* 0x0000004000027945 */ /* 0x000fe80003800000 */
[----:B----4-:R-:W-:Y:S05]  /*124c0*/  @P2 BRA `(.L_x_2725) ;  /* 0x0000000000082947 */ /* 0x010fea0003800000 */
[----:B------:R-:W4:Y:S02]  /*124d0*/  SYNCS.PHASECHK.TRANS64.TRYWAIT P2, [R12+URZ+0x28c50], R211 ;  /* 0x028c50d30c0075a7 */ /* 0x000f24000804017f */
[----:B----4-:R-:W-:Y:S05]  /*124e0*/  @!P2 BRA `(.L_x_2726) ;  /* 0x0000011c00d4a947 */ /* 0x010fea0003800000 */
.L_x_2725:
[----:B------:R-:W-:Y:S05]  /*124f0*/  BSYNC B2 ;  /* 0x0000000000027941 */ /* 0x000fea0003800000 */
.L_x_2724:
        /* <DEDUP_REMOVED lines=8> */
[----:B---3--:R-:W-:Y:S01]  /*12580*/  VIADD R152, R168, 0x80 ;  /* 0x00000080a8987836 */ /* 0x008fe20000000000 */
[----:B------:R-:W-:Y:S01]  /*12590*/  MOV R153, 0x40000040 ;  /* 0x4000004000997802 */ /* 0x000fe20000000f00 */
[----:B------:R-:W-:-:S03]  /*125a0*/  WARPGROUP.ARRIVE ;  /* 0x00000000000079c5 */ /* 0x000fc60000000000 */
        /* <DEDUP_REMOVED lines=29> */
.L_x_2727:
[----:B012-4-:R-:W-:Y:S02]  /*12780*/  VIADD R12, R12, 0x28c60 ;  /* 0x00028c600c0c7836 */ /* 0x017fe40000000000 */
[----:B------:R-:W-:Y:S02]  /*12790*/  IMAD.MOV.U32 R213, RZ, RZ, R15 ;  /* 0x000000ffffd57224 */ /* 0x000fe400078e000f */
[----:B------:R-:W-:Y:S01]  /*127a0*/  IMAD.MOV.U32 R218, RZ, RZ, R13 ;  /* 0x000000ffffda7224 */ /* 0x000fe200078e000d */
[----:B------:R-:W-:Y:S01]  /*127b0*/  PRMT R12, R186, 0x654, R12 ;  /* 0x00000654ba0c7816 */ /* 0x000fe2000000000c */
[----:B------:R-:W-:-:S03]  /*127c0*/  IMAD.MOV.U32 R217, RZ, RZ, R17 ;  /* 0x000000ffffd97224 */ /* 0x000fc600078e0011 */
[----:B------:R0:W-:Y:S01]  /*127d0*/  SYNCS.ARRIVE.TRANS64.RED.A1T0 RZ, [R12+URZ], RZ ;  /* 0x000000ff0cff79a7 */ /* 0x0001e2000810043f */
[----:B------:R-:W-:Y:S05]  /*127e0*/  @P1 BRA `(.L_x_2728) ;  /* 0xffffffe000741947 */ /* 0x000fea000383ffff */
[----:B------:R-:W-:Y:S05]  /*127f0*/  BSYNC B0 ;  /* 0x0000000000007941 */ /* 0x000fea0003800000 */
.L_x_2715:
[----:B0-----:R-:W-:-:S07]  /*12800*/  IMAD.MOV.U32 R12, RZ, RZ, R209 ;  /* 0x000000ffff0c7224 */ /* 0x001fce00078e00d1 */
.L_x_2714:
[----:B------:R-:W-:Y:S05]  /*12810*/  BSYNC B1 ;  /* 0x0000000000017941 */ /* 0x000fea0003800000 */
.L_x_2713:
[----:B------:R-:W-:Y:S01]  /*12820*/  ISETP.GE.AND P1, PT, R12, R207, PT ;  /* 0x000000cf0c00720c */ /* 0x000fe20003f26270 */
[----:B------:R-:W-:-:S12]  /*12830*/  BSSY B0, `(.L_x_2729) ;  /* 0x0000291000007945 */ /* 0x000fd80003800000 */
[----:B------:R-:W-:Y:S05]  /*12840*/  @!P1 BRA `(.L_x_2730) ;  /* 0x00000028003c9947 */ /* 0x000fea0003800000 */
[----:B------:R-:W-:Y:S02]  /*12850*/  IMAD.MOV.U32 R211, RZ, RZ, R15 ;  /* 0x000000ffffd37224 */ /* 0x000fe400078e000f */
[----:B------:R-:W-:Y:S02]  /*12860*/  IMAD.MOV.U32 R213, RZ, RZ, R13 ;  /* 0x000000ffffd57224 */ /* 0x000fe400078e000d */
[----:B------:R-:W-:-:S07]  /*12870*/  IMAD.MOV.U32 R217, RZ, RZ, R17 ;  /* 0x000000ffffd97224 */ /* 0x000fce00078e0011 */
.L_x_2751:
[----:B------:R-:W-:-:S05]  /*12880*/  VIADD R17, R217, 0x1 ;  /* 0x00000001d9117836 */ /* 0x000fca0000000000 */
[----:B------:R-:W-:-:S04]  /*12890*/  ISETP.NE.AND P1, PT, R17, 0x2, PT ;  /* 0x000000021100780c */ /* 0x000fc80003f25270 */
[----:B------:R-:W-:Y:S02]  /*128a0*/  SEL R13, RZ, 0x1, P1 ;  /* 0x00000001ff0d7807 */ /* 0x000fe40000800000 */
[----:B------:R-:W-:Y:S02]  /*128b0*/  SEL R17, R17, RZ, P1 ;  /* 0x000000ff11117207 */ /* 0x000fe40000800000 */
[----:B------:R-:W-:Y:S01]  /*128c0*/  LOP3.LUT R22, R22, R13, RZ, 0x3c, !PT ;  /* 0x0000000d16167212 */ /* 0x000fe200078e3cff */
[----:B0-----:R-:W-:Y:S06]  /*128d0*/  @!P0 BRA `(.L_x_2731) ;  /* 0x0000000000048947 */ /* 0x001fec0003800000 */
[----:B------:R-:W-:Y:S01]  /*128e0*/  BPT.TRAP 0x1 ;  /* 0x000000040000795c */ /* 0x000fe20000300000 */
.L_x_2731:
[----:B------:R-:W-:Y:S01]  /*128f0*/  IMAD R21, R17, 0x8, R2 ;  /* 0x0000000811157824 */ /* 0x000fe200078e0202 */
[----:B------:R-:W-:-:S04]  /*12900*/  SHF.L.U32 R209, R22, 0x1f, RZ ;  /* 0x0000001f16d17819 */ /* 0x000fc800000006ff */
[----:B------:R0:W1:Y:S01]  /*12910*/  SYNCS.PHASECHK.TRANS64.TRYWAIT P1, [R21+URZ+0x28c30], R209 ;  /* 0x028c30d1150075a7 */ /* 0x000062000802017f */
[----:B------:R-:W-:Y:S05]  /*12920*/  @!P0 BRA `(.L_x_2732) ;  /* 0x0000000000048947 */ /* 0x000fea0003800000 */
[----:B------:R-:W-:Y:S01]  /*12930*/  BPT.TRAP 0x1 ;  /* 0x000000040000795c */ /* 0x000fe20000300000 */
.L_x_2732:
[----:B------:R-:W-:Y:S01]  /*12940*/  BSSY B1, `(.L_x_2733) ;  /* 0x0000006000017945 */ /* 0x000fe20003800000 */
[----:B------:R-:W-:Y:S02]  /*12950*/  IMAD R156, R17, 0x200, R14 ;  /* 0x00000200119c7824 */ /* 0x000fe400078e020e */
[----:B------:R-:W-:Y:S01]  /*12960*/  IMAD.MOV.U32 R157, RZ, RZ, 0x40000040 ;  /* 0x40000040ff9d7424 */ /* 0x000fe200078e00ff */
[----:B-1----:R-:W-:Y:S06]  /*12970*/  @P1 BRA `(.L_x_2734) ;  /* 0x0000000000081947 */ /* 0x002fec0003800000 */
[----:B------:R-:W1:Y:S02]  /*12980*/  SYNCS.PHASECHK.TRANS64.TRYWAIT P1, [R21+URZ+0x28c30], R209 ;  /* 0x028c30d1150075a7 */ /* 0x000e64000802017f */
[----:B-1----:R-:W-:Y:S05]  /*12990*/  @!P1 BRA `(.L_x_2735) ;  /* 0x0000011800bc9947 */ /* 0x002fea0003800000 */
.L_x_2734:
[----:B------:R-:W-:Y:S05]  /*129a0*/  BSYNC B1 ;  /* 0x0000000000017941 */ /* 0x000fea0003800000 */
.L_x_2733:
        /* <DEDUP_REMOVED lines=8> */
[----:B------:R-:W-:Y:S01]  /*12a30*/  IADD3 R156, R156, 0x6, RZ ;  /* 0x000000069c9c7810 */ /* 0x000fe20007ffe0ff */
[----:B------:R-:W-:Y:S01]  /*12a40*/  IMAD.MOV.U32 R157, RZ, RZ, 0x40000040 ;  /* 0x40000040ff9d7424 */ /* 0x000fe200078e00ff */
[----:B------:R-:W-:-:S02]  /*12a50*/  R2UR UR10, R154 ;  /* 0x000000009a0a72ca */ /* 0x000fc400000e0000 */
[----:B------:R-:W-:Y:S02]  /*12a60*/  R2UR UR11, R155 ;  /* 0x000000009b0b72ca */ /* 0x000fe400000e0000 */
[----:B------:R-:W-:Y:S02]  /*12a70*/  R2UR UR14, R152 ;  /* 0x00000000980e72ca */ /* 0x000fe400000e0000 */
[----:B------:R-:W-:Y:S02]  /*12a80*/  R2UR UR15, R153 ;  /* 0x00000000990f72ca */ /* 0x000fe400000e0000 */
[----:B------:R-:W-:Y:S02]  /*12a90*/  R2UR UR18, R156 ;  /* 0x000000009c1272ca */ /* 0x000fe400000e0000 */
[----:B------:R-:W-:Y:S02]  /*12aa0*/  R2UR UR19, R157 ;  /* 0x000000009d1372ca */ /* 0x000fe400000e0000 */
[----:B------:R-:W-:Y:S01]  /*12ab0*/  WARPGROUP.ARRIVE ;  /* 0x00000000000079c5 */ /* 0x000fe20000000000 */
[----:B------:R-:W-:-:S02]  /*12ac0*/  R2UR UR8, R10 ;  /* 0x000000000a0872ca */ /* 0x000fc400000e0000 */
[----:B------:R-:W-:Y:S02]  /*12ad0*/  R2UR UR9, R11 ;  /* 0x000000000b0972ca */ /* 0x000fe400000e0000 */
[----:B------:R-:W-:Y:S01]  /*12ae0*/  R2UR UR12, R8 ;  /* 0x00000000080c72ca */ /* 0x000fe200000e0000 */
[----:B------:R-:W-:Y:S01]  /*12af0*/  HGMMA.64x64x16.F32 R152, gdesc[UR4], RZ, !UPT, gsb0 ;  /* 0x00e00000049879f0 */ /* 0x000fe2000c0008ff */
        /* <DEDUP_REMOVED lines=15> */
.L_x_2736:
[----:B------:R-:W2:Y:S01]  /*12bf0*/  @P4 LDC R20, c[0x0][0x44c] ;  /* 0x00011300ff144b82 */ /* 0x000ea20000000800 */
[----:B------:R-:W-:Y:S01]  /*12c00*/  IMAD.IADD R13, R206, 0x1, R196 ;  /* 0x00000001ce0d7824 */ /* 0x000fe200078e02c4 */
[----:B------:R-:W-:Y:S02]  /*12c10*/  ULDC UR4, c[0x0][0x9d8] ;  /* 0x0002760000047ab9 */ /* 0x000fe40000000800 */
[----:B------:R-:W-:Y:S01]  /*12c20*/  FMUL.FTZ R221, R157, UR4 ;  /* 0x000000049ddd7c20 */ /* 0x000fe20008410000 */
[----:B------:R-:W-:Y:S01]  /*12c30*/  FMUL.FTZ R222, R161, UR4 ;  /* 0x00000004a1de7c20 */ /* 0x000fe20008410000 */
[----:B------:R-:W-:Y:S01]  /*12c40*/  FMUL.FTZ R220, R156, UR4 ;  /* 0x000000049cdc7c20 */ /* 0x000fe20008410000 */
[----:B------:R-:W-:Y:S01]  /*12c50*/  FMUL.FTZ R157, R162, UR4 ;  /* 0x00000004a29d7c20 */ /* 0x000fe20008410000 */
[----:B------:R-:W3:Y:S01]  /*12c60*/  @P4 LDC R15, c[0x0][0x450] ;  /* 0x00011400ff0f4b82 */ /* 0x000ee20000000800 */
        /* <DEDUP_REMOVED lines=15> */
[----:B--2---:R-:W-:-:S04]  /*12d60*/  @P4 IMAD.HI.U32 R20, R13, R20, RZ ;  /* 0x000000140d144227 */ /* 0x004fc800078e00ff */
[----:B------:R-:W-:Y:S01]  /*12d70*/  FMUL.FTZ R177, R177, UR4 ;  /* 0x00000004b1b17c20 */ /* 0x000fe20008410000 */
[----:B------:R-:W-:Y:S01]  /*12d80*/  FMUL.FTZ R174, R182, UR4 ;  /* 0x00000004b6ae7c20 */ /* 0x000fe20008410000 */
[----:B------:R-:W-:Y:S01]  /*12d90*/  FMUL.FTZ R176, R183, UR4 ;  /* 0x00000004b7b07c20 */ /* 0x000fe20008410000 */
[----:B------:R-:W-:Y:S01]  /*12da0*/  IADD3 R223, -R189, 0x1, -R178 ;  /* 0x00000001bddf7810 */ /* 0x000fe20007ffe9b2 */
[----:B------:R-:W2:Y:S01]  /*12db0*/  MUFU.TANH R218, R218 ;  /* 0x000000da00da7308 */ /* 0x000ea20000002400 */
[----:B---3--:R-:W-:Y:S01]  /*12dc0*/  @P4 SHF.R.U32.HI R13, RZ, R15, R20 ;  /* 0x0000000fff0d4219 */ /* 0x008fe20000011614 */
        /* <DEDUP_REMOVED lines=11> */
[----:B------:R-:W3:Y:S01]  /*12e80*/  SHFL.IDX PT, R181, R13, RZ, 0x1c1f ;  /* 0x001c1fff0db57589 */ /* 0x000ee200000e0000 */
[----:B------:R-:W4:Y:S01]  /*12e90*/  MUFU.TANH R15, R15 ;  /* 0x0000000f000f7308 */ /* 0x000f220000002400 */
[----:B------:R-:W-:Y:S01]  /*12ea0*/  VIADD R152, R21, 0x28c40 ;  /* 0x00028c4015987836 */ /* 0x000fe20000000000 */
[----:B------:R-:W-:Y:S01]  /*12eb0*/  IADD3 R223, -R23, R223, R184 ;  /* 0x000000df17df7210 */ /* 0x000fe20007ffe1b8 */
[----:B------:R-:W-:-:S03]  /*12ec0*/  ULDC UR4, c[0x0][0x9e0] ;  /* 0x0002780000047ab9 */ /* 0x000fc60000000800 */
[----:B------:R-:W-:Y:S01]  /*12ed0*/  PRMT R152, R186, 0x654, R152 ;  /* 0x00000654ba987816 */ /* 0x000fe20000000098 */
[C---:B------:R-:W-:Y:S01]  /*12ee0*/  VIADD R224, R223.reuse, UR4 ;  /* 0x00000004dfe07c36 */ /* 0x040fe20008000000 */
[----:B------:R-:W0:Y:S01]  /*12ef0*/  MUFU.TANH R20, R20 ;  /* 0x0000001400147308 */ /* 0x000e220000002400 */
[----:B------:R-:W-:Y:S01]  /*12f00*/  VIADD R223, R223, UR45 ;  /* 0x0000002ddfdf7c36 */ /* 0x000fe20008000000 */
[----:B------:R0:W-:Y:S06]  /*12f10*/  SYNCS.ARRIVE.TRANS64.RED.A1T0 RZ, [R152+URZ], RZ ;  /* 0x000000ff98ff79a7 */ /* 0x0001ec000810043f */
[----:B------:R-:W0:Y:S01]  /*12f20*/  MUFU.TANH R154, R154 ;  /* 0x0000009a009a7308 */ /* 0x000e220000002400 */
[----:B---3--:R-:W-:-:S07]  /*12f30*/  IMAD.IADD R183, R224, 0x1, R181 ;  /* 0x00000001e0b77824 */ /* 0x008fce00078e02b5 */
[----:B------:R-:W3:Y:S01]  /*12f40*/  MUFU.TANH R220, R220 ;  /* 0x000000dc00dc7308 */ /* 0x000ee20000002400 */
        /* <DEDUP_REMOVED lines=28> */
[----:B--234-:R-:W-:Y:S05]  /*13110*/  @!P5 BRA `(.L_x_2737) ;  /* 0x000000000060d947 */ /* 0x01cfea0003800000 */
[----:B------:R-:W-:Y:S01]  /*13120*/  IADD3 R181, -R23, R184, R181 ;  /* 0x000000b817b57210 */ /* 0x000fe20007ffe1b5 */
[----:B------:R-:W-:Y:S03]  /*13130*/  BSSY B1, `(.L_x_2738) ;  /* 0x0000012000017945 */ /* 0x000fe60003800000 */
[----:B------:R-:W-:-:S13]  /*13140*/  ISETP.GT.AND P1, PT, R181, -0x1, PT ;  /* 0xffffffffb500780c */ /* 0x000fda0003f24270 */
[----:B------:R-:W-:Y:S05]  /*13150*/  @P1 BRA `(.L_x_2739) ;  /* 0x0000000000241947 */ /* 0x000fea0003800000 */
[----:B------:R-:W-:Y:S01]  /*13160*/  ULDC UR4, c[0x0][0x9e4] ;  /* 0x0002790000047ab9 */ /* 0x000fe20000000800 */
[----:B------:R-:W-:Y:S01]  /*13170*/  LOP3.LUT R181, RZ, R181, RZ, 0x33, !PT ;  /* 0x000000b5ffb57212 */ /* 0x000fe200078e33ff */
[----:B------:R-:W-:-:S05]  /*13180*/  IMAD.U32 R225, RZ, RZ, UR4 ;  /* 0x00000004ffe17e24 */ /* 0x000fca000f8e00ff */
[----:B------:R-:W-:-:S13]  /*13190*/  ISETP.NE.AND P1, PT, R225, 0x1, PT ;  /* 0x00000001e100780c */ /* 0x000fda0003f25270 */
[----:B0-----:R-:W0:Y:S02]  /*131a0*/  @P1 LDC.64 R152, c[0x0][0x9e8] ;  /* 0x00027a00ff981b82 */ /* 0x001e240000000a00 */
[----:B0-----:R-:W-:-:S05]  /*131b0*/  @P1 IMAD.HI.U32 R152, R181, R152, RZ ;  /* 0x00000098b5981227 */ /* 0x001fca00078e00ff */
[----:B------:R-:W-:-:S04]  /*131c0*/  @P1 SHF.R.U32.HI R181, RZ, R153, R152 ;  /* 0x00000099ffb51219 */ /* 0x000fc80000011698 */
[----:B------:R-:W-:Y:S01]  /*131d0*/  LOP3.LUT R181, RZ, R181, RZ, 0x33, !PT ;  /* 0x000000b5ffb57212 */ /* 0x000fe200078e33ff */
[----:B------:R-:W-:Y:S06]  /*131e0*/  BRA `(.L_x_2740) ;  /* 0x0000000000187947 */ /* 0x000fec0003800000 */
.L_x_2739:
[----:B------:R-:W-:Y:S02]  /*131f0*/  ULDC UR4, c[0x0][0x9e4] ;  /* 0x0002790000047ab9 */ /* 0x000fe40000000800 */
[----:B------:R-:W-:-:S05]  /*13200*/  IMAD.U32 R225, RZ, RZ, UR4 ;  /* 0x00000004ffe17e24 */ /* 0x000fca000f8e00ff */
[----:B------:R-:W-:-:S13]  /*13210*/  ISETP.NE.AND P1, PT, R225, 0x1, PT ;  /* 0x00000001e100780c */ /* 0x000fda0003f25270 */
[----:B0-----:R-:W0:Y:S02]  /*13220*/  @P1 LDC.64 R152, c[0x0][0x9e8] ;  /* 0x00027a00ff981b82 */ /* 0x001e240000000a00 */
[----:B0-----:R-:W-:-:S05]  /*13230*/  @P1 IMAD.HI.U32 R152, R181, R152, RZ ;  /* 0x00000098b5981227 */ /* 0x001fca00078e00ff */
[----:B------:R-:W-:-:S07]  /*13240*/  @P1 SHF.R.U32.HI R181, RZ, R153, R152 ;  /* 0x00000099ffb51219 */ /* 0x000fce0000011698 */
.L_x_2740:
[----:B------:R-:W-:Y:S05]  /*13250*/  BSYNC B1 ;  /* 0x0000000000017941 */ /* 0x000fea0003800000 */
.L_x_2738:
[----:B------:R-:W-:-:S04]  /*13260*/  IMAD R181, R181, R225, -R178 ;  /* 0x000000e1b5b57224 */ /* 0x000fc800078e0ab2 */
[----:B------:R-:W-:-:S05]  /*13270*/  IMAD.IADD R181, R181, 0x1, -R189 ;  /* 0x00000001b5b57824 */ /* 0x000fca00078e0abd */
[----:B------:R-:W-:Y:S02]  /*13280*/  VIMNMX R182, R182, R181, !PT ;  /* 0x000000b5b6b67248 */ /* 0x000fe40007fe0100 */
[----:B------:R-:W-:-:S07]  /*13290*/  VIADDMNMX R183, R181, R225, R183, PT ;  /* 0x000000e1b5b77246 */ /* 0x000fce00038001b7 */
.L_x_2737:
[----:B------:R-:W-:Y:S01]  /*132a0*/  ISETP.GT.AND P1, PT, R12, -0x1, PT ;  /* 0xffffffff0c00780c */ /* 0x000fe20003f24270 */
[----:B------:R-:W2:Y:S03]  /*132b0*/  SHFL.IDX PT, R13, R13, 0x1, 0x1c1f ;  /* 0x003c1f000d0d7f89 */ /* 0x000ea600000e0000 */
[C---:B------:R-:W-:Y:S02]  /*132c0*/  ISETP.GT.AND P2, PT, R182.reuse, RZ, P1 ;  /* 0x000000ffb600720c */ /* 0x040fe40000f44270 */
[C---:B------:R-:W-:Y:S02]  /*132d0*/  ISETP.GT.AND P6, PT, R182.reuse, 0x1, P1 ;  /* 0x00000001b600780c */ /* 0x040fe40000fc4270 */
[----:B------:R-:W-:Y:S02]  /*132e0*/  ISETP.LT.OR P3, PT, R183, 0x1, P2 ;  /* 0x00000001b700780c */ /* 0x000fe40001761670 */
[----:B------:R-:W-:-:S02]  /*132f0*/  ISETP.GT.AND P2, PT, R182, 0x8, P1 ;  /* 0x00000008b600780c */ /* 0x000fc40000f44270 */
[----:B0-----:R-:W-:Y:S02]  /*13300*/  FSEL R181, R20, -INF , !P3 ;  /* 0xff80000014b57808 */ /* 0x001fe40005800000 */
[----:B------:R-:W-:Y:S02]  /*13310*/  ISETP.GT.AND P3, PT, R182, 0x9, P1 ;  /* 0x00000009b600780c */ /* 0x000fe40000f64270 */
[C---:B------:R-:W-:Y:S02]  /*13320*/  ISETP.LT.OR P6, PT, R183.reuse, 0x2, P6 ;  /* 0x00000002b700780c */ /* 0x040fe400037c1670 */
[C---:B------:R-:W-:Y:S02]  /*13330*/  ISETP.LT.OR P2, PT, R183.reuse, 0x9, P2 ;  /* 0x00000009b700780c */ /* 0x040fe40001741670 */
[----:B------:R-:W-:Y:S02]  /*13340*/  ISETP.LT.OR P3, PT, R183, 0xa, P3 ;  /* 0x0000000ab700780c */ /* 0x000fe40001f61670 */
[----:B------:R-:W-:-:S02]  /*13350*/  FSEL R218, R218, -INF , !P6 ;  /* 0xff800000dada7808 */ /* 0x000fc40007000000 */
[----:B------:R-:W-:Y:S01]  /*13360*/  FSEL R220, R220, -INF , !P2 ;  /* 0xff800000dcdc7808 */ /* 0x000fe20005000000 */
[--C-:B--2---:R-:W-:Y:S01]  /*13370*/  IMAD.IADD R224, R224, 0x1, R13.reuse ;  /* 0x00000001e0e07824 */ /* 0x104fe200078e020d */
        /* <DEDUP_REMOVED lines=38> */
[----:B------:R-:W-:Y:S06]  /*135e0*/  @!P5 BRA `(.L_x_2741) ;  /* 0x000000000060d947 */ /* 0x000fec0003800000 */
        /* <DEDUP_REMOVED lines=13> */
.L_x_2743:
[----:B------:R-:W-:Y:S02]  /*136c0*/  ULDC UR4, c[0x0][0x9e4] ;  /* 0x0002790000047ab9 */ /* 0x000fe40000000800 */
[----:B------:R-:W-:-:S05]  /*136d0*/  IMAD.U32 R20, RZ, RZ, UR4 ;  /* 0x00000004ff147e24 */ /* 0x000fca000f8e00ff */
[----:B------:R-:W-:-:S13]  /*136e0*/  ISETP.NE.AND P2, PT, R20, 0x1, PT ;  /* 0x000000011400780c */ /* 0x000fda0003f45270 */
[----:B------:R-:W0:Y:S02]  /*136f0*/  @P2 LDC.64 R152, c[0x0][0x9e8] ;  /* 0x00027a00ff982b82 */ /* 0x000e240000000a00 */
[----:B0-----:R-:W-:-:S05]  /*13700*/  @P2 IMAD.HI.U32 R152, R13, R152, RZ ;  /* 0x000000980d982227 */ /* 0x001fca00078e00ff */
[----:B------:R-:W-:-:S07]  /*13710*/  @P2 SHF.R.U32.HI R13, RZ, R153, R152 ;  /* 0x00000099ff0d2219 */ /* 0x000fce0000011698 */
.L_x_2744:
[----:B------:R-:W-:Y:S05]  /*13720*/  BSYNC B1 ;  /* 0x0000000000017941 */ /* 0x000fea0003800000 */
.L_x_2742:
[----:B------:R-:W-:-:S04]  /*13730*/  IMAD R13, R13, R20, -R178 ;  /* 0x000000140d0d7224 */ /* 0x000fc800078e0ab2 */
[----:B------:R-:W-:-:S05]  /*13740*/  IMAD.IADD R13, R13, 0x1, -R189 ;  /* 0x000000010d0d7824 */ /* 0x000fca00078e0abd */
[----:B------:R-:W-:Y:S02]  /*13750*/  VIMNMX R223, R223, R13, !PT ;  /* 0x0000000ddfdf7248 */ /* 0x000fe40007fe0100 */
[----:B------:R-:W-:-:S07]  /*13760*/  VIADDMNMX R224, R13, R20, R224, PT ;  /* 0x000000140de07246 */ /* 0x000fce00038001e0 */
.L_x_2741:
[----:B------:R-:W-:Y:S01]  /*13770*/  FMNMX.FTZ R13, R181, R213, !PT ;  /* 0x000000d5b50d7209 */ /* 0x000fe20007810000 */
[----:B------:R-:W-:Y:S01]  /*13780*/  ULDC UR4, c[0x0][0x988] ;  /* 0x0002620000047ab9 */ /* 0x000fe20000000800 */
[----:B------:R-:W-:Y:S02]  /*13790*/  ISETP.GT.AND P6, PT, R223, 0x9, P1 ;  /* 0x00000009df00780c */ /* 0x000fe40000fc4270 */
[----:B------:R-:W-:Y:S02]  /*137a0*/  FMNMX.FTZ R13, R218, R13, !PT ;  /* 0x0000000dda0d7209 */ /* 0x000fe40007810000 */
[----:B------:R-:W-:Y:S02]  /*137b0*/  ISETP.LT.OR P6, PT, R224, 0xa, P6 ;  /* 0x0000000ae000780c */ /* 0x000fe400037c1670 */
[----:B------:R-:W-:Y:S02]  /*137c0*/  FMNMX.FTZ R13, R220, R13, !PT ;  /* 0x0000000ddc0d7209 */ /* 0x000fe40007810000 */
[----:B------:R-:W-:-:S02]  /*137d0*/  FSEL R156, R156, -INF , !P6 ;  /* 0xff8000009c9c7808 */ /* 0x000fc40007000000 */
[----:B------:R-:W-:Y:S02]  /*137e0*/  FMNMX.FTZ R13, R221, R13, !PT ;  /* 0x0000000ddd0d7209 */ /* 0x000fe40007810000 */
        /* <DEDUP_REMOVED lines=14> */
[----:B------:R-:W-:Y:S02]  /*138d0*/  ISETP.GT.AND P3, PT, R223, 0x1, P1 ;  /* 0x00000001df00780c */ /* 0x000fe40000f64270 */
[----:B------:R-:W-:Y:S02]  /*138e0*/  FMNMX.FTZ R13, R173, R13, !PT ;  /* 0x0000000dad0d7209 */ /* 0x000fe40007810000 */
[----:B------:R-:W-:-:S02]  /*138f0*/  ISETP.LT.OR P6, PT, R224, 0x1, P6 ;  /* 0x00000001e000780c */ /* 0x000fc400037c1670 */
[----:B------:R-:W-:Y:S02]  /*13900*/  FMNMX.FTZ R13, R175, R13, !PT ;  /* 0x0000000daf0d7209 */ /* 0x000fe40007810000 */
[----:B------:R-:W-:Y:S02]  /*13910*/  ISETP.LT.OR P3, PT, R224, 0x2, P3 ;  /* 0x00000002e000780c */ /* 0x000fe40001f61670 */
[----:B------:R-:W-:Y:S02]  /*13920*/  FMNMX.FTZ R13, R177, R13, !PT ;  /* 0x0000000db10d7209 */ /* 0x000fe40007810000 */
[----:B------:R-:W-:Y:S02]  /*13930*/  FSEL R178, R15, -INF , !P6 ;  /* 0xff8000000fb27808 */ /* 0x000fe40007000000 */
[----:B------:R-:W-:Y:S02]  /*13940*/  FMNMX.FTZ R13, R179, R13, !PT ;  /* 0x0000000db30d7209 */ /* 0x000fe40007810000 */
[----:B------:R-:W-:-:S02]  /*13950*/  FSEL R154, R154, -INF , !P3 ;  /* 0xff8000009a9a7808 */ /* 0x000fc40005800000 */
[----:B------:R-:W-:Y:S02]  /*13960*/  FMNMX.FTZ R13, R180, R13, !PT ;  /* 0x0000000db40d7209 */ /* 0x000fe40007810000 */
[----:B------:R-:W-:Y:S02]  /*13970*/  FMNMX.FTZ R15, R178, R211, !PT ;  /* 0x000000d3b20f7209 */ /* 0x000fe40007810000 */
[C---:B------:R-:W-:Y:S01]  /*13980*/  ISETP.GT.AND P3, PT, R223.reuse, 0x10, P1 ;  /* 0x00000010df00780c */ /* 0x040fe20000f64270 */
[----:B------:R-:W0:Y:S01]  /*13990*/  SHFL.BFLY PT, R20, R13, 0x2, 0x1f ;  /* 0x0c401f000d147f89 */ /* 0x000e2200000e0000 */
[----:B------:R-:W-:Y:S02]  /*139a0*/  FMNMX.FTZ R15, R154, R15, !PT ;  /* 0x0000000f9a0f7209 */ /* 0x000fe40007810000 */
[----:B------:R-:W-:Y:S02]  /*139b0*/  ISETP.LT.OR P3, PT, R224, 0x11, P3 ;  /* 0x00000011e000780c */ /* 0x000fe40001f61670 */
[----:B------:R-:W-:-:S02]  /*139c0*/  ISETP.GT.AND P6, PT, R223, 0x38, P1 ;  /* 0x00000038df00780c */ /* 0x000fc40000fc4270 */
[----:B------:R-:W-:Y:S02]  /*139d0*/  FSEL R157, R157, -INF , !P3 ;  /* 0xff8000009d9d7808 */ /* 0x000fe40005800000 */
[----:B------:R-:W-:Y:S02]  /*139e0*/  ISETP.GT.AND P3, PT, R223, 0x19, P1 ;  /* 0x00000019df00780c */ /* 0x000fe40000f64270 */
[C---:B------:R-:W-:Y:S02]  /*139f0*/  ISETP.LT.OR P6, PT, R224.reuse, 0x39, P6 ;  /* 0x00000039e000780c */ /* 0x040fe400037c1670 */
[----:B------:R-:W-:Y:S02]  /*13a00*/  ISETP.LT.OR P3, PT, R224, 0x1a, P3 ;  /* 0x0000001ae000780c */ /* 0x000fe40001f61670 */
[----:B------:R-:W-:Y:S02]  /*13a10*/  FSEL R174, R174, -INF , !P6 ;  /* 0xff800000aeae7808 */ /* 0x000fe40007000000 */
[----:B------:R-:W-:-:S02]  /*13a20*/  FSEL R161, R161, -INF , !P3 ;  /* 0xff800000a1a17808 */ /* 0x000fc40005800000 */
[----:B------:R-:W-:-:S04]  /*13a30*/  ISETP.GT.AND P3, PT, R223, 0x28, P1 ;  /* 0x00000028df00780c */ /* 0x000fc80000f64270 */
[----:B------:R-:W-:Y:S02]  /*13a40*/  ISETP.LT.OR P3, PT, R224, 0x29, P3 ;  /* 0x00000029e000780c */ /* 0x000fe40001f61670 */
[----:B0-----:R-:W-:Y:S02]  /*13a50*/  FMNMX.FTZ R13, R13, R20, !PT ;  /* 0x000000140d0d7209 */ /* 0x001fe40007810000 */
[----:B------:R-:W-:Y:S02]  /*13a60*/  FSEL R166, R166, -INF , !P3 ;  /* 0xff800000a6a67808 */ /* 0x000fe40005800000 */
[----:B------:R-:W-:Y:S01]  /*13a70*/  ISETP.GT.AND P3, PT, R223, 0x30, P1 ;  /* 0x00000030df00780c */ /* 0x000fe20000f64270 */
[----:B------:R-:W0:Y:S03]  /*13a80*/  SHFL.BFLY PT, R20, R13, 0x1, 0x1f ;  /* 0x0c201f000d147f89 */ /* 0x000e2600000e0000 */
[----:B------:R-:W-:-:S04]  /*13a90*/  ISETP.LT.OR P3, PT, R224, 0x31, P3 ;  /* 0x00000031e000780c */ /* 0x000fc80001f61670 */
[----:B------:R-:W-:Y:S02]  /*13aa0*/  FSEL R170, R170, -INF , !P3 ;  /* 0xff800000aaaa7808 */ /* 0x000fe40005800000 */
[----:B0-----:R-:W-:Y:S02]  /*13ab0*/  FMNMX.FTZ R13, R13, R20, !PT ;  /* 0x000000140d0d7209 */ /* 0x001fe40007810000 */
[----:B------:R-:W-:Y:S02]  /*13ac0*/  MOV R20, UR4 ;  /* 0x0000000400147c02 */ /* 0x000fe40008000f00 */
[----:B------:R-:W-:-:S03]  /*13ad0*/  FSETP.NEU.FTZ.AND P2, PT, R13, -INF , PT ;  /* 0xff8000000d00780b */ /* 0x000fc60003f5d000 */
[C---:B------:R-:W-:Y:S01]  /*13ae0*/  FMUL.FTZ R153, R13.reuse, R20 ;  /* 0x000000140d997220 */ /* 0x040fe20000410000 */
[----:B------:R-:W-:-:S04]  /*13af0*/  FSEL R152, R13, RZ, P2 ;  /* 0x000000ff0d987208 */ /* 0x000fc80001000000 */
[----:B------:R-:W-:Y:S01]  /*13b00*/  FSEL R153, R153, RZ, P2 ;  /* 0x000000ff99997208 */ /* 0x000fe20001000000 */
[----:B------:R-:W-:Y:S01]  /*13b10*/  FADD.FTZ R152, -R152, R213 ;  /* 0x000000d598987221 */ /* 0x000fe20000010100 */
[----:B------:R-:W-:-:S03]  /*13b20*/  ISETP.GT.AND P2, PT, R223, 0x8, P1 ;  /* 0x00000008df00780c */ /* 0x000fc60000f44270 */
[-CC-:B------:R-:W-:Y:S01]  /*13b30*/  FFMA.FTZ R181, R181, R20.reuse, -R153.reuse ;  /* 0x00000014b5b57223 */ /* 0x180fe20000010899 */
[----:B------:R-:W-:Y:S01]  /*13b40*/  ISETP.LT.OR P2, PT, R224, 0x9, P2 ;  /* 0x00000009e000780c */ /* 0x000fe20001741670 */
[-CC-:B------:R-:W-:Y:S01]  /*13b50*/  FFMA.FTZ R218, R218, R20.reuse, -R153.reuse ;  /* 0x00000014dada7223 */ /* 0x180fe20000010899 */
[-CC-:B------:R-:W-:Y:S01]  /*13b60*/  FFMA.FTZ R220, R220, R20.reuse, -R153.reuse ;  /* 0x00000014dcdc7223 */ /* 0x180fe20000010899 */
[-CC-:B------:R-:W-:Y:S01]  /*13b70*/  FFMA.FTZ R221, R221, R20.reuse, -R153.reuse ;  /* 0x00000014dddd7223 */ /* 0x180fe20000010899 */
[----:B------:R-:W-:Y:S01]  /*13b80*/  FSEL R155, R155, -INF , !P2 ;  /* 0xff8000009b9b7808 */ /* 0x000fe20005000000 */
[-CC-:B------:R-:W-:Y:S01]  /*13b90*/  FFMA.FTZ R160, R160, R20.reuse, -R153.reuse ;  /* 0x00000014a0a07223 */ /* 0x180fe20000010899 */
[----:B------:R-:W-:Y:S01]  /*13ba0*/  ISETP.GT.AND P2, PT, R223, 0x11, P1 ;  /* 0x00000011df00780c */ /* 0x000fe20000f44270 */
[-CC-:B------:R-:W-:Y:S01]  /*13bb0*/  FFMA.FTZ R222, R222, R20.reuse, -R153.reuse ;  /* 0x00000014dede7223 */ /* 0x180fe20000010899 */
[----:B------:R-:W-:Y:S01]  /*13bc0*/  FMNMX.FTZ R15, R155, R15, !PT ;  /* 0x0000000f9b0f7209 */ /* 0x000fe20007810000 */
[-CC-:B------:R-:W-:Y:S01]  /*13bd0*/  FFMA.FTZ R163, R163, R20.reuse, -R153.reuse ;  /* 0x00000014a3a37223 */ /* 0x180fe20000010899 */
[----:B------:R-:W-:Y:S01]  /*13be0*/  ISETP.LT.OR P2, PT, R224, 0x12, P2 ;  /* 0x00000012e000780c */ /* 0x000fe20001741670 */
[-CC-:B------:R-:W-:Y:S01]  /*13bf0*/  FFMA.FTZ R165, R165, R20.reuse, -R153.reuse ;  /* 0x00000014a5a57223 */ /* 0x180fe20000010899 */
[----:B------:R-:W-:Y:S01]  /*13c00*/  FMNMX.FTZ R15, R156, R15, !PT ;  /* 0x0000000f9c0f7209 */ /* 0x000fe20007810000 */
[-CC-:B------:R-:W-:Y:S01]  /*13c10*/  FFMA.FTZ R167, R167, R20.reuse, -R153.reuse ;  /* 0x00000014a7a77223 */ /* 0x180fe20000010899 */
[----:B------:R-:W-:Y:S01]  /*13c20*/  FSEL R158, R158, -INF , !P2 ;  /* 0xff8000009e9e7808 */ /* 0x000fe20005000000 */
[-CC-:B------:R-:W-:Y:S01]  /*13c30*/  FFMA.FTZ R169, R169, R20.reuse, -R153.reuse ;  /* 0x00000014a9a97223 */ /* 0x180fe20000010899 */
[----:B------:R-:W-:Y:S01]  /*13c40*/  FMNMX.FTZ R15, R157, R15, !PT ;  /* 0x0000000f9d0f7209 */ /* 0x000fe20007810000 */
        /* <DEDUP_REMOVED lines=10> */
[----:B------:R-:W-:Y:S01]  /*13cf0*/  FFMA.FTZ R153, R180, R20, -R153 ;  /* 0x00000014b4997223 */ /* 0x000fe20000010899 */
[----:B------:R-:W-:Y:S01]  /*13d00*/  FMNMX.FTZ R15, R161, R15, !PT ;  /* 0x0000000fa10f7209 */ /* 0x000fe20007810000 */
[----:B------:R-:W-:Y:S01]  /*13d10*/  MUFU.EX2 R181, R181 ;  /* 0x000000b500b57308 */ /* 0x000fe20000000800 */
[----:B------:R-:W-:-:S02]  /*13d20*/  ISETP.GT.AND P2, PT, R223, 0x29, P1 ;  /* 0x00000029df00780c */ /* 0x000fc40000f44270 */
[----:B------:R-:W-:Y:S02]  /*13d30*/  FMNMX.FTZ R15, R162, R15, !PT ;  /* 0x0000000fa20f7209 */ /* 0x000fe40007810000 */
[----:B------:R-:W-:Y:S02]  /*13d40*/  ISETP.LT.OR P2, PT, R224, 0x2a, P2 ;  /* 0x0000002ae000780c */ /* 0x000fe40001741670 */
[----:B------:R-:W-:Y:S01]  /*13d50*/  FMNMX.FTZ R15, R164, R15, !PT ;  /* 0x0000000fa40f7209 */ /* 0x000fe20007810000 */
[----:B------:R-:W-:Y:S01]  /*13d60*/  MUFU.EX2 R182, R169 ;  /* 0x000000a900b67308 */ /* 0x000fe20000000800 */
[----:B------:R-:W-:Y:S02]  /*13d70*/  FSEL R168, R168, -INF , !P2 ;  /* 0xff800000a8a87808 */ /* 0x000fe40005000000 */
[----:B------:R-:W-:Y:S02]  /*13d80*/  ISETP.GT.AND P2, PT, R223, 0x31, P1 ;  /* 0x00000031df00780c */ /* 0x000fe40000f44270 */
[----:B------:R-:W-:-:S02]  /*13d90*/  FMNMX.FTZ R15, R166, R15, !PT ;  /* 0x0000000fa60f7209 */ /* 0x000fc40007810000 */
[----:B------:R-:W-:Y:S01]  /*13da0*/  ISETP.LT.OR P2, PT, R224, 0x32, P2 ;  /* 0x00000032e000780c */ /* 0x000fe20001741670 */
[----:B------:R-:W-:Y:S01]  /*13db0*/  MUFU.EX2 R218, R218 ;  /* 0x000000da00da7308 */ /* 0x000fe20000000800 */
[----:B------:R-:W-:Y:S02]  /*13dc0*/  FMNMX.FTZ R15, R168, R15, !PT ;  /* 0x0000000fa80f7209 */ /* 0x000fe40007810000 */
[----:B------:R-:W-:Y:S02]  /*13dd0*/  ISETP.GT.AND P1, PT, R223, 0x39, P1 ;  /* 0x00000039df00780c */ /* 0x000fe40000f24270 */
[----:B------:R-:W-:Y:S02]  /*13de0*/  FSEL R172, R172, -INF , !P2 ;  /* 0xff800000acac7808 */ /* 0x000fe40005000000 */
[----:B------:R-:W-:Y:S01]  /*13df0*/  FMNMX.FTZ R15, R170, R15, !PT ;  /* 0x0000000faa0f7209 */ /* 0x000fe20007810000 */
[----:B------:R-:W-:Y:S01]  /*13e00*/  MUFU.EX2 R220, R220 ;  /* 0x000000dc00dc7308 */ /* 0x000fe20000000800 */
[----:B------:R-:W-:-:S02]  /*13e10*/  ISETP.LT.OR P1, PT, R224, 0x3a, P1 ;  /* 0x0000003ae000780c */ /* 0x000fc40000f21670 */
[----:B------:R-:W-:Y:S02]  /*13e20*/  FMNMX.FTZ R15, R172, R15, !PT ;  /* 0x0000000fac0f7209 */ /* 0x000fe40007810000 */
[----:B------:R-:W-:Y:S02]  /*13e30*/  FSEL R176, R176, -INF , !P1 ;  /* 0xff800000b0b07808 */ /* 0x000fe40004800000 */
[----:B------:R-:W-:Y:S01]  /*13e40*/  FMNMX.FTZ R15, R174, R15, !PT ;  /* 0x0000000fae0f7209 */ /* 0x000fe20007810000 */
[----:B------:R-:W-:Y:S01]  /*13e50*/  MUFU.EX2 R221, R221 ;  /* 0x000000dd00dd7308 */ /* 0x000fe20000000800 */
[----:B------:R-:W-:Y:S02]  /*13e60*/  ISETP.NE.AND P2, PT, R197, RZ, PT ;  /* 0x000000ffc500720c */ /* 0x000fe40003f45270 */
[----:B------:R-:W-:-:S05]  /*13e70*/  FMNMX.FTZ R15, R176, R15, !PT ;  /* 0x0000000fb00f7209 */ /* 0x000fca0007810000 */
[----:B------:R-:W0:Y:S01]  /*13e80*/  SHFL.BFLY PT, R180, R15, 0x2, 0x1f ;  /* 0x0c401f000fb47f89 */ /* 0x000e2200000e0000 */
        /* <DEDUP_REMOVED lines=11> */
[----:B------:R0:W2:Y:S01]  /*13f40*/  MUFU.EX2 R180, R165 ;  /* 0x000000a500b47308 */ /* 0x0000a20000000800 */
[----:B------:R-:W-:-:S05]  /*13f50*/  FMUL.FTZ R223, R15, R20 ;  /* 0x000000140fdf7220 */ /* 0x000fca0000410000 */
[----:B------:R-:W-:Y:S02]  /*13f60*/  FSEL R223, R223, RZ, P1 ;  /* 0x000000ffdfdf7208 */ /* 0x000fe40000800000 */
[----:B0-----:R-:W-:-:S03]  /*13f70*/  FSEL R165, R15, RZ, P1 ;  /* 0x000000ff0fa57208 */ /* 0x001fc60000800000 */
[-CC-:B------:R-:W-:Y:S01]  /*13f80*/  FFMA.FTZ R178, R178, R20.reuse, -R223.reuse ;  /* 0x00000014b2b27223 */ /* 0x180fe200000108df */
[-CC-:B------:R-:W-:Y:S01]  /*13f90*/  FFMA.FTZ R183, R154, R20.reuse, -R223.reuse ;  /* 0x000000149ab77223 */ /* 0x180fe200000108df */
[-C--:B------:R-:W-:Y:S01]  /*13fa0*/  FFMA.FTZ R155, R155, R20.reuse, -R223 ;  /* 0x000000149b9b7223 */ /* 0x080fe200000108df */
[----:B------:R-:W-:Y:S01]  /*13fb0*/  FADD.FTZ R211, -R165, R211 ;  /* 0x000000d3a5d37221 */ /* 0x000fe20000010100 */
[-C--:B------:R-:W-:Y:S01]  /*13fc0*/  FMUL.FTZ R165, R152, R20.reuse ;  /* 0x0000001498a57220 */ /* 0x080fe20000410000 */
[-CC-:B------:R-:W-:Y:S01]  /*13fd0*/  FFMA.FTZ R157, R157, R20.reuse, -R223.reuse ;  /* 0x000000149d9d7223 */ /* 0x180fe200000108df */
[----:B------:R-:W-:Y:S01]  /*13fe0*/  MUFU.EX2 R178, R178 ;  /* 0x000000b200b27308 */ /* 0x000fe20000000800 */
[-C--:B------:R-:W-:Y:S01]  /*13ff0*/  FMUL.FTZ R169, R211, R20.reuse ;  /* 0x00000014d3a97220 */ /* 0x080fe20000410000 */
[-CC-:B------:R-:W-:Y:S01]  /*14000*/  FFMA.FTZ R211, R156, R20.reuse, -R223.reuse ;  /* 0x000000149cd37223 */ /* 0x180fe200000108df */
[-CC-:B------:R-:W-:Y:S01]  /*14010*/  FFMA.FTZ R213, R158, R20.reuse, -R223.reuse ;  /* 0x000000149ed57223 */ /* 0x180fe200000108df */
[-CC-:B------:R-:W-:Y:S01]  /*14020*/  FFMA.FTZ R159, R159, R20.reuse, -R223.reuse ;  /* 0x000000149f9f7223 */ /* 0x180fe200000108df */
[----:B------:R-:W-:Y:S01]  /*14030*/  FFMA.FTZ R161, R161, R20, -R223 ;  /* 0x00000014a1a17223 */ /* 0x000fe200000108df */
[----:B------:R-:W-:-:S02]  /*14040*/  @!P2 IMAD R152, R217, 0x40, R194 ;  /* 0x00000040d998a824 */ /* 0x000fc400078e02c2 */
[-CC-:B------:R-:W-:Y:S01]  /*14050*/  FFMA.FTZ R217, R162, R20.reuse, -R223.reuse ;  /* 0x00000014a2d97223 */ /* 0x180fe200000108df */
[----:B------:R-:W0:Y:S01]  /*14060*/  MUFU.EX2 R165, R165 ;  /* 0x000000a500a57308 */ /* 0x000e220000000800 */
[-CC-:B------:R-:W-:Y:S01]  /*14070*/  FFMA.FTZ R224, R164, R20.reuse, -R223.reuse ;  /* 0x00000014a4e07223 */ /* 0x180fe200000108df */
[-CC-:B------:R-:W-:Y:S01]  /*14080*/  FFMA.FTZ R225, R166, R20.reuse, -R223.reuse ;  /* 0x00000014a6e17223 */ /* 0x180fe200000108df */
[-CC-:B------:R-:W-:Y:S01]  /*14090*/  FFMA.FTZ R168, R168, R20.reuse, -R223.reuse ;  /* 0x00000014a8a87223 */ /* 0x180fe200000108df */
[----:B--2---:R-:W-:Y:S01]  /*140a0*/  F2FP.F16.F32.PACK_AB R158, R180, R163 ;  /* 0x000000a3b49e723e */ /* 0x004fe200000000ff */
[----:B------:R-:W-:Y:S02]  /*140b0*/  @!P2 IMAD R152, R152, 0x4, R2 ;  /* 0x000000049898a824 */ /* 0x000fe400078e0202 */
[-CC-:B------:R-:W-:Y:S01]  /*140c0*/  FFMA.FTZ R170, R170, R20.reuse, -R223.reuse ;  /* 0x00000014aaaa7223 */ /* 0x180fe200000108df */
[-CC-:B------:R-:W-:Y:S01]  /*140d0*/  FFMA.FTZ R172, R172, R20.reuse, -R223.reuse ;  /* 0x00000014acac7223 */ /* 0x180fe200000108df */
[----:B------:R-:W2:Y:S01]  /*140e0*/  MUFU.EX2 R169, R169 ;  /* 0x000000a900a97308 */ /* 0x000ea20000000800 */
[-CC-:B------:R-:W-:Y:S01]  /*140f0*/  FFMA.FTZ R176, R176, R20.reuse, -R223.reuse ;  /* 0x00000014b0b07223 */ /* 0x180fe200000108df */
[----:B------:R-:W-:Y:S01]  /*14100*/  FFMA.FTZ R174, R174, R20, -R223 ;  /* 0x00000014aeae7223 */ /* 0x000fe200000108df */
[----:B------:R-:W-:-:S02]  /*14110*/  F2FP.F16.F32.PACK_AB R156, R222, R160 ;  /* 0x000000a0de9c723e */ /* 0x000fc400000000ff */
[----:B------:R-:W-:-:S03]  /*14120*/  F2FP.F16.F32.PACK_AB R154, R221, R220 ;  /* 0x000000dcdd9a723e */ /* 0x000fc600000000ff */
[----:B------:R-:W3:Y:S01]  /*14130*/  MUFU.EX2 R183, R183 ;  /* 0x000000b700b77308 */ /* 0x000ee20000000800 */
[----:B0-----:R-:W-:Y:S01]  /*14140*/  FFMA.FTZ R3, R165, R3, R181 ;  /* 0x00000003a5037223 */ /* 0x001fe200000100b5 */
[----:B------:R0:W-:Y:S01]  /*14150*/  @!P2 STS [R152+0x28800], R165 ;  /* 0x028800a59800a388 */ /* 0x0001e20000000800 */
[-C--:B------:R-:W-:Y:S01]  /*14160*/  FMUL.FTZ R24, R24, R165.reuse ;  /* 0x000000a518187220 */ /* 0x080fe20000410000 */
[-C--:B------:R-:W-:Y:S01]  /*14170*/  FMUL.FTZ R25, R25, R165.reuse ;  /* 0x000000a519197220 */ /* 0x080fe20000410000 */
[----:B------:R-:W-:Y:S01]  /*14180*/  FADD.FTZ R3, R218, R3 ;  /* 0x00000003da037221 */ /* 0x000fe20000010000 */
[-C--:B------:R-:W-:Y:S01]  /*14190*/  FMUL.FTZ R28, R28, R165.reuse ;  /* 0x000000a51c1c7220 */ /* 0x080fe20000410000 */
[-C--:B------:R-:W-:Y:S01]  /*141a0*/  FMUL.FTZ R29, R29, R165.reuse ;  /* 0x000000a51d1d7220 */ /* 0x080fe20000410000 */
[----:B------:R-:W4:Y:S01]  /*141b0*/  MUFU.EX2 R155, R155 ;  /* 0x0000009b009b7308 */ /* 0x000f220000000800 */
[----:B--2---:R-:W-:Y:S01]  /*141c0*/  FFMA.FTZ R0, R169, R0, R178 ;  /* 0x00000000a9007223 */ /* 0x004fe200000100b2 */
[----:B------:R-:W-:Y:S01]  /*141d0*/  FADD.FTZ R3, R220, R3 ;  /* 0x00000003dc037221 */ /* 0x000fe20000010000 */
[-C--:B------:R-:W-:Y:S01]  /*141e0*/  FMUL.FTZ R32, R32, R165.reuse ;  /* 0x000000a520207220 */ /* 0x080fe20000410000 */
[-C--:B------:R-:W-:Y:S01]  /*141f0*/  FMUL.FTZ R33, R33, R165.reuse ;  /* 0x000000a521217220 */ /* 0x080fe20000410000 */
[-C--:B------:R-:W-:Y:S01]  /*14200*/  FMUL.FTZ R36, R36, R165.reuse ;  /* 0x000000a524247220 */ /* 0x080fe20000410000 */
[----:B------:R-:W-:Y:S01]  /*14210*/  FADD.FTZ R3, R221, R3 ;  /* 0x00000003dd037221 */ /* 0x000fe20000010000 */
[-C--:B------:R-:W-:Y:S01]  /*14220*/  FMUL.FTZ R37, R37, R165.reuse ;  /* 0x000000a525257220 */ /* 0x080fe20000410000 */
[----:B------:R-:W2:Y:S01]  /*14230*/  MUFU.EX2 R211, R211 ;  /* 0x000000d300d37308 */ /* 0x000ea20000000800 */
[----:B---3--:R-:W-:Y:S01]  /*14240*/  FADD.FTZ R0, R183, R0 ;  /* 0x00000000b7007221 */ /* 0x008fe20000010000 */
        /* <DEDUP_REMOVED lines=11> */
[-C--:B------:R-:W-:Y:S01]  /*14300*/  FMUL.FTZ R52, R52, R165.reuse ;  /* 0x000000a534347220 */ /* 0x080fe20000410000 */
[----:B------:R-:W-:Y:S01]  /*14310*/  FADD.FTZ R3, R180, R3 ;  /* 0x00000003b4037221 */ /* 0x000fe20000010000 */
[-C--:B------:R-:W-:Y:S01]  /*14320*/  FMUL.FTZ R53, R53, R165.reuse ;  /* 0x000000a535357220 */ /* 0x080fe20000410000 */
[----:B------:R-:W4:Y:S01]  /*14330*/  MUFU.EX2 R213, R213 ;  /* 0x000000d500d57308 */ /* 0x000f220000000800 */
[----:B--2---:R-:W-:Y:S01]  /*14340*/  FADD.FTZ R0, R211, R0 ;  /* 0x00000000d3007221 */ /* 0x004fe20000010000 */
        /* <DEDUP_REMOVED lines=15> */
[----:B----4-:R-:W-:Y:S01]  /*14440*/  FADD.FTZ R0, R213, R0 ;  /* 0x00000000d5007221 */ /* 0x010fe20000010000 */
[-C--:B------:R-:W-:Y:S01]  /*14450*/  FMUL.FTZ R76, R76, R165.reuse ;  /* 0x000000a54c4c7220 */ /* 0x080fe20000410000 */
[-C--:B------:R-:W-:Y:S01]  /*14460*/  FMUL.FTZ R77, R77, R165.reuse ;  /* 0x000000a54d4d7220 */ /* 0x080fe20000410000 */
[-C--:B------:R-:W-:Y:S01]  /*14470*/  FMUL.FTZ R80, R80, R165.reuse ;  /* 0x000000a550507220 */ /* 0x080fe20000410000 */
[-C--:B------:R-:W-:Y:S01]  /*14480*/  FMUL.FTZ R81, R81, R165.reuse ;  /* 0x000000a551517220 */ /* 0x080fe20000410000 */
[-C--:B------:R-:W-:Y:S01]  /*14490*/  FMUL.FTZ R84, R84, R165.reuse ;  /* 0x000000a554547220 */ /* 0x080fe20000410000 */
[-C--:B------:R-:W-:Y:S01]  /*144a0*/  FMUL.FTZ R85, R85, R165.reuse ;  /* 0x000000a555557220 */ /* 0x080fe20000410000 */
[----:B------:R-:W4:Y:S01]  /*144b0*/  MUFU.EX2 R217, R217 ;  /* 0x000000d900d97308 */ /* 0x000f220000000800 */
        /* <DEDUP_REMOVED lines=16> */
[-C--:B------:R-:W-:Y:S01]  /*145c0*/  FMUL.FTZ R112, R112, R165.reuse ;  /* 0x000000a570707220 */ /* 0x080fe20000410000 */
[-C--:B------:R-:W-:Y:S01]  /*145d0*/  FMUL.FTZ R113, R113, R165.reuse ;  /* 0x000000a571717220 */ /* 0x080fe20000410000 */
[-C--:B------:R-:W-:Y:S01]  /*145e0*/  FMUL.FTZ R116, R116, R165.reuse ;  /* 0x000000a574747220 */ /* 0x080fe20000410000 */
[-C--:B------:R-:W-:Y:S01]  /*145f0*/  FMUL.FTZ R117, R117, R165.reuse ;  /* 0x000000a575757220 */ /* 0x080fe20000410000 */
[-C--:B------:R-:W-:Y:S01]  /*14600*/  FMUL.FTZ R120, R120, R165.reuse ;  /* 0x000000a578787220 */ /* 0x080fe20000410000 */
[-C--:B------:R-:W-:Y:S01]  /*14610*/  FMUL.FTZ R121, R121, R165.reuse ;  /* 0x000000a579797220 */ /* 0x080fe20000410000 */
[-C--:B------:R-:W-:Y:S01]  /*14620*/  FMUL.FTZ R124, R124, R165.reuse ;  /* 0x000000a57c7c7220 */ /* 0x080fe20000410000 */
[----:B------:R-:W5:Y:S01]  /*14630*/  MUFU.EX2 R163, R225 ;  /* 0x000000e100a37308 */ /* 0x000f620000000800 */
        /* <DEDUP_REMOVED lines=13> */
[----:B------:R-:W-:Y:S01]  /*14710*/  FMUL.FTZ R149, R149, R165 ;  /* 0x000000a595957220 */ /* 0x000fe20000410000 */
[----:B----4-:R-:W-:Y:S01]  /*14720*/  FADD.FTZ R0, R217, R0 ;  /* 0x00000000d9007221 */ /* 0x010fe20000010000 */
[----:B------:R-:W4:Y:S01]  /*14730*/  MUFU.EX2 R168, R168 ;  /* 0x000000a800a87308 */ /* 0x000f220000000800 */
[----:B--2---:R-:W-:Y:S01]  /*14740*/  FADD.FTZ R3, R162, R3 ;  /* 0x00000003a2037221 */ /* 0x004fe20000010000 */
[----:B------:R2:W-:Y:S01]  /*14750*/  @!P2 STS [R152+0x28820], R169 ;  /* 0x028820a99800a388 */ /* 0x0005e20000000800 */
[----:B---3--:R-:W-:Y:S01]  /*14760*/  FADD.FTZ R0, R224, R0 ;  /* 0x00000000e0007221 */ /* 0x008fe20000010000 */
[----:B------:R-:W-:Y:S01]  /*14770*/  F2FP.F16.F32.PACK_AB R160, R182, R167 ;  /* 0x000000a7b6a0723e */ /* 0x000fe200000000ff */
[----:B------:R-:W-:Y:S01]  /*14780*/  FADD.FTZ R3, R173, R3 ;  /* 0x00000003ad037221 */ /* 0x000fe20000010000 */
[----:B------:R-:W-:Y:S01]  /*14790*/  F2FP.F16.F32.PACK_AB R155, R211, R155 ;  /* 0x0000009bd39b723e */ /* 0x000fe200000000ff */
[----:B-----5:R-:W-:Y:S01]  /*147a0*/  FADD.FTZ R0, R163, R0 ;  /* 0x00000000a3007221 */ /* 0x020fe20000010000 */
[----:B0-----:R-:W0:Y:S01]  /*147b0*/  MUFU.EX2 R165, R170 ;  /* 0x000000aa00a57308 */ /* 0x001e220000000800 */
[----:B-1----:R-:W-:Y:S01]  /*147c0*/  FADD.FTZ R3, R164, R3 ;  /* 0x00000003a4037221 */ /* 0x002fe20000010000 */
[----:B------:R-:W-:Y:S01]  /*147d0*/  F2FP.F16.F32.PACK_AB R157, R213, R157 ;  /* 0x0000009dd59d723e */ /* 0x000fe200000000ff */
[----:B------:R-:W-:Y:S01]  /*147e0*/  FMUL.FTZ R26, R26, R169 ;  /* 0x000000a91a1a7220 */ /* 0x000fe20000410000 */
[----:B--2---:R-:W-:Y:S01]  /*147f0*/  F2FP.F16.F32.PACK_AB R152, R218, R181 ;  /* 0x000000b5da98723e */ /* 0x004fe200000000ff */
[----:B------:R-:W-:Y:S01]  /*14800*/  FADD.FTZ R3, R177, R3 ;  /* 0x00000003b1037221 */ /* 0x000fe20000010000 */
[----:B------:R-:W-:Y:S01]  /*14810*/  F2FP.F16.F32.PACK_AB R159, R161, R159 ;  /* 0x0000009fa19f723e */ /* 0x000fe200000000ff */
[-C--:B------:R-:W-:Y:S01]  /*14820*/  FMUL.FTZ R27, R27, R169.reuse ;  /* 0x000000a91b1b7220 */ /* 0x080fe20000410000 */
[----:B------:R-:W1:Y:S01]  /*14830*/  MUFU.EX2 R166, R179 ;  /* 0x000000b300a67308 */ /* 0x000e620000000800 */
[----:B----4-:R-:W-:Y:S01]  /*14840*/  FADD.FTZ R0, R168, R0 ;  /* 0x00000000a8007221 */ /* 0x010fe20000010000 */
[----:B------:R-:W-:Y:S01]  /*14850*/  F2FP.F16.F32.PACK_AB R162, R173, R162 ;  /* 0x000000a2ada2723e */ /* 0x000fe200000000ff */
[----:B------:R-:W-:Y:S01]  /*14860*/  FMUL.FTZ R30, R30, R169 ;  /* 0x000000a91e1e7220 */ /* 0x000fe20000410000 */
[----:B------:R-:W-:Y:S01]  /*14870*/  F2FP.F16.F32.PACK_AB R161, R224, R217 ;  /* 0x000000d9e0a1723e */ /* 0x000fe200000000ff */
[----:B------:R-:W-:Y:S01]  /*14880*/  FMUL.FTZ R31, R31, R169 ;  /* 0x000000a91f1f7220 */ /* 0x000fe20000410000 */
[----:B------:R-:W-:Y:S01]  /*14890*/  F2FP.F16.F32.PACK_AB R163, R168, R163 ;  /* 0x000000a3a8a3723e */ /* 0x000fe200000000ff */
[-C--:B------:R-:W-:Y:S01]  /*148a0*/  FMUL.FTZ R34, R34, R169.reuse ;  /* 0x000000a922227220 */ /* 0x080fe20000410000 */
[----:B------:R-:W2:Y:S01]  /*148b0*/  MUFU.EX2 R172, R172 ;  /* 0x000000ac00ac7308 */ /* 0x000ea20000000800 */
[----:B0-----:R-:W-:Y:S01]  /*148c0*/  FADD.FTZ R0, R165, R0 ;  /* 0x00000000a5007221 */ /* 0x001fe20000010000 */
        /* <DEDUP_REMOVED lines=8> */
[----:B------:R-:W-:Y:S01]  /*14950*/  F2FP.F16.F32.PACK_AB R166, R153, R166 ;  /* 0x000000a699a6723e */ /* 0x000fe200000000ff */
[-C--:B------:R-:W-:Y:S01]  /*14960*/  FMUL.FTZ R46, R46, R169.reuse ;  /* 0x000000a92e2e7220 */ /* 0x080fe20000410000 */
[-C--:B------:R-:W-:Y:S01]  /*14970*/  FMUL.FTZ R47, R47, R169.reuse ;  /* 0x000000a92f2f7220 */ /* 0x080fe20000410000 */
[----:B------:R-:W-:Y:S01]  /*14980*/  FADD.FTZ R3, R153, R3 ;  /* 0x0000000399037221 */ /* 0x000fe20000010000 */
[----:B------:R-:W-:Y:S01]  /*14990*/  F2FP.F16.F32.PACK_AB R153, R183, R178 ;  /* 0x000000b2b799723e */ /* 0x000fe200000000ff */
[----:B------:R-:W-:Y:S01]  /*149a0*/  BAR.SYNC.DEFER_BLOCKING 0xf, 0x100 ;  /* 0x03c4000000007b1d */ /* 0x000fe20000010000 */
[----:B------:R-:W-:Y:S01]  /*149b0*/  FMUL.FTZ R50, R50, R169 ;  /* 0x000000a932327220 */ /* 0x000fe20000410000 */
[C---:B--2---:R-:W-:Y:S01]  /*149c0*/  FADD.FTZ R0, R172.reuse, R0 ;  /* 0x00000000ac007221 */ /* 0x044fe20000010000 */
[----:B------:R-:W-:Y:S01]  /*149d0*/  F2FP.F16.F32.PACK_AB R165, R172, R165 ;  /* 0x000000a5aca5723e */ /* 0x000fe200000000ff */
[-C--:B------:R-:W-:Y:S01]  /*149e0*/  FMUL.FTZ R51, R51, R169.reuse ;  /* 0x000000a933337220 */ /* 0x080fe20000410000 */
[-C--:B------:R-:W-:Y:S01]  /*149f0*/  FMUL.FTZ R54, R54, R169.reuse ;  /* 0x000000a936367220 */ /* 0x080fe20000410000 */
[----:B------:R-:W1:Y:S01]  /*14a00*/  MUFU.EX2 R176, R176 ;  /* 0x000000b000b07308 */ /* 0x000e620000000800 */
        /* <DEDUP_REMOVED lines=16> */
[C---:B-1----:R-:W-:Y:S01]  /*14b10*/  F2FP.F16.F32.PACK_AB R167, R176.reuse, R167 ;  /* 0x000000a7b0a7723e */ /* 0x042fe200000000ff */
[----:B------:R0:W-:Y:S01]  /*14b20*/  STSM.16.M88.4 [R200+0x26800], R152 ;  /* 0x02680098c8007844 */ /* 0x0001e20000000200 */
[----:B------:R-:W-:Y:S01]  /*14b30*/  FADD.FTZ R0, R176, R0 ;  /* 0x00000000b0007221 */ /* 0x000fe20000010000 */
        /* <DEDUP_REMOVED lines=39> */
.L_x_2745:
[----:B------:R0:W1:Y:S01]  /*14db0*/  SYNCS.PHASECHK.TRANS64.TRYWAIT P1, [R21+URZ+0x28c50], R209 ;  /* 0x028c50d1150075a7 */ /* 0x000062000802017f */
[----:B------:R-:W-:Y:S05]  /*14dc0*/  @!P0 BRA `(.L_x_2746) ;  /* 0x0000000000048947 */ /* 0x000fea0003800000 */
[----:B------:R-:W-:Y:S01]  /*14dd0*/  BPT.TRAP 0x1 ;  /* 0x000000040000795c */ /* 0x000fe20000300000 */
.L_x_2746:
[----:B------:R-:W-:Y:S04]  /*14de0*/  BSSY B1, `(.L_x_2747) ;  /* 0x0000004000017945 */ /* 0x000fe80003800000 */
[----:B-1----:R-:W-:Y:S05]  /*14df0*/  @P1 BRA `(.L_x_2748) ;  /* 0x0000000000081947 */ /* 0x002fea0003800000 */
[----:B------:R-:W1:Y:S02]  /*14e00*/  SYNCS.PHASECHK.TRANS64.TRYWAIT P1, [R21+URZ+0x28c50], R209 ;  /* 0x028c50d1150075a7 */ /* 0x000e64000802017f */
[----:B-1----:R-:W-:Y:S05]  /*14e10*/  @!P1 BRA `(.L_x_2749) ;  /* 0x000000f400b09947 */ /* 0x002fea0003800000 */
.L_x_2748:
[----:B------:R-:W-:Y:S05]  /*14e20*/  BSYNC B1 ;  /* 0x0000000000017941 */ /* 0x000fea0003800000 */
.L_x_2747:
        /* <DEDUP_REMOVED lines=8> */
[----:B------:R-:W-:Y:S01]  /*14eb0*/  VIADD R152, R168, 0x80 ;  /* 0x00000080a8987836 */ /* 0x000fe20000000000 */
        /* <DEDUP_REMOVED lines=31> */
.L_x_2750:
[C---:B------:R-:W-:Y:S01]  /*150b0*/  ISETP.GT.AND P1, PT, R12.reuse, R207, PT ;  /* 0x000000cf0c00720c */ /* 0x040fe20003f24270 */
[----:B01----:R-:W-:Y:S02]  /*150c0*/  VIADD R21, R21, 0x28c60 ;  /* 0x00028c6015157836 */ /* 0x003fe40000000000 */
[----:B------:R-:W-:Y:S02]  /*150d0*/  VIADD R12, R12, 0xffffffff ;  /* 0xffffffff0c0c7836 */ /* 0x000fe40000000000 */
[----:B------:R-:W-:Y:S01]  /*150e0*/  IMAD.MOV.U32 R211, RZ, RZ, R15 ;  /* 0x000000ffffd37224 */ /* 0x000fe200078e000f */
[----:B------:R-:W-:Y:S01]  /*150f0*/  PRMT R21, R186, 0x654, R21 ;  /* 0x00000654ba157816 */ /* 0x000fe20000000015 */
[----:B------:R-:W-:Y:S02]  /*15100*/  IMAD.MOV.U32 R213, RZ, RZ, R13 ;  /* 0x000000ffffd57224 */ /* 0x000fe400078e000d */
[----:B------:R-:W-:Y:S01]  /*15110*/  IMAD.MOV.U32 R217, RZ, RZ, R17 ;  /* 0x000000ffffd97224 */ /* 0x000fe200078e0011 */
[----:B------:R0:W-:Y:S03]  /*15120*/  SYNCS.ARRIVE.TRANS64.RED.A1T0 RZ, [R21+URZ], RZ ;  /* 0x000000ff15ff79a7 */ /* 0x0001e6000810043f */
[----:B------:R-:W-:Y:S05]  /*15130*/  @P1 BRA `(.L_x_2751) ;  /* 0xffffffd400d01947 */ /* 0x000fea000383ffff */
.L_x_2730:
[----:B------:R-:W-:Y:S05]  /*15140*/  BSYNC B0 ;  /* 0x0000000000007941 */ /* 0x000fea0003800000 */
.L_x_2729:
[----:B0-----:R-:W2:Y:S01]  /*15150*/  LDL.LU R21, [R1+0x58] ;  /* 0x0000580001157983 */ /* 0x001ea20000300800 */
[----:B------:R-:W-:Y:S01]  /*15160*/  IMAD.MOV.U32 R155, RZ, RZ, -0x800000 ;  /* 0xff800000ff9b7424 */ /* 0x000fe200078e00ff */
[----:B------:R-:W-:Y:S02]  /*15170*/  MOV R154, 0xff800000 ;  /* 0xff800000009a7802 */ /* 0x000fe40000000f00 */
        /* <DEDUP_REMOVED lines=97> */
[-C--:B------:R-:W-:Y:S01]  /*15790*/  FMUL.FTZ R46, R46, R0.reuse ;  /* 0x000000002e2e7220 */ /* 0x080fe20000410000 */
        /* <DEDUP_REMOVED lines=68> */
.L_x_2605:
[----:B------:R-:W-:Y:S05]  /*15be0*/  BSYNC B7 ;  /* 0x0000000000077941 */ /* 0x000fea0003800000 */
.L_x_2593:
[----:B------:R-:W2:Y:S08]  /*15bf0*/  S2UR UR4, SR_CgaCtaId ;  /* 0x00000000000479c3 */ /* 0x000eb00000008800 */
[----:B------:R-:W-:Y:S01]  /*15c00*/  BAR.SYNC.DEFER_BLOCKING 0x5, 0x180 ;  /* 0x0146000000007b1d */ /* 0x000fe20000010000 */
[----:B------:R-:W-:-:S05]  /*15c10*/  MOV R2, 0x400 ;  /* 0x0000040000027802 */ /* 0x000fca0000000f00 */
[----:B------:R-:W-:Y:S01]  /*15c20*/  BSSY B0, `(.L_x_2752) ;  /* 0x00004e7000007945 */ /* 0x000fe20003800000 */
[----:B--2---:R-:W-:-:S05]  /*15c30*/  IMAD.U32 R186, RZ, RZ, UR4 ;  /* 0x00000004ffba7e24 */ /* 0x004fca000f8e00ff */
[----:B------:R-:W-:-:S05]  /*15c40*/  LEA R2, R186, R2, 0x18 ;  /* 0x00000002ba027211 */ /* 0x000fca00078ec0ff */
[----:B-----5:R2:W3:Y:S01]  /*15c50*/  LDS.128 R80, [R2+0x28cd0] ;  /* 0x028cd00002507984 */ /* 0x0204e20000000c00 */
[----:B------:R-:W-:Y:S06]  /*15c60*/  BAR.ARV 0x4, 0x180 ;  /* 0x0106000000007b1d */ /* 0x000fec0000002000 */
[----:B------:R-:W-:Y:S05]  /*15c70*/  @P0 BRA `(.L_x_2753) ;  /* 0x0000003c00800947 */ /* 0x000fea0003800000 */
[----:B------:R-:W2:Y:S01]  /*15c80*/  LDL R3, [R1+0x68] ;  /* 0x0000680001037983 */ /* 0x000ea20000100800 */
[----:B------:R-:W3:Y:S01]  /*15c90*/  S2R R0, SR_SWINHI ;  /* 0x0000000000007919 */ /* 0x000ee20000002f00 */
[----:B----4-:R-:W-:Y:S01]  /*15ca0*/  F2FP.F16.F32.PACK_AB R10, R29, R28 ;  /* 0x0000001c1d0a723e */ /* 0x010fe200000000ff */
[----:B------:R-:W-:Y:S01]  /*15cb0*/  ULDC.64 UR4, c[0x0][0xc08] ;  /* 0x0003020000047ab9 */ /* 0x000fe20000000a00 */
[----:B-1----:R-:W-:Y:S01]  /*15cc0*/  F2FP.F16.F32.PACK_AB R11, R31, R30 ;  /* 0x0000001e1f0b723e */ /* 0x002fe200000000ff */
[----:B------:R-:W4:Y:S01]  /*15cd0*/  LDL R157, [R1+0x50] ;  /* 0x00005000019d7983 */ /* 0x000f220000100800 */
[----:B0-----:R-:W-:Y:S01]  /*15ce0*/  F2FP.F16.F32.PACK_AB R12, R33, R32 ;  /* 0x00000020210c723e */ /* 0x001fe200000000ff */
[----:B------:R-:W-:Y:S01]  /*15cf0*/  ULDC.64 UR6, c[0x0][0xc00] ;  /* 0x0003000000067ab9 */ /* 0x000fe20000000a00 */
[----:B------:R-:W-:Y:S02]  /*15d00*/  MOV R152, R2 ;  /* 0x0000000200987202 */ /* 0x000fe40000000f00 */
[----:B---3--:R-:W-:-:S02]  /*15d10*/  MOV R153, R0 ;  /* 0x0000000000997202 */ /* 0x008fc40000000f00 */
[----:B------:R-:W-:Y:S02]  /*15d20*/  F2FP.F16.F32.PACK_AB R13, R35, R34 ;  /* 0x00000022230d723e */ /* 0x000fe400000000ff */
[----:B------:R-:W-:Y:S02]  /*15d30*/  F2FP.F16.F32.PACK_AB R14, R37, R36 ;  /* 0x00000024250e723e */ /* 0x000fe400000000ff */
[----:B------:R-:W-:Y:S01]  /*15d40*/  F2FP.F16.F32.PACK_AB R15, R39, R38 ;  /* 0x00000026270f723e */ /* 0x000fe200000000ff */
[----:B------:R-:W-:Y:S01]  /*15d50*/  BAR.SYNC.DEFER_BLOCKING 0x1, 0x100 ;  /* 0x0044000000007b1d */ /* 0x000fe20000010000 */
[----:B--2---:R-:W-:-:S03]  /*15d60*/  IMAD.WIDE R20, R3, 0x2, R152 ;  /* 0x0000000203147825 */ /* 0x004fc600078e0298 */
        /* <DEDUP_REMOVED lines=137> */
[----:B------:R-:W-:-:S04]  /*16600*/  LOP3.LUT R0, R8, 0x380, RZ, 0xc0, !PT ;  /* 0x0000038008007812 */ /* 0x000fc800078ec0ff */
[----:B------:R-:W-:Y:S02]  /*16610*/  SHF.R.U64 R0, R0, 0x3, RZ ;  /* 0x0000000300007819 */ /* 0x000fe400000012ff */
[----:B------:R-:W-:Y:S02]  /*16620*/  IADD3.X R9, RZ, R21, RZ, P0, !PT ;  /* 0x00000015ff097210 */ /* 0x000fe400007fe4ff */
[----:B------:R-:W-:Y:S02]  /*16630*/  LOP3.LUT R8, R0, R8, RZ, 0x3c, !PT ;  /* 0x0000000800087212 */ /* 0x000fe400078e3cff */
[----:B------:R-:W-:Y:S02]  /*16640*/  F2FP.F16.F32.PACK_AB R12, R129, R128 ;  /* 0x00000080810c723e */ /* 0x000fe400000000ff */
[----:B------:R-:W-:Y:S02]  /*16650*/  MOV R8, R8 ;  /* 0x0000000800087202 */ /* 0x000fe40000000f00 */
[----:B------:R-:W-:-:S02]  /*16660*/  F2FP.F16.F32.PACK_AB R13, R131, R130 ;  /* 0x00000082830d723e */ /* 0x000fc400000000ff */
        /* <DEDUP_REMOVED lines=8> */
[----:B------:R-:W-:Y:S02]  /*166f0*/  IADD3 R0, P0, R20, 0x6060, RZ ;  /* 0x0000606014007810 */ /* 0x000fe40007f1e0ff */
[----:B------:R-:W-:Y:S02]  /*16700*/  MOV R3, R8 ;  /* 0x0000000800037202 */ /* 0x000fe40000000f00 */
[----:B------:R-:W-:Y:S01]  /*16710*/  F2FP.F16.F32.PACK_AB R8, R137, R136 ;  /* 0x000000888908723e */ /* 0x000fe200000000ff */
[----:B------:R-:W-:Y:S01]  /*16720*/  IMAD.X R21, RZ, RZ, R21, P0 ;  /* 0x000000ffff157224 */ /* 0x000fe200000e0615 */
[----:B------:R-:W-:Y:S02]  /*16730*/  F2FP.F16.F32.PACK_AB R9, R139, R138 ;  /* 0x0000008a8b09723e */ /* 0x000fe400000000ff */
[----:B------:R-:W-:-:S02]  /*16740*/  F2FP.F16.F32.PACK_AB R10, R141, R140 ;  /* 0x0000008c8d0a723e */ /* 0x000fc400000000ff */
[----:B------:R-:W-:Y:S02]  /*16750*/  F2FP.F16.F32.PACK_AB R11, R143, R142 ;  /* 0x0000008e8f0b723e */ /* 0x000fe400000000ff */
[----:B------:R-:W-:-:S03]  /*16760*/  ISETP.NE.U32.AND P0, PT, RZ, UR4, PT ;  /* 0x00000004ff007c0c */ /* 0x000fc6000bf05070 */
[----:B------:R0:W-:Y:S01]  /*16770*/  STSM.16.M88.4 [R3], R8 ;  /* 0x0000000803007844 */ /* 0x0001e20000000200 */
[----:B------:R-:W-:Y:S02]  /*16780*/  ISETP.NE.AND.EX P0, PT, RZ, UR5, PT, P0 ;  /* 0x00000005ff007c0c */ /* 0x000fe4000bf05300 */
[----:B------:R-:W-:Y:S02]  /*16790*/  F2FP.F16.F32.PACK_AB R12, R145, R144 ;  /* 0x00000090910c723e */ /* 0x000fe400000000ff */
[----:B0-----:R-:W-:-:S09]  /*167a0*/  LOP3.LUT R3, R0, 0x380, RZ, 0xc0, !PT ;  /* 0x0000038000037812 */ /* 0x001fd200078ec0ff */
[----:B------:R-:W4:Y:S01]  /*167b0*/  @P0 LDC.64 R10, c[0x0][0xc08] ;  /* 0x00030200ff0a0b82 */ /* 0x000f220000000a00 */
[----:B------:R-:W-:-:S04]  /*167c0*/  SHF.R.U64 R3, R3, 0x3, RZ ;  /* 0x0000000303037819 */ /* 0x000fc800000012ff */
[----:B------:R-:W-:Y:S02]  /*167d0*/  LOP3.LUT R20, R3, R0, RZ, 0x3c, !PT ;  /* 0x0000000003147212 */ /* 0x000fe400078e3cff */
[----:B------:R-:W-:Y:S02]  /*167e0*/  F2FP.F16.F32.PACK_AB R13, R147, R146 ;  /* 0x00000092930d723e */ /* 0x000fe400000000ff */
[----:B------:R-:W-:Y:S02]  /*167f0*/  MOV R20, R20 ;  /* 0x0000001400147202 */ /* 0x000fe40000000f00 */
[----:B------:R-:W-:Y:S02]  /*16800*/  F2FP.F16.F32.PACK_AB R14, R149, R148 ;  /* 0x00000094950e723e */ /* 0x000fe400000000ff */
[----:B------:R-:W-:-:S05]  /*16810*/  F2FP.F16.F32.PACK_AB R15, R151, R150 ;  /* 0x00000096970f723e */ /* 0x000fca00000000ff */
[----:B------:R0:W-:Y:S01]  /*16820*/  STSM.16.M88.4 [R20], R12 ;  /* 0x0000000c14007844 */ /* 0x0001e20000000200 */
[----:B------:R-:W-:Y:S02]  /*16830*/  ULDC UR4, c[0x0][0xa88] ;  /* 0x0002a20000047ab9 */ /* 0x000fe40000000800 */
[----:B------:R-:W-:Y:S02]  /*16840*/  IMAD.U32 R8, RZ, RZ, UR4 ;  /* 0x00000004ff087e24 */ /* 0x000fe4000f8e00ff */
[----:B----4-:R-:W-:Y:S01]  /*16850*/  @P0 IMAD.WIDE R10, R157, 0x4, R10 ;  /* 0x000000049d0a0825 */ /* 0x010fe200078e020a */
[----:B------:R-:W-:Y:S01]  /*16860*/  BAR.SYNC.DEFER_BLOCKING 0x1, 0x100 ;  /* 0x0044000000007b1d */ /* 0x000fe20000010000 */
[----:B------:R-:W-:-:S04]  /*16870*/  ISETP.NE.U32.AND P1, PT, RZ, UR6, PT ;  /* 0x00000006ff007c0c */ /* 0x000fc8000bf25070 */
[----:B------:R-:W-:Y:S01]  /*16880*/  ISETP.NE.AND.EX P1, PT, RZ, UR7, PT, P1 ;  /* 0x00000007ff007c0c */ /* 0x000fe2000bf25310 */
[----:B------:R1:W5:Y:S02]  /*16890*/  @P0 LDG.E R8, desc[UR40][R10.64] ;  /* 0x000000280a080981 */ /* 0x000364000c1e1900 */
[----:B-1----:R-:W1:Y:S01]  /*168a0*/  LDC.64 R10, c[0x0][0xc00] ;  /* 0x00030000ff0a7b82 */ /* 0x002e620000000a00 */
[----:B------:R-:W-:Y:S02]  /*168b0*/  IMAD.MOV.U32 R3, RZ, RZ, RZ ;  /* 0x000000ffff037224 */ /* 0x000fe400078e00ff */
[----:B-1----:R-:W-:-:S07]  /*168c0*/  IMAD.WIDE R10, R157, 0x4, R10 ;  /* 0x000000049d0a7825 */ /* 0x002fce00078e020a */
[----:B------:R0:W5:Y:S01]  /*168d0*/  @P1 LDG.E R3, desc[UR40][R10.64] ;  /* 0x000000280a031981 */ /* 0x000162000c1e1900 */
[----:B------:R-:W-:Y:S05]  /*168e0*/  @P0 BRA `(.L_x_2754) ;  /* 0x0000000000100947 */ /* 0x000fea0003800000 */
[----:B------:R-:W-:Y:S05]  /*168f0*/  @!P1 BRA `(.L_x_2754) ;  /* 0x00000000000c9947 */ /* 0x000fea0003800000 */
[----:B-----5:R-:W2:Y:S04]  /*16900*/  LDG.E R8, desc[UR40][R10.64] ;  /* 0x000000280a087981 */ /* 0x020ea8000c1e1900 */
[----:B0-----:R-:W2:Y:S02]  /*16910*/  LDG.E R10, desc[UR40][R10.64+0x4] ;  /* 0x000004280a0a7981 */ /* 0x001ea4000c1e1900 */
[----:B--2---:R-:W-:-:S07]  /*16920*/  IMAD.IADD R8, R10, 0x1, -R8 ;  /* 0x000000010a087824 */ /* 0x004fce00078e0a08 */
.L_x_2754:
[----:B------:R-:W2:Y:S01]  /*16930*/  LDL R0, [R1+0x5c] ;  /* 0x00005c0001007983 */ /* 0x000ea20000100800 */
[----:B------:R-:W-:-:S03]  /*16940*/  ULDC UR4, c[0x0][0xad4] ;  /* 0x0002b50000047ab9 */ /* 0x000fc60000000800 */
[----:B------:R-:W3:Y:S04]  /*16950*/  LDL.LU R9, [R1+0x4c] ;  /* 0x00004c0001097983 */ /* 0x000ee80000300800 */
[----:B--2---:R-:W1:Y:S01]  /*16960*/  SHFL.IDX PT, R0, R0, RZ, 0x1f ;  /* 0x00001fff00007589 */ /* 0x004e6200000e0000 */
[----:B---3--:R-:W-:-:S04]  /*16970*/  ISETP.NE.AND P1, PT, R9, RZ, PT ;  /* 0x000000ff0900720c */ /* 0x008fc80003f25270 */
[----:B------:R-:W-:Y:S02]  /*16980*/  SEL R9, R9, UR4, P1 ;  /* 0x0000000409097c07 */ /* 0x000fe40008800000 */
[----:B-1----:R-:W-:Y:S02]  /*16990*/  ISETP.NE.AND P0, PT, R0, RZ, PT ;  /* 0x000000ff0000720c */ /* 0x002fe40003f05270 */
[----:B-----5:R-:W-:-:S11]  /*169a0*/  SHF.R.S32.HI R0, RZ, 0x1f, R3 ;  /* 0x0000001fff007819 */ /* 0x020fd60000011403 */
[----:B------:R-:W-:Y:S05]  /*169b0*/  @P0 BRA `(.L_x_2755) ;  /* 0x0000000000fc0947 */ /* 0x000fea0003800000 */
[----:B------:R-:W2:Y:S04]  /*169c0*/  LDL R80, [R1+0x54] ;  /* 0x0000540001507983 */ /* 0x000ea80000100800 */
[----:B------:R-:W3:Y:S01]  /*169d0*/  LDL R158, [R1+0x64] ;  /* 0x00006400019e7983 */ /* 0x000ee20000100800 */
[----:B0-----:R-:W-:Y:S01]  /*169e0*/  IMAD.MOV.U32 R14, RZ, RZ, 0x9b8 ;  /* 0x000009b8ff0e7424 */ /* 0x001fe200078e00ff */
[----:B------:R-:W-:Y:S01]  /*169f0*/  ISETP.GT.AND P1, PT, R9, 0x1, PT ;  /* 0x000000010900780c */ /* 0x000fe20003f24270 */
[----:B------:R-:W0:Y:S01]  /*16a00*/  LDC R156, c[0x0][0xbe8] ;  /* 0x0002fa00ff9c7b82 */ /* 0x000e220000000800 */
[----:B------:R-:W-:Y:S01]  /*16a10*/  ISETP.NE.U32.AND P0, PT, RZ, UR6, PT ;  /* 0x00000006ff007c0c */ /* 0x000fe2000bf05070 */
[----:B------:R-:W-:Y:S01]  /*16a20*/  IMAD.IADD R23, R206, 0x1, R196 ;  /* 0x00000001ce177824 */ /* 0x000fe200078e02c4 */
[----:B------:R-:W-:-:S02]  /*16a30*/  SEL R14, R14, 0x978, P1 ;  /* 0x000009780e0e7807 */ /* 0x000fc40000800000 */
[----:B------:R-:W-:Y:S02]  /*16a40*/  ISETP.NE.AND.EX P0, PT, RZ, UR7, PT, P0 ;  /* 0x00000007ff007c0c */ /* 0x000fe4000bf05300 */
[----:B------:R-:W-:Y:S01]  /*16a50*/  SHF.R.S32.HI R15, RZ, 0x1f, R157 ;  /* 0x0000001fff0f7819 */ /* 0x000fe2000001149d */
[----:B------:R-:W1:Y:S01]  /*16a60*/  LDC.64 R12, c[0x0][R14+0x220] ;  /* 0x000088000e0c7b82 */ /* 0x000e620000000a00 */
[----:B------:R-:W-:Y:S02]  /*16a70*/  SEL R20, R157, RZ, !P0 ;  /* 0x000000ff9d147207 */ /* 0x000fe40004000000 */
[----:B------:R-:W-:-:S05]  /*16a80*/  SEL R15, R15, RZ, !P0 ;  /* 0x000000ff0f0f7207 */ /* 0x000fca0004000000 */
[----:B------:R-:W4:Y:S01]  /*16a90*/  LDC.64 R10, c[0x0][R14+0x218] ;  /* 0x000086000e0a7b82 */ /* 0x000f220000000a00 */
[----:B0-----:R-:W-:Y:S01]  /*16aa0*/  ISETP.NE.AND P0, PT, R156, 0x1, PT ;  /* 0x000000019c00780c */ /* 0x001fe20003f05270 */
[----:B-1----:R-:W-:-:S04]  /*16ab0*/  IMAD R13, R13, R20, RZ ;  /* 0x000000140d0d7224 */ /* 0x002fc800078e02ff */
[C---:B------:R-:W-:Y:S02]  /*16ac0*/  IMAD R15, R12.reuse, R15, R13 ;  /* 0x0000000f0c0f7224 */ /* 0x040fe400078e020d */
[----:B------:R-:W-:-:S04]  /*16ad0*/  IMAD.WIDE.U32 R12, R12, R20, RZ ;  /* 0x000000140c0c7225 */ /* 0x000fc800078e00ff */
[-C--:B----4-:R-:W-:Y:S02]  /*16ae0*/  IMAD R20, R11, R188.reuse, RZ ;  /* 0x000000bc0b147224 */ /* 0x090fe400078e02ff */
[----:B------:R-:W-:-:S04]  /*16af0*/  IMAD.WIDE.U32 R10, R10, R188, RZ ;  /* 0x000000bc0a0a7225 */ /* 0x000fc800078e00ff */
[----:B------:R-:W-:Y:S01]  /*16b00*/  IMAD.IADD R20, R11, 0x1, R20 ;  /* 0x000000010b147824 */ /* 0x000fe200078e0214 */
[----:B------:R-:W-:Y:S01]  /*16b10*/  IADD3 R21, P2, P3, R12, R10, R3 ;  /* 0x0000000a0c157210 */ /* 0x000fe20007b5e003 */
[----:B------:R-:W0:Y:S01]  /*16b20*/  @P0 LDC R11, c[0x0][0xbec] ;  /* 0x0002fb00ff0b0b82 */ /* 0x000e220000000800 */
[----:B------:R-:W-:-:S05]  /*16b30*/  IMAD.IADD R15, R13, 0x1, R15 ;  /* 0x000000010d0f7824 */ /* 0x000fca00078e020f */
[----:B------:R-:W-:Y:S01]  /*16b40*/  IADD3.X R15, R15, R20, R0, P2, P3 ;  /* 0x000000140f0f7210 */ /* 0x000fe200017e6400 */
[----:B------:R-:W-:Y:S01]  /*16b50*/  IMAD.MOV.U32 R20, RZ, RZ, R23 ;  /* 0x000000ffff147224 */ /* 0x000fe200078e0017 */
[----:B------:R-:W1:Y:S01]  /*16b60*/  @P0 LDC R10, c[0x0][0xbf0] ;  /* 0x0002fc00ff0a0b82 */ /* 0x000e620000000800 */
[----:B0-----:R-:W-:-:S05]  /*16b70*/  @P0 IMAD.HI.U32 R11, R23, R11, RZ ;  /* 0x0000000b170b0227 */ /* 0x001fca00078e00ff */
[----:B-1----:R-:W-:Y:S02]  /*16b80*/  @P0 SHF.R.U32.HI R20, RZ, R10, R11 ;  /* 0x0000000aff140219 */ /* 0x002fe4000001160b */
[----:B------:R-:W0:Y:S01]  /*16b90*/  LDC.64 R10, c[0x0][R14+0x228] ;  /* 0x00008a000e0a7b82 */ /* 0x000e220000000a00 */
[----:B--2---:R-:W-:-:S05]  /*16ba0*/  SEL R80, R80, RZ, P1 ;  /* 0x000000ff50507207 */ /* 0x004fca0000800000 */
        /* <DEDUP_REMOVED lines=9> */
[----:B------:R-:W-:-:S02]  /*16c40*/  IMAD.IADD R15, R194, 0x1, R196 ;  /* 0x00000001c20f7824 */ /* 0x000fc400078e02c4 */
[----:B0-----:R-:W-:Y:S01]  /*16c50*/  SHF.R.S32.HI R14, RZ, 0x1f, R21 ;  /* 0x0000001fff0e7819 */ /* 0x001fe20000011415 */
        /* <DEDUP_REMOVED lines=10> */
[----:B------:R-:W-:Y:S01]  /*16d00*/  ISETP.NE.AND P0, PT, R189, R10, PT ;  /* 0x0000000abd00720c */ /* 0x000fe20003f05270 */
[----:B------:R-:W-:Y:S04]  /*16d10*/  SHFL.IDX PT, R12, R13, 0x1, 0x1c1f ;  /* 0x003c1f000d0c7f89 */ /* 0x000fe800000e0000 */
[----:B------:R-:W-:Y:S04]  /*16d20*/  SHFL.IDX PT, R10, R13, RZ, 0x1c1f ;  /* 0x001c1fff0d0a7589 */ /* 0x000fe800000e0000 */
[----:B------:R-:W0:Y:S04]  /*16d30*/  SHFL.IDX PT, R11, R14, RZ, 0x1c1f ;  /* 0x001c1fff0e0b7589 */ /* 0x000e2800000e0000 */
[----:B------:R1:W2:Y:S02]  /*16d40*/  SHFL.IDX PT, R13, R14, 0x1, 0x1c1f ;  /* 0x003c1f000e0d7f89 */ /* 0x0002a400000e0000 */
[----:B-1----:R-:W-:-:S05]  /*16d50*/  IMAD R14, R8, R156, RZ ;  /* 0x0000009c080e7224 */ /* 0x002fca00078e02ff */
[C---:B------:R-:W-:Y:S01]  /*16d60*/  ISETP.GE.OR P1, PT, R15.reuse, R14, P0 ;  /* 0x0000000e0f00720c */ /* 0x040fe20000726670 */
[----:B------:R-:W-:-:S05]  /*16d70*/  VIADD R15, R15, 0x8 ;  /* 0x000000080f0f7836 */ /* 0x000fca0000000000 */
[----:B------:R-:W-:-:S07]  /*16d80*/  ISETP.GE.OR P0, PT, R15, R14, P0 ;  /* 0x0000000e0f00720c */ /* 0x000fce0000706670 */
[----:B0-----:R1:W-:Y:S06]  /*16d90*/  @!P1 ST.E desc[UR40][R10.64], R155 ;  /* 0x0000009b0a009985 */ /* 0x0013ec000c101928 */
[----:B--2---:R1:W-:Y:S02]  /*16da0*/  @!P0 ST.E desc[UR40][R12.64], R154 ;  /* 0x0000009a0c008985 */ /* 0x0043e4000c101928 */
.L_x_2755:
        /* <DEDUP_REMOVED lines=9> */
[----:B------:R-:W-:-:S04]  /*16e40*/  SHF.R.S32.HI R4, RZ, 0x1f, R21 ;  /* 0x0000001fff047819 */ /* 0x000fc80000011415 */
[----:B------:R-:W-:-:S04]  /*16e50*/  LEA.HI R23, R4, R21, RZ, 0x3 ;  /* 0x0000001504177211 */ /* 0x000fc800078f18ff */
[----:B0-----:R-:W-:-:S05]  /*16e60*/  SHF.R.S32.HI R20, RZ, 0x3, R23 ;  /* 0x00000003ff147819 */ /* 0x001fca0000011417 */
[----:B------:R-:W-:-:S04]  /*16e70*/  IMAD R5, R20, 0x40, R199 ;  /* 0x0000004014057824 */ /* 0x000fc800078e02c7 */
[----:B------:R-:W-:-:S03]  /*16e80*/  IMAD.WIDE R152, R5, 0x2, R152 ;  /* 0x0000000205987825 */ /* 0x000fc600078e0298 */
[----:B------:R-:W-:Y:S01]  /*16e90*/  IADD3 R37, P0, R152, 0x5000, RZ ;  /* 0x0000500098257810 */ /* 0x000fe20007f1e0ff */
[----:B------:R-:W-:Y:S01]  /*16ea0*/  IMAD R0, R0, UR4, RZ ;  /* 0x0000000400007c24 */ /* 0x000fe2000f8e02ff */
[----:B------:R-:W-:Y:S02]  /*16eb0*/  IADD3 R41, P1, R152, 0x6000, RZ ;  /* 0x0000600098297810 */ /* 0x000fe40007f3e0ff */
[----:B------:R-:W-:Y:S01]  /*16ec0*/  LOP3.LUT R36, R37, 0x380, RZ, 0xc0, !PT ;  /* 0x0000038025247812 */ /* 0x000fe200078ec0ff */
[----:B------:R-:W-:Y:S01]  /*16ed0*/  IMAD R87, R3, UR5, R0 ;  /* 0x0000000503577c24 */ /* 0x000fe2000f8e0200 */
[----:B------:R-:W-:Y:S02]  /*16ee0*/  LOP3.LUT R40, R41, 0x380, RZ, 0xc0, !PT ;  /* 0x0000038029287812 */ /* 0x000fe400078ec0ff */
[----:B------:R-:W-:Y:S01]  /*16ef0*/  SHF.R.U64 R36, R36, 0x3, RZ ;  /* 0x0000000324247819 */ /* 0x000fe200000012ff */
[----:B-1----:R-:W-:Y:S01]  /*16f00*/  IMAD.WIDE.U32 R10, R3, UR4, RZ ;  /* 0x00000004030a7c25 */ /* 0x002fe2000f8e00ff */
[----:B------:R-:W-:Y:S01]  /*16f10*/  LOP3.LUT R0, R23, 0xfffffff8, RZ, 0xc0, !PT ;  /* 0xfffffff817007812 */ /* 0x000fe200078ec0ff */
[----:B------:R-:W-:Y:S01]  /*16f20*/  ULDC.64 UR4, c[0x0][0xae8] ;  /* 0x0002ba0000047ab9 */ /* 0x000fe20000000a00 */
[----:B------:R-:W-:Y:S01]  /*16f30*/  LOP3.LUT R36, R36, R37, RZ, 0x3c, !PT ;  /* 0x0000002524247212 */ /* 0x000fe200078e3cff */
[----:B------:R-:W-:Y:S01]  /*16f40*/  IMAD.X R37, RZ, RZ, R153, P0 ;  /* 0x000000ffff257224 */ /* 0x000fe200000e0699 */
[----:B------:R-:W-:-:S02]  /*16f50*/  IADD3 R65, P0, R152, 0xc000, RZ ;  /* 0x0000c00098417810 */ /* 0x000fc40007f1e0ff */
[----:B------:R-:W-:Y:S02]  /*16f60*/  IADD3 R45, P2, R152, 0x7000, RZ ;  /* 0x00007000982d7810 */ /* 0x000fe40007f5e0ff */
[----:B------:R-:W-:Y:S01]  /*16f70*/  LOP3.LUT R64, R65, 0x380, RZ, 0xc0, !PT ;  /* 0x0000038041407812 */ /* 0x000fe200078ec0ff */
[----:B------:R-:W-:Y:S01]  /*16f80*/  IMAD.IADD R11, R11, 0x1, R87 ;  /* 0x000000010b0b7824 */ /* 0x000fe200078e0257 */
[----:B------:R-:W-:Y:S01]  /*16f90*/  SHF.R.U64 R40, R40, 0x3, RZ ;  /* 0x0000000328287819 */ /* 0x000fe200000012ff */
[----:B------:R-:W-:Y:S01]  /*16fa0*/  IMAD.IADD R3, R21, 0x1, -R0 ;  /* 0x0000000115037824 */ /* 0x000fe200078e0a00 */
[----:B------:R-:W-:Y:S01]  /*16fb0*/  SHF.R.U64 R64, R64, 0x3, RZ ;  /* 0x0000000340407819 */ /* 0x000fe200000012ff */
[----:B------:R-:W-:Y:S01]  /*16fc0*/  IMAD.WIDE.U32 R10, R188, UR4, R10 ;  /* 0x00000004bc0a7c25 */ /* 0x000fe2000f8e000a */
[----:B------:R-:W-:Y:S01]  /*16fd0*/  LOP3.LUT R44, R45, 0x380, RZ, 0xc0, !PT ;  /* 0x000003802d2c7812 */ /* 0x000fe200078ec0ff */
[----:B------:R-:W5:Y:S01]  /*16fe0*/  LD.E.128 R36, desc[UR40][R36.64] ;  /* 0x0000002824247980 */ /* 0x000f62000c101d00 */
[----:B------:R-:W-:Y:S01]  /*16ff0*/  LOP3.LUT R64, R64, R65, RZ, 0x3c, !PT ;  /* 0x0000004140407212 */ /* 0x000fe200078e3cff */
[----:B------:R-:W-:Y:S01]  /*17000*/  IMAD.X R65, RZ, RZ, R153, P0 ;  /* 0x000000ffff417224 */ /* 0x000fe200000e0699 */
[----:B---3--:R-:W-:-:S02]  /*17010*/  ISETP.NE.AND P0, PT, R85, 0x1, PT ;  /* 0x000000015500780c */ /* 0x008fc40003f05270 */
[----:B------:R-:W-:Y:S01]  /*17020*/  SHF.R.S32.HI R0, RZ, 0x1f, R9 ;  /* 0x0000001fff007819 */ /* 0x000fe20000011409 */
[----:B------:R-:W-:Y:S01]  /*17030*/  IMAD R11, R188, UR5, R11 ;  /* 0x00000005bc0b7c24 */ /* 0x000fe2000f8e020b */
[----:B------:R-:W-:Y:S01]  /*17040*/  ULDC.64 UR4, c[0x0][0xaf0] ;  /* 0x0002bc0000047ab9 */ /* 0x000fe20000000a00 */
[----:B------:R-:W-:Y:S01]  /*17050*/  IMAD R3, R3, 0x20, R20 ;  /* 0x0000002003037824 */ /* 0x000fe200078e0214 */
[----:B------:R-:W-:Y:S01]  /*17060*/  LOP3.LUT R40, R40, R41, RZ, 0x3c, !PT ;  /* 0x0000002928287212 */ /* 0x000fe200078e3cff */
[C---:B------:R-:W-:Y:S01]  /*17070*/  VIADD R166, R199.reuse, 0x40 ;  /* 0x00000040c7a67836 */ /* 0x040fe20000000000 */
[----:B------:R-:W-:Y:S01]  /*17080*/  IADD3 R13, P3, R152, 0x1000, RZ ;  /* 0x00001000980d7810 */ /* 0x000fe20007f7e0ff */
[C---:B------:R-:W-:Y:S01]  /*17090*/  VIADD R164, R199.reuse, 0x80 ;  /* 0x00000080c7a47836 */ /* 0x040fe20000000000 */
[----:B------:R-:W-:Y:S01]  /*170a0*/  SHF.R.U64 R44, R44, 0x3, RZ ;  /* 0x000000032c2c7819 */ /* 0x000fe200000012ff */
[C---:B------:R-:W-:Y:S01]  /*170b0*/  VIADD R162, R199.reuse, 0xc0 ;  /* 0x000000c0c7a27836 */ /* 0x040fe20000000000 */
[C---:B------:R-:W-:Y:S01]  /*170c0*/  IADD3 R25, P4, R152.reuse, 0x2000, RZ ;  /* 0x0000200098197810 */ /* 0x040fe20007f9e0ff */
[----:B------:R-:W0:Y:S01]  /*170d0*/  @P0 LDC R84, c[0x0][0xbec] ;  /* 0x0002fb00ff540b82 */ /* 0x000e220000000800 */
[C---:B------:R-:W-:Y:S01]  /*170e0*/  IADD3 R29, P5, R152.reuse, 0x3000, RZ ;  /* 0x00003000981d7810 */ /* 0x040fe20007fbe0ff */
[C---:B------:R-:W-:Y:S01]  /*170f0*/  VIADD R160, R199.reuse, 0x100 ;  /* 0x00000100c7a07836 */ /* 0x040fe20000000000 */
[C---:B------:R-:W-:Y:S01]  /*17100*/  IADD3 R33, P6, R152.reuse, 0x4000, RZ ;  /* 0x0000400098217810 */ /* 0x040fe20007fde0ff */
[----:B------:R-:W-:Y:S01]  /*17110*/  VIADD R158, R199, 0x140 ;  /* 0x00000140c79e7836 */ /* 0x000fe20000000000 */
[----:B------:R-:W-:Y:S01]  /*17120*/  LOP3.LUT R5, R152, 0x380, RZ, 0xc0, !PT ;  /* 0x0000038098057812 */ /* 0x000fe200078ec0ff */
[----:B------:R-:W5:Y:S02]  /*17130*/  LD.E.128 R64, desc[UR40][R64.64] ;  /* 0x0000002840407980 */ /* 0x000f64000c101d00 */
[----:B------:R-:W1:Y:S01]  /*17140*/  @P0 LDC R86, c[0x0][0xbf0] ;  /* 0x0002fc00ff560b82 */ /* 0x000e620000000800 */
[----:B------:R-:W-:Y:S01]  /*17150*/  IMAD R80, R0, UR4, RZ ;  /* 0x0000000400507c24 */ /* 0x000fe2000f8e02ff */
[----:B------:R-:W-:Y:S01]  /*17160*/  IADD3 R23, R196, R3, RZ ;  /* 0x00000003c4177210 */ /* 0x000fe20007ffe0ff */
[----:B------:R-:W-:Y:S01]  /*17170*/  IMAD.X R41, RZ, RZ, R153, P1 ;  /* 0x000000ffff297224 */ /* 0x000fe200008e0699 */
[----:B------:R-:W-:Y:S01]  /*17180*/  IADD3 R69, P1, R152, 0xd000, RZ ;  /* 0x0000d00098457810 */ /* 0x000fe20007f3e0ff */
[----:B------:R-:W-:Y:S01]  /*17190*/  IMAD.WIDE.U32 R10, R9, UR4, R10 ;  /* 0x00000004090a7c25 */ /* 0x000fe2000f8e000a */
[----:B------:R-:W-:-:S02]  /*171a0*/  LOP3.LUT R12, R13, 0x380, RZ, 0xc0, !PT ;  /* 0x000003800d0c7812 */ /* 0x000fc400078ec0ff */
[----:B------:R-:W2:Y:S01]  /*171b0*/  LDC R0, c[0x0][0xac8] ;  /* 0x0002b200ff007b82 */ /* 0x000ea20000000800 */
[----:B------:R-:W-:Y:S01]  /*171c0*/  IMAD R21, R9, UR5, R80 ;  /* 0x0000000509157c24 */ /* 0x000fe2000f8e0250 */
[----:B------:R-:W-:Y:S01]  /*171d0*/  LOP3.LUT R44, R44, R45, RZ, 0x3c, !PT ;  /* 0x0000002d2c2c7212 */ /* 0x000fe200078e3cff */
[----:B------:R-:W-:Y:S01]  /*171e0*/  IMAD.MOV.U32 R9, RZ, RZ, R23 ;  /* 0x000000ffff097224 */ /* 0x000fe200078e0017 */
[----:B------:R-:W-:Y:S01]  /*171f0*/  LOP3.LUT R68, R69, 0x380, RZ, 0xc0, !PT ;  /* 0x0000038045447812 */ /* 0x000fe200078ec0ff */
[----:B------:R-:W-:Y:S01]  /*17200*/  IMAD.X R45, RZ, RZ, R153, P2 ;  /* 0x000000ffff2d7224 */ /* 0x000fe200010e0699 */
[----:B------:R-:W-:Y:S01]  /*17210*/  IADD3 R73, P2, R152, 0xe000, RZ ;  /* 0x0000e00098497810 */ /* 0x000fe20007f5e0ff */
[----:B------:R-:W-:Y:S01]  /*17220*/  ULDC.64 UR4, c[0x0][0xae0] ;  /* 0x0002b80000047ab9 */ /* 0x000fe20000000a00 */
[----:B0-----:R-:W-:Y:S01]  /*17230*/  @P0 IMAD.HI.U32 R3, R23, R84, RZ ;  /* 0x0000005417030227 */ /* 0x001fe200078e00ff */
[----:B------:R-:W-:Y:S01]  /*17240*/  SHF.R.U64 R12, R12, 0x3, RZ ;  /* 0x000000030c0c7819 */ /* 0x000fe200000012ff */
[----:B------:R-:W5:Y:S01]  /*17250*/  LD.E.128 R40, desc[UR40][R40.64] ;  /* 0x0000002828287980 */ /* 0x000f62000c101d00 */
[----:B------:R-:W-:-:S02]  /*17260*/  SHF.R.U64 R68, R68, 0x3, RZ ;  /* 0x0000000344447819 */ /* 0x000fc400000012ff */
[----:B------:R-:W-:Y:S01]  /*17270*/  LOP3.LUT R72, R73, 0x380, RZ, 0xc0, !PT ;  /* 0x0000038049487812 */ /* 0x000fe200078ec0ff */
[----:B------:R-:W-:Y:S01]  /*17280*/  IMAD.IADD R11, R11, 0x1, R21 ;  /* 0x000000010b0b7824 */ /* 0x000fe200078e0215 */
[----:B------:R-:W-:Y:S01]  /*17290*/  LOP3.LUT R12, R12, R13, RZ, 0x3c, !PT ;  /* 0x0000000d0c0c7212 */ /* 0x000fe200078e3cff */
[----:B------:R-:W5:Y:S01]  /*172a0*/  LD.E.128 R44, desc[UR40][R44.64] ;  /* 0x000000282c2c7980 */ /* 0x000f62000c101d00 */
[----:B-1----:R-:W-:Y:S02]  /*172b0*/  @P0 SHF.R.U32.HI R9, RZ, R86, R3 ;  /* 0x00000056ff090219 */ /* 0x002fe40000011603 */
[----:B------:R-:W-:Y:S02]  /*172c0*/  IADD3.X R13, RZ, R153, RZ, P3, !PT ;  /* 0x00000099ff0d7210 */ /* 0x000fe40001ffe4ff */
[----:B------:R-:W-:Y:S01]  /*172d0*/  LOP3.LUT R68, R68, R69, RZ, 0x3c, !PT ;  /* 0x0000004544447212 */ /* 0x000fe200078e3cff */
[----:B------:R-:W-:Y:S01]  /*172e0*/  IMAD.MOV R80, RZ, RZ, -R9 ;  /* 0x000000ffff507224 */ /* 0x000fe200078e0a09 */
[----:B------:R-:W-:Y:S01]  /*172f0*/  IADD3 R49, P3, R152, 0x8000, RZ ;  /* 0x0000800098317810 */ /* 0x000fe20007f7e0ff */
[----:B------:R-:W-:Y:S01]  /*17300*/  IMAD.X R69, RZ, RZ, R153, P1 ;  /* 0x000000ffff457224 */ /* 0x000fe200008e0699 */
[----:B------:R-:W-:Y:S01]  /*17310*/  SHF.R.U64 R72, R72, 0x3, RZ ;  /* 0x0000000348487819 */ /* 0x000fe200000012ff */
[----:B------:R-:W-:Y:S01]  /*17320*/  IMAD R3, R85, R80, R23 ;  /* 0x0000005055037224 */ /* 0x000fe200078e0217 */
[----:B------:R-:W-:Y:S01]  /*17330*/  SHF.R.S32.HI R23, RZ, 0x1f, R9 ;  /* 0x0000001fff177819 */ /* 0x000fe20000011409 */
[----:B------:R-:W-:Y:S01]  /*17340*/  IMAD R21, R8, R85, RZ ;  /* 0x0000005508157224 */ /* 0x000fe200078e02ff */
[----:B--2---:R-:W-:-:S02]  /*17350*/  ISETP.GE.AND P1, PT, R166, R0, PT ;  /* 0x00000000a600720c */ /* 0x004fc40003f26270 */
[----:B------:R-:W-:Y:S01]  /*17360*/  LOP3.LUT R24, R25, 0x380, RZ, 0xc0, !PT ;  /* 0x0000038019187812 */ /* 0x000fe200078ec0ff */
[----:B------:R-:W-:Y:S01]  /*17370*/  IMAD R8, R23, UR4, RZ ;  /* 0x0000000417087c24 */ /* 0x000fe2000f8e02ff */
[----:B------:R-:W-:Y:S02]  /*17380*/  LOP3.LUT R28, R29, 0x380, RZ, 0xc0, !PT ;  /* 0x000003801d1c7812 */ /* 0x000fe400078ec0ff */
[----:B------:R-:W-:Y:S02]  /*17390*/  LOP3.LUT R32, R33, 0x380, RZ, 0xc0, !PT ;  /* 0x0000038021207812 */ /* 0x000fe400078ec0ff */
[----:B------:R-:W-:Y:S01]  /*173a0*/  ISETP.GE.AND P0, PT, R164, R0, PT ;  /* 0x00000000a400720c */ /* 0x000fe20003f06270 */
[----:B------:R-:W-:Y:S01]  /*173b0*/  IMAD.WIDE.U32 R10, R9, UR4, R10 ;  /* 0x00000004090a7c25 */ /* 0x000fe2000f8e000a */
[----:B------:R-:W-:Y:S01]  /*173c0*/  LOP3.LUT R48, R49, 0x380, RZ, 0xc0, !PT ;  /* 0x0000038031307812 */ /* 0x000fe200078ec0ff */
[----:B------:R-:W5:Y:S01]  /*173d0*/  LD.E.128 R12, desc[UR40][R12.64] ;  /* 0x000000280c0c7980 */ /* 0x000f62000c101d00 */
[----:B------:R-:W-:Y:S01]  /*173e0*/  LOP3.LUT R72, R72, R73, RZ, 0x3c, !PT ;  /* 0x0000004948487212 */ /* 0x000fe200078e3cff */
[----:B------:R-:W-:Y:S01]  /*173f0*/  IMAD.X R73, RZ, RZ, R153, P2 ;  /* 0x000000ffff497224 */ /* 0x000fe200010e0699 */
[----:B------:R-:W-:Y:S01]  /*17400*/  SEL R23, RZ, 0xffffffff, P1 ;  /* 0xffffffffff177807 */ /* 0x000fe20000800000 */
[----:B------:R-:W5:Y:S01]  /*17410*/  LD.E.128 R68, desc[UR40][R68.64] ;  /* 0x0000002844447980 */ /* 0x000f62000c101d00 */
[----:B------:R-:W-:-:S02]  /*17420*/  SHF.R.U64 R24, R24, 0x3, RZ ;  /* 0x0000000318187819 */ /* 0x000fc400000012ff */
[----:B------:R-:W-:Y:S02]  /*17430*/  SHF.R.U64 R28, R28, 0x3, RZ ;  /* 0x000000031c1c7819 */ /* 0x000fe400000012ff */
[----:B------:R-:W-:Y:S02]  /*17440*/  SHF.R.U64 R32, R32, 0x3, RZ ;  /* 0x0000000320207819 */ /* 0x000fe400000012ff */
[----:B------:R-:W-:Y:S02]  /*17450*/  ISETP.GE.AND P2, PT, R199, R0, PT ;  /* 0x00000000c700720c */ /* 0x000fe40003f46270 */
[----:B------:R-:W-:Y:S01]  /*17460*/  SHF.R.U64 R48, R48, 0x3, RZ ;  /* 0x0000000330307819 */ /* 0x000fe200000012ff */
[----:B------:R-:W-:Y:S01]  /*17470*/  IMAD R85, R9, UR5, R8 ;  /* 0x0000000509557c24 */ /* 0x000fe2000f8e0208 */
[----:B------:R-:W-:Y:S01]  /*17480*/  LOP3.LUT R24, R24, R25, RZ, 0x3c, !PT ;  /* 0x0000001918187212 */ /* 0x000fe200078e3cff */
[----:B------:R-:W-:Y:S01]  /*17490*/  IMAD.SHL.U32 R23, R23, 0x2, RZ ;  /* 0x0000000217177824 */ /* 0x000fe200078e00ff */
[----:B------:R-:W-:Y:S01]  /*174a0*/  LOP3.LUT R28, R28, R29, RZ, 0x3c, !PT ;  /* 0x0000001d1c1c7212 */ /* 0x000fe200078e3cff */
[--C-:B------:R-:W-:Y:S01]  /*174b0*/  IMAD.X R25, RZ, RZ, R153.reuse, P4 ;  /* 0x000000ffff197224 */ /* 0x100fe200020e0699 */
[----:B------:R-:W-:Y:S01]  /*174c0*/  LOP3.LUT R32, R32, R33, RZ, 0x3c, !PT ;  /* 0x0000002120207212 */ /* 0x000fe200078e3cff */
[--C-:B------:R-:W-:Y:S01]  /*174d0*/  IMAD.X R29, RZ, RZ, R153.reuse, P5 ;  /* 0x000000ffff1d7224 */ /* 0x100fe200028e0699 */
[----:B------:R-:W-:Y:S01]  /*174e0*/  SEL R8, RZ, 0x1, P2 ;  /* 0x00000001ff087807 */ /* 0x000fe20001000000 */
[--C-:B------:R-:W-:Y:S01]  /*174f0*/  IMAD.X R33, RZ, RZ, R153.reuse, P6 ;  /* 0x000000ffff217224 */ /* 0x100fe200030e0699 */
[----:B------:R-:W-:Y:S01]  /*17500*/  SEL R9, RZ, 0xffffffff, P0 ;  /* 0xffffffffff097807 */ /* 0x000fe20000000000 */
[----:B------:R-:W-:Y:S01]  /*17510*/  ULDC.64 UR4, c[0x0][0xad8] ;  /* 0x0002b60000047ab9 */ /* 0x000fe20000000a00 */
[----:B------:R-:W-:Y:S01]  /*17520*/  LOP3.LUT R48, R48, R49, RZ, 0x3c, !PT ;  /* 0x0000003130307212 */ /* 0x000fe200078e3cff */
[----:B------:R-:W-:Y:S01]  /*17530*/  IMAD.X R49, RZ, RZ, R153, P3 ;  /* 0x000000ffff317224 */ /* 0x000fe200018e0699 */
[----:B------:R-:W-:-:S02]  /*17540*/  IADD3 R53, P4, R152, 0x9000, RZ ;  /* 0x0000900098357810 */ /* 0x000fc40007f9e0ff */
[----:B------:R-:W-:Y:S01]  /*17550*/  SHF.R.U64 R5, R5, 0x3, RZ ;  /* 0x0000000305057819 */ /* 0x000fe200000012ff */
[----:B------:R-:W-:Y:S01]  /*17560*/  IMAD.IADD R11, R11, 0x1, R85 ;  /* 0x000000010b0b7824 */ /* 0x000fe200078e0255 */
[C---:B------:R-:W-:Y:S01]  /*17570*/  IADD3 R57, P5, R152.reuse, 0xa000, RZ ;  /* 0x0000a00098397810 */ /* 0x040fe20007fbe0ff */
[----:B------:R-:W5:Y:S01]  /*17580*/  LD.E.128 R24, desc[UR40][R24.64] ;  /* 0x0000002818187980 */ /* 0x000f62000c101d00 */
[----:B------:R-:W-:Y:S02]  /*17590*/  IADD3 R61, P6, R152, 0xb000, RZ ;  /* 0x0000b000983d7810 */ /* 0x000fe40007fde0ff */
[----:B------:R-:W-:Y:S01]  /*175a0*/  ISETP.GE.AND P0, PT, R162, R0, PT ;  /* 0x00000000a200720c */ /* 0x000fe20003f06270 */
[----:B------:R-:W5:Y:S01]  /*175b0*/  LD.E.128 R28, desc[UR40][R28.64] ;  /* 0x000000281c1c7980 */ /* 0x000f62000c101d00 */
[----:B------:R-:W-:Y:S02]  /*175c0*/  IADD3 R7, P3, R152, 0xf000, RZ ;  /* 0x0000f00098077810 */ /* 0x000fe40007f7e0ff */
[----:B------:R-:W-:Y:S01]  /*175d0*/  LOP3.LUT R8, R23, 0x2, R8, 0xe2, !PT ;  /* 0x0000000217087812 */ /* 0x000fe200078ee208 */
[----:B------:R-:W-:Y:S01]  /*175e0*/  IMAD.SHL.U32 R23, R9, 0x4, RZ ;  /* 0x0000000409177824 */ /* 0x000fe200078e00ff */
[----:B------:R-:W-:Y:S01]  /*175f0*/  LOP3.LUT R52, R53, 0x380, RZ, 0xc0, !PT ;  /* 0x0000038035347812 */ /* 0x000fe200078ec0ff */
[----:B------:R-:W-:Y:S01]  /*17600*/  IMAD.X R77, RZ, RZ, R153, P3 ;  /* 0x000000ffff4d7224 */ /* 0x000fe200018e0699 */
[----:B------:R-:W-:Y:S01]  /*17610*/  LOP3.LUT R56, R57, 0x380, RZ, 0xc0, !PT ;  /* 0x0000038039387812 */ /* 0x000fe200078ec0ff */
[----:B------:R-:W5:Y:S01]  /*17620*/  LD.E.128 R32, desc[UR40][R32.64] ;  /* 0x0000002820207980 */ /* 0x000f62000c101d00 */
[----:B------:R-:W-:-:S02]  /*17630*/  LOP3.LUT R60, R61, 0x380, RZ, 0xc0, !PT ;  /* 0x000003803d3c7812 */ /* 0x000fc400078ec0ff */
[----:B------:R-:W-:Y:S01]  /*17640*/  SEL R9, RZ, 0xffffffff, P0 ;  /* 0xffffffffff097807 */ /* 0x000fe20000000000 */
[----:B------:R-:W5:Y:S01]  /*17650*/  LD.E.128 R48, desc[UR40][R48.64] ;  /* 0x0000002830307980 */ /* 0x000f62000c101d00 */
[----:B------:R-:W-:Y:S02]  /*17660*/  LOP3.LUT R6, R7, 0x380, RZ, 0xc0, !PT ;  /* 0x0000038007067812 */ /* 0x000fe400078ec0ff */
[----:B------:R-:W-:Y:S01]  /*17670*/  SHF.R.U64 R52, R52, 0x3, RZ ;  /* 0x0000000334347819 */ /* 0x000fe200000012ff */
[----:B------:R-:W-:Y:S01]  /*17680*/  IMAD.SHL.U32 R9, R9, 0x8, RZ ;  /* 0x0000000809097824 */ /* 0x000fe200078e00ff */
[----:B------:R-:W-:Y:S01]  /*17690*/  SHF.R.U64 R56, R56, 0x3, RZ ;  /* 0x0000000338387819 */ /* 0x000fe200000012ff */
[----:B------:R-:W5:Y:S01]  /*176a0*/  LD.E.128 R72, desc[UR40][R72.64] ;  /* 0x0000002848487980 */ /* 0x000f62000c101d00 */
[----:B------:R-:W-:Y:S02]  /*176b0*/  SHF.R.U64 R60, R60, 0x3, RZ ;  /* 0x000000033c3c7819 */ /* 0x000fe400000012ff */
[----:B------:R-:W-:-:S02]  /*176c0*/  SHF.R.U64 R6, R6, 0x3, RZ ;  /* 0x0000000306067819 */ /* 0x000fc400000012ff */
[----:B------:R-:W-:Y:S02]  /*176d0*/  LOP3.LUT R8, R23, 0x4, R8, 0xe2, !PT ;  /* 0x0000000417087812 */ /* 0x000fe400078ee208 */
[----:B------:R-:W-:Y:S02]  /*176e0*/  ISETP.GE.AND P0, PT, R160, R0, PT ;  /* 0x00000000a000720c */ /* 0x000fe40003f06270 */
        /* <DEDUP_REMOVED lines=8> */
[----:B------:R-:W-:Y:S01]  /*17770*/  SHF.R.S32.HI R23, RZ, 0x1f, R3 ;  /* 0x0000001fff177819 */ /* 0x000fe20000011403 */
[----:B------:R-:W5:Y:S01]  /*17780*/  LD.E.128 R52, desc[UR40][R52.64] ;  /* 0x0000002834347980 */ /* 0x000f62000c101d00 */
[----:B------:R-:W-:-:S02]  /*17790*/  LOP3.LUT R76, R6, R7, RZ, 0x3c, !PT ;  /* 0x00000007064c7212 */ /* 0x000fc400078e3cff */
[----:B------:R-:W-:Y:S01]  /*177a0*/  LOP3.LUT R8, R9, 0x8, R8, 0xe2, !PT ;  /* 0x0000000809087812 */ /* 0x000fe200078ee208 */
[----:B------:R-:W-:Y:S01]  /*177b0*/  IMAD R80, R23, UR4, RZ ;  /* 0x0000000417507c24 */ /* 0x000fe2000f8e02ff */
[----:B------:R-:W-:Y:S01]  /*177c0*/  SEL R9, RZ, 0xffffffff, P0 ;  /* 0xffffffffff097807 */ /* 0x000fe20000000000 */
[----:B------:R-:W5:Y:S01]  /*177d0*/  LD.E.128 R4, desc[UR40][R4.64] ;  /* 0x0000002804047980 */ /* 0x000f62000c101d00 */
[----:B------:R-:W-:Y:S01]  /*177e0*/  ISETP.GE.AND P0, PT, R158, R0, PT ;  /* 0x000000009e00720c */ /* 0x000fe20003f06270 */
[----:B------:R-:W-:Y:S02]  /*177f0*/  IMAD.WIDE.U32 R10, R3, UR4, R10 ;  /* 0x00000004030a7c25 */ /* 0x000fe4000f8e000a */
[----:B------:R-:W5:Y:S02]  /*17800*/  LD.E.128 R56, desc[UR40][R56.64] ;  /* 0x0000002838387980 */ /* 0x000f64000c101d00 */
[----:B------:R-:W-:Y:S02]  /*17810*/  IMAD.SHL.U32 R23, R9, 0x10, RZ ;  /* 0x0000001009177824 */ /* 0x000fe400078e00ff */
[----:B------:R-:W5:Y:S01]  /*17820*/  LD.E.128 R60, desc[UR40][R60.64] ;  /* 0x000000283c3c7980 */ /* 0x000f62000c101d00 */
[----:B------:R-:W-:-:S03]  /*17830*/  IMAD R9, R3, UR5, R80 ;  /* 0x0000000503097c24 */ /* 0x000fc6000f8e0250 */
[----:B------:R-:W5:Y:S01]  /*17840*/  LD.E.128 R76, desc[UR40][R76.64] ;  /* 0x000000284c4c7980 */ /* 0x000f62000c101d00 */
[----:B------:R-:W-:Y:S01]  /*17850*/  SEL R3, RZ, 0xffffffff, P0 ;  /* 0xffffffffff037807 */ /* 0x000fe20000000000 */
[----:B------:R-:W-:Y:S01]  /*17860*/  VIADD R156, R199, 0x180 ;  /* 0x00000180c79c7836 */ /* 0x000fe20000000000 */
[----:B------:R-:W-:Y:S01]  /*17870*/  LOP3.LUT R8, R23, 0x10, R8, 0xe2, !PT ;  /* 0x0000001017087812 */ /* 0x000fe200078ee208 */
[----:B------:R-:W-:Y:S01]  /*17880*/  @!PT LDS RZ, [RZ] ;  /* 0x00000000fffff984 */ /* 0x000fe20000000800 */
[----:B------:R-:W-:Y:S01]  /*17890*/  @!PT LDS RZ, [RZ] ;  /* 0x00000000fffff984 */ /* 0x000fe20000000800 */
[----:B------:R-:W-:Y:S01]  /*178a0*/  @!PT LDS RZ, [RZ] ;  /* 0x00000000fffff984 */ /* 0x000fe20000000800 */
[----:B------:R-:W-:Y:S01]  /*178b0*/  @!PT LDS RZ, [RZ] ;  /* 0x00000000fffff984 */ /* 0x000fe20000000800 */
[----:B------:R0:W-:Y:S06]  /*178c0*/  MEMBAR.ALL.CTA ;  /* 0x0000000000007992 */ /* 0x0001ec0000008000 */
[----:B0-----:R-:W0:Y:S01]  /*178d0*/  FENCE.VIEW.ASYNC.S ;  /* 0x00000000000073c6 */ /* 0x001e220000000000 */
[----:B------:R-:W-:Y:S01]  /*178e0*/  ULDC.64 UR4, c[0x0][0xa80] ;  /* 0x0002a00000047ab9 */ /* 0x000fe20000000a00 */
[----:B------:R-:W-:Y:S01]  /*178f0*/  IMAD.SHL.U32 R23, R3, 0x20, RZ ;  /* 0x0000002003177824 */ /* 0x000fe200078e00ff */
[----:B------:R-:W-:Y:S01]  /*17900*/  LEA R80, P1, R10, UR4, 0x1 ;  /* 0x000000040a507c11 */ /* 0x000fe2000f8208ff */
[----:B------:R-:W-:-:S02]  /*17910*/  IMAD.IADD R3, R11, 0x1, R9 ;  /* 0x000000010b037824 */ /* 0x000fc400078e0209 */
[----:B------:R-:W-:Y:S01]  /*17920*/  IMAD.IADD R20, R20, 0x1, R196 ;  /* 0x0000000114147824 */ /* 0x000fe200078e02c4 */
[----:B------:R-:W-:Y:S01]  /*17930*/  ISETP.GE.AND P0, PT, R156, R0, PT ;  /* 0x000000009c00720c */ /* 0x000fe20003f06270 */
[----:B------:R-:W-:Y:S01]  /*17940*/  VIADD R154, R199, 0x1c0 ;  /* 0x000001c0c79a7836 */ /* 0x000fe20000000000 */
[----:B------:R-:W-:Y:S02]  /*17950*/  LEA.HI.X R84, R10, UR5, R3, 0x1, P1 ;  /* 0x000000050a547c11 */ /* 0x000fe400088f0c03 */
[----:B------:R-:W-:Y:S02]  /*17960*/  LOP3.LUT R8, R23, 0x20, R8, 0xe2, !PT ;  /* 0x0000002017087812 */ /* 0x000fe400078ee208 */
[----:B------:R-:W-:Y:S02]  /*17970*/  ISETP.GE.AND P1, PT, R20, R21, PT ;  /* 0x000000151400720c */ /* 0x000fe40003f26270 */
[----:B------:R-:W-:Y:S02]  /*17980*/  SEL R23, RZ, 0x40, P0 ;  /* 0x00000040ff177807 */ /* 0x000fe40000000000 */
[----:B------:R-:W-:-:S02]  /*17990*/  IADD3 R3, R2, 0x28c20, RZ ;  /* 0x00028c2002037810 */ /* 0x000fc40007ffe0ff */
[----:B------:R-:W-:Y:S02]  /*179a0*/  ISETP.GE.AND P0, PT, R154, R0, PT ;  /* 0x000000009a00720c */ /* 0x000fe40003f06270 */
[----:B------:R-:W-:Y:S02]  /*179b0*/  LOP3.LUT R23, R8, R23, RZ, 0xfc, !PT ;  /* 0x0000001708177212 */ /* 0x000fe400078efcff */
[----:B------:R-:W-:Y:S02]  /*179c0*/  PRMT R3, RZ, 0x654, R3 ;  /* 0x00000654ff037816 */ /* 0x000fe40000000003 */
[----:B------:R-:W-:Y:S01]  /*179d0*/  SEL R8, RZ, 0x80, P0 ;  /* 0x00000080ff087807 */ /* 0x000fe20000000000 */
[C---:B------:R-:W-:Y:S01]  /*179e0*/  VIADD R155, R199.reuse, 0x1c0 ;  /* 0x000001c0c79b7836 */ /* 0x040fe20000000000 */
[----:B0-----:R0:W-:Y:S01]  /*179f0*/  SYNCS.ARRIVE.TRANS64.RED.A1T0 RZ, [R3+URZ], RZ ;  /* 0x000000ff03ff79a7 */ /* 0x0011e2000810043f */
[C---:B------:R-:W-:Y:S02]  /*17a00*/  VIADD R157, R199.reuse, 0x180 ;  /* 0x00000180c79d7836 */ /* 0x040fe40000000000 */
[----:B------:R-:W-:-:S02]  /*17a10*/  VIADD R159, R199, 0x140 ;  /* 0x00000140c79f7836 */ /* 0x000fc40000000000 */
[C---:B------:R-:W-:Y:S02]  /*17a20*/  VIADD R161, R199.reuse, 0x100 ;  /* 0x00000100c7a17836 */ /* 0x040fe40000000000 */
[----:B------:R-:W-:Y:S01]  /*17a30*/  VIADD R163, R199, 0xc0 ;  /* 0x000000c0c7a37836 */ /* 0x000fe20000000000 */
[----:B0-----:R-:W-:Y:S01]  /*17a40*/  LOP3.LUT R3, R23, R8, RZ, 0xfc, !PT ;  /* 0x0000000817037212 */ /* 0x001fe200078efcff */
[C---:B------:R-:W-:Y:S02]  /*17a50*/  VIADD R165, R199.reuse, 0x80 ;  /* 0x00000080c7a57836 */ /* 0x040fe40000000000 */
[----:B------:R-:W-:Y:S01]  /*17a60*/  VIADD R167, R199, 0x40 ;  /* 0x00000040c7a77836 */ /* 0x000fe20000000000 */
[----:B------:R0:W1:Y:S01]  /*17a70*/  SHFL.IDX PT, R8, R80, RZ, 0x181f ;  /* 0x00181fff50087589 */ /* 0x00006200000e0000 */
[----:B------:R-:W-:Y:S03]  /*17a80*/  BSSY B1, `(.L_x_2757) ;  /* 0x0000029000017945 */ /* 0x000fe60003800000 */
[----:B------:R0:W2:Y:S01]  /*17a90*/  SHFL.IDX PT, R9, R84, RZ, 0x181f ;  /* 0x00181fff54097589 */ /* 0x0000a200000e0000 */
        /* <DEDUP_REMOVED lines=11> */
[-C--:B------:R-:W-:Y:S02]  /*17b50*/  ISETP.GE.AND P3, PT, R162, R0.reuse, PT ;  /* 0x00000000a200720c */ /* 0x080fe40003f66270 */
[----:B------:R-:W-:-:S05]  /*17b60*/  ISETP.GE.AND P2, PT, R160, R0, PT ;  /* 0x00000000a000720c */ /* 0x000fca0003f46270 */
[----:B-12---:R-:W-:-:S05]  /*17b70*/  @!P0 IMAD.WIDE R10, R199, 0x2, R8 ;  /* 0x00000002c70a8825 */ /* 0x006fca00078e0208 */
[----:B-----5:R0:W-:Y:S02]  /*17b80*/  @!P0 ST.E.128 desc[UR40][R10.64], R4 ;  /* 0x000000040a008985 */ /* 0x0201e4000c101d28 */
[-C--:B0-----:R-:W-:Y:S02]  /*17b90*/  @!P1 LEA R4, P0, R166, R8.reuse, 0x1 ;  /* 0x00000008a6049211 */ /* 0x081fe400078008ff */
[----:B------:R-:W-:Y:S02]  /*17ba0*/  @!P3 LEA R6, P6, R162, R8, 0x1 ;  /* 0x00000008a206b211 */ /* 0x000fe400078c08ff */
[-C--:B------:R-:W-:Y:S02]  /*17bb0*/  @!P1 LEA.HI.X R5, R166, R9.reuse, R167, 0x1, P0 ;  /* 0x00000009a6059211 */ /* 0x080fe400000f0ca7 */
[----:B------:R-:W-:Y:S02]  /*17bc0*/  LOP3.LUT P0, RZ, R23, 0x40, RZ, 0xc0, !PT ;  /* 0x0000004017ff7812 */ /* 0x000fe4000780c0ff */
[----:B------:R-:W-:Y:S01]  /*17bd0*/  @!P3 LEA.HI.X R7, R162, R9, R163, 0x1, P6 ;  /* 0x00000009a207b211 */ /* 0x000fe200030f0ca3 */
[----:B------:R0:W-:Y:S01]  /*17be0*/  @!P1 ST.E.128 desc[UR40][R4.64], R24 ;  /* 0x0000001804009985 */ /* 0x0001e2000c101d28 */
[----:B------:R-:W-:-:S13]  /*17bf0*/  ISETP.GE.AND P1, PT, R158, R0, PT ;  /* 0x000000009e00720c */ /* 0x000fda0003f26270 */
[-C--:B------:R-:W-:Y:S02]  /*17c00*/  @!P1 LEA R10, P6, R158, R8.reuse, 0x1 ;  /* 0x000000089e0a9211 */ /* 0x080fe400078c08ff */
[----:B0-----:R-:W-:Y:S02]  /*17c10*/  @!P5 LEA R4, P4, R164, R8, 0x1 ;  /* 0x00000008a404d211 */ /* 0x001fe400078808ff */
[-C--:B------:R-:W-:Y:S02]  /*17c20*/  @!P1 LEA.HI.X R11, R158, R9.reuse, R159, 0x1, P6 ;  /* 0x000000099e0b9211 */ /* 0x080fe400030f0c9f */
        /* <DEDUP_REMOVED lines=14> */
.L_x_2758:
[----:B------:R-:W-:Y:S05]  /*17d10*/  BSYNC B1 ;  /* 0x0000000000017941 */ /* 0x000fea0003800000 */
.L_x_2757:
[----:B------:R-:W-:Y:S01]  /*17d20*/  VIADD R20, R20, 0x20 ;  /* 0x0000002014147836 */ /* 0x000fe20000000000 */
[----:B0----5:R0:W3:Y:S04]  /*17d30*/  SHFL.IDX PT, R5, R84, 0x1, 0x181f ;  /* 0x00381f0054057f89 */ /* 0x0210e800000e0000 */
        /* <DEDUP_REMOVED lines=36> */
.L_x_2756:
[----:B01----:R-:W2:Y:S01]  /*17f80*/  LDL.LU R12, [R1+0x54] ;  /* 0x00005400010c7983 */ /* 0x003ea20000300800 */
[----:B------:R-:W-:Y:S01]  /*17f90*/  ULDC.64 UR4, c[0x0][0xb08] ;  /* 0x0002c20000047ab9 */ /* 0x000fe20000000a00 */
[----:B------:R-:W0:Y:S01]  /*17fa0*/  LDC R13, c[0x0][0xbe8] ;  /* 0x0002fa00ff0d7b82 */ /* 0x000e220000000800 */
[----:B------:R-:W-:Y:S01]  /*17fb0*/  IMAD R0, R0, UR4, RZ ;  /* 0x0000000400007c24 */ /* 0x000fe2000f8e02ff */
[----:B------:R-:W-:Y:S01]  /*17fc0*/  IADD3 R80, R197, 0xf8, RZ ;  /* 0x000000f8c5507810 */ /* 0x000fe20007ffe0ff */
[----:B------:R-:W-:Y:S01]  /*17fd0*/  IMAD.WIDE.U32 R10, R3, UR4, RZ ;  /* 0x00000004030a7c25 */ /* 0x000fe2000f8e00ff */
[----:B------:R-:W-:Y:S01]  /*17fe0*/  IADD3 R211, R197, 0x60, RZ ;  /* 0x00000060c5d37810 */ /* 0x000fe20007ffe0ff */
[----:B------:R-:W-:Y:S01]  /*17ff0*/  BSSY B1, `(.L_x_2760) ;  /* 0x000010d000017945 */ /* 0x000fe20003800000 */
[----:B------:R-:W-:Y:S01]  /*18000*/  SHF.R.S32.HI R80, RZ, 0x1f, R80 ;  /* 0x0000001fff507819 */ /* 0x000fe20000011450 */
[----:B------:R-:W-:Y:S01]  /*18010*/  IMAD R0, R3, UR5, R0 ;  /* 0x0000000503007c24 */ /* 0x000fe2000f8e0200 */
[----:B------:R-:W-:Y:S01]  /*18020*/  ULDC.64 UR4, c[0x0][0xb38] ;  /* 0x0002ce0000047ab9 */ /* 0x000fe20000000a00 */
[----:B------:R-:W-:Y:S01]  /*18030*/  IMAD.IADD R3, R206, 0x1, R196 ;  /* 0x00000001ce037824 */ /* 0x000fe200078e02c4 */
[----:B------:R-:W-:Y:S01]  /*18040*/  IADD3 R170, R197, 0xa8, RZ ;  /* 0x000000a8c5aa7810 */ /* 0x000fe20007ffe0ff */
[----:B------:R-:W-:Y:S01]  /*18050*/  IMAD.IADD R11, R11, 0x1, R0 ;  /* 0x000000010b0b7824 */ /* 0x000fe200078e0200 */
[----:B------:R-:W-:Y:S01]  /*18060*/  SHF.R.S32.HI R0, RZ, 0x1f, R9 ;  /* 0x0000001fff007819 */ /* 0x000fe20000011409 */
[----:B------:R-:W-:Y:S01]  /*18070*/  IMAD.IADD R196, R194, 0x1, R196 ;  /* 0x00000001c2c47824 */ /* 0x000fe200078e02c4 */
[----:B------:R-:W-:Y:S01]  /*18080*/  SHF.R.S32.HI R211, RZ, 0x1f, R211 ;  /* 0x0000001fffd37819 */ /* 0x000fe200000114d3 */
[----:B------:R-:W-:-:S04]  /*18090*/  IMAD.WIDE.U32 R10, R188, UR4, R10 ;  /* 0x00000004bc0a7c25 */ /* 0x000fc8000f8e000a */
[----:B------:R-:W-:Y:S01]  /*180a0*/  IMAD R11, R188, UR5, R11 ;  /* 0x00000005bc0b7c24 */ /* 0x000fe2000f8e020b */
[----:B------:R-:W-:Y:S01]  /*180b0*/  ULDC.64 UR4, c[0x0][0xb40] ;  /* 0x0002d00000047ab9 */ /* 0x000fe20000000a00 */
[----:B------:R-:W-:Y:S02]  /*180c0*/  VIADD R153, R197, 0xf0 ;  /* 0x000000f0c5997836 */ /* 0x000fe40000000000 */
[----:B------:R-:W-:Y:S01]  /*180d0*/  IMAD R0, R0, UR4, RZ ;  /* 0x0000000400007c24 */ /* 0x000fe2000f8e02ff */
[----:B0-----:R-:W-:Y:S01]  /*180e0*/  ISETP.NE.AND P0, PT, R13, 0x1, PT ;  /* 0x000000010d00780c */ /* 0x001fe20003f05270 */
[----:B------:R-:W-:Y:S01]  /*180f0*/  IMAD.WIDE.U32 R10, R9, UR4, R10 ;  /* 0x00000004090a7c25 */ /* 0x000fe2000f8e000a */
[----:B------:R-:W-:-:S03]  /*18100*/  SHF.R.S32.HI R153, RZ, 0x1f, R153 ;  /* 0x0000001fff997819 */ /* 0x000fc60000011499 */
[----:B------:R-:W-:Y:S01]  /*18110*/  IMAD R0, R9, UR5, R0 ;  /* 0x0000000509007c24 */ /* 0x000fe2000f8e0200 */
[----:B------:R-:W-:Y:S01]  /*18120*/  ULDC.64 UR4, c[0x0][0xb48] ;  /* 0x0002d20000047ab9 */ /* 0x000fe20000000a00 */
[----:B------:R-:W-:Y:S02]  /*18130*/  IMAD.MOV.U32 R9, RZ, RZ, R3 ;  /* 0x000000ffff097224 */ /* 0x000fe400078e0003 */
[----:B------:R-:W-:Y:S02]  /*18140*/  IMAD.IADD R11, R11, 0x1, R0 ;  /* 0x000000010b0b7824 */ /* 0x000fe400078e0200 */
[C---:B------:R-:W-:Y:S02]  /*18150*/  VIADD R155, R197.reuse, 0xe8 ;  /* 0x000000e8c59b7836 */ /* 0x040fe40000000000 */
[----:B------:R-:W0:Y:S01]  /*18160*/  @P0 LDC R0, c[0x0][0xbf0] ;  /* 0x0002fc00ff000b82 */ /* 0x000e220000000800 */
        /* <DEDUP_REMOVED lines=70> */
[----:B------:R-:W1:Y:S02]  /*185d0*/  @P0 LDC R12, c[0x0][0xbec] ;  /* 0x0002fb00ff0c0b82 */ /* 0x000e640000000800 */
[----:B-1----:R-:W-:-:S05]  /*185e0*/  @P0 IMAD.HI.U32 R12, R3, R12, RZ ;  /* 0x0000000c030c0227 */ /* 0x002fca00078e00ff */
[----:B0-----:R-:W-:-:S05]  /*185f0*/  @P0 SHF.R.U32.HI R9, RZ, R0, R12 ;  /* 0x00000000ff090219 */ /* 0x001fca000001160c */
[----:B------:R-:W-:Y:S02]  /*18600*/  IMAD.MOV R0, RZ, RZ, -R9 ;  /* 0x000000ffff007224 */ /* 0x000fe400078e0a09 */
[----:B------:R-:W-:-:S04]  /*18610*/  IMAD.WIDE.U32 R10, R9, UR4, R10 ;  /* 0x00000004090a7c25 */ /* 0x000fc8000f8e000a */
[----:B------:R-:W-:Y:S02]  /*18620*/  IMAD R3, R13, R0, R3 ;  /* 0x000000000d037224 */ /* 0x000fe400078e0203 */
[----:B------:R-:W-:Y:S01]  /*18630*/  IMAD R0, R8, R13, RZ ;  /* 0x0000000d08007224 */ /* 0x000fe200078e02ff */
[----:B------:R-:W-:-:S05]  /*18640*/  SHF.R.S32.HI R8, RZ, 0x1f, R9 ;  /* 0x0000001fff087819 */ /* 0x000fca0000011409 */
[----:B------:R-:W-:-:S04]  /*18650*/  IMAD R8, R8, UR4, RZ ;  /* 0x0000000408087c24 */ /* 0x000fc8000f8e02ff */
[----:B------:R-:W-:Y:S01]  /*18660*/  IMAD R8, R9, UR5, R8 ;  /* 0x0000000509087c24 */ /* 0x000fe2000f8e0208 */
[----:B------:R-:W-:-:S03]  /*18670*/  ULDC.64 UR4, c[0x0][0xb28] ;  /* 0x0002ca0000047ab9 */ /* 0x000fc60000000a00 */
[----:B------:R-:W-:Y:S01]  /*18680*/  IMAD.IADD R11, R11, 0x1, R8 ;  /* 0x000000010b0b7824 */ /* 0x000fe200078e0208 */
[----:B------:R-:W-:Y:S01]  /*18690*/  SHF.R.S32.HI R8, RZ, 0x1f, R3 ;  /* 0x0000001fff087819 */ /* 0x000fe20000011403 */
[----:B------:R-:W-:-:S04]  /*186a0*/  IMAD.WIDE.U32 R10, R3, UR4, R10 ;  /* 0x00000004030a7c25 */ /* 0x000fc8000f8e000a */
[----:B------:R-:W-:-:S04]  /*186b0*/  IMAD R8, R8, UR4, RZ ;  /* 0x0000000408087c24 */ /* 0x000fc8000f8e02ff */
        /* <DEDUP_REMOVED lines=16> */
[----:B------:R-:W-:Y:S01]  /*187c0*/  VIADD R11, R197, 0x8 ;  /* 0x00000008c50b7836 */ /* 0x000fe20000000000 */
[----:B------:R-:W-:Y:S01]  /*187d0*/  ISETP.GE.AND P3, PT, R209, UR4, PT ;  /* 0x00000004d1007c0c */ /* 0x000fe2000bf66270 */
[----:B------:R-:W-:Y:S01]  /*187e0*/  VIADD R21, R197, 0x18 ;  /* 0x00000018c5157836 */ /* 0x000fe20000000000 */
[----:B------:R-:W-:Y:S01]  /*187f0*/  ISETP.GE.AND P4, PT, R195, UR4, PT ;  /* 0x00000004c3007c0c */ /* 0x000fe2000bf86270 */
[----:B------:R-:W-:Y:S01]  /*18800*/  VIADD R10, R197, 0x30 ;  /* 0x00000030c50a7836 */ /* 0x000fe20000000000 */
        /* <DEDUP_REMOVED lines=22> */
[----:B------:R-:W-:Y:S02]  /*18970*/  @!P1 LEA.HI.X R9, R21, R13, R11, 0x2, P2 ;  /* 0x0000000d15099211 */ /* 0x000fe400010f140b */
[----:B------:R-:W-:-:S03]  /*18980*/  IADD3 R11, R197, 0x20, RZ ;  /* 0x00000020c50b7810 */ /* 0x000fc60007ffe0ff */
        /* <DEDUP_REMOVED lines=38> */
[C---:B0-----:R-:W-:Y:S02]  /*18bf0*/  @!P1 LEA R8, P0, R213.reuse, R20, 0x2 ;  /* 0x00000014d5089211 */ /* 0x041fe400078010ff */
        /* <DEDUP_REMOVED lines=10> */
[-C--:B0-----:R-:W-:Y:S02]  /*18ca0*/  @!P0 LEA R8, P4, R184, R20.reuse, 0x2 ;  /* 0x00000014b8088211 */ /* 0x081fe400078810ff */
        /* <DEDUP_REMOVED lines=9> */
[----:B------:R-:W-:Y:S01]  /*18d40*/  @!P2 ST.E.64 desc[UR40][R14.64], R88 ;  /* 0x000000580e00a985 */ /* 0x000fe2000c101b28 */
[-C--:B0-----:R-:W-:Y:S02]  /*18d50*/  @!P3 LEA R6, P6, R178, R20.reuse, 0x2 ;  /* 0x00000014b206b211 */ /* 0x081fe400078c10ff */
[-C--:B------:R-:W-:Y:S02]  /*18d60*/  @!P4 LEA R8, P2, R176, R20.reuse, 0x2 ;  /* 0x00000014b008c211 */ /* 0x080fe400078410ff */
[-C--:B------:R-:W-:Y:S02]  /*18d70*/  @!P3 LEA.HI.X R7, R178, R13.reuse, R179, 0x2, P6 ;  /* 0x0000000db207b211 */ /* 0x080fe400030f14b3 */
[----:B-1----:R-:W-:Y:S02]  /*18d80*/  @!P5 LEA R10, P6, R174, R20, 0x2 ;  /* 0x00000014ae0ad211 */ /* 0x002fe400078c10ff */
        /* <DEDUP_REMOVED lines=51> */
.L_x_2761:
[----:B------:R-:W-:Y:S05]  /*190c0*/  BSYNC B1 ;  /* 0x0000000000017941 */ /* 0x000fea0003800000 */
.L_x_2760:
[----:B---3--:R-:W-:Y:S01]  /*190d0*/  VIADD R7, R196, 0x8 ;  /* 0x00000008c4077836 */ /* 0x008fe20000000000 */
[----:B0-----:R-:W0:Y:S04]  /*190e0*/  SHFL.IDX PT, R12, R12, 0x1, 0x1c1f ;  /* 0x003c1f000c0c7f89 */ /* 0x001e2800000e0000 */
[----:B------:R-:W-:Y:S01]  /*190f0*/  ISETP.GE.AND P0, PT, R7, R0, PT ;  /* 0x000000000700720c */ /* 0x000fe20003f06270 */
[----:B------:R-:W3:-:S12]  /*19100*/  SHFL.IDX PT, R3, R3, 0x1, 0x1c1f ;  /* 0x003c1f0003037f89 */ /* 0x000ed800000e0000 */
[----:B------:R-:W-:Y:S05]  /*19110*/  @P0 BRA `(.L_x_2759) ;  /* 0x00000018005c0947 */ /* 0x000fea0003800000 */
[----:B------:R-:W-:Y:S01]  /*19120*/  ULDC UR4, c[0x0][0xac8] ;  /* 0x0002b20000047ab9 */ /* 0x000fe20000000800 */
[C---:B------:R-:W-:Y:S01]  /*19130*/  VIADD R10, R197.reuse, 0x8 ;  /* 0x00000008c50a7836 */ /* 0x040fe20000000000 */
[C---:B------:R-:W-:Y:S01]  /*19140*/  ISETP.GE.AND P4, PT, R197.reuse, UR4, PT ;  /* 0x00000004c5007c0c */ /* 0x040fe2000bf86270 */
[C---:B------:R-:W-:Y:S01]  /*19150*/  VIADD R24, R197.reuse, 0x10 ;  /* 0x00000010c5187836 */ /* 0x040fe20000000000 */
[----:B------:R-:W-:Y:S01]  /*19160*/  SHF.R.S32.HI R8, RZ, 0x1f, R197 ;  /* 0x0000001fff087819 */ /* 0x000fe200000114c5 */
[C---:B-1----:R-:W-:Y:S01]  /*19170*/  VIADD R20, R197.reuse, 0x18 ;  /* 0x00000018c5147836 */ /* 0x042fe20000000000 */
[----:B------:R-:W-:Y:S01]  /*19180*/  ISETP.GE.AND P2, PT, R10, UR4, PT ;  /* 0x000000040a007c0c */ /* 0x000fe2000bf46270 */
[C---:B------:R-:W-:Y:S01]  /*19190*/  VIADD R11, R197.reuse, 0x8 ;  /* 0x00000008c50b7836 */ /* 0x040fe20000000000 */
[----:B------:R-:W-:Y:S01]  /*191a0*/  ISETP.GE.AND P1, PT, R24, UR4, PT ;  /* 0x0000000418007c0c */ /* 0x000fe2000bf26270 */
[C---:B------:R-:W-:Y:S01]  /*191b0*/  VIADD R14, R197.reuse, 0x20 ;  /* 0x00000020c50e7836 */ /* 0x040fe20000000000 */
[----:B------:R-:W-:Y:S01]  /*191c0*/  ISETP.GE.AND P0, PT, R20, UR4, PT ;  /* 0x0000000414007c0c */ /* 0x000fe2000bf06270 */
[C---:B------:R-:W-:Y:S01]  /*191d0*/  VIADD R25, R197.reuse, 0x10 ;  /* 0x00000010c5197836 */ /* 0x040fe20000000000 */
[----:B------:R-:W-:Y:S01]  /*191e0*/  SHF.R.S32.HI R11, RZ, 0x1f, R11 ;  /* 0x0000001fff0b7819 */ /* 0x000fe2000001140b */
[----:B------:R-:W-:-:S02]  /*191f0*/  VIADD R21, R197, 0x18 ;  /* 0x00000018c5157836 */ /* 0x000fc40000000000 */
[CC--:B---3--:R-:W-:Y:S01]  /*19200*/  @!P4 LEA R6, P3, R197.reuse, R3.reuse, 0x2 ;  /* 0x00000003c506c211 */ /* 0x0c8fe200078610ff */
[C---:B------:R-:W-:Y:S01]  /*19210*/  VIADD R15, R197.reuse, 0x28 ;  /* 0x00000028c50f7836 */ /* 0x040fe20000000000 */
[----:B------:R-:W-:Y:S01]  /*19220*/  SHF.R.S32.HI R25, RZ, 0x1f, R25 ;  /* 0x0000001fff197819 */ /* 0x000fe20000011419 */
[C---:B--2---:R-:W-:Y:S01]  /*19230*/  VIADD R13, R197.reuse, 0x30 ;  /* 0x00000030c50d7836 */ /* 0x044fe20000000000 */
[----:B0-----:R-:W-:Y:S02]  /*19240*/  @!P4 LEA.HI.X R7, R197, R12, R8, 0x2, P3 ;  /* 0x0000000cc507c211 */ /* 0x001fe400018f1408 */
[----:B------:R-:W-:Y:S02]  /*19250*/  ISETP.GE.AND P3, PT, R14, UR4, PT ;  /* 0x000000040e007c0c */ /* 0x000fe4000bf66270 */
[----:B------:R-:W-:Y:S01]  /*19260*/  @!P1 LEA R8, P5, R24, R3, 0x2 ;  /* 0x0000000318089211 */ /* 0x000fe200078a10ff */
[----:B------:R0:W-:Y:S01]  /*19270*/  @!P4 ST.E.64 desc[UR40][R6.64], R26 ;  /* 0x0000001a0600c985 */ /* 0x0001e2000c101b28 */
[----:B------:R-:W-:-:S02]  /*19280*/  SHF.R.S32.HI R21, RZ, 0x1f, R21 ;  /* 0x0000001fff157819 */ /* 0x000fc40000011415 */
[----:B------:R-:W-:Y:S02]  /*19290*/  @!P1 LEA.HI.X R9, R24, R12, R25, 0x2, P5 ;  /* 0x0000000c18099211 */ /* 0x000fe400028f1419 */
[----:B------:R-:W-:Y:S02]  /*192a0*/  ISETP.GE.AND P4, PT, R15, UR4, PT ;  /* 0x000000040f007c0c */ /* 0x000fe4000bf86270 */
[----:B------:R-:W-:Y:S02]  /*192b0*/  ISETP.GE.AND P5, PT, R13, UR4, PT ;  /* 0x000000040d007c0c */ /* 0x000fe4000bfa6270 */
[----:B0-----:R-:W-:-:S04]  /*192c0*/  @!P2 LEA R6, P6, R10, R3, 0x2 ;  /* 0x000000030a06a211 */ /* 0x001fc800078c10ff */
[----:B------:R-:W-:Y:S02]  /*192d0*/  @!P2 LEA.HI.X R7, R10, R12, R11, 0x2, P6 ;  /* 0x0000000c0a07a211 */ /* 0x000fe400030f140b */
[----:B------:R-:W-:-:S03]  /*192e0*/  @!P0 LEA R10, P6, R20, R3, 0x2 ;  /* 0x00000003140a8211 */ /* 0x000fc600078c10ff */
[----:B------:R0:W-:Y:S01]  /*192f0*/  @!P2 ST.E.64 desc[UR40][R6.64], R30 ;  /* 0x0000001e0600a985 */ /* 0x0001e2000c101b28 */
[----:B------:R-:W-:Y:S01]  /*19300*/  @!P0 LEA.HI.X R11, R20, R12, R21, 0x2, P6 ;  /* 0x0000000c140b8211 */ /* 0x000fe200030f1415 */
[----:B------:R-:W-:Y:S02]  /*19310*/  VIADD R20, R197, 0x20 ;  /* 0x00000020c5147836 */ /* 0x000fe40000000000 */
[----:B------:R1:W-:Y:S03]  /*19320*/  @!P1 ST.E.64 desc[UR40][R8.64], R34 ;  /* 0x0000002208009985 */ /* 0x0003e6000c101b28 */
[----:B------:R-:W-:Y:S01]  /*19330*/  SHF.R.S32.HI R20, RZ, 0x1f, R20 ;  /* 0x0000001fff147819 */ /* 0x000fe20000011414 */
[----:B------:R2:W-:Y:S01]  /*19340*/  @!P0 ST.E.64 desc[UR40][R10.64], R38 ;  /* 0x000000260a008985 */ /* 0x0005e2000c101b28 */
[----:B------:R-:W-:Y:S02]  /*19350*/  ISETP.GE.AND P0, PT, R225, UR4, PT ;  /* 0x00000004e1007c0c */ /* 0x000fe4000bf06270 */
[----:B0-----:R-:W-:-:S04]  /*19360*/  @!P3 LEA R6, P1, R14, R3, 0x2 ;  /* 0x000000030e06b211 */ /* 0x001fc800078210ff */
[-C--:B------:R-:W-:Y:S01]  /*19370*/  @!P3 LEA.HI.X R7, R14, R12.reuse, R20, 0x2, P1 ;  /* 0x0000000c0e07b211 */ /* 0x080fe200008f1414 */
[----:B------:R-:W-:Y:S01]  /*19380*/  VIADD R20, R197, 0x28 ;  /* 0x00000028c5147836 */ /* 0x000fe20000000000 */
[-C--:B-1----:R-:W-:Y:S01]  /*19390*/  @!P4 LEA R8, P2, R15, R3.reuse, 0x2 ;  /* 0x000000030f08c211 */ /* 0x082fe200078410ff */
[----:B------:R-:W-:Y:S01]  /*193a0*/  VIADD R14, R197, 0x30 ;  /* 0x00000030c50e7836 */ /* 0x000fe20000000000 */
[----:B------:R-:W-:Y:S01]  /*193b0*/  ISETP.GE.AND P1, PT, R223, UR4, PT ;  /* 0x00000004df007c0c */ /* 0x000fe2000bf26270 */
[----:B------:R0:W-:Y:S01]  /*193c0*/  @!P3 ST.E.64 desc[UR40][R6.64], R42 ;  /* 0x0000002a0600b985 */ /* 0x0001e2000c101b28 */
[----:B------:R-:W-:Y:S02]  /*193d0*/  SHF.R.S32.HI R20, RZ, 0x1f, R20 ;  /* 0x0000001fff147819 */ /* 0x000fe40000011414 */
[----:B--2---:R-:W-:Y:S02]  /*193e0*/  @!P5 LEA R10, P6, R13, R3, 0x2 ;  /* 0x000000030d0ad211 */ /* 0x004fe400078c10ff */
[----:B------:R-:W-:-:S02]  /*193f0*/  @!P4 LEA.HI.X R9, R15, R12, R20, 0x2, P2 ;  /* 0x0000000c0f09c211 */ /* 0x000fc400010f1414 */
[----:B------:R-:W-:Y:S02]  /*19400*/  ISETP.GE.AND P2, PT, R221, UR4, PT ;  /* 0x00000004dd007c0c */ /* 0x000fe4000bf46270 */
[----:B------:R-:W-:Y:S01]  /*19410*/  SHF.R.S32.HI R14, RZ, 0x1f, R14 ;  /* 0x0000001fff0e7819 */ /* 0x000fe2000001140e */
[----:B------:R1:W-:Y:S01]  /*19420*/  @!P4 ST.E.64 desc[UR40][R8.64], R46 ;  /* 0x0000002e0800c985 */ /* 0x0003e2000c101b28 */
[----:B------:R-:W-:Y:S02]  /*19430*/  ISETP.GE.AND P3, PT, R218, UR4, PT ;  /* 0x00000004da007c0c */ /* 0x000fe4000bf66270 */
[-C--:B------:R-:W-:Y:S02]  /*19440*/  @!P5 LEA.HI.X R11, R13, R12.reuse, R14, 0x2, P6 ;  /* 0x0000000c0d0bd211 */ /* 0x080fe400030f140e */
[----:B0-----:R-:W-:Y:S02]  /*19450*/  @!P0 LEA R6, P6, R225, R3, 0x2 ;  /* 0x00000003e1068211 */ /* 0x001fe400078c10ff */
[----:B------:R-:W-:Y:S01]  /*19460*/  ISETP.GE.AND P4, PT, R213, UR4, PT ;  /* 0x00000004d5007c0c */ /* 0x000fe2000bf86270 */
[----:B------:R0:W-:Y:S01]  /*19470*/  @!P5 ST.E.64 desc[UR40][R10.64], R50 ;  /* 0x000000320a00d985 */ /* 0x0001e2000c101b28 */
[----:B------:R-:W-:-:S02]  /*19480*/  @!P0 LEA.HI.X R7, R225, R12, R227, 0x2, P6 ;  /* 0x0000000ce1078211 */ /* 0x000fc400030f14e3 */
[----:B-1----:R-:W-:-:S03]  /*19490*/  @!P1 LEA R8, P5, R223, R3, 0x2 ;  /* 0x00000003df089211 */ /* 0x002fc600078a10ff */
[----:B------:R1:W-:Y:S01]  /*194a0*/  @!P0 ST.E.64 desc[UR40][R6.64], R54 ;  /* 0x0000003606008985 */ /* 0x0003e2000c101b28 */
[----:B------:R-:W-:Y:S02]  /*194b0*/  ISETP.GE.AND P0, PT, R195, UR4, PT ;  /* 0x00000004c3007c0c */ /* 0x000fe4000bf06270 */
[-C--:B------:R-:W-:Y:S02]  /*194c0*/  @!P1 LEA.HI.X R9, R223, R12.reuse, R224, 0x2, P5 ;  /* 0x0000000cdf099211 */ /* 0x080fe400028f14e0 */
[----:B------:R-:W-:Y:S02]  /*194d0*/  ISETP.GE.AND P5, PT, R209, UR4, PT ;  /* 0x00000004d1007c0c */ /* 0x000fe4000bfa6270 */
[C---:B0-----:R-:W-:Y:S01]  /*194e0*/  @!P2 LEA R10, P6, R221.reuse, R3, 0x2 ;  /* 0x00000003dd0aa211 */ /* 0x041fe200078c10ff */
[----:B------:R0:W-:Y:S01]  /*194f0*/  @!P1 ST.E.64 desc[UR40][R8.64], R58 ;  /* 0x0000003a08009985 */ /* 0x0001e2000c101b28 */
[----:B------:R-:W-:Y:S02]  /*19500*/  ISETP.GE.AND P1, PT, R184, UR4, PT ;  /* 0x00000004b8007c0c */ /* 0x000fe4000bf26270 */
[----:B------:R-:W-:-:S02]  /*19510*/  @!P2 LEA.HI.X R11, R221, R12, R222, 0x2, P6 ;  /* 0x0000000cdd0ba211 */ /* 0x000fc400030f14de */
[----:B-1----:R-:W-:-:S03]  /*19520*/  @!P3 LEA R6, P6, R218, R3, 0x2 ;  /* 0x00000003da06b211 */ /* 0x002fc600078c10ff */
[----:B------:R1:W-:Y:S01]  /*19530*/  @!P2 ST.E.64 desc[UR40][R10.64], R62 ;  /* 0x0000003e0a00a985 */ /* 0x0003e2000c101b28 */
[----:B------:R-:W-:Y:S02]  /*19540*/  @!P3 LEA.HI.X R7, R218, R12, R220, 0x2, P6 ;  /* 0x0000000cda07b211 */ /* 0x000fe400030f14dc */
[----:B0-----:R-:W-:-:S03]  /*19550*/  @!P4 LEA R8, P2, R213, R3, 0x2 ;  /* 0x00000003d508c211 */ /* 0x001fc600078410ff */
[----:B------:R0:W-:Y:S01]  /*19560*/  @!P3 ST.E.64 desc[UR40][R6.64], R66 ;  /* 0x000000420600b985 */ /* 0x0001e2000c101b28 */
[-C--:B------:R-:W-:Y:S02]  /*19570*/  @!P4 LEA.HI.X R9, R213, R12.reuse, R217, 0x2, P2 ;  /* 0x0000000cd509c211 */ /* 0x080fe400010f14d9 */
[----:B------:R-:W-:Y:S02]  /*19580*/  ISETP.GE.AND P2, PT, R182, UR4, PT ;  /* 0x00000004b6007c0c */ /* 0x000fe4000bf46270 */
[CC--:B-1----:R-:W-:Y:S01]  /*19590*/  @!P5 LEA R10, P6, R209.reuse, R3.reuse, 0x2 ;  /* 0x00000003d10ad211 */ /* 0x0c2fe200078c10ff */
[----:B------:R1:W-:Y:S03]  /*195a0*/  @!P4 ST.E.64 desc[UR40][R8.64], R70 ;  /* 0x000000460800c985 */ /* 0x0003e6000c101b28 */
        /* <DEDUP_REMOVED lines=10> */
[-C--:B0-----:R-:W-:Y:S01]  /*19650*/  @!P2 LEA R10, P6, R182, R3.reuse, 0x2 ;  /* 0x00000003b60aa211 */ /* 0x081fe200078c10ff */
[----:B------:R0:W-:Y:S01]  /*19660*/  @!P1 ST.E.64 desc[UR40][R8.64], R4 ;  /* 0x0000000408009985 */ /* 0x0001e2000c101b28 */
[----:B------:R-:W-:Y:S02]  /*19670*/  ISETP.GE.AND P1, PT, R172, UR4, PT ;  /* 0x00000004ac007c0c */ /* 0x000fe4000bf26270 */
[----:B------:R-:W-:Y:S02]  /*19680*/  @!P2 LEA.HI.X R11, R182, R12, R183, 0x2, P6 ;  /* 0x0000000cb60ba211 */ /* 0x000fe400030f14b7 */
[----:B-1----:R-:W-:-:S03]  /*19690*/  @!P4 LEA R6, P0, R178, R3, 0x2 ;  /* 0x00000003b206c211 */ /* 0x002fc600078010ff */
[----:B------:R-:W-:Y:S01]  /*196a0*/  @!P2 ST.E.64 desc[UR40][R10.64], R86 ;  /* 0x000000560a00a985 */ /* 0x000fe2000c101b28 */
        /* <DEDUP_REMOVED lines=25> */
[-C--:B------:R-:W-:Y:S02]  /*19840*/  @!P5 LEA.HI.X R5, R168, R12.reuse, R169, 0x2, P1 ;  /* 0x0000000ca805d211 */ /* 0x080fe400008f14a9 */
[----:B--2---:R-:W-:Y:S02]  /*19850*/  @!P3 LEA R8, P6, R164, R3, 0x2 ;  /* 0x00000003a408b211 */ /* 0x004fe400078c10ff */
[----:B------:R-:W-:Y:S01]  /*19860*/  ISETP.GE.AND P1, PT, R160, UR4, PT ;  /* 0x00000004a0007c0c */ /* 0x000fe2000bf26270 */
        /* <DEDUP_REMOVED lines=16> */
[-C--:B------:R-:W-:Y:S02]  /*19970*/  @!P2 LEA.HI.X R9, R154, R12.reuse, R155, 0x2, P1 ;  /* 0x0000000c9a09a211 */ /* 0x080fe400008f149b */
[-C--:B0-----:R-:W-:Y:S02]  /*19980*/  @!P4 LEA R6, P0, R158, R3.reuse, 0x2 ;  /* 0x000000039e06c211 */ /* 0x081fe400078010ff */
[-C--:B-1----:R-:W-:Y:S02]  /*19990*/  @!P3 LEA R4, P6, R156, R3.reuse, 0x2 ;  /* 0x000000039c04b211 */ /* 0x082fe400078c10ff */
[-C--:B------:R-:W-:Y:S02]  /*199a0*/  @!P4 LEA.HI.X R7, R158, R12.reuse, R159, 0x2, P0 ;  /* 0x0000000c9e07c211 */ /* 0x080fe400000f149f */
[----:B------:R-:W-:Y:S02]  /*199b0*/  @!P5 LEA R10, P0, R152, R3, 0x2 ;  /* 0x00000003980ad211 */ /* 0x000fe400078010ff */
        /* <DEDUP_REMOVED lines=8> */
[----:B0-----:R-:W-:-:S04]  /*19a40*/  LEA R4, P0, R23, R3, 0x2 ;  /* 0x0000000317047211 */ /* 0x001fc800078010ff */
[----:B------:R-:W-:-:S05]  /*19a50*/  LEA.HI.X R5, R23, R12, R80, 0x2, P0 ;  /* 0x0000000c17057211 */ /* 0x000fca00000f1450 */
[----:B------:R0:W-:Y:S01]  /*19a60*/  ST.E.64 desc[UR40][R4.64], R150 ;  /* 0x0000009604007985 */ /* 0x0001e2000c101b28 */
[----:B------:R-:W-:Y:S05]  /*19a70*/  BRA `(.L_x_2759) ;  /* 0x0000001000047947 */ /* 0x000fea0003800000 */
.L_x_2753:
[----:B----4-:R-:W4:Y:S01]  /*19a80*/  LDL R10, [R1+0x50] ;  /* 0x00005000010a7983 */ /* 0x010f220000100800 */
[----:B------:R-:W-:Y:S01]  /*19a90*/  ULDC.64 UR4, c[0x0][0xc08] ;  /* 0x0003020000047ab9 */ /* 0x000fe20000000a00 */
[----:B------:R-:W4:Y:S01]  /*19aa0*/  LDC.64 R4, c[0x0][0xc00] ;  /* 0x00030000ff047b82 */ /* 0x000f220000000a00 */
[----:B------:R-:W-:Y:S01]  /*19ab0*/  ISETP.NE.U32.AND P0, PT, RZ, UR4, PT ;  /* 0x00000004ff007c0c */ /* 0x000fe2000bf05070 */
[----:B------:R-:W2:Y:S01]  /*19ac0*/  LDL R9, [R1+0x4c] ;  /* 0x00004c0001097983 */ /* 0x000ea20000100800 */
[----:B------:R-:W-:Y:S02]  /*19ad0*/  IMAD.MOV.U32 R3, RZ, RZ, RZ ;  /* 0x000000ffff037224 */ /* 0x000fe400078e00ff */
[----:B------:R-:W-:Y:S01]  /*19ae0*/  ISETP.NE.AND.EX P1, PT, RZ, UR5, PT, P0 ;  /* 0x00000005ff007c0c */ /* 0x000fe2000bf25300 */
[----:B------:R-:W-:Y:S02]  /*19af0*/  ULDC.64 UR4, c[0x0][0xc00] ;  /* 0x0003000000047ab9 */ /* 0x000fe40000000a00 */
[----:B------:R-:W-:-:S04]  /*19b00*/  ISETP.NE.U32.AND P0, PT, RZ, UR4, PT ;  /* 0x00000004ff007c0c */ /* 0x000fc8000bf05070 */
[----:B------:R-:W-:-:S06]  /*19b10*/  ISETP.NE.AND.EX P0, PT, RZ, UR5, PT, P0 ;  /* 0x00000005ff007c0c */ /* 0x000fcc000bf05300 */
[----:B------:R-:W0:Y:S01]  /*19b20*/  @P1 LDC.64 R6, c[0x0][0xc08] ;  /* 0x00030200ff061b82 */ /* 0x000e220000000a00 */
[----:B------:R-:W-:Y:S02]  /*19b30*/  ULDC UR4, c[0x0][0xa88] ;  /* 0x0002a20000047ab9 */ /* 0x000fe40000000800 */
[----:B------:R-:W-:Y:S01]  /*19b40*/  IMAD.U32 R0, RZ, RZ, UR4 ;  /* 0x00000004ff007e24 */ /* 0x000fe2000f8e00ff */
[----:B------:R-:W1:Y:S01]  /*19b50*/  S2R R31, SR_TID.X ;  /* 0x00000000001f7919 */ /* 0x000e620000002100 */
[----:B----4-:R-:W-:-:S04]  /*19b60*/  IMAD.WIDE R4, R10, 0x4, R4 ;  /* 0x000000040a047825 */ /* 0x010fc800078e0204 */
[----:B0-----:R-:W-:Y:S01]  /*19b70*/  @P1 IMAD.WIDE R6, R10, 0x4, R6 ;  /* 0x000000040a061825 */ /* 0x001fe200078e0206 */
[----:B------:R0:W5:Y:S04]  /*19b80*/  @P0 LDG.E R3, desc[UR40][R4.64] ;  /* 0x0000002804030981 */ /* 0x000168000c1e1900 */
[----:B------:R0:W5:Y:S01]  /*19b90*/  @P1 LDG.E R0, desc[UR40][R6.64] ;  /* 0x0000002806001981 */ /* 0x000162000c1e1900 */
[----:B--2---:R-:W-:Y:S02]  /*19ba0*/  ISETP.NE.AND P2, PT, R9, RZ, PT ;  /* 0x000000ff0900720c */ /* 0x004fe40003f45270 */
[----:B-1----:R-:W-:Y:S02]  /*19bb0*/  IADD3 R8, R31, -0x80, RZ ;  /* 0xffffff801f087810 */ /* 0x002fe40007ffe0ff */
[----:B------:R-:W-:-:S02]  /*19bc0*/  SHF.R.S32.HI R26, RZ, 0x1f, R10 ;  /* 0x0000001fff1a7819 */ /* 0x000fc4000001140a */
[----:B------:R-:W-:-:S07]  /*19bd0*/  ISETP.GT.AND P3, PT, R8, 0x3f, PT ;  /* 0x0000003f0800780c */ /* 0x000fce0003f64270 */
[----:B------:R-:W1:Y:S02]  /*19be0*/  @!P2 LDC R9, c[0x0][0xad4] ;  /* 0x0002b500ff09ab82 */ /* 0x000e640000000800 */
[----:B-1----:R0:W-:Y:S01]  /*19bf0*/  @!P2 STL [R1+0x4c], R9 ;  /* 0x00004c090100a387 */ /* 0x0021e20000100800 */
[----:B------:R-:W-:Y:S01]  /*19c00*/  ISETP.GT.AND P2, PT, R9, 0x1, PT ;  /* 0x000000010900780c */ /* 0x000fe20003f44270 */
[----:B------:R-:W-:-:S12]  /*19c10*/  @P1 BRA `(.L_x_2762) ;  /* 0x0000000000101947 */ /* 0x000fd80003800000 */
[----:B------:R-:W-:Y:S05]  /*19c20*/  @!P0 BRA `(.L_x_2762) ;  /* 0x00000000000c8947 */ /* 0x000fea0003800000 */
[----:B0-----:R-:W2:Y:S04]  /*19c30*/  LDG.E R7, desc[UR40][R4.64] ;  /* 0x0000002804077981 */ /* 0x001ea8000c1e1900 */
[----:B-----5:R-:W2:Y:S02]  /*19c40*/  LDG.E R0, desc[UR40][R4.64+0x4] ;  /* 0x0000042804007981 */ /* 0x020ea4000c1e1900 */
[----:B--2---:R-:W-:-:S07]  /*19c50*/  IMAD.IADD R0, R0, 0x1, -R7 ;  /* 0x0000000100007824 */ /* 0x004fce00078e0a07 */
.L_x_2762:
[----:B------:R-:W-:Y:S01]  /*19c60*/  BSSY B1, `(.L_x_2763) ;  /* 0x0000036000017945 */ /* 0x000fe20003800000 */
[----:B------:R-:W-:Y:S02]  /*19c70*/  SEL R29, R10, RZ, !P0 ;  /* 0x000000ff0a1d7207 */ /* 0x000fe40004000000 */
[----:B------:R-:W-:Y:S02]  /*19c80*/  SEL R26, R26, RZ, !P0 ;  /* 0x000000ff1a1a7207 */ /* 0x000fe40004000000 */
[----:B-----5:R-:W-:Y:S01]  /*19c90*/  SHF.R.S32.HI R24, RZ, 0x1f, R3 ;  /* 0x0000001fff187819 */ /* 0x020fe20000011403 */
[----:B------:R-:W-:Y:S06]  /*19ca0*/  @P3 BRA `(.L_x_2764) ;  /* 0x0000000000c43947 */ /* 0x000fec0003800000 */
[----:B------:R-:W0:Y:S01]  /*19cb0*/  LDC R33, c[0x0][0xbe8] ;  /* 0x0002fa00ff217b82 */ /* 0x000e220000000800 */
[----:B------:R-:W-:Y:S01]  /*19cc0*/  IADD3 R31, R196, -0x80, R31 ;  /* 0xffffff80c41f7810 */ /* 0x000fe20007ffe01f */
[----:B0-----:R-:W-:-:S05]  /*19cd0*/  IMAD R4, R0, R33, RZ ;  /* 0x0000002100047224 */ /* 0x001fca00078e02ff */
        /* <DEDUP_REMOVED lines=9> */
[----:B------:R-:W1:Y:S08]  /*19d70*/  LDC.64 R4, c[0x0][R23+0x220] ;  /* 0x0000880017047b82 */ /* 0x000e700000000a00 */
[----:B------:R-:W4:Y:S08]  /*19d80*/  LDC.64 R12, c[0x0][R23+0x218] ;  /* 0x00008600170c7b82 */ /* 0x000f300000000a00 */
[----:B------:R-:W5:Y:S08]  /*19d90*/  LDC.64 R6, c[0x0][R23+0x228] ;  /* 0x00008a0017067b82 */ /* 0x000f700000000a00 */
[----:B------:R-:W3:Y:S08]  /*19da0*/  @P1 LDC R20, c[0x0][0xbec] ;  /* 0x0002fb00ff141b82 */ /* 0x000ef00000000800 */
[----:B------:R-:W5:Y:S08]  /*19db0*/  LDC.64 R8, c[0x0][R23+0x210] ;  /* 0x0000840017087b82 */ /* 0x000f700000000a00 */
[----:B------:R-:W5:Y:S01]  /*19dc0*/  @P1 LDC R27, c[0x0][0xbf0] ;  /* 0x0002fc00ff1b1b82 */ /* 0x000f620000000800 */
[----:B---3--:R-:W-:-:S07]  /*19dd0*/  @P1 IMAD.HI.U32 R20, R31, R20, RZ ;  /* 0x000000141f141227 */ /* 0x008fce00078e00ff */
[----:B0-----:R-:W0:Y:S01]  /*19de0*/  @!P0 LDC R10, c[0x0][0xb50] ;  /* 0x0002d400ff0a8b82 */ /* 0x001e220000000800 */
[-C--:B-1----:R-:W-:Y:S02]  /*19df0*/  IMAD R5, R5, R29.reuse, RZ ;  /* 0x0000001d05057224 */ /* 0x082fe400078e02ff */
[----:B------:R-:W-:-:S05]  /*19e00*/  IMAD.WIDE.U32 R14, R4, R29, RZ ;  /* 0x0000001d040e7225 */ /* 0x000fca00078e00ff */
[----:B------:R-:W1:Y:S01]  /*19e10*/  @!P0 LDC R11, c[0x0][0xb54] ;  /* 0x0002d500ff0b8b82 */ /* 0x000e620000000800 */
[-C--:B----4-:R-:W-:Y:S02]  /*19e20*/  IMAD R25, R13, R188.reuse, RZ ;  /* 0x000000bc0d197224 */ /* 0x090fe400078e02ff */
[----:B------:R-:W-:Y:S01]  /*19e30*/  IMAD.WIDE.U32 R12, R12, R188, RZ ;  /* 0x000000bc0c0c7225 */ /* 0x000fe200078e00ff */
[----:B-----5:R-:W-:-:S03]  /*19e40*/  @P1 SHF.R.U32.HI R21, RZ, R27, R20 ;  /* 0x0000001bff151219 */ /* 0x020fc60000011614 */
        /* <DEDUP_REMOVED lines=23> */
.L_x_2764:
[----:B------:R-:W-:Y:S05]  /*19fc0*/  BSYNC B1 ;  /* 0x0000000000017941 */ /* 0x000fea0003800000 */
.L_x_2763:
[----:B------:R-:W-:Y:S05]  /*19fd0*/  @P2 BRA `(.L_x_2759) ;  /* 0x0000000800ac2947 */ /* 0x000fea0003800000 */
[----:B0-----:R-:W0:Y:S01]  /*19fe0*/  S2R R6, SR_TID.X ;  /* 0x0000000000067919 */ /* 0x001e220000002100 */
[----:B------:R-:W2:Y:S01]  /*19ff0*/  LDC R9, c[0x0][0xbe8] ;  /* 0x0002fa00ff097b82 */ /* 0x000ea20000000800 */
[----:B------:R-:W-:Y:S01]  /*1a000*/  ULDC.64 UR4, c[0x0][0xaa0] ;  /* 0x0002a80000047ab9 */ /* 0x000fe20000000a00 */
[C---:B------:R-:W-:Y:S01]  /*1a010*/  VIADD R38, R199.reuse, 0x40 ;  /* 0x00000040c7267836 */ /* 0x040fe20000000000 */
[C---:B------:R-:W-:Y:S01]  /*1a020*/  IADD3 R37, R199.reuse, 0x80, RZ ;  /* 0x00000080c7257810 */ /* 0x040fe20007ffe0ff */
[----:B------:R-:W-:Y:S01]  /*1a030*/  IMAD R4, R24, UR4, RZ ;  /* 0x0000000418047c24 */ /* 0x000fe2000f8e02ff */
[----:B------:R-:W-:Y:S01]  /*1a040*/  BSSY B1, `(.L_x_2765) ;  /* 0x0000080000017945 */ /* 0x000fe20003800000 */
[----:B------:R-:W-:Y:S01]  /*1a050*/  VIADD R36, R199, 0x80 ;  /* 0x00000080c7247836 */ /* 0x000fe20000000000 */
[----:B------:R-:W-:Y:S01]  /*1a060*/  SHF.R.S32.HI R37, RZ, 0x1f, R37 ;  /* 0x0000001fff257819 */ /* 0x000fe20000011425 */
[----:B------:R-:W4:Y:S01]  /*1a070*/  LDC R12, c[0x0][0xac8] ;  /* 0x0002b200ff0c7b82 */ /* 0x000f220000000800 */
[----:B------:R-:W-:-:S02]  /*1a080*/  IMAD R7, R3, UR5, R4 ;  /* 0x0000000503077c24 */ /* 0x000fc4000f8e0204 */
[----:B-1----:R-:W-:Y:S01]  /*1a090*/  IMAD.WIDE.U32 R4, R3, UR4, RZ ;  /* 0x0000000403047c25 */ /* 0x002fe2000f8e00ff */
[----:B------:R-:W-:-:S03]  /*1a0a0*/  ULDC.64 UR4, c[0x0][0xae8] ;  /* 0x0002ba0000047ab9 */ /* 0x000fc60000000a00 */
[----:B------:R-:W-:Y:S02]  /*1a0b0*/  IMAD.IADD R5, R5, 0x1, R7 ;  /* 0x0000000105057824 */ /* 0x000fe400078e0207 */
[----:B------:R-:W-:Y:S02]  /*1a0c0*/  VIADD R34, R199, 0xc0 ;  /* 0x000000c0c7227836 */ /* 0x000fe40000000000 */
[----:B------:R-:W-:-:S04]  /*1a0d0*/  IMAD.WIDE.U32 R4, R188, UR4, R4 ;  /* 0x00000004bc047c25 */ /* 0x000fc8000f8e0004 */
[----:B------:R-:W-:Y:S01]  /*1a0e0*/  IMAD R5, R188, UR5, R5 ;  /* 0x00000005bc057c24 */ /* 0x000fe2000f8e0205 */
[----:B--2---:R-:W-:Y:S01]  /*1a0f0*/  ISETP.NE.AND P0, PT, R9, 0x1, PT ;  /* 0x000000010900780c */ /* 0x004fe20003f05270 */
[----:B------:R-:W-:Y:S01]  /*1a100*/  ULDC.64 UR4, c[0x0][0xaf0] ;  /* 0x0002bc0000047ab9 */ /* 0x000fe20000000a00 */
[----:B------:R-:W-:Y:S02]  /*1a110*/  IMAD R21, R0, R9, RZ ;  /* 0x0000000900157224 */ /* 0x000fe400078e02ff */
[----:B------:R-:W-:-:S04]  /*1a120*/  IMAD.WIDE.U32 R4, R29, UR4, R4 ;  /* 0x000000041d047c25 */ /* 0x000fc8000f8e0004 */
[----:B0-----:R-:W-:Y:S01]  /*1a130*/  VIADD R6, R6, 0xffffff80 ;  /* 0xffffff8006067836 */ /* 0x001fe20000000000 */
[-C--:B----4-:R-:W-:Y:S01]  /*1a140*/  ISETP.GE.AND P1, PT, R38, R12.reuse, PT ;  /* 0x0000000c2600720c */ /* 0x090fe20003f26270 */
[C---:B------:R-:W-:Y:S01]  /*1a150*/  VIADD R32, R199.reuse, 0x100 ;  /* 0x00000100c7207836 */ /* 0x040fe20000000000 */
[C---:B------:R-:W-:Y:S01]  /*1a160*/  ISETP.GE.AND P2, PT, R199.reuse, R12, PT ;  /* 0x0000000cc700720c */ /* 0x040fe20003f46270 */
[C---:B------:R-:W-:Y:S01]  /*1a170*/  VIADD R30, R199.reuse, 0x140 ;  /* 0x00000140c71e7836 */ /* 0x040fe20000000000 */
[----:B------:R-:W-:Y:S01]  /*1a180*/  SHF.R.S32.HI R3, RZ, 0x1f, R6 ;  /* 0x0000001fff037819 */ /* 0x000fe20000011406 */
[----:B------:R-:W0:Y:S01]  /*1a190*/  @P0 LDC R11, c[0x0][0xbec] ;  /* 0x0002fb00ff0b0b82 */ /* 0x000e220000000800 */
[----:B------:R-:W-:Y:S01]  /*1a1a0*/  SEL R8, RZ, 0xffffffff, P1 ;  /* 0xffffffffff087807 */ /* 0x000fe20000800000 */
[----:B------:R-:W-:Y:S01]  /*1a1b0*/  VIADD R27, R199, 0x180 ;  /* 0x00000180c71b7836 */ /* 0x000fe20000000000 */
[----:B------:R-:W-:Y:S01]  /*1a1c0*/  LEA.HI R3, R3, R6, RZ, 0x3 ;  /* 0x0000000603037211 */ /* 0x000fe200078f18ff */
[----:B------:R-:W-:Y:S01]  /*1a1d0*/  VIADD R23, R199, 0x1c0 ;  /* 0x000001c0c7177836 */ /* 0x000fe20000000000 */
[----:B------:R-:W-:Y:S01]  /*1a1e0*/  ISETP.GE.AND P1, PT, R36, R12, PT ;  /* 0x0000000c2400720c */ /* 0x000fe20003f26270 */
[----:B------:R-:W-:Y:S01]  /*1a1f0*/  IMAD.SHL.U32 R8, R8, 0x2, RZ ;  /* 0x0000000208087824 */ /* 0x000fe200078e00ff */
[----:B------:R-:W-:Y:S01]  /*1a200*/  LOP3.LUT R7, R3, 0xfffffff8, RZ, 0xc0, !PT ;  /* 0xfffffff803077812 */ /* 0x000fe200078ec0ff */
[----:B------:R-:W1:Y:S01]  /*1a210*/  @P0 LDC R13, c[0x0][0xbf0] ;  /* 0x0002fc00ff0d0b82 */ /* 0x000e620000000800 */
[----:B------:R-:W-:Y:S01]  /*1a220*/  SHF.R.S32.HI R20, RZ, 0x3, R3 ;  /* 0x00000003ff147819 */ /* 0x000fe20000011403 */
[----:B------:R-:W-:-:S02]  /*1a230*/  IMAD R3, R26, UR4, RZ ;  /* 0x000000041a037c24 */ /* 0x000fc4000f8e02ff */
[----:B------:R-:W-:Y:S02]  /*1a240*/  IMAD.IADD R7, R6, 0x1, -R7 ;  /* 0x0000000106077824 */ /* 0x000fe400078e0a07 */
[----:B------:R-:W-:Y:S02]  /*1a250*/  VIADD R25, R199, 0x1c0 ;  /* 0x000001c0c7197836 */ /* 0x000fe40000000000 */
[----:B------:R-:W-:Y:S02]  /*1a260*/  IMAD R7, R7, 0x20, R20 ;  /* 0x0000002007077824 */ /* 0x000fe400078e0214 */
[----:B------:R-:W-:Y:S01]  /*1a270*/  IMAD.IADD R20, R20, 0x1, R196 ;  /* 0x0000000114147824 */ /* 0x000fe200078e02c4 */
[----:B------:R-:W-:Y:S01]  /*1a280*/  SHF.R.S32.HI R25, RZ, 0x1f, R25 ;  /* 0x0000001fff197819 */ /* 0x000fe20000011419 */
[----:B------:R-:W-:Y:S02]  /*1a290*/  IMAD.IADD R196, R196, 0x1, R7 ;  /* 0x00000001c4c47824 */ /* 0x000fe400078e0207 */
[----:B------:R-:W-:Y:S01]  /*1a2a0*/  IMAD R7, R29, UR5, R3 ;  /* 0x000000051d077c24 */ /* 0x000fe2000f8e0203 */
[----:B------:R-:W-:Y:S01]  /*1a2b0*/  ULDC.64 UR4, c[0x0][0xae0] ;  /* 0x0002b80000047ab9 */ /* 0x000fe20000000a00 */
[----:B0-----:R-:W-:-:S03]  /*1a2c0*/  @P0 IMAD.HI.U32 R6, R196, R11, RZ ;  /* 0x0000000bc4060227 */ /* 0x001fc600078e00ff */
[----:B------:R-:W-:Y:S01]  /*1a2d0*/  IADD3 R5, R5, R7, RZ ;  /* 0x0000000705057210 */ /* 0x000fe20007ffe0ff */
[----:B------:R-:W-:Y:S01]  /*1a2e0*/  IMAD.MOV.U32 R3, RZ, RZ, R196 ;  /* 0x000000ffff037224 */ /* 0x000fe200078e00c4 */
[----:B------:R-:W-:Y:S01]  /*1a2f0*/  SEL R7, RZ, 0x1, P2 ;  /* 0x00000001ff077807 */ /* 0x000fe20001000000 */
[----:B------:R-:W-:Y:S01]  /*1a300*/  VIADD R28, R199, 0x180 ;  /* 0x00000180c71c7836 */ /* 0x000fe20000000000 */
[-C--:B------:R-:W-:Y:S01]  /*1a310*/  ISETP.GE.AND P2, PT, R23, R12.reuse, PT ;  /* 0x0000000c1700720c */ /* 0x080fe20003f46270 */
[C---:B------:R-:W-:Y:S01]  /*1a320*/  VIADD R31, R199.reuse, 0x140 ;  /* 0x00000140c71f7836 */ /* 0x040fe20000000000 */
[----:B-1----:R-:W-:Y:S01]  /*1a330*/  @P0 SHF.R.U32.HI R3, RZ, R13, R6 ;  /* 0x0000000dff030219 */ /* 0x002fe20000011606 */
[C---:B------:R-:W-:Y:S01]  /*1a340*/  VIADD R33, R199.reuse, 0x100 ;  /* 0x00000100c7217836 */ /* 0x040fe20000000000 */
[----:B------:R-:W-:Y:S01]  /*1a350*/  LOP3.LUT R6, R8, 0x2, R7, 0xe2, !PT ;  /* 0x0000000208067812 */ /* 0x000fe200078ee207 */
[----:B------:R-:W-:Y:S01]  /*1a360*/  VIADD R35, R199, 0xc0 ;  /* 0x000000c0c7237836 */ /* 0x000fe20000000000 */
[----:B------:R-:W-:Y:S01]  /*1a370*/  SEL R8, RZ, 0xffffffff, P1 ;  /* 0xffffffffff087807 */ /* 0x000fe20000800000 */
[----:B------:R-:W-:Y:S01]  /*1a380*/  IMAD.MOV R7, RZ, RZ, -R3 ;  /* 0x000000ffff077224 */ /* 0x000fe200078e0a03 */
[----:B------:R-:W-:Y:S01]  /*1a390*/  ISETP.GE.AND P0, PT, R34, R12, PT ;  /* 0x0000000c2200720c */ /* 0x000fe20003f06270 */
[----:B------:R-:W-:Y:S01]  /*1a3a0*/  IMAD.WIDE.U32 R4, R3, UR4, R4 ;  /* 0x0000000403047c25 */ /* 0x000fe2000f8e0004 */
[----:B------:R-:W-:-:S02]  /*1a3b0*/  SHF.R.S32.HI R0, RZ, 0x1f, R3 ;  /* 0x0000001fff007819 */ /* 0x000fc40000011403 */
[-C--:B------:R-:W-:Y:S01]  /*1a3c0*/  ISETP.GE.AND P1, PT, R32, R12.reuse, PT ;  /* 0x0000000c2000720c */ /* 0x080fe20003f26270 */
[----:B------:R-:W-:Y:S01]  /*1a3d0*/  IMAD.SHL.U32 R11, R8, 0x4, RZ ;  /* 0x00000004080b7824 */ /* 0x000fe200078e00ff */
[----:B------:R-:W-:Y:S01]  /*1a3e0*/  SEL R8, RZ, 0xffffffff, P0 ;  /* 0xffffffffff087807 */ /* 0x000fe20000000000 */
[----:B------:R-:W-:Y:S01]  /*1a3f0*/  IMAD R0, R0, UR4, RZ ;  /* 0x0000000400007c24 */ /* 0x000fe2000f8e02ff */
[-C--:B------:R-:W-:Y:S01]  /*1a400*/  ISETP.GE.AND P0, PT, R30, R12.reuse, PT ;  /* 0x0000000c1e00720c */ /* 0x080fe20003f06270 */
[----:B------:R-:W-:Y:S01]  /*1a410*/  IMAD R7, R9, R7, R196 ;  /* 0x0000000709077224 */ /* 0x000fe200078e02c4 */
[----:B------:R-:W-:Y:S01]  /*1a420*/  LOP3.LUT R6, R11, 0x4, R6, 0xe2, !PT ;  /* 0x000000040b067812 */ /* 0x000fe200078ee206 */
[----:B------:R-:W-:Y:S01]  /*1a430*/  IMAD.SHL.U32 R9, R8, 0x8, RZ ;  /* 0x0000000808097824 */ /* 0x000fe200078e00ff */
[----:B------:R-:W-:Y:S01]  /*1a440*/  SEL R8, RZ, 0xffffffff, P1 ;  /* 0xffffffffff087807 */ /* 0x000fe20000800000 */
[----:B------:R-:W-:Y:S01]  /*1a450*/  IMAD R3, R3, UR5, R0 ;  /* 0x0000000503037c24 */ /* 0x000fe2000f8e0200 */
[----:B------:R-:W-:Y:S01]  /*1a460*/  SHF.R.S32.HI R0, RZ, 0x1f, R7 ;  /* 0x0000001fff007819 */ /* 0x000fe20000011407 */
[----:B------:R-:W-:Y:S01]  /*1a470*/  ULDC.64 UR4, c[0x0][0xad8] ;  /* 0x0002b60000047ab9 */ /* 0x000fe20000000a00 */
[----:B------:R-:W-:Y:S01]  /*1a480*/  LOP3.LUT R6, R9, 0x8, R6, 0xe2, !PT ;  /* 0x0000000809067812 */ /* 0x000fe200078ee206 */
[----:B------:R-:W-:Y:S01]  /*1a490*/  IMAD.IADD R5, R5, 0x1, R3 ;  /* 0x0000000105057824 */ /* 0x000fe200078e0203 */
[----:B------:R-:W-:Y:S01]  /*1a4a0*/  SEL R3, RZ, 0xffffffff, P0 ;  /* 0xffffffffff037807 */ /* 0x000fe20000000000 */
[----:B------:R-:W-:Y:S01]  /*1a4b0*/  IMAD.SHL.U32 R9, R8, 0x10, RZ ;  /* 0x0000001008097824 */ /* 0x000fe200078e00ff */
[----:B------:R-:W-:Y:S01]  /*1a4c0*/  ISETP.GE.AND P0, PT, R27, R12, PT ;  /* 0x0000000c1b00720c */ /* 0x000fe20003f06270 */
[----:B------:R-:W-:Y:S01]  /*1a4d0*/  IMAD R0, R0, UR4, RZ ;  /* 0x0000000400007c24 */ /* 0x000fe2000f8e02ff */
[----:B------:R-:W-:Y:S01]  /*1a4e0*/  SHF.R.S32.HI R28, RZ, 0x1f, R28 ;  /* 0x0000001fff1c7819 */ /* 0x000fe2000001141c */
[----:B------:R-:W-:Y:S01]  /*1a4f0*/  IMAD.WIDE.U32 R4, R7, UR4, R4 ;  /* 0x0000000407047c25 */ /* 0x000fe2000f8e0004 */
[----:B------:R-:W-:-:S02]  /*1a500*/  LOP3.LUT R6, R9, 0x10, R6, 0xe2, !PT ;  /* 0x0000001009067812 */ /* 0x000fc400078ee206 */
[----:B------:R-:W-:Y:S01]  /*1a510*/  SHF.R.S32.HI R31, RZ, 0x1f, R31 ;  /* 0x0000001fff1f7819 */ /* 0x000fe2000001141f */
[----:B------:R-:W-:Y:S01]  /*1a520*/  IMAD.SHL.U32 R9, R3, 0x20, RZ ;  /* 0x0000002003097824 */ /* 0x000fe200078e00ff */
[----:B------:R-:W-:Y:S01]  /*1a530*/  SHF.R.S32.HI R33, RZ, 0x1f, R33 ;  /* 0x0000001fff217819 */ /* 0x000fe20000011421 */
[----:B------:R-:W-:Y:S01]  /*1a540*/  IMAD R3, R7, UR5, R0 ;  /* 0x0000000507037c24 */ /* 0x000fe2000f8e0200 */
[----:B------:R-:W-:Y:S01]  /*1a550*/  SEL R7, RZ, 0x40, P0 ;  /* 0x00000040ff077807 */ /* 0x000fe20000000000 */
[----:B------:R-:W-:Y:S01]  /*1a560*/  ULDC.64 UR4, c[0x0][0xa80] ;  /* 0x0002a00000047ab9 */ /* 0x000fe20000000a00 */
[----:B------:R-:W-:Y:S01]  /*1a570*/  ISETP.GE.AND P0, PT, R20, R21, PT ;  /* 0x000000151400720c */ /* 0x000fe20003f06270 */
[----:B------:R-:W-:Y:S01]  /*1a580*/  IMAD.IADD R3, R5, 0x1, R3 ;  /* 0x0000000105037824 */ /* 0x000fe200078e0203 */
[----:B------:R-:W-:Y:S01]  /*1a590*/  LEA R13, P1, R4, UR4, 0x1 ;  /* 0x00000004040d7c11 */ /* 0x000fe2000f8208ff */
[----:B------:R-:W-:Y:S01]  /*1a5a0*/  VIADD R39, R199, 0x40 ;  /* 0x00000040c7277836 */ /* 0x000fe20000000000 */
[----:B------:R-:W-:-:S02]  /*1a5b0*/  LOP3.LUT R6, R9, 0x20, R6, 0xe2, !PT ;  /* 0x0000002009067812 */ /* 0x000fc400078ee206 */
[----:B------:R-:W-:Y:S01]  /*1a5c0*/  LEA.HI.X R3, R4, UR5, R3, 0x1, P1 ;  /* 0x0000000504037c11 */ /* 0x000fe200088f0c03 */
[----:B------:R0:W1:Y:S01]  /*1a5d0*/  SHFL.IDX PT, R10, R13, RZ, 0x181f ;  /* 0x00181fff0d0a7589 */ /* 0x00006200000e0000 */
[----:B------:R-:W-:Y:S02]  /*1a5e0*/  LOP3.LUT R14, R6, R7, RZ, 0xfc, !PT ;  /* 0x00000007060e7212 */ /* 0x000fe400078efcff */
[----:B------:R-:W-:Y:S01]  /*1a5f0*/  SEL R5, RZ, 0x80, P2 ;  /* 0x00000080ff057807 */ /* 0x000fe20001000000 */
[----:B------:R0:W2:Y:S01]  /*1a600*/  SHFL.IDX PT, R11, R3, RZ, 0x181f ;  /* 0x00181fff030b7589 */ /* 0x0000a200000e0000 */
[----:B------:R-:W-:Y:S02]  /*1a610*/  SHF.R.S32.HI R35, RZ, 0x1f, R35 ;  /* 0x0000001fff237819 */ /* 0x000fe40000011423 */
[----:B------:R-:W-:Y:S02]  /*1a620*/  LOP3.LUT R15, R14, R5, RZ, 0xfc, !PT ;  /* 0x000000050e0f7212 */ /* 0x000fe400078efcff */
[----:B------:R-:W-:Y:S01]  /*1a630*/  SHF.R.S32.HI R39, RZ, 0x1f, R39 ;  /* 0x0000001fff277819 */ /* 0x000fe20000011427 */
[----:B------:R-:W-:Y:S06]  /*1a640*/  @P0 BRA `(.L_x_2766) ;  /* 0x00000000007c0947 */ /* 0x000fec0003800000 */
[-C--:B------:R-:W-:Y:S02]  /*1a650*/  ISETP.GE.AND P2, PT, R38, R12.reuse, PT ;  /* 0x0000000c2600720c */ /* 0x080fe40003f46270 */
[-C--:B------:R-:W-:Y:S02]  /*1a660*/  ISETP.GE.AND P1, PT, R199, R12.reuse, PT ;  /* 0x0000000cc700720c */ /* 0x080fe40003f26270 */
[-C--:B------:R-:W-:Y:S02]  /*1a670*/  ISETP.GE.AND P5, PT, R36, R12.reuse, PT ;  /* 0x0000000c2400720c */ /* 0x080fe40003fa6270 */
[----:B------:R-:W-:-:S07]  /*1a680*/  ISETP.GE.AND P3, PT, R34, R12, PT ;  /* 0x0000000c2200720c */ /* 0x000fce0003f66270 */
[C---:B-1----:R-:W-:Y:S02]  /*1a690*/  @!P2 LEA R4, P0, R38.reuse, R10, 0x1 ;  /* 0x0000000a2604a211 */ /* 0x042fe400078008ff */
        /* <DEDUP_REMOVED lines=21> */
[----:B------:R-:W-:Y:S02]  /*1a7f0*/  @P4 LEA R10, P5, R23, R10, 0x1 ;  /* 0x0000000a170a4211 */ /* 0x000fe400078a08ff */
[-C--:B------:R-:W-:Y:S02]  /*1a800*/  @P0 LEA.HI.X R5, R27, R11.reuse, R28, 0x1, P3 ;  /* 0x0000000b1b050211 */ /* 0x080fe400018f0c1c */
[----:B------:R-:W-:-:S03]  /*1a810*/  @P4 LEA.HI.X R11, R23, R11, R25, 0x1, P5 ;  /* 0x0000000b170b4211 */ /* 0x000fc600028f0c19 */
[----:B------:R4:W-:Y:S04]  /*1a820*/  @P0 ST.E.128 desc[UR40][R4.64], RZ ;  /* 0x000000ff04000985 */ /* 0x0009e8000c101d28 */
[----:B------:R4:W-:Y:S02]  /*1a830*/  @P4 ST.E.128 desc[UR40][R10.64], RZ ;  /* 0x000000ff0a004985 */ /* 0x0009e4000c101d28 */
.L_x_2766:
[----:B------:R-:W-:Y:S05]  /*1a840*/  BSYNC B1 ;  /* 0x0000000000017941 */ /* 0x000fea0003800000 */
.L_x_2765:
[----:B------:R-:W-:Y:S01]  /*1a850*/  VIADD R0, R20, 0x20 ;  /* 0x0000002014007836 */ /* 0x000fe20000000000 */
[----:B--2-4-:R2:W4:Y:S04]  /*1a860*/  SHFL.IDX PT, R11, R3, 0x1, 0x181f ;  /* 0x00381f00030b7f89 */ /* 0x01452800000e0000 */
        /* <DEDUP_REMOVED lines=9> */
[----:B-1--4-:R-:W-:Y:S02]  /*1a900*/  @!P6 IMAD.WIDE R6, R199, 0x2, R10 ;  /* 0x00000002c706e825 */ /* 0x012fe400078e020a */
        /* <DEDUP_REMOVED lines=24> */
.L_x_2759:
[----:B------:R-:W-:Y:S05]  /*1aa90*/  BSYNC B0 ;  /* 0x0000000000007941 */ /* 0x000fea0003800000 */
.L_x_2752:
[----:B------:R-:W-:Y:S02]  /*1aaa0*/  ULDC UR4, c[0x0][0xc3c] ;  /* 0x00030f0000047ab9 */ /* 0x000fe40000000800 */
[----:B---3--:R-:W-:-:S13]  /*1aab0*/  ISETP.GE.AND P0, PT, R83, UR4, PT ;  /* 0x0000000453007c0c */ /* 0x008fda000bf06270 */
[----:B------:R-:W-:Y:S05]  /*1aac0*/  @!P0 BRA `(.L_x_2767) ;  /* 0xfffffe6c00b48947 */ /* 0x000fea000383ffff */
[----:B------:R-:W-:Y:S05]  /*1aad0*/  BRA `(.L_x_2539) ;  /* 0x0000008800247947 */ /* 0x000fea0003800000 */
.L_x_2537:
        /* <DEDUP_REMOVED lines=16> */
.L_x_2768:
        /* <DEDUP_REMOVED lines=43> */
.L_x_2772:
        /* <DEDUP_REMOVED lines=37> */
.L_x_2770:
        /* <DEDUP_REMOVED lines=13> */
.L_x_2773:
        /* <DEDUP_REMOVED lines=36> */
[----:B------:R-:W-:Y:S01]  /*1b3f0*/  IMAD.MOV R12, RZ, RZ, -R2 ;  /* 0x000000ffff0c7224 */ /* 0x000fe200078e0a02 */
[----:B------:R-:W-:Y:S01]  /*1b400*/  MOV R2, RZ ;  /* 0x000000ff00027202 */ /* 0x000fe20000000f00 */
[----:B------:R-:W-:Y:S01]  /*1b410*/  IMAD R11, R13, R4, RZ ;  /* 0x000000040d0b7224 */ /* 0x000fe200078e02ff */
[----:B------:R-:W-:-:S03]  /*1b420*/  IABS R8, R10 ;  /* 0x0000000a00087213 */ /* 0x000fc60000000000 */
        /* <DEDUP_REMOVED lines=22> */
.L_x_2774:
        /* <DEDUP_REMOVED lines=29> */
[----:B------:R-:W-:-:S03]  /*1b760*/  IMAD.MOV R2, RZ, RZ, -R2 ;  /* 0x000000ffff027224 */ /* 0x000fc600078e0a02 */
[----:B------:R-:W-:Y:S01]  /*1b770*/  IADD3 R3, -R11, RZ, RZ ;  /* 0x000000ff0b037210 */ /* 0x000fe20007ffe1ff */
        /* <DEDUP_REMOVED lines=30> */
.L_x_2775:
[----:B------:R-:W-:-:S05]  /*1b960*/  LOP3.LUT R25, RZ, R2, RZ, 0x33, !PT ;  /* 0x00000002ff197212 */ /* 0x000fca00078e33ff */
[----:B------:R-:W-:Y:S01]  /*1b970*/  IMAD.IADD R25, R6, 0x1, R25 ;  /* 0x0000000106197824 */ /* 0x000fe200078e0219 */
[----:B------:R-:W-:Y:S06]  /*1b980*/  BRA `(.L_x_2776) ;  /* 0x00000000000c7947 */ /* 0x000fec0003800000 */
.L_x_2771:
[----:B------:R-:W-:Y:S02]  /*1b990*/  IMAD.MOV.U32 R25, RZ, RZ, RZ ;  /* 0x000000ffff197224 */ /* 0x000fe400078e00ff */
[----:B------:R-:W-:Y:S02]  /*1b9a0*/  IMAD.U32 R24, RZ, RZ, UR6 ;  /* 0x00000006ff187e24 */ /* 0x000fe4000f8e00ff */
[----:B------:R-:W-:-:S07]  /*1b9b0*/  IMAD.MOV.U32 R26, RZ, RZ, RZ ;  /* 0x000000ffff1a7224 */ /* 0x000fce00078e00ff */
.L_x_2776:
[----:B------:R-:W-:-:S13]  /*1b9c0*/  ISETP.NE.AND P0, PT, R7, RZ, PT ;  /* 0x000000ff0700720c */ /* 0x000fda0003f05270 */
[----:B------:R-:W0:Y:S01]  /*1b9d0*/  @!P0 S2R R3, SR_CgaCtaId ;  /* 0x0000000000038919 */ /* 0x000e220000008800 */
[----:B------:R-:W-:-:S04]  /*1b9e0*/  @!P0 MOV R2, 0x400 ;  /* 0x0000040000028802 */ /* 0x000fc80000000f00 */
[----:B0-----:R-:W-:-:S05]  /*1b9f0*/  @!P0 LEA R2, R3, R2, 0x18 ;  /* 0x0000000203028211 */ /* 0x001fca00078ec0ff */
[----:B------:R1:W-:Y:S01]  /*1ba00*/  @!P0 STS.128 [R2+0x28cd0], R24 ;  /* 0x028cd01802008388 */ /* 0x0003e20000000c00 */
[----:B------:R-:W-:Y:S06]  /*1ba10*/  BAR.ARV 0x5, 0x180 ;  /* 0x0146000000007b1d */ /* 0x000fec0000002000 */
.L_x_2769:
        /* <DEDUP_REMOVED lines=12> */
[----:B------:R-:W-:Y:S01]  /*1bae0*/  LOP3.LUT R3, R2, 0x1f8, RZ, 0xc0, !PT ;  /* 0x000001f802037812 */ /* 0x000fe200078ec0ff */
[----:B------:R-:W-:Y:S01]  /*1baf0*/  IMAD.MOV.U32 R29, RZ, RZ, 0x1 ;  /* 0x00000001ff1d7424 */ /* 0x000fe200078e00ff */
[----:B------:R-:W-:Y:S01]  /*1bb00*/  SHF.L.U32 R35, R5, 0x3, RZ ;  /* 0x0000000305237819 */ /* 0x000fe200000006ff */
[----:B------:R-:W-:Y:S01]  /*1bb10*/  IMAD.MOV.U32 R19, RZ, RZ, RZ ;  /* 0x000000ffff137224 */ /* 0x000fe200078e00ff */
[----:B------:R-:W-:Y:S01]  /*1bb20*/  LOP3.LUT R4, R3, 0x38, R0, 0x78, !PT ;  /* 0x0000003803047812 */ /* 0x000fe200078e7800 */
[----:B------:R-:W-:Y:S01]  /*1bb30*/  IMAD.SHL.U32 R0, R0, 0x10, RZ ;  /* 0x0000001000007824 */ /* 0x000fe200078e00ff */
[----:B------:R-:W-:Y:S01]  /*1bb40*/  SHF.R.U32.HI R3, RZ, 0x3, R5 ;  /* 0x00000003ff037819 */ /* 0x000fe20000011605 */
[----:B------:R-:W-:Y:S01]  /*1bb50*/  IMAD.MOV.U32 R22, RZ, RZ, RZ ;  /* 0x000000ffff167224 */ /* 0x000fe200078e00ff */
[----:B------:R-:W-:Y:S01]  /*1bb60*/  LOP3.LUT R2, R2, 0x38, RZ, 0xc0, !PT ;  /* 0x0000003802027812 */ /* 0x000fe200078ec0ff */
[----:B------:R-:W-:Y:S01]  /*1bb70*/  IMAD.MOV.U32 R28, RZ, RZ, 0x1 ;  /* 0x00000001ff1c7424 */ /* 0x000fe200078e00ff */
[----:B------:R-:W-:Y:S01]  /*1bb80*/  LOP3.LUT R35, R4, 0x200, R35, 0xf8, !PT ;  /* 0x0000020004237812 */ /* 0x000fe200078ef823 */
[----:B------:R-:W-:Y:S01]  /*1bb90*/  ULDC.64 UR42, c[0x0][0x198] ;  /* 0x00006600002a7ab9 */ /* 0x000fe20000000a00 */
[----:B------:R-:W-:Y:S01]  /*1bba0*/  LOP3.LUT R0, R3, 0x70, R0, 0xf8, !PT ;  /* 0x0000007003007812 */ /* 0x000fe200078ef800 */
        /* <DEDUP_REMOVED lines=11> */
[----:B------:R-:W-:-:S05]  /*1bc60*/  IMAD R0, R35, 0x2, R18 ;  /* 0x0000000223007824 */ /* 0x000fca00078e0212 */
[----:B------:R1:W-:Y:S02]  /*1bc70*/  STL [R1+0x34], R0 ;  /* 0x0000340001007387 */ /* 0x0003e40000100800 */
.L_x_2904:
[----:B------:R-:W-:Y:S05]  /*1bc80*/  YIELD ;  /* 0x0000000000007946 */ /* 0x000fea0003800000 */
[----:B------:R-:W-:Y:S01]  /*1bc90*/  ULDC.64 UR4, c[0x0][0xa28] ;  /* 0x00028a0000047ab9 */ /* 0x000fe20000000a00 */
[----:B------:R-:W-:Y:S01]  /*1bca0*/  IMAD.MOV.U32 R33, RZ, RZ, RZ ;  /* 0x000000ffff217224 */ /* 0x000fe200078e00ff */
[----:B------:R-:W-:Y:S01]  /*1bcb0*/  ISETP.NE.U32.AND P0, PT, RZ, UR4, PT ;  /* 0x00000004ff007c0c */ /* 0x000fe2000bf05070 */
[----:B------:R-:W0:Y:S01]  /*1bcc0*/  LDC.64 R4, c[0x0][0xa00] ;  /* 0x00028000ff047b82 */ /* 0x000e220000000a00 */
[----:B------:R-:W-:Y:S02]  /*1bcd0*/  ULDC.64 UR6, c[0x0][0xa10] ;  /* 0x0002840000067ab9 */ /* 0x000fe40000000a00 */
[----:B------:R-:W-:Y:S01]  /*1bce0*/  ISETP.NE.AND.EX P0, PT, RZ, UR5, PT, P0 ;  /* 0x00000005ff007c0c */ /* 0x000fe2000bf05300 */
[----:B------:R-:W-:-:S12]  /*1bcf0*/  ULDC.64 UR4, c[0x0][0xa18] ;  /* 0x0002860000047ab9 */ /* 0x000fd80000000a00 */
[----:B--2---:R-:W2:Y:S02]  /*1bd00*/  @P0 LDC.64 R2, c[0x0][0xa28] ;  /* 0x00028a00ff020b82 */ /* 0x004ea40000000a00 */
[----:B--2---:R-:W-:-:S05]  /*1bd10*/  @P0 IMAD.WIDE R2, R27, 0x4, R2 ;  /* 0x000000041b020825 */ /* 0x004fca00078e0202 */
[----:B------:R2:W5:Y:S01]  /*1bd20*/  @P0 LDG.E R33, desc[UR40][R2.64] ;  /* 0x0000002802210981 */ /* 0x000562000c1e1900 */
[----:B------:R-:W-:Y:S01]  /*1bd30*/  ISETP.NE.U32.AND P0, PT, RZ, UR4, PT ;  /* 0x00000004ff007c0c */ /* 0x000fe2000bf05070 */
[----:B------:R-:W-:Y:S01]  /*1bd40*/  IMAD.MOV.U32 R30, RZ, RZ, RZ ;  /* 0x000000ffff1e7224 */ /* 0x000fe200078e00ff */
[----:B------:R-:W-:Y:S01]  /*1bd50*/  ISETP.NE.U32.AND P1, PT, RZ, UR6, PT ;  /* 0x00000006ff007c0c */ /* 0x000fe2000bf25070 */
[----:B-1----:R-:W-:Y:S01]  /*1bd60*/  IMAD.MOV.U32 R0, RZ, RZ, RZ ;  /* 0x000000ffff007224 */ /* 0x002fe200078e00ff */
[----:B------:R-:W-:Y:S01]  /*1bd70*/  ISETP.NE.AND.EX P2, PT, RZ, UR5, PT, P0 ;  /* 0x00000005ff007c0c */ /* 0x000fe2000bf45300 */
[----:B------:R-:W-:Y:S01]  /*1bd80*/  ULDC.64 UR4, c[0x0][0xa00] ;  /* 0x0002800000047ab9 */ /* 0x000fe20000000a00 */
[----:B------:R-:W-:Y:S01]  /*1bd90*/  ISETP.NE.AND.EX P1, PT, RZ, UR7, PT, P1 ;  /* 0x00000007ff007c0c */ /* 0x000fe2000bf25310 */
[----:B0-----:R-:W-:Y:S01]  /*1bda0*/  IMAD.WIDE R4, R27, 0x4, R4 ;  /* 0x000000041b047825 */ /* 0x001fe200078e0204 */
[----:B------:R-:W-:Y:S01]  /*1bdb0*/  ISETP.NE.U32.AND P0, PT, RZ, UR4, PT ;  /* 0x00000004ff007c0c */ /* 0x000fe2000bf05070 */
[----:B--2---:R-:W0:Y:S08]  /*1bdc0*/  LDC.64 R2, c[0x0][0xa10] ;  /* 0x00028400ff027b82 */ /* 0x004e300000000a00 */
[----:B---3--:R-:W1:Y:S01]  /*1bdd0*/  @P2 LDC.64 R6, c[0x0][0xa18] ;  /* 0x00028600ff062b82 */ /* 0x008e620000000a00 */
[----:B------:R-:W-:Y:S01]  /*1bde0*/  ULDC UR4, c[0x0][0x288] ;  /* 0x0000a20000047ab9 */ /* 0x000fe20000000800 */
[----:B------:R-:W-:Y:S01]  /*1bdf0*/  ISETP.NE.AND.EX P0, PT, RZ, UR5, PT, P0 ;  /* 0x00000005ff007c0c */ /* 0x000fe2000bf05300 */
[----:B------:R-:W-:Y:S01]  /*1be00*/  IMAD.U32 R8, RZ, RZ, UR4 ;  /* 0x00000004ff087e24 */ /* 0x000fe2000f8e00ff */
[----:B------:R-:W-:-:S11]  /*1be10*/  ULDC.64 UR4, c[0x0][0x418] ;  /* 0x0001060000047ab9 */ /* 0x000fd60000000a00 */
[----:B------:R-:W5:Y:S01]  /*1be20*/  @P0 LDG.E R30, desc[UR40][R4.64] ;  /* 0x00000028041e0981 */ /* 0x000f62000c1e1900 */
[----:B0-----:R-:W-:-:S05]  /*1be30*/  IMAD.WIDE R2, R27, 0x4, R2 ;  /* 0x000000041b027825 */ /* 0x001fca00078e0202 */
[----:B------:R-:W5:Y:S01]  /*1be40*/  @P1 LDG.E R0, desc[UR40][R2.64] ;  /* 0x0000002802001981 */ /* 0x000f62000c1e1900 */
[----:B-1----:R-:W-:-:S05]  /*1be50*/  @P2 IMAD.WIDE R6, R27, 0x4, R6 ;  /* 0x000000041b062825 */ /* 0x002fca00078e0206 */
        /* <DEDUP_REMOVED lines=8> */
[----:B0-----:R-:W-:Y:S02]  /*1bee0*/  IMAD.U32 R6, RZ, RZ, UR5 ;  /* 0x00000005ff067e24 */ /* 0x001fe4000f8e00ff */
[----:B------:R-:W-:Y:S01]  /*1bef0*/  IMAD.U32 R11, RZ, RZ, UR4 ;  /* 0x00000004ff0b7e24 */ /* 0x000fe2000f8e00ff */
[----:B--2---:R0:W-:Y:S01]  /*1bf00*/  STL [R1], R8 ;  /* 0x0000000801007387 */ /* 0x0041e20000100800 */
[----:B------:R-:W-:Y:S01]  /*1bf10*/  IMAD.MOV.U32 R14, RZ, RZ, R8 ;  /* 0x000000ffff0e7224 */ /* 0x000fe200078e0008 */
[----:B----4-:R-:W-:Y:S06]  /*1bf20*/  @P2 BRA `(.L_x_2778) ;  /* 0x0000000000142947 */ /* 0x010fec0003800000 */
[----:B------:R-:W-:Y:S05]  /*1bf30*/  @!P0 BRA `(.L_x_2778) ;  /* 0x0000000000108947 */ /* 0x000fea0003800000 */
[----:B0-----:R-:W2:Y:S04]  /*1bf40*/  LDG.E R8, desc[UR40][R4.64] ;  /* 0x0000002804087981 */ /* 0x001ea8000c1e1900 */
[----:B------:R-:W2:Y:S02]  /*1bf50*/  LDG.E R7, desc[UR40][R4.64+0x4] ;  /* 0x0000042804077981 */ /* 0x000ea4000c1e1900 */
[----:B--2---:R-:W-:-:S05]  /*1bf60*/  IMAD.IADD R14, R7, 0x1, -R8 ;  /* 0x00000001070e7824 */ /* 0x004fca00078e0a08 */
[----:B------:R1:W-:Y:S02]  /*1bf70*/  STL [R1], R14 ;  /* 0x0000000e01007387 */ /* 0x0003e40000100800 */
.L_x_2778:
[----:B------:R-:W-:Y:S01]  /*1bf80*/  ULDC.64 UR4, c[0x0][0xa20] ;  /* 0x0002880000047ab9 */ /* 0x000fe20000000a00 */
[C---:B------:R-:W-:Y:S02]  /*1bf90*/  LOP3.LUT R4, R26.reuse, 0xff000000, RZ, 0xc0, !PT ;  /* 0xff0000001a047812 */ /* 0x040fe400078ec0ff */
[----:B------:R-:W-:Y:S02]  /*1bfa0*/  ISETP.NE.U32.AND P0, PT, RZ, UR4, PT ;  /* 0x00000004ff007c0c */ /* 0x000fe4000bf05070 */
[----:B------:R-:W-:Y:S02]  /*1bfb0*/  SHF.R.U32.HI R4, RZ, 0x8, R4 ;  /* 0x00000008ff047819 */ /* 0x000fe40000011604 */
[----:B------:R-:W-:Y:S02]  /*1bfc0*/  ISETP.NE.AND.EX P0, PT, RZ, UR5, PT, P0 ;  /* 0x00000005ff007c0c */ /* 0x000fe4000bf05300 */
[C---:B------:R-:W-:Y:S02]  /*1bfd0*/  LOP3.LUT R9, R26.reuse, 0xff0000, RZ, 0xc0, !PT ;  /* 0x00ff00001a097812 */ /* 0x040fe400078ec0ff */
[----:B------:R-:W-:-:S02]  /*1bfe0*/  LOP3.LUT R17, R26, 0xffff, RZ, 0xc0, !PT ;  /* 0x0000ffff1a117812 */ /* 0x000fc400078ec0ff */
[----:B------:R-:W-:-:S07]  /*1bff0*/  LEA.HI R9, R9, R4, RZ, 0x10 ;  /* 0x0000000409097211 */ /* 0x000fce00078f80ff */
[----:B------:R-:W-:Y:S05]  /*1c000*/  @!P0 BRA `(.L_x_2779) ;  /* 0x0000000000108947 */ /* 0x000fea0003800000 */
[----:B------:R-:W2:Y:S02]  /*1c010*/  LDC.64 R4, c[0x0][0xa20] ;  /* 0x00028800ff047b82 */ /* 0x000ea40000000a00 */
[----:B--2---:R-:W-:-:S05]  /*1c020*/  IMAD.WIDE R4, R27, 0x4, R4 ;  /* 0x000000041b047825 */ /* 0x004fca00078e0204 */
[----:B------:R2:W5:Y:S01]  /*1c030*/  LDG.E R11, desc[UR40][R4.64] ;  /* 0x00000028040b7981 */ /* 0x000562000c1e1900 */
[----:B------:R-:W-:Y:S05]  /*1c040*/  BRA `(.L_x_2780) ;  /* 0x0000000000247947 */ /* 0x000fea0003800000 */
.L_x_2779:
[----:B------:R-:W-:Y:S02]  /*1c050*/  ULDC.64 UR4, c[0x0][0xa08] ;  /* 0x0002820000047ab9 */ /* 0x000fe40000000a00 */
[----:B------:R-:W-:-:S04]  /*1c060*/  ISETP.NE.U32.AND P0, PT, RZ, UR4, PT ;  /* 0x00000004ff007c0c */ /* 0x000fc8000bf05070 */
[----:B------:R-:W-:-:S13]  /*1c070*/  ISETP.NE.AND.EX P0, PT, RZ, UR5, PT, P0 ;  /* 0x00000005ff007c0c */ /* 0x000fda000bf05300 */
[----:B------:R-:W-:Y:S05]  /*1c080*/  @!P0 BRA `(.L_x_2780) ;  /* 0x0000000000148947 */ /* 0x000fea0003800000 */
[----:B------:R-:W2:Y:S02]  /*1c090*/  LDC.64 R4, c[0x0][0xa08] ;  /* 0x00028200ff047b82 */ /* 0x000ea40000000a00 */
[----:B--2---:R-:W-:-:S05]  /*1c0a0*/  IMAD.WIDE R4, R27, 0x4, R4 ;  /* 0x000000041b047825 */ /* 0x004fca00078e0204 */
[----:B------:R-:W2:Y:S04]  /*1c0b0*/  LDG.E R11, desc[UR40][R4.64] ;  /* 0x00000028040b7981 */ /* 0x000ea8000c1e1900 */
[----:B0-----:R-:W2:Y:S02]  /*1c0c0*/  LDG.E R8, desc[UR40][R4.64+0x4] ;  /* 0x0000042804087981 */ /* 0x001ea4000c1e1900 */
[----:B--2---:R-:W-:-:S07]  /*1c0d0*/  IMAD.IADD R11, R8, 0x1, -R11 ;  /* 0x00000001080b7824 */ /* 0x004fce00078e0a0b */
.L_x_2780:
[----:B--2---:R-:W2:Y:S01]  /*1c0e0*/  @P1 LDG.E R4, desc[UR40][R2.64] ;  /* 0x0000002802041981 */ /* 0x004ea2000c1e1900 */
[----:B------:R-:W3:Y:S03]  /*1c0f0*/  LDC R5, c[0x0][0x448] ;  /* 0x00011200ff057b82 */ /* 0x000ee60000000800 */
[----:B------:R-:W2:Y:S01]  /*1c100*/  @P1 LDG.E R13, desc[UR40][R2.64+0x4] ;  /* 0x00000428020d1981 */ /* 0x000ea2000c1e1900 */
[----:B-----5:R-:W-:Y:S02]  /*1c110*/  IMAD.IADD R11, R11, 0x1, -R33 ;  /* 0x000000010b0b7824 */ /* 0x020fe400078e0a21 */
[----:B------:R-:W-:-:S05]  /*1c120*/  IMAD.SHL.U32 R31, R25, 0x40, RZ ;  /* 0x00000040191f7824 */ /* 0x000fca00078e00ff */
[----:B0-----:R-:W-:Y:S02]  /*1c130*/  IADD3 R8, R31, 0x3f, RZ ;  /* 0x0000003f1f087810 */ /* 0x001fe40007ffe0ff */
[----:B---3--:R-:W-:-:S13]  /*1c140*/  ISETP.NE.AND P2, PT, R5, 0x1, PT ;  /* 0x000000010500780c */ /* 0x008fda0003f45270 */
[----:B------:R-:W0:Y:S08]  /*1c150*/  @P2 LDC R7, c[0x0][0x44c] ;  /* 0x00011300ff072b82 */ /* 0x000e300000000800 */
[----:B------:R-:W3:Y:S01]  /*1c160*/  @P2 LDC R5, c[0x0][0x450] ;  /* 0x00011400ff052b82 */ /* 0x000ee20000000800 */
[----:B--2---:R-:W-:Y:S02]  /*1c170*/  @P1 IMAD.IADD R6, R13, 0x1, -R4 ;  /* 0x000000010d061824 */ /* 0x004fe400078e0a04 */
[----:B0-----:R-:W-:-:S04]  /*1c180*/  @P2 IMAD.HI.U32 R4, R8, R7, RZ ;  /* 0x0000000708042227 */ /* 0x001fc800078e00ff */
[----:B------:R-:W-:Y:S01]  /*1c190*/  IMAD.IADD R23, R11, 0x1, R6 ;  /* 0x000000010b177824 */ /* 0x000fe200078e0206 */
[----:B---3--:R-:W-:-:S03]  /*1c1a0*/  @P2 SHF.R.U32.HI R8, RZ, R5, R4 ;  /* 0x00000005ff082219 */ /* 0x008fc60000011604 */
[C---:B------:R-:W-:Y:S01]  /*1c1b0*/  VIADD R10, R23.reuse, 0x3f ;  /* 0x0000003f170a7836 */ /* 0x040fe20000000000 */
[----:B------:R-:W-:-:S04]  /*1c1c0*/  IADD3 R7, R23, 0x1, -R14 ;  /* 0x0000000117077810 */ /* 0x000fc80007ffe80e */
[----:B------:R-:W-:Y:S01]  /*1c1d0*/  SHF.R.S32.HI R3, RZ, 0x1f, R10 ;  /* 0x0000001fff037819 */ /* 0x000fe2000001140a */
[----:B------:R-:W-:-:S03]  /*1c1e0*/  IMAD.IADD R8, R7, 0x1, R8 ;  /* 0x0000000107087824 */ /* 0x000fc600078e0208 */
[----:B------:R-:W-:Y:S02]  /*1c1f0*/  LEA.HI R10, R3, R10, RZ, 0x6 ;  /* 0x0000000a030a7211 */ /* 0x000fe400078f30ff */
[----:B------:R-:W0:Y:S02]  /*1c200*/  LDC.64 R2, c[0x0][0x9e0] ;  /* 0x00027800ff027b82 */ /* 0x000e240000000a00 */
[----:B------:R-:W-:Y:S02]  /*1c210*/  SHF.R.S32.HI R10, RZ, 0x6, R10 ;  /* 0x00000006ff0a7819 */ /* 0x000fe4000001140a */
[----:B0-----:R-:W-:Y:S01]  /*1c220*/  ISETP.GE.AND P3, PT, R3, 0x1, PT ;  /* 0x000000010300780c */ /* 0x001fe20003f66270 */
[----:B------:R-:W-:-:S12]  /*1c230*/  IMAD.IADD R2, R8, 0x1, R2 ;  /* 0x0000000108027824 */ /* 0x000fd800078e0202 */
[----:B------:R-:W-:Y:S05]  /*1c240*/  @!P3 BRA `(.L_x_2781) ;  /* 0x000000000048b947 */ /* 0x000fea0003800000 */
        /* <DEDUP_REMOVED lines=11> */
.L_x_2783:
[----:B------:R-:W-:-:S13]  /*1c300*/  ISETP.NE.AND P0, PT, R3, 0x1, PT ;  /* 0x000000010300780c */ /* 0x000fda0003f05270 */
[----:B------:R-:W0:Y:S02]  /*1c310*/  @P0 LDC.64 R4, c[0x0][0x9e8] ;  /* 0x00027a00ff040b82 */ /* 0x000e240000000a00 */
[----:B0-----:R-:W-:-:S05]  /*1c320*/  @P0 IMAD.HI.U32 R4, R12, R4, RZ ;  /* 0x000000040c040227 */ /* 0x001fca00078e00ff */
[----:B------:R-:W-:-:S07]  /*1c330*/  @P0 SHF.R.U32.HI R12, RZ, R5, R4 ;  /* 0x00000005ff0c0219 */ /* 0x000fce0000011604 */
.L_x_2784:
[----:B------:R-:W-:Y:S05]  /*1c340*/  BSYNC B0 ;  /* 0x0000000000007941 */ /* 0x000fea0003800000 */
.L_x_2782:
[----:B------:R-:W-:-:S05]  /*1c350*/  IMAD R12, R12, R3, R3 ;  /* 0x000000030c0c7224 */ /* 0x000fca00078e0203 */
[----:B------:R-:W-:-:S07]  /*1c360*/  VIMNMX R2, R2, R12, PT ;  /* 0x0000000c02027248 */ /* 0x000fce0003fe0100 */
.L_x_2781:
[----:B------:R-:W0:Y:S01]  /*1c370*/  @P2 LDC R8, c[0x0][0x44c] ;  /* 0x00011300ff082b82 */ /* 0x000e220000000800 */
[----:B------:R-:W-:Y:S01]  /*1c380*/  VIADD R2, R2, 0x3f ;  /* 0x0000003f02027836 */ /* 0x000fe20000000000 */
[----:B------:R-:W-:Y:S01]  /*1c390*/  ULDC UR4, c[0x0][0x9dc] ;  /* 0x0002770000047ab9 */ /* 0x000fe20000000800 */
[----:B------:R-:W-:-:S05]  /*1c3a0*/  IMAD.MOV.U32 R4, RZ, RZ, R31 ;  /* 0x000000ffff047224 */ /* 0x000fca00078e001f */
[----:B------:R-:W2:Y:S01]  /*1c3b0*/  @P2 LDC R5, c[0x0][0x450] ;  /* 0x00011400ff052b82 */ /* 0x000ea20000000800 */
[----:B0-----:R-:W-:-:S05]  /*1c3c0*/  @P2 IMAD.HI.U32 R8, R31, R8, RZ ;  /* 0x000000081f082227 */ /* 0x001fca00078e00ff */
[----:B--2---:R-:W-:Y:S01]  /*1c3d0*/  @P2 SHF.R.U32.HI R4, RZ, R5, R8 ;  /* 0x00000005ff042219 */ /* 0x004fe20000011608 */
[----:B------:R-:W-:Y:S01]  /*1c3e0*/  IMAD.IADD R8, R23, 0x1, -R14 ;  /* 0x0000000117087824 */ /* 0x000fe200078e0a0e */
[----:B------:R-:W-:-:S03]  /*1c3f0*/  SHF.R.S32.HI R5, RZ, 0x1f, R2 ;  /* 0x0000001fff057819 */ /* 0x000fc60000011402 */
[----:B------:R-:W-:Y:S01]  /*1c400*/  IMAD.IADD R13, R8, 0x1, R4 ;  /* 0x00000001080d7824 */ /* 0x000fe200078e0204 */
[----:B------:R-:W-:-:S03]  /*1c410*/  LEA.HI R5, R5, R2, RZ, 0x6 ;  /* 0x0000000205057211 */ /* 0x000fc600078f30ff */
[----:B------:R-:W-:Y:S01]  /*1c420*/  VIADD R2, R13, -UR4 ;  /* 0x800000040d027c36 */ /* 0x000fe20008000000 */
        /* <DEDUP_REMOVED lines=13> */
.L_x_2787:
[----:B------:R-:W-:-:S13]  /*1c500*/  ISETP.NE.AND P0, PT, R3, 0x1, PT ;  /* 0x000000010300780c */ /* 0x000fda0003f05270 */
[----:B------:R-:W0:Y:S02]  /*1c510*/  @P0 LDC.64 R4, c[0x0][0x9e8] ;  /* 0x00027a00ff040b82 */ /* 0x000e240000000a00 */
[----:B0-----:R-:W-:-:S05]  /*1c520*/  @P0 IMAD.HI.U32 R4, R13, R4, RZ ;  /* 0x000000040d040227 */ /* 0x001fca00078e00ff */
[----:B------:R-:W-:-:S07]  /*1c530*/  @P0 SHF.R.U32.HI R13, RZ, R5, R4 ;  /* 0x00000005ff0d0219 */ /* 0x000fce0000011604 */
.L_x_2788:
[----:B------:R-:W-:Y:S05]  /*1c540*/  BSYNC B0 ;  /* 0x0000000000007941 */ /* 0x000fea0003800000 */
.L_x_2786:
[----:B------:R-:W-:-:S05]  /*1c550*/  IMAD R3, R13, R3, RZ ;  /* 0x000000030d037224 */ /* 0x000fca00078e02ff */
[----:B------:R-:W-:-:S07]  /*1c560*/  VIMNMX R2, R2, R3, !PT ;  /* 0x0000000302027248 */ /* 0x000fce0007fe0100 */
.L_x_2785:
[----:B------:R-:W-:Y:S01]  /*1c570*/  SHF.R.S32.HI R3, RZ, 0x1f, R2 ;  /* 0x0000001fff037819 */ /* 0x000fe20000011402 */
[----:B------:R-:W-:Y:S01]  /*1c580*/  BSSY B0, `(.L_x_2789) ;  /* 0x0000026000007945 */ /* 0x000fe20003800000 */
[----:B------:R-:W-:Y:S01]  /*1c590*/  LOP3.LUT R32, R9, 0xff, RZ, 0xc0, !PT ;  /* 0x000000ff09207812 */ /* 0x000fe200078ec0ff */
[----:B------:R-:W-:Y:S01]  /*1c5a0*/  IMAD.MOV.U32 R15, RZ, RZ, RZ ;  /* 0x000000ffff0f7224 */ /* 0x000fe200078e00ff */
[----:B------:R-:W-:Y:S02]  /*1c5b0*/  LEA.HI R3, R3, R2, RZ, 0x6 ;  /* 0x0000000203037211 */ /* 0x000fe400078f30ff */
[----:B------:R-:W-:Y:S02]  /*1c5c0*/  SHF.R.U32.HI R4, RZ, 0x10, R9 ;  /* 0x00000010ff047819 */ /* 0x000fe40000011609 */
[----:B------:R-:W-:-:S04]  /*1c5d0*/  SHF.R.S32.HI R3, RZ, 0x6, R3 ;  /* 0x00000006ff037819 */ /* 0x000fc80000011403 */
[----:B------:R-:W-:-:S04]  /*1c5e0*/  VIMNMX R5, RZ, R3, !PT ;  /* 0x00000003ff057248 */ /* 0x000fc80007fe0100 */
[----:B------:R-:W-:-:S13]  /*1c5f0*/  ISETP.GT.AND P0, PT, R12, R5, PT ;  /* 0x000000050c00720c */ /* 0x000fda0003f04270 */
[----:B------:R-:W-:Y:S05]  /*1c600*/  @!P0 BRA `(.L_x_2790) ;  /* 0x0000000000748947 */ /* 0x000fea0003800000 */
[----:B------:R-:W-:Y:S01]  /*1c610*/  ISETP.NE.AND P0, PT, R4, RZ, PT ;  /* 0x000000ff0400720c */ /* 0x000fe20003f05270 */
[----:B------:R-:W-:-:S03]  /*1c620*/  ULDC UR4, c[0x0][0x9f0] ;  /* 0x00027c0000047ab9 */ /* 0x000fc60000000800 */
[----:B------:R-:W-:-:S04]  /*1c630*/  SEL R9, R4, UR4, P0 ;  /* 0x0000000404097c07 */ /* 0x000fc80008000000 */
[----:B-1----:R-:W-:Y:S02]  /*1c640*/  IABS R14, R9 ;  /* 0x00000009000e7213 */ /* 0x002fe40000000000 */
[----:B------:R-:W-:Y:S02]  /*1c650*/  IADD3 R13, R9, -0x1, R12 ;  /* 0xffffffff090d7810 */ /* 0x000fe40007ffe00c */
[----:B------:R-:W0:Y:S03]  /*1c660*/  I2F.RP R2, R14 ;  /* 0x0000000e00027306 */ /* 0x000e260000209400 */
[----:B------:R-:W-:-:S05]  /*1c670*/  IMAD.IADD R13, R13, 0x1, -R5 ;  /* 0x000000010d0d7824 */ /* 0x000fca00078e0a05 */
        /* <DEDUP_REMOVED lines=15> */
[-C--:B------:R-:W-:Y:S01]  /*1c770*/  @!P2 IADD3 R2, R2, -R14.reuse, RZ ;  /* 0x8000000e0202a210 */ /* 0x080fe20007ffe0ff */
[----:B------:R-:W-:Y:S01]  /*1c780*/  @!P2 VIADD R15, R15, 0x1 ;  /* 0x000000010f0fa836 */ /* 0x000fe20000000000 */
[----:B------:R-:W-:Y:S02]  /*1c790*/  ISETP.NE.AND P2, PT, R9, RZ, PT ;  /* 0x000000ff0900720c */ /* 0x000fe40003f45270 */
[----:B------:R-:W-:-:S13]  /*1c7a0*/  ISETP.GE.U32.AND P0, PT, R2, R14, PT ;  /* 0x0000000e0200720c */ /* 0x000fda0003f06070 */
[----:B------:R-:W-:-:S04]  /*1c7b0*/  @P0 VIADD R15, R15, 0x1 ;  /* 0x000000010f0f0836 */ /* 0x000fc80000000000 */
[----:B------:R-:W-:Y:S01]  /*1c7c0*/  @!P3 IMAD.MOV R15, RZ, RZ, -R15 ;  /* 0x000000ffff0fb224 */ /* 0x000fe200078e0a0f */
[----:B------:R-:W-:-:S07]  /*1c7d0*/  @!P2 LOP3.LUT R15, RZ, R9, RZ, 0x33, !PT ;  /* 0x00000009ff0fa212 */ /* 0x000fce00078e33ff */
.L_x_2790:
[----:B------:R-:W-:Y:S05]  /*1c7e0*/  BSYNC B0 ;  /* 0x0000000000007941 */ /* 0x000fea0003800000 */
.L_x_2789:
[-C--:B------:R-:W-:Y:S01]  /*1c7f0*/  IMAD R5, R32, R15.reuse, R5 ;  /* 0x0000000f20057224 */ /* 0x080fe200078e0205 */
[----:B------:R-:W-:Y:S04]  /*1c800*/  BSSY B0, `(.L_x_2791) ;  /* 0x00001a8000007945 */ /* 0x000fe80003800000 */
        /* <DEDUP_REMOVED lines=21> */
[----:B-1----:R0:W1:Y:S02]  /*1c960*/  SHFL.IDX PT, R14, R2, RZ, 0x1f ;  /* 0x00001fff020e7589 */ /* 0x00206400000e0000 */
.L_x_2959:
[----:B-1----:R-:W-:Y:S02]  /*1c970*/  ISETP.NE.AND P0, PT, R14, RZ, PT ;  /* 0x000000ff0e00720c */ /* 0x002fe40003f05270 */
[----:B------:R-:W-:-:S11]  /*1c980*/  PLOP3.LUT P6, PT, PT, PT, PT, 0x8, 0x0 ;  /* 0x000000000000781c */ /* 0x000fd60003fce170 */
[----:B------:R-:W-:Y:S05]  /*1c990*/  @P0 BRA `(.L_x_2794) ;  /* 0x00000000000c0947 */ /* 0x000fea0003800000 */
[----:B------:R-:W-:-:S03]  /*1c9a0*/  UMOV UR4, 0xffffffff ;  /* 0xffffffff00047882 */ /* 0x000fc60000000000 */
[----:B------:R-:W-:Y:S05]  /*1c9b0*/  BRA.DIV UR4, `(.L_x_2795) ;  /* 0x0000007e040c7947 */ /* 0x000fea000b800000 */
[----:B------:R-:W-:-:S13]  /*1c9c0*/  ELECT P6, URZ, PT ;  /* 0x00000000003f782f */ /* 0x000fda00038c0000 */
.L_x_2794:
        /* <DEDUP_REMOVED lines=9> */
.L_x_2962:
[----:B------:R-:W-:Y:S05]  /*1ca60*/  BSYNC B1 ;  /* 0x0000000000017941 */ /* 0x000fea0003800000 */
.L_x_2796:
[----:B------:R-:W-:Y:S04]  /*1ca70*/  BSSY B1, `(.L_x_2798) ;  /* 0x00000b7000017945 */ /* 0x000fe80003800000 */
[----:B------:R-:W-:Y:S05]  /*1ca80*/  @!P6 BRA `(.L_x_2799) ;  /* 0x0000000800d4e947 */ /* 0x000fea0003800000 */
[----:B------:R-:W-:Y:S01]  /*1ca90*/  IMAD R11, R19, 0x8, R18 ;  /* 0x00000008130b7824 */ /* 0x000fe200078e0212 */
[----:B0-----:R-:W-:Y:S01]  /*1caa0*/  SHF.L.U32 R2, R29, 0x1f, RZ ;  /* 0x0000001f1d027819 */ /* 0x001fe200000006ff */
[----:B------:R-:W0:Y:S01]  /*1cab0*/  S2R R3, SR_TID.X ;  /* 0x0000000000037919 */ /* 0x000e220000002100 */
[----:B------:R-:W-:Y:S02]  /*1cac0*/  BSSY B2, `(.L_x_2800) ;  /* 0x0000005000027945 */ /* 0x000fe40003800000 */
[----:B------:R-:W1:Y:S01]  /*1cad0*/  SYNCS.PHASECHK.TRANS64.TRYWAIT P0, [R11+URZ+0x28ca0], R2 ;  /* 0x028ca0020b0075a7 */ /* 0x000e62000800017f */
[----:B0-----:R-:W-:-:S04]  /*1cae0*/  LOP3.LUT R3, R3, 0x7f, RZ, 0xc0, !PT ;  /* 0x0000007f03037812 */ /* 0x001fc800078ec0ff */
[----:B------:R-:W-:Y:S01]  /*1caf0*/  ISETP.NE.AND P1, PT, R3, RZ, PT ;  /* 0x000000ff0300720c */ /* 0x000fe20003f25270 */
[----:B-1----:R-:W-:-:S12]  /*1cb00*/  @!P0 BRA `(.L_x_2801) ;  /* 0x0000007800ec8947 */ /* 0x002fd80003800000 */
.L_x_2963:
[----:B------:R-:W-:Y:S05]  /*1cb10*/  BSYNC B2 ;  /* 0x0000000000027941 */ /* 0x000fea0003800000 */
.L_x_2800:
        /* <DEDUP_REMOVED lines=9> */
.L_x_2803:
[----:B------:R-:W-:Y:S05]  /*1cbb0*/  BSYNC B2 ;  /* 0x0000000000027941 */ /* 0x000fea0003800000 */
.L_x_2802:
        /* <DEDUP_REMOVED lines=12> */
.L_x_2804:
        /* <DEDUP_REMOVED lines=13> */
.L_x_2964:
[----:B------:R-:W-:Y:S05]  /*1cd50*/  BSYNC B2 ;  /* 0x0000000000027941 */ /* 0x000fea0003800000 */
.L_x_2805:
[----:B------:R-:W-:Y:S01]  /*1cd60*/  BSSY B2, `(.L_x_2807) ;  /* 0x000000b000027945 */ /* 0x000fe20003800000 */
[----:B01----:R-:W-:Y:S01]  /*1cd70*/  IMAD.MOV.U32 R2, RZ, RZ, 0x0 ;  /* 0x00000000ff027424 */ /* 0x003fe200078e00ff */
[----:B------:R-:W-:Y:S02]  /*1cd80*/  MOV R3, 0x12f00000 ;  /* 0x12f0000000037802 */ /* 0x000fe40000000f00 */
[----:B------:R-:W-:Y:S05]  /*1cd90*/  @P1 BRA `(.L_x_2808) ;  /* 0x00000000001c1947 */ /* 0x000fea0003800000 */
[----:B------:R-:W0:Y:S01]  /*1cda0*/  S2R R15, SR_TID.X ;  /* 0x00000000000f7919 */ /* 0x000e220000002100 */
[----:B------:R-:W-:-:S04]  /*1cdb0*/  IMAD.MOV.U32 R12, RZ, RZ, 0x10000 ;  /* 0x00010000ff0c7424 */ /* 0x000fc800078e00ff */
[----:B------:R1:W-:Y:S01]  /*1cdc0*/  SYNCS.ARRIVE.TRANS64 RZ, [R11+URZ+0x28cb0], R12 ;  /* 0x028cb00c0bff79a7 */ /* 0x0003e2000800003f */
[----:B0-----:R-:W-:-:S04]  /*1cdd0*/  LOP3.LUT R15, R15, 0x1f, RZ, 0xc0, !PT ;  /* 0x0000001f0f0f7812 */ /* 0x001fc800078ec0ff */
[----:B------:R-:W-:-:S13]  /*1cde0*/  ISETP.NE.AND P0, PT, R15, RZ, PT ;  /* 0x000000ff0f00720c */ /* 0x000fda0003f05270 */
[----:B-1----:R-:W-:Y:S05]  /*1cdf0*/  @!P0 BRA `(.L_x_2808) ;  /* 0x0000000000048947 */ /* 0x002fea0003800000 */
[----:B------:R-:W-:Y:S01]  /*1ce00*/  BPT.TRAP 0x1 ;  /* 0x000000040000795c */ /* 0x000fe20000300000 */
.L_x_2808:
[----:B------:R-:W-:Y:S05]  /*1ce10*/  BSYNC B2 ;  /* 0x0000000000027941 */ /* 0x000fea0003800000 */
.L_x_2807:
        /* <DEDUP_REMOVED lines=9> */
.L_x_2809:
        /* <DEDUP_REMOVED lines=15> */
.L_x_2810:
        /* <DEDUP_REMOVED lines=15> */
.L_x_2811:
        /* <DEDUP_REMOVED lines=15> */
.L_x_2812:
        /* <DEDUP_REMOVED lines=15> */
.L_x_2813:
        /* <DEDUP_REMOVED lines=15> */
.L_x_2814:
        /* <DEDUP_REMOVED lines=15> */
.L_x_2815:
        /* <DEDUP_REMOVED lines=15> */
.L_x_2816:
        /* <DEDUP_REMOVED lines=10> */
.L_x_2799:
[----:B------:R-:W-:Y:S05]  /*1d5e0*/  BSYNC B1 ;  /* 0x0000000000017941 */ /* 0x000fea0003800000 */
.L_x_2798:
[----:B------:R-:W-:Y:S01]  /*1d5f0*/  VIADD R12, R9, 0xfffffffe ;  /* 0xfffffffe090c7836 */ /* 0x000fe20000000000 */
[----:B------:R-:W-:Y:S01]  /*1d600*/  PLOP3.LUT P0, PT, PT, PT, PT, 0x8, 0x0 ;  /* 0x000000000000781c */ /* 0x000fe20003f0e170 */
[----:B------:R-:W-:-:S03]  /*1d610*/  VIADD R19, R19, 0x1 ;  /* 0x0000000113137836 */ /* 0x000fc60000000000 */
[----:B------:R-:W-:Y:S02]  /*1d620*/  ISETP.GE.AND P2, PT, R12, R6, PT ;  /* 0x000000060c00720c */ /* 0x000fe40003f46270 */
[----:B------:R-:W-:-:S04]  /*1d630*/  ISETP.NE.AND P1, PT, R19, 0x2, PT ;  /* 0x000000021300780c */ /* 0x000fc80003f25270 */
[----:B0-----:R-:W-:Y:S02]  /*1d640*/  SEL R2, RZ, 0x1, P1 ;  /* 0x00000001ff027807 */ /* 0x001fe40000800000 */
[----:B------:R-:W-:Y:S02]  /*1d650*/  SEL R19, R19, RZ, P1 ;  /* 0x000000ff13137207 */ /* 0x000fe40000800000 */
[----:B------:R-:W-:-:S03]  /*1d660*/  LOP3.LUT R29, R29, R2, RZ, 0x3c, !PT ;  /* 0x000000021d1d7212 */ /* 0x000fc600078e3cff */
[----:B------:R-:W-:Y:S05]  /*1d670*/  @!P2 BRA `(.L_x_2792) ;  /* 0x0000000c0000a947 */ /* 0x000fea0003800000 */
.L_x_2836:
[----:B------:R-:W-:Y:S05]  /*1d680*/  YIELD ;  /* 0x0000000000007946 */ /* 0x000fea0003800000 */
[----:B------:R-:W-:Y:S04]  /*1d690*/  BSSY B1, `(.L_x_2817) ;  /* 0x00000b6000017945 */ /* 0x000fe80003800000 */
[----:B------:R-:W-:Y:S05]  /*1d6a0*/  @!P6 BRA `(.L_x_2818) ;  /* 0x0000000800d0e947 */ /* 0x000fea0003800000 */
[----:B------:R-:W-:Y:S01]  /*1d6b0*/  IMAD R11, R19, 0x8, R18 ;  /* 0x00000008130b7824 */ /* 0x000fe200078e0212 */
[----:B------:R-:W-:Y:S01]  /*1d6c0*/  SHF.L.U32 R2, R29, 0x1f, RZ ;  /* 0x0000001f1d027819 */ /* 0x000fe200000006ff */
[----:B------:R-:W0:Y:S01]  /*1d6d0*/  S2R R3, SR_TID.X ;  /* 0x0000000000037919 */ /* 0x000e220000002100 */
[----:B------:R-:W-:Y:S02]  /*1d6e0*/  BSSY B2, `(.L_x_2819) ;  /* 0x0000005000027945 */ /* 0x000fe40003800000 */
[----:B------:R-:W1:Y:S01]  /*1d6f0*/  SYNCS.PHASECHK.TRANS64.TRYWAIT P1, [R11+URZ+0x28ca0], R2 ;  /* 0x028ca0020b0075a7 */ /* 0x000e62000802017f */
[----:B0-----:R-:W-:-:S04]  /*1d700*/  LOP3.LUT R3, R3, 0x7f, RZ, 0xc0, !PT ;  /* 0x0000007f03037812 */ /* 0x001fc800078ec0ff */
[----:B------:R-:W-:Y:S01]  /*1d710*/  ISETP.NE.AND P2, PT, R3, RZ, PT ;  /* 0x000000ff0300720c */ /* 0x000fe20003f45270 */
[----:B-1----:R-:W-:-:S12]  /*1d720*/  @!P1 BRA `(.L_x_2820) ;  /* 0x00000070000c9947 */ /* 0x002fd80003800000 */
.L_x_2965:
[----:B------:R-:W-:Y:S05]  /*1d730*/  BSYNC B2 ;  /* 0x0000000000027941 */ /* 0x000fea0003800000 */
.L_x_2819:
        /* <DEDUP_REMOVED lines=9> */
.L_x_2822:
[----:B------:R-:W-:Y:S05]  /*1d7d0*/  BSYNC B2 ;  /* 0x0000000000027941 */ /* 0x000fea0003800000 */
.L_x_2821:
[----:B------:R-:W-:Y:S01]  /*1d7e0*/  IMAD.MOV.U32 R9, RZ, RZ, RZ ;  /* 0x000000ffff097224 */ /* 0x000fe200078e00ff */
[----:B------:R-:W-:Y:S01]  /*1d7f0*/  UIADD3 UR4, UP0, UR42, 0x570, URZ ;  /* 0x000005702a047890 */ /* 0x000fe2000ff1e03f */
[----:B------:R-:W-:Y:S01]  /*1d800*/  IMAD R3, R19, 0x2000, R18 ;  /* 0x0000200013037824 */ /* 0x000fe200078e0212 */
[----:B------:R-:W-:Y:S01]  /*1d810*/  PLOP3.LUT P1, PT, PT, PT, PT, 0x80, 0x0 ;  /* 0x000000000000781c */ /* 0x000fe20003f2f070 */
[----:B------:R-:W-:Y:S01]  /*1d820*/  VIADD R14, R11, 0x28c90 ;  /* 0x00028c900b0e7836 */ /* 0x000fe20000000000 */
[----:B------:R-:W-:Y:S01]  /*1d830*/  R2UR UR10, R9 ;  /* 0x00000000090a72ca */ /* 0x000fe200000e0000 */
[----:B------:R-:W-:Y:S01]  /*1d840*/  VIADD R3, R3, 0x22400 ;  /* 0x0002240003037836 */ /* 0x000fe20000000000 */
[----:B------:R-:W-:Y:S01]  /*1d850*/  LEA R13, R12, R0, 0x6 ;  /* 0x000000000c0d7211 */ /* 0x000fe200078e30ff */
[----:B------:R-:W-:Y:S01]  /*1d860*/  UIADD3.X UR5, URZ, UR43, URZ, UP0, !UPT ;  /* 0x0000002b3f057290 */ /* 0x000fe200087fe43f */
[----:B------:R-:W-:Y:S01]  /*1d870*/  UMOV UR6, 0x0 ;  /* 0x0000000000067882 */ /* 0x000fe20000000000 */
[----:B------:R-:W-:-:S10]  /*1d880*/  UMOV UR7, 0x12f00000 ;  /* 0x12f0000000077882 */ /* 0x000fd40000000000 */
.L_x_2823:
        /* <DEDUP_REMOVED lines=13> */
.L_x_2966:
[----:B------:R-:W-:Y:S05]  /*1d960*/  BSYNC B2 ;  /* 0x0000000000027941 */ /* 0x000fea0003800000 */
.L_x_2824:
        /* <DEDUP_REMOVED lines=11> */
.L_x_2827:
[----:B------:R-:W-:Y:S05]  /*1da20*/  BSYNC B2 ;  /* 0x0000000000027941 */ /* 0x000fea0003800000 */
.L_x_2826:
[----:B------:R-:W-:Y:S01]  /*1da30*/  R2UR UR6, R2 ;  /* 0x00000000020672ca */ /* 0x000fe200000e0000 */
[----:B------:R-:W-:Y:S01]  /*1da40*/  UIADD3 UR4, UP0, UR42, 0x670, URZ ;  /* 0x000006702a047890 */ /* 0x000fe2000ff1e03f */
[----:B------:R-:W-:Y:S01]  /*1da50*/  R2UR UR7, R3 ;  /* 0x00000000030772ca */ /* 0x000fe200000e0000 */
[----:B------:R-:W-:Y:S01]  /*1da60*/  VIADD R11, R11, 0x28cb0 ;  /* 0x00028cb00b0b7836 */ /* 0x000fe20000000000 */
[----:B------:R-:W-:Y:S01]  /*1da70*/  R2UR UR10, R9 ;  /* 0x00000000090a72ca */ /* 0x000fe200000e0000 */
[----:B------:R-:W-:Y:S01]  /*1da80*/  IMAD R9, R19, 0x10000, R18 ;  /* 0x0001000013097824 */ /* 0x000fe200078e0212 */
[----:B------:R-:W-:Y:S01]  /*1da90*/  PLOP3.LUT P1, PT, PT, PT, PT, 0x80, 0x0 ;  /* 0x000000000000781c */ /* 0x000fe20003f2f070 */
[----:B------:R-:W-:Y:S02]  /*1daa0*/  UIADD3.X UR5, URZ, UR43, URZ, UP0, !UPT ;  /* 0x0000002b3f057290 */ /* 0x000fe400087fe43f */
[----:B------:R-:W-:-:S10]  /*1dab0*/  VIADD R14, R9, 0x400 ;  /* 0x00000400090e7836 */ /* 0x000fd40000000000 */
.L_x_2828:
        /* <DEDUP_REMOVED lines=15> */
.L_x_2829:
        /* <DEDUP_REMOVED lines=15> */
.L_x_2830:
        /* <DEDUP_REMOVED lines=15> */
.L_x_2831:
        /* <DEDUP_REMOVED lines=15> */
.L_x_2832:
        /* <DEDUP_REMOVED lines=15> */
.L_x_2833:
        /* <DEDUP_REMOVED lines=15> */
.L_x_2834:
        /* <DEDUP_REMOVED lines=15> */
.L_x_2835:
        /* <DEDUP_REMOVED lines=10> */
.L_x_2818:
[----:B------:R-:W-:Y:S05]  /*1e1f0*/  BSYNC B1 ;  /* 0x0000000000017941 */ /* 0x000fea0003800000 */
.L_x_2817:
[C---:B------:R-:W-:Y:S01]  /*1e200*/  ISETP.GT.AND P2, PT, R12.reuse, R6, PT ;  /* 0x000000060c00720c */ /* 0x040fe20003f44270 */
[----:B------:R-:W-:Y:S02]  /*1e210*/  VIADD R19, R19, 0x1 ;  /* 0x0000000113137836 */ /* 0x000fe40000000000 */
[----:B------:R-:W-:-:S03]  /*1e220*/  VIADD R12, R12, 0xffffffff ;  /* 0xffffffff0c0c7836 */ /* 0x000fc60000000000 */
[----:B------:R-:W-:-:S04]  /*1e230*/  ISETP.NE.AND P1, PT, R19, 0x2, PT ;  /* 0x000000021300780c */ /* 0x000fc80003f25270 */
[----:B------:R-:W-:Y:S02]  /*1e240*/  SEL R2, RZ, 0x1, P1 ;  /* 0x00000001ff027807 */ /* 0x000fe40000800000 */
[----:B------:R-:W-:Y:S02]  /*1e250*/  SEL R19, R19, RZ, P1 ;  /* 0x000000ff13137207 */ /* 0x000fe40000800000 */
[----:B------:R-:W-:Y:S01]  /*1e260*/  LOP3.LUT R29, R29, R2, RZ, 0x3c, !PT ;  /* 0x000000021d1d7212 */ /* 0x000fe200078e3cff */
[----:B------:R-:W-:Y:S06]  /*1e270*/  @P2 BRA `(.L_x_2836) ;  /* 0xfffffff400002947 */ /* 0x000fec000383ffff */
.L_x_2792:
[----:B------:R-:W-:Y:S05]  /*1e280*/  BSYNC B0 ;  /* 0x0000000000007941 */ /* 0x000fea0003800000 */
.L_x_2791:
[----:B------:R-:W0:Y:S01]  /*1e290*/  LDC R0, c[0x0][0x448] ;  /* 0x00011200ff007b82 */ /* 0x000e220000000800 */
[----:B------:R-:W-:Y:S01]  /*1e2a0*/  VIADD R2, R31, 0x3f ;  /* 0x0000003f1f027836 */ /* 0x000fe20000000000 */
[----:B------:R-:W-:Y:S06]  /*1e2b0*/  @!P0 WARPSYNC.ALL ;  /* 0x0000000000008948 */ /* 0x000fec0003800000 */
[----:B------:R-:W-:Y:S01]  /*1e2c0*/  @!P0 BAR.SYNC.DEFER_BLOCKING 0xc, 0x180 ;  /* 0x0306000000008b1d */ /* 0x000fe20000010000 */
[----:B0-----:R-:W-:-:S13]  /*1e2d0*/  ISETP.NE.AND P1, PT, R0, 0x1, PT ;  /* 0x000000010000780c */ /* 0x001fda0003f25270 */
[----:B------:R-:W0:Y:S08]  /*1e2e0*/  @P1 LDC R3, c[0x0][0x44c] ;  /* 0x00011300ff031b82 */ /* 0x000e300000000800 */
[----:B------:R-:W2:Y:S01]  /*1e2f0*/  @P1 LDC R0, c[0x0][0x450] ;  /* 0x00011400ff001b82 */ /* 0x000ea20000000800 */
[----:B0-----:R-:W-:-:S05]  /*1e300*/  @P1 IMAD.HI.U32 R3, R2, R3, RZ ;  /* 0x0000000302031227 */ /* 0x001fca00078e00ff */
[----:B--2---:R-:W-:-:S05]  /*1e310*/  @P1 SHF.R.U32.HI R2, RZ, R0, R3 ;  /* 0x00000000ff021219 */ /* 0x004fca0000011603 */
[----:B------:R-:W-:Y:S02]  /*1e320*/  IMAD.IADD R0, R7, 0x1, R2 ;  /* 0x0000000107007824 */ /* 0x000fe400078e0202 */
[----:B------:R-:W0:Y:S02]  /*1e330*/  LDC.64 R2, c[0x0][0x9e0] ;  /* 0x00027800ff027b82 */ /* 0x000e240000000a00 */
[----:B0-----:R-:W-:Y:S02]  /*1e340*/  ISETP.GE.AND P2, PT, R3, 0x1, PT ;  /* 0x000000010300780c */ /* 0x001fe40003f46270 */
[----:B------:R-:W-:-:S11]  /*1e350*/  IADD3 R2, R0, R2, RZ ;  /* 0x0000000200027210 */ /* 0x000fd60007ffe0ff */
        /* <DEDUP_REMOVED lines=12> */
.L_x_2839:
[----:B------:R-:W-:-:S13]  /*1e420*/  ISETP.NE.AND P0, PT, R3, 0x1, PT ;  /* 0x000000010300780c */ /* 0x000fda0003f05270 */
[----:B------:R-:W0:Y:S02]  /*1e430*/  @P0 LDC.64 R6, c[0x0][0x9e8] ;  /* 0x00027a00ff060b82 */ /* 0x000e240000000a00 */
[----:B0-----:R-:W-:-:S05]  /*1e440*/  @P0 IMAD.HI.U32 R6, R5, R6, RZ ;  /* 0x0000000605060227 */ /* 0x001fca00078e00ff */
[----:B------:R-:W-:-:S07]  /*1e450*/  @P0 SHF.R.U32.HI R5, RZ, R7, R6 ;  /* 0x00000007ff050219 */ /* 0x000fce0000011606 */
.L_x_2840:
[----:B------:R-:W-:Y:S05]  /*1e460*/  BSYNC B0 ;  /* 0x0000000000007941 */ /* 0x000fea0003800000 */
.L_x_2838:
[----:B------:R-:W-:-:S05]  /*1e470*/  IMAD R5, R5, R3, R3 ;  /* 0x0000000305057224 */ /* 0x000fca00078e0203 */
[----:B------:R-:W-:-:S07]  /*1e480*/  VIMNMX R2, R2, R5, PT ;  /* 0x0000000502027248 */ /* 0x000fce0003fe0100 */
.L_x_2837:
[----:B------:R-:W-:Y:S01]  /*1e490*/  VIADD R2, R2, 0x3f ;  /* 0x0000003f02027836 */ /* 0x000fe20000000000 */
[----:B------:R-:W0:Y:S01]  /*1e4a0*/  @P1 LDC R0, c[0x0][0x450] ;  /* 0x00011400ff001b82 */ /* 0x000e220000000800 */
[----:B------:R-:W-:-:S03]  /*1e4b0*/  ULDC UR4, c[0x0][0x9dc] ;  /* 0x0002770000047ab9 */ /* 0x000fc60000000800 */
[----:B------:R-:W-:-:S04]  /*1e4c0*/  SHF.R.S32.HI R5, RZ, 0x1f, R2 ;  /* 0x0000001fff057819 */ /* 0x000fc80000011402 */
[----:B------:R-:W-:Y:S02]  /*1e4d0*/  LEA.HI R5, R5, R2, RZ, 0x6 ;  /* 0x0000000205057211 */ /* 0x000fe400078f30ff */
[----:B------:R-:W2:Y:S02]  /*1e4e0*/  @P1 LDC R2, c[0x0][0x44c] ;  /* 0x00011300ff021b82 */ /* 0x000ea40000000800 */
[----:B------:R-:W-:-:S04]  /*1e4f0*/  SHF.R.S32.HI R5, RZ, 0x6, R5 ;  /* 0x00000006ff057819 */ /* 0x000fc80000011405 */
[----:B------:R-:W-:Y:S01]  /*1e500*/  VIMNMX R10, R10, R5, PT ;  /* 0x000000050a0a7248 */ /* 0x000fe20003fe0100 */
[----:B------:R-:W-:Y:S02]  /*1e510*/  IMAD.MOV.U32 R5, RZ, RZ, R31 ;  /* 0x000000ffff057224 */ /* 0x000fe400078e001f */
[----:B--2---:R-:W-:-:S05]  /*1e520*/  @P1 IMAD.HI.U32 R2, R31, R2, RZ ;  /* 0x000000021f021227 */ /* 0x004fca00078e00ff */
[----:B0-----:R-:W-:-:S05]  /*1e530*/  @P1 SHF.R.U32.HI R5, RZ, R0, R2 ;  /* 0x00000000ff051219 */ /* 0x001fca0000011602 */
        /* <DEDUP_REMOVED lines=13> */
.L_x_2843:
[----:B------:R-:W-:-:S13]  /*1e610*/  ISETP.NE.AND P0, PT, R3, 0x1, PT ;  /* 0x000000010300780c */ /* 0x000fda0003f05270 */
[----:B------:R-:W0:Y:S02]  /*1e620*/  @P0 LDC.64 R6, c[0x0][0x9e8] ;  /* 0x00027a00ff060b82 */ /* 0x000e240000000a00 */
[----:B0-----:R-:W-:-:S05]  /*1e630*/  @P0 IMAD.HI.U32 R6, R2, R6, RZ ;  /* 0x0000000602060227 */ /* 0x001fca00078e00ff */
[----:B------:R-:W-:-:S07]  /*1e640*/  @P0 SHF.R.U32.HI R2, RZ, R7, R6 ;  /* 0x00000007ff020219 */ /* 0x000fce0000011606 */
.L_x_2844:
[----:B------:R-:W-:Y:S05]  /*1e650*/  BSYNC B0 ;  /* 0x0000000000007941 */ /* 0x000fea0003800000 */
.L_x_2842:
[----:B------:R-:W-:-:S05]  /*1e660*/  IMAD R3, R2, R3, RZ ;  /* 0x0000000302037224 */ /* 0x000fca00078e02ff */
[----:B------:R-:W-:-:S07]  /*1e670*/  VIMNMX R0, R0, R3, !PT ;  /* 0x0000000300007248 */ /* 0x000fce0007fe0100 */
.L_x_2841:
[----:B------:R-:W-:Y:S01]  /*1e680*/  ISETP.NE.AND P1, PT, R4, RZ, PT ;  /* 0x000000ff0400720c */ /* 0x000fe20003f25270 */
[----:B------:R-:W-:Y:S01]  /*1e690*/  BSSY B0, `(.L_x_2845) ;  /* 0x0000024000007945 */ /* 0x000fe20003800000 */
[----:B------:R-:W-:-:S04]  /*1e6a0*/  SHF.R.S32.HI R3, RZ, 0x1f, R0 ;  /* 0x0000001fff037819 */ /* 0x000fc80000011400 */
[----:B------:R-:W-:-:S04]  /*1e6b0*/  LEA.HI R3, R3, R0, RZ, 0x6 ;  /* 0x0000000003037211 */ /* 0x000fc800078f30ff */
[----:B------:R-:W-:Y:S01]  /*1e6c0*/  SHF.R.S32.HI R0, RZ, 0x6, R3 ;  /* 0x00000006ff007819 */ /* 0x000fe20000011403 */
[----:B------:R-:W-:Y:S02]  /*1e6d0*/  IMAD.MOV.U32 R3, RZ, RZ, RZ ;  /* 0x000000ffff037224 */ /* 0x000fe400078e00ff */
[----:B------:R-:W0:Y:S01]  /*1e6e0*/  @!P1 LDC R4, c[0x0][0x9f0] ;  /* 0x00027c00ff049b82 */ /* 0x000e220000000800 */
[----:B------:R-:W-:-:S04]  /*1e6f0*/  VIMNMX R0, RZ, R0, !PT ;  /* 0x00000000ff007248 */ /* 0x000fc80007fe0100 */
[----:B------:R-:W-:-:S13]  /*1e700*/  ISETP.GT.AND P0, PT, R10, R0, PT ;  /* 0x000000000a00720c */ /* 0x000fda0003f04270 */
[----:B------:R-:W-:Y:S05]  /*1e710*/  @!P0 BRA `(.L_x_2846) ;  /* 0x00000000006c8947 */ /* 0x000fea0003800000 */
[-C--:B0-----:R-:W-:Y:S02]  /*1e720*/  IABS R5, R4.reuse ;  /* 0x0000000400057213 */ /* 0x081fe40000000000 */
[----:B------:R-:W-:Y:S02]  /*1e730*/  IABS R7, R4 ;  /* 0x0000000400077213 */ /* 0x000fe40000000000 */
[----:B------:R-:W0:Y:S03]  /*1e740*/  I2F.RP R8, R5 ;  /* 0x0000000500087306 */ /* 0x000e260000209400 */
[----:B------:R-:W-:-:S05]  /*1e750*/  IMAD.MOV R7, RZ, RZ, -R7 ;  /* 0x000000ffff077224 */ /* 0x000fca00078e0a07 */
[----:B0-----:R-:W0:Y:S02]  /*1e760*/  MUFU.RCP R8, R8 ;  /* 0x0000000800087308 */ /* 0x001e240000001000 */
[----:B0-----:R-:W-:-:S06]  /*1e770*/  VIADD R9, R8, 0xffffffe ;  /* 0x0ffffffe08097836 */ /* 0x001fcc0000000000 */
[----:B------:R-:W0:Y:S02]  /*1e780*/  F2I.FTZ.U32.TRUNC.NTZ R3, R9 ;  /* 0x0000000900037305 */ /* 0x000e24000021f000 */
[----:B0-----:R-:W-:-:S04]  /*1e790*/  IMAD.MOV R2, RZ, RZ, -R3 ;  /* 0x000000ffff027224 */ /* 0x001fc800078e0a03 */
[----:B------:R-:W-:Y:S02]  /*1e7a0*/  IMAD R6, R2, R5, RZ ;  /* 0x0000000502067224 */ /* 0x000fe400078e02ff */
[----:B------:R-:W-:-:S04]  /*1e7b0*/  IMAD.MOV.U32 R2, RZ, RZ, RZ ;  /* 0x000000ffff027224 */ /* 0x000fc800078e00ff */
[----:B------:R-:W-:Y:S01]  /*1e7c0*/  IMAD.HI.U32 R6, R3, R6, R2 ;  /* 0x0000000603067227 */ /* 0x000fe200078e0002 */
[----:B------:R-:W-:-:S05]  /*1e7d0*/  IADD3 R3, R4, -0x1, R10 ;  /* 0xffffffff04037810 */ /* 0x000fca0007ffe00a */
[----:B------:R-:W-:-:S05]  /*1e7e0*/  IMAD.IADD R3, R3, 0x1, -R0 ;  /* 0x0000000103037824 */ /* 0x000fca00078e0a00 */
        /* <DEDUP_REMOVED lines=14> */
.L_x_2846:
[----:B------:R-:W-:Y:S05]  /*1e8d0*/  BSYNC B0 ;  /* 0x0000000000007941 */ /* 0x000fea0003800000 */
.L_x_2845:
[-C--:B------:R-:W-:Y:S01]  /*1e8e0*/  IMAD R32, R32, R3.reuse, R0 ;  /* 0x0000000320207224 */ /* 0x080fe200078e0200 */
[----:B------:R-:W-:Y:S04]  /*1e8f0*/  BSSY B7, `(.L_x_2847) ;  /* 0x000036c000077945 */ /* 0x000fe80003800000 */
[----:B------:R-:W-:-:S04]  /*1e900*/  VIADDMNMX R34, R32, R3, R10, PT ;  /* 0x0000000320227246 */ /* 0x000fc8000380010a */
[----:B------:R-:W-:Y:S01]  /*1e910*/  ISETP.GT.AND P0, PT, R34, R32, PT ;  /* 0x000000202200720c */ /* 0x000fe20003f04270 */
[----:B------:R2:W-:-:S12]  /*1e920*/  STL [R1+0xc], R34 ;  /* 0x00000c2201007387 */ /* 0x0005d80000100800 */
[----:B--2---:R-:W-:Y:S05]  /*1e930*/  @P0 BRA `(.L_x_2848) ;  /* 0x0000000000440947 */ /* 0x004fea0003800000 */
[----:B------:R-:W2:Y:S02]  /*1e940*/  S2R R2, SR_TID.X ;  /* 0x0000000000027919 */ /* 0x000ea40000002100 */
[----:B--2---:R-:W-:-:S04]  /*1e950*/  LOP3.LUT R2, R2, 0x7f, RZ, 0xc0, !PT ;  /* 0x0000007f02027812 */ /* 0x004fc800078ec0ff */
[----:B------:R-:W-:-:S13]  /*1e960*/  ISETP.NE.AND P0, PT, R2, RZ, PT ;  /* 0x000000ff0200720c */ /* 0x000fda0003f05270 */
[----:B------:R-:W-:Y:S05]  /*1e970*/  @P0 BRA `(.L_x_2849) ;  /* 0x00000034008c0947 */ /* 0x000fea0003800000 */
[----:B------:R-:W2:Y:S01]  /*1e980*/  S2R R5, SR_LANEID ;  /* 0x0000000000057919 */ /* 0x000ea20000000000 */
[----:B------:R-:W-:Y:S01]  /*1e990*/  VOTEU.ANY UR4, UPT, PT ;  /* 0x0000000000047886 */ /* 0x000fe200038e0100 */
[----:B------:R-:W3:Y:S01]  /*1e9a0*/  LDC.64 R2, c[0x0][0xc60] ;  /* 0x00031800ff027b82 */ /* 0x000ee20000000a00 */
[----:B------:R-:W2:Y:S02]  /*1e9b0*/  FLO.U32 R0, UR4 ;  /* 0x0000000400007d00 */ /* 0x000ea400080e0000 */
[----:B--2---:R-:W-:-:S06]  /*1e9c0*/  ISETP.EQ.U32.AND P0, PT, R0, R5, PT ;  /* 0x000000050000720c */ /* 0x004fcc0003f02070 */
[----:B------:R-:W3:Y:S07]  /*1e9d0*/  POPC R5, UR4 ;  /* 0x0000000400057d09 */ /* 0x000eee0008000000 */
[----:B---3--:R-:W2:Y:S01]  /*1e9e0*/  @P0 ATOMG.E.ADD.STRONG.GPU PT, R3, desc[UR40][R2.64], R5 ;  /* 0x00000005020309a8 */ /* 0x008ea200081ee1e8 */
[----:B0-----:R-:W0:Y:S02]  /*1e9f0*/  S2R R4, SR_LTMASK ;  /* 0x0000000000047919 */ /* 0x001e240000003900 */
[----:B0-----:R-:W-:-:S04]  /*1ea00*/  LOP3.LUT R4, R4, UR4, RZ, 0xc0, !PT ;  /* 0x0000000404047c12 */ /* 0x001fc8000f8ec0ff */
[----:B------:R-:W0:Y:S01]  /*1ea10*/  POPC R7, R4 ;  /* 0x0000000400077309 */ /* 0x000e220000000000 */
[----:B--2---:R-:W0:Y:S02]  /*1ea20*/  SHFL.IDX PT, R0, R3, R0, 0x1f ;  /* 0x00001f0003007589 */ /* 0x004e2400000e0000 */
[----:B0-----:R-:W-:Y:S01]  /*1ea30*/  IADD3 R24, R0, UR37, R7 ;  /* 0x0000002500187c10 */ /* 0x001fe2000fffe007 */
[----:B------:R-:W-:Y:S06]  /*1ea40*/  BRA `(.L_x_2849) ;  /* 0x0000003400587947 */ /* 0x000fec0003800000 */
.L_x_2848:
        /* <DEDUP_REMOVED lines=8> */
[----:B0-----:R-:W-:Y:S01]  /*1ead0*/  MOV R4, UR6 ;  /* 0x0000000600047c02 */ /* 0x001fe20008000f00 */
[----:B------:R-:W-:Y:S01]  /*1eae0*/  IMAD.U32 R5, RZ, RZ, UR7 ;  /* 0x00000007ff057e24 */ /* 0x000fe2000f8e00ff */
        /* <DEDUP_REMOVED lines=9> */
[----:B01----:R-:W-:Y:S05]  /*1eb80*/  CALL.ABS.NOINC R2 ;  /* 0x0000000002007343 */ /* 0x003fea0003c00000 */
.L_x_2851:
[----:B------:R-:W-:Y:S05]  /*1eb90*/  BSYNC B6 ;  /* 0x0000000000067941 */ /* 0x000fea0003800000 */
.L_x_2850:
        /* <DEDUP_REMOVED lines=8> */
[----:B------:R2:W3:Y:S01]  /*1ec20*/  LDC.64 R2, c[0x4][R25] ;  /* 0x0100000019027b82 */ /* 0x0004e20000000a00 */
[----:B0-----:R-:W-:Y:S02]  /*1ec30*/  IMAD.U32 R4, RZ, RZ, UR6 ;  /* 0x00000006ff047e24 */ /* 0x001fe4000f8e00ff */
[----:B------:R-:W-:Y:S02]  /*1ec40*/  IMAD.U32 R5, RZ, RZ, UR7 ;  /* 0x00000007ff057e24 */ /* 0x000fe4000f8e00ff */
[----:B------:R-:W-:Y:S02]  /*1ec50*/  IMAD.U32 R6, RZ, RZ, UR8 ;  /* 0x00000008ff067e24 */ /* 0x000fe4000f8e00ff */
[----:B------:R-:W-:-:S02]  /*1ec60*/  IMAD.U32 R7, RZ, RZ, UR9 ;  /* 0x00000009ff077e24 */ /* 0x000fc4000f8e00ff */
[----:B------:R-:W-:Y:S02]  /*1ec70*/  IMAD.U32 R10, RZ, RZ, UR4 ;  /* 0x00000004ff0a7e24 */ /* 0x000fe4000f8e00ff */
[----:B------:R-:W-:Y:S02]  /*1ec80*/  IMAD.U32 R11, RZ, RZ, UR5 ;  /* 0x00000005ff0b7e24 */ /* 0x000fe4000f8e00ff */
[----:B------:R-:W-:Y:S02]  /*1ec90*/  IMAD.MOV.U32 R8, RZ, RZ, 0x70 ;  /* 0x00000070ff087424 */ /* 0x000fe400078e00ff */
[----:B------:R-:W-:Y:S02]  /*1eca0*/  IMAD.MOV.U32 R12, RZ, RZ, 0x1 ;  /* 0x00000001ff0c7424 */ /* 0x000fe400078e00ff */
[----:B--2---:R-:W-:-:S07]  /*1ecb0*/  IMAD.MOV.U32 R13, RZ, RZ, RZ ;  /* 0x000000ffff0d7224 */ /* 0x004fce00078e00ff */
[----:B------:R-:W-:-:S07]  /*1ecc0*/  LEPC R20, `(.L_x_2854) ;  /* 0x000000001014794e */ /* 0x000fce0000000000 */
[----:B-1-3--:R-:W-:Y:S05]  /*1ecd0*/  CALL.ABS.NOINC R2 ;  /* 0x0000000002007343 */ /* 0x00afea0003c00000 */
.L_x_2854:
[----:B------:R0:W1:Y:S01]  /*1ece0*/  LDC.64 R2, c[0x4][R25] ;  /* 0x0100000019027b82 */ /* 0x0000620000000a00 */
[----:B------:R-:W-:Y:S01]  /*1ecf0*/  ULDC.64 UR4, c[0x4][0x90] ;  /* 0x0100240000047ab9 */ /* 0x000fe20000000a00 */
[----:B------:R-:W-:Y:S01]  /*1ed00*/  ULDC.64 UR6, c[0x4][0x98] ;  /* 0x0100260000067ab9 */ /* 0x000fe20000000a00 */
[----:B------:R-:W-:Y:S01]  /*1ed10*/  ULDC.64 UR8, c[0x4][0x18] ;  /* 0x0100060000087ab9 */ /* 0x000fe20000000a00 */
[----:B------:R-:W-:Y:S01]  /*1ed20*/  MOV R4, UR4 ;  /* 0x0000000400047c02 */ /* 0x000fe20008000f00 */
[----:B------:R-:W-:Y:S02]  /*1ed30*/  IMAD.U32 R5, RZ, RZ, UR5 ;  /* 0x00000005ff057e24 */ /* 0x000fe4000f8e00ff */
        /* <DEDUP_REMOVED lines=9> */
.L_x_2853:
[----:B------:R-:W-:Y:S05]  /*1edd0*/  BSYNC B6 ;  /* 0x0000000000067941 */ /* 0x000fea0003800000 */
.L_x_2852:
[----:B------:R-:W-:Y:S01]  /*1ede0*/  ULDC.64 UR4, c[0x0][0x9f8] ;  /* 0x00027e0000047ab9 */ /* 0x000fe20000000a00 */
[----:B------:R-:W-:Y:S01]  /*1edf0*/  IMAD.MOV.U32 R26, RZ, RZ, R27 ;  /* 0x000000ffff1a7224 */ /* 0x000fe200078e001b */
[----:B------:R-:W-:Y:S01]  /*1ee00*/  ISETP.NE.U32.AND P0, PT, RZ, UR4, PT ;  /* 0x00000004ff007c0c */ /* 0x000fe2000bf05070 */
[----:B------:R-:W2:Y:S01]  /*1ee10*/  S2R R20, SR_TID.X ;  /* 0x0000000000147919 */ /* 0x000ea20000002100 */
[----:B------:R-:W3:Y:S01]  /*1ee20*/  LDC R9, c[0x0][0x430] ;  /* 0x00010c00ff097b82 */ /* 0x000ee20000000800 */
[----:B------:R-:W-:Y:S01]  /*1ee30*/  ULDC UR4, c[0x0][0x320] ;  /* 0x0000c80000047ab9 */ /* 0x000fe20000000800 */
[----:B------:R-:W-:-:S13]  /*1ee40*/  ISETP.NE.AND.EX P0, PT, RZ, UR5, PT, P0 ;  /* 0x00000005ff007c0c */ /* 0x000fda000bf05300 */
[----:B------:R-:W4:Y:S01]  /*1ee50*/  @P0 LDC.64 R2, c[0x0][0x9f8] ;  /* 0x00027e00ff020b82 */ /* 0x000f220000000a00 */
[----:B------:R-:W0:Y:S01]  /*1ee60*/  S2R R25, SR_TID.X ;  /* 0x0000000000197919 */ /* 0x000e220000002100 */
[----:B--2---:R-:W-:Y:S01]  /*1ee70*/  LOP3.LUT R20, R20, 0x7f, RZ, 0xc0, !PT ;  /* 0x0000007f14147812 */ /* 0x004fe200078ec0ff */
[----:B----4-:R-:W-:-:S05]  /*1ee80*/  @P0 IMAD.WIDE R2, R27, 0x4, R2 ;  /* 0x000000041b020825 */ /* 0x010fca00078e0202 */
[----:B------:R2:W4:Y:S01]  /*1ee90*/  @P0 LDG.E R26, desc[UR40][R2.64] ;  /* 0x00000028021a0981 */ /* 0x000522000c1e1900 */
[----:B------:R-:W-:Y:S01]  /*1eea0*/  SHF.R.U32.HI R21, RZ, 0x3, R20 ;  /* 0x00000003ff157819 */ /* 0x000fe20000011614 */
[----:B------:R-:W-:Y:S01]  /*1eeb0*/  IMAD.MOV.U32 R36, RZ, RZ, RZ ;  /* 0x000000ffff247224 */ /* 0x000fe200078e00ff */
[----:B---3--:R-:W-:Y:S01]  /*1eec0*/  ISETP.NE.AND P1, PT, R9, 0x1, PT ;  /* 0x000000010900780c */ /* 0x008fe20003f25270 */
[----:B------:R-:W3:Y:S01]  /*1eed0*/  S2R R20, SR_TID.X ;  /* 0x0000000000147919 */ /* 0x000ee20000002100 */
[----:B0-----:R-:W-:Y:S01]  /*1eee0*/  IMAD.SHL.U32 R25, R25, 0x8, RZ ;  /* 0x0000000819197824 */ /* 0x001fe200078e00ff */
[----:B------:R-:W-:Y:S02]  /*1eef0*/  LEA R0, R34, 0xffffffc0, 0x6 ;  /* 0xffffffc022007811 */ /* 0x000fe400078e30ff */
[----:B------:R-:W0:Y:S01]  /*1ef00*/  S2R R34, SR_TID.X ;  /* 0x0000000000227919 */ /* 0x000e220000002100 */
[----:B------:R-:W-:Y:S02]  /*1ef10*/  LOP3.LUT R16, R16, 0xffffffbf, RZ, 0xc0, !PT ;  /* 0xffffffbf10107812 */ /* 0x000fe400078ec0ff */
[----:B------:R-:W-:-:S04]  /*1ef20*/  LOP3.LUT R25, R25, 0x38, RZ, 0xc0, !PT ;  /* 0x0000003819197812 */ /* 0x000fc800078ec0ff */
[----:B------:R-:W-:Y:S01]  /*1ef30*/  LOP3.LUT R25, R25, 0x40, RZ, 0xfc, !PT ;  /* 0x0000004019197812 */ /* 0x000fe200078efcff */
[----:B--2---:R-:W2:Y:S03]  /*1ef40*/  @P1 LDC R3, c[0x0][0x434] ;  /* 0x00010d00ff031b82 */ /* 0x004ea60000000800 */
[----:B------:R-:W-:Y:S02]  /*1ef50*/  ISETP.GE.AND P2, PT, R25, UR4, PT ;  /* 0x0000000419007c0c */ /* 0x000fe4000bf46270 */
[----:B------:R-:W1:Y:S02]  /*1ef60*/  S2R R25, SR_TID.X ;  /* 0x0000000000197919 */ /* 0x000e640000002100 */
[----:B------:R-:W-:Y:S01]  /*1ef70*/  SEL R7, RZ, 0xffffffff, P2 ;  /* 0xffffffffff077807 */ /* 0x000fe20001000000 */
[----:B------:R-:W2:Y:S04]  /*1ef80*/  @P1 LDC R2, c[0x0][0x438] ;  /* 0x00010e00ff021b82 */ /* 0x000ea80000000800 */
[----:B------:R-:W-:-:S04]  /*1ef90*/  IMAD.SHL.U32 R7, R7, 0x2, RZ ;  /* 0x0000000207077824 */ /* 0x000fc800078e00ff */
[----:B------:R-:W-:Y:S01]  /*1efa0*/  @P2 LOP3.LUT R16, R16, 0x40, RZ, 0xfc, !PT ;  /* 0x0000004010102812 */ /* 0x000fe200078efcff */
[----:B---3--:R-:W-:-:S03]  /*1efb0*/  IMAD.SHL.U32 R20, R20, 0x10, RZ ;  /* 0x0000001014147824 */ /* 0x008fc600078e00ff */
[----:B------:R-:W-:Y:S01]  /*1efc0*/  LOP3.LUT R16, R16, 0xffffff7f, RZ, 0xc0, !PT ;  /* 0xffffff7f10107812 */ /* 0x000fe200078ec0ff */
[----:B0-----:R-:W-:Y:S01]  /*1efd0*/  IMAD.SHL.U32 R34, R34, 0x8, RZ ;  /* 0x0000000822227824 */ /* 0x001fe200078e00ff */
[----:B------:R-:W-:Y:S02]  /*1efe0*/  LOP3.LUT R20, R21, 0x70, R20, 0xf8, !PT ;  /* 0x0000007015147812 */ /* 0x000fe400078ef814 */
[----:B------:R-:W0:Y:S02]  /*1eff0*/  S2R R21, SR_TID.X ;  /* 0x0000000000157919 */ /* 0x000e240000002100 */
[----:B------:R-:W-:Y:S01]  /*1f000*/  LOP3.LUT R34, R34, 0x38, RZ, 0xc0, !PT ;  /* 0x0000003822227812 */ /* 0x000fe200078ec0ff */
[----:B------:R-:W-:-:S03]  /*1f010*/  IMAD.IADD R37, R20, 0x1, R0 ;  /* 0x0000000114257824 */ /* 0x000fc600078e0200 */
[----:B------:R-:W-:Y:S02]  /*1f020*/  LOP3.LUT R34, R34, 0x80, RZ, 0xfc, !PT ;  /* 0x0000008022227812 */ /* 0x000fe400078efcff */
[C---:B------:R-:W-:Y:S01]  /*1f030*/  ISETP.GE.AND P0, PT, R37.reuse, R23, PT ;  /* 0x000000172500720c */ /* 0x040fe20003f06270 */
[----:B------:R-:W-:Y:S01]  /*1f040*/  IMAD.IADD R37, R37, 0x1, R33 ;  /* 0x0000000125257824 */ /* 0x000fe200078e0221 */
[----:B------:R-:W-:Y:S01]  /*1f050*/  ISETP.GE.AND P2, PT, R34, UR4, PT ;  /* 0x0000000422007c0c */ /* 0x000fe2000bf46270 */
[----:B-1----:R-:W-:Y:S01]  /*1f060*/  IMAD.SHL.U32 R25, R25, 0x8, RZ ;  /* 0x0000000819197824 */ /* 0x002fe200078e00ff */
[----:B------:R-:W-:Y:S01]  /*1f070*/  ISETP.GT.U32.OR P0, PT, R20, 0x3f, P0 ;  /* 0x0000003f1400780c */ /* 0x000fe20000704470 */
[----:B--2---:R-:W-:-:S03]  /*1f080*/  @P1 IMAD.HI.U32 R3, R37, R3, RZ ;  /* 0x0000000325031227 */ /* 0x004fc600078e00ff */
[----:B------:R-:W-:Y:S01]  /*1f090*/  LOP3.LUT R25, R25, 0x38, RZ, 0xc0, !PT ;  /* 0x0000003819197812 */ /* 0x000fe200078ec0ff */
[----:B------:R-:W-:Y:S01]  /*1f0a0*/  IMAD.MOV.U32 R6, RZ, RZ, R37 ;  /* 0x000000ffff067224 */ /* 0x000fe200078e0025 */
[----:B------:R-:W-:Y:S02]  /*1f0b0*/  @P1 SHF.R.U32.HI R6, RZ, R2, R3 ;  /* 0x00000002ff061219 */ /* 0x000fe40000011603 */
[----:B------:R-:W-:-:S04]  /*1f0c0*/  LOP3.LUT R25, R25, 0xc0, RZ, 0xfc, !PT ;  /* 0x000000c019197812 */ /* 0x000fc800078efcff */
[----:B------:R-:W-:Y:S01]  /*1f0d0*/  ISETP.GE.AND P1, PT, R25, UR4, PT ;  /* 0x0000000419007c0c */ /* 0x000fe2000bf26270 */
[----:B------:R-:W1:Y:S01]  /*1f0e0*/  @!P0 LDC.64 R2, c[0x0][0x428] ;  /* 0x00010a00ff028b82 */ /* 0x000e620000000a00 */
[----:B------:R-:W2:Y:S02]  /*1f0f0*/  S2R R25, SR_TID.X ;  /* 0x0000000000197919 */ /* 0x000ea40000002100 */
[----:B------:R-:W-:Y:S01]  /*1f100*/  SEL R5, RZ, 0x8, P1 ;  /* 0x00000008ff057807 */ /* 0x000fe20000800000 */
[----:B0-----:R-:W-:-:S05]  /*1f110*/  IMAD.SHL.U32 R21, R21, 0x8, RZ ;  /* 0x0000000815157824 */ /* 0x001fca00078e00ff */
[----:B------:R-:W-:-:S04]  /*1f120*/  LOP3.LUT R21, R21, 0x38, RZ, 0xc0, !PT ;  /* 0x0000003815157812 */ /* 0x000fc800078ec0ff */
[----:B------:R-:W-:-:S04]  /*1f130*/  ISETP.GE.AND P3, PT, R21, UR4, PT ;  /* 0x0000000415007c0c */ /* 0x000fc8000bf66270 */
[----:B------:R-:W-:-:S04]  /*1f140*/  SEL R4, RZ, 0x1, P3 ;  /* 0x00000001ff047807 */ /* 0x000fc80001800000 */
[----:B------:R-:W-:Y:S02]  /*1f150*/  LOP3.LUT R7, R7, 0x2, R4, 0xe2, !PT ;  /* 0x0000000207077812 */ /* 0x000fe400078ee204 */
[----:B------:R-:W-:-:S03]  /*1f160*/  SEL R4, RZ, 0x4, P2 ;  /* 0x00000004ff047807 */ /* 0x000fc60001000000 */
[----:B------:R-:W-:Y:S02]  /*1f170*/  @P3 LOP3.LUT R16, R16, 0x80, RZ, 0xfc, !PT ;  /* 0x0000008010103812 */ /* 0x000fe400078efcff */
[----:B------:R-:W-:Y:S02]  /*1f180*/  LOP3.LUT R7, R5, R7, R4, 0xfe, !PT ;  /* 0x0000000705077212 */ /* 0x000fe400078efe04 */
[----:B------:R-:W-:Y:S01]  /*1f190*/  @!P0 SHF.R.S32.HI R5, RZ, 0x1f, R6 ;  /* 0x0000001fff058819 */ /* 0x000fe20000011406 */
[----:B--2---:R-:W-:Y:S01]  /*1f1a0*/  IMAD.SHL.U32 R25, R25, 0x8, RZ ;  /* 0x0000000819197824 */ /* 0x004fe200078e00ff */
[----:B------:R-:W-:Y:S02]  /*1f1b0*/  @!P0 MOV R4, R6 ;  /* 0x0000000600048202 */ /* 0x000fe40000000f00 */
[----:B------:R-:W-:Y:S02]  /*1f1c0*/  LOP3.LUT R16, R16, 0xffffffdf, RZ, 0xc0, !PT ;  /* 0xffffffdf10107812 */ /* 0x000fe400078ec0ff */
[----:B------:R-:W-:-:S02]  /*1f1d0*/  LOP3.LUT R25, R25, 0x38, RZ, 0xc0, !PT ;  /* 0x0000003819197812 */ /* 0x000fc400078ec0ff */
[----:B------:R-:W-:Y:S02]  /*1f1e0*/  @P2 LOP3.LUT R16, R16, 0x20, RZ, 0xfc, !PT ;  /* 0x0000002010102812 */ /* 0x000fe400078efcff */
[----:B------:R-:W-:Y:S02]  /*1f1f0*/  LOP3.LUT R10, R25, 0x180, RZ, 0xfc, !PT ;  /* 0x00000180190a7812 */ /* 0x000fe400078efcff */
[----:B------:R-:W-:-:S04]  /*1f200*/  LOP3.LUT R16, R16, 0xffffffef, RZ, 0xc0, !PT ;  /* 0xffffffef10107812 */ /* 0x000fc800078ec0ff */
[----:B------:R-:W-:Y:S02]  /*1f210*/  @P1 LOP3.LUT R16, R16, 0x10, RZ, 0xfc, !PT ;  /* 0x0000001010101812 */ /* 0x000fe400078efcff */
[----:B------:R-:W-:-:S04]  /*1f220*/  LOP3.LUT R11, R21, 0x100, RZ, 0xfc, !PT ;  /* 0x00000100150b7812 */ /* 0x000fc800078efcff */
[----:B------:R-:W-:Y:S02]  /*1f230*/  ISETP.GE.AND P3, PT, R11, UR4, PT ;  /* 0x000000040b007c0c */ /* 0x000fe4000bf66270 */
[----:B------:R-:W-:Y:S02]  /*1f240*/  LOP3.LUT R16, R16, 0xfffffff7, RZ, 0xc0, !PT ;  /* 0xfffffff710107812 */ /* 0x000fe400078ec0ff */
[----:B------:R-:W-:-:S09]  /*1f250*/  LOP3.LUT R12, R21, 0x1c0, RZ, 0xfc, !PT ;  /* 0x000001c0150c7812 */ /* 0x000fd200078efcff */
[----:B------:R-:W-:-:S04]  /*1f260*/  @P3 LOP3.LUT R16, R16, 0x8, RZ, 0xfc, !PT ;  /* 0x0000000810103812 */ /* 0x000fc800078efcff */
[----:B------:R-:W-:Y:S02]  /*1f270*/  LOP3.LUT R16, R16, 0xfffffffb, RZ, 0xc0, !PT ;  /* 0xfffffffb10107812 */ /* 0x000fe400078ec0ff */
[----:B----4-:R-:W-:Y:S01]  /*1f280*/  SHF.R.S32.HI R34, RZ, 0x1f, R26 ;  /* 0x0000001fff227819 */ /* 0x010fe2000001141a */
[----:B-1----:R-:W-:-:S04]  /*1f290*/  @!P0 IMAD.WIDE.U32 R4, R26, R2, R4 ;  /* 0x000000021a048225 */ /* 0x002fc800078e0004 */
[----:B------:R-:W-:-:S04]  /*1f2a0*/  @!P0 IMAD R8, R34, R2, RZ ;  /* 0x0000000222088224 */ /* 0x000fc800078e02ff */
[----:B------:R-:W-:Y:S02]  /*1f2b0*/  @!P0 IMAD R8, R26, R3, R8 ;  /* 0x000000031a088224 */ /* 0x000fe400078e0208 */
[----:B------:R-:W0:Y:S02]  /*1f2c0*/  @!P0 LDC.64 R2, c[0x0][0x418] ;  /* 0x00010600ff028b82 */ /* 0x000e240000000a00 */
[----:B------:R-:W-:Y:S01]  /*1f2d0*/  @!P0 IMAD.IADD R8, R5, 0x1, R8 ;  /* 0x0000000105088824 */ /* 0x000fe200078e0208 */
[----:B0-----:R-:W-:-:S04]  /*1f2e0*/  @!P0 LEA R2, P1, R4, R2, 0x2 ;  /* 0x0000000204028211 */ /* 0x001fc800078210ff */
[----:B------:R-:W-:-:S05]  /*1f2f0*/  @!P0 LEA.HI.X R3, R4, R3, R8, 0x2, P1 ;  /* 0x0000000304038211 */ /* 0x000fca00008f1408 */
[----:B------:R0:W5:Y:S01]  /*1f300*/  @!P0 LDG.E R36, desc[UR40][R2.64] ;  /* 0x0000002802248981 */ /* 0x000162000c1e1900 */
[----:B------:R-:W-:Y:S01]  /*1f310*/  ISETP.GE.AND P0, PT, R10, UR4, PT ;  /* 0x000000040a007c0c */ /* 0x000fe2000bf06270 */
[----:B------:R-:W-:Y:S01]  /*1f320*/  IMAD.U32 R8, RZ, RZ, UR38 ;  /* 0x00000026ff087e24 */ /* 0x000fe2000f8e00ff */
[----:B------:R-:W-:Y:S02]  /*1f330*/  LOP3.LUT R10, R21, 0x140, RZ, 0xfc, !PT ;  /* 0x00000140150a7812 */ /* 0x000fe400078efcff */
[----:B------:R-:W-:Y:S02]  /*1f340*/  SEL R4, RZ, 0x10, P3 ;  /* 0x00000010ff047807 */ /* 0x000fe40001800000 */
[----:B------:R-:W-:Y:S02]  /*1f350*/  ISETP.GE.AND P2, PT, R10, UR4, PT ;  /* 0x000000040a007c0c */ /* 0x000fe4000bf46270 */
[----:B0-----:R-:W-:Y:S02]  /*1f360*/  SEL R3, RZ, 0x40, P0 ;  /* 0x00000040ff037807 */ /* 0x001fe40000000000 */
[----:B------:R-:W-:-:S02]  /*1f370*/  SEL R5, RZ, 0x20, P2 ;  /* 0x00000020ff057807 */ /* 0x000fc40001000000 */
[----:B------:R-:W-:Y:S01]  /*1f380*/  ISETP.GE.AND P0, PT, R12, UR4, PT ;  /* 0x000000040c007c0c */ /* 0x000fe2000bf06270 */
[----:B------:R-:W-:Y:S01]  /*1f390*/  UMOV UR4, 0xffffffff ;  /* 0xffffffff00047882 */ /* 0x000fe20000000000 */
[----:B------:R-:W-:Y:S02]  /*1f3a0*/  LOP3.LUT R4, R5, R7, R4, 0xfe, !PT ;  /* 0x0000000705047212 */ /* 0x000fe400078efe04 */
[----:B------:R-:W-:Y:S02]  /*1f3b0*/  SEL R2, RZ, 0x80, P0 ;  /* 0x00000080ff027807 */ /* 0x000fe40000000000 */
[----:B------:R-:W-:Y:S01]  /*1f3c0*/  LOP3.LUT R10, R4, R3, RZ, 0xfc, !PT ;  /* 0x00000003040a7212 */ /* 0x000fe200078efcff */
[----:B------:R-:W-:Y:S01]  /*1f3d0*/  IMAD.MOV R3, RZ, RZ, -R6 ;  /* 0x000000ffff037224 */ /* 0x000fe200078e0a06 */
[----:B------:R-:W-:-:S03]  /*1f3e0*/  @P2 LOP3.LUT R16, R16, 0x4, RZ, 0xfc, !PT ;  /* 0x0000000410102812 */ /* 0x000fc600078efcff */
[----:B------:R0:W-:Y:S01]  /*1f3f0*/  STL [R1+0x28], R10 ;  /* 0x0000280a01007387 */ /* 0x0001e20000100800 */
[----:B------:R-:W-:Y:S01]  /*1f400*/  IMAD R37, R9, R3, R37 ;  /* 0x0000000309257224 */ /* 0x000fe200078e0225 */
[----:B------:R-:W-:Y:S06]  /*1f410*/  BRA.DIV UR4, `(.L_x_2855) ;  /* 0x0000005204f87947 */ /* 0x000fec000b800000 */
.L_x_2969:
        /* <DEDUP_REMOVED lines=8> */
[----:B-1----:R-:W-:Y:S06]  /*1f4a0*/  @!P0 BRA `(.L_x_2856) ;  /* 0x0000000000048947 */ /* 0x002fec0003800000 */
[----:B------:R-:W-:Y:S01]  /*1f4b0*/  BPT.TRAP 0x1 ;  /* 0x000000040000795c */ /* 0x000fe20000300000 */
.L_x_2856:
[----:B------:R-:W1:Y:S01]  /*1f4c0*/  S2R R2, SR_TID.X ;  /* 0x0000000000027919 */ /* 0x000e620000002100 */
[----:B------:R-:W-:Y:S01]  /*1f4d0*/  IMAD R25, R22, 0x8, R18 ;  /* 0x0000000816197824 */ /* 0x000fe200078e0212 */
[----:B------:R-:W-:Y:S01]  /*1f4e0*/  BSSY B0, `(.L_x_2857) ;  /* 0x0000007000007945 */ /* 0x000fe20003800000 */
[----:B-1----:R-:W-:-:S04]  /*1f4f0*/  LOP3.LUT R2, R2, 0x7f, RZ, 0xc0, !PT ;  /* 0x0000007f02027812 */ /* 0x002fc800078ec0ff */
[----:B------:R-:W-:-:S04]  /*1f500*/  SHF.R.U32.HI R2, RZ, 0x3, R2 ;  /* 0x00000003ff027819 */ /* 0x000fc80000011602 */
[----:B------:R-:W-:Y:S02]  /*1f510*/  IADD3 R23, -R2, R23, -R0 ;  /* 0x0000001702177210 */ /* 0x000fe40007ffe900 */
[----:B------:R-:W-:-:S04]  /*1f520*/  SHF.L.U32 R0, R28, 0x1f, RZ ;  /* 0x0000001f1c007819 */ /* 0x000fc800000006ff */
[----:B------:R-:W1:Y:S02]  /*1f530*/  SYNCS.PHASECHK.TRANS64.TRYWAIT P0, [R25+URZ+0x28c40], R0 ;  /* 0x028c4000190075a7 */ /* 0x000e64000800017f */
[----:B-1----:R-:W-:Y:S05]  /*1f540*/  @!P0 BRA `(.L_x_2858) ;  /* 0x0000005000e08947 */ /* 0x002fea0003800000 */
.L_x_2970:
[----:B------:R-:W-:Y:S05]  /*1f550*/  BSYNC B0 ;  /* 0x0000000000007941 */ /* 0x000fea0003800000 */
.L_x_2857:
[----:B------:R-:W2:Y:S01]  /*1f560*/  S2R R7, SR_TID.X ;  /* 0x0000000000077919 */ /* 0x000ea20000002100 */
[----:B-1----:R-:W-:Y:S01]  /*1f570*/  SHF.R.S32.HI R0, RZ, 0x1f, R37 ;  /* 0x0000001fff007819 */ /* 0x002fe20000011425 */
[----:B------:R-:W-:Y:S01]  /*1f580*/  ULDC.64 UR4, c[0x0][0x300] ;  /* 0x0000c00000047ab9 */ /* 0x000fe20000000a00 */
[----:B-----5:R-:W-:Y:S01]  /*1f590*/  SHF.R.S32.HI R4, RZ, 0x1f, R36 ;  /* 0x0000001fff047819 */ /* 0x020fe20000011424 */
[----:B------:R-:W-:Y:S01]  /*1f5a0*/  IMAD.WIDE.U32 R2, R37, UR4, RZ ;  /* 0x0000000425027c25 */ /* 0x000fe2000f8e00ff */
[----:B------:R-:W-:Y:S01]  /*1f5b0*/  ULDC.64 UR6, c[0x0][0x2e8] ;  /* 0x0000ba0000067ab9 */ /* 0x000fe20000000a00 */
[----:B------:R1:W-:Y:S01]  /*1f5c0*/  STL [R1+0x20], R0 ;  /* 0x0000200001007387 */ /* 0x0003e20000100800 */
[----:B------:R-:W-:-:S03]  /*1f5d0*/  LOP3.LUT R16, R16, 0xfffffffd, RZ, 0xc0, !PT ;  /* 0xfffffffd10107812 */ /* 0x000fc600078ec0ff */
[----:B------:R3:W-:Y:S01]  /*1f5e0*/  STL [R1+0x24], R4 ;  /* 0x0000240401007387 */ /* 0x0007e20000100800 */
[----:B-1----:R-:W-:-:S04]  /*1f5f0*/  IMAD R0, R0, UR4, RZ ;  /* 0x0000000400007c24 */ /* 0x002fc8000f8e02ff */
[----:B------:R-:W-:Y:S01]  /*1f600*/  IMAD R0, R37, UR5, R0 ;  /* 0x0000000525007c24 */ /* 0x000fe2000f8e0200 */
[----:B------:R-:W-:-:S03]  /*1f610*/  ULDC.64 UR4, c[0x0][0x310] ;  /* 0x0000c40000047ab9 */ /* 0x000fc60000000a00 */
[----:B------:R-:W-:Y:S02]  /*1f620*/  IMAD.IADD R3, R3, 0x1, R0 ;  /* 0x0000000103037824 */ /* 0x000fe400078e0200 */
[----:B------:R-:W-:Y:S02]  /*1f630*/  IMAD R0, R4, UR4, RZ ;  /* 0x0000000404007c24 */ /* 0x000fe4000f8e02ff */
[----:B------:R-:W-:-:S04]  /*1f640*/  IMAD.WIDE.U32 R2, R36, UR4, R2 ;  /* 0x0000000424027c25 */ /* 0x000fc8000f8e0002 */
[----:B------:R-:W-:Y:S01]  /*1f650*/  IMAD R0, R36, UR5, R0 ;  /* 0x0000000524007c24 */ /* 0x000fe2000f8e0200 */
[----:B------:R-:W-:Y:S01]  /*1f660*/  ULDC.64 UR4, c[0x0][0x308] ;  /* 0x0000c20000047ab9 */ /* 0x000fe20000000a00 */
[----:B--2---:R-:W-:Y:S02]  /*1f670*/  IMAD.SHL.U32 R7, R7, 0x8, RZ ;  /* 0x0000000807077824 */ /* 0x004fe400078e00ff */
[----:B------:R-:W-:Y:S02]  /*1f680*/  IMAD.IADD R3, R3, 0x1, R0 ;  /* 0x0000000103037824 */ /* 0x000fe400078e0200 */
[----:B---3--:R-:W-:Y:S01]  /*1f690*/  IMAD R4, R22, 0x1000, R35 ;  /* 0x0000100016047824 */ /* 0x008fe200078e0223 */
[----:B------:R-:W-:Y:S01]  /*1f6a0*/  LOP3.LUT R7, R7, 0x38, RZ, 0xc0, !PT ;  /* 0x0000003807077812 */ /* 0x000fe200078ec0ff */
        /* <DEDUP_REMOVED lines=10> */
[----:B------:R-:W1:Y:S01]  /*1f750*/  SHFL.IDX PT, R3, R0, RZ, 0x181f ;  /* 0x00181fff00037589 */ /* 0x000e6200000e0000 */
[----:B------:R-:W-:-:S03]  /*1f760*/  @P0 IMAD R6, R4, 0x2, R18 ;  /* 0x0000000204060824 */ /* 0x000fc600078e0212 */
[----:B------:R-:W2:Y:S01]  /*1f770*/  SHFL.IDX PT, R2, R5, RZ, 0x181f ;  /* 0x00181fff05027589 */ /* 0x000ea200000e0000 */
[----:B-1----:R-:W-:-:S05]  /*1f780*/  @P0 LEA R3, P1, R7, R3, 0x1 ;  /* 0x0000000307030211 */ /* 0x002fca00078208ff */
[----:B--2---:R-:W-:-:S05]  /*1f790*/  @P0 IMAD.X R2, RZ, RZ, R2, P1 ;  /* 0x000000ffff020224 */ /* 0x004fca00008e0602 */
[----:B------:R-:W-:-:S04]  /*1f7a0*/  @P0 LOP3.LUT R3, R3, R2, RZ, 0x3c, !PT ;  /* 0x0000000203030212 */ /* 0x000fc800078e3cff */
[----:B------:R-:W-:-:S04]  /*1f7b0*/  @P0 LOP3.LUT R2, R3, R2, RZ, 0x3c, !PT ;  /* 0x0000000203020212 */ /* 0x000fc800078e3cff */
[----:B------:R-:W-:-:S05]  /*1f7c0*/  @P0 LOP3.LUT R3, R3, R2, RZ, 0x3c, !PT ;  /* 0x0000000203030212 */ /* 0x000fca00078e3cff */
[----:B------:R-:W-:Y:S01]  /*1f7d0*/  @!PT LDS RZ, [RZ] ;  /* 0x00000000fffff984 */ /* 0x000fe20000000800 */
[----:B------:R1:W-:Y:S01]  /*1f7e0*/  @P0 LDGSTS.E.BYPASS.LTC128B.128 [R6+0x22400], desc[UR40][R2.64], !P2 ;  /* 0x2240000002060fae */ /* 0x0003e2000d101d68 */
[----:B------:R-:W-:-:S03]  /*1f7f0*/  ISETP.GE.AND P0, PT, R23, 0x11, PT ;  /* 0x000000111700780c */ /* 0x000fc60003f06270 */
[----:B-1----:R-:W1:Y:S10]  /*1f800*/  SHFL.IDX PT, R3, R0, 0x1, 0x181f ;  /* 0x00381f0000037f89 */ /* 0x002e7400000e0000 */
[----:B------:R-:W-:Y:S01]  /*1f810*/  @P0 IMAD R6, R4, 0x2, R18 ;  /* 0x0000000204060824 */ /* 0x000fe200078e0212 */
[----:B------:R-:W2:Y:S01]  /*1f820*/  SHFL.IDX PT, R2, R5, 0x1, 0x181f ;  /* 0x00381f0005027f89 */ /* 0x000ea200000e0000 */
[----:B-1----:R-:W-:-:S05]  /*1f830*/  @P0 LEA R3, P1, R7, R3, 0x1 ;  /* 0x0000000307030211 */ /* 0x002fca00078208ff */
[----:B--2---:R-:W-:-:S05]  /*1f840*/  @P0 IMAD.X R2, RZ, RZ, R2, P1 ;  /* 0x000000ffff020224 */ /* 0x004fca00008e0602 */
[----:B------:R-:W-:-:S04]  /*1f850*/  @P0 LOP3.LUT R3, R3, R2, RZ, 0x3c, !PT ;  /* 0x0000000203030212 */ /* 0x000fc800078e3cff */
[----:B------:R-:W-:-:S04]  /*1f860*/  @P0 LOP3.LUT R2, R3, R2, RZ, 0x3c, !PT ;  /* 0x0000000203020212 */ /* 0x000fc800078e3cff */
[----:B------:R-:W-:-:S05]  /*1f870*/  @P0 LOP3.LUT R3, R3, R2, RZ, 0x3c, !PT ;  /* 0x0000000203030212 */ /* 0x000fca00078e3cff */
[----:B------:R1:W-:Y:S01]  /*1f880*/  @P0 LDGSTS.E.BYPASS.LTC128B.128 [R6+0x22c00], desc[UR40][R2.64], !P2 ;  /* 0x22c0000002060fae */ /* 0x0003e2000d101d68 */
[----:B------:R-:W-:-:S03]  /*1f890*/  ISETP.GE.AND P0, PT, R23, 0x21, PT ;  /* 0x000000211700780c */ /* 0x000fc60003f06270 */
[----:B-1----:R-:W1:Y:S10]  /*1f8a0*/  SHFL.IDX PT, R3, R0, 0x2, 0x181f ;  /* 0x00581f0000037f89 */ /* 0x002e7400000e0000 */
[----:B------:R-:W-:Y:S01]  /*1f8b0*/  @P0 IMAD R6, R4, 0x2, R18 ;  /* 0x0000000204060824 */ /* 0x000fe200078e0212 */
[----:B------:R-:W2:Y:S04]  /*1f8c0*/  SHFL.IDX PT, R2, R5, 0x2, 0x181f ;  /* 0x00581f0005027f89 */ /* 0x000ea800000e0000 */
[----:B------:R-:W3:Y:S04]  /*1f8d0*/  SHFL.IDX PT, R5, R5, 0x3, 0x181f ;  /* 0x00781f0005057f89 */ /* 0x000ee800000e0000 */
[----:B------:R-:W4:Y:S01]  /*1f8e0*/  SHFL.IDX PT, R0, R0, 0x3, 0x181f ;  /* 0x00781f0000007f89 */ /* 0x000f2200000e0000 */
[----:B-1----:R-:W-:-:S05]  /*1f8f0*/  @P0 LEA R3, P1, R7, R3, 0x1 ;  /* 0x0000000307030211 */ /* 0x002fca00078208ff */
[----:B--2---:R-:W-:-:S05]  /*1f900*/  @P0 IMAD.X R2, RZ, RZ, R2, P1 ;  /* 0x000000ffff020224 */ /* 0x004fca00008e0602 */
[----:B------:R-:W-:-:S04]  /*1f910*/  @P0 LOP3.LUT R3, R3, R2, RZ, 0x3c, !PT ;  /* 0x0000000203030212 */ /* 0x000fc800078e3cff */
[----:B------:R-:W-:-:S04]  /*1f920*/  @P0 LOP3.LUT R2, R3, R2, RZ, 0x3c, !PT ;  /* 0x0000000203020212 */ /* 0x000fc800078e3cff */
[----:B------:R-:W-:-:S05]  /*1f930*/  @P0 LOP3.LUT R3, R3, R2, RZ, 0x3c, !PT ;  /* 0x0000000203030212 */ /* 0x000fca00078e3cff */
[----:B---34-:R1:W-:Y:S02]  /*1f940*/  @P0 LDGSTS.E.BYPASS.LTC128B.128 [R6+0x23400], desc[UR40][R2.64], !P2 ;  /* 0x2340000002060fae */ /* 0x0183e4000d101d68 */
.L_x_2980:
        /* <DEDUP_REMOVED lines=10> */
.L_x_2860:
[----:B------:R-:W-:Y:S02]  /*1f9f0*/  PLOP3.LUT P1, PT, P1, P0, PT, 0xa2, 0x0 ;  /* 0x000000000000781c */ /* 0x000fe40000f21472 */
[----:B------:R-:W-:-:S08]  /*1fa00*/  @P0 R2UR P1, UR4, R25 ;  /* 0x00000000190402ca */ /* 0x000fd00000020000 */
[----:B------:R-:W-:-:S05]  /*1fa10*/  @P0 PLOP3.LUT P0, PT, P1, PT, PT, 0x80, 0x0 ;  /* 0x000000000000081c */ /* 0x000fca0000f0f070 */
[----:B------:R-:W-:Y:S01]  /*1fa20*/  @!P1 SYNCS.ARRIVE.TRANS64.RED.A0T1 RZ, [UR4+0x28c30], RZ ;  /* 0x028c30ffffff99a7 */ /* 0x000fe20008200404 */
[----:B------:R-:W-:Y:S07]  /*1fa30*/  @!P1 ARRIVES.LDGSTSBAR.64.TRANSCNT [UR4+0x28c30] ;  /* 0x028c3000ff0099b0 */ /* 0x000fee0008000a84 */
[----:B------:R-:W-:Y:S05]  /*1fa40*/  @P0 BRA.U.ANY `(.L_x_2860) ;  /* 0xfffffffd00e80947 */ /* 0x000fea000393ffff */
[----:B------:R-:W-:Y:S01]  /*1fa50*/  NOP ;  /* 0x0000000000007918 */ /* 0x000fe20000000000 */
[----:B------:R-:W-:-:S04]  /*1fa60*/  MOV R0, UR38 ;  /* 0x0000002600007c02 */ /* 0x000fc80008000f00 */
[----:B------:R-:W-:-:S13]  /*1fa70*/  ISETP.NE.AND P2, PT, R0, 0x3, PT ;  /* 0x000000030000780c */ /* 0x000fda0003f45270 */
[----:B------:R-:W-:Y:S05]  /*1fa80*/  @!P2 BRA `(.L_x_2861) ;  /* 0x000000000004a947 */ /* 0x000fea0003800000 */
[----:B------:R-:W-:Y:S01]  /*1fa90*/  BPT.TRAP 0x1 ;  /* 0x000000040000795c */ /* 0x000fe20000300000 */
.L_x_2861:
[----:B0-----:R0:W5:Y:S01]  /*1faa0*/  LDL R4, [R1+0x4] ;  /* 0x0000040001047983 */ /* 0x0011620000100800 */
[----:B------:R0:W-:Y:S02]  /*1fab0*/  SYNCS.ARRIVE.TRANS64.A1T0 RZ, [R25+URZ+0x28c30], RZ ;  /* 0x028c30ff19ff79a7 */ /* 0x0001e4000810003f */
[----:B------:R-:W-:Y:S05]  /*1fac0*/  WARPSYNC.ALL ;  /* 0x0000000000007948 */ /* 0x000fea0003800000 */
[----:B------:R-:W-:Y:S01]  /*1fad0*/  ULDC.64 UR4, c[0x0][0xa00] ;  /* 0x0002800000047ab9 */ /* 0x000fe20000000a00 */
[----:B------:R-:W-:Y:S01]  /*1fae0*/  VIADD R0, R18, 0x20400 ;  /* 0x0002040012007836 */ /* 0x000fe20000000000 */
[----:B------:R-:W-:Y:S01]  /*1faf0*/  BAR.SYNC.DEFER_BLOCKING 0x8, 0x100 ;  /* 0x0204000000007b1d */ /* 0x000fe20000010000 */
[----:B------:R-:W-:Y:S02]  /*1fb00*/  ISETP.NE.U32.AND P0, PT, RZ, UR4, PT ;  /* 0x00000004ff007c0c */ /* 0x000fe4000bf05070 */
[----:B------:R-:W-:-:S02]  /*1fb10*/  SHF.R.S32.HI R2, RZ, 0x1f, R27 ;  /* 0x0000001fff027819 */ /* 0x000fc4000001141b */
[----:B------:R-:W-:Y:S01]  /*1fb20*/  ISETP.NE.AND.EX P0, PT, RZ, UR5, PT, P0 ;  /* 0x00000005ff007c0c */ /* 0x000fe2000bf05300 */
[----:B------:R-:W-:Y:S01]  /*1fb30*/  ULDC.64 UR4, c[0x0][0x298] ;  /* 0x0000a60000047ab9 */ /* 0x000fe20000000a00 */
[----:B------:R-:W-:Y:S01]  /*1fb40*/  LOP3.LUT P1, RZ, R0, 0x3ff, RZ, 0xc0, !PT ;  /* 0x000003ff00ff7812 */ /* 0x000fe2000782c0ff */
[----:B------:R-:W-:Y:S01]  /*1fb50*/  BSSY B6, `(.L_x_2862) ;  /* 0x000001f000067945 */ /* 0x000fe20003800000 */
[----:B------:R-:W-:Y:S02]  /*1fb60*/  SHF.R.S32.HI R0, RZ, 0x1f, R30 ;  /* 0x0000001fff007819 */ /* 0x000fe4000001141e */
[----:B------:R-:W-:Y:S02]  /*1fb70*/  SEL R3, R2, RZ, !P0 ;  /* 0x000000ff02037207 */ /* 0x000fe40004000000 */
[----:B------:R-:W-:Y:S01]  /*1fb80*/  SEL R2, R27, RZ, !P0 ;  /* 0x000000ff1b027207 */ /* 0x000fe20004000000 */
[----:B------:R-:W-:Y:S02]  /*1fb90*/  IMAD R0, R0, UR4, RZ ;  /* 0x0000000400007c24 */ /* 0x000fe4000f8e02ff */
[----:B------:R-:W-:Y:S02]  /*1fba0*/  STL [R1+0x38], R3 ;  /* 0x0000380301007387 */ /* 0x000fe40000100800 */
[----:B------:R-:W-:-:S02]  /*1fbb0*/  IMAD R0, R30, UR5, R0 ;  /* 0x000000051e007c24 */ /* 0x000fc4000f8e0200 */
[----:B------:R1:W-:Y:S02]  /*1fbc0*/  STL [R1+0x18], R2 ;  /* 0x0000180201007387 */ /* 0x0003e40000100800 */
[----:B-1----:R-:W-:-:S04]  /*1fbd0*/  IMAD.WIDE.U32 R2, R30, UR4, RZ ;  /* 0x000000041e027c25 */ /* 0x002fc8000f8e00ff */
[----:B------:R-:W-:Y:S01]  /*1fbe0*/  IMAD.IADD R0, R3, 0x1, R0 ;  /* 0x0000000103007824 */ /* 0x000fe200078e0200 */
[----:B------:R1:W-:Y:S04]  /*1fbf0*/  STL.64 [R1+0x10], R2 ;  /* 0x0000100201007387 */ /* 0x0003e80000100a00 */
[----:B------:R1:W-:Y:S01]  /*1fc00*/  STL [R1+0x30], R0 ;  /* 0x0000300001007387 */ /* 0x0003e20000100800 */
[----:B-----5:R-:W-:-:S04]  /*1fc10*/  PRMT R30, R4, 0x8880, RZ ;  /* 0x00008880041e7816 */ /* 0x020fc800000000ff */
[----:B------:R-:W-:Y:S01]  /*1fc20*/  PRMT R30, R30, 0x7710, RZ ;  /* 0x000077101e1e7816 */ /* 0x000fe200000000ff */
[----:B------:R-:W-:Y:S06]  /*1fc30*/  @!P1 BRA `(.L_x_2863) ;  /* 0x0000000000409947 */ /* 0x000fec0003800000 */
[----:B-1----:R-:W-:Y:S01]  /*1fc40*/  MOV R2, 0x0 ;  /* 0x0000000000027802 */ /* 0x002fe20000000f00 */
[----:B------:R-:W-:Y:S01]  /*1fc50*/  ULDC.64 UR4, c[0x4][0x90] ;  /* 0x0100240000047ab9 */ /* 0x000fe20000000a00 */
[----:B------:R-:W-:Y:S01]  /*1fc60*/  ULDC.64 UR6, c[0x4][0x98] ;  /* 0x0100260000067ab9 */ /* 0x000fe20000000a00 */
[----:B------:R-:W-:Y:S01]  /*1fc70*/  ULDC.64 UR8, c[0x4][0x20] ;  /* 0x0100080000087ab9 */ /* 0x000fe20000000a00 */
[----:B------:R-:W-:Y:S02]  /*1fc80*/  IMAD.U32 R4, RZ, RZ, UR4 ;  /* 0x00000004ff047e24 */ /* 0x000fe4000f8e00ff */
[----:B------:R-:W1:Y:S01]  /*1fc90*/  LDC.64 R2, c[0x4][R2] ;  /* 0x0100000002027b82 */ /* 0x000e620000000a00 */
        /* <DEDUP_REMOVED lines=10> */
.L_x_2863:
[----:B------:R-:W-:Y:S05]  /*1fd40*/  BSYNC B6 ;  /* 0x0000000000067941 */ /* 0x000fea0003800000 */
.L_x_2862:
[----:B-1----:R-:W2:Y:S01]  /*1fd50*/  LDL.LU R0, [R1+0x30] ;  /* 0x0000300001007983 */ /* 0x002ea20000300800 */
[----:B------:R-:W-:Y:S01]  /*1fd60*/  ULDC.64 UR4, c[0x0][0x2d8] ;  /* 0x0000b60000047ab9 */ /* 0x000fe20000000a00 */
[----:B------:R-:W1:Y:S02]  /*1fd70*/  LDC R7, c[0x0][0x448] ;  /* 0x00011200ff077b82 */ /* 0x000e640000000800 */
[----:B------:R-:W2:Y:S04]  /*1fd80*/  LDL.LU.64 R2, [R1+0x10] ;  /* 0x0000100001027983 */ /* 0x000ea80000300a00 */
[----:B------:R-:W3:Y:S04]  /*1fd90*/  LDL.LU R20, [R1+0x38] ;  /* 0x0000380001147983 */ /* 0x000ee80000300800 */
[----:B------:R-:W4:Y:S04]  /*1fda0*/  LDL.LU R21, [R1+0x18] ;  /* 0x0000180001157983 */ /* 0x000f280000300800 */
[----:B------:R0:W5:Y:S01]  /*1fdb0*/  LDL R8, [R1+0x34] ;  /* 0x0000340001087983 */ /* 0x0001620000100800 */
[----:B-1----:R-:W-:-:S13]  /*1fdc0*/  ISETP.NE.AND P0, PT, R7, 0x1, PT ;  /* 0x000000010700780c */ /* 0x002fda0003f05270 */
[----:B------:R-:W1:Y:S08]  /*1fdd0*/  @P0 LDC R5, c[0x0][0x44c] ;  /* 0x00011300ff050b82 */ /* 0x000e700000000800 */
[----:B------:R-:W0:Y:S01]  /*1fde0*/  @P0 LDC R6, c[0x0][0x450] ;  /* 0x00011400ff060b82 */ /* 0x000e220000000800 */
[----:B--2---:R-:W-:Y:S02]  /*1fdf0*/  IMAD.MOV.U32 R3, RZ, RZ, R0 ;  /* 0x000000ffff037224 */ /* 0x004fe400078e0000 */
        /* <DEDUP_REMOVED lines=15> */
[----:B------:R-:W-:Y:S02]  /*1fef0*/  IMAD.IADD R0, R20, 0x1, R31 ;  /* 0x0000000114007824 */ /* 0x000fe400078e021f */
[----:B------:R2:W5:Y:S02]  /*1ff00*/  LDL R20, [R1] ;  /* 0x0000000001147983 */ /* 0x0005640000100800 */
[----:B-1----:R-:W-:-:S04]  /*1ff10*/  @P0 IMAD.HI.U32 R5, R0, R5, RZ ;  /* 0x0000000500050227 */ /* 0x002fc800078e00ff */
[----:B------:R-:W-:Y:S01]  /*1ff20*/  IMAD.MOV.U32 R4, RZ, RZ, R0 ;  /* 0x000000ffff047224 */ /* 0x000fe200078e0000 */
[----:B0-----:R-:W-:Y:S01]  /*1ff30*/  @P0 SHF.R.U32.HI R4, RZ, R6, R5 ;  /* 0x00000006ff040219 */ /* 0x001fe20000011605 */
        /* <DEDUP_REMOVED lines=16> */
[----:B------:R-:W-:Y:S01]  /*20040*/  ULDC UR4, c[0x0][0x2b8] ;  /* 0x0000ae0000047ab9 */ /* 0x000fe20000000800 */
[----:B------:R-:W-:Y:S02]  /*20050*/  IADD3 R4, R3, R4, RZ ;  /* 0x0000000403047210 */ /* 0x000fe40007ffe0ff */
        /* <DEDUP_REMOVED lines=9> */
[----:B------:R-:W-:Y:S01]  /*200f0*/  IMAD.IADD R31, R10, 0x1, R31 ;  /* 0x000000010a1f7824 */ /* 0x000fe200078e021f */
        /* <DEDUP_REMOVED lines=31> */
.L_x_2989:
        /* <DEDUP_REMOVED lines=10> */
.L_x_2865:
        /* <DEDUP_REMOVED lines=18> */
.L_x_2990:
[----:B------:R-:W-:Y:S05]  /*204b0*/  BSYNC B0 ;  /* 0x0000000000007941 */ /* 0x000fea0003800000 */
.L_x_2866:
[----:B------:R-:W-:-:S05]  /*204c0*/  IMAD.U32 R2, RZ, RZ, UR38 ;  /* 0x00000026ff027e24 */ /* 0x000fca000f8e00ff */
[----:B------:R-:W-:-:S13]  /*204d0*/  ISETP.NE.AND P0, PT, R2, 0x3, PT ;  /* 0x000000030200780c */ /* 0x000fda0003f05270 */
[----:B------:R-:W-:Y:S05]  /*204e0*/  @!P0 BRA `(.L_x_2868) ;  /* 0x0000000000048947 */ /* 0x000fea0003800000 */
[----:B------:R-:W-:Y:S01]  /*204f0*/  BPT.TRAP 0x1 ;  /* 0x000000040000795c */ /* 0x000fe20000300000 */
.L_x_2868:
[----:B0-----:R-:W-:Y:S01]  /*20500*/  SHF.L.U32 R0, R28, 0x1f, RZ ;  /* 0x0000001f1c007819 */ /* 0x001fe200000006ff */
[----:B------:R-:W-:Y:S03]  /*20510*/  BSSY B0, `(.L_x_2869) ;  /* 0x0000003000007945 */ /* 0x000fe60003800000 */
[----:B------:R-:W0:Y:S02]  /*20520*/  SYNCS.PHASECHK.TRANS64.TRYWAIT P0, [R25+URZ+0x28c60], R0 ;  /* 0x028c6000190075a7 */ /* 0x000e24000800017f */
[----:B0-----:R-:W-:Y:S05]  /*20530*/  @!P0 BRA `(.L_x_2870) ;  /* 0x0000004c00a08947 */ /* 0x001fea0003800000 */
.L_x_2991:
[----:B------:R-:W-:Y:S05]  /*20540*/  BSYNC B0 ;  /* 0x0000000000007941 */ /* 0x000fea0003800000 */
.L_x_2869:
[----:B------:R-:W0:Y:S01]  /*20550*/  LDL.LU R2, [R1+0x20] ;  /* 0x0000200001027983 */ /* 0x000e220000300800 */
[----:B------:R-:W-:Y:S01]  /*20560*/  ULDC.64 UR4, c[0x0][0x328] ;  /* 0x0000ca0000047ab9 */ /* 0x000fe20000000a00 */
[----:B------:R-:W-:Y:S02]  /*20570*/  ULDC.64 UR6, c[0x0][0x318] ;  /* 0x0000c60000067ab9 */ /* 0x000fe40000000a00 */
[----:B------:R-:W2:Y:S01]  /*20580*/  LDL.LU R4, [R1+0x24] ;  /* 0x0000240001047983 */ /* 0x000ea20000300800 */
        /* <DEDUP_REMOVED lines=22> */
[----:B------:R-:W-:Y:S01]  /*206f0*/  LOP3.LUT P3, RZ, R30, 0x8, RZ, 0xc0, !PT ;  /* 0x000000081eff7812 */ /* 0x000fe2000786c0ff */
        /* <DEDUP_REMOVED lines=13> */
[----:B------:R-:W-:Y:S02]  /*207d0*/  PRMT R7, R8, 0x8880, RZ ;  /* 0x0000888008077816 */ /* 0x000fe400000000ff */
[----:B0-----:R-:W-:Y:S02]  /*207e0*/  IADD3.X R3, RZ, R3, RZ, P0, !PT ;  /* 0x00000003ff037210 */ /* 0x001fe400007fe4ff */
[----:B------:R-:W-:-:S02]  /*207f0*/  ISETP.LT.OR P0, PT, R23, 0x1, P1 ;  /* 0x000000011700780c */ /* 0x000fc40000f01670 */
        /* <DEDUP_REMOVED lines=66> */
.L_x_3001:
        /* <DEDUP_REMOVED lines=34> */
.L_x_2872:
        /* <DEDUP_REMOVED lines=11> */
.L_x_2873:
        /* <DEDUP_REMOVED lines=12> */
.L_x_2888:
        /* <DEDUP_REMOVED lines=42> */
.L_x_2876:
[----:B------:R-:W-:Y:S01]  /*21250*/  IMAD R6, R22, 0x8, R18 ;  /* 0x0000000816067824 */ /* 0x000fe200078e0212 */
[----:B------:R-:W-:Y:S01]  /*21260*/  SHF.L.U32 R20, R28, 0x1f, RZ ;  /* 0x0000001f1c147819 */ /* 0x000fe200000006ff */
[----:B------:R-:W-:Y:S01]  /*21270*/  BSSY B1, `(.L_x_2877) ;  /* 0x0000004000017945 */ /* 0x000fe20003800000 */
[----:B------:R-:W-:Y:S02]  /*21280*/  SHF.R.S32.HI R9, RZ, 0x1f, R5 ;  /* 0x0000001fff097819 */ /* 0x000fe40000011405 */
[----:B------:R-:W0:Y:S02]  /*21290*/  SYNCS.PHASECHK.TRANS64.TRYWAIT P0, [R6+URZ+0x28c40], R20 ;  /* 0x028c4014060075a7 */ /* 0x000e24000800017f */
[----:B0-----:R-:W-:Y:S05]  /*212a0*/  @!P0 BRA `(.L_x_2878) ;  /* 0x0000004800848947 */ /* 0x001fea0003800000 */
.L_x_3002:
[----:B------:R-:W-:Y:S05]  /*212b0*/  BSYNC B1 ;  /* 0x0000000000017941 */ /* 0x000fea0003800000 */
.L_x_2877:
[----:B------:R-:W-:Y:S01]  /*212c0*/  ULDC.64 UR4, c[0x0][0x300] ;  /* 0x0000c00000047ab9 */ /* 0x000fe20000000a00 */
[----:B-----5:R-:W-:Y:S01]  /*212d0*/  SHF.R.S32.HI R10, RZ, 0x1f, R4 ;  /* 0x0000001fff0a7819 */ /* 0x020fe20000011404 */
[----:B------:R-:W-:Y:S01]  /*212e0*/  IMAD R8, R9, UR4, RZ ;  /* 0x0000000409087c24 */ /* 0x000fe2000f8e02ff */
[----:B------:R-:W-:Y:S01]  /*212f0*/  ULDC.64 UR6, c[0x0][0x2e8] ;  /* 0x0000ba0000067ab9 */ /* 0x000fe20000000a00 */
[----:B------:R-:W-:Y:S01]  /*21300*/  IMAD.WIDE.U32 R2, R5, UR4, RZ ;  /* 0x0000000405027c25 */ /* 0x000fe2000f8e00ff */
[----:B------:R-:W-:-:S03]  /*21310*/  LOP3.LUT P1, RZ, R16, 0x2, RZ, 0xc0, !PT ;  /* 0x0000000210ff7812 */ /* 0x000fc6000782c0ff */
        /* <DEDUP_REMOVED lines=34> */
.L_x_3012:
        /* <DEDUP_REMOVED lines=8> */
.L_x_2880:
        /* <DEDUP_REMOVED lines=11> */
.L_x_2881:
[----:B------:R2:W-:Y:S01]  /*21670*/  SYNCS.ARRIVE.TRANS64.A1T0 RZ, [R6+URZ+0x28c30], RZ ;  /* 0x028c30ff06ff79a7 */ /* 0x0005e2000810003f */
[----:B------:R-:W-:Y:S05]  /*21680*/  @!P2 BRA `(.L_x_2882) ;  /* 0x000000000004a947 */ /* 0x000fea0003800000 */
[----:B------:R-:W-:Y:S01]  /*21690*/  BPT.TRAP 0x1 ;  /* 0x000000040000795c */ /* 0x000fe20000300000 */
.L_x_2882:
[----:B------:R-:W3:Y:S01]  /*216a0*/  SYNCS.PHASECHK.TRANS64.TRYWAIT P0, [R6+URZ+0x28c60], R20 ;  /* 0x028c6014060075a7 */ /* 0x000ee2000800017f */
[----:B------:R-:W-:Y:S04]  /*216b0*/  BSSY B1, `(.L_x_2883) ;  /* 0x0000002000017945 */ /* 0x000fe80003800000 */
[----:B---3--:R-:W-:Y:S05]  /*216c0*/  @!P0 BRA `(.L_x_2884) ;  /* 0x0000004800ac8947 */ /* 0x008fea0003800000 */
.L_x_3013:
[----:B------:R-:W-:Y:S05]  /*216d0*/  BSYNC B1 ;  /* 0x0000000000017941 */ /* 0x000fea0003800000 */
.L_x_2883:
        /* <DEDUP_REMOVED lines=79> */
.L_x_3023:
        /* <DEDUP_REMOVED lines=25> */
.L_x_2886:
        /* <DEDUP_REMOVED lines=11> */
.L_x_2887:
[----:B------:R1:W-:Y:S01]  /*21e10*/  SYNCS.ARRIVE.TRANS64.A1T0 RZ, [R6+URZ+0x28c50], RZ ;  /* 0x028c50ff06ff79a7 */ /* 0x0003e2000810003f */
[----:B------:R-:W-:Y:S05]  /*21e20*/  @P3 BRA `(.L_x_2888) ;  /* 0xfffffff000603947 */ /* 0x000fea000383ffff */
.L_x_2875:
[----:B------:R-:W-:Y:S05]  /*21e30*/  BSYNC B0 ;  /* 0x0000000000007941 */ /* 0x000fea0003800000 */
.L_x_2874:
        /* <DEDUP_REMOVED lines=21> */
.L_x_2890:
[----:B------:R-:W-:Y:S05]  /*21f90*/  BSYNC B0 ;  /* 0x0000000000007941 */ /* 0x000fea0003800000 */
.L_x_2889:
[----:B------:R-:W-:-:S07]  /*21fa0*/  SEL R22, R22, RZ, P0 ;  /* 0x000000ff16167207 */ /* 0x000fce0000000000 */
.L_x_2849:
[----:B------:R-:W-:Y:S05]  /*21fb0*/  BSYNC B7 ;  /* 0x0000000000077941 */ /* 0x000fea0003800000 */
.L_x_2847:
        /* <DEDUP_REMOVED lines=11> */
.L_x_2891:
[----:B------:R-:W4:Y:S01]  /*22070*/  S2R R8, SR_TID.X ;  /* 0x0000000000087919 */ /* 0x000f220000002100 */
[----:B------:R-:W-:Y:S01]  /*22080*/  UMOV UR4, 0xffffffff ;  /* 0xffffffff00047882 */ /* 0x000fe20000000000 */
[----:B----4-:R-:W-:-:S04]  /*22090*/  LOP3.LUT R8, R8, 0x1f, RZ, 0xc0, !PT ;  /* 0x0000001f08087812 */ /* 0x010fc800078ec0ff */
[----:B------:R-:W-:Y:S01]  /*220a0*/  ISETP.NE.AND P0, PT, R8, 0x1f, PT ;  /* 0x0000001f0800780c */ /* 0x000fe20003f05270 */
[----:B------:R-:W-:-:S12]  /*220b0*/  BRA.DIV UR4, `(.L_x_2893) ;  /* 0x0000004a04207947 */ /* 0x000fd8000b800000 */
[----:B------:R-:W-:Y:S01]  /*220c0*/  IADD3 R9, R27, R8, RZ ;  /* 0x000000081b097210 */ /* 0x000fe20007ffe0ff */
[----:B------:R-:W-:-:S03]  /*220d0*/  ULDC UR4, c[0x0][0xc3c] ;  /* 0x00030f0000047ab9 */ /* 0x000fc60000000800 */
        /* <DEDUP_REMOVED lines=36> */
.L_x_3033:
[----:B------:R-:W-:Y:S02]  /*22320*/  ULDC UR4, c[0x0][0xc38] ;  /* 0x00030e0000047ab9 */ /* 0x000fe40000000800 */
[----:B------:R-:W-:-:S04]  /*22330*/  IMAD.U32 R4, RZ, RZ, UR4 ;  /* 0x00000004ff047e24 */ /* 0x000fc8000f8e00ff */
[----:B-1----:R-:W-:-:S04]  /*22340*/  IMAD R3, R14, R4, RZ ;  /* 0x000000040e037224 */ /* 0x002fc800078e02ff */
[----:B------:R-:W-:-:S05]  /*22350*/  IMAD.IADD R6, R6, 0x1, R3 ;  /* 0x0000000106067824 */ /* 0x000fca00078e0203 */
[----:B------:R-:W-:-:S13]  /*22360*/  ISETP.GT.AND P6, PT, R6, R0, PT ;  /* 0x000000000600720c */ /* 0x000fda0003fc4270 */
[----:B------:R-:W-:Y:S05]  /*22370*/  @P6 BRA `(.L_x_2894) ;  /* 0x0000000000a46947 */ /* 0x000fea0003800000 */
.L_x_2897:
[----:B0-----:R-:W0:Y:S01]  /*22380*/  LDC R2, c[0x0][0xc3c] ;  /* 0x00030f00ff027b82 */ /* 0x001e220000000800 */
[----:B------:R-:W-:-:S05]  /*22390*/  VIADD R27, R27, 0x1f ;  /* 0x0000001f1b1b7836 */ /* 0x000fca0000000000 */
[----:B0-----:R-:W-:-:S13]  /*223a0*/  ISETP.GE.AND P6, PT, R27, R2, PT ;  /* 0x000000021b00720c */ /* 0x001fda0003fc6270 */
[----:B------:R-:W-:Y:S05]  /*223b0*/  @P6 BRA `(.L_x_2895) ;  /* 0x0000000800bc6947 */ /* 0x000fea0003800000 */
[----:B------:R-:W0:Y:S01]  /*223c0*/  S2R R3, SR_TID.X ;  /* 0x0000000000037919 */ /* 0x000e220000002100 */
        /* <DEDUP_REMOVED lines=26> */
[----:B------:R-:W0:Y:S02]  /*22570*/  SHFL.UP PT, R14, R4, 0x10, RZ ;  /* 0x06000000040e7989 */ /* 0x000e2400000e00ff */
[----:B0-----:R-:W-:-:S05]  /*22580*/  SEL R7, R14, RZ, P5 ;  /* 0x000000ff0e077207 */ /* 0x001fca0002800000 */
[----:B------:R-:W-:-:S05]  /*22590*/  IMAD.IADD R2, R4, 0x1, R7 ;  /* 0x0000000104027824 */ /* 0x000fca00078e0207 */
[----:B------:R0:W1:Y:S02]  /*225a0*/  SHFL.IDX PT, R14, R2, 0x1f, 0x1f ;  /* 0x03e01f00020e7f89 */ /* 0x00006400000e0000 */
.L_x_3041:
[----:B------:R-:W-:Y:S02]  /*225b0*/  ULDC UR4, c[0x0][0xc38] ;  /* 0x00030e0000047ab9 */ /* 0x000fe40000000800 */
[----:B------:R-:W-:-:S04]  /*225c0*/  IMAD.U32 R4, RZ, RZ, UR4 ;  /* 0x00000004ff047e24 */ /* 0x000fc8000f8e00ff */
[----:B-1----:R-:W-:-:S04]  /*225d0*/  IMAD R3, R14, R4, RZ ;  /* 0x000000040e037224 */ /* 0x002fc800078e02ff */
[----:B------:R-:W-:-:S05]  /*225e0*/  IMAD.IADD R6, R3, 0x1, R6 ;  /* 0x0000000103067824 */ /* 0x000fca00078e0206 */
[----:B------:R-:W-:-:S13]  /*225f0*/  ISETP.GT.AND P6, PT, R6, R0, PT ;  /* 0x000000000600720c */ /* 0x000fda0003fc4270 */
[----:B------:R-:W-:Y:S05]  /*22600*/  @!P6 BRA `(.L_x_2897) ;  /* 0xfffffffc005ce947 */ /* 0x000fea000383ffff */
.L_x_2894:
        /* <DEDUP_REMOVED lines=10> */
.L_x_3046:
[----:B------:R-:W-:-:S13]  /*226b0*/  ISETP.NE.AND P0, PT, R3, RZ, PT ;  /* 0x000000ff0300720c */ /* 0x000fda0003f05270 */
[----:B------:R-:W-:Y:S05]  /*226c0*/  @!P0 BRA `(.L_x_2899) ;  /* 0x0000000000108947 */ /* 0x000fea0003800000 */
[----:B------:R-:W-:Y:S01]  /*226d0*/  UMOV UR4, 0xffffffff ;  /* 0xffffffff00047882 */ /* 0x000fe20000000000 */
[----:B------:R-:W-:Y:S02]  /*226e0*/  VIADD R12, R7, 0xffffffff ;  /* 0xffffffff070c7836 */ /* 0x000fe40000000000 */
[----:B------:R-:W-:Y:S05]  /*226f0*/  BRA.DIV UR4, `(.L_x_2900) ;  /* 0x0000004a04e07947 */ /* 0x000fea000b800000 */
[----:B------:R4:W0:Y:S02]  /*22700*/  SHFL.IDX PT, R24, R2, R12, 0x1f ;  /* 0x00001f0c02187589 */ /* 0x00082400000e0000 */
.L_x_2899:
[----:B---3--:R-:W-:Y:S01]  /*22710*/  ISETP.NE.AND P0, PT, R5, 0x1, PT ;  /* 0x000000010500780c */ /* 0x008fe20003f05270 */
[----:B0-----:R-:W-:-:S04]  /*22720*/  IMAD R24, R24, R4, R6 ;  /* 0x0000000418187224 */ /* 0x001fc800078e0206 */
[----:B------:R-:W-:-:S08]  /*22730*/  IMAD.IADD R0, R0, 0x1, -R24 ;  /* 0x0000000100007824 */ /* 0x000fd000078e0a18 */
[----:B------:R-:W-:Y:S05]  /*22740*/  @!P0 BRA `(.L_x_2901) ;  /* 0x0000000000dc8947 */ /* 0x000fea0003800000 */
[----:B--2---:R-:W-:Y:S01]  /*22750*/  IABS R4, R25 ;  /* 0x0000001900047213 */ /* 0x004fe20000000000 */
[----:B----4-:R-:W-:Y:S01]  /*22760*/  IMAD.MOV.U32 R2, RZ, RZ, RZ ;  /* 0x000000ffff027224 */ /* 0x010fe200078e00ff */
[----:B------:R-:W-:Y:S02]  /*22770*/  IABS R6, R5 ;  /* 0x0000000500067213 */ /* 0x000fe40000000000 */
[----:B-1----:R-:W0:Y:S08]  /*22780*/  I2F.RP R7, R4 ;  /* 0x0000000400077306 */ /* 0x002e300000209400 */
[----:B------:R-:W-:Y:S08]  /*22790*/  I2F.RP R10, R6 ;  /* 0x00000006000a7306 */ /* 0x000ff00000209400 */
[----:B0-----:R-:W0:Y:S02]  /*227a0*/  MUFU.RCP R7, R7 ;  /* 0x0000000700077308 */ /* 0x001e240000001000 */
[----:B0-----:R-:W-:-:S06]  /*227b0*/  VIADD R3, R7, 0xffffffe ;  /* 0x0ffffffe07037836 */ /* 0x001fcc0000000000 */
[----:B------:R-:W0:Y:S02]  /*227c0*/  F2I.FTZ.U32.TRUNC.NTZ R3, R3 ;  /* 0x0000000300037305 */ /* 0x000e24000021f000 */
[----:B0-----:R-:W-:-:S04]  /*227d0*/  IMAD.MOV R9, RZ, RZ, -R3 ;  /* 0x000000ffff097224 */ /* 0x001fc800078e0a03 */
[----:B------:R-:W-:-:S04]  /*227e0*/  IMAD R9, R9, R4, RZ ;  /* 0x0000000409097224 */ /* 0x000fc800078e02ff */
[----:B------:R-:W-:Y:S01]  /*227f0*/  IMAD.HI.U32 R8, R3, R9, R2 ;  /* 0x0000000903087227 */ /* 0x000fe200078e0002 */
[----:B------:R-:W-:Y:S01]  /*22800*/  IABS R9, R0 ;  /* 0x0000000000097213 */ /* 0x000fe20000000000 */
[----:B------:R-:W0:Y:S01]  /*22810*/  MUFU.RCP R2, R10 ;  /* 0x0000000a00027308 */ /* 0x000e220000001000 */
[----:B------:R-:W-:-:S03]  /*22820*/  IABS R3, R25 ;  /* 0x0000001900037213 */ /* 0x000fc60000000000 */
[----:B------:R-:W-:-:S04]  /*22830*/  IMAD.HI.U32 R7, R8, R9, RZ ;  /* 0x0000000908077227 */ /* 0x000fc800078e00ff */
[----:B------:R-:W-:-:S04]  /*22840*/  IMAD.MOV R12, RZ, RZ, -R3 ;  /* 0x000000ffff0c7224 */ /* 0x000fc800078e0a03 */
[----:B------:R-:W-:Y:S02]  /*22850*/  IMAD R9, R7, R12, R9 ;  /* 0x0000000c07097224 */ /* 0x000fe400078e0209 */
[----:B0-----:R-:W-:-:S03]  /*22860*/  VIADD R3, R2, 0xffffffe ;  /* 0x0ffffffe02037836 */ /* 0x001fc60000000000 */
[----:B------:R-:W-:Y:S01]  /*22870*/  ISETP.GT.U32.AND P1, PT, R4, R9, PT ;  /* 0x000000090400720c */ /* 0x000fe20003f24070 */
[----:B------:R-:W-:Y:S02]  /*22880*/  IMAD.MOV.U32 R2, RZ, RZ, RZ ;  /* 0x000000ffff027224 */ /* 0x000fe400078e00ff */
[----:B------:R-:W0:Y:S10]  /*22890*/  F2I.FTZ.U32.TRUNC.NTZ R3, R3 ;  /* 0x0000000300037305 */ /* 0x000e34000021f000 */
[----:B------:R-:W-:-:S02]  /*228a0*/  @!P1 IMAD.IADD R9, R9, 0x1, -R4 ;  /* 0x0000000109099824 */ /* 0x000fc400078e0a04 */
[----:B------:R-:W-:Y:S01]  /*228b0*/  @!P1 VIADD R7, R7, 0x1 ;  /* 0x0000000107079836 */ /* 0x000fe20000000000 */
[----:B------:R-:W-:Y:S02]  /*228c0*/  ISETP.NE.AND P1, PT, R25, RZ, PT ;  /* 0x000000ff1900720c */ /* 0x000fe40003f25270 */
[----:B------:R-:W-:Y:S01]  /*228d0*/  ISETP.GE.U32.AND P0, PT, R9, R4, PT ;  /* 0x000000040900720c */ /* 0x000fe20003f06070 */
[----:B0-----:R-:W-:-:S04]  /*228e0*/  IMAD.MOV R9, RZ, RZ, -R3 ;  /* 0x000000ffff097224 */ /* 0x001fc800078e0a03 */
[----:B------:R-:W-:-:S04]  /*228f0*/  IMAD R9, R9, R6, RZ ;  /* 0x0000000609097224 */ /* 0x000fc800078e02ff */
[----:B------:R-:W-:Y:S01]  /*22900*/  IMAD.HI.U32 R4, R3, R9, R2 ;  /* 0x0000000903047227 */ /* 0x000fe200078e0002 */
[----:B------:R-:W-:-:S03]  /*22910*/  LOP3.LUT R2, R0, R25, RZ, 0x3c, !PT ;  /* 0x0000001900027212 */ /* 0x000fc600078e3cff */
[----:B------:R-:W-:Y:S01]  /*22920*/  @P0 VIADD R7, R7, 0x1 ;  /* 0x0000000107070836 */ /* 0x000fe20000000000 */
[----:B------:R-:W-:Y:S02]  /*22930*/  ISETP.GE.AND P2, PT, R2, RZ, PT ;  /* 0x000000ff0200720c */ /* 0x000fe40003f46270 */
[----:B------:R-:W-:-:S05]  /*22940*/  IABS R2, R5 ;  /* 0x0000000500027213 */ /* 0x000fca0000000000 */
[----:B------:R-:W-:-:S06]  /*22950*/  IMAD.MOV R2, RZ, RZ, -R2 ;  /* 0x000000ffff027224 */ /* 0x000fcc00078e0a02 */
[----:B------:R-:W-:Y:S02]  /*22960*/  @!P2 IADD3 R7, -R7, RZ, RZ ;  /* 0x000000ff0707a210 */ /* 0x000fe40007ffe1ff */
[----:B------:R-:W-:-:S04]  /*22970*/  @!P1 LOP3.LUT R7, RZ, R25, RZ, 0x33, !PT ;  /* 0x00000019ff079212 */ /* 0x000fc800078e33ff */
[----:B------:R-:W-:-:S05]  /*22980*/  IABS R3, R7 ;  /* 0x0000000700037213 */ /* 0x000fca0000000000 */
[----:B------:R-:W-:-:S04]  /*22990*/  IMAD.HI.U32 R4, R4, R3, RZ ;  /* 0x0000000304047227 */ /* 0x000fc800078e00ff */
[----:B------:R-:W-:Y:S01]  /*229a0*/  IMAD R3, R4, R2, R3 ;  /* 0x0000000204037224 */ /* 0x000fe200078e0203 */
[----:B------:R-:W-:-:S04]  /*229b0*/  LOP3.LUT R2, R7, R5, RZ, 0x3c, !PT ;  /* 0x0000000507027212 */ /* 0x000fc800078e3cff */
[----:B------:R-:W-:Y:S02]  /*229c0*/  ISETP.GT.U32.AND P1, PT, R6, R3, PT ;  /* 0x000000030600720c */ /* 0x000fe40003f24070 */
[----:B------:R-:W-:-:S11]  /*229d0*/  ISETP.GE.AND P2, PT, R2, RZ, PT ;  /* 0x000000ff0200720c */ /* 0x000fd60003f46270 */
[----:B------:R-:W-:Y:S02]  /*229e0*/  @!P1 IMAD.IADD R3, R3, 0x1, -R6 ;  /* 0x0000000103039824 */ /* 0x000fe400078e0a06 */
[----:B------:R-:W-:Y:S01]  /*229f0*/  @!P1 VIADD R4, R4, 0x1 ;  /* 0x0000000104049836 */ /* 0x000fe20000000000 */
[----:B------:R-:W-:Y:S02]  /*22a00*/  ISETP.NE.AND P1, PT, R5, RZ, PT ;  /* 0x000000ff0500720c */ /* 0x000fe40003f25270 */
[----:B------:R-:W-:Y:S01]  /*22a10*/  ISETP.GE.U32.AND P0, PT, R3, R6, PT ;  /* 0x000000060300720c */ /* 0x000fe20003f06070 */
[----:B------:R-:W-:-:S04]  /*22a20*/  IMAD.MOV R3, RZ, RZ, -R7 ;  /* 0x000000ffff037224 */ /* 0x000fc800078e0a07 */
[----:B------:R-:W-:-:S08]  /*22a30*/  IMAD R3, R25, R3, R0 ;  /* 0x0000000319037224 */ /* 0x000fd000078e0200 */
[----:B------:R-:W-:-:S04]  /*22a40*/  @P0 VIADD R4, R4, 0x1 ;  /* 0x0000000104040836 */ /* 0x000fc80000000000 */
[----:B------:R-:W-:Y:S01]  /*22a50*/  @!P2 IMAD.MOV R4, RZ, RZ, -R4 ;  /* 0x000000ffff04a224 */ /* 0x000fe200078e0a04 */
[----:B------:R-:W-:-:S05]  /*22a60*/  @!P1 LOP3.LUT R4, RZ, R5, RZ, 0x33, !PT ;  /* 0x00000005ff049212 */ /* 0x000fca00078e33ff */
[--C-:B------:R-:W-:Y:S02]  /*22a70*/  IMAD.MOV R2, RZ, RZ, -R4.reuse ;  /* 0x000000ffff027224 */ /* 0x100fe400078e0a04 */
[C---:B------:R-:W-:Y:S02]  /*22a80*/  IMAD R4, R5.reuse, 0x1000000, R4 ;  /* 0x0100000005047824 */ /* 0x040fe400078e0204 */
[----:B------:R-:W-:-:S04]  /*22a90*/  IMAD R5, R5, R2, R7 ;  /* 0x0000000205057224 */ /* 0x000fc800078e0207 */
[----:B------:R-:W-:Y:S01]  /*22aa0*/  IMAD R26, R5, 0x10000, R4 ;  /* 0x00010000051a7824 */ /* 0x000fe200078e0204 */
[----:B------:R-:W-:Y:S06]  /*22ab0*/  BRA `(.L_x_2902) ;  /* 0x0000000000f07947 */ /* 0x000fec0003800000 */
.L_x_2901:
[----:B----4-:R-:W0:Y:S02]  /*22ac0*/  LDC.64 R2, c[0x0][0xc90] ;  /* 0x00032400ff027b82 */ /* 0x010e240000000a00 */
[----:B0-----:R-:W-:-:S05]  /*22ad0*/  IMAD.WIDE R2, R27, 0x4, R2 ;  /* 0x000000041b027825 */ /* 0x001fca00078e0202 */
[----:B------:R0:W2:Y:S02]  /*22ae0*/  LDG.E R6, desc[UR40][R2.64] ;  /* 0x0000002802067981 */ /* 0x0000a4000c1e1900 */
[----:B0-----:R-:W-:Y:S02]  /*22af0*/  IMAD.MOV.U32 R2, RZ, RZ, RZ ;  /* 0x000000ffff027224 */ /* 0x001fe400078e00ff */
[----:B--2---:R-:W-:-:S05]  /*22b00*/  IMAD R5, R25, R6, RZ ;  /* 0x0000000619057224 */ /* 0x004fca00078e02ff */
[----:B-1----:R-:W-:-:S04]  /*22b10*/  IABS R7, R5 ;  /* 0x0000000500077213 */ /* 0x002fc80000000000 */
        /* <DEDUP_REMOVED lines=30> */
[----:B0-----:R-:W-:-:S02]  /*22d00*/  IADD3 R2, R8, 0xffffffe, RZ ;  /* 0x0ffffffe08027810 */ /* 0x001fc40007ffe0ff */
[----:B------:R-:W-:-:S04]  /*22d10*/  IABS R8, R0 ;  /* 0x0000000000087213 */ /* 0x000fc80000000000 */
        /* <DEDUP_REMOVED lines=22> */
.L_x_2902:
[----:B------:R-:W-:-:S05]  /*22e80*/  LOP3.LUT R0, RZ, R3, RZ, 0x33, !PT ;  /* 0x00000003ff007212 */ /* 0x000fca00078e33ff */
[----:B------:R-:W-:Y:S01]  /*22e90*/  IMAD.IADD R25, R25, 0x1, R0 ;  /* 0x0000000119197824 */ /* 0x000fe200078e0200 */
[----:B------:R-:W-:Y:S06]  /*22ea0*/  BRA `(.L_x_2903) ;  /* 0x00000000001c7947 */ /* 0x000fec0003800000 */
.L_x_2895:
[----:B------:R-:W-:Y:S01]  /*22eb0*/  UMOV UR4, URZ ;  /* 0x0000003f00047c82 */ /* 0x000fe20008000000 */
[----:B------:R-:W-:Y:S01]  /*22ec0*/  UMOV UR5, URZ ;  /* 0x0000003f00057c82 */ /* 0x000fe20008000000 */
[----:B------:R-:W-:Y:S01]  /*22ed0*/  ULDC UR6, c[0x0][0xc3c] ;  /* 0x00030f0000067ab9 */ /* 0x000fe20000000800 */
[----:B------:R-:W-:Y:S02]  /*22ee0*/  IMAD.MOV.U32 R24, RZ, RZ, R0 ;  /* 0x000000ffff187224 */ /* 0x000fe400078e0000 */
[----:B------:R-:W-:Y:S02]  /*22ef0*/  IMAD.U32 R25, RZ, RZ, UR4 ;  /* 0x00000004ff197e24 */ /* 0x000fe4000f8e00ff */
[----:B------:R-:W-:Y:S02]  /*22f00*/  IMAD.U32 R26, RZ, RZ, UR5 ;  /* 0x00000005ff1a7e24 */ /* 0x000fe4000f8e00ff */
[----:B------:R-:W-:-:S07]  /*22f10*/  IMAD.U32 R27, RZ, RZ, UR6 ;  /* 0x00000006ff1b7e24 */ /* 0x000fce000f8e00ff */
.L_x_2903:
[----:B------:R-:W0:Y:S01]  /*22f20*/  S2R R0, SR_TID.X ;  /* 0x0000000000007919 */ /* 0x000e220000002100 */
[----:B------:R-:W-:Y:S05]  /*22f30*/  WARPSYNC.ALL ;  /* 0x0000000000007948 */ /* 0x000fea0003800000 */
[----:B------:R-:W-:Y:S01]  /*22f40*/  BAR.SYNC.DEFER_BLOCKING 0x4, 0x180 ;  /* 0x0106000000007b1d */ /* 0x000fe20000010000 */
[----:B0-----:R-:W-:-:S04]  /*22f50*/  LOP3.LUT R0, R0, 0x1f, RZ, 0xc0, !PT ;  /* 0x0000001f00007812 */ /* 0x001fc800078ec0ff */
[----:B------:R-:W-:-:S13]  /*22f60*/  ISETP.NE.AND P0, PT, R0, RZ, PT ;  /* 0x000000ff0000720c */ /* 0x000fda0003f05270 */
[----:B------:R-:W0:Y:S01]  /*22f70*/  @!P0 S2R R3, SR_CgaCtaId ;  /* 0x0000000000038919 */ /* 0x000e220000008800 */
[----:B------:R-:W-:-:S04]  /*22f80*/  @!P0 MOV R0, 0x400 ;  /* 0x0000040000008802 */ /* 0x000fc80000000f00 */
[----:B0-----:R-:W-:-:S05]  /*22f90*/  @!P0 LEA R18, R3, R0, 0x18 ;  /* 0x0000000003128211 */ /* 0x001fca00078ec0ff */
[----:B------:R0:W-:Y:S01]  /*22fa0*/  @!P0 STS.128 [R18+0x28cd0], R24 ;  /* 0x028cd01812008388 */ /* 0x0001e20000000c00 */
[----:B------:R-:W-:Y:S06]  /*22fb0*/  BAR.ARV 0x5, 0x180 ;  /* 0x0146000000007b1d */ /* 0x000fec0000002000 */
.L_x_2892:
[----:B------:R-:W-:Y:S02]  /*22fc0*/  ULDC UR4, c[0x0][0xc3c] ;  /* 0x00030f0000047ab9 */ /* 0x000fe40000000800 */
[----:B0-----:R-:W-:-:S13]  /*22fd0*/  ISETP.GE.AND P0, PT, R27, UR4, PT ;  /* 0x000000041b007c0c */ /* 0x001fda000bf06270 */
[----:B------:R-:W-:Y:S05]  /*22fe0*/  @!P0 BRA `(.L_x_2904) ;  /* 0xffffff8c00248947 */ /* 0x000fea000383ffff */
[----:B------:R-:W-:Y:S05]  /*22ff0*/  BSYNC B8 ;  /* 0x0000000000087941 */ /* 0x000fea0003800000 */
.L_x_2777:
        /* <DEDUP_REMOVED lines=12> */
.L_x_3049:
[----:B------:R-:W-:Y:S05]  /*230c0*/  BSYNC B0 ;  /* 0x0000000000007941 */ /* 0x000fea0003800000 */
.L_x_2905:
[----:B------:R-:W-:-:S03]  /*230d0*/  UMOV UR4, 0xffffffff ;  /* 0xffffffff00047882 */ /* 0x000fc60000000000 */
[----:B------:R-:W-:Y:S05]  /*230e0*/  BRA.DIV UR4, `(.L_x_2907) ;  /* 0x0000004204a07947 */ /* 0x000fea000b800000 */
[----:B0-----:R-:W0:Y:S02]  /*230f0*/  S2R R0, SR_TID.X ;  /* 0x0000000000007919 */ /* 0x001e240000002100 */
[----:B0-----:R-:W-:-:S04]  /*23100*/  SHF.R.U32.HI R0, RZ, 0x5, R0 ;  /* 0x00000005ff007819 */ /* 0x001fc80000011600 */
[----:B------:R-:W-:-:S05]  /*23110*/  LOP3.LUT R0, R0, 0x3, RZ, 0xc0, !PT ;  /* 0x0000000300007812 */ /* 0x000fca00078ec0ff */
[----:B------:R0:W1:Y:S02]  /*23120*/  SHFL.IDX PT, R14, R0, RZ, 0x1f ;  /* 0x00001fff000e7589 */ /* 0x00006400000e0000 */
.L_x_3052:
[----:B-1----:R-:W-:-:S13]  /*23130*/  ISETP.NE.AND P0, PT, R14, RZ, PT ;  /* 0x000000ff0e00720c */ /* 0x002fda0003f05270 */
[----:B------:R-:W-:Y:S05]  /*23140*/  @P0 BRA `(.L_x_2539) ;  /* 0x0000000000880947 */ /* 0x000fea0003800000 */
[----:B------:R-:W-:-:S03]  /*23150*/  UMOV UR4, 0xffffffff ;  /* 0xffffffff00047882 */ /* 0x000fc60000000000 */
[----:B------:R-:W-:Y:S05]  /*23160*/  BRA.DIV UR4, `(.L_x_2908) ;  /* 0x0000004204b47947 */ /* 0x000fea000b800000 */
[----:B------:R-:W-:-:S13]  /*23170*/  ELECT P6, URZ, PT ;  /* 0x00000000003f782f */ /* 0x000fda00038c0000 */
.L_x_3055:
[----:B------:R-:W-:Y:S05]  /*23180*/  @!P6 BRA `(.L_x_2539) ;  /* 0x000000000078e947 */ /* 0x000fea0003800000 */
[----:B------:R-:W-:-:S06]  /*23190*/  ULOP3.LUT UR4, UR36, 0x2, URZ, 0xfc, !UPT ;  /* 0x0000000224047892 */ /* 0x000fcc000f8efc3f */
[----:B0-----:R-:W-:-:S05]  /*231a0*/  IMAD.U32 R0, RZ, RZ, UR4 ;  /* 0x00000004ff007e24 */ /* 0x001fca000f8e00ff */
[----:B------:R-:W-:-:S13]  /*231b0*/  ISETP.NE.AND P0, PT, R0, 0x3, PT ;  /* 0x000000030000780c */ /* 0x000fda0003f05270 */
[----:B------:R-:W-:Y:S05]  /*231c0*/  @!P0 BRA `(.L_x_2909) ;  /* 0x0000000000048947 */ /* 0x000fea0003800000 */
[----:B------:R-:W-:Y:S01]  /*231d0*/  BPT.TRAP 0x1 ;  /* 0x000000040000795c */ /* 0x000fe20000300000 */
.L_x_2909:
[----:B------:R-:W-:Y:S01]  /*231e0*/  IMAD R5, R22, 0x8, R7 ;  /* 0x0000000816057824 */ /* 0x000fe200078e0207 */
[----:B------:R-:W-:Y:S02]  /*231f0*/  SHF.L.U32 R0, R28, 0x1f, RZ ;  /* 0x0000001f1c007819 */ /* 0x000fe400000006ff */
[----:B------:R-:W-:Y:S02]  /*23200*/  IADD3 R22, R22, 0x1, RZ ;  /* 0x0000000116167810 */ /* 0x000fe40007ffe0ff */
[----:B------:R-:W0:Y:S02]  /*23210*/  SYNCS.PHASECHK.TRANS64.TRYWAIT P1, [R5+URZ+0x28c40], R0 ;  /* 0x028c4000050075a7 */ /* 0x000e24000802017f */
[----:B------:R-:W-:-:S04]  /*23220*/  ISETP.NE.AND P2, PT, R22, 0x2, PT ;  /* 0x000000021600780c */ /* 0x000fc80003f45270 */
[----:B------:R-:W-:Y:S01]  /*23230*/  SEL R3, RZ, 0x1, P2 ;  /* 0x00000001ff037807 */ /* 0x000fe20001000000 */
[----:B0-----:R-:W-:Y:S08]  /*23240*/  @!P1 BRA `(.L_x_2910) ;  /* 0x00000040009c9947 */ /* 0x001ff00003800000 */
.L_x_3056:
[----:B------:R-:W-:Y:S02]  /*23250*/  SEL R22, R22, RZ, P2 ;  /* 0x000000ff16167207 */ /* 0x000fe40001000000 */
[----:B------:R-:W-:Y:S01]  /*23260*/  LOP3.LUT R2, R28, R3, RZ, 0x3c, !PT ;  /* 0x000000031c027212 */ /* 0x000fe200078e3cff */
[----:B------:R-:W-:Y:S06]  /*23270*/  @!P0 BRA `(.L_x_2911) ;  /* 0x0000000000048947 */ /* 0x000fec0003800000 */
[----:B------:R-:W-:Y:S01]  /*23280*/  BPT.TRAP 0x1 ;  /* 0x000000040000795c */ /* 0x000fe20000300000 */
.L_x_2911:
[----:B------:R-:W-:Y:S01]  /*23290*/  IMAD R3, R22, 0x8, R7 ;  /* 0x0000000816037824 */ /* 0x000fe200078e0207 */
[----:B------:R-:W-:-:S04]  /*232a0*/  SHF.L.U32 R2, R2, 0x1f, RZ ;  /* 0x0000001f02027819 */ /* 0x000fc800000006ff */
[----:B------:R-:W1:Y:S02]  /*232b0*/  SYNCS.PHASECHK.TRANS64.TRYWAIT P1, [R3+URZ+0x28c40], R2 ;  /* 0x028c4002030075a7 */ /* 0x000e64000802017f */
[----:B-1----:R-:W-:Y:S05]  /*232c0*/  @!P1 BRA `(.L_x_2912) ;  /* 0x0000004000909947 */ /* 0x002fea0003800000 */
.L_x_3057:
[----:B------:R-:W-:Y:S05]  /*232d0*/  @!P0 BRA `(.L_x_2913) ;  /* 0x0000000000048947 */ /* 0x000fea0003800000 */
[----:B------:R-:W-:Y:S01]  /*232e0*/  BPT.TRAP 0x1 ;  /* 0x000000040000795c */ /* 0x000fe20000300000 */
.L_x_2913:
[----:B------:R-:W5:Y:S02]  /*232f0*/  SYNCS.PHASECHK.TRANS64.TRYWAIT P1, [R5+URZ+0x28c60], R0 ;  /* 0x028c6000050075a7 */ /* 0x000f64000802017f */
[----:B-----5:R-:W-:Y:S05]  /*23300*/  @!P1 BRA `(.L_x_2914) ;  /* 0x0000004000949947 */ /* 0x020fea0003800000 */
.L_x_3058:
[----:B------:R-:W-:Y:S05]  /*23310*/  @!P0 BRA `(.L_x_2915) ;  /* 0x0000000000048947 */ /* 0x000fea0003800000 */
[----:B------:R-:W-:Y:S01]  /*23320*/  BPT.TRAP 0x1 ;  /* 0x000000040000795c */ /* 0x000fe20000300000 */
.L_x_2915:
[----:B------:R0:W0:Y:S02]  /*23330*/  SYNCS.PHASECHK.TRANS64.TRYWAIT P0, [R3+URZ+0x28c60], R2 ;  /* 0x028c6002030075a7 */ /* 0x000024000800017f */
[----:B0-----:R-:W-:Y:S05]  /*23340*/  @!P0 NANOSLEEP.SYNCS 0x989680 ;  /* 0x009896800000895d */ /* 0x001fea0003900000 */
[----:B------:R-:W0:Y:S02]  /*23350*/  @!P0 SYNCS.PHASECHK.TRANS64 P0, [R3+URZ+0x28c60], R2 ;  /* 0x028c6002030085a7 */ /* 0x000e24000800007f */
[----:B0-----:R-:W-:Y:S05]  /*23360*/  @!P0 BRA `(.L_x_2915) ;  /* 0xfffffffc00f08947 */ /* 0x001fea000383ffff */
.L_x_2539:
[----:B------:R-:W-:Y:S05]  /*23370*/  BSYNC B9 ;  /* 0x0000000000097941 */ /* 0x000fea0003800000 */
.L_x_2536:
[----:B------:R-:W-:Y:S05]  /*23380*/  EXIT ;  /* 0x000000000000794d */ /* 0x000fea0003800000 */
.L_x_2565:
[----:B0-----:R0:W1:Y:S02]  /*23390*/  SYNCS.PHASECHK.TRANS64.TRYWAIT P6, [R60+URZ+0x28c90], R67 ;  /* 0x028c90433c0075a7 */ /* 0x00106400080c017f */
[----:B-1----:R-:W-:Y:S05]  /*233a0*/  @!P6 NANOSLEEP.SYNCS 0x989680 ;  /* 0x009896800000e95d */ /* 0x002fea0003900000 */
[----:B------:R-:W1:Y:S02]  /*233b0*/  @!P6 SYNCS.PHASECHK.TRANS64 P6, [R60+URZ+0x28c90], R67 ;  /* 0x028c90433c00e5a7 */ /* 0x000e6400080c007f */
[----:B-1----:R-:W-:Y:S05]  /*233c0*/  @!P6 BRA `(.L_x_2565) ;  /* 0xfffffffc00f0e947 */ /* 0x002fea000383ffff */
[----:B------:R-:W-:Y:S05]  /*233d0*/  BRA `(.L_x_2916) ;  /* 0xfffffe0000347947 */ /* 0x000fea000383ffff */
.L_x_2566:
        /* <DEDUP_REMOVED lines=8> */
.L_x_2918:
[----:B------:R-:W-:Y:S05]  /*23460*/  BSYNC B1 ;  /* 0x0000000000017941 */ /* 0x000fea0003800000 */
.L_x_2917:
        /* <DEDUP_REMOVED lines=8> */
.L_x_2919:
[----:B------:R-:W-:Y:S01]  /*234f0*/  IMAD.MOV.U32 R68, RZ, RZ, R14 ;  /* 0x000000ffff447224 */ /* 0x000fe200078e000e */
[----:B------:R-:W-:Y:S06]  /*23500*/  BRA `(.L_x_2920) ;  /* 0xfffffdfc00fc7947 */ /* 0x000fec000383ffff */
.L_x_2576:
[----:B0-----:R0:W1:Y:S02]  /*23510*/  SYNCS.PHASECHK.TRANS64.TRYWAIT P6, [R60+URZ+0x28c90], R67 ;  /* 0x028c90433c0075a7 */ /* 0x00106400080c017f */
[----:B-1----:R-:W-:Y:S05]  /*23520*/  @!P6 NANOSLEEP.SYNCS 0x989680 ;  /* 0x009896800000e95d */ /* 0x002fea0003900000 */
[----:B------:R-:W1:Y:S02]  /*23530*/  @!P6 SYNCS.PHASECHK.TRANS64 P6, [R60+URZ+0x28c90], R67 ;  /* 0x028c90433c00e5a7 */ /* 0x000e6400080c007f */
[----:B-1----:R-:W-:Y:S05]  /*23540*/  @!P6 BRA `(.L_x_2576) ;  /* 0xfffffffc00f0e947 */ /* 0x002fea000383ffff */
[----:B------:R-:W-:Y:S05]  /*23550*/  BRA `(.L_x_2921) ;  /* 0xfffffe0800547947 */ /* 0x000fea000383ffff */
.L_x_2577:
        /* <DEDUP_REMOVED lines=8> */
.L_x_2923:
[----:B------:R-:W-:Y:S05]  /*235e0*/  BSYNC B1 ;  /* 0x0000000000017941 */ /* 0x000fea0003800000 */
.L_x_2922:
[----:B------:R-:W-:Y:S01]  /*235f0*/  IMAD.MOV.U32 R13, RZ, RZ, R68 ;  /* 0x000000ffff0d7224 */ /* 0x000fe200078e0044 */
[----:B------:R-:W-:Y:S01]  /*23600*/  MOV R11, 0x1c1f ;  /* 0x00001c1f000b7802 */ /* 0x000fe20000000f00 */
[----:B------:R-:W-:Y:S02]  /*23610*/  IMAD.MOV.U32 R12, RZ, RZ, RZ ;  /* 0x000000ffff0c7224 */ /* 0x000fe400078e00ff */
[----:B------:R-:W-:Y:S02]  /*23620*/  IMAD.MOV.U32 R15, RZ, RZ, -0x1 ;  /* 0xffffffffff0f7424 */ /* 0x000fe400078e00ff */
[----:B------:R-:W-:-:S07]  /*23630*/  IMAD.MOV.U32 R69, RZ, RZ, R14 ;  /* 0x000000ffff457224 */ /* 0x000fce00078e000e */
[----:B------:R-:W-:Y:S05]  /*23640*/  WARPSYNC.COLLECTIVE R15, `(.L_x_2924) ;  /* 0x000000000f087348 */ /* 0x000fea0003c00000 */
[----:B------:R0:W1:Y:S02]  /*23650*/  SHFL.IDX P6, R14, R13, R12, R11 ;  /* 0x0000000c0d0e7389 */ /* 0x00006400000c000b */
[----:B01----:R-:W-:Y:S01]  /*23660*/  ENDCOLLECTIVE ;  /* 0x000000000000791b */ /* 0x003fe20003800000 */
.L_x_2924:
[----:B------:R-:W-:Y:S01]  /*23670*/  IMAD.MOV.U32 R68, RZ, RZ, R14 ;  /* 0x000000ffff447224 */ /* 0x000fe200078e000e */
[----:B------:R-:W-:Y:S06]  /*23680*/  BRA `(.L_x_2925) ;  /* 0xfffffe08001c7947 */ /* 0x000fec000383ffff */
.L_x_2582:
[----:B0-----:R0:W1:Y:S02]  /*23690*/  SYNCS.PHASECHK.TRANS64.TRYWAIT P0, [R60+URZ+0x28c90], R67 ;  /* 0x028c90433c0075a7 */ /* 0x001064000800017f */
[----:B-1----:R-:W-:Y:S05]  /*236a0*/  @!P0 NANOSLEEP.SYNCS 0x989680 ;  /* 0x009896800000895d */ /* 0x002fea0003900000 */
[----:B------:R-:W1:Y:S02]  /*236b0*/  @!P0 SYNCS.PHASECHK.TRANS64 P0, [R60+URZ+0x28c90], R67 ;  /* 0x028c90433c0085a7 */ /* 0x000e64000800007f */
[----:B-1----:R-:W-:Y:S05]  /*236c0*/  @!P0 BRA `(.L_x_2582) ;  /* 0xfffffffc00f08947 */ /* 0x002fea000383ffff */
[----:B------:R-:W-:Y:S05]  /*236d0*/  BRA `(.L_x_2926) ;  /* 0xfffffe1000187947 */ /* 0x000fea000383ffff */
.L_x_2583:
[----:B------:R-:W-:Y:S01]  /*236e0*/  BSSY B1, `(.L_x_2927) ;  /* 0x0000007000017945 */ /* 0x000fe20003800000 */
[----:B------:R-:W-:Y:S02]  /*236f0*/  IMAD.MOV.U32 R12, RZ, RZ, RZ ;  /* 0x000000ffff0c7224 */ /* 0x000fe400078e00ff */
[----:B------:R-:W-:Y:S02]  /*23700*/  IMAD.MOV.U32 R11, RZ, RZ, 0x1c1f ;  /* 0x00001c1fff0b7424 */ /* 0x000fe400078e00ff */
[----:B------:R-:W-:-:S07]  /*23710*/  IMAD.MOV.U32 R15, RZ, RZ, -0x1 ;  /* 0xffffffffff0f7424 */ /* 0x000fce00078e00ff */
[----:B0-----:R-:W-:Y:S05]  /*23720*/  WARPSYNC.COLLECTIVE R15, `(.L_x_2928) ;  /* 0x000000000f087348 */ /* 0x001fea0003c00000 */
[----:B------:R1:W2:Y:S02]  /*23730*/  SHFL.IDX P6, R14, R13, R12, R11 ;  /* 0x0000000c0d0e7389 */ /* 0x0002a400000c000b */
[----:B012---:R-:W-:Y:S01]  /*23740*/  ENDCOLLECTIVE ;  /* 0x000000000000791b */ /* 0x007fe20003800000 */
.L_x_2928:
[----:B------:R-:W-:Y:S05]  /*23750*/  BSYNC B1 ;  /* 0x0000000000017941 */ /* 0x000fea0003800000 */
.L_x_2927:
        /* <DEDUP_REMOVED lines=8> */
.L_x_2929:
[----:B------:R-:W-:Y:S05]  /*237e0*/  BRA `(.L_x_2930) ;  /* 0xfffffe1000387947 */ /* 0x000fea000383ffff */
.L_x_2587:
[----:B--2---:R2:W4:Y:S02]  /*237f0*/  SYNCS.PHASECHK.TRANS64.TRYWAIT P5, [R60+URZ+0x28cb0], R67 ;  /* 0x028cb0433c0075a7 */ /* 0x00452400080a017f */
[----:B----4-:R-:W-:Y:S05]  /*23800*/  @!P5 NANOSLEEP.SYNCS 0x989680 ;  /* 0x009896800000d95d */ /* 0x010fea0003900000 */
[----:B------:R-:W4:Y:S02]  /*23810*/  @!P5 SYNCS.PHASECHK.TRANS64 P5, [R60+URZ+0x28cb0], R67 ;  /* 0x028cb0433c00d5a7 */ /* 0x000f2400080a007f */
[----:B----4-:R-:W-:Y:S05]  /*23820*/  @!P5 BRA `(.L_x_2587) ;  /* 0xfffffffc00f0d947 */ /* 0x010fea000383ffff */
[----:B------:R-:W-:Y:S05]  /*23830*/  BRA `(.L_x_2931) ;  /* 0xfffffe1000c47947 */ /* 0x000fea000383ffff */
.L_x_2608:
[----:B0-----:R0:W2:Y:S02]  /*23840*/  SYNCS.PHASECHK.TRANS64.TRYWAIT P1, [R12+URZ+0x28c50], R5 ;  /* 0x028c50050c0075a7 */ /* 0x0010a4000802017f */
[----:B--2---:R-:W-:Y:S05]  /*23850*/  @!P1 NANOSLEEP.SYNCS 0x989680 ;  /* 0x009896800000995d */ /* 0x004fea0003900000 */
[----:B------:R-:W2:Y:S02]  /*23860*/  @!P1 SYNCS.PHASECHK.TRANS64 P1, [R12+URZ+0x28c50], R5 ;  /* 0x028c50050c0095a7 */ /* 0x000ea4000802007f */
[----:B--2---:R-:W-:Y:S05]  /*23870*/  @!P1 BRA `(.L_x_2608) ;  /* 0xfffffffc00f09947 */ /* 0x004fea000383ffff */
[----:B------:R-:W-:Y:S05]  /*23880*/  BRA `(.L_x_2932) ;  /* 0xfffffe2800707947 */ /* 0x000fea000383ffff */
.L_x_2616:
[----:B-1----:R1:W2:Y:S02]  /*23890*/  SYNCS.PHASECHK.TRANS64.TRYWAIT P1, [R21+URZ+0x28c50], R12 ;  /* 0x028c500c150075a7 */ /* 0x0022a4000802017f */
[----:B--2---:R-:W-:Y:S05]  /*238a0*/  @!P1 NANOSLEEP.SYNCS 0x989680 ;  /* 0x009896800000995d */ /* 0x004fea0003900000 */
[----:B------:R-:W2:Y:S02]  /*238b0*/  @!P1 SYNCS.PHASECHK.TRANS64 P1, [R21+URZ+0x28c50], R12 ;  /* 0x028c500c150095a7 */ /* 0x000ea4000802007f */
[----:B--2---:R-:W-:Y:S05]  /*238c0*/  @!P1 BRA `(.L_x_2616) ;  /* 0xfffffffc00f09947 */ /* 0x004fea000383ffff */
[----:B------:R-:W-:Y:S05]  /*238d0*/  BRA `(.L_x_2615) ;  /* 0xfffffe3400987947 */ /* 0x000fea000383ffff */
.L_x_2640:
[----:B------:R-:W-:Y:S01]  /*238e0*/  BSSY B1, `(.L_x_2933) ;  /* 0x0000008000017945 */ /* 0x000fe20003800000 */
[----:B------:R-:W-:Y:S02]  /*238f0*/  IMAD.MOV.U32 R13, RZ, RZ, R31 ;  /* 0x000000ffff0d7224 */ /* 0x000fe400078e001f */
[----:B------:R-:W-:Y:S02]  /*23900*/  IMAD.MOV.U32 R12, RZ, RZ, RZ ;  /* 0x000000ffff0c7224 */ /* 0x000fe400078e00ff */
[----:B-1----:R-:W-:Y:S02]  /*23910*/  IMAD.MOV.U32 R11, RZ, RZ, 0x1c1f ;  /* 0x00001c1fff0b7424 */ /* 0x002fe400078e00ff */
[----:B------:R-:W-:-:S07]  /*23920*/  IMAD.MOV.U32 R15, RZ, RZ, -0x1 ;  /* 0xffffffffff0f7424 */ /* 0x000fce00078e00ff */
[----:B------:R-:W-:Y:S05]  /*23930*/  WARPSYNC.COLLECTIVE R15, `(.L_x_2934) ;  /* 0x000000000f087348 */ /* 0x000fea0003c00000 */
[----:B------:R0:W1:Y:S02]  /*23940*/  SHFL.IDX P6, R14, R13, R12, R11 ;  /* 0x0000000c0d0e7389 */ /* 0x00006400000c000b */
[----:B01----:R-:W-:Y:S01]  /*23950*/  ENDCOLLECTIVE ;  /* 0x000000000000791b */ /* 0x003fe20003800000 */
.L_x_2934:
[----:B------:R-:W-:Y:S05]  /*23960*/  BSYNC B1 ;  /* 0x0000000000017941 */ /* 0x000fea0003800000 */
.L_x_2933:
[----:B------:R-:W-:Y:S01]  /*23970*/  IMAD.MOV.U32 R13, RZ, RZ, R10 ;  /* 0x000000ffff0d7224 */ /* 0x000fe200078e000a */
[----:B------:R-:W-:Y:S01]  /*23980*/  MOV R15, 0xffffffff ;  /* 0xffffffff000f7802 */ /* 0x000fe20000000f00 */
[----:B------:R-:W-:Y:S02]  /*23990*/  IMAD.MOV.U32 R12, RZ, RZ, RZ ;  /* 0x000000ffff0c7224 */ /* 0x000fe400078e00ff */
[----:B------:R-:W-:Y:S02]  /*239a0*/  IMAD.MOV.U32 R11, RZ, RZ, 0x1c1f ;  /* 0x00001c1fff0b7424 */ /* 0x000fe400078e00ff */
[----:B------:R-:W-:-:S07]  /*239b0*/  IMAD.MOV.U32 R0, RZ, RZ, R14 ;  /* 0x000000ffff007224 */ /* 0x000fce00078e000e */
[----:B------:R-:W-:Y:S05]  /*239c0*/  WARPSYNC.COLLECTIVE R15, `(.L_x_2935) ;  /* 0x000000000f087348 */ /* 0x000fea0003c00000 */
[----:B------:R0:W1:Y:S02]  /*239d0*/  SHFL.IDX P6, R14, R13, R12, R11 ;  /* 0x0000000c0d0e7389 */ /* 0x00006400000c000b */
[----:B01----:R-:W-:Y:S01]  /*239e0*/  ENDCOLLECTIVE ;  /* 0x000000000000791b */ /* 0x003fe20003800000 */
.L_x_2935:
[----:B------:R-:W-:Y:S02]  /*239f0*/  IMAD.MOV.U32 R13, RZ, RZ, R80 ;  /* 0x000000ffff0d7224 */ /* 0x000fe400078e0050 */
[----:B------:R-:W-:-:S07]  /*23a00*/  IMAD.MOV.U32 R3, RZ, RZ, R14 ;  /* 0x000000ffff037224 */ /* 0x000fce00078e000e */
[----:B------:R-:W-:Y:S05]  /*23a10*/  WARPSYNC.COLLECTIVE R15, `(.L_x_2936) ;  /* 0x000000000f087348 */ /* 0x000fea0003c00000 */
[----:B------:R0:W1:Y:S02]  /*23a20*/  SHFL.IDX P6, R14, R13, R12, R11 ;  /* 0x0000000c0d0e7389 */ /* 0x00006400000c000b */
[----:B01----:R-:W-:Y:S01]  /*23a30*/  ENDCOLLECTIVE ;  /* 0x000000000000791b */ /* 0x003fe20003800000 */
.L_x_2936:
[----:B------:R-:W-:Y:S02]  /*23a40*/  IMAD.MOV.U32 R13, RZ, RZ, R30 ;  /* 0x000000ffff0d7224 */ /* 0x000fe400078e001e */
[----:B------:R-:W-:-:S07]  /*23a50*/  IMAD.MOV.U32 R7, RZ, RZ, R14 ;  /* 0x000000ffff077224 */ /* 0x000fce00078e000e */
[----:B------:R-:W-:Y:S05]  /*23a60*/  WARPSYNC.COLLECTIVE R15, `(.L_x_2937) ;  /* 0x000000000f087348 */ /* 0x000fea0003c00000 */
[----:B------:R0:W1:Y:S02]  /*23a70*/  SHFL.IDX P6, R14, R13, R12, R11 ;  /* 0x0000000c0d0e7389 */ /* 0x00006400000c000b */
[----:B01----:R-:W-:Y:S01]  /*23a80*/  ENDCOLLECTIVE ;  /* 0x000000000000791b */ /* 0x003fe20003800000 */
.L_x_2937:
[----:B------:R-:W-:Y:S01]  /*23a90*/  IMAD.MOV.U32 R8, RZ, RZ, R14 ;  /* 0x000000ffff087224 */ /* 0x000fe200078e000e */
[----:B------:R-:W-:Y:S06]  /*23aa0*/  BRA `(.L_x_2938) ;  /* 0xfffffe5000c87947 */ /* 0x000fec000383ffff */
.L_x_2643:
[----:B------:R-:W-:Y:S01]  /*23ab0*/  BSSY B1, `(.L_x_2939) ;  /* 0x0000008000017945 */ /* 0x000fe20003800000 */
[----:B------:R-:W-:Y:S02]  /*23ac0*/  IMAD.MOV.U32 R13, RZ, RZ, R31 ;  /* 0x000000ffff0d7224 */ /* 0x000fe400078e001f */
[----:B------:R-:W-:Y:S02]  /*23ad0*/  IMAD.MOV.U32 R12, RZ, RZ, 0x1 ;  /* 0x00000001ff0c7424 */ /* 0x000fe400078e00ff */
[----:B-1----:R-:W-:Y:S02]  /*23ae0*/  IMAD.MOV.U32 R11, RZ, RZ, 0x1c1f ;  /* 0x00001c1fff0b7424 */ /* 0x002fe400078e00ff */
[----:B------:R-:W-:-:S07]  /*23af0*/  IMAD.MOV.U32 R15, RZ, RZ, -0x1 ;  /* 0xffffffffff0f7424 */ /* 0x000fce00078e00ff */
[----:B----4-:R-:W-:Y:S05]  /*23b00*/  WARPSYNC.COLLECTIVE R15, `(.L_x_2940) ;  /* 0x000000000f087348 */ /* 0x010fea0003c00000 */
[----:B------:R0:W1:Y:S02]  /*23b10*/  SHFL.IDX P6, R14, R13, R12, R11 ;  /* 0x0000000c0d0e7389 */ /* 0x00006400000c000b */
[----:B01--4-:R-:W-:Y:S01]  /*23b20*/  ENDCOLLECTIVE ;  /* 0x000000000000791b */ /* 0x013fe20003800000 */
.L_x_2940:
[----:B------:R-:W-:Y:S05]  /*23b30*/  BSYNC B1 ;  /* 0x0000000000017941 */ /* 0x000fea0003800000 */
.L_x_2939:
[----:B------:R-:W-:Y:S02]  /*23b40*/  IMAD.MOV.U32 R13, RZ, RZ, R10 ;  /* 0x000000ffff0d7224 */ /* 0x000fe400078e000a */
[----:B------:R-:W-:Y:S02]  /*23b50*/  IMAD.MOV.U32 R12, RZ, RZ, 0x1 ;  /* 0x00000001ff0c7424 */ /* 0x000fe400078e00ff */
[----:B------:R-:W-:Y:S02]  /*23b60*/  IMAD.MOV.U32 R11, RZ, RZ, 0x1c1f ;  /* 0x00001c1fff0b7424 */ /* 0x000fe400078e00ff */
[----:B------:R-:W-:Y:S02]  /*23b70*/  IMAD.MOV.U32 R15, RZ, RZ, -0x1 ;  /* 0xffffffffff0f7424 */ /* 0x000fe400078e00ff */
[----:B------:R-:W-:-:S07]  /*23b80*/  IMAD.MOV.U32 R0, RZ, RZ, R14 ;  /* 0x000000ffff007224 */ /* 0x000fce00078e000e */
[----:B------:R-:W-:Y:S05]  /*23b90*/  WARPSYNC.COLLECTIVE R15, `(.L_x_2941) ;  /* 0x000000000f087348 */ /* 0x000fea0003c00000 */
[----:B------:R0:W1:Y:S02]  /*23ba0*/  SHFL.IDX P6, R14, R13, R12, R11 ;  /* 0x0000000c0d0e7389 */ /* 0x00006400000c000b */
[----:B01----:R-:W-:Y:S01]  /*23bb0*/  ENDCOLLECTIVE ;  /* 0x000000000000791b */ /* 0x003fe20003800000 */
.L_x_2941:
[----:B------:R-:W-:Y:S02]  /*23bc0*/  IMAD.MOV.U32 R13, RZ, RZ, R80 ;  /* 0x000000ffff0d7224 */ /* 0x000fe400078e0050 */
[----:B------:R-:W-:-:S07]  /*23bd0*/  IMAD.MOV.U32 R3, RZ, RZ, R14 ;  /* 0x000000ffff037224 */ /* 0x000fce00078e000e */
[----:B------:R-:W-:Y:S05]  /*23be0*/  WARPSYNC.COLLECTIVE R15, `(.L_x_2942) ;  /* 0x000000000f087348 */ /* 0x000fea0003c00000 */
[----:B------:R0:W1:Y:S02]  /*23bf0*/  SHFL.IDX P6, R14, R13, R12, R11 ;  /* 0x0000000c0d0e7389 */ /* 0x00006400000c000b */
[----:B01----:R-:W-:Y:S01]  /*23c00*/  ENDCOLLECTIVE ;  /* 0x000000000000791b */ /* 0x003fe20003800000 */
.L_x_2942:
[----:B------:R-:W-:Y:S02]  /*23c10*/  IMAD.MOV.U32 R13, RZ, RZ, R30 ;  /* 0x000000ffff0d7224 */ /* 0x000fe400078e001e */
[----:B------:R-:W-:-:S07]  /*23c20*/  IMAD.MOV.U32 R7, RZ, RZ, R14 ;  /* 0x000000ffff077224 */ /* 0x000fce00078e000e */
[----:B------:R-:W-:Y:S05]  /*23c30*/  WARPSYNC.COLLECTIVE R15, `(.L_x_2943) ;  /* 0x000000000f087348 */ /* 0x000fea0003c00000 */
[----:B------:R0:W1:Y:S02]  /*23c40*/  SHFL.IDX P6, R14, R13, R12, R11 ;  /* 0x0000000c0d0e7389 */ /* 0x00006400000c000b */
[----:B01----:R-:W-:Y:S01]  /*23c50*/  ENDCOLLECTIVE ;  /* 0x000000000000791b */ /* 0x003fe20003800000 */
.L_x_2943:
[----:B------:R-:W-:Y:S01]  /*23c60*/  MOV R30, R14 ;  /* 0x0000000e001e7202 */ /* 0x000fe20000000f00 */
[----:B------:R-:W-:Y:S06]  /*23c70*/  BRA `(.L_x_2944) ;  /* 0xfffffe5400287947 */ /* 0x000fec000383ffff */
.L_x_2647:
[----:B0-----:R0:W1:Y:S02]  /*23c80*/  SYNCS.PHASECHK.TRANS64.TRYWAIT P0, [R2+URZ+0x28c00], R35 ;  /* 0x028c0023020075a7 */ /* 0x001064000800017f */
[----:B-1----:R-:W-:Y:S05]  /*23c90*/  @!P0 NANOSLEEP.SYNCS 0x989680 ;  /* 0x009896800000895d */ /* 0x002fea0003900000 */
[----:B------:R-:W1:Y:S02]  /*23ca0*/  @!P0 SYNCS.PHASECHK.TRANS64 P0, [R2+URZ+0x28c00], R35 ;  /* 0x028c0023020085a7 */ /* 0x000e64000800007f */
[----:B-1----:R-:W-:Y:S05]  /*23cb0*/  @!P0 BRA `(.L_x_2647) ;  /* 0xfffffffc00f08947 */ /* 0x002fea000383ffff */
[----:B------:R-:W-:Y:S05]  /*23cc0*/  BRA `(.L_x_2945) ;  /* 0xfffffe5800187947 */ /* 0x000fea000383ffff */
.L_x_2655:
[----:B------:R-:W0:Y:S01]  /*23cd0*/  LDC R37, c[0x0][0x3f4] ;  /* 0x0000fd00ff257b82 */ /* 0x000e220000000800 */
[----:B------:R-:W-:Y:S01]  /*23ce0*/  BSSY B1, `(.L_x_2946) ;  /* 0x0000008000017945 */ /* 0x000fe20003800000 */
[----:B------:R-:W-:Y:S02]  /*23cf0*/  IMAD.MOV.U32 R13, RZ, RZ, R27 ;  /* 0x000000ffff0d7224 */ /* 0x000fe400078e001b */
[----:B------:R-:W-:Y:S02]  /*23d00*/  IMAD.MOV.U32 R12, RZ, RZ, RZ ;  /* 0x000000ffff0c7224 */ /* 0x000fe400078e00ff */
[----:B-1----:R-:W-:Y:S02]  /*23d10*/  IMAD.MOV.U32 R11, RZ, RZ, 0x1c1f ;  /* 0x00001c1fff0b7424 */ /* 0x002fe400078e00ff */
[----:B------:R-:W-:-:S07]  /*23d20*/  IMAD.MOV.U32 R15, RZ, RZ, -0x1 ;  /* 0xffffffffff0f7424 */ /* 0x000fce00078e00ff */
[----:B0---4-:R-:W-:Y:S05]  /*23d30*/  WARPSYNC.COLLECTIVE R15, `(.L_x_2947) ;  /* 0x000000000f087348 */ /* 0x011fea0003c00000 */
[----:B------:R1:W2:Y:S02]  /*23d40*/  SHFL.IDX P6, R14, R13, R12, R11 ;  /* 0x0000000c0d0e7389 */ /* 0x0002a400000c000b */
[----:B012-4-:R-:W-:Y:S01]  /*23d50*/  ENDCOLLECTIVE ;  /* 0x000000000000791b */ /* 0x017fe20003800000 */
.L_x_2947:
[----:B------:R-:W-:Y:S05]  /*23d60*/  BSYNC B1 ;  /* 0x0000000000017941 */ /* 0x000fea0003800000 */
.L_x_2946:
[----:B------:R-:W-:Y:S01]  /*23d70*/  IMAD.MOV.U32 R13, RZ, RZ, R26 ;  /* 0x000000ffff0d7224 */ /* 0x000fe200078e001a */
[----:B------:R-:W-:Y:S01]  /*23d80*/  ISETP.GE.AND P0, PT, R18, R37, PT ;  /* 0x000000251200720c */ /* 0x000fe20003f06270 */
[----:B------:R-:W-:Y:S02]  /*23d90*/  IMAD.MOV.U32 R12, RZ, RZ, RZ ;  /* 0x000000ffff0c7224 */ /* 0x000fe400078e00ff */
[----:B------:R-:W-:Y:S02]  /*23da0*/  IMAD.MOV.U32 R11, RZ, RZ, 0x1c1f ;  /* 0x00001c1fff0b7424 */ /* 0x000fe400078e00ff */
[----:B------:R-:W-:Y:S02]  /*23db0*/  IMAD.MOV.U32 R15, RZ, RZ, -0x1 ;  /* 0xffffffffff0f7424 */ /* 0x000fe400078e00ff */
[----:B------:R-:W-:Y:S02]  /*23dc0*/  IMAD.MOV.U32 R0, RZ, RZ, R14 ;  /* 0x000000ffff007224 */ /* 0x000fe400078e000e */
[----:B------:R-:W-:-:S07]  /*23dd0*/  IMAD R3, R23, R6, RZ ;  /* 0x0000000617037224 */ /* 0x000fce00078e02ff */
[----:B------:R-:W-:Y:S05]  /*23de0*/  WARPSYNC.COLLECTIVE R15, `(.L_x_2948) ;  /* 0x000000000f087348 */ /* 0x000fea0003c00000 */
[----:B------:R0:W1:Y:S02]  /*23df0*/  SHFL.IDX P6, R14, R13, R12, R11 ;  /* 0x0000000c0d0e7389 */ /* 0x00006400000c000b */
[----:B01----:R-:W-:Y:S01]  /*23e00*/  ENDCOLLECTIVE ;  /* 0x000000000000791b */ /* 0x003fe20003800000 */
.L_x_2948:
[----:B------:R-:W-:Y:S01]  /*23e10*/  ISETP.GE.OR P1, PT, R34, R3, P0 ;  /* 0x000000032200720c */ /* 0x000fe20000726670 */
[----:B------:R-:W-:-:S12]  /*23e20*/  IMAD.MOV.U32 R13, RZ, RZ, R25 ;  /* 0x000000ffff0d7224 */ /* 0x000fd800078e0019 */
[C---:B------:R-:W-:Y:S01]  /*23e30*/  @!P1 IMAD.SHL.U32 R7, R18.reuse, 0x2, RZ ;  /* 0x0000000212079824 */ /* 0x040fe200078e00ff */
[----:B------:R-:W-:Y:S01]  /*23e40*/  @!P1 SHF.L.U64.HI R6, R18, 0x1, R19 ;  /* 0x0000000112069819 */ /* 0x000fe20000010213 */
[----:B------:R-:W-:-:S07]  /*23e50*/  IMAD.MOV.U32 R4, RZ, RZ, R14 ;  /* 0x000000ffff047224 */ /* 0x000fce00078e000e */
[----:B------:R-:W-:Y:S05]  /*23e60*/  WARPSYNC.COLLECTIVE R15, `(.L_x_2949) ;  /* 0x000000000f087348 */ /* 0x000fea0003c00000 */
[----:B------:R0:W1:Y:S02]  /*23e70*/  SHFL.IDX P6, R14, R13, R12, R11 ;  /* 0x0000000c0d0e7389 */ /* 0x00006400000c000b */
[----:B01----:R-:W-:Y:S01]  /*23e80*/  ENDCOLLECTIVE ;  /* 0x000000000000791b */ /* 0x003fe20003800000 */
.L_x_2949:
[----:B------:R-:W-:-:S05]  /*23e90*/  @!P1 IADD3 R8, P2, R4, R7, RZ ;  /* 0x0000000704089210 */ /* 0x000fca0007f5e0ff */
[----:B------:R-:W-:Y:S02]  /*23ea0*/  @!P1 IMAD.X R9, R0, 0x1, R6, P2 ;  /* 0x0000000100099824 */ /* 0x000fe400010e0606 */
[----:B------:R-:W-:Y:S02]  /*23eb0*/  IMAD.MOV.U32 R13, RZ, RZ, R35 ;  /* 0x000000ffff0d7224 */ /* 0x000fe400078e0023 */
[----:B------:R-:W-:-:S07]  /*23ec0*/  IMAD.MOV.U32 R5, RZ, RZ, R14 ;  /* 0x000000ffff057224 */ /* 0x000fce00078e000e */
[----:B------:R-:W-:Y:S05]  /*23ed0*/  WARPSYNC.COLLECTIVE R15, `(.L_x_2950) ;  /* 0x000000000f087348 */ /* 0x000fea0003c00000 */
[----:B------:R0:W1:Y:S02]  /*23ee0*/  SHFL.IDX P6, R14, R13, R12, R11 ;  /* 0x0000000c0d0e7389 */ /* 0x00006400000c000b */
[----:B01----:R-:W-:Y:S01]  /*23ef0*/  ENDCOLLECTIVE ;  /* 0x000000000000791b */ /* 0x003fe20003800000 */
.L_x_2950:
[----:B------:R-:W2:Y:S01]  /*23f00*/  @!P1 LD.E.128 R8, desc[UR40][R8.64] ;  /* 0x0000002808089980 */ /* 0x000ea2000c101d00 */
[----:B------:R-:W-:-:S05]  /*23f10*/  @!P1 IADD3 R4, P2, R14, R7, RZ ;  /* 0x000000070e049210 */ /* 0x000fca0007f5e0ff */
[----:B------:R-:W-:-:S06]  /*23f20*/  @!P1 IMAD.X R5, R5, 0x1, R6, P2 ;  /* 0x0000000105059824 */ /* 0x000fcc00010e0606 */
[----:B------:R-:W5:Y:S01]  /*23f30*/  @!P1 LD.E.128 R4, desc[UR40][R4.64] ;  /* 0x0000002804049980 */ /* 0x000f62000c101d00 */
[----:B------:R-:W-:Y:S02]  /*23f40*/  CS2R R20, SRZ ;  /* 0x0000000000147805 */ /* 0x000fe4000001ff00 */
[----:B------:R-:W-:Y:S01]  /*23f50*/  CS2R R28, SRZ ;  /* 0x00000000001c7805 */ /* 0x000fe2000001ff00 */
[----:B------:R-:W-:Y:S01]  /*23f60*/  IMAD.MOV.U32 R13, RZ, RZ, R27 ;  /* 0x000000ffff0d7224 */ /* 0x000fe200078e001b */
[----:B------:R-:W-:Y:S02]  /*23f70*/  CS2R R30, SRZ ;  /* 0x00000000001e7805 */ /* 0x000fe4000001ff00 */
[----:B------:R-:W-:Y:S01]  /*23f80*/  CS2R R32, SRZ ;  /* 0x0000000000207805 */ /* 0x000fe2000001ff00 */
[----:B--2---:R-:W-:Y:S02]  /*23f90*/  @!P1 IMAD.MOV.U32 R21, RZ, RZ, R9 ;  /* 0x000000ffff159224 */ /* 0x004fe400078e0009 */
[----:B------:R-:W-:-:S02]  /*23fa0*/  @!P1 IMAD.MOV.U32 R29, RZ, RZ, R11 ;  /* 0x000000ffff1d9224 */ /* 0x000fc400078e000b */
[----:B------:R-:W-:Y:S02]  /*23fb0*/  IMAD.MOV.U32 R12, RZ, RZ, R21 ;  /* 0x000000ffff0c7224 */ /* 0x000fe400078e0015 */
[----:B------:R-:W-:Y:S02]  /*23fc0*/  IMAD.MOV.U32 R11, RZ, RZ, 0x1c1f ;  /* 0x00001c1fff0b7424 */ /* 0x000fe400078e00ff */
[----:B------:R-:W-:Y:S01]  /*23fd0*/  @!P1 IMAD.MOV.U32 R20, RZ, RZ, R8 ;  /* 0x000000ffff149224 */ /* 0x000fe200078e0008 */
[----:B------:R-:W-:Y:S01]  /*23fe0*/  PRMT R46, R12, 0x7610, R46 ;  /* 0x000076100c2e7816 */ /* 0x000fe2000000002e */
[----:B------:R-:W-:Y:S02]  /*23ff0*/  IMAD.MOV.U32 R12, RZ, RZ, 0x1 ;  /* 0x00000001ff0c7424 */ /* 0x000fe400078e00ff */
[----:B------:R-:W-:Y:S01]  /*24000*/  @!P1 IMAD.MOV.U32 R28, RZ, RZ, R10 ;  /* 0x000000ffff1c9224 */ /* 0x000fe200078e000a */
[----:B------:R-:W-:Y:S01]  /*24010*/  MOV R0, R20 ;  /* 0x0000001400007202 */ /* 0x000fe20000000f00 */
[----:B------:R-:W-:-:S07]  /*24020*/  IMAD.MOV.U32 R9, RZ, RZ, R29 ;  /* 0x000000ffff097224 */ /* 0x000fce00078e001d */
[----:B-----5:R-:W-:Y:S05]  /*24030*/  WARPSYNC.COLLECTIVE R15, `(.L_x_2951) ;  /* 0x000000000f087348 */ /* 0x020fea0003c00000 */
[----:B------:R0:W1:Y:S02]  /*24040*/  SHFL.IDX P6, R14, R13, R12, R11 ;  /* 0x0000000c0d0e7389 */ /* 0x00006400000c000b */
[----:B01---5:R-:W-:Y:S01]  /*24050*/  ENDCOLLECTIVE ;  /* 0x000000000000791b */ /* 0x023fe20003800000 */
.L_x_2951:
[----:B------:R-:W-:Y:S01]  /*24060*/  IMAD.MOV.U32 R8, RZ, RZ, R28 ;  /* 0x000000ffff087224 */ /* 0x000fe200078e001c */
[----:B------:R-:W-:Y:S01]  /*24070*/  PRMT R56, R56, 0x5410, R0 ;  /* 0x0000541038387816 */ /* 0x000fe20000000000 */
[----:B------:R-:W-:-:S03]  /*24080*/  @!P1 IMAD.MOV.U32 R30, RZ, RZ, R4 ;  /* 0x000000ffff1e9224 */ /* 0x000fc600078e0004 */
[----:B------:R-:W-:Y:S01]  /*24090*/  PRMT R36, R8, 0x5410, R9 ;  /* 0x0000541008247816 */ /* 0x000fe20000000009 */
[----:B------:R-:W-:Y:S02]  /*240a0*/  @!P1 IMAD.MOV.U32 R31, RZ, RZ, R5 ;  /* 0x000000ffff1f9224 */ /* 0x000fe400078e0005 */
[----:B------:R-:W-:Y:S01]  /*240b0*/  @!P1 IMAD.MOV.U32 R32, RZ, RZ, R6 ;  /* 0x000000ffff209224 */ /* 0x000fe200078e0006 */
[----:B------:R-:W-:Y:S01]  /*240c0*/  MOV R4, R30 ;  /* 0x0000001e00047202 */ /* 0x000fe20000000f00 */
[----:B------:R-:W-:Y:S02]  /*240d0*/  @!P1 IMAD.MOV.U32 R33, RZ, RZ, R7 ;  /* 0x000000ffff219224 */ /* 0x000fe400078e0007 */
[----:B------:R-:W-:Y:S01]  /*240e0*/  IMAD.MOV.U32 R13, RZ, RZ, R26 ;  /* 0x000000ffff0d7224 */ /* 0x000fe200078e001a */
[----:B------:R-:W-:Y:S01]  /*240f0*/  PRMT R56, R4, 0x7610, R56 ;  /* 0x0000761004387816 */ /* 0x000fe20000000038 */
[----:B------:R-:W-:Y:S02]  /*24100*/  IMAD.MOV.U32 R5, RZ, RZ, R31 ;  /* 0x000000ffff057224 */ /* 0x000fe400078e001f */
[----:B------:R-:W-:-:S02]  /*24110*/  IMAD.MOV.U32 R6, RZ, RZ, R32 ;  /* 0x000000ffff067224 */ /* 0x000fc400078e0020 */
[----:B------:R-:W-:Y:S01]  /*24120*/  IMAD.MOV.U32 R7, RZ, RZ, R33 ;  /* 0x000000ffff077224 */ /* 0x000fe200078e0021 */
[----:B------:R-:W-:Y:S02]  /*24130*/  PRMT R47, R5, 0x7610, R47 ;  /* 0x00007610052f7816 */ /* 0x000fe4000000002f */
[----:B------:R-:W-:Y:S02]  /*24140*/  CS2R R4, SRZ ;  /* 0x0000000000047805 */ /* 0x000fe4000001ff00 */
[----:B------:R-:W-:Y:S01]  /*24150*/  PRMT R57, R6, 0x7610, R57 ;  /* 0x0000761006397816 */ /* 0x000fe20000000039 */
[----:B------:R-:W-:Y:S01]  /*24160*/  IMAD.MOV.U32 R0, RZ, RZ, R14 ;  /* 0x000000ffff007224 */ /* 0x000fe200078e000e */
[----:B------:R-:W-:-:S07]  /*24170*/  PRMT R50, R7, 0x7610, R50 ;  /* 0x0000761007327816 */ /* 0x000fce0000000032 */
[----:B------:R-:W-:Y:S05]  /*24180*/  WARPSYNC.COLLECTIVE R15, `(.L_x_2952) ;  /* 0x000000000f087348 */ /* 0x000fea0003c00000 */
[----:B------:R0:W1:Y:S02]  /*24190*/  SHFL.IDX P6, R14, R13, R12, R11 ;  /* 0x0000000c0d0e7389 */ /* 0x00006400000c000b */
[----:B01----:R-:W-:Y:S01]  /*241a0*/  ENDCOLLECTIVE ;  /* 0x000000000000791b */ /* 0x003fe20003800000 */
.L_x_2952:
[----:B------:R-:W-:Y:S02]  /*241b0*/  IMAD.MOV.U32 R13, RZ, RZ, R25 ;  /* 0x000000ffff0d7224 */ /* 0x000fe400078e0019 */
[----:B------:R-:W-:-:S07]  /*241c0*/  IMAD.MOV.U32 R24, RZ, RZ, R14 ;  /* 0x000000ffff187224 */ /* 0x000fce00078e000e */
[----:B------:R-:W-:Y:S05]  /*241d0*/  WARPSYNC.COLLECTIVE R15, `(.L_x_2953) ;  /* 0x000000000f087348 */ /* 0x000fea0003c00000 */
[----:B------:R0:W1:Y:S02]  /*241e0*/  SHFL.IDX P6, R14, R13, R12, R11 ;  /* 0x0000000c0d0e7389 */ /* 0x00006400000c000b */
[----:B01----:R-:W-:Y:S01]  /*241f0*/  ENDCOLLECTIVE ;  /* 0x000000000000791b */ /* 0x003fe20003800000 */
.L_x_2953:
[----:B------:R-:W-:Y:S02]  /*24200*/  IMAD.MOV.U32 R13, RZ, RZ, R35 ;  /* 0x000000ffff0d7224 */ /* 0x000fe400078e0023 */
[----:B------:R-:W-:-:S07]  /*24210*/  IMAD.MOV.U32 R25, RZ, RZ, R14 ;  /* 0x000000ffff197224 */ /* 0x000fce00078e000e */
[----:B------:R-:W-:Y:S05]  /*24220*/  WARPSYNC.COLLECTIVE R15, `(.L_x_2954) ;  /* 0x000000000f087348 */ /* 0x000fea0003c00000 */
[----:B------:R0:W1:Y:S02]  /*24230*/  SHFL.IDX P6, R14, R13, R12, R11 ;  /* 0x0000000c0d0e7389 */ /* 0x00006400000c000b */
[----:B01----:R-:W-:Y:S01]  /*24240*/  ENDCOLLECTIVE ;  /* 0x000000000000791b */ /* 0x003fe20003800000 */
.L_x_2954:
[----:B------:R-:W-:Y:S05]  /*24250*/  BRA `(.L_x_2955) ;  /* 0xfffffe6000fc7947 */ /* 0x000fea000383ffff */
.L_x_2659:
[----:B0-----:R0:W1:Y:S02]  /*24260*/  SYNCS.PHASECHK.TRANS64.TRYWAIT P1, [R2+URZ+0x28c00], R13 ;  /* 0x028c000d020075a7 */ /* 0x001064000802017f */
[----:B-1----:R-:W-:Y:S05]  /*24270*/  @!P1 NANOSLEEP.SYNCS 0x989680 ;  /* 0x009896800000995d */ /* 0x002fea0003900000 */
[----:B------:R-:W1:Y:S02]  /*24280*/  @!P1 SYNCS.PHASECHK.TRANS64 P1, [R2+URZ+0x28c00], R13 ;  /* 0x028c000d020095a7 */ /* 0x000e64000802007f */
[----:B-1----:R-:W-:Y:S05]  /*24290*/  @!P1 BRA `(.L_x_2659) ;  /* 0xfffffffc00f09947 */ /* 0x002fea000383ffff */
[----:B------:R-:W-:Y:S05]  /*242a0*/  BRA `(.L_x_2956) ;  /* 0xfffffe6400987947 */ /* 0x000fea000383ffff */
.L_x_2665:
[----:B0-----:R0:W2:Y:S02]  /*242b0*/  SYNCS.PHASECHK.TRANS64.TRYWAIT P1, [R12+URZ+0x28c30], R57 ;  /* 0x028c30390c0075a7 */ /* 0x0010a4000802017f */
[----:B--2---:R-:W-:Y:S05]  /*242c0*/  @!P1 NANOSLEEP.SYNCS 0x989680 ;  /* 0x009896800000995d */ /* 0x004fea0003900000 */
[----:B------:R-:W2:Y:S02]  /*242d0*/  @!P1 SYNCS.PHASECHK.TRANS64 P1, [R12+URZ+0x28c30], R57 ;  /* 0x028c30390c0095a7 */ /* 0x000ea4000802007f */
[----:B--2---:R-:W-:Y:S05]  /*242e0*/  @!P1 BRA `(.L_x_2665) ;  /* 0xfffffffc00f09947 */ /* 0x004fea000383ffff */
[----:B------:R-:W-:Y:S05]  /*242f0*/  BRA `(.L_x_2664) ;  /* 0xfffffe74000c7947 */ /* 0x000fea000383ffff */
.L_x_2679:
[----:B-1----:R1:W3:Y:S02]  /*24300*/  SYNCS.PHASECHK.TRANS64.TRYWAIT P1, [R12+URZ+0x28c50], R57 ;  /* 0x028c50390c0075a7 */ /* 0x0022e4000802017f */
[----:B---3--:R-:W-:Y:S05]  /*24310*/  @!P1 NANOSLEEP.SYNCS 0x989680 ;  /* 0x009896800000995d */ /* 0x008fea0003900000 */
[----:B------:R-:W3:Y:S02]  /*24320*/  @!P1 SYNCS.PHASECHK.TRANS64 P1, [R12+URZ+0x28c50], R57 ;  /* 0x028c50390c0095a7 */ /* 0x000ee4000802007f */
[----:B---3--:R-:W-:Y:S05]  /*24330*/  @!P1 BRA `(.L_x_2679) ;  /* 0xfffffffc00f09947 */ /* 0x008fea000383ffff */
[----:B------:R-:W-:Y:S05]  /*24340*/  BRA `(.L_x_2678) ;  /* 0xfffffe9000dc7947 */ /* 0x000fea000383ffff */
.L_x_2692:
[----:B-1----:R1:W2:Y:S02]  /*24350*/  SYNCS.PHASECHK.TRANS64.TRYWAIT P1, [R21+URZ+0x28c30], R213 ;  /* 0x028c30d5150075a7 */ /* 0x0022a4000802017f */
[----:B--2---:R-:W-:Y:S05]  /*24360*/  @!P1 NANOSLEEP.SYNCS 0x989680 ;  /* 0x009896800000995d */ /* 0x004fea0003900000 */
[----:B------:R-:W2:Y:S02]  /*24370*/  @!P1 SYNCS.PHASECHK.TRANS64 P1, [R21+URZ+0x28c30], R213 ;  /* 0x028c30d5150095a7 */ /* 0x000ea4000802007f */
[----:B--2---:R-:W-:Y:S05]  /*24380*/  @!P1 BRA `(.L_x_2692) ;  /* 0xfffffffc00f09947 */ /* 0x004fea000383ffff */
[----:B------:R-:W-:Y:S05]  /*24390*/  BRA `(.L_x_2691) ;  /* 0xfffffe9800647947 */ /* 0x000fea000383ffff */
.L_x_2706:
[----:B---3--:R3:W4:Y:S02]  /*243a0*/  SYNCS.PHASECHK.TRANS64.TRYWAIT P1, [R21+URZ+0x28c50], R213 ;  /* 0x028c50d5150075a7 */ /* 0x008724000802017f */
[----:B----4-:R-:W-:Y:S05]  /*243b0*/  @!P1 NANOSLEEP.SYNCS 0x989680 ;  /* 0x009896800000995d */ /* 0x010fea0003900000 */
[----:B------:R-:W4:Y:S02]  /*243c0*/  @!P1 SYNCS.PHASECHK.TRANS64 P1, [R21+URZ+0x28c50], R213 ;  /* 0x028c50d5150095a7 */ /* 0x000f24000802007f */
[----:B----4-:R-:W-:Y:S05]  /*243d0*/  @!P1 BRA `(.L_x_2706) ;  /* 0xfffffffc00f09947 */ /* 0x010fea000383ffff */
[----:B------:R-:W-:Y:S05]  /*243e0*/  BRA `(.L_x_2705) ;  /* 0xfffffebc00e47947 */ /* 0x000fea000383ffff */
.L_x_2720:
[----:B-1----:R1:W2:Y:S02]  /*243f0*/  SYNCS.PHASECHK.TRANS64.TRYWAIT P2, [R12+URZ+0x28c30], R211 ;  /* 0x028c30d30c0075a7 */ /* 0x0022a4000804017f */
[----:B--2---:R-:W-:Y:S05]  /*24400*/  @!P2 NANOSLEEP.SYNCS 0x989680 ;  /* 0x009896800000a95d */ /* 0x004fea0003900000 */
[----:B------:R-:W2:Y:S02]  /*24410*/  @!P2 SYNCS.PHASECHK.TRANS64 P2, [R12+URZ+0x28c30], R211 ;  /* 0x028c30d30c00a5a7 */ /* 0x000ea4000804007f */
[----:B--2---:R-:W-:Y:S05]  /*24420*/  @!P2 BRA `(.L_x_2720) ;  /* 0xfffffffc00f0a947 */ /* 0x004fea000383ffff */
[----:B------:R-:W-:Y:S05]  /*24430*/  BRA `(.L_x_2719) ;  /* 0xfffffec400b47947 */ /* 0x000fea000383ffff */
.L_x_2726:
[----:B----4-:R4:W0:Y:S02]  /*24440*/  SYNCS.PHASECHK.TRANS64.TRYWAIT P2, [R12+URZ+0x28c50], R211 ;  /* 0x028c50d30c0075a7 */ /* 0x010824000804017f */
[----:B0-----:R-:W-:Y:S05]  /*24450*/  @!P2 NANOSLEEP.SYNCS 0x989680 ;  /* 0x009896800000a95d */ /* 0x001fea0003900000 */
[----:B------:R-:W0:Y:S02]  /*24460*/  @!P2 SYNCS.PHASECHK.TRANS64 P2, [R12+URZ+0x28c50], R211 ;  /* 0x028c50d30c00a5a7 */ /* 0x000e24000804007f */
[----:B0-----:R-:W-:Y:S05]  /*24470*/  @!P2 BRA `(.L_x_2726) ;  /* 0xfffffffc00f0a947 */ /* 0x001fea000383ffff */
[----:B------:R-:W-:Y:S05]  /*24480*/  BRA `(.L_x_2725) ;  /* 0xfffffee000187947 */ /* 0x000fea000383ffff */
.L_x_2735:
[----:B-1----:R1:W2:Y:S02]  /*24490*/  SYNCS.PHASECHK.TRANS64.TRYWAIT P1, [R21+URZ+0x28c30], R209 ;  /* 0x028c30d1150075a7 */ /* 0x0022a4000802017f */
[----:B--2---:R-:W-:Y:S05]  /*244a0*/  @!P1 NANOSLEEP.SYNCS 0x989680 ;  /* 0x009896800000995d */ /* 0x004fea0003900000 */
[----:B------:R-:W2:Y:S02]  /*244b0*/  @!P1 SYNCS.PHASECHK.TRANS64 P1, [R21+URZ+0x28c30], R209 ;  /* 0x028c30d1150095a7 */ /* 0x000ea4000802007f */
[----:B--2---:R-:W-:Y:S05]  /*244c0*/  @!P1 BRA `(.L_x_2735) ;  /* 0xfffffffc00f09947 */ /* 0x004fea000383ffff */
[----:B------:R-:W-:Y:S05]  /*244d0*/  BRA `(.L_x_2734) ;  /* 0xfffffee400307947 */ /* 0x000fea000383ffff */
.L_x_2749:
[----:B-1----:R1:W2:Y:S02]  /*244e0*/  SYNCS.PHASECHK.TRANS64.TRYWAIT P1, [R21+URZ+0x28c50], R209 ;  /* 0x028c50d1150075a7 */ /* 0x0022a4000802017f */
[----:B--2---:R-:W-:Y:S05]  /*244f0*/  @!P1 NANOSLEEP.SYNCS 0x989680 ;  /* 0x009896800000995d */ /* 0x004fea0003900000 */
[----:B------:R-:W2:Y:S02]  /*24500*/  @!P1 SYNCS.PHASECHK.TRANS64 P1, [R21+URZ+0x28c50], R209 ;  /* 0x028c50d1150095a7 */ /* 0x000ea4000802007f */
[----:B--2---:R-:W-:Y:S05]  /*24510*/  @!P1 BRA `(.L_x_2749) ;  /* 0xfffffffc00f09947 */ /* 0x004fea000383ffff */
[----:B------:R-:W-:Y:S05]  /*24520*/  BRA `(.L_x_2748) ;  /* 0xffffff08003c7947 */ /* 0x000fea000383ffff */
.L_x_2793:
[----:B------:R-:W0:Y:S01]  /*24530*/  S2R R13, SR_TID.X ;  /* 0x00000000000d7919 */ /* 0x000e220000002100 */
[----:B------:R-:W-:Y:S01]  /*24540*/  BSSY B1, `(.L_x_2957) ;  /* 0x0000009000017945 */ /* 0x000fe20003800000 */
[----:B------:R-:W-:Y:S02]  /*24550*/  IMAD.MOV.U32 R12, RZ, RZ, RZ ;  /* 0x000000ffff0c7224 */ /* 0x000fe400078e00ff */
[----:B------:R-:W-:Y:S02]  /*24560*/  IMAD.MOV.U32 R11, RZ, RZ, 0x1f ;  /* 0x0000001fff0b7424 */ /* 0x000fe400078e00ff */
[----:B------:R-:W-:Y:S01]  /*24570*/  IMAD.MOV.U32 R15, RZ, RZ, -0x1 ;  /* 0xffffffffff0f7424 */ /* 0x000fe200078e00ff */
[----:B0-----:R-:W-:-:S04]  /*24580*/  SHF.R.U32.HI R13, RZ, 0x5, R13 ;  /* 0x00000005ff0d7819 */ /* 0x001fc8000001160d */
[----:B------:R-:W-:-:S07]  /*24590*/  LOP3.LUT R13, R13, 0x3, RZ, 0xc0, !PT ;  /* 0x000000030d0d7812 */ /* 0x000fce00078ec0ff */
[----:B-1----:R-:W-:Y:S05]  /*245a0*/  WARPSYNC.COLLECTIVE R15, `(.L_x_2958) ;  /* 0x000000000f087348 */ /* 0x002fea0003c00000 */
[----:B-1----:R0:W1:Y:S02]  /*245b0*/  SHFL.IDX P6, R14, R13, R12, R11 ;  /* 0x0000000c0d0e7389 */ /* 0x00206400000c000b */
[----:B01----:R-:W-:Y:S01]  /*245c0*/  ENDCOLLECTIVE ;  /* 0x000000000000791b */ /* 0x003fe20003800000 */
.L_x_2958:
[----:B------:R-:W-:Y:S05]  /*245d0*/  BSYNC B1 ;  /* 0x0000000000017941 */ /* 0x000fea0003800000 */
.L_x_2957:
[----:B------:R-:W-:Y:S05]  /*245e0*/  BRA `(.L_x_2959) ;  /* 0xffffff8000e07947 */ /* 0x000fea000383ffff */
.L_x_2795:
[----:B------:R-:W-:Y:S01]  /*245f0*/  BSSY B1, `(.L_x_2960) ;  /* 0x0000006000017945 */ /* 0x000fe20003800000 */
[----:B------:R-:W-:-:S07]  /*24600*/  IMAD.MOV.U32 R15, RZ, RZ, -0x1 ;  /* 0xffffffffff0f7424 */ /* 0x000fce00078e00ff */
[----:B0-----:R-:W-:Y:S05]  /*24610*/  WARPSYNC.COLLECTIVE R15, `(.L_x_2961) ;  /* 0x000000000f0c7348 */ /* 0x001fea0003c00000 */
[----:B------:R-:W-:Y:S02]  /*24620*/  ELECT P6, UR62, PT ;  /* 0x00000000003e782f */ /* 0x000fe400038c0000 */
[----:B------:R-:W-:Y:S01]  /*24630*/  MOV R14, UR62 ;  /* 0x0000003e000e7c02 */ /* 0x000fe20008000f00 */
[----:B0-----:R-:W-:Y:S10]  /*24640*/  ENDCOLLECTIVE ;  /* 0x000000000000791b */ /* 0x001ff40003800000 */
.L_x_2961:
[----:B------:R-:W-:Y:S05]  /*24650*/  BSYNC B1 ;  /* 0x0000000000017941 */ /* 0x000fea0003800000 */
.L_x_2960:
[----:B------:R-:W-:Y:S05]  /*24660*/  BRA `(.L_x_2794) ;  /* 0xffffff8000d87947 */ /* 0x000fea000383ffff */
.L_x_2797:
[----:B0-----:R0:W1:Y:S02]  /*24670*/  SYNCS.PHASECHK.TRANS64.TRYWAIT P0, [R18+URZ+0x28c20], R2 ;  /* 0x028c2002120075a7 */ /* 0x001064000800017f */
[----:B-1----:R-:W-:Y:S05]  /*24680*/  @!P0 NANOSLEEP.SYNCS 0x989680 ;  /* 0x009896800000895d */ /* 0x002fea0003900000 */
[----:B------:R-:W1:Y:S02]  /*24690*/  @!P0 SYNCS.PHASECHK.TRANS64 P0, [R18+URZ+0x28c20], R2 ;  /* 0x028c2002120085a7 */ /* 0x000e64000800007f */
[----:B-1----:R-:W-:Y:S05]  /*246a0*/  @!P0 BRA `(.L_x_2797) ;  /* 0xfffffffc00f08947 */ /* 0x002fea000383ffff */
[----:B------:R-:W-:Y:S05]  /*246b0*/  BRA `(.L_x_2962) ;  /* 0xffffff8000e87947 */ /* 0x000fea000383ffff */
.L_x_2801:
[----:B0-----:R0:W1:Y:S02]  /*246c0*/  SYNCS.PHASECHK.TRANS64.TRYWAIT P0, [R11+URZ+0x28ca0], R2 ;  /* 0x028ca0020b0075a7 */ /* 0x001064000800017f */
[----:B-1----:R-:W-:Y:S05]  /*246d0*/  @!P0 NANOSLEEP.SYNCS 0x989680 ;  /* 0x009896800000895d */ /* 0x002fea0003900000 */
[----:B------:R-:W1:Y:S02]  /*246e0*/  @!P0 SYNCS.PHASECHK.TRANS64 P0, [R11+URZ+0x28ca0], R2 ;  /* 0x028ca0020b0085a7 */ /* 0x000e64000800007f */
[----:B-1----:R-:W-:Y:S05]  /*246f0*/  @!P0 BRA `(.L_x_2801) ;  /* 0xfffffffc00f08947 */ /* 0x002fea000383ffff */
[----:B------:R-:W-:Y:S05]  /*24700*/  BRA `(.L_x_2963) ;  /* 0xffffff8400007947 */ /* 0x000fea000383ffff */
.L_x_2806:
[----:B-1----:R1:W2:Y:S02]  /*24710*/  SYNCS.PHASECHK.TRANS64.TRYWAIT P0, [R11+URZ+0x28cc0], R2 ;  /* 0x028cc0020b0075a7 */ /* 0x0022a4000800017f */
[----:B--2---:R-:W-:Y:S05]  /*24720*/  @!P0 NANOSLEEP.SYNCS 0x989680 ;  /* 0x009896800000895d */ /* 0x004fea0003900000 */
[----:B------:R-:W2:Y:S02]  /*24730*/  @!P0 SYNCS.PHASECHK.TRANS64 P0, [R11+URZ+0x28cc0], R2 ;  /* 0x028cc0020b0085a7 */ /* 0x000ea4000800007f */
[----:B--2---:R-:W-:Y:S05]  /*24740*/  @!P0 BRA `(.L_x_2806) ;  /* 0xfffffffc00f08947 */ /* 0x004fea000383ffff */
[----:B------:R-:W-:Y:S05]  /*24750*/  BRA `(.L_x_2964) ;  /* 0xffffff84007c7947 */ /* 0x000fea000383ffff */
.L_x_2820:
[----:B0-----:R0:W1:Y:S02]  /*24760*/  SYNCS.PHASECHK.TRANS64.TRYWAIT P1, [R11+URZ+0x28ca0], R2 ;  /* 0x028ca0020b0075a7 */ /* 0x001064000802017f */
[----:B-1----:R-:W-:Y:S05]  /*24770*/  @!P1 NANOSLEEP.SYNCS 0x989680 ;  /* 0x009896800000995d */ /* 0x002fea0003900000 */
[----:B------:R-:W1:Y:S02]  /*24780*/  @!P1 SYNCS.PHASECHK.TRANS64 P1, [R11+URZ+0x28ca0], R2 ;  /* 0x028ca0020b0095a7 */ /* 0x000e64000802007f */
[----:B-1----:R-:W-:Y:S05]  /*24790*/  @!P1 BRA `(.L_x_2820) ;  /* 0xfffffffc00f09947 */ /* 0x002fea000383ffff */
[----:B------:R-:W-:Y:S05]  /*247a0*/  BRA `(.L_x_2965) ;  /* 0xffffff8c00e07947 */ /* 0x000fea000383ffff */
.L_x_2825:
[----:B-1----:R1:W2:Y:S02]  /*247b0*/  SYNCS.PHASECHK.TRANS64.TRYWAIT P1, [R11+URZ+0x28cc0], R2 ;  /* 0x028cc0020b0075a7 */ /* 0x0022a4000802017f */
[----:B--2---:R-:W-:Y:S05]  /*247c0*/  @!P1 NANOSLEEP.SYNCS 0x989680 ;  /* 0x009896800000995d */ /* 0x004fea0003900000 */
[----:B------:R-:W2:Y:S02]  /*247d0*/  @!P1 SYNCS.PHASECHK.TRANS64 P1, [R11+URZ+0x28cc0], R2 ;  /* 0x028cc0020b0095a7 */ /* 0x000ea4000802007f */
[----:B--2---:R-:W-:Y:S05]  /*247e0*/  @!P1 BRA `(.L_x_2825) ;  /* 0xfffffffc00f09947 */ /* 0x004fea000383ffff */
[----:B------:R-:W-:Y:S05]  /*247f0*/  BRA `(.L_x_2966) ;  /* 0xffffff9000587947 */ /* 0x000fea000383ffff */
.L_x_2855:
[----:B------:R-:W1:Y:S01]  /*24800*/  S2R R11, SR_TID.X ;  /* 0x00000000000b7919 */ /* 0x000e620000002100 */
[----:B------:R-:W-:Y:S01]  /*24810*/  BSSY B0, `(.L_x_2967) ;  /* 0x000000a000007945 */ /* 0x000fe20003800000 */
[----:B------:R-:W-:Y:S02]  /*24820*/  IMAD.MOV.U32 R12, RZ, RZ, RZ ;  /* 0x000000ffff0c7224 */ /* 0x000fe400078e00ff */
[----:B------:R-:W-:Y:S01]  /*24830*/  IMAD.MOV.U32 R15, RZ, RZ, -0x1 ;  /* 0xffffffffff0f7424 */ /* 0x000fe200078e00ff */
[----:B-1----:R-:W-:-:S04]  /*24840*/  SHF.R.U32.HI R11, RZ, 0x5, R11 ;  /* 0x00000005ff0b7819 */ /* 0x002fc8000001160b */
[----:B------:R-:W-:-:S05]  /*24850*/  LOP3.LUT R11, R11, 0x3, RZ, 0xc0, !PT ;  /* 0x000000030b0b7812 */ /* 0x000fca00078ec0ff */
[----:B------:R-:W-:Y:S02]  /*24860*/  IMAD.MOV.U32 R13, RZ, RZ, R11 ;  /* 0x000000ffff0d7224 */ /* 0x000fe400078e000b */
[----:B------:R-:W-:-:S07]  /*24870*/  IMAD.MOV.U32 R11, RZ, RZ, 0x1f ;  /* 0x0000001fff0b7424 */ /* 0x000fce00078e00ff */
[----:B0----5:R-:W-:Y:S05]  /*24880*/  WARPSYNC.COLLECTIVE R15, `(.L_x_2968) ;  /* 0x000000000f087348 */ /* 0x021fea0003c00000 */
[----:B------:R1:W2:Y:S02]  /*24890*/  SHFL.IDX P6, R14, R13, R12, R11 ;  /* 0x0000000c0d0e7389 */ /* 0x0002a400000c000b */
[----:B012--5:R-:W-:Y:S01]  /*248a0*/  ENDCOLLECTIVE ;  /* 0x000000000000791b */ /* 0x027fe20003800000 */
.L_x_2968:
[----:B------:R-:W-:Y:S05]  /*248b0*/  BSYNC B0 ;  /* 0x0000000000007941 */ /* 0x000fea0003800000 */
.L_x_2967:
[----:B------:R-:W-:Y:S05]  /*248c0*/  BRA `(.L_x_2969) ;  /* 0xffffffa800d47947 */ /* 0x000fea000383ffff */
.L_x_2858:
[----:B-1----:R1:W2:Y:S02]  /*248d0*/  SYNCS.PHASECHK.TRANS64.TRYWAIT P0, [R25+URZ+0x28c40], R0 ;  /* 0x028c4000190075a7 */ /* 0x0022a4000800017f */
[----:B--2---:R-:W-:Y:S05]  /*248e0*/  @!P0 NANOSLEEP.SYNCS 0x989680 ;  /* 0x009896800000895d */ /* 0x004fea0003900000 */
[----:B------:R-:W2:Y:S02]  /*248f0*/  @!P0 SYNCS.PHASECHK.TRANS64 P0, [R25+URZ+0x28c40], R0 ;  /* 0x028c4000190085a7 */ /* 0x000ea4000800007f */
[----:B--2---:R-:W-:Y:S05]  /*24900*/  @!P0 BRA `(.L_x_2858) ;  /* 0xfffffffc00f08947 */ /* 0x004fea000383ffff */
[----:B------:R-:W-:Y:S05]  /*24910*/  BRA `(.L_x_2970) ;  /* 0xffffffac000c7947 */ /* 0x000fea000383ffff */
.L_x_2859:
        /* <DEDUP_REMOVED lines=8> */
.L_x_2972:
[----:B------:R-:W-:Y:S05]  /*249a0*/  BSYNC B0 ;  /* 0x0000000000007941 */ /* 0x000fea0003800000 */
.L_x_2971:
[----:B------:R-:W-:Y:S01]  /*249b0*/  IMAD.MOV.U32 R13, RZ, RZ, R0 ;  /* 0x000000ffff0d7224 */ /* 0x000fe200078e0000 */
[----:B------:R-:W-:Y:S01]  /*249c0*/  MOV R11, 0x181f ;  /* 0x0000181f000b7802 */ /* 0x000fe20000000f00 */
[----:B------:R-:W-:Y:S02]  /*249d0*/  IMAD.MOV.U32 R12, RZ, RZ, RZ ;  /* 0x000000ffff0c7224 */ /* 0x000fe400078e00ff */
[----:B------:R-:W-:Y:S02]  /*249e0*/  IMAD.MOV.U32 R15, RZ, RZ, -0x1 ;  /* 0xffffffffff0f7424 */ /* 0x000fe400078e00ff */
[----:B------:R-:W-:Y:S02]  /*249f0*/  IMAD.MOV.U32 R2, RZ, RZ, R14 ;  /* 0x000000ffff027224 */ /* 0x000fe400078e000e */
[----:B------:R-:W-:-:S07]  /*24a00*/  @P0 IMAD R6, R4, 0x2, R18 ;  /* 0x0000000204060824 */ /* 0x000fce00078e0212 */
[----:B------:R-:W-:Y:S05]  /*24a10*/  WARPSYNC.COLLECTIVE R15, `(.L_x_2973) ;  /* 0x000000000f087348 */ /* 0x000fea0003c00000 */
[----:B------:R0:W1:Y:S02]  /*24a20*/  SHFL.IDX P6, R14, R13, R12, R11 ;  /* 0x0000000c0d0e7389 */ /* 0x00006400000c000b */
[----:B01----:R-:W-:Y:S01]  /*24a30*/  ENDCOLLECTIVE ;  /* 0x000000000000791b */ /* 0x003fe20003800000 */
.L_x_2973:
[----:B------:R-:W-:Y:S02]  /*24a40*/  IMAD.MOV.U32 R13, RZ, RZ, R5 ;  /* 0x000000ffff0d7224 */ /* 0x000fe400078e0005 */
[----:B------:R-:W-:Y:S02]  /*24a50*/  IMAD.MOV.U32 R12, RZ, RZ, 0x1 ;  /* 0x00000001ff0c7424 */ /* 0x000fe400078e00ff */
[----:B------:R-:W-:-:S07]  /*24a60*/  IMAD.MOV.U32 R3, RZ, RZ, R14 ;  /* 0x000000ffff037224 */ /* 0x000fce00078e000e */
[----:B------:R-:W-:Y:S05]  /*24a70*/  WARPSYNC.COLLECTIVE R15, `(.L_x_2974) ;  /* 0x000000000f087348 */ /* 0x000fea0003c00000 */
[----:B------:R0:W1:Y:S02]  /*24a80*/  SHFL.IDX P6, R14, R13, R12, R11 ;  /* 0x0000000c0d0e7389 */ /* 0x00006400000c000b */
[----:B01----:R-:W-:Y:S01]  /*24a90*/  ENDCOLLECTIVE ;  /* 0x000000000000791b */ /* 0x003fe20003800000 */
.L_x_2974:
        /* <DEDUP_REMOVED lines=15> */
.L_x_2975:
[----:B------:R-:W-:Y:S02]  /*24b90*/  @P0 IMAD R6, R4, 0x2, R18 ;  /* 0x0000000204060824 */ /* 0x000fe400078e0212 */
[----:B------:R-:W-:Y:S02]  /*24ba0*/  IMAD.MOV.U32 R13, RZ, RZ, R5 ;  /* 0x000000ffff0d7224 */ /* 0x000fe400078e0005 */
[----:B------:R-:W-:Y:S02]  /*24bb0*/  IMAD.MOV.U32 R12, RZ, RZ, 0x2 ;  /* 0x00000002ff0c7424 */ /* 0x000fe400078e00ff */
[----:B------:R-:W-:-:S07]  /*24bc0*/  IMAD.MOV.U32 R3, RZ, RZ, R14 ;  /* 0x000000ffff037224 */ /* 0x000fce00078e000e */
[----:B------:R-:W-:Y:S05]  /*24bd0*/  WARPSYNC.COLLECTIVE R15, `(.L_x_2976) ;  /* 0x000000000f087348 */ /* 0x000fea0003c00000 */
[----:B------:R0:W1:Y:S02]  /*24be0*/  SHFL.IDX P6, R14, R13, R12, R11 ;  /* 0x0000000c0d0e7389 */ /* 0x00006400000c000b */
[----:B01----:R-:W-:Y:S01]  /*24bf0*/  ENDCOLLECTIVE ;  /* 0x000000000000791b */ /* 0x003fe20003800000 */
.L_x_2976:
        /* <DEDUP_REMOVED lines=15> */
.L_x_2977:
[----:B------:R-:W-:Y:S01]  /*24cf0*/  @P0 IMAD R6, R4, 0x2, R18 ;  /* 0x0000000204060824 */ /* 0x000fe200078e0212 */
[----:B------:R-:W-:Y:S01]  /*24d00*/  MOV R13, R5 ;  /* 0x00000005000d7202 */ /* 0x000fe20000000f00 */
[----:B------:R-:W-:Y:S02]  /*24d10*/  IMAD.MOV.U32 R12, RZ, RZ, 0x3 ;  /* 0x00000003ff0c7424 */ /* 0x000fe400078e00ff */
[----:B------:R-:W-:-:S07]  /*24d20*/  IMAD.MOV.U32 R3, RZ, RZ, R14 ;  /* 0x000000ffff037224 */ /* 0x000fce00078e000e */
[----:B------:R-:W-:Y:S05]  /*24d30*/  WARPSYNC.COLLECTIVE R15, `(.L_x_2978) ;  /* 0x000000000f087348 */ /* 0x000fea0003c00000 */
[----:B------:R0:W1:Y:S02]  /*24d40*/  SHFL.IDX P6, R14, R13, R12, R11 ;  /* 0x0000000c0d0e7389 */ /* 0x00006400000c000b */
[----:B01----:R-:W-:Y:S01]  /*24d50*/  ENDCOLLECTIVE ;  /* 0x000000000000791b */ /* 0x003fe20003800000 */
.L_x_2978:
        /* <DEDUP_REMOVED lines=10> */
.L_x_2979:
[----:B------:R-:W-:Y:S01]  /*24e00*/  @!PT LDS RZ, [RZ] ;  /* 0x00000000fffff984 */ /* 0x000fe20000000800 */
[----:B------:R-:W-:Y:S01]  /*24e10*/  @!PT LDS RZ, [RZ] ;  /* 0x00000000fffff984 */ /* 0x000fe20000000800 */
[----:B------:R-:W-:Y:S01]  /*24e20*/  @!PT LDS RZ, [RZ] ;  /* 0x00000000fffff984 */ /* 0x000fe20000000800 */
[----:B------:R0:W-:Y:S01]  /*24e30*/  @P0 LDGSTS.E.BYPASS.LTC128B.128 [R6+0x23400], desc[UR40][R2.64], !P2 ;  /* 0x2340000002060fae */ /* 0x0001e2000d101d68 */
[----:B------:R-:W-:Y:S01]  /*24e40*/  IMAD.MOV.U32 R0, RZ, RZ, R14 ;  /* 0x000000ffff007224 */ /* 0x000fe200078e000e */
[----:B------:R-:W-:Y:S06]  /*24e50*/  BRA `(.L_x_2980) ;  /* 0xffffffa800bc7947 */ /* 0x000fec000383ffff */
.L_x_2864:
[----:B------:R-:W-:Y:S02]  /*24e60*/  IMAD.MOV.U32 R13, RZ, RZ, R4 ;  /* 0x000000ffff0d7224 */ /* 0x000fe400078e0004 */
[----:B------:R-:W-:Y:S02]  /*24e70*/  IMAD.MOV.U32 R12, RZ, RZ, RZ ;  /* 0x000000ffff0c7224 */ /* 0x000fe400078e00ff */
[----:B------:R-:W-:Y:S02]  /*24e80*/  IMAD.MOV.U32 R11, RZ, RZ, 0x181f ;  /* 0x0000181fff0b7424 */ /* 0x000fe400078e00ff */
[----:B------:R-:W-:Y:S02]  /*24e90*/  IMAD.MOV.U32 R15, RZ, RZ, -0x1 ;  /* 0xffffffffff0f7424 */ /* 0x000fe400078e00ff */
[----:B-----5:R-:W-:Y:S02]  /*24ea0*/  IMAD R5, R20, R7, RZ ;  /* 0x0000000714057224 */ /* 0x020fe400078e02ff */
[----:B------:R-:W-:-:S07]  /*24eb0*/  IMAD.IADD R31, R10, 0x1, R31 ;  /* 0x000000010a1f7824 */ /* 0x000fce00078e021f */
[----:B------:R-:W-:Y:S05]  /*24ec0*/  WARPSYNC.COLLECTIVE R15, `(.L_x_2981) ;  /* 0x000000000f087348 */ /* 0x000fea0003c00000 */
[----:B------:R0:W1:Y:S02]  /*24ed0*/  SHFL.IDX P6, R14, R13, R12, R11 ;  /* 0x0000000c0d0e7389 */ /* 0x00006400000c000b */
[----:B01----:R-:W-:Y:S01]  /*24ee0*/  ENDCOLLECTIVE ;  /* 0x000000000000791b */ /* 0x003fe20003800000 */
.L_x_2981:
[C---:B------:R-:W-:Y:S01]  /*24ef0*/  VIADD R6, R31.reuse, 0x10 ;  /* 0x000000101f067836 */ /* 0x040fe20000000000 */
[----:B------:R-:W-:Y:S01]  /*24f00*/  ISETP.GE.AND P0, PT, R31, R5, PT ;  /* 0x000000051f00720c */ /* 0x000fe20003f06270 */
[----:B------:R-:W-:Y:S02]  /*24f10*/  IMAD.MOV.U32 R13, RZ, RZ, R0 ;  /* 0x000000ffff0d7224 */ /* 0x000fe400078e0000 */
[----:B------:R-:W-:-:S10]  /*24f20*/  IMAD.MOV.U32 R2, RZ, RZ, R14 ;  /* 0x000000ffff027224 */ /* 0x000fd400078e000e */
[----:B------:R-:W-:Y:S05]  /*24f30*/  WARPSYNC.COLLECTIVE R15, `(.L_x_2982) ;  /* 0x000000000f087348 */ /* 0x000fea0003c00000 */
[----:B------:R0:W1:Y:S02]  /*24f40*/  SHFL.IDX P6, R14, R13, R12, R11 ;  /* 0x0000000c0d0e7389 */ /* 0x00006400000c000b */
[----:B01----:R-:W-:Y:S01]  /*24f50*/  ENDCOLLECTIVE ;  /* 0x000000000000791b */ /* 0x003fe20003800000 */
.L_x_2982:
[----:B------:R-:W-:Y:S02]  /*24f60*/  IMAD.MOV.U32 R13, RZ, RZ, R4 ;  /* 0x000000ffff0d7224 */ /* 0x000fe400078e0004 */
[----:B------:R-:W-:Y:S02]  /*24f70*/  IMAD.MOV.U32 R12, RZ, RZ, 0x1 ;  /* 0x00000001ff0c7424 */ /* 0x000fe400078e00ff */
[----:B------:R-:W-:-:S07]  /*24f80*/  IMAD.MOV.U32 R3, RZ, RZ, R14 ;  /* 0x000000ffff037224 */ /* 0x000fce00078e000e */
[----:B------:R-:W-:Y:S05]  /*24f90*/  WARPSYNC.COLLECTIVE R15, `(.L_x_2983) ;  /* 0x000000000f087348 */ /* 0x000fea0003c00000 */
[----:B------:R0:W1:Y:S02]  /*24fa0*/  SHFL.IDX P6, R14, R13, R12, R11 ;  /* 0x0000000c0d0e7389 */ /* 0x00006400000c000b */
[----:B01----:R-:W-:Y:S01]  /*24fb0*/  ENDCOLLECTIVE ;  /* 0x000000000000791b */ /* 0x003fe20003800000 */
.L_x_2983:
        /* <DEDUP_REMOVED lines=15> */
.L_x_2984:
[----:B------:R-:W-:Y:S02]  /*250b0*/  IMAD.MOV.U32 R13, RZ, RZ, R4 ;  /* 0x000000ffff0d7224 */ /* 0x000fe400078e0004 */
[----:B------:R-:W-:Y:S01]  /*250c0*/  IMAD.MOV.U32 R12, RZ, RZ, 0x2 ;  /* 0x00000002ff0c7424 */ /* 0x000fe200078e00ff */
[----:B------:R-:W-:-:S07]  /*250d0*/  MOV R3, R14 ;  /* 0x0000000e00037202 */ /* 0x000fce0000000f00 */
[----:B------:R-:W-:Y:S05]  /*250e0*/  WARPSYNC.COLLECTIVE R15, `(.L_x_2985) ;  /* 0x000000000f087348 */ /* 0x000fea0003c00000 */
[----:B------:R0:W1:Y:S02]  /*250f0*/  SHFL.IDX P6, R14, R13, R12, R11 ;  /* 0x0000000c0d0e7389 */ /* 0x00006400000c000b */
[----:B01----:R-:W-:Y:S01]  /*25100*/  ENDCOLLECTIVE ;  /* 0x000000000000791b */ /* 0x003fe20003800000 */
.L_x_2985:
        /* <DEDUP_REMOVED lines=16> */
.L_x_2986:
[----:B------:R-:W-:Y:S02]  /*25210*/  IMAD.MOV.U32 R13, RZ, RZ, R4 ;  /* 0x000000ffff0d7224 */ /* 0x000fe400078e0004 */
[----:B------:R-:W-:Y:S02]  /*25220*/  IMAD.MOV.U32 R12, RZ, RZ, 0x3 ;  /* 0x00000003ff0c7424 */ /* 0x000fe400078e00ff */
[----:B------:R-:W-:-:S07]  /*25230*/  IMAD.MOV.U32 R3, RZ, RZ, R14 ;  /* 0x000000ffff037224 */ /* 0x000fce00078e000e */
[----:B------:R-:W-:Y:S05]  /*25240*/  WARPSYNC.COLLECTIVE R15, `(.L_x_2987) ;  /* 0x000000000f087348 */ /* 0x000fea0003c00000 */
[----:B------:R0:W1:Y:S02]  /*25250*/  SHFL.IDX P6, R14, R13, R12, R11 ;  /* 0x0000000c0d0e7389 */ /* 0x00006400000c000b */
[----:B01----:R-:W-:Y:S01]  /*25260*/  ENDCOLLECTIVE ;  /* 0x000000000000791b */ /* 0x003fe20003800000 */
.L_x_2987:
        /* <DEDUP_REMOVED lines=10> */
.L_x_2988:
[----:B------:R-:W-:Y:S01]  /*25310*/  @!PT LDS RZ, [RZ] ;  /* 0x00000000fffff984 */ /* 0x000fe20000000800 */
[----:B------:R-:W-:Y:S01]  /*25320*/  @!PT LDS RZ, [RZ] ;  /* 0x00000000fffff984 */ /* 0x000fe20000000800 */
[----:B------:R-:W-:Y:S01]  /*25330*/  @!PT LDS RZ, [RZ] ;  /* 0x00000000fffff984 */ /* 0x000fe20000000800 */
[----:B------:R1:W-:Y:S01]  /*25340*/  @!P0 LDGSTS.E.BYPASS.LTC128B.128 [R8+0x21400], desc[UR40][R2.64], !P1 ;  /* 0x2140000002088fae */ /* 0x0003e2000c901d68 */
[----:B------:R-:W-:Y:S01]  /*25350*/  IMAD.MOV.U32 R0, RZ, RZ, R14 ;  /* 0x000000ffff007224 */ /* 0x000fe200078e000e */
[----:B------:R-:W-:Y:S06]  /*25360*/  BRA `(.L_x_2989) ;  /* 0xffffffac00e07947 */ /* 0x000fec000383ffff */
.L_x_2867:
[----:B0-----:R0:W1:Y:S02]  /*25370*/  SYNCS.PHASECHK.TRANS64.TRYWAIT P0, [R18+URZ+0x28c20], R0 ;  /* 0x028c2000120075a7 */ /* 0x001064000800017f */
[----:B-1----:R-:W-:Y:S05]  /*25380*/  @!P0 NANOSLEEP.SYNCS 0x989680 ;  /* 0x009896800000895d */ /* 0x002fea0003900000 */
[----:B------:R-:W1:Y:S02]  /*25390*/  @!P0 SYNCS.PHASECHK.TRANS64 P0, [R18+URZ+0x28c20], R0 ;  /* 0x028c2000120085a7 */ /* 0x000e64000800007f */
[----:B-1----:R-:W-:Y:S05]  /*253a0*/  @!P0 BRA `(.L_x_2867) ;  /* 0xfffffffc00f08947 */ /* 0x002fea000383ffff */
[----:B------:R-:W-:Y:S05]  /*253b0*/  BRA `(.L_x_2990) ;  /* 0xffffffb0003c7947 */ /* 0x000fea000383ffff */
.L_x_2870:
[----:B0-----:R0:W1:Y:S02]  /*253c0*/  SYNCS.PHASECHK.TRANS64.TRYWAIT P0, [R25+URZ+0x28c60], R0 ;  /* 0x028c6000190075a7 */ /* 0x001064000800017f */
[----:B-1----:R-:W-:Y:S05]  /*253d0*/  @!P0 NANOSLEEP.SYNCS 0x989680 ;  /* 0x009896800000895d */ /* 0x002fea0003900000 */
[----:B------:R-:W1:Y:S02]  /*253e0*/  @!P0 SYNCS.PHASECHK.TRANS64 P0, [R25+URZ+0x28c60], R0 ;  /* 0x028c6000190085a7 */ /* 0x000e64000800007f */
[----:B-1----:R-:W-:Y:S05]  /*253f0*/  @!P0 BRA `(.L_x_2870) ;  /* 0xfffffffc00f08947 */ /* 0x002fea000383ffff */
[----:B------:R-:W-:Y:S05]  /*25400*/  BRA `(.L_x_2991) ;  /* 0xffffffb0004c7947 */ /* 0x000fea000383ffff */
.L_x_2871:
        /* <DEDUP_REMOVED lines=8> */
.L_x_2993:
[----:B------:R-:W-:Y:S05]  /*25490*/  BSYNC B0 ;  /* 0x0000000000007941 */ /* 0x000fea0003800000 */
.L_x_2992:
[----:B------:R0:W5:Y:S01]  /*254a0*/  LDL R8, [R1+0x4] ;  /* 0x0000040001087983 */ /* 0x0001620000100800 */
[----:B------:R-:W-:Y:S01]  /*254b0*/  MOV R13, R5 ;  /* 0x00000005000d7202 */ /* 0x000fe20000000f00 */
[----:B------:R-:W-:Y:S01]  /*254c0*/  IMAD.MOV.U32 R12, RZ, RZ, RZ ;  /* 0x000000ffff0c7224 */ /* 0x000fe200078e00ff */
[C---:B------:R-:W-:Y:S01]  /*254d0*/  LOP3.LUT P5, RZ, R30.reuse, 0x2, RZ, 0xc0, !PT ;  /* 0x000000021eff7812 */ /* 0x040fe200078ac0ff */
        /* <DEDUP_REMOVED lines=11> */
.L_x_2994:
        /* <DEDUP_REMOVED lines=40> */
.L_x_2995:
[----:B------:R-:W-:Y:S02]  /*25810*/  IMAD.MOV.U32 R13, RZ, RZ, R5 ;  /* 0x000000ffff0d7224 */ /* 0x000fe400078e0005 */
[----:B------:R-:W-:-:S07]  /*25820*/  IMAD.MOV.U32 R3, RZ, RZ, R14 ;  /* 0x000000ffff037224 */ /* 0x000fce00078e000e */
[----:B------:R-:W-:Y:S05]  /*25830*/  WARPSYNC.COLLECTIVE R15, `(.L_x_2996) ;  /* 0x000000000f087348 */ /* 0x000fea0003c00000 */
[----:B------:R0:W1:Y:S02]  /*25840*/  SHFL.IDX P6, R14, R13, R12, R11 ;  /* 0x0000000c0d0e7389 */ /* 0x00006400000c000b */
[----:B01----:R-:W-:Y:S01]  /*25850*/  ENDCOLLECTIVE ;  /* 0x000000000000791b */ /* 0x003fe20003800000 */
.L_x_2996:
        /* <DEDUP_REMOVED lines=29> */
.L_x_2997:
[----:B------:R-:W-:Y:S02]  /*25a30*/  IMAD.MOV.U32 R13, RZ, RZ, R5 ;  /* 0x000000ffff0d7224 */ /* 0x000fe400078e0005 */
[----:B------:R-:W-:-:S07]  /*25a40*/  IMAD.MOV.U32 R7, RZ, RZ, R14 ;  /* 0x000000ffff077224 */ /* 0x000fce00078e000e */
[----:B------:R-:W-:Y:S05]  /*25a50*/  WARPSYNC.COLLECTIVE R15, `(.L_x_2998) ;  /* 0x000000000f087348 */ /* 0x000fea0003c00000 */
[----:B------:R0:W1:Y:S02]  /*25a60*/  SHFL.IDX P6, R14, R13, R12, R11 ;  /* 0x0000000c0d0e7389 */ /* 0x00006400000c000b */
[----:B01----:R-:W-:Y:S01]  /*25a70*/  ENDCOLLECTIVE ;  /* 0x000000000000791b */ /* 0x003fe20003800000 */
.L_x_2998:
        /* <DEDUP_REMOVED lines=29> */
.L_x_2999:
[----:B------:R-:W-:Y:S02]  /*25c50*/  IMAD.MOV.U32 R13, RZ, RZ, R5 ;  /* 0x000000ffff0d7224 */ /* 0x000fe400078e0005 */
[----:B------:R-:W-:-:S07]  /*25c60*/  IMAD.MOV.U32 R6, RZ, RZ, R14 ;  /* 0x000000ffff067224 */ /* 0x000fce00078e000e */
[----:B------:R-:W-:Y:S05]  /*25c70*/  WARPSYNC.COLLECTIVE R15, `(.L_x_3000) ;  /* 0x000000000f087348 */ /* 0x000fea0003c00000 */
[----:B------:R0:W1:Y:S02]  /*25c80*/  SHFL.IDX P6, R14, R13, R12, R11 ;  /* 0x0000000c0d0e7389 */ /* 0x00006400000c000b */
[----:B01----:R-:W-:Y:S01]  /*25c90*/  ENDCOLLECTIVE ;  /* 0x000000000000791b */ /* 0x003fe20003800000 */
.L_x_3000:
[----:B------:R-:W-:Y:S01]  /*25ca0*/  IMAD.MOV.U32 R2, RZ, RZ, R14 ;  /* 0x000000ffff027224 */ /* 0x000fe200078e000e */
[----:B------:R-:W-:Y:S06]  /*25cb0*/  BRA `(.L_x_3001) ;  /* 0xffffffac00d87947 */ /* 0x000fec000383ffff */
.L_x_2878:
[----:B0-----:R0:W1:Y:S02]  /*25cc0*/  SYNCS.PHASECHK.TRANS64.TRYWAIT P0, [R6+URZ+0x28c40], R20 ;  /* 0x028c4014060075a7 */ /* 0x001064000800017f */
[----:B-1----:R-:W-:Y:S05]  /*25cd0*/  @!P0 NANOSLEEP.SYNCS 0x989680 ;  /* 0x009896800000895d */ /* 0x002fea0003900000 */
[----:B------:R-:W1:Y:S02]  /*25ce0*/  @!P0 SYNCS.PHASECHK.TRANS64 P0, [R6+URZ+0x28c40], R20 ;  /* 0x028c4014060085a7 */ /* 0x000e64000800007f */
[----:B-1----:R-:W-:Y:S05]  /*25cf0*/  @!P0 BRA `(.L_x_2878) ;  /* 0xfffffffc00f08947 */ /* 0x002fea000383ffff */
[----:B------:R-:W-:Y:S05]  /*25d00*/  BRA `(.L_x_3002) ;  /* 0xffffffb400687947 */ /* 0x000fea000383ffff */
.L_x_2879:
        /* <DEDUP_REMOVED lines=8> */
.L_x_3004:
[----:B------:R-:W-:Y:S05]  /*25d90*/  BSYNC B1 ;  /* 0x0000000000017941 */ /* 0x000fea0003800000 */
.L_x_3003:
        /* <DEDUP_REMOVED lines=9> */
.L_x_3005:
[----:B------:R-:W-:Y:S01]  /*25e30*/  MOV R13, R25 ;  /* 0x00000019000d7202 */ /* 0x000fe20000000f00 */
[----:B------:R-:W-:Y:S02]  /*25e40*/  IMAD.MOV.U32 R12, RZ, RZ, 0x1 ;  /* 0x00000001ff0c7424 */ /* 0x000fe400078e00ff */
[----:B------:R-:W-:-:S07]  /*25e50*/  IMAD.MOV.U32 R2, RZ, RZ, R14 ;  /* 0x000000ffff027224 */ /* 0x000fce00078e000e */
[----:B------:R-:W-:Y:S05]  /*25e60*/  WARPSYNC.COLLECTIVE R15, `(.L_x_3006) ;  /* 0x000000000f087348 */ /* 0x000fea0003c00000 */
[----:B------:R0:W1:Y:S02]  /*25e70*/  SHFL.IDX P6, R14, R13, R12, R11 ;  /* 0x0000000c0d0e7389 */ /* 0x00006400000c000b */
[----:B01----:R-:W-:Y:S01]  /*25e80*/  ENDCOLLECTIVE ;  /* 0x000000000000791b */ /* 0x003fe20003800000 */
.L_x_3006:
        /* <DEDUP_REMOVED lines=11> */
.L_x_3007:
[----:B------:R-:W-:Y:S02]  /*25f40*/  IMAD.MOV.U32 R13, RZ, RZ, R25 ;  /* 0x000000ffff0d7224 */ /* 0x000fe400078e0019 */
[----:B------:R-:W-:Y:S02]  /*25f50*/  IMAD.MOV.U32 R12, RZ, RZ, 0x2 ;  /* 0x00000002ff0c7424 */ /* 0x000fe400078e00ff */
[----:B------:R-:W-:-:S07]  /*25f60*/  IMAD.MOV.U32 R2, RZ, RZ, R14 ;  /* 0x000000ffff027224 */ /* 0x000fce00078e000e */
[----:B------:R-:W-:Y:S05]  /*25f70*/  WARPSYNC.COLLECTIVE R15, `(.L_x_3008) ;  /* 0x000000000f087348 */ /* 0x000fea0003c00000 */
[----:B------:R0:W1:Y:S02]  /*25f80*/  SHFL.IDX P6, R14, R13, R12, R11 ;  /* 0x0000000c0d0e7389 */ /* 0x00006400000c000b */
[----:B01----:R-:W-:Y:S01]  /*25f90*/  ENDCOLLECTIVE ;  /* 0x000000000000791b */ /* 0x003fe20003800000 */
.L_x_3008:
        /* <DEDUP_REMOVED lines=11> */
.L_x_3009:
[----:B------:R-:W-:Y:S02]  /*26050*/  IMAD.MOV.U32 R13, RZ, RZ, R25 ;  /* 0x000000ffff0d7224 */ /* 0x000fe400078e0019 */
[----:B------:R-:W-:Y:S02]  /*26060*/  IMAD.MOV.U32 R12, RZ, RZ, 0x3 ;  /* 0x00000003ff0c7424 */ /* 0x000fe400078e00ff */
[----:B------:R-:W-:-:S07]  /*26070*/  IMAD.MOV.U32 R2, RZ, RZ, R14 ;  /* 0x000000ffff027224 */ /* 0x000fce00078e000e */
[----:B------:R-:W-:Y:S05]  /*26080*/  WARPSYNC.COLLECTIVE R15, `(.L_x_3010) ;  /* 0x000000000f087348 */ /* 0x000fea0003c00000 */
[----:B------:R0:W1:Y:S02]  /*26090*/  SHFL.IDX P6, R14, R13, R12, R11 ;  /* 0x0000000c0d0e7389 */ /* 0x00006400000c000b */
[----:B01----:R-:W-:Y:S01]  /*260a0*/  ENDCOLLECTIVE ;  /* 0x000000000000791b */ /* 0x003fe20003800000 */
.L_x_3010:
        /* <DEDUP_REMOVED lines=11> */
.L_x_3011:
[----:B------:R-:W-:Y:S01]  /*26160*/  IMAD.MOV.U32 R2, RZ, RZ, R14 ;  /* 0x000000ffff027224 */ /* 0x000fe200078e000e */
[----:B------:R-:W-:Y:S06]  /*26170*/  BRA `(.L_x_3012) ;  /* 0xffffffb000f07947 */ /* 0x000fec000383ffff */
.L_x_2884:
[----:B---3--:R3:W4:Y:S02]  /*26180*/  SYNCS.PHASECHK.TRANS64.TRYWAIT P0, [R6+URZ+0x28c60], R20 ;  /* 0x028c6014060075a7 */ /* 0x008724000800017f */
[----:B----4-:R-:W-:Y:S05]  /*26190*/  @!P0 NANOSLEEP.SYNCS 0x989680 ;  /* 0x009896800000895d */ /* 0x010fea0003900000 */
[----:B------:R-:W4:Y:S02]  /*261a0*/  @!P0 SYNCS.PHASECHK.TRANS64 P0, [R6+URZ+0x28c60], R20 ;  /* 0x028c6014060085a7 */ /* 0x000f24000800007f */
[----:B----4-:R-:W-:Y:S05]  /*261b0*/  @!P0 BRA `(.L_x_2884) ;  /* 0xfffffffc00f08947 */ /* 0x010fea000383ffff */
[----:B------:R-:W-:Y:S05]  /*261c0*/  BRA `(.L_x_3013) ;  /* 0xffffffb400407947 */ /* 0x000fea000383ffff */
.L_x_2885:
[----:B------:R-:W-:Y:S01]  /*261d0*/  BSSY B1, `(.L_x_3014) ;  /* 0x0000008000017945 */ /* 0x000fe20003800000 */
[----:B------:R-:W-:Y:S01]  /*261e0*/  IMAD.MOV.U32 R13, RZ, RZ, R10 ;  /* 0x000000ffff0d7224 */ /* 0x000fe200078e000a */
[----:B------:R-:W-:Y:S01]  /*261f0*/  MOV R11, 0x181f ;  /* 0x0000181f000b7802 */ /* 0x000fe20000000f00 */
[----:B------:R-:W-:Y:S02]  /*26200*/  IMAD.MOV.U32 R12, RZ, RZ, RZ ;  /* 0x000000ffff0c7224 */ /* 0x000fe400078e00ff */
[----:B------:R-:W-:-:S07]  /*26210*/  IMAD.MOV.U32 R15, RZ, RZ, -0x1 ;  /* 0xffffffffff0f7424 */ /* 0x000fce00078e00ff */
[----:B0-23--:R-:W-:Y:S05]  /*26220*/  WARPSYNC.COLLECTIVE R15, `(.L_x_3015) ;  /* 0x000000000f087348 */ /* 0x00dfea0003c00000 */
[----:B------:R1:W4:Y:S02]  /*26230*/  SHFL.IDX P6, R14, R13, R12, R11 ;  /* 0x0000000c0d0e7389 */ /* 0x00032400000c000b */
[----:B01234-:R-:W-:Y:S01]  /*26240*/  ENDCOLLECTIVE ;  /* 0x000000000000791b */ /* 0x01ffe20003800000 */
.L_x_3015:
[----:B------:R-:W-:Y:S05]  /*26250*/  BSYNC B1 ;  /* 0x0000000000017941 */ /* 0x000fea0003800000 */
.L_x_3014:
        /* <DEDUP_REMOVED lines=13> */
.L_x_3016:
        /* <DEDUP_REMOVED lines=17> */
.L_x_3017:
        /* <DEDUP_REMOVED lines=16> */
.L_x_3018:
        /* <DEDUP_REMOVED lines=19> */
.L_x_3019:
        /* <DEDUP_REMOVED lines=14> */
.L_x_3020:
        /* <DEDUP_REMOVED lines=10> */
[----:B------:R-:W-:-:S09]  /*267f0*/  LOP3.LUT P3, RZ, R16, 0x4000, RZ, 0xc0, !PT ;  /* 0x0000400010ff7812 */ /* 0x000fd2000786c0ff */
[----:B------:R0:W-:Y:S04]  /*26800*/  LDGSTS.E.BYPASS.LTC128B.128 [R21+0x3400], desc[UR40][R2.64+0x80], !P2 ;  /* 0x0340008002157fae */ /* 0x0001e8000d101d68 */
[----:B------:R0:W-:Y:S02]  /*26810*/  LDGSTS.E.BYPASS.LTC128B.128 [R21+0x5400], desc[UR40][R2.64+0x100], !P6 ;  /* 0x0540010002157fae */ /* 0x0001e4000f101d68 */
[----:B0-----:R-:W-:Y:S05]  /*26820*/  WARPSYNC.COLLECTIVE R15, `(.L_x_3021) ;  /* 0x000000000f087348 */ /* 0x001fea0003c00000 */
[----:B------:R1:W2:Y:S02]  /*26830*/  SHFL.IDX P6, R14, R13, R12, R11 ;  /* 0x0000000c0d0e7389 */ /* 0x0002a400000c000b */
[----:B012---:R-:W-:Y:S01]  /*26840*/  ENDCOLLECTIVE ;  /* 0x000000000000791b */ /* 0x007fe20003800000 */
.L_x_3021:
        /* <DEDUP_REMOVED lines=14> */
.L_x_3022:
[----:B------:R-:W-:Y:S05]  /*26930*/  BRA `(.L_x_3023) ;  /* 0xffffffb000a47947 */ /* 0x000fea000383ffff */
.L_x_2893:
[----:B------:R-:W-:Y:S01]  /*26940*/  BSSY B0, `(.L_x_3024) ;  /* 0x0000008000007945 */ /* 0x000fe20003800000 */
[----:B------:R-:W-:Y:S02]  /*26950*/  IMAD.MOV.U32 R13, RZ, RZ, R24 ;  /* 0x000000ffff0d7224 */ /* 0x000fe400078e0018 */
[----:B------:R-:W-:Y:S02]  /*26960*/  IMAD.MOV.U32 R12, RZ, RZ, RZ ;  /* 0x000000ffff0c7224 */ /* 0x000fe400078e00ff */
[----:B------:R-:W-:Y:S02]  /*26970*/  IMAD.MOV.U32 R11, RZ, RZ, 0x1f ;  /* 0x0000001fff0b7424 */ /* 0x000fe400078e00ff */
[----:B------:R-:W-:-:S07]  /*26980*/  IMAD.MOV.U32 R15, RZ, RZ, -0x1 ;  /* 0xffffffffff0f7424 */ /* 0x000fce00078e00ff */
[----:B0123--:R-:W-:Y:S05]  /*26990*/  WARPSYNC.COLLECTIVE R15, `(.L_x_3025) ;  /* 0x000000000f087348 */ /* 0x00ffea0003c00000 */
[----:B-1----:R1:W4:Y:S02]  /*269a0*/  SHFL.IDX P6, R14, R13, R12, R11 ;  /* 0x0000000c0d0e7389 */ /* 0x00232400000c000b */
[----:B01234-:R-:W-:Y:S01]  /*269b0*/  ENDCOLLECTIVE ;  /* 0x000000000000791b */ /* 0x01ffe20003800000 */
.L_x_3025:
[----:B------:R-:W-:Y:S05]  /*269c0*/  BSYNC B0 ;  /* 0x0000000000007941 */ /* 0x000fea0003800000 */
.L_x_3024:
        /* <DEDUP_REMOVED lines=9> */
.L_x_3026:
[----:B------:R-:W-:Y:S02]  /*26a60*/  ULDC UR4, c[0x0][0xc3c] ;  /* 0x00030f0000047ab9 */ /* 0x000fe40000000800 */
[----:B------:R-:W-:-:S13]  /*26a70*/  ISETP.GE.OR P1, PT, R9, UR4, !P0 ;  /* 0x0000000409007c0c */ /* 0x000fda000c726670 */
[----:B------:R-:W0:Y:S08]  /*26a80*/  @!P1 LDC.64 R2, c[0x0][0xc80] ;  /* 0x00032000ff029b82 */ /* 0x000e300000000a00 */
[----:B------:R-:W1:Y:S01]  /*26a90*/  @!P1 LDC.64 R4, c[0x0][0xc78] ;  /* 0x00031e00ff049b82 */ /* 0x000e620000000a00 */
[----:B------:R-:W-:Y:S02]  /*26aa0*/  CS2R R24, SRZ ;  /* 0x0000000000187805 */ /* 0x000fe4000001ff00 */
[----:B------:R-:W-:Y:S01]  /*26ab0*/  MOV R11, RZ ;  /* 0x000000ff000b7202 */ /* 0x000fe20000000f00 */
[----:B------:R-:W-:-:S02]  /*26ac0*/  IMAD.MOV.U32 R6, RZ, RZ, R14 ;  /* 0x000000ffff067224 */ /* 0x000fc400078e000e */
[----:B0-----:R-:W-:-:S05]  /*26ad0*/  @!P1 IMAD.WIDE R2, R9, 0x4, R2 ;  /* 0x0000000409029825 */ /* 0x001fca00078e0202 */
[----:B------:R1:W2:Y:S02]  /*26ae0*/  @!P1 LDG.E R7, desc[UR40][R2.64] ;  /* 0x0000002802079981 */ /* 0x0002a4000c1e1900 */
[----:B-1----:R-:W-:-:S05]  /*26af0*/  @!P1 IMAD.WIDE R2, R9, 0x4, R4 ;  /* 0x0000000409029825 */ /* 0x002fca00078e0204 */
[----:B------:R-:W3:Y:S01]  /*26b00*/  @!P1 LDG.E R4, desc[UR40][R2.64] ;  /* 0x0000002802049981 */ /* 0x000ee2000c1e1900 */
[----:B------:R-:W-:Y:S01]  /*26b10*/  IMAD.MOV.U32 R5, RZ, RZ, RZ ;  /* 0x000000ffff057224 */ /* 0x000fe200078e00ff */
        /* <DEDUP_REMOVED lines=11> */
.L_x_3027:
[----:B------:R-:W-:Y:S01]  /*26bd0*/  IMAD.MOV.U32 R12, RZ, RZ, 0x2 ;  /* 0x00000002ff0c7424 */ /* 0x000fe200078e00ff */
[----:B------:R-:W-:-:S05]  /*26be0*/  SEL R4, R14, RZ, P1 ;  /* 0x000000ff0e047207 */ /* 0x000fca0000800000 */
[----:B------:R-:W-:-:S04]  /*26bf0*/  IMAD.IADD R4, R13, 0x1, R4 ;  /* 0x000000010d047824 */ /* 0x000fc800078e0204 */
[----:B------:R-:W-:-:S07]  /*26c00*/  IMAD.MOV.U32 R13, RZ, RZ, R4 ;  /* 0x000000ffff0d7224 */ /* 0x000fce00078e0004 */
[----:B------:R-:W-:Y:S05]  /*26c10*/  WARPSYNC.COLLECTIVE R15, `(.L_x_3028) ;  /* 0x000000000f087348 */ /* 0x000fea0003c00000 */
[----:B------:R0:W1:Y:S02]  /*26c20*/  SHFL.UP P6, R14, R13, R12, R11 ;  /* 0x0400000c0d0e7389 */ /* 0x00006400000c000b */
[----:B01----:R-:W-:Y:S01]  /*26c30*/  ENDCOLLECTIVE ;  /* 0x000000000000791b */ /* 0x003fe20003800000 */
.L_x_3028:
[----:B------:R-:W-:Y:S01]  /*26c40*/  IMAD.MOV.U32 R12, RZ, RZ, 0x4 ;  /* 0x00000004ff0c7424 */ /* 0x000fe200078e00ff */
[----:B------:R-:W-:-:S05]  /*26c50*/  SEL R3, R14, RZ, P2 ;  /* 0x000000ff0e037207 */ /* 0x000fca0001000000 */
[----:B------:R-:W-:-:S04]  /*26c60*/  IMAD.IADD R2, R4, 0x1, R3 ;  /* 0x0000000104027824 */ /* 0x000fc800078e0203 */
[----:B------:R-:W-:-:S07]  /*26c70*/  IMAD.MOV.U32 R13, RZ, RZ, R2 ;  /* 0x000000ffff0d7224 */ /* 0x000fce00078e0002 */
[----:B------:R-:W-:Y:S05]  /*26c80*/  WARPSYNC.COLLECTIVE R15, `(.L_x_3029) ;  /* 0x000000000f087348 */ /* 0x000fea0003c00000 */
[----:B------:R0:W1:Y:S02]  /*26c90*/  SHFL.UP P6, R14, R13, R12, R11 ;  /* 0x0400000c0d0e7389 */ /* 0x00006400000c000b */
[----:B01----:R-:W-:Y:S01]  /*26ca0*/  ENDCOLLECTIVE ;  /* 0x000000000000791b */ /* 0x003fe20003800000 */
.L_x_3029:
[----:B------:R-:W-:Y:S01]  /*26cb0*/  IMAD.MOV.U32 R12, RZ, RZ, 0x8 ;  /* 0x00000008ff0c7424 */ /* 0x000fe200078e00ff */
[----:B------:R-:W-:-:S05]  /*26cc0*/  SEL R3, R14, RZ, P3 ;  /* 0x000000ff0e037207 */ /* 0x000fca0001800000 */
[----:B------:R-:W-:-:S04]  /*26cd0*/  IMAD.IADD R3, R2, 0x1, R3 ;  /* 0x0000000102037824 */ /* 0x000fc800078e0203 */
[----:B------:R-:W-:-:S07]  /*26ce0*/  IMAD.MOV.U32 R13, RZ, RZ, R3 ;  /* 0x000000ffff0d7224 */ /* 0x000fce00078e0003 */
[----:B------:R-:W-:Y:S05]  /*26cf0*/  WARPSYNC.COLLECTIVE R15, `(.L_x_3030) ;  /* 0x000000000f087348 */ /* 0x000fea0003c00000 */
[----:B------:R0:W1:Y:S02]  /*26d00*/  SHFL.UP P6, R14, R13, R12, R11 ;  /* 0x0400000c0d0e7389 */ /* 0x00006400000c000b */
[----:B01----:R-:W-:Y:S01]  /*26d10*/  ENDCOLLECTIVE ;  /* 0x000000000000791b */ /* 0x003fe20003800000 */
.L_x_3030:
[----:B------:R-:W-:Y:S01]  /*26d20*/  IMAD.MOV.U32 R12, RZ, RZ, 0x10 ;  /* 0x00000010ff0c7424 */ /* 0x000fe200078e00ff */
[----:B------:R-:W-:-:S05]  /*26d30*/  SEL R4, R14, RZ, P4 ;  /* 0x000000ff0e047207 */ /* 0x000fca0002000000 */
[----:B------:R-:W-:-:S04]  /*26d40*/  IMAD.IADD R4, R3, 0x1, R4 ;  /* 0x0000000103047824 */ /* 0x000fc800078e0204 */
[----:B------:R-:W-:-:S07]  /*26d50*/  IMAD.MOV.U32 R13, RZ, RZ, R4 ;  /* 0x000000ffff0d7224 */ /* 0x000fce00078e0004 */
[----:B------:R-:W-:Y:S05]  /*26d60*/  WARPSYNC.COLLECTIVE R15, `(.L_x_3031) ;  /* 0x000000000f087348 */ /* 0x000fea0003c00000 */
[----:B------:R0:W1:Y:S02]  /*26d70*/  SHFL.UP P6, R14, R13, R12, R11 ;  /* 0x0400000c0d0e7389 */ /* 0x00006400000c000b */
[----:B01----:R-:W-:Y:S01]  /*26d80*/  ENDCOLLECTIVE ;  /* 0x000000000000791b */ /* 0x003fe20003800000 */
.L_x_3031:
        /* <DEDUP_REMOVED lines=8> */
.L_x_3032:
[----:B------:R-:W-:Y:S05]  /*26e10*/  BRA `(.L_x_3033) ;  /* 0xffffffb400407947 */ /* 0x000fea000383ffff */
.L_x_2896:
[----:B------:R-:W-:Y:S01]  /*26e20*/  BSSY B0, `(.L_x_3034) ;  /* 0x0000007000007945 */ /* 0x000fe20003800000 */
[----:B------:R-:W-:Y:S01]  /*26e30*/  IMAD.MOV.U32 R12, RZ, RZ, 0x1 ;  /* 0x00000001ff0c7424 */ /* 0x000fe200078e00ff */
[----:B------:R-:W-:Y:S01]  /*26e40*/  MOV R15, 0xffffffff ;  /* 0xffffffff000f7802 */ /* 0x000fe20000000f00 */
[----:B------:R-:W-:-:S07]  /*26e50*/  IMAD.MOV.U32 R11, RZ, RZ, RZ ;  /* 0x000000ffff0b7224 */ /* 0x000fce00078e00ff */
[----:B------:R-:W-:Y:S05]  /*26e60*/  WARPSYNC.COLLECTIVE R15, `(.L_x_3035) ;  /* 0x000000000f087348 */ /* 0x000fea0003c00000 */
[----:B------:R0:W1:Y:S02]  /*26e70*/  SHFL.UP P6, R14, R13, R12, R11 ;  /* 0x0400000c0d0e7389 */ /* 0x00006400000c000b */
[----:B01----:R-:W-:Y:S01]  /*26e80*/  ENDCOLLECTIVE ;  /* 0x000000000000791b */ /* 0x003fe20003800000 */
.L_x_3035:
[----:B------:R-:W-:Y:S05]  /*26e90*/  BSYNC B0 ;  /* 0x0000000000007941 */ /* 0x000fea0003800000 */
.L_x_3034:
        /* <DEDUP_REMOVED lines=8> */
.L_x_3036:
[----:B------:R-:W-:Y:S01]  /*26f20*/  IMAD.MOV.U32 R12, RZ, RZ, 0x4 ;  /* 0x00000004ff0c7424 */ /* 0x000fe200078e00ff */
[----:B------:R-:W-:-:S05]  /*26f30*/  SEL R2, R14, RZ, P2 ;  /* 0x000000ff0e027207 */ /* 0x000fca0001000000 */
[----:B------:R-:W-:-:S04]  /*26f40*/  IMAD.IADD R2, R13, 0x1, R2 ;  /* 0x000000010d027824 */ /* 0x000fc800078e0202 */
[----:B------:R-:W-:-:S07]  /*26f50*/  IMAD.MOV.U32 R13, RZ, RZ, R2 ;  /* 0x000000ffff0d7224 */ /* 0x000fce00078e0002 */
[----:B------:R-:W-:Y:S05]  /*26f60*/  WARPSYNC.COLLECTIVE R15, `(.L_x_3037) ;  /* 0x000000000f087348 */ /* 0x000fea0003c00000 */
[----:B------:R0:W1:Y:S02]  /*26f70*/  SHFL.UP P6, R14, R13, R12, R11 ;  /* 0x0400000c0d0e7389 */ /* 0x00006400000c000b */
[----:B01----:R-:W-:Y:S01]  /*26f80*/  ENDCOLLECTIVE ;  /* 0x000000000000791b */ /* 0x003fe20003800000 */
.L_x_3037:
[----:B------:R-:W-:Y:S01]  /*26f90*/  IMAD.MOV.U32 R12, RZ, RZ, 0x8 ;  /* 0x00000008ff0c7424 */ /* 0x000fe200078e00ff */
[----:B------:R-:W-:-:S05]  /*26fa0*/  SEL R3, R14, RZ, P3 ;  /* 0x000000ff0e037207 */ /* 0x000fca0001800000 */
[----:B------:R-:W-:-:S04]  /*26fb0*/  IMAD.IADD R3, R2, 0x1, R3 ;  /* 0x0000000102037824 */ /* 0x000fc800078e0203 */
[----:B------:R-:W-:-:S07]  /*26fc0*/  IMAD.MOV.U32 R13, RZ, RZ, R3 ;  /* 0x000000ffff0d7224 */ /* 0x000fce00078e0003 */
[----:B------:R-:W-:Y:S05]  /*26fd0*/  WARPSYNC.COLLECTIVE R15, `(.L_x_3038) ;  /* 0x000000000f087348 */ /* 0x000fea0003c00000 */
[----:B------:R0:W1:Y:S02]  /*26fe0*/  SHFL.UP P6, R14, R13, R12, R11 ;  /* 0x0400000c0d0e7389 */ /* 0x00006400000c000b */
[----:B01----:R-:W-:Y:S01]  /*26ff0*/  ENDCOLLECTIVE ;  /* 0x000000000000791b */ /* 0x003fe20003800000 */
.L_x_3038:
[----:B------:R-:W-:Y:S01]  /*27000*/  IMAD.MOV.U32 R12, RZ, RZ, 0x10 ;  /* 0x00000010ff0c7424 */ /* 0x000fe200078e00ff */
[----:B------:R-:W-:-:S05]  /*27010*/  SEL R4, R14, RZ, P4 ;  /* 0x000000ff0e047207 */ /* 0x000fca0002000000 */
[----:B------:R-:W-:-:S04]  /*27020*/  IMAD.IADD R4, R3, 0x1, R4 ;  /* 0x0000000103047824 */ /* 0x000fc800078e0204 */
[----:B------:R-:W-:-:S07]  /*27030*/  IMAD.MOV.U32 R13, RZ, RZ, R4 ;  /* 0x000000ffff0d7224 */ /* 0x000fce00078e0004 */
[----:B------:R-:W-:Y:S05]  /*27040*/  WARPSYNC.COLLECTIVE R15, `(.L_x_3039) ;  /* 0x000000000f087348 */ /* 0x000fea0003c00000 */
[----:B------:R0:W1:Y:S02]  /*27050*/  SHFL.UP P6, R14, R13, R12, R11 ;  /* 0x0400000c0d0e7389 */ /* 0x00006400000c000b */
[----:B01----:R-:W-:Y:S01]  /*27060*/  ENDCOLLECTIVE ;  /* 0x000000000000791b */ /* 0x003fe20003800000 */
.L_x_3039:
        /* <DEDUP_REMOVED lines=8> */
.L_x_3040:
[----:B------:R-:W-:Y:S05]  /*270f0*/  BRA `(.L_x_3041) ;  /* 0xffffffb4002c7947 */ /* 0x000fea000383ffff */
.L_x_2898:
[----:B------:R-:W-:Y:S01]  /*27100*/  BSSY B0, `(.L_x_3042) ;  /* 0x0000006000007945 */ /* 0x000fe20003800000 */
[----:B------:R-:W-:Y:S01]  /*27110*/  PLOP3.LUT P6, PT, P6, PT, PT, 0x8, 0x0 ;  /* 0x000000000000781c */ /* 0x000fe200037ce170 */
[----:B------:R-:W-:-:S12]  /*27120*/  IMAD.MOV.U32 R15, RZ, RZ, -0x1 ;  /* 0xffffffffff0f7424 */ /* 0x000fd800078e00ff */
[----:B0-----:R-:W-:Y:S05]  /*27130*/  WARPSYNC.COLLECTIVE R15, `(.L_x_3043) ;  /* 0x000000000f087348 */ /* 0x001fea0003c00000 */
[----:B------:R-:W-:Y:S01]  /*27140*/  VOTE.ANY R14, PT, P6 ;  /* 0x00000000000e7806 */ /* 0x000fe200030e0100 */
[----:B0-----:R-:W-:Y:S06]  /*27150*/  ENDCOLLECTIVE ;  /* 0x000000000000791b */ /* 0x001fec0003800000 */
.L_x_3043:
[----:B------:R-:W-:Y:S05]  /*27160*/  BSYNC B0 ;  /* 0x0000000000007941 */ /* 0x000fea0003800000 */
.L_x_3042:
[----:B------:R-:W-:Y:S01]  /*27170*/  MOV R3, R14 ;  /* 0x0000000e00037202 */ /* 0x000fe20000000f00 */
[----:B------:R-:W-:Y:S02]  /*27180*/  IMAD.MOV.U32 R13, RZ, RZ, R25 ;  /* 0x000000ffff0d7224 */ /* 0x000fe400078e0019 */
[----:B------:R-:W-:Y:S01]  /*27190*/  IMAD.MOV.U32 R11, RZ, RZ, 0x1f ;  /* 0x0000001fff0b7424 */ /* 0x000fe200078e00ff */
[----:B------:R-:W0:Y:S01]  /*271a0*/  POPC R7, R3 ;  /* 0x0000000300077309 */ /* 0x000e220000000000 */
[----:B------:R-:W-:Y:S02]  /*271b0*/  IMAD.MOV.U32 R15, RZ, RZ, -0x1 ;  /* 0xffffffffff0f7424 */ /* 0x000fe400078e00ff */
[----:B0-----:R-:W-:Y:S02]  /*271c0*/  IMAD.MOV.U32 R12, RZ, RZ, R7 ;  /* 0x000000ffff0c7224 */ /* 0x001fe400078e0007 */
[----:B------:R-:W-:-:S07]  /*271d0*/  IMAD.IADD R27, R7, 0x1, R27 ;  /* 0x00000001071b7824 */ /* 0x000fce00078e021b */
[----:B------:R-:W-:Y:S05]  /*271e0*/  WARPSYNC.COLLECTIVE R15, `(.L_x_3044) ;  /* 0x000000000f087348 */ /* 0x000fea0003c00000 */
[----:B------:R0:W1:Y:S02]  /*271f0*/  SHFL.IDX P6, R14, R13, R12, R11 ;  /* 0x0000000c0d0e7389 */ /* 0x00006400000c000b */
[----:B01----:R-:W-:Y:S01]  /*27200*/  ENDCOLLECTIVE ;  /* 0x000000000000791b */ /* 0x003fe20003800000 */
.L_x_3044:
[----:B------:R-:W-:Y:S02]  /*27210*/  IMAD.MOV.U32 R13, RZ, RZ, R5 ;  /* 0x000000ffff0d7224 */ /* 0x000fe400078e0005 */
[----:B------:R-:W-:-:S07]  /*27220*/  IMAD.MOV.U32 R25, RZ, RZ, R14 ;  /* 0x000000ffff197224 */ /* 0x000fce00078e000e */
[----:B------:R-:W-:Y:S05]  /*27230*/  WARPSYNC.COLLECTIVE R15, `(.L_x_3045) ;  /* 0x000000000f087348 */ /* 0x000fea0003c00000 */
[----:B------:R0:W1:Y:S02]  /*27240*/  SHFL.IDX P6, R14, R13, R12, R11 ;  /* 0x0000000c0d0e7389 */ /* 0x00006400000c000b */
[----:B01----:R-:W-:Y:S01]  /*27250*/  ENDCOLLECTIVE ;  /* 0x000000000000791b */ /* 0x003fe20003800000 */
.L_x_3045:
[----:B------:R-:W-:Y:S01]  /*27260*/  IMAD.MOV.U32 R5, RZ, RZ, R14 ;  /* 0x000000ffff057224 */ /* 0x000fe200078e000e */
[----:B------:R-:W-:Y:S06]  /*27270*/  BRA `(.L_x_3046) ;  /* 0xffffffb4000c7947 */ /* 0x000fec000383ffff */
.L_x_2900:
[----:B------:R-:W-:Y:S01]  /*27280*/  BSSY B0, `(.L_x_3047) ;  /* 0x0000007000007945 */ /* 0x000fe20003800000 */
[----:B------:R-:W-:Y:S02]  /*27290*/  IMAD.MOV.U32 R13, RZ, RZ, R2 ;  /* 0x000000ffff0d7224 */ /* 0x000fe400078e0002 */
[----:B------:R-:W-:Y:S02]  /*272a0*/  IMAD.MOV.U32 R11, RZ, RZ, 0x1f ;  /* 0x0000001fff0b7424 */ /* 0x000fe400078e00ff */
[----:B------:R-:W-:-:S07]  /*272b0*/  IMAD.MOV.U32 R15, RZ, RZ, -0x1 ;  /* 0xffffffffff0f7424 */ /* 0x000fce00078e00ff */
[----:B0123--:R-:W-:Y:S05]  /*272c0*/  WARPSYNC.COLLECTIVE R15, `(.L_x_3048) ;  /* 0x000000000f087348 */ /* 0x00ffea0003c00000 */
[----:B------:R4:W0:Y:S02]  /*272d0*/  SHFL.IDX P6, R14, R13, R12, R11 ;  /* 0x0000000c0d0e7389 */ /* 0x00082400000c000b */
[----:B01234-:R-:W-:Y:S01]  /*272e0*/  ENDCOLLECTIVE ;  /* 0x000000000000791b */ /* 0x01ffe20003800000 */
.L_x_3048:
[----:B------:R-:W-:Y:S05]  /*272f0*/  BSYNC B0 ;  /* 0x0000000000007941 */ /* 0x000fea0003800000 */
.L_x_3047:
[----:B------:R-:W-:Y:S01]  /*27300*/  IMAD.MOV.U32 R24, RZ, RZ, R14 ;  /* 0x000000ffff187224 */ /* 0x000fe200078e000e */
[----:B------:R-:W-:Y:S06]  /*27310*/  BRA `(.L_x_2899) ;  /* 0xffffffb000fc7947 */ /* 0x000fec000383ffff */
.L_x_2906:
[----:B0-----:R0:W1:Y:S02]  /*27320*/  SYNCS.PHASECHK.TRANS64.TRYWAIT P0, [R7+URZ+0x28c20], R0 ;  /* 0x028c2000070075a7 */ /* 0x001064000800017f */
[----:B-1----:R-:W-:Y:S05]  /*27330*/  @!P0 NANOSLEEP.SYNCS 0x989680 ;  /* 0x009896800000895d */ /* 0x002fea0003900000 */
[----:B------:R-:W1:Y:S02]  /*27340*/  @!P0 SYNCS.PHASECHK.TRANS64 P0, [R7+URZ+0x28c20], R0 ;  /* 0x028c2000070085a7 */ /* 0x000e64000800007f */
[----:B-1----:R-:W-:Y:S05]  /*27350*/  @!P0 BRA `(.L_x_2906) ;  /* 0xfffffffc00f08947 */ /* 0x002fea000383ffff */
[----:B------:R-:W-:Y:S05]  /*27360*/  BRA `(.L_x_3049) ;  /* 0xffffffbc00547947 */ /* 0x000fea000383ffff */
.L_x_2907:
        /* <DEDUP_REMOVED lines=11> */
.L_x_3051:
[----:B------:R-:W-:Y:S05]  /*27420*/  BSYNC B0 ;  /* 0x0000000000007941 */ /* 0x000fea0003800000 */
.L_x_3050:
[----:B------:R-:W-:Y:S05]  /*27430*/  BRA `(.L_x_3052) ;  /* 0xffffffbc003c7947 */ /* 0x000fea000383ffff */
.L_x_2908:
[----:B------:R-:W-:Y:S01]  /*27440*/  BSSY B0, `(.L_x_3053) ;  /* 0x0000006000007945 */ /* 0x000fe20003800000 */
[----:B------:R-:W-:-:S07]  /*27450*/  IMAD.MOV.U32 R15, RZ, RZ, -0x1 ;  /* 0xffffffffff0f7424 */ /* 0x000fce00078e00ff */
[----:B0-234-:R-:W-:Y:S05]  /*27460*/  WARPSYNC.COLLECTIVE R15, `(.L_x_3054) ;  /* 0x000000000f0c7348 */ /* 0x01dfea0003c00000 */
[----:B------:R-:W-:Y:S02]  /*27470*/  ELECT P6, UR62, PT ;  /* 0x00000000003e782f */ /* 0x000fe400038c0000 */
[----:B------:R-:W-:Y:S01]  /*27480*/  MOV R14, UR62 ;  /* 0x0000003e000e7c02 */ /* 0x000fe20008000f00 */
[----:B0-234-:R-:W-:Y:S10]  /*27490*/  ENDCOLLECTIVE ;  /* 0x000000000000791b */ /* 0x01dff40003800000 */
.L_x_3054:
[----:B------:R-:W-:Y:S05]  /*274a0*/  BSYNC B0 ;  /* 0x0000000000007941 */ /* 0x000fea0003800000 */
.L_x_3053:
[----:B------:R-:W-:Y:S05]  /*274b0*/  BRA `(.L_x_3055) ;  /* 0xffffffbc00307947 */ /* 0x000fea000383ffff */
.L_x_2910:
[----:B0-----:R0:W1:Y:S02]  /*274c0*/  SYNCS.PHASECHK.TRANS64.TRYWAIT P1, [R5+URZ+0x28c40], R0 ;  /* 0x028c4000050075a7 */ /* 0x001064000802017f */
[----:B-1----:R-:W-:Y:S05]  /*274d0*/  @!P1 NANOSLEEP.SYNCS 0x989680 ;  /* 0x009896800000995d */ /* 0x002fea0003900000 */
[----:B------:R-:W1:Y:S02]  /*274e0*/  @!P1 SYNCS.PHASECHK.TRANS64 P1, [R5+URZ+0x28c40], R0 ;  /* 0x028c4000050095a7 */ /* 0x000e64000802007f */
[----:B-1----:R-:W-:Y:S05]  /*274f0*/  @!P1 BRA `(.L_x_2910) ;  /* 0xfffffffc00f09947 */ /* 0x002fea000383ffff */
[----:B------:R-:W-:Y:S05]  /*27500*/  BRA `(.L_x_3056) ;  /* 0xffffffbc00507947 */ /* 0x000fea000383ffff */
.L_x_2912:
[----:B-1----:R1:W0:Y:S02]  /*27510*/  SYNCS.PHASECHK.TRANS64.TRYWAIT P1, [R3+URZ+0x28c40], R2 ;  /* 0x028c4002030075a7 */ /* 0x002224000802017f */
[----:B0-----:R-:W-:Y:S05]  /*27520*/  @!P1 NANOSLEEP.SYNCS 0x989680 ;  /* 0x009896800000995d */ /* 0x001fea0003900000 */
[----:B------:R-:W0:Y:S02]  /*27530*/  @!P1 SYNCS.PHASECHK.TRANS64 P1, [R3+URZ+0x28c40], R2 ;  /* 0x028c4002030095a7 */ /* 0x000e24000802007f */
[----:B0-----:R-:W-:Y:S05]  /*27540*/  @!P1 BRA `(.L_x_2912) ;  /* 0xfffffffc00f09947 */ /* 0x001fea000383ffff */
[----:B------:R-:W-:Y:S05]  /*27550*/  BRA `(.L_x_3057) ;  /* 0xffffffbc005c7947 */ /* 0x000fea000383ffff */
.L_x_2914:
[----:B------:R0:W0:Y:S02]  /*27560*/  SYNCS.PHASECHK.TRANS64.TRYWAIT P1, [R5+URZ+0x28c60], R0 ;  /* 0x028c6000050075a7 */ /* 0x000024000802017f */
[----:B0-----:R-:W-:Y:S05]  /*27570*/  @!P1 NANOSLEEP.SYNCS 0x989680 ;  /* 0x009896800000995d */ /* 0x001fea0003900000 */
[----:B------:R-:W0:Y:S02]  /*27580*/  @!P1 SYNCS.PHASECHK.TRANS64 P1, [R5+URZ+0x28c60], R0 ;  /* 0x028c6000050095a7 */ /* 0x000e24000802007f */
[----:B0-----:R-:W-:Y:S05]  /*27590*/  @!P1 BRA `(.L_x_2914) ;  /* 0xfffffffc00f09947 */ /* 0x001fea000383ffff */
[----:B------:R-:W-:Y:S05]  /*275a0*/  BRA `(.L_x_3058) ;  /* 0xffffffbc00587947 */ /* 0x000fea000383ffff */
.L_x_3059:
        /* <DEDUP_REMOVED lines=13> */
.L_x_5836:


//--------------------- .text._ZN7cutlass13device_kernelIN5flash11enable_sm90INS1_16FlashAttnFwdSm90INS1_25CollectiveMainloopFwdSm90ILi2EN4cute5tupleIJNS5_1CILi1EEES8_S8_EEENS6_IJNS7_ILi64EEESA_SA_EEELi512ENS_6half_tEfNS_4arch4Sm90ELb0ELb1ELb1ELb1ELb1ELb0ELb1ELb0ELb0ELb1ELb1ELb0EEENS1_21CollectiveEpilogueFwdINS6_IJSA_NS7_ILi512EEESA_EEES9_SC_SE_Li256ELb1ELb1ELb1ELb0EEENS1_36VarlenDynamicPersistentTileSchedulerILi64ELi64ELi256ELi128ELb1ELb1ELb1ELb1ELb0ELb1EEEEEEEEEvNT_6ParamsE --------------------------
	.section	.text._ZN7cutlass13device_kernelIN5flash11enable_sm90INS1_16FlashAttnFwdSm90INS1_25CollectiveMainloopFwdSm90ILi2EN4cute5tupleIJNS5_1CILi1EEES8_S8_EEENS6_IJNS7_ILi64EEESA_SA_EEELi512ENS_6half_tEfNS_4arch4Sm90ELb0ELb1ELb1ELb1ELb1ELb0ELb1ELb0ELb0ELb1ELb1ELb0EEENS1_21CollectiveEpilogueFwdINS6_IJSA_NS7_ILi512EEESA_EEES9_SC_SE_Li256ELb1ELb1ELb1ELb0EEENS1_36VarlenDynamicPersistentTileSchedulerILi64ELi64ELi256ELi128ELb1ELb1ELb1ELb1ELb0ELb1EEEEEEEEEvNT_6ParamsE,"ax",@progbits
	.align	128
.text._ZN7cutlass13device_kernelIN5flash11enable_sm90INS1_16FlashAttnFwdSm90INS1_25CollectiveMainloopFwdSm90ILi2EN4cute5tupleIJNS5_1CILi1EEES8_S8_EEENS6_IJNS7_ILi64EEESA_SA_EEELi512ENS_6half_tEfNS_4arch4Sm90ELb0ELb1ELb1ELb1ELb1ELb0ELb1ELb0ELb0ELb1ELb1ELb0EEENS1_21CollectiveEpilogueFwdINS6_IJSA_NS7_ILi512EEESA_EEES9_SC_SE_Li256ELb1ELb1ELb1ELb0EEENS1_36VarlenDynamicPersistentTileSchedulerILi64ELi64ELi256ELi128ELb1ELb1ELb1ELb1ELb0ELb1EEEEEEEEEvNT_6ParamsE:
        .type           _ZN7cutlass13device_kernelIN5flash11enable_sm90INS1_16FlashAttnFwdSm90INS1_25CollectiveMainloopFwdSm90ILi2EN4cute5tupleIJNS5_1CILi1EEES8_S8_EEENS6_IJNS7_ILi64EEESA_SA_EEELi512ENS_6half_tEfNS_4arch4Sm90ELb0ELb1ELb1ELb1ELb1ELb0ELb1ELb0ELb0ELb1ELb1ELb0EEENS1_21CollectiveEpilogueFwdINS6_IJSA_NS7_ILi512EEESA_EEES9_SC_SE_Li256ELb1ELb1ELb1ELb0EEENS1_36VarlenDynamicPersistentTileSchedulerILi64ELi64ELi256ELi128ELb1ELb1ELb1ELb1ELb0ELb1EEEEEEEEEvNT_6ParamsE,@function
        .size           _ZN7cutlass13device_kernelIN5flash11enable_sm90INS1_16FlashAttnFwdSm90INS1_25CollectiveMainloopFwdSm90ILi2EN4cute5tupleIJNS5_1CILi1EEES8_S8_EEENS6_IJNS7_ILi64EEESA_SA_EEELi512ENS_6half_tEfNS_4arch4Sm90ELb0ELb1ELb1ELb1ELb1ELb0ELb1ELb0ELb0ELb1ELb1ELb0EEENS1_21CollectiveEpilogueFwdINS6_IJSA_NS7_ILi512EEESA_EEES9_SC_SE_Li256ELb1ELb1ELb1ELb0EEENS1_36VarlenDynamicPersistentTileSchedulerILi64ELi64ELi256ELi128ELb1ELb1ELb1ELb1ELb0ELb1EEEEEEEEEvNT_6ParamsE,(.L_x_5837 - _ZN7cutlass13device_kernelIN5flash11enable_sm90INS1_16FlashAttnFwdSm90INS1_25CollectiveMainloopFwdSm90ILi2EN4cute5tupleIJNS5_1CILi1EEES8_S8_EEENS6_IJNS7_ILi64EEESA_SA_EEELi512ENS_6half_tEfNS_4arch4Sm90ELb0ELb1ELb1ELb1ELb1ELb0ELb1ELb0ELb0ELb1ELb1ELb0EEENS1_21CollectiveEpilogueFwdINS6_IJSA_NS7_ILi512EEESA_EEES9_SC_SE_Li256ELb1ELb1ELb1ELb0EEENS1_36VarlenDynamicPersistentTileSchedulerILi64ELi64ELi256ELi128ELb1ELb1ELb1ELb1ELb0ELb1EEEEEEEEEvNT_6ParamsE)
        .other          _ZN7cutlass13device_kernelIN5flash11enable_sm90INS1_16FlashAttnFwdSm90INS1_25CollectiveMainloopFwdSm90ILi2EN4cute5tupleIJNS5_1CILi1EEES8_S8_EEENS6_IJNS7_ILi64EEESA_SA_EEELi512ENS_6half_tEfNS_4arch4Sm90ELb0ELb1ELb1ELb1ELb1ELb0ELb1ELb0ELb0ELb1ELb1ELb0EEENS1_21CollectiveEpilogueFwdINS6_IJSA_NS7_ILi512EEESA_EEES9_SC_SE_Li256ELb1ELb1ELb1ELb0EEENS1_36VarlenDynamicPersistentTileSchedulerILi64ELi64ELi256ELi128ELb1ELb1ELb1ELb1ELb0ELb1EEEEEEEEEvNT_6ParamsE,@"STO_CUDA_ENTRY STV_DEFAULT"
_ZN7cutlass13device_kernelIN5flash11enable_sm90INS1_16FlashAttnFwdSm90INS1_25CollectiveMainloopFwdSm90ILi2EN4cute5tupleIJNS5_1CILi1EEES8_S8_EEENS6_IJNS7_ILi64EEESA_SA_EEELi512ENS_6half_tEfNS_4arch4Sm90ELb0ELb1ELb1ELb1ELb1ELb0ELb1ELb0ELb0ELb1ELb1ELb0EEENS1_21CollectiveEpilogueFwdINS6_IJSA_NS7_ILi512EEESA_EEES9_SC_SE_Li256ELb1ELb1ELb1ELb0EEENS1_36VarlenDynamicPersistentTileSchedulerILi64ELi64ELi256ELi128ELb1ELb1ELb1ELb1ELb0ELb1EEEEEEEEEvNT_6ParamsE:
        /* <DEDUP_REMOVED lines=43> */
.L_x_3060:
        /* <DEDUP_REMOVED lines=22> */
.L_x_3061:
        /* <DEDUP_REMOVED lines=18> */
.L_x_3062:
        /* <DEDUP_REMOVED lines=22> */
.L_x_3063:
        /* <DEDUP_REMOVED lines=23> */
.L_x_3064:
[----:B------:R-:W-:Y:S01]  /*0800*/  UISETP.NE.AND UP0, UPT, UR58, URZ, UPT ;  /* 0x0000003f3a00728c */ /* 0x000fe2000bf05270 */
[----:B------:R-:W-:Y:S01]  /*0810*/  NOP ;  /* 0x0000000000007918 */ /* 0x000fe20000000000 */
[----:B0-----:R-:W-:Y:S01]  /*0820*/  ULDC UR5, c[0x0][0x20] ;  /* 0x0000080000057ab9 */ /* 0x001fe20000000800 */
[----:B------:R-:W-:Y:S01]  /*0830*/  UMOV UR4, 0x1 ;  /* 0x0000000100047882 */ /* 0x000fe20000000000 */
[----:B-1234-:R-:W-:Y:S01]  /*0840*/  BAR.SYNC.DEFER_BLOCKING 0x0 ;  /* 0x0000000000007b1d */ /* 0x01efe20000010000 */
[----:B------:R-:W-:Y:S01]  /*0850*/  IADD3 R2, P0, R1, UR5, RZ ;  /* 0x0000000501027c10 */ /* 0x000fe2000ff1e0ff */
[----:B------:R-:W-:Y:S01]  /*0860*/  USEL UR5, UR4, 0x2, !UP0 ;  /* 0x0000000204057887 */ /* 0x000fe2000c000000 */
[----:B------:R-:W-:-:S03]  /*0870*/  PLOP3.LUT P1, PT, PT, PT, UP0, 0x40, 0x0 ;  /* 0x000000000000781c */ /* 0x000fc60003f2e808 */
[----:B------:R-:W-:Y:S01]  /*0880*/  ULDC UR4, c[0x0][0x24] ;  /* 0x0000090000047ab9 */ /* 0x000fe20000000800 */
[----:B------:R-:W-:Y:S01]  /*0890*/  ULDC.64 UR36, c[0x0][0x208] ;  /* 0x0000820000247ab9 */ /* 0x000fe20000000a00 */
[----:B------:R-:W-:Y:S02]  /*08a0*/  IMAD.U32 R3, RZ, RZ, UR5 ;  /* 0x00000005ff037e24 */ /* 0x000fe4000f8e00ff */
[----:B------:R-:W-:-:S03]  /*08b0*/  IMAD.X R18, RZ, RZ, UR4, P0 ;  /* 0x00000004ff127e24 */ /* 0x000fc600080e06ff */
[----:B------:R0:W-:Y:S03]  /*08c0*/  STL [R1+0x454], R3 ;  /* 0x0004540301007387 */ /* 0x0001e60000100800 */
[----:B------:R-:W-:Y:S05]  /*08d0*/  @P1 BRA `(.L_x_3065) ;  /* 0x0000027000d81947 */ /* 0x000fea0003800000 */
.L_x_3066:
[----:B------:R-:W-:-:S08]  /*08e0*/  NOP ;  /* 0x0000000000007918 */ /* 0x000fd00000000000 */
[----:B------:R-:W1:Y:S02]  /*08f0*/  USETMAXREG.TRY_ALLOC.CTAPOOL UP0, 0xe8 ;  /* 0x000000e8000079c8 */ /* 0x000e640008000600 */
[----:B-1----:R-:W-:-:S13]  /*0900*/  PLOP3.LUT P0, PT, PT, PT, UP0, 0x80, 0x0 ;  /* 0x000000000000781c */ /* 0x002fda0003f0f008 */
[----:B------:R-:W-:Y:S05]  /*0910*/  @!P0 BRA `(.L_x_3066) ;  /* 0xfffffffc00f08947 */ /* 0x000fea000383ffff */
[----:B0-----:R-:W0:Y:S01]  /*0920*/  S2R R3, SR_TID.X ;  /* 0x0000000000037919 */ /* 0x001e220000002100 */
[----:B------:R-:W1:Y:S01]  /*0930*/  S2UR UR21, SR_CgaCtaId ;  /* 0x00000000001579c3 */ /* 0x000e620000008800 */
[----:B------:R-:W-:Y:S01]  /*0940*/  UMOV UR44, 0x400 ;  /* 0x00000400002c7882 */ /* 0x000fe20000000000 */
[----:B------:R-:W-:Y:S01]  /*0950*/  ULDC UR4, c[0x0][0xd3c] ;  /* 0x00034f0000047ab9 */ /* 0x000fe20000000800 */
[----:B------:R-:W-:Y:S04]  /*0960*/  STL.64 [R1+0x1c8], RZ ;  /* 0x0001c8ff01007387 */ /* 0x000fe80000100a00 */
[----:B------:R-:W-:Y:S04]  /*0970*/  STL [R1+0x1d0], RZ ;  /* 0x0001d0ff01007387 */ /* 0x000fe80000100800 */
[----:B------:R-:W-:Y:S01]  /*0980*/  STL [R1+0x1d4], RZ ;  /* 0x0001d4ff01007387 */ /* 0x000fe20000100800 */
[----:B-1----:R-:W-:Y:S01]  /*0990*/  ULEA UR44, UR21, UR44, 0x18 ;  /* 0x0000002c152c7291 */ /* 0x002fe2000f8ec03f */
[----:B0-----:R-:W-:-:S04]  /*09a0*/  LOP3.LUT R0, R3, 0xffffff80, RZ, 0xc0, !PT ;  /* 0xffffff8003007812 */ /* 0x001fc800078ec0ff */
[----:B------:R-:W-:-:S13]  /*09b0*/  ISETP.NE.AND P0, PT, R0, 0x80, PT ;  /* 0x000000800000780c */ /* 0x000fda0003f05270 */
[----:B------:R-:W-:Y:S06]  /*09c0*/  @!P0 BAR.ARV 0x8, 0x100 ;  /* 0x0204000000008b1d */ /* 0x000fec0000002000 */
[----:B------:R-:W-:-:S13]  /*09d0*/  ISETP.GE.U32.AND P0, PT, R3, 0x100, PT ;  /* 0x000001000300780c */ /* 0x000fda0003f06070 */
        /* <DEDUP_REMOVED lines=8> */
[----:B------:R-:W0:Y:S01]  /*0a60*/  S2UR UR4, SR_SWINHI ;  /* 0x00000000000479c3 */ /* 0x000e220000002f00 */
[----:B------:R-:W-:Y:S02]  /*0a70*/  R2UR UR7, R6 ;  /* 0x00000000060772ca */ /* 0x000fe400000e0000 */
[----:B------:R-:W-:Y:S02]  /*0a80*/  SHF.R.S32.HI R3, RZ, 0x1f, R0 ;  /* 0x0000001fff037819 */ /* 0x000fe40000011400 */
[----:B------:R-:W-:Y:S02]  /*0a90*/  R2UR UR5, R5 ;  /* 0x00000000050572ca */ /* 0x000fe400000e0000 */
[CC--:B------:R-:W-:Y:S02]  /*0aa0*/  LEA.HI R7, R3.reuse, R0.reuse, RZ, 0x7 ;  /* 0x0000000003077211 */ /* 0x0c0fe400078f38ff */
[----:B------:R-:W-:-:S02]  /*0ab0*/  LEA.HI R4, R3, R0, RZ, 0x4 ;  /* 0x0000000003047211 */ /* 0x000fc400078f20ff */
[CC--:B------:R-:W-:Y:S02]  /*0ac0*/  LEA.HI R207, R3.reuse, R0.reuse, RZ, 0x3 ;  /* 0x0000000003cf7211 */ /* 0x0c0fe400078f18ff */
[-C--:B------:R-:W-:Y:S02]  /*0ad0*/  LEA.HI R6, R3, R0.reuse, RZ, 0x2 ;  /* 0x0000000003067211 */ /* 0x080fe400078f10ff */
[----:B------:R-:W-:Y:S02]  /*0ae0*/  LOP3.LUT R9, R7, 0xffffff80, RZ, 0xc0, !PT ;  /* 0xffffff8007097812 */ /* 0x000fe400078ec0ff */
[----:B------:R-:W-:Y:S02]  /*0af0*/  LEA.HI R5, R3, R0, RZ, 0x5 ;  /* 0x0000000003057211 */ /* 0x000fe400078f28ff */
[----:B------:R-:W-:Y:S01]  /*0b00*/  LOP3.LUT R3, R4, 0xfffffff0, RZ, 0xc0, !PT ;  /* 0xfffffff004037812 */ /* 0x000fe200078ec0ff */
[----:B------:R-:W-:Y:S01]  /*0b10*/  IMAD.IADD R9, R0, 0x1, -R9 ;  /* 0x0000000100097824 */ /* 0x000fe200078e0a09 */
[----:B------:R-:W-:-:S02]  /*0b20*/  LOP3.LUT R157, R207, 0xfffffff8, RZ, 0xc0, !PT ;  /* 0xfffffff8cf9d7812 */ /* 0x000fc400078ec0ff */
[----:B------:R-:W-:Y:S01]  /*0b30*/  LOP3.LUT R11, R6, 0xfffffffc, RZ, 0xc0, !PT ;  /* 0xfffffffc060b7812 */ /* 0x000fe200078ec0ff */
[C---:B------:R-:W-:Y:S01]  /*0b40*/  IMAD.IADD R12, R0.reuse, 0x1, -R3 ;  /* 0x00000001000c7824 */ /* 0x040fe200078e0a03 */
[----:B------:R-:W-:Y:S01]  /*0b50*/  SHF.R.S32.HI R208, RZ, 0x7, R7 ;  /* 0x00000007ffd07819 */ /* 0x000fe20000011407 */
[C---:B------:R-:W-:Y:S01]  /*0b60*/  IMAD.IADD R157, R0.reuse, 0x1, -R157 ;  /* 0x00000001009d7824 */ /* 0x040fe200078e0a9d */
[----:B------:R-:W-:Y:S01]  /*0b70*/  SHF.R.S32.HI R13, RZ, 0x5, R5 ;  /* 0x00000005ff0d7819 */ /* 0x000fe20000011405 */
[----:B------:R-:W-:Y:S01]  /*0b80*/  IMAD.IADD R10, R0, 0x1, -R11 ;  /* 0x00000001000a7824 */ /* 0x000fe200078e0a0b */
[----:B------:R-:W-:Y:S01]  /*0b90*/  SHF.R.S32.HI R0, RZ, 0x1f, R9 ;  /* 0x0000001fff007819 */ /* 0x000fe20000011409 */
[----:B------:R-:W-:Y:S01]  /*0ba0*/  UMOV UR38, UR44 ;  /* 0x0000002c00267c82 */ /* 0x000fe20008000000 */
[----:B0-----:R-:W-:Y:S01]  /*0bb0*/  UMOV UR39, UR4 ;  /* 0x0000000400277c82 */ /* 0x001fe20008000000 */
[----:B------:R-:W-:Y:S01]  /*0bc0*/  SHF.R.S32.HI R5, RZ, 0x1f, R5 ;  /* 0x0000001fff057819 */ /* 0x000fe20000011405 */
[----:B------:R-:W-:Y:S01]  /*0bd0*/  IMAD.SHL.U32 R19, R157, 0x8, RZ ;  /* 0x000000089d137824 */ /* 0x000fe200078e00ff */
[----:B------:R-:W-:Y:S01]  /*0be0*/  LEA.HI R6, R0, R9, RZ, 0x2 ;  /* 0x0000000900067211 */ /* 0x000fe200078f10ff */
[----:B------:R-:W-:Y:S01]  /*0bf0*/  IMAD.U32 R14, RZ, RZ, UR38 ;  /* 0x00000026ff0e7e24 */ /* 0x000fe2000f8e00ff */
[----:B------:R-:W-:Y:S01]  /*0c00*/  LEA.HI R7, R7, R208, RZ, 0x1 ;  /* 0x000000d007077211 */ /* 0x000fe200078f08ff */
[----:B------:R-:W-:Y:S01]  /*0c10*/  IMAD.U32 R15, RZ, RZ, UR39 ;  /* 0x00000027ff0f7e24 */ /* 0x000fe2000f8e00ff */
[----:B------:R-:W-:Y:S01]  /*0c20*/  SHF.R.S32.HI R3, RZ, 0x4, R4 ;  /* 0x00000004ff037819 */ /* 0x000fe20000011404 */
[C---:B------:R-:W-:Y:S01]  /*0c30*/  VIADD R155, R19.reuse, 0x80 ;  /* 0x00000080139b7836 */ /* 0x040fe20000000000 */
[--C-:B------:R-:W-:Y:S01]  /*0c40*/  SHF.R.S32.HI R8, RZ, 0x2, R6.reuse ;  /* 0x00000002ff087819 */ /* 0x100fe20000011406 */
[----:B------:R0:W-:Y:S01]  /*0c50*/  STL [R1+0x458], R12 ;  /* 0x0004580c01007387 */ /* 0x0001e20000100800 */
[----:B------:R-:W-:Y:S01]  /*0c60*/  SHF.R.S32.HI R11, RZ, 0x1f, R6 ;  /* 0x0000001fff0b7819 */ /* 0x000fe20000011406 */
[----:B------:R-:W-:Y:S01]  /*0c70*/  VIADD R156, R19, 0x40 ;  /* 0x00000040139c7836 */ /* 0x000fe20000000000 */
[----:B------:R-:W-:Y:S01]  /*0c80*/  LEA.HI R5, R5, R13, RZ, 0x2 ;  /* 0x0000000d05057211 */ /* 0x000fe200078f10ff */
[----:B------:R-:W-:Y:S01]  /*0c90*/  STL.64 [R1+0x440], R14 ;  /* 0x0004400e01007387 */ /* 0x000fe20000100a00 */
[----:B------:R-:W-:Y:S01]  /*0ca0*/  LOP3.LUT R7, R7, 0xfffffe, RZ, 0xc0, !PT ;  /* 0x00fffffe07077812 */ /* 0x000fe200078ec0ff */
[C---:B------:R-:W-:Y:S01]  /*0cb0*/  VIADD R154, R19.reuse, 0xc0 ;  /* 0x000000c0139a7836 */ /* 0x040fe20000000000 */
[----:B------:R-:W-:Y:S01]  /*0cc0*/  LEA.HI R4, R4, R3, RZ, 0x1 ;  /* 0x0000000304047211 */ /* 0x000fe200078f08ff */
[----:B------:R-:W-:Y:S01]  /*0cd0*/  VIADD R210, R19, 0x180 ;  /* 0x0000018013d27836 */ /* 0x000fe20000000000 */
[----:B------:R-:W-:Y:S01]  /*0ce0*/  LEA.HI R11, R11, R8, RZ, 0x3 ;  /* 0x000000080b0b7211 */ /* 0x000fe200078f18ff */
[C---:B------:R-:W-:Y:S01]  /*0cf0*/  IMAD.IADD R7, R208.reuse, 0x1, -R7 ;  /* 0x00000001d0077824 */ /* 0x040fe200078e0a07 */
[----:B------:R-:W-:Y:S01]  /*0d00*/  LOP3.LUT R5, R5, 0x3ffffc, RZ, 0xc0, !PT ;  /* 0x003ffffc05057812 */ /* 0x000fe200078ec0ff */
[----:B0-----:R-:W-:Y:S01]  /*0d10*/  IMAD R12, R208, 0x100, R12 ;  /* 0x00000100d00c7824 */ /* 0x001fe200078e020c */
[----:B------:R-:W-:Y:S01]  /*0d20*/  LOP3.LUT R4, R4, 0x1ffffffe, RZ, 0xc0, !PT ;  /* 0x1ffffffe04047812 */ /* 0x000fe200078ec0ff */
[----:B------:R-:W-:Y:S01]  /*0d30*/  VIADD R152, R19, 0x140 ;  /* 0x0000014013987836 */ /* 0x000fe20000000000 */
[----:B------:R-:W-:Y:S01]  /*0d40*/  LOP3.LUT R11, R11, 0xfffffff8, RZ, 0xc0, !PT ;  /* 0xfffffff80b0b7812 */ /* 0x000fe200078ec0ff */
[----:B------:R-:W-:Y:S01]  /*0d50*/  IMAD.IADD R5, R13, 0x1, -R5 ;  /* 0x000000010d057824 */ /* 0x000fe200078e0a05 */
[----:B------:R-:W-:Y:S01]  /*0d60*/  LEA.HI R0, R0, R9, RZ, 0x5 ;  /* 0x0000000900007211 */ /* 0x000fe200078f28ff */
[----:B------:R-:W-:Y:S01]  /*0d70*/  IMAD.SHL.U32 R13, R7, 0x100, RZ ;  /* 0x00000100070d7824 */ /* 0x000fe200078e00ff */
[----:B------:R-:W-:Y:S01]  /*0d80*/  LOP3.LUT R6, R6, 0x7ffffffc, RZ, 0xc0, !PT ;  /* 0x7ffffffc06067812 */ /* 0x000fe200078ec0ff */
[----:B------:R-:W-:Y:S01]  /*0d90*/  IMAD.IADD R4, R3, 0x1, -R4 ;  /* 0x0000000103047824 */ /* 0x000fe200078e0a04 */
[----:B------:R-:W-:Y:S01]  /*0da0*/  SHF.R.S32.HI R0, RZ, 0x5, R0 ;  /* 0x00000005ff007819 */ /* 0x000fe20000011400 */
[----:B------:R-:W-:Y:S01]  /*0db0*/  IMAD.IADD R11, R8, 0x1, -R11 ;  /* 0x00000001080b7824 */ /* 0x000fe200078e0a0b */
[----:B------:R-:W-:Y:S01]  /*0dc0*/  LEA.HI R3, R10, R10, RZ, 0x1 ;  /* 0x0000000a0a037211 */ /* 0x000fe200078f08ff */
[----:B------:R-:W-:Y:S01]  /*0dd0*/  IMAD.IADD R6, R9, 0x1, -R6 ;  /* 0x0000000109067824 */ /* 0x000fe200078e0a06 */
[----:B------:R-:W-:Y:S01]  /*0de0*/  STL [R1+0x448], R13 ;  /* 0x0004480d01007387 */ /* 0x000fe20000100800 */
[----:B------:R-:W-:Y:S01]  /*0df0*/  IMAD R22, R0, 0x10, R11 ;  /* 0x0000001000167824 */ /* 0x000fe200078e020b */
[----:B------:R-:W-:Y:S01]  /*0e00*/  LOP3.LUT R3, R3, 0x1ffffffe, RZ, 0xc0, !PT ;  /* 0x1ffffffe03037812 */ /* 0x000fe200078ec0ff */
[----:B------:R-:W-:Y:S01]  /*0e10*/  IMAD.SHL.U32 R16, R4, 0x8, RZ ;  /* 0x0000000804107824 */ /* 0x000fe200078e00ff */
[----:B------:R-:W-:Y:S01]  /*0e20*/  SHF.R.S32.HI R0, RZ, 0x1f, R155 ;  /* 0x0000001fff007819 */ /* 0x000fe2000001149b */
[----:B------:R-:W-:Y:S01]  /*0e30*/  IMAD.SHL.U32 R0, R6, 0x2, RZ ;  /* 0x0000000206007824 */ /* 0x000fe200078e00ff */
[----:B------:R-:W-:Y:S01]  /*0e40*/  SHF.R.S32.HI R4, RZ, 0x1f, R156 ;  /* 0x0000001fff047819 */ /* 0x000fe2000001149c */
[----:B------:R-:W-:Y:S01]  /*0e50*/  IMAD.IADD R3, R10, 0x1, -R3 ;  /* 0x000000010a037824 */ /* 0x000fe200078e0a03 */
[----:B------:R-:W-:Y:S01]  /*0e60*/  SHF.R.S32.HI R4, RZ, 0x1f, R154 ;  /* 0x0000001fff047819 */ /* 0x000fe2000001149a */
[----:B------:R-:W-:Y:S01]  /*0e70*/  IMAD.IADD R23, R0, 0x1, R13 ;  /* 0x0000000100177824 */ /* 0x000fe200078e020d */
[----:B------:R0:W-:Y:S01]  /*0e80*/  STL [R1+0x44c], R0 ;  /* 0x00044c0001007387 */ /* 0x0001e20000100800 */
[----:B------:R-:W-:Y:S01]  /*0e90*/  VIADD R209, R19, 0x1c0 ;  /* 0x000001c013d17836 */ /* 0x000fe20000000000 */
[----:B------:R-:W-:Y:S01]  /*0ea0*/  SHF.R.S32.HI R4, RZ, 0x1f, R152 ;  /* 0x0000001fff047819 */ /* 0x000fe20000011498 */
[----:B------:R-:W-:Y:S01]  /*0eb0*/  VIADD R206, R23, 0x8 ;  /* 0x0000000817ce7836 */ /* 0x000fe20000000000 */
[----:B------:R-:W-:Y:S01]  /*0ec0*/  STL [R1+0x450], R16 ;  /* 0x0004501001007387 */ /* 0x000fe20000100800 */
[----:B------:R-:W-:Y:S01]  /*0ed0*/  IMAD R3, R3, 0x8, R22 ;  /* 0x0000000803037824 */ /* 0x000fe200078e0216 */
[----:B------:R-:W-:Y:S01]  /*0ee0*/  SHF.R.S32.HI R4, RZ, 0x1f, R209 ;  /* 0x0000001fff047819 */ /* 0x000fe200000114d1 */
[----:B------:R-:W-:Y:S01]  /*0ef0*/  IMAD R5, R5, 0x10, R12 ;  /* 0x0000001005057824 */ /* 0x000fe200078e020c */
        /* <DEDUP_REMOVED lines=18> */
[----:B0-----:R-:W-:Y:S01]  /*1020*/  SHF.R.S32.HI R3, RZ, 0x1f, R204 ;  /* 0x0000001fff037819 */ /* 0x001fe200000114cc */
        /* <DEDUP_REMOVED lines=44> */
[----:B------:R-:W-:Y:S01]  /*12f0*/  IMAD.U32 R16, R5, 0x40, R16 ;  /* 0x0000004005107824 */ /* 0x000fe200078e0010 */
[----:B------:R-:W-:-:S02]  /*1300*/  SHF.R.S32.HI R215, RZ, 0x1f, R177 ;  /* 0x0000001fffd77819 */ /* 0x000fc400000114b1 */
[----:B------:R-:W-:Y:S01]  /*1310*/  SHF.R.S32.HI R214, RZ, 0x1f, R176 ;  /* 0x0000001fffd67819 */ /* 0x000fe200000114b0 */
[----:B------:R-:W-:Y:S01]  /*1320*/  IMAD.WIDE R16, R16, 0x2, R14 ;  /* 0x0000000210107825 */ /* 0x000fe200078e020e */
[----:B------:R-:W-:Y:S02]  /*1330*/  SHF.R.S32.HI R213, RZ, 0x1f, R159 ;  /* 0x0000001fffd57819 */ /* 0x000fe4000001149f */
[----:B------:R-:W-:-:S07]  /*1340*/  SHF.R.S32.HI R212, RZ, 0x1f, R158 ;  /* 0x0000001fffd47819 */ /* 0x000fce000001149e */
.L_x_3214:
[----:B------:R-:W-:Y:S01]  /*1350*/  ULDC.64 UR8, c[0x0][0xb20] ;  /* 0x0002c80000087ab9 */ /* 0x000fe20000000a00 */
[----:B------:R-:W-:Y:S02]  /*1360*/  ULOP3.LUT UR61, UR7, 0xff0000, URZ, 0xc0, !UPT ;  /* 0x00ff0000073d7892 */ /* 0x000fe4000f8ec03f */
[----:B------:R-:W-:Y:S01]  /*1370*/  UISETP.NE.U32.AND UP0, UPT, UR8, URZ, UPT ;  /* 0x0000003f0800728c */ /* 0x000fe2000bf05070 */
[----:B------:R-:W-:-:S03]  /*1380*/  ULDC UR48, c[0x0][0x2f0] ;  /* 0x0000bc0000307ab9 */ /* 0x000fc60000000800 */
        /* <DEDUP_REMOVED lines=9> */
[----:B0-23--:R-:W-:Y:S02]  /*1420*/  IMAD.U32 R4, RZ, RZ, UR8 ;  /* 0x00000008ff047e24 */ /* 0x00dfe4000f8e00ff */
[----:B----4-:R-:W-:Y:S01]  /*1430*/  IMAD.U32 R5, RZ, RZ, UR9 ;  /* 0x00000009ff057e24 */ /* 0x010fe2000f8e00ff */
[----:B------:R-:W-:-:S03]  /*1440*/  @UP1 UIMAD.WIDE UR8, UR6, 0x4, UR10 ;  /* 0x00000004060818a5 */ /* 0x000fc6000f8e020a */
[----:B------:R-:W-:Y:S01]  /*1450*/  ULDC.64 UR10, c[0x0][0xb18] ;  /* 0x0002c600000a7ab9 */ /* 0x000fe20000000a00 */
[----:B------:R-:W2:Y:S02]  /*1460*/  @P0 LDG.E R4, desc[UR36][R4.64] ;  /* 0x0000002404040981 */ /* 0x000ea4000c1e1900 */
[----:B-1----:R-:W-:Y:S02]  /*1470*/  IMAD.U32 R6, RZ, RZ, UR8 ;  /* 0x00000008ff067e24 */ /* 0x002fe4000f8e00ff */
[----:B------:R-:W-:Y:S01]  /*1480*/  IMAD.U32 R7, RZ, RZ, UR9 ;  /* 0x00000009ff077e24 */ /* 0x000fe2000f8e00ff */
[----:B------:R-:W-:-:S04]  /*1490*/  ULDC.64 UR8, c[0x0][0x418] ;  /* 0x0001060000087ab9 */ /* 0x000fc80000000a00 */
[----:B------:R-:W3:Y:S01]  /*14a0*/  @P2 LDG.E R6, desc[UR36][R6.64] ;  /* 0x0000002406062981 */ /* 0x000ee2000c1e1900 */
[----:B------:R-:W-:Y:S01]  /*14b0*/  UISETP.NE.U32.AND UP0, UPT, UR8, URZ, UPT ;  /* 0x0000003f0800728c */ /* 0x000fe2000bf05070 */
[----:B------:R-:W-:Y:S01]  /*14c0*/  ISETP.NE.U32.AND P1, PT, RZ, UR10, PT ;  /* 0x0000000aff007c0c */ /* 0x000fe2000bf25070 */
[----:B------:R-:W-:Y:S02]  /*14d0*/  ULOP3.LUT UR8, UR7, 0xff000000, URZ, 0xc0, !UPT ;  /* 0xff00000007087892 */ /* 0x000fe4000f8ec03f */
[----:B------:R-:W-:Y:S01]  /*14e0*/  IMAD.U32 R211, RZ, RZ, UR7 ;  /* 0x00000007ffd37e24 */ /* 0x000fe2000f8e00ff */
[----:B------:R-:W-:Y:S01]  /*14f0*/  UISETP.NE.AND.EX UP0, UPT, UR9, URZ, UPT, UP0 ;  /* 0x0000003f0900728c */ /* 0x000fe2000bf05300 */
[----:B------:R-:W-:Y:S01]  /*1500*/  ISETP.NE.AND.EX P1, PT, RZ, UR11, PT, P1 ;  /* 0x0000000bff007c0c */ /* 0x000fe2000bf25310 */
[----:B------:R-:W-:Y:S01]  /*1510*/  USHF.R.U32.HI UR8, URZ, 0x8, UR8 ;  /* 0x000000083f087899 */ /* 0x000fe20008011608 */
[----:B------:R-:W-:Y:S01]  /*1520*/  ULDC UR9, c[0x0][0x424] ;  /* 0x0001090000097ab9 */ /* 0x000fe20000000800 */
[----:B------:R-:W-:Y:S01]  /*1530*/  UMOV UR4, URZ ;  /* 0x0000003f00047c82 */ /* 0x000fe20008000000 */
[----:B------:R-:W-:-:S02]  /*1540*/  USEL UR9, UR9, 0x1, UP0 ;  /* 0x0000000109097887 */ /* 0x000fc40008000000 */
[----:B------:R-:W-:Y:S02]  /*1550*/  ULEA.HI UR61, UR61, UR8, URZ, 0x10 ;  /* 0x000000083d3d7291 */ /* 0x000fe4000f8f803f */
[----:B------:R-:W-:Y:S01]  /*1560*/  UIMAD UR48, UR9, UR48, URZ ;  /* 0x00000030093072a4 */ /* 0x000fe2000f8e023f */
        /* <DEDUP_REMOVED lines=17> */
.L_x_3067:
[----:B------:R-:W-:Y:S01]  /*1680*/  UMOV UR59, UR5 ;  /* 0x00000005003b7c82 */ /* 0x000fe20008000000 */
        /* <DEDUP_REMOVED lines=9> */
.L_x_3068:
        /* <DEDUP_REMOVED lines=13> */
.L_x_3069:
[----:B------:R-:W0:Y:S01]  /*17f0*/  LDC R0, c[0x0][0xa80] ;  /* 0x0002a000ff007b82 */ /* 0x000e220000000800 */
[----:B------:R-:W-:Y:S01]  /*1800*/  UISETP.NE.AND UP0, UPT, UR58, 0x1, UPT ;  /* 0x000000013a00788c */ /* 0x000fe2000bf05270 */
[----:B------:R1:W-:Y:S01]  /*1810*/  STL.128 [R1+0x1e0], RZ ;  /* 0x0001e0ff01007387 */ /* 0x0003e20000100c00 */
[C---:B------:R-:W-:Y:S01]  /*1820*/  IADD3 R36, P0, R2.reuse, 0x1e0, RZ ;  /* 0x000001e002247810 */ /* 0x040fe20007f1e0ff */
[----:B------:R-:W-:Y:S01]  /*1830*/  UIADD3 UR48, -UR4, UR48, URZ ;  /* 0x0000003004307290 */ /* 0x000fe2000fffe13f */
[----:B------:R-:W-:Y:S01]  /*1840*/  IADD3 R34, P1, R2, 0x210, RZ ;  /* 0x0000021002227810 */ /* 0x000fe20007f3e0ff */
[----:B------:R1:W-:Y:S01]  /*1850*/  STL.128 [R1+0x1f0], RZ ;  /* 0x0001f0ff01007387 */ /* 0x0003e20000100c00 */
[----:B------:R-:W-:Y:S01]  /*1860*/  PLOP3.LUT P2, PT, PT, PT, UP0, 0x80, 0x0 ;  /* 0x000000000000781c */ /* 0x000fe20003f4f008 */
[--C-:B------:R-:W-:Y:S02]  /*1870*/  IMAD.X R37, RZ, RZ, R18.reuse, P0 ;  /* 0x000000ffff257224 */ /* 0x100fe400000e0612 */
[----:B------:R1:W-:Y:S01]  /*1880*/  STL.128 [R1+0x210], RZ ;  /* 0x000210ff01007387 */ /* 0x0003e20000100c00 */
[----:B------:R-:W-:-:S03]  /*1890*/  IMAD.X R35, RZ, RZ, R18, P1 ;  /* 0x000000ffff237224 */ /* 0x000fc600008e0612 */
[----:B------:R1:W-:Y:S04]  /*18a0*/  STL.128 [R1+0x220], RZ ;  /* 0x000220ff01007387 */ /* 0x0003e80000100c00 */
[----:B------:R1:W-:Y:S04]  /*18b0*/  STL.128 [R1+0x230], RZ ;  /* 0x000230ff01007387 */ /* 0x0003e80000100c00 */
[----:B------:R1:W-:Y:S04]  /*18c0*/  STL.128 [R1+0x240], RZ ;  /* 0x000240ff01007387 */ /* 0x0003e80000100c00 */
[----:B0-----:R1:W-:Y:S04]  /*18d0*/  STL [R1+0x200], R0 ;  /* 0x0002000001007387 */ /* 0x0013e80000100800 */
[----:B------:R1:W-:Y:S04]  /*18e0*/  STL.128 [R1+0x250], RZ ;  /* 0x000250ff01007387 */ /* 0x0003e80000100c00 */
        /* <DEDUP_REMOVED lines=26> */
[----:B------:R1:W-:Y:S01]  /*1a90*/  STL.128 [R1+0x400], RZ ;  /* 0x000400ff01007387 */ /* 0x0003e20000100c00 */
[----:B------:R-:W-:Y:S05]  /*1aa0*/  @!P2 BRA `(.L_x_3070) ;  /* 0x0000008000c0a947 */ /* 0x000fea0003800000 */
[----:B------:R-:W-:Y:S01]  /*1ab0*/  ULDC UR4, c[0x0][0x448] ;  /* 0x0001120000047ab9 */ /* 0x000fe20000000800 */
[----:B------:R-:W-:Y:S02]  /*1ac0*/  USHF.L.U32 UR8, UR5, 0x6, URZ ;  /* 0x0000000605087899 */ /* 0x000fe4000800063f */
[----:B------:R-:W-:Y:S02]  /*1ad0*/  UISETP.NE.AND UP0, UPT, UR4, 0x1, UPT ;  /* 0x000000010400788c */ /* 0x000fe4000bf05270 */
[----:B------:R-:W-:Y:S01]  /*1ae0*/  UIADD3 UR9, UR8, 0x3f, URZ ;  /* 0x0000003f08097890 */ /* 0x000fe2000fffe03f */
[----:B------:R-:W-:Y:S01]  /*1af0*/  ULDC.64 UR4, c[0x0][0xad8] ;  /* 0x0002b60000047ab9 */ /* 0x000fe20000000a00 */
[----:B------:R-:W-:Y:S02]  /*1b00*/  UIADD3 UR10, UR48, 0x1, -UR47 ;  /* 0x00000001300a7890 */ /* 0x000fe4000fffe82f */
[----:B------:R-:W-:-:S05]  /*1b10*/  UISETP.GE.AND UP1, UPT, UR5, 0x1, UPT ;  /* 0x000000010500788c */ /* 0x000fca000bf26270 */
[----:B------:R-:W-:Y:S01]  /*1b20*/  @UP0 UIADD3 UR6, UR8, 0x3f, URZ ;  /* 0x0000003f08060890 */ /* 0x000fe2000fffe03f */
[----:B------:R-:W-:Y:S01]  /*1b30*/  @UP0 ULDC UR7, c[0x0][0x44c] ;  /* 0x0001130000070ab9 */ /* 0x000fe20000000800 */
[----:B------:R-:W-:Y:S02]  /*1b40*/  PLOP3.LUT P1, PT, PT, PT, UP1, 0x80, 0x0 ;  /* 0x000000000000781c */ /* 0x000fe40003f2f018 */
        /* <DEDUP_REMOVED lines=16> */
.L_x_3072:
[----:B------:R-:W-:-:S11]  /*1c50*/  UISETP.NE.AND UP1, UPT, UR5, 0x1, UPT ;  /* 0x000000010500788c */ /* 0x000fd6000bf25270 */
[----:B------:R-:W-:Y:S02]  /*1c60*/  @UP1 ULDC.64 UR10, c[0x0][0xae0] ;  /* 0x0002b800000a1ab9 */ /* 0x000fe40000000a00 */
[----:B------:R-:W-:-:S04]  /*1c70*/  UIMAD.WIDE.U32 UR6, UR9, UR10, URZ ;  /* 0x0000000a090672a5 */ /* 0x000fc8000f8e003f */
[----:B------:R-:W-:-:S12]  /*1c80*/  @UP1 USHF.R.U32.HI UR9, URZ, UR11, UR7 ;  /* 0x0000000b3f091299 */ /* 0x000fd80008011607 */
.L_x_3073:
[----:B------:R-:W-:-:S04]  /*1c90*/  UIMAD UR9, UR9, UR5, UR5 ;  /* 0x00000005090972a4 */ /* 0x000fc8000f8e0205 */
[----:B------:R-:W-:-:S04]  /*1ca0*/  UISETP.LT.AND UP1, UPT, UR4, UR9, UPT ;  /* 0x000000090400728c */ /* 0x000fc8000bf21270 */
[----:B------:R-:W-:-:S12]  /*1cb0*/  USEL UR4, UR4, UR9, UP1 ;  /* 0x0000000904047287 */ /* 0x000fd80008800000 */
.L_x_3071:
[----:B------:R-:W-:Y:S02]  /*1cc0*/  UIADD3 UR9, UR48, 0x3f, URZ ;  /* 0x0000003f30097890 */ /* 0x000fe4000fffe03f */
[----:B------:R-:W-:Y:S02]  /*1cd0*/  UIADD3 UR10, UR4, 0x3f, URZ ;  /* 0x0000003f040a7890 */ /* 0x000fe4000fffe03f */
[----:B------:R-:W-:Y:S02]  /*1ce0*/  USHF.R.S32.HI UR4, URZ, 0x1f, UR9 ;  /* 0x0000001f3f047899 */ /* 0x000fe40008011409 */
[----:B------:R-:W-:Y:S01]  /*1cf0*/  USHF.R.S32.HI UR11, URZ, 0x1f, UR10 ;  /* 0x0000001f3f0b7899 */ /* 0x000fe2000801140a */
[----:B------:R-:W-:Y:S01]  /*1d00*/  @UP0 ULDC UR6, c[0x0][0x44c] ;  /* 0x0001130000060ab9 */ /* 0x000fe20000000800 */
[----:B------:R-:W-:Y:S02]  /*1d10*/  ULEA.HI UR4, UR4, UR9, URZ, 0x6 ;  /* 0x0000000904047291 */ /* 0x000fe4000f8f303f */
[----:B------:R-:W-:-:S02]  /*1d20*/  ULEA.HI UR11, UR11, UR10, URZ, 0x6 ;  /* 0x0000000a0b0b7291 */ /* 0x000fc4000f8f303f */
[----:B------:R-:W-:Y:S01]  /*1d30*/  UIMAD.WIDE.U32 UR6, UR8, UR6, URZ ;  /* 0x00000006080672a5 */ /* 0x000fe2000f8e003f */
[----:B------:R-:W-:Y:S01]  /*1d40*/  @UP0 ULDC UR9, c[0x0][0x450] ;  /* 0x0001140000090ab9 */ /* 0x000fe20000000800 */
[----:B------:R-:W-:Y:S02]  /*1d50*/  USHF.R.S32.HI UR4, URZ, 0x6, UR4 ;  /* 0x000000063f047899 */ /* 0x000fe40008011404 */
[----:B------:R-:W-:Y:S02]  /*1d60*/  USHF.R.S32.HI UR11, URZ, 0x6, UR11 ;  /* 0x000000063f0b7899 */ /* 0x000fe4000801140b */
[----:B------:R-:W-:Y:S02]  /*1d70*/  @UP0 USHF.R.U32.HI UR8, URZ, UR9, UR7 ;  /* 0x000000093f080299 */ /* 0x000fe40008011607 */
[----:B------:R-:W-:Y:S02]  /*1d80*/  UISETP.LT.AND UP0, UPT, UR4, UR11, UPT ;  /* 0x0000000b0400728c */ /* 0x000fe4000bf01270 */
[----:B------:R-:W-:Y:S01]  /*1d90*/  UIADD3 UR8, UR8, UR48, -UR47 ;  /* 0x0000003008087290 */ /* 0x000fe2000fffe82f */
[----:B------:R-:W-:Y:S01]  /*1da0*/  ULDC UR6, c[0x0][0xad4] ;  /* 0x0002b50000067ab9 */ /* 0x000fe20000000800 */
[----:B------:R-:W-:-:S02]  /*1db0*/  USEL UR11, UR4, UR11, UP0 ;  /* 0x0000000b040b7287 */ /* 0x000fc40008000000 */
        /* <DEDUP_REMOVED lines=12> */
.L_x_3075:
[----:B------:R-:W-:-:S11]  /*1e80*/  UISETP.NE.AND UP0, UPT, UR5, 0x1, UPT ;  /* 0x000000010500788c */ /* 0x000fd6000bf05270 */
[----:B------:R-:W-:Y:S02]  /*1e90*/  @UP0 ULDC.64 UR12, c[0x0][0xae0] ;  /* 0x0002b800000c0ab9 */ /* 0x000fe40000000a00 */
[----:B------:R-:W-:-:S04]  /*1ea0*/  UIMAD.WIDE.U32 UR6, UR8, UR12, URZ ;  /* 0x0000000c080672a5 */ /* 0x000fc8000f8e003f */
[----:B------:R-:W-:-:S12]  /*1eb0*/  @UP0 USHF.R.U32.HI UR8, URZ, UR13, UR7 ;  /* 0x0000000d3f080299 */ /* 0x000fd80008011607 */
.L_x_3076:
[----:B------:R-:W-:-:S04]  /*1ec0*/  UIMAD UR5, UR8, UR5, URZ ;  /* 0x00000005080572a4 */ /* 0x000fc8000f8e023f */
[----:B------:R-:W-:-:S04]  /*1ed0*/  UISETP.LT.AND UP0, UPT, UR4, UR5, UPT ;  /* 0x000000050400728c */ /* 0x000fc8000bf01270 */
[----:B------:R-:W-:-:S12]  /*1ee0*/  USEL UR4, UR4, UR5, !UP0 ;  /* 0x0000000504047287 */ /* 0x000fd8000c000000 */
.L_x_3074:
        /* <DEDUP_REMOVED lines=15> */
[-C--:B-1----:R-:W-:Y:S01]  /*1fe0*/  IABS R0, R4.reuse ;  /* 0x0000000400007213 */ /* 0x082fe20000000000 */
        /* <DEDUP_REMOVED lines=31> */
.L_x_3077:
[----:B------:R-:W-:Y:S01]  /*21e0*/  UIMAD UR20, UR20, UR4, UR9 ;  /* 0x00000004141472a4 */ /* 0x000fe2000f8e0209 */
[----:B-1----:R-:W-:Y:S02]  /*21f0*/  IMAD.U32 R0, RZ, RZ, UR11 ;  /* 0x0000000bff007e24 */ /* 0x002fe4000f8e00ff */
[----:B------:R-:W-:-:S05]  /*2200*/  IMAD.U32 R3, RZ, RZ, UR4 ;  /* 0x00000004ff037e24 */ /* 0x000fca000f8e00ff */
[----:B------:R-:W-:-:S04]  /*2210*/  VIADDMNMX R0, R3, UR20, R0, PT ;  /* 0x0000001403007c46 */ /* 0x000fc8000b800100 */
[----:B------:R-:W-:Y:S02]  /*2220*/  R2UR UR22, R0 ;  /* 0x00000000001672ca */ /* 0x000fe400000e0000 */
[----:B------:R-:W-:-:S11]  /*2230*/  PRMT R0, RZ, 0x7610, R0 ;  /* 0x00007610ff007816 */ /* 0x000fd60000000000 */
[----:B------:R-:W-:-:S06]  /*2240*/  UISETP.GT.AND UP0, UPT, UR22, UR20, UPT ;  /* 0x000000141600728c */ /* 0x000fcc000bf04270 */
[----:B------:R-:W-:-:S13]  /*2250*/  PLOP3.LUT P0, PT, PT, PT, UP0, 0x80, 0x0 ;  /* 0x000000000000781c */ /* 0x000fda0003f0f008 */
        /* <DEDUP_REMOVED lines=108> */
[----:B------:R-:W0:Y:S04]  /*2920*/  SHFL.IDX PT, R3, R208, RZ, 0x1f ;  /* 0x00001fffd0037589 */ /* 0x000e2800000e0000 */
[----:B--2---:R1:W-:Y:S04]  /*2930*/  STL [R1+0x210], R0 ;  /* 0x0002100001007387 */ /* 0x0043e80000100800 */
[----:B---3--:R-:W-:Y:S04]  /*2940*/  STL [R1+0x214], R8 ;  /* 0x0002140801007387 */ /* 0x008fe80000100800 */
[----:B----4-:R2:W-:Y:S04]  /*2950*/  STL [R1+0x220], R6 ;  /* 0x0002200601007387 */ /* 0x0105e80000100800 */
[----:B------:R-:W3:Y:S04]  /*2960*/  LDL R162, [R1+0x2cc] ;  /* 0x0002cc0001a27983 */ /* 0x000ee80000100800 */
[----:B------:R-:W4:Y:S01]  /*2970*/  LDL R164, [R1+0x2d4] ;  /* 0x0002d40001a47983 */ /* 0x000f220000100800 */
[----:B0-----:R-:W-:-:S03]  /*2980*/  R2UR UR4, R3 ;  /* 0x00000000030472ca */ /* 0x001fc600000e0000 */
        /* <DEDUP_REMOVED lines=14> */
[----:B-1----:R-:W4:Y:S04]  /*2a70*/  LDL R0, [R1+0x3f8] ;  /* 0x0003f80001007983 */ /* 0x002f280000100800 */
[----:B------:R-:W4:Y:S04]  /*2a80*/  LDL R3, [R1+0x3fc] ;  /* 0x0003fc0001037983 */ /* 0x000f280000100800 */
[----:B--2---:R-:W2:Y:S04]  /*2a90*/  LDL R6, [R1+0x400] ;  /* 0x0004000001067983 */ /* 0x004ea80000100800 */
[----:B------:R-:W2:Y:S04]  /*2aa0*/  LDL R7, [R1+0x404] ;  /* 0x0004040001077983 */ /* 0x000ea80000100800 */
[----:B------:R-:W2:Y:S04]  /*2ab0*/  LDL R8, [R1+0x408] ;  /* 0x0004080001087983 */ /* 0x000ea80000100800 */
[----:B------:R-:W2:Y:S01]  /*2ac0*/  LDL R9, [R1+0x40c] ;  /* 0x00040c0001097983 */ /* 0x000ea20000100800 */
[----:B------:R-:W-:-:S04]  /*2ad0*/  ULEA.HI UR5, UR4, UR4, URZ, 0x1 ;  /* 0x0000000404057291 */ /* 0x000fc8000f8f083f */
[----:B------:R-:W-:-:S04]  /*2ae0*/  ULOP3.LUT UR5, UR5, 0x1fffe, URZ, 0xc0, !UPT ;  /* 0x0001fffe05057892 */ /* 0x000fc8000f8ec03f */
[----:B------:R-:W-:-:S04]  /*2af0*/  UIADD3 UR5, UR4, -UR5, URZ ;  /* 0x8000000504057290 */ /* 0x000fc8000fffe03f */
[----:B------:R-:W-:-:S04]  /*2b00*/  ULEA UR5, UR5, UR44, 0xf ;  /* 0x0000002c05057291 */ /* 0x000fc8000f8e783f */
[----:B------:R-:W-:-:S04]  /*2b10*/  UIADD3 UR5, UR5, 0x400, URZ ;  /* 0x0000040005057890 */ /* 0x000fc8000fffe03f */
[----:B------:R-:W-:-:S04]  /*2b20*/  USHF.R.U32.HI UR5, URZ, 0x4, UR5 ;  /* 0x000000043f057899 */ /* 0x000fc80008011605 */
[----:B------:R-:W-:Y:S02]  /*2b30*/  ULOP3.LUT UR5, UR5, 0x3fff, URZ, 0xc0, !UPT ;  /* 0x00003fff05057892 */ /* 0x000fe4000f8ec03f */
[----:B------:R-:W-:Y:S02]  /*2b40*/  UIADD3 UR4, UR44, 0x36400, URZ ;  /* 0x000364002c047890 */ /* 0x000fe4000fffe03f */
[----:B------:R-:W-:Y:S01]  /*2b50*/  ULOP3.LUT UR23, UR5, 0x2000000, URZ, 0xfc, !UPT ;  /* 0x0200000005177892 */ /* 0x000fe2000f8efc3f */
[----:B------:R0:W-:Y:S01]  /*2b60*/  STL [R1+0x2f4], R5 ;  /* 0x0002f40501007387 */ /* 0x0001e20000100800 */
[----:B------:R-:W-:-:S04]  /*2b70*/  USHF.R.U32.HI UR4, URZ, 0x4, UR4 ;  /* 0x000000043f047899 */ /* 0x000fc80008011604 */
[----:B------:R-:W-:Y:S01]  /*2b80*/  LEA R4, R4, UR23, 0xc ;  /* 0x0000001704047c11 */ /* 0x000fe2000f8e60ff */
[----:B0-----:R-:W-:Y:S01]  /*2b90*/  IMAD.MOV.U32 R5, RZ, RZ, 0x40000040 ;  /* 0x40000040ff057424 */ /* 0x001fe200078e00ff */
[----:B------:R0:W-:Y:S02]  /*2ba0*/  STL [R1+0x230], R30 ;  /* 0x0002301e01007387 */ /* 0x0001e40000100800 */
[C---:B------:R-:W-:Y:S01]  /*2bb0*/  R2UR UR14, R4.reuse ;  /* 0x00000000040e72ca */ /* 0x040fe200000e0000 */
[----:B------:R-:W-:Y:S01]  /*2bc0*/  ULOP3.LUT UR4, UR4, 0x3fff, URZ, 0xc0, !UPT ;  /* 0x00003fff04047892 */ /* 0x000fe2000f8ec03f */
[----:B------:R1:W-:Y:S01]  /*2bd0*/  STL [R1+0x31c], R31 ;  /* 0x00031c1f01007387 */ /* 0x0003e20000100800 */
[----:B------:R-:W-:Y:S02]  /*2be0*/  R2UR UR15, R5 ;  /* 0x00000000050f72ca */ /* 0x000fe400000e0000 */
[----:B------:R-:W-:Y:S01]  /*2bf0*/  ULOP3.LUT UR12, UR4, 0x10000, URZ, 0xfc, !UPT ;  /* 0x00010000040c7892 */ /* 0x000fe2000f8efc3f */
[----:B0-----:R-:W-:-:S02]  /*2c00*/  VIADD R30, R4, 0x80 ;  /* 0x00000080041e7836 */ /* 0x001fc40000000000 */
[----:B-1----:R-:W-:Y:S01]  /*2c10*/  IMAD.MOV.U32 R31, RZ, RZ, 0x40000040 ;  /* 0x40000040ff1f7424 */ /* 0x002fe200078e00ff */
[----:B------:R-:W-:Y:S02]  /*2c20*/  STL [R1+0x218], R84 ;  /* 0x0002185401007387 */ /* 0x000fe40000100800 */
[----:B------:R-:W-:Y:S02]  /*2c30*/  R2UR UR18, R30 ;  /* 0x000000001e1272ca */ /* 0x000fe400000e0000 */
[----:B------:R-:W-:Y:S01]  /*2c40*/  STL [R1+0x21c], R86 ;  /* 0x00021c5601007387 */ /* 0x000fe20000100800 */
[----:B------:R-:W-:-:S03]  /*2c50*/  R2UR UR19, R31 ;  /* 0x000000001f1372ca */ /* 0x000fc600000e0000 */
        /* <DEDUP_REMOVED lines=99> */
[----:B------:R-:W-:Y:S01]  /*3290*/  UMOV UR13, 0x40000040 ;  /* 0x40000040000d7882 */ /* 0x000fe20000000000 */
[----:B0-----:R-:W-:-:S06]  /*32a0*/  WARPGROUP.ARRIVE ;  /* 0x00000000000079c5 */ /* 0x001fcc0000000000 */
[----:B------:R-:W-:Y:S01]  /*32b0*/  HGMMA.64x256x16.F32 R24, gdesc[UR12].tnspB, RZ, !UPT, gsb0 ;  /* 0x43e000000c1879f0 */ /* 0x000fe2000c0008ff */
[----:B------:R-:W-:Y:S01]  /*32c0*/  UIADD3 UR16, UR12, 0x2, URZ ;  /* 0x000000020c107890 */ /* 0x000fe2000fffe03f */
        /* <DEDUP_REMOVED lines=18> */
[----:B--2---:R0:W-:Y:S04]  /*33f0*/  STL [R1+0x400], R6 ;  /* 0x0004000601007387 */ /* 0x0041e80000100800 */
[----:B------:R1:W-:Y:S04]  /*3400*/  STL [R1+0x404], R7 ;  /* 0x0004040701007387 */ /* 0x0003e80000100800 */
[----:B------:R-:W-:Y:S04]  /*3410*/  STL [R1+0x408], R8 ;  /* 0x0004080801007387 */ /* 0x000fe80000100800 */
[----:B------:R-:W-:Y:S01]  /*3420*/  STL [R1+0x40c], R9 ;  /* 0x00040c0901007387 */ /* 0x000fe20000100800 */
[----:B------:R-:W-:Y:S01]  /*3430*/  UMOV UR17, 0x40000040 ;  /* 0x4000004000117882 */ /* 0x000fe20000000000 */
[----:B0-----:R-:W-:-:S02]  /*3440*/  VIADD R6, R4, 0x100 ;  /* 0x0000010004067836 */ /* 0x001fc40000000000 */
[----:B-1----:R-:W-:Y:S01]  /*3450*/  IMAD.MOV.U32 R7, RZ, RZ, 0x40000040 ;  /* 0x40000040ff077424 */ /* 0x002fe200078e00ff */
[----:B------:R-:W-:Y:S01]  /*3460*/  UIADD3 UR4, UR12, 0x4, URZ ;  /* 0x000000040c047890 */ /* 0x000fe2000fffe03f */
[----:B------:R-:W-:Y:S01]  /*3470*/  UMOV UR5, 0x40000040 ;  /* 0x4000004000057882 */ /* 0x000fe20000000000 */
        /* <DEDUP_REMOVED lines=33> */
[----:B------:R-:W-:Y:S01]  /*3690*/  IMAD.MOV.U32 R5, RZ, RZ, 0x40000040 ;  /* 0x40000040ff057424 */ /* 0x000fe200078e00ff */
[----:B------:R-:W-:Y:S01]  /*36a0*/  UIADD3 UR8, UR12, 0x6, URZ ;  /* 0x000000060c087890 */ /* 0x000fe2000fffe03f */
[----:B------:R-:W-:Y:S01]  /*36b0*/  UMOV UR9, 0x40000040 ;  /* 0x4000004000097882 */ /* 0x000fe20000000000 */
[----:B------:R1:W5:Y:S01]  /*36c0*/  LDL R3, [R1+0x1c8] ;  /* 0x0001c80001037983 */ /* 0x0003620000100800 */
[----:B0-----:R-:W-:-:S06]  /*36d0*/  WARPGROUP.ARRIVE ;  /* 0x00000000000079c5 */ /* 0x001fcc0000000000 */
[----:B------:R-:W-:Y:S01]  /*36e0*/  HGMMA.64x256x16.F32 R24, gdesc[UR16].tnspB, R24, gsb0 ;  /* 0x43e00000101879f0 */ /* 0x000fe20008000818 */
[----:B------:R-:W-:Y:S02]  /*36f0*/  R2UR UR6, R6 ;  /* 0x00000000060672ca */ /* 0x000fe400000e0000 */
[----:B------:R-:W-:Y:S01]  /*3700*/  R2UR UR7, R7 ;  /* 0x00000000070772ca */ /* 0x000fe200000e0000 */
[----:B------:R-:W-:Y:S01]  /*3710*/  VIADD R4, R4, 0x180 ;  /* 0x0000018004047836 */ /* 0x000fe20000000000 */
[----:B------:R-:W-:-:S04]  /*3720*/  R2UR UR11, R5 ;  /* 0x00000000050b72ca */ /* 0x000fc800000e0000 */
        /* <DEDUP_REMOVED lines=107> */
[----:B--2---:R-:W2:Y:S04]  /*3de0*/  LDL R76, [R1+0x21c] ;  /* 0x00021c00014c7983 */ /* 0x004ea80000100800 */
[----:B------:R-:W2:Y:S04]  /*3df0*/  LDL R4, [R1+0x220] ;  /* 0x0002200001047983 */ /* 0x000ea80000100800 */
[----:B------:R-:W2:Y:S04]  /*3e00*/  LDL R78, [R1+0x224] ;  /* 0x00022400014e7983 */ /* 0x000ea80000100800 */
[----:B---3--:R-:W3:Y:S04]  /*3e10*/  LDL R80, [R1+0x228] ;  /* 0x0002280001507983 */ /* 0x008ee80000100800 */
[----:B------:R-:W3:Y:S04]  /*3e20*/  LDL R82, [R1+0x22c] ;  /* 0x00022c0001527983 */ /* 0x000ee80000100800 */
[----:B------:R-:W3:Y:S04]  /*3e30*/  LDL R6, [R1+0x230] ;  /* 0x0002300001067983 */ /* 0x000ee80000100800 */
[----:B----4-:R-:W4:Y:S04]  /*3e40*/  LDL R84, [R1+0x234] ;  /* 0x0002340001547983 */ /* 0x010f280000100800 */
[----:B------:R-:W4:Y:S04]  /*3e50*/  LDL R86, [R1+0x238] ;  /* 0x0002380001567983 */ /* 0x000f280000100800 */
[----:B-1----:R-:W4:Y:S04]  /*3e60*/  LDL R88, [R1+0x23c] ;  /* 0x00023c0001587983 */ /* 0x002f280000100800 */
        /* <DEDUP_REMOVED lines=244> */
[----:B------:R-:W-:Y:S06]  /*4db0*/  BAR.ARV 0xf, 0x100 ;  /* 0x03c4000000007b1d */ /* 0x000fec0000002000 */
[----:B------:R-:W-:-:S13]  /*4dc0*/  ISETP.NE.AND P0, PT, RZ, UR58, PT ;  /* 0x0000003aff007c0c */ /* 0x000fda000bf05270 */
[----:B0-----:R-:W-:Y:S05]  /*4dd0*/  @P0 BRA `(.L_x_3079) ;  /* 0x0000000000040947 */ /* 0x001fea0003800000 */
[----:B------:R-:W-:Y:S01]  /*4de0*/  BPT.TRAP 0x1 ;  /* 0x000000040000795c */ /* 0x000fe20000300000 */
.L_x_3079:
[----:B------:R-:W-:Y:S01]  /*4df0*/  UIADD3 UR6, UR22, -0x2, URZ ;  /* 0xfffffffe16067890 */ /* 0x000fe2000fffe03f */
[----:B-----5:R-:W-:Y:S01]  /*4e00*/  LEA R3, R3, UR44, 0x3 ;  /* 0x0000002c03037c11 */ /* 0x020fe2000f8e18ff */
[----:B------:R-:W-:Y:S02]  /*4e10*/  IMAD.U32 R0, RZ, RZ, UR21 ;  /* 0x00000015ff007e24 */ /* 0x000fe4000f8e00ff */
[----:B------:R-:W-:Y:S02]  /*4e20*/  UISETP.GE.AND UP0, UPT, UR6, UR20, UPT ;  /* 0x000000140600728c */ /* 0x000fe4000bf06270 */
[----:B------:R-:W-:-:S04]  /*4e30*/  VIADD R3, R3, 0x38860 ;  /* 0x0003886003037836 */ /* 0x000fc80000000000 */
[----:B------:R-:W-:Y:S02]  /*4e40*/  PLOP3.LUT P0, PT, PT, PT, UP0, 0x80, 0x0 ;  /* 0x000000000000781c */ /* 0x000fe40003f0f008 */
[----:B------:R-:W-:-:S04]  /*4e50*/  PRMT R3, R0, 0x654, R3 ;  /* 0x0000065400037816 */ /* 0x000fc80000000003 */
[----:B------:R0:W-:Y:S07]  /*4e60*/  SYNCS.ARRIVE.TRANS64.RED.A1T0 RZ, [R3+URZ], RZ ;  /* 0x000000ff03ff79a7 */ /* 0x0001ee000810043f */
[----:B------:R-:W-:Y:S05]  /*4e70*/  @!P0 BRA `(.L_x_3080) ;  /* 0x0000003c00708947 */ /* 0x000fea0003800000 */
[----:B------:R-:W-:-:S05]  /*4e80*/  UMOV UR22, UR6 ;  /* 0x0000000600167c82 */ /* 0x000fca0008000000 */
.L_x_3082:
        /* <DEDUP_REMOVED lines=60> */
[----:B-1----:R-:W4:Y:S04]  /*5250*/  LDL.64 R4, [R1+0x3c8] ;  /* 0x0003c80001047983 */ /* 0x002f280000100a00 */
[----:B------:R-:W4:Y:S04]  /*5260*/  LDL.64 R12, [R1+0x3d8] ;  /* 0x0003d800010c7983 */ /* 0x000f280000100a00 */
[----:B------:R-:W4:Y:S04]  /*5270*/  LDL.64 R10, [R1+0x3e8] ;  /* 0x0003e800010a7983 */ /* 0x000f280000100a00 */
[----:B------:R-:W4:Y:S04]  /*5280*/  LDL.64 R8, [R1+0x3f8] ;  /* 0x0003f80001087983 */ /* 0x000f280000100a00 */
[----:B------:R-:W4:Y:S01]  /*5290*/  LDL.64 R6, [R1+0x408] ;  /* 0x0004080001067983 */ /* 0x000f220000100a00 */
[----:B--2---:R-:W-:-:S05]  /*52a0*/  IMAD R138, R0, 0x40, R22 ;  /* 0x00000040008a7824 */ /* 0x004fca00078e0216 */
[----:B------:R-:W-:Y:S01]  /*52b0*/  LEA R138, R138, UR44, 0x2 ;  /* 0x0000002c8a8a7c11 */ /* 0x000fe2000f8e10ff */
[----:B------:R-:W-:Y:S06]  /*52c0*/  BAR.SYNC.DEFER_BLOCKING 0xe, 0x100 ;  /* 0x0384000000007b1d */ /* 0x000fec0000010000 */
[----:B0-----:R-:W3:Y:S04]  /*52d0*/  LDS R3, [R138+0x38400] ;  /* 0x038400008a037984 */ /* 0x001ee80000000800 */
[----:B------:R-:W0:Y:S01]  /*52e0*/  LDS R138, [R138+0x38420] ;  /* 0x038420008a8a7984 */ /* 0x000e220000000800 */
        /* <DEDUP_REMOVED lines=60> */
[-C--:B------:R-:W-:Y:S01]  /*56b0*/  FMUL.FTZ R80, R80, R3.reuse ;  /* 0x0000000350507220 */ /* 0x080fe20000410000 */
[----:B------:R-:W-:Y:S01]  /*56c0*/  FMUL.FTZ R81, R81, R3 ;  /* 0x0000000351517220 */ /* 0x000fe20000410000 */
[C---:B------:R-:W-:Y:S01]  /*56d0*/  FMUL.FTZ R79, R3.reuse, R79 ;  /* 0x0000004f034f7220 */ /* 0x040fe20000410000 */
[----:B------:R-:W-:Y:S01]  /*56e0*/  FMUL.FTZ R78, R3, R78 ;  /* 0x0000004e034e7220 */ /* 0x000fe20000410000 */
[C---:B0-----:R-:W-:Y:S01]  /*56f0*/  FMUL.FTZ R77, R138.reuse, R77 ;  /* 0x0000004d8a4d7220 */ /* 0x041fe20000410000 */
        /* <DEDUP_REMOVED lines=90> */
[----:B------:R0:W-:Y:S01]  /*5ca0*/  STL.64 [R1+0x3f0], R72 ;  /* 0x0003f04801007387 */ /* 0x0001e20000100a00 */
[C---:B------:R-:W-:Y:S01]  /*5cb0*/  FMUL.FTZ R7, R138.reuse, R7 ;  /* 0x000000078a077220 */ /* 0x040fe20000410000 */
[----:B------:R-:W-:Y:S02]  /*5cc0*/  FMUL.FTZ R6, R138, R6 ;  /* 0x000000068a067220 */ /* 0x000fe40000410000 */
        /* <DEDUP_REMOVED lines=322> */
[----:B------:R-:W-:Y:S01]  /*70f0*/  IMAD.MOV.U32 R5, RZ, RZ, 0x40000040 ;  /* 0x40000040ff057424 */ /* 0x000fe200078e00ff */
[----:B------:R-:W3:Y:S01]  /*7100*/  LDL R3, [R1+0x1d0] ;  /* 0x0001d00001037983 */ /* 0x000ee20000100800 */
[----:B------:R-:W-:Y:S01]  /*7110*/  IMAD.MOV.U32 R7, RZ, RZ, 0x40000040 ;  /* 0x40000040ff077424 */ /* 0x000fe200078e00ff */
[----:B------:R-:W-:Y:S02]  /*7120*/  ISETP.NE.AND P0, PT, R0, 0x2, PT ;  /* 0x000000020000780c */ /* 0x000fe40003f05270 */
[----:B------:R0:W-:Y:S01]  /*7130*/  STL [R1+0x1c8], R0 ;  /* 0x0001c80001007387 */ /* 0x0001e20000100800 */
[----:B------:R-:W-:Y:S01]  /*7140*/  R2UR UR15, R5 ;  /* 0x00000000050f72ca */ /* 0x000fe200000e0000 */
[----:B------:R-:W-:Y:S01]  /*7150*/  IMAD.MOV.U32 R5, RZ, RZ, 0x40000040 ;  /* 0x40000040ff057424 */ /* 0x000fe200078e00ff */
[----:B------:R-:W-:Y:S01]  /*7160*/  R2UR UR19, R7 ;  /* 0x00000000071372ca */ /* 0x000fe200000e0000 */
[----:B------:R-:W-:-:S03]  /*7170*/  IMAD.MOV.U32 R7, RZ, RZ, 0x40000040 ;  /* 0x40000040ff077424 */ /* 0x000fc600078e00ff */
[----:B------:R-:W-:Y:S02]  /*7180*/  R2UR UR11, R5 ;  /* 0x00000000050b72ca */ /* 0x000fe400000e0000 */
[----:B------:R-:W-:Y:S02]  /*7190*/  R2UR UR7, R7 ;  /* 0x00000000070772ca */ /* 0x000fe400000e0000 */
[----:B0-----:R-:W-:-:S05]  /*71a0*/  @!P0 IMAD.MOV.U32 R0, RZ, RZ, RZ ;  /* 0x000000ffff008224 */ /* 0x001fca00078e00ff */
[----:B------:R-:W-:Y:S02]  /*71b0*/  LEA R4, R0, UR23, 0xc ;  /* 0x0000001700047c11 */ /* 0x000fe4000f8e60ff */
[----:B------:R-:W4:Y:S02]  /*71c0*/  @!P0 LDL R0, [R1+0x1cc] ;  /* 0x0001cc0001008983 */ /* 0x000f240000100800 */
[C---:B------:R-:W-:Y:S01]  /*71d0*/  R2UR UR14, R4.reuse ;  /* 0x00000000040e72ca */ /* 0x040fe200000e0000 */
[----:B------:R-:W-:-:S05]  /*71e0*/  VIADD R6, R4, 0x80 ;  /* 0x0000008004067836 */ /* 0x000fca0000000000 */
[----:B------:R-:W-:Y:S01]  /*71f0*/  R2UR UR18, R6 ;  /* 0x00000000061272ca */ /* 0x000fe200000e0000 */
[C---:B------:R-:W-:Y:S02]  /*7200*/  VIADD R6, R4.reuse, 0x100 ;  /* 0x0000010004067836 */ /* 0x040fe40000000000 */
[----:B------:R-:W-:-:S03]  /*7210*/  VIADD R4, R4, 0x180 ;  /* 0x0000018004047836 */ /* 0x000fc60000000000 */
[----:B------:R-:W-:Y:S02]  /*7220*/  R2UR UR6, R6 ;  /* 0x00000000060672ca */ /* 0x000fe400000e0000 */
[----:B------:R-:W-:Y:S01]  /*7230*/  R2UR UR10, R4 ;  /* 0x00000000040a72ca */ /* 0x000fe200000e0000 */
        /* <DEDUP_REMOVED lines=139> */
[----:B------:R-:W-:Y:S04]  /*7af0*/  STL.128 [R1+0x3e0], R140 ;  /* 0x0003e08c01007387 */ /* 0x000fe80000100c00 */
[----:B------:R-:W-:Y:S04]  /*7b00*/  STL.128 [R1+0x3f0], R144 ;  /* 0x0003f09001007387 */ /* 0x000fe80000100c00 */
[----:B------:R-:W-:Y:S04]  /*7b10*/  STL.128 [R1+0x400], R148 ;  /* 0x0004009401007387 */ /* 0x000fe80000100c00 */
[----:B-1----:R-:W2:Y:S04]  /*7b20*/  LDL R138, [R1+0x210] ;  /* 0x00021000018a7983 */ /* 0x002ea80000100800 */
        /* <DEDUP_REMOVED lines=127> */
[----:B---3--:R-:W-:Y:S01]  /*8320*/  VIADD R3, R3, 0x1 ;  /* 0x0000000103037836 */ /* 0x008fe20000000000 */
[----:B------:R-:W-:-:S02]  /*8330*/  UISETP.NE.AND UP0, UPT, UR58, URZ, UPT ;  /* 0x0000003f3a00728c */ /* 0x000fc4000bf05270 */
[----:B--2---:R-:W-:Y:S04]  /*8340*/  STL [R1+0x210], R138 ;  /* 0x0002108a01007387 */ /* 0x004fe80000100800 */
        /* <DEDUP_REMOVED lines=129> */
[----:B------:R-:W-:-:S02]  /*8b60*/  PLOP3.LUT P1, PT, PT, PT, UP0, 0x80, 0x0 ;  /* 0x000000000000781c */ /* 0x000fc40003f2f008 */
[----:B------:R-:W-:-:S05]  /*8b70*/  @!P0 LOP3.LUT R0, R0, 0x1, RZ, 0x3c, !PT ;  /* 0x0000000100008812 */ /* 0x000fca00078e3cff */
[----:B------:R1:W-:Y:S02]  /*8b80*/  @!P0 STL [R1+0x1cc], R0 ;  /* 0x0001cc0001008387 */ /* 0x0003e40000100800 */
[----:B-1----:R-:W-:Y:S01]  /*8b90*/  IMAD.U32 R0, RZ, RZ, UR22 ;  /* 0x00000016ff007e24 */ /* 0x002fe2000f8e00ff */
[----:B------:R-:W-:-:S04]  /*8ba0*/  UIADD3 UR22, UR22, -0x1, URZ ;  /* 0xffffffff16167890 */ /* 0x000fc8000fffe03f */
[----:B------:R-:W-:Y:S01]  /*8bb0*/  ISETP.GT.AND P0, PT, R0, UR20, PT ;  /* 0x0000001400007c0c */ /* 0x000fe2000bf04270 */
[----:B0-----:R-:W-:-:S12]  /*8bc0*/  @P1 BRA `(.L_x_3081) ;  /* 0x0000000000041947 */ /* 0x001fd80003800000 */
[----:B------:R-:W-:Y:S01]  /*8bd0*/  BPT.TRAP 0x1 ;  /* 0x000000040000795c */ /* 0x000fe20000300000 */
.L_x_3081:
[----:B-----5:R-:W-:Y:S01]  /*8be0*/  LEA R4, R4, UR44, 0x3 ;  /* 0x0000002c04047c11 */ /* 0x020fe2000f8e18ff */
[----:B------:R-:W-:-:S04]  /*8bf0*/  IMAD.U32 R3, RZ, RZ, UR21 ;  /* 0x00000015ff037e24 */ /* 0x000fc8000f8e00ff */
[----:B------:R-:W-:-:S05]  /*8c00*/  VIADD R4, R4, 0x38860 ;  /* 0x0003886004047836 */ /* 0x000fca0000000000 */
[----:B------:R-:W-:-:S04]  /*8c10*/  PRMT R4, R3, 0x654, R4 ;  /* 0x0000065403047816 */ /* 0x000fc80000000004 */
[----:B------:R1:W-:Y:S01]  /*8c20*/  SYNCS.ARRIVE.TRANS64.RED.A1T0 RZ, [R4+URZ], RZ ;  /* 0x000000ff04ff79a7 */ /* 0x0003e2000810043f */
[----:B------:R-:W-:Y:S05]  /*8c30*/  @P0 BRA `(.L_x_3082) ;  /* 0xffffffc000940947 */ /* 0x000fea000383ffff */
.L_x_3080:
[----:B------:R-:W2:Y:S04]  /*8c40*/  LDL R135, [R1+0x1c8] ;  /* 0x0001c80001877983 */ /* 0x000ea80000100800 */
[----:B------:R-:W3:Y:S04]  /*8c50*/  LDL.64 R6, [R1+0x210] ;  /* 0x0002100001067983 */ /* 0x000ee80000100a00 */
[----:B-1----:R-:W4:Y:S04]  /*8c60*/  LDL.64 R4, [R1+0x220] ;  /* 0x0002200001047983 */ /* 0x002f280000100a00 */
        /* <DEDUP_REMOVED lines=61> */
[----:B0-----:R-:W5:Y:S01]  /*9040*/  LDL R3, [R1+0x1c8] ;  /* 0x0001c80001037983 */ /* 0x001f620000100800 */
[----:B--2---:R-:W-:-:S05]  /*9050*/  IMAD R135, R135, 0x40, R22 ;  /* 0x0000004087877824 */ /* 0x004fca00078e0216 */
[----:B------:R-:W-:Y:S01]  /*9060*/  LEA R135, R135, UR44, 0x2 ;  /* 0x0000002c87877c11 */ /* 0x000fe2000f8e10ff */
[----:B------:R-:W-:Y:S06]  /*9070*/  BAR.SYNC.DEFER_BLOCKING 0xe, 0x100 ;  /* 0x0384000000007b1d */ /* 0x000fec0000010000 */
[----:B------:R-:W3:Y:S04]  /*9080*/  LDS R0, [R135+0x38400] ;  /* 0x0384000087007984 */ /* 0x000ee80000000800 */
[----:B------:R-:W5:Y:S01]  /*9090*/  LDS R135, [R135+0x38420] ;  /* 0x0384200087877984 */ /* 0x000f620000000800 */
[C---:B---3--:R-:W-:Y:S01]  /*90a0*/  FMUL.FTZ R7, R0.reuse, R7 ;  /* 0x0000000700077220 */ /* 0x048fe20000410000 */
[C---:B------:R-:W-:Y:S01]  /*90b0*/  FMUL.FTZ R6, R0.reuse, R6 ;  /* 0x0000000600067220 */ /* 0x040fe20000410000 */
[C---:B----4-:R-:W-:Y:S01]  /*90c0*/  FMUL.FTZ R5, R0.reuse, R5 ;  /* 0x0000000500057220 */ /* 0x050fe20000410000 */
[----:B------:R-:W-:-:S03]  /*90d0*/  FMUL.FTZ R4, R0, R4 ;  /* 0x0000000400047220 */ /* 0x000fc60000410000 */
[----:B------:R0:W-:Y:S04]  /*90e0*/  STL.64 [R1+0x210], R6 ;  /* 0x0002100601007387 */ /* 0x0001e80000100a00 */
[----:B------:R1:W-:Y:S04]  /*90f0*/  STL.64 [R1+0x220], R4 ;  /* 0x0002200401007387 */ /* 0x0003e80000100a00 */
[----:B0-----:R-:W2:Y:S04]  /*9100*/  LDL.64 R6, [R1+0x408] ;  /* 0x0004080001067983 */ /* 0x001ea80000100a00 */
[----:B-1----:R-:W3:Y:S01]  /*9110*/  LDL.64 R4, [R1+0x3e8] ;  /* 0x0003e80001047983 */ /* 0x002ee20000100a00 */
[C---:B-----5:R-:W-:Y:S01]  /*9120*/  FMUL.FTZ R11, R135.reuse, R11 ;  /* 0x0000000b870b7220 */ /* 0x060fe20000410000 */
[C---:B------:R-:W-:Y:S01]  /*9130*/  FMUL.FTZ R10, R135.reuse, R10 ;  /* 0x0000000a870a7220 */ /* 0x040fe20000410000 */
[C---:B------:R-:W-:Y:S01]  /*9140*/  FMUL.FTZ R133, R0.reuse, R133 ;  /* 0x0000008500857220 */ /* 0x040fe20000410000 */
[C---:B------:R-:W-:Y:S01]  /*9150*/  FMUL.FTZ R132, R0.reuse, R132 ;  /* 0x0000008400847220 */ /* 0x040fe20000410000 */
[C---:B------:R-:W-:Y:S01]  /*9160*/  FMUL.FTZ R131, R0.reuse, R131 ;  /* 0x0000008300837220 */ /* 0x040fe20000410000 */
        /* <DEDUP_REMOVED lines=116> */
[----:B------:R-:W-:-:S02]  /*98b0*/  VIADD R134, R134, 0x1 ;  /* 0x0000000186867836 */ /* 0x000fc40000000000 */
[----:B0-----:R-:W-:Y:S01]  /*98c0*/  VIADD R10, R3, 0x1 ;  /* 0x00000001030a7836 */ /* 0x001fe20000000000 */
        /* <DEDUP_REMOVED lines=31> */
[----:B------:R0:W-:Y:S01]  /*9ac0*/  STL.64 [R1+0x228], R72 ;  /* 0x0002284801007387 */ /* 0x0001e20000100a00 */
[C---:B--2---:R-:W-:Y:S01]  /*9ad0*/  FMUL.FTZ R7, R135.reuse, R7 ;  /* 0x0000000787077220 */ /* 0x044fe20000410000 */
[C---:B------:R-:W-:Y:S01]  /*9ae0*/  FMUL.FTZ R6, R135.reuse, R6 ;  /* 0x0000000687067220 */ /* 0x040fe20000410000 */
[C---:B---3--:R-:W-:Y:S01]  /*9af0*/  FMUL.FTZ R5, R135.reuse, R5 ;  /* 0x0000000587057220 */ /* 0x048fe20000410000 */
[----:B------:R-:W-:Y:S01]  /*9b00*/  FMUL.FTZ R4, R135, R4 ;  /* 0x0000000487047220 */ /* 0x000fe20000410000 */
        /* <DEDUP_REMOVED lines=33> */
[----:B------:R-:W-:Y:S01]  /*9d20*/  BSSY B0, `(.L_x_3083) ;  /* 0x0000007000007945 */ /* 0x000fe20003800000 */
[----:B------:R-:W-:-:S11]  /*9d30*/  IMAD.MOV.U32 R0, RZ, RZ, 0x1 ;  /* 0x00000001ff007424 */ /* 0x000fd600078e00ff */
[----:B0-----:R-:W-:Y:S05]  /*9d40*/  @P0 BRA `(.L_x_3084) ;  /* 0x0000000000100947 */ /* 0x001fea0003800000 */
[----:B------:R-:W2:Y:S04]  /*9d50*/  LDL R4, [R1+0x1cc] ;  /* 0x0001cc0001047983 */ /* 0x000ea80000100800 */
[----:B------:R0:W-:Y:S01]  /*9d60*/  STL [R1+0x1c8], RZ ;  /* 0x0001c8ff01007387 */ /* 0x0001e20000100800 */
[----:B--2---:R-:W-:-:S05]  /*9d70*/  LOP3.LUT R4, R4, 0x1, RZ, 0x3c, !PT ;  /* 0x0000000104047812 */ /* 0x004fca00078e3cff */
[----:B------:R0:W-:Y:S02]  /*9d80*/  STL [R1+0x1cc], R4 ;  /* 0x0001cc0401007387 */ /* 0x0001e40000100800 */
.L_x_3084:
[----:B------:R-:W-:Y:S05]  /*9d90*/  BSYNC B0 ;  /* 0x0000000000007941 */ /* 0x000fea0003800000 */
.L_x_3083:
[----:B------:R-:W-:Y:S05]  /*9da0*/  BRA `(.L_x_3078) ;  /* 0x0000018c00d07947 */ /* 0x000fea0003800000 */
.L_x_3070:
[----:B------:R-:W2:Y:S01]  /*9db0*/  LDL R3, [R1+0x454] ;  /* 0x0004540001037983 */ /* 0x000ea20000100800 */
[----:B------:R-:W-:Y:S01]  /*9dc0*/  UIADD3 UR4, UP3, UR38, 0x38860, URZ ;  /* 0x0003886026047890 */ /* 0x000fe2000ff7e03f */
[----:B------:R-:W-:Y:S01]  /*9dd0*/  IMAD.MOV.U32 R11, RZ, RZ, 0x80 ;  /* 0x00000080ff0b7424 */ /* 0x000fe200078e00ff */
[----:B------:R-:W-:Y:S01]  /*9de0*/  UIADD3 UR7, UP2, UR38, 0x38850, URZ ;  /* 0x0003885026077890 */ /* 0x000fe2000ff5e03f */
[----:B------:R-:W-:Y:S01]  /*9df0*/  IMAD.MOV.U32 R5, RZ, RZ, 0x80 ;  /* 0x00000080ff057424 */ /* 0x000fe200078e00ff */
[----:B------:R-:W-:Y:S01]  /*9e00*/  UIADD3 UR11, UP0, UR38, 0x38830, URZ ;  /* 0x00038830260b7890 */ /* 0x000fe2000ff1e03f */
[----:B------:R-:W-:Y:S01]  /*9e10*/  IMAD.MOV.U32 R6, RZ, RZ, 0x80 ;  /* 0x00000080ff067424 */ /* 0x000fe200078e00ff */
[----:B------:R-:W-:Y:S01]  /*9e20*/  UIADD3 UR9, UP1, UR38, 0x38840, URZ ;  /* 0x0003884026097890 */ /* 0x000fe2000ff3e03f */
[----:B------:R-:W-:Y:S01]  /*9e30*/  IMAD.U32 R7, RZ, RZ, UR21 ;  /* 0x00000015ff077e24 */ /* 0x000fe2000f8e00ff */
[----:B------:R-:W-:Y:S01]  /*9e40*/  UIADD3.X UR8, URZ, UR39, URZ, UP2, !UPT ;  /* 0x000000273f087290 */ /* 0x000fe200097fe43f */
[----:B------:R-:W-:Y:S01]  /*9e50*/  IMAD.MOV.U32 R8, RZ, RZ, 0x100 ;  /* 0x00000100ff087424 */ /* 0x000fe200078e00ff */
[----:B------:R-:W-:Y:S01]  /*9e60*/  ULDC UR13, c[0x0][0x448] ;  /* 0x00011200000d7ab9 */ /* 0x000fe20000000800 */
[----:B------:R-:W-:Y:S01]  /*9e70*/  IMAD.U32 R9, RZ, RZ, UR21 ;  /* 0x00000015ff097e24 */ /* 0x000fe2000f8e00ff */
[----:B------:R-:W-:Y:S01]  /*9e80*/  UIADD3.X UR12, URZ, UR39, URZ, UP0, !UPT ;  /* 0x000000273f0c7290 */ /* 0x000fe200087fe43f */
[----:B-1----:R-:W-:Y:S01]  /*9e90*/  IMAD.U32 R0, RZ, RZ, UR7 ;  /* 0x00000007ff007e24 */ /* 0x002fe2000f8e00ff */
[----:B------:R-:W-:Y:S01]  /*9ea0*/  UIADD3.X UR10, URZ, UR39, URZ, UP1, !UPT ;  /* 0x000000273f0a7290 */ /* 0x000fe20008ffe43f */
[----:B------:R-:W-:Y:S01]  /*9eb0*/  IMAD.U32 R12, RZ, RZ, UR5 ;  /* 0x00000005ff0c7e24 */ /* 0x000fe2000f8e00ff */
[----:B------:R-:W-:Y:S01]  /*9ec0*/  UISETP.NE.AND UP4, UPT, UR13, 0x1, UPT ;  /* 0x000000010d00788c */ /* 0x000fe2000bf85270 */
[----:B------:R0:W-:Y:S01]  /*9ed0*/  STL.64 [R1+0x30], R8 ;  /* 0x0000300801007387 */ /* 0x0001e20000100a00 */
[----:B------:R-:W-:Y:S01]  /*9ee0*/  UIADD3 UR40, UR48, 0x1, -UR47 ;  /* 0x0000000130287890 */ /* 0x000fe2000fffe82f */
[----:B------:R-:W-:Y:S01]  /*9ef0*/  IADD3 R39, P0, R2, 0x28, RZ ;  /* 0x0000002802277810 */ /* 0x000fe20007f1e0ff */
[----:B------:R-:W-:Y:S01]  /*9f00*/  UP2UR UR41, UPR, URZ, 0x10 ;  /* 0x000000103f297883 */ /* 0x000fe20008000000 */
[----:B------:R-:W-:Y:S03]  /*9f10*/  STL [R1+0x50], R12 ;  /* 0x0000500c01007387 */ /* 0x000fe60000100800 */
[----:B------:R-:W-:Y:S01]  /*9f20*/  IMAD.X R44, RZ, RZ, R18, P0 ;  /* 0x000000ffff2c7224 */ /* 0x000fe200000e0612 */
[----:B------:R-:W-:Y:S02]  /*9f30*/  STL [R1+0x10], RZ ;  /* 0x000010ff01007387 */ /* 0x000fe40000100800 */
[----:B------:R-:W-:Y:S01]  /*9f40*/  @UP4 ULDC UR7, c[0x0][0x44c] ;  /* 0x0001130000074ab9 */ /* 0x000fe20000000800 */
[----:B0-----:R-:W-:Y:S01]  /*9f50*/  IMAD.U32 R8, RZ, RZ, UR11 ;  /* 0x0000000bff087e24 */ /* 0x001fe2000f8e00ff */
[----:B------:R-:W-:Y:S01]  /*9f60*/  STL [R1+0x38], RZ ;  /* 0x000038ff01007387 */ /* 0x000fe20000100800 */
[----:B------:R-:W-:-:S05]  /*9f70*/  IMAD.U32 R9, RZ, RZ, UR12 ;  /* 0x0000000cff097e24 */ /* 0x000fca000f8e00ff */
[----:B------:R-:W-:Y:S01]  /*9f80*/  STL.64 [R1+0x18], R8 ;  /* 0x0000180801007387 */ /* 0x000fe20000100a00 */
[----:B--2---:R-:W-:Y:S01]  /*9f90*/  R2UR UR6, R3 ;  /* 0x00000000030672ca */ /* 0x004fe200000e0000 */
[----:B------:R-:W-:Y:S01]  /*9fa0*/  IMAD.U32 R3, RZ, RZ, UR8 ;  /* 0x00000008ff037e24 */ /* 0x000fe2000f8e00ff */
[----:B------:R-:W-:-:S11]  /*9fb0*/  USHF.L.U32 UR8, UR5, 0x6, URZ ;  /* 0x0000000605087899 */ /* 0x000fd6000800063f */
[----:B------:R-:W-:Y:S02]  /*9fc0*/  IMAD.U32 R10, RZ, RZ, UR6 ;  /* 0x00000006ff0a7e24 */ /* 0x000fe4000f8e00ff */
[----:B------:R-:W-:Y:S01]  /*9fd0*/  IMAD.U32 R4, RZ, RZ, UR6 ;  /* 0x00000006ff047e24 */ /* 0x000fe2000f8e00ff */
[----:B------:R-:W-:Y:S02]  /*9fe0*/  UIADD3.X UR6, URZ, UR39, URZ, UP3, !UPT ;  /* 0x000000273f067290 */ /* 0x000fe40009ffe43f */
[----:B------:R0:W-:Y:S04]  /*9ff0*/  STL.64 [R1+0x28], R10 ;  /* 0x0000280a01007387 */ /* 0x0001e80000100a00 */
[----:B------:R1:W-:Y:S01]  /*a000*/  STL.128 [R1], R4 ;  /* 0x0000000401007387 */ /* 0x0003e20000100c00 */
[----:B0-----:R-:W-:Y:S01]  /*a010*/  IMAD.U32 R10, RZ, RZ, UR4 ;  /* 0x00000004ff0a7e24 */ /* 0x001fe2000f8e00ff */
[----:B------:R-:W-:Y:S01]  /*a020*/  ULDC.64 UR4, c[0x0][0xad8] ;  /* 0x0002b60000047ab9 */ /* 0x000fe20000000a00 */
[----:B------:R-:W-:Y:S01]  /*a030*/  IMAD.U32 R11, RZ, RZ, UR6 ;  /* 0x00000006ff0b7e24 */ /* 0x000fe2000f8e00ff */
[----:B------:R-:W-:-:S02]  /*a040*/  UISETP.GE.AND UP0, UPT, UR5, 0x1, UPT ;  /* 0x000000010500788c */ /* 0x000fc4000bf06270 */
[----:B------:R-:W-:Y:S02]  /*a050*/  @UP4 UIADD3 UR6, UR8, 0x3f, URZ ;  /* 0x0000003f08064890 */ /* 0x000fe4000fffe03f */
[----:B------:R-:W-:Y:S01]  /*a060*/  UP2UR UR43, UPR, URZ, 0x1 ;  /* 0x000000013f2b7883 */ /* 0x000fe20008000000 */
[----:B-1----:R-:W-:Y:S01]  /*a070*/  IMAD.MOV.U32 R6, RZ, RZ, R10 ;  /* 0x000000ffff067224 */ /* 0x002fe200078e000a */
[----:B------:R-:W-:Y:S01]  /*a080*/  UIMAD.WIDE.U32 UR6, UR6, UR7, URZ ;  /* 0x00000007060672a5 */ /* 0x000fe2000f8e003f */
[----:B------:R-:W-:Y:S01]  /*a090*/  IMAD.MOV.U32 R7, RZ, RZ, R11 ;  /* 0x000000ffff077224 */ /* 0x000fe200078e000b */
[----:B------:R-:W-:Y:S01]  /*a0a0*/  PLOP3.LUT P1, PT, PT, PT, UP0, 0x40, 0x0 ;  /* 0x000000000000781c */ /* 0x000fe20003f2e808 */
[----:B------:R-:W-:Y:S02]  /*a0b0*/  IMAD.MOV.U32 R4, RZ, RZ, R0 ;  /* 0x000000ffff047224 */ /* 0x000fe400078e0000 */
[----:B------:R-:W-:Y:S02]  /*a0c0*/  IMAD.MOV.U32 R5, RZ, RZ, R3 ;  /* 0x000000ffff057224 */ /* 0x000fe400078e0003 */
[----:B------:R-:W-:Y:S01]  /*a0d0*/  IMAD.U32 R10, RZ, RZ, UR9 ;  /* 0x00000009ff0a7e24 */ /* 0x000fe2000f8e00ff */
[----:B------:R-:W-:Y:S01]  /*a0e0*/  UIADD3 UR9, UR8, 0x3f, URZ ;  /* 0x0000003f08097890 */ /* 0x000fe2000fffe03f */
[----:B------:R-:W-:Y:S01]  /*a0f0*/  IMAD.U32 R11, RZ, RZ, UR10 ;  /* 0x0000000aff0b7e24 */ /* 0x000fe2000f8e00ff */
[----:B------:R0:W-:Y:S01]  /*a100*/  STL.128 [R1+0x40], R4 ;  /* 0x0000400401007387 */ /* 0x0001e20000100c00 */
[----:B------:R-:W-:-:S02]  /*a110*/  @UP4 ULDC UR10, c[0x0][0x450] ;  /* 0x00011400000a4ab9 */ /* 0x000fc40000000800 */
[----:B------:R-:W-:Y:S01]  /*a120*/  @UP4 USHF.R.U32.HI UR9, URZ, UR10, UR7 ;  /* 0x0000000a3f094299 */ /* 0x000fe20008011607 */
[----:B------:R0:W-:Y:S03]  /*a130*/  STL.64 [R1+0x20], R10 ;  /* 0x0000200a01007387 */ /* 0x0001e60000100a00 */
[----:B------:R-:W-:-:S04]  /*a140*/  UIADD3 UR6, UR40, UR9, URZ ;  /* 0x0000000928067290 */ /* 0x000fc8000fffe03f */
[----:B------:R-:W-:Y:S01]  /*a150*/  UIADD3 UR4, UR6, UR4, URZ ;  /* 0x0000000406047290 */ /* 0x000fe2000fffe03f */
[----:B------:R-:W-:Y:S11]  /*a160*/  @P1 BRA `(.L_x_3085) ;  /* 0x0000000000441947 */ /* 0x000ff60003800000 */
        /* <DEDUP_REMOVED lines=10> */
.L_x_3086:
[----:B------:R-:W-:-:S11]  /*a210*/  UISETP.NE.AND UP0, UPT, UR5, 0x1, UPT ;  /* 0x000000010500788c */ /* 0x000fd6000bf05270 */
[----:B------:R-:W-:Y:S02]  /*a220*/  @UP0 ULDC.64 UR10, c[0x0][0xae0] ;  /* 0x0002b800000a0ab9 */ /* 0x000fe40000000a00 */
[----:B------:R-:W-:-:S04]  /*a230*/  UIMAD.WIDE.U32 UR6, UR9, UR10, URZ ;  /* 0x0000000a090672a5 */ /* 0x000fc8000f8e003f */
[----:B------:R-:W-:-:S12]  /*a240*/  @UP0 USHF.R.U32.HI UR9, URZ, UR11, UR7 ;  /* 0x0000000b3f090299 */ /* 0x000fd80008011607 */
.L_x_3087:
[----:B------:R-:W-:-:S04]  /*a250*/  UIMAD UR9, UR9, UR5, UR5 ;  /* 0x00000005090972a4 */ /* 0x000fc8000f8e0205 */
[----:B------:R-:W-:-:S04]  /*a260*/  UISETP.LT.AND UP0, UPT, UR4, UR9, UPT ;  /* 0x000000090400728c */ /* 0x000fc8000bf01270 */
[----:B------:R-:W-:-:S12]  /*a270*/  USEL UR4, UR4, UR9, UP0 ;  /* 0x0000000904047287 */ /* 0x000fd80008000000 */
.L_x_3085:
[----:B------:R-:W-:Y:S02]  /*a280*/  UISETP.NE.AND UP0, UPT, UR41, URZ, UPT ;  /* 0x0000003f2900728c */ /* 0x000fe4000bf05270 */
[----:B------:R-:W-:Y:S02]  /*a290*/  UIADD3 UR10, UR48, 0x3f, URZ ;  /* 0x0000003f300a7890 */ /* 0x000fe4000fffe03f */
[----:B------:R-:W-:Y:S02]  /*a2a0*/  UIADD3 UR4, UR4, 0x3f, URZ ;  /* 0x0000003f04047890 */ /* 0x000fe4000fffe03f */
[----:B------:R-:W-:Y:S02]  /*a2b0*/  UISETP.GE.AND UP1, UPT, UR5, 0x1, UPT ;  /* 0x000000010500788c */ /* 0x000fe4000bf26270 */
[----:B------:R-:W-:Y:S02]  /*a2c0*/  USHF.R.S32.HI UR11, URZ, 0x1f, UR10 ;  /* 0x0000001f3f0b7899 */ /* 0x000fe4000801140a */
[----:B------:R-:W-:Y:S01]  /*a2d0*/  USHF.R.S32.HI UR9, URZ, 0x1f, UR4 ;  /* 0x0000001f3f097899 */ /* 0x000fe20008011404 */
[----:B------:R-:W-:Y:S01]  /*a2e0*/  @UP0 ULDC UR6, c[0x0][0x44c] ;  /* 0x0001130000060ab9 */ /* 0x000fe20000000800 */
[----:B------:R-:W-:Y:S01]  /*a2f0*/  ULEA.HI UR11, UR11, UR10, URZ, 0x6 ;  /* 0x0000000a0b0b7291 */ /* 0x000fe2000f8f303f */
[----:B------:R-:W-:Y:S01]  /*a300*/  PLOP3.LUT P0, PT, PT, PT, UP1, 0x40, 0x0 ;  /* 0x000000000000781c */ /* 0x000fe20003f0e818 */
[----:B------:R-:W-:-:S02]  /*a310*/  UIMAD.WIDE.U32 UR6, UR8, UR6, URZ ;  /* 0x00000006080672a5 */ /* 0x000fc4000f8e003f */
[----:B------:R-:W-:Y:S01]  /*a320*/  ULEA.HI UR9, UR9, UR4, URZ, 0x6 ;  /* 0x0000000409097291 */ /* 0x000fe2000f8f303f */
[----:B------:R-:W-:Y:S01]  /*a330*/  @UP0 ULDC UR12, c[0x0][0x450] ;  /* 0x00011400000c0ab9 */ /* 0x000fe20000000800 */
[----:B------:R-:W-:Y:S02]  /*a340*/  UIADD3 UR45, UR48, -UR47, URZ ;  /* 0x8000002f302d7290 */ /* 0x000fe4000fffe03f */
[----:B------:R-:W-:Y:S02]  /*a350*/  USHF.R.S32.HI UR11, URZ, 0x6, UR11 ;  /* 0x000000063f0b7899 */ /* 0x000fe4000801140b */
[----:B------:R-:W-:Y:S02]  /*a360*/  USHF.R.S32.HI UR9, URZ, 0x6, UR9 ;  /* 0x000000063f097899 */ /* 0x000fe40008011409 */
[----:B------:R-:W-:Y:S02]  /*a370*/  @UP0 USHF.R.U32.HI UR8, URZ, UR12, UR7 ;  /* 0x0000000c3f080299 */ /* 0x000fe40008011607 */
[----:B------:R-:W-:-:S02]  /*a380*/  UISETP.LT.AND UP0, UPT, UR9, UR11, UPT ;  /* 0x0000000b0900728c */ /* 0x000fc4000bf01270 */
[----:B------:R-:W-:Y:S01]  /*a390*/  UIADD3 UR8, UR45, UR8, URZ ;  /* 0x000000082d087290 */ /* 0x000fe2000fffe03f */
[----:B------:R-:W-:Y:S01]  /*a3a0*/  ULDC UR4, c[0x0][0xad4] ;  /* 0x0002b50000047ab9 */ /* 0x000fe20000000800 */
[----:B------:R-:W-:Y:S02]  /*a3b0*/  USEL UR6, UR9, UR11, UP0 ;  /* 0x0000000b09067287 */ /* 0x000fe40008000000 */
[----:B------:R-:W-:Y:S01]  /*a3c0*/  UIADD3 UR7, UR8, -UR4, URZ ;  /* 0x8000000408077290 */ /* 0x000fe2000fffe03f */
[----:B------:R-:W-:Y:S11]  /*a3d0*/  @P0 BRA `(.L_x_3088) ;  /* 0x0000000000480947 */ /* 0x000ff60003800000 */
        /* <DEDUP_REMOVED lines=11> */
.L_x_3089:
[----:B------:R-:W-:-:S11]  /*a490*/  UISETP.NE.AND UP0, UPT, UR5, 0x1, UPT ;  /* 0x000000010500788c */ /* 0x000fd6000bf05270 */
[----:B------:R-:W-:Y:S02]  /*a4a0*/  @UP0 ULDC.64 UR10, c[0x0][0xae0] ;  /* 0x0002b800000a0ab9 */ /* 0x000fe40000000a00 */
[----:B------:R-:W-:-:S04]  /*a4b0*/  UIMAD.WIDE.U32 UR8, UR4, UR10, URZ ;  /* 0x0000000a040872a5 */ /* 0x000fc8000f8e003f */
[----:B------:R-:W-:-:S12]  /*a4c0*/  @UP0 USHF.R.U32.HI UR4, URZ, UR11, UR9 ;  /* 0x0000000b3f040299 */ /* 0x000fd80008011609 */
.L_x_3090:
[----:B------:R-:W-:-:S04]  /*a4d0*/  UIMAD UR4, UR4, UR5, URZ ;  /* 0x00000005040472a4 */ /* 0x000fc8000f8e023f */
[----:B------:R-:W-:-:S04]  /*a4e0*/  UISETP.LT.AND UP0, UPT, UR7, UR4, UPT ;  /* 0x000000040700728c */ /* 0x000fc8000bf01270 */
[----:B------:R-:W-:-:S12]  /*a4f0*/  USEL UR7, UR7, UR4, !UP0 ;  /* 0x0000000407077287 */ /* 0x000fd8000c000000 */
.L_x_3088:
        /* <DEDUP_REMOVED lines=13> */
[----:B0-----:R-:W-:Y:S01]  /*a5d0*/  IMAD.U32 R4, RZ, RZ, UR12 ;  /* 0x0000000cff047e24 */ /* 0x001fe2000f8e00ff */
        /* <DEDUP_REMOVED lines=33> */
.L_x_3091:
[----:B------:R-:W-:Y:S01]  /*a7f0*/  UIMAD UR42, UR10, UR4, UR42 ;  /* 0x000000040a2a72a4 */ /* 0x000fe2000f8e022a */
[----:B------:R-:W-:Y:S02]  /*a800*/  IMAD.U32 R0, RZ, RZ, UR6 ;  /* 0x00000006ff007e24 */ /* 0x000fe4000f8e00ff */
[----:B------:R-:W-:-:S05]  /*a810*/  IMAD.U32 R3, RZ, RZ, UR4 ;  /* 0x00000004ff037e24 */ /* 0x000fca000f8e00ff */
[----:B------:R-:W-:-:S04]  /*a820*/  VIADDMNMX R0, R3, UR42, R0, PT ;  /* 0x0000002a03007c46 */ /* 0x000fc8000b800100 */
[----:B------:R-:W-:Y:S02]  /*a830*/  R2UR UR46, R0 ;  /* 0x00000000002e72ca */ /* 0x000fe400000e0000 */
[----:B------:R-:W-:-:S11]  /*a840*/  PRMT R0, RZ, 0x7610, R0 ;  /* 0x00007610ff007816 */ /* 0x000fd60000000000 */
[----:B------:R-:W-:-:S06]  /*a850*/  UISETP.GT.AND UP0, UPT, UR46, UR42, UPT ;  /* 0x0000002a2e00728c */ /* 0x000fcc000bf04270 */
[----:B------:R-:W-:-:S13]  /*a860*/  PLOP3.LUT P0, PT, PT, PT, UP0, 0x80, 0x0 ;  /* 0x000000000000781c */ /* 0x000fda0003f0f008 */
[----:B------:R-:W-:Y:S05]  /*a870*/  @!P0 BRA `(.L_x_3078) ;  /* 0x00000184001c8947 */ /* 0x000fea0003800000 */
[----:B------:R-:W1:Y:S01]  /*a880*/  SHFL.IDX PT, R0, R208, RZ, 0x1f ;  /* 0x00001fffd0007589 */ /* 0x000e6200000e0000 */
[----:B------:R-:W-:Y:S01]  /*a890*/  UIADD3 UR8, UR44, 0x400, URZ ;  /* 0x000004002c087890 */ /* 0x000fe2000fffe03f */
[----:B0-----:R-:W-:Y:S01]  /*a8a0*/  IMAD.MOV.U32 R4, RZ, RZ, 0x1 ;  /* 0x00000001ff047424 */ /* 0x001fe200078e00ff */
[----:B------:R-:W-:Y:S01]  /*a8b0*/  UIADD3 UR6, UR44, 0x26400, URZ ;  /* 0x000264002c067890 */ /* 0x000fe2000fffe03f */
[----:B------:R-:W0:Y:S01]  /*a8c0*/  S2R R26, SR_TID.X ;  /* 0x00000000001a7919 */ /* 0x000e220000002100 */
[----:B------:R-:W-:Y:S01]  /*a8d0*/  UIADD3 UR5, UR44, 0x22400, URZ ;  /* 0x000224002c057890 */ /* 0x000fe2000fffe03f */
[----:B------:R-:W-:Y:S01]  /*a8e0*/  IMAD.MOV.U32 R5, RZ, RZ, RZ ;  /* 0x000000ffff057224 */ /* 0x000fe200078e00ff */
[----:B------:R-:W-:Y:S01]  /*a8f0*/  USHF.R.U32.HI UR6, URZ, 0x4, UR6 ;  /* 0x000000043f067899 */ /* 0x000fe20008011606 */
[----:B------:R-:W-:Y:S01]  /*a900*/  IMAD.MOV.U32 R6, RZ, RZ, 0x1 ;  /* 0x00000001ff067424 */ /* 0x000fe200078e00ff */
[----:B------:R-:W-:Y:S01]  /*a910*/  USHF.R.U32.HI UR7, URZ, 0x4, UR8 ;  /* 0x000000043f077899 */ /* 0x000fe20008011608 */
[----:B------:R-:W-:Y:S01]  /*a920*/  IMAD.MOV.U32 R7, RZ, RZ, RZ ;  /* 0x000000ffff077224 */ /* 0x000fe200078e00ff */
[----:B------:R-:W-:Y:S01]  /*a930*/  USHF.R.U32.HI UR5, URZ, 0x4, UR5 ;  /* 0x000000043f057899 */ /* 0x000fe20008011605 */
[----:B------:R-:W2:Y:S01]  /*a940*/  S2R R13, SR_TID.X ;  /* 0x00000000000d7919 */ /* 0x000ea20000002100 */
[----:B------:R-:W-:Y:S01]  /*a950*/  ULOP3.LUT UR6, UR6, 0x3fff, URZ, 0xc0, !UPT ;  /* 0x00003fff06067892 */ /* 0x000fe2000f8ec03f */
[----:B------:R-:W-:Y:S01]  /*a960*/  IMAD.MOV.U32 R11, RZ, RZ, 0x40000040 ;  /* 0x40000040ff0b7424 */ /* 0x000fe200078e00ff */
[----:B------:R-:W-:Y:S01]  /*a970*/  ULOP3.LUT UR7, UR7, 0x3fff, URZ, 0xc0, !UPT ;  /* 0x00003fff07077892 */ /* 0x000fe2000f8ec03f */
[----:B------:R3:W-:Y:S01]  /*a980*/  STL.128 [R1+0x60], R4 ;  /* 0x0000600401007387 */ /* 0x0007e20000100c00 */
[----:B------:R-:W-:Y:S01]  /*a990*/  ULOP3.LUT UR5, UR5, 0x3fff, URZ, 0xc0, !UPT ;  /* 0x00003fff05057892 */ /* 0x000fe2000f8ec03f */
[C---:B------:R-:W-:Y:S01]  /*a9a0*/  IADD3 R48, P5, R2.reuse, 0x60, RZ ;  /* 0x0000006002307810 */ /* 0x040fe20007fbe0ff */
[----:B------:R-:W-:Y:S01]  /*a9b0*/  ULOP3.LUT UR6, UR6, 0x10000, URZ, 0xfc, !UPT ;  /* 0x0001000006067892 */ /* 0x000fe2000f8efc3f */
[C---:B------:R-:W-:Y:S01]  /*a9c0*/  IADD3 R27, P1, R2.reuse, 0x74, RZ ;  /* 0x00000074021b7810 */ /* 0x040fe20007f3e0ff */
[----:B------:R-:W-:Y:S01]  /*a9d0*/  ULOP3.LUT UR7, UR7, 0x10000, URZ, 0xfc, !UPT ;  /* 0x0001000007077892 */ /* 0x000fe2000f8efc3f */
[----:B------:R-:W-:Y:S01]  /*a9e0*/  IADD3 R24, P6, R2, 0x58, RZ ;  /* 0x0000005802187810 */ /* 0x000fe20007fde0ff */
[----:B------:R-:W-:Y:S01]  /*a9f0*/  ULOP3.LUT UR5, UR5, 0x10000, URZ, 0xfc, !UPT ;  /* 0x0001000005057892 */ /* 0x000fe2000f8efc3f */
[----:B-1----:R-:W-:Y:S01]  /*aa00*/  LEA.HI R3, R0, R0, RZ, 0x1 ;  /* 0x0000000000037211 */ /* 0x002fe200078f08ff */
[----:B------:R-:W-:Y:S01]  /*aa10*/  UIADD3 UR4, UR44, 0x20400, URZ ;  /* 0x000204002c047890 */ /* 0x000fe2000fffe03f */
[C---:B------:R-:W-:Y:S01]  /*aa20*/  IADD3 R41, P0, R2.reuse, 0x68, RZ ;  /* 0x0000006802297810 */ /* 0x040fe20007f1e0ff */
[----:B------:R-:W-:Y:S01]  /*aa30*/  UIADD3 UR9, UP0, UR38, 0x38400, URZ ;  /* 0x0003840026097890 */ /* 0x000fe2000ff1e03f */
[----:B------:R-:W-:Y:S01]  /*aa40*/  LOP3.LUT R3, R3, 0x6, RZ, 0xc0, !PT ;  /* 0x0000000603037812 */ /* 0x000fe200078ec0ff */
[----:B------:R-:W-:Y:S01]  /*aa50*/  USHF.R.U32.HI UR4, URZ, 0x4, UR4 ;  /* 0x000000043f047899 */ /* 0x000fe20008011604 */
[----:B------:R-:W-:Y:S01]  /*aa60*/  IADD3 R43, P4, R2, 0x78, RZ ;  /* 0x00000078022b7810 */ /* 0x000fe20007f9e0ff */
[----:B------:R-:W-:Y:S01]  /*aa70*/  UIADD3.X UR10, URZ, UR39, URZ, UP0, !UPT ;  /* 0x000000273f0a7290 */ /* 0x000fe200087fe43f */
[----:B---3--:R-:W-:Y:S01]  /*aa80*/  IMAD.U32 R4, RZ, RZ, UR6 ;  /* 0x00000006ff047e24 */ /* 0x008fe2000f8e00ff */
[----:B------:R-:W-:Y:S01]  /*aa90*/  ULOP3.LUT UR4, UR4, 0x3fff, URZ, 0xc0, !UPT ;  /* 0x00003fff04047892 */ /* 0x000fe2000f8ec03f */
[----:B------:R-:W-:Y:S01]  /*aaa0*/  IMAD.IADD R0, R0, 0x1, -R3 ;  /* 0x0000000100007824 */ /* 0x000fe200078e0a03 */
[----:B------:R-:W-:Y:S01]  /*aab0*/  IADD3 R42, P3, R2, 0x80, RZ ;  /* 0x00000080022a7810 */ /* 0x000fe20007f7e0ff */
[----:B------:R-:W-:Y:S01]  /*aac0*/  IMAD.U32 R6, RZ, RZ, UR7 ;  /* 0x00000007ff067e24 */ /* 0x000fe2000f8e00ff */
[----:B------:R-:W-:Y:S01]  /*aad0*/  ULOP3.LUT UR4, UR4, 0x10000, URZ, 0xfc, !UPT ;  /* 0x0001000004047892 */ /* 0x000fe2000f8efc3f */
[----:B------:R-:W-:Y:S01]  /*aae0*/  IMAD.MOV.U32 R5, RZ, RZ, 0x40000040 ;  /* 0x40000040ff057424 */ /* 0x000fe200078e00ff */
[----:B------:R-:W-:Y:S01]  /*aaf0*/  LEA R0, R0, UR8, 0xf ;  /* 0x0000000800007c11 */ /* 0x000fe2000f8e78ff */
[----:B------:R-:W-:Y:S01]  /*ab00*/  IMAD.MOV.U32 R7, RZ, RZ, 0x40000040 ;  /* 0x40000040ff077424 */ /* 0x000fe200078e00ff */
[----:B------:R-:W-:Y:S01]  /*ab10*/  IADD3 R38, P2, R2, 0x88, RZ ;  /* 0x0000008802267810 */ /* 0x000fe20007f5e0ff */
[----:B0-----:R-:W-:Y:S01]  /*ab20*/  VIADD R12, R26, 0xffffff80 ;  /* 0xffffff801a0c7836 */ /* 0x001fe20000000000 */
[----:B------:R-:W-:Y:S01]  /*ab30*/  SHF.R.U32.HI R0, RZ, 0x4, R0 ;  /* 0x00000004ff007819 */ /* 0x000fe20000011600 */
[----:B------:R-:W-:Y:S01]  /*ab40*/  IMAD.U32 R3, RZ, RZ, UR5 ;  /* 0x00000005ff037e24 */ /* 0x000fe2000f8e00ff */
[----:B------:R-:W-:Y:S01]  /*ab50*/  STL.128 [R1+0x90], R4 ;  /* 0x0000900401007387 */ /* 0x000fe20000100c00 */
[----:B------:R-:W-:Y:S01]  /*ab60*/  IMAD.U32 R10, RZ, RZ, UR4 ;  /* 0x00000004ff0a7e24 */ /* 0x000fe2000f8e00ff */
[----:B------:R-:W-:Y:S01]  /*ab70*/  LOP3.LUT R0, R0, 0x3fff, RZ, 0xc0, !PT ;  /* 0x00003fff00007812 */ /* 0x000fe200078ec0ff */
[----:B------:R-:W-:Y:S01]  /*ab80*/  IMAD.U32 R8, RZ, RZ, UR9 ;  /* 0x00000009ff087e24 */ /* 0x000fe2000f8e00ff */
[----:B------:R0:W-:Y:S01]  /*ab90*/  STL [R1+0x74], R12 ;  /* 0x0000740c01007387 */ /* 0x0001e20000100800 */
[----:B------:R-:W-:Y:S01]  /*aba0*/  IMAD.U32 R9, RZ, RZ, UR10 ;  /* 0x0000000aff097e24 */ /* 0x000fe2000f8e00ff */
[----:B------:R-:W-:Y:S01]  /*abb0*/  LOP3.LUT R0, R0, 0x2000000, RZ, 0xfc, !PT ;  /* 0x0200000000007812 */ /* 0x000fe200078efcff */
[----:B------:R-:W-:Y:S01]  /*abc0*/  UIADD3 UR4, UR44, 0x36400, URZ ;  /* 0x000364002c047890 */ /* 0x000fe2000fffe03f */
[----:B------:R1:W-:Y:S01]  /*abd0*/  STL.64 [R1+0x78], R10 ;  /* 0x0000780a01007387 */ /* 0x0003e20000100a00 */
[----:B--2---:R-:W-:-:S02]  /*abe0*/  VIADD R14, R13, 0xffffff80 ;  /* 0xffffff800d0e7836 */ /* 0x004fc40000000000 */
[----:B------:R-:W-:Y:S01]  /*abf0*/  ULOP3.LUT UP0, URZ, UR4, 0x3ff, URZ, 0xc0, !UPT ;  /* 0x000003ff043f7892 */ /* 0x000fe2000f80c03f */
[----:B------:R1:W-:Y:S01]  /*ac00*/  STL.64 [R1+0x58], R8 ;  /* 0x0000580801007387 */ /* 0x0003e20000100a00 */
[----:B------:R-:W-:Y:S02]  /*ac10*/  VIADD R13, R13, 0xffffff80 ;  /* 0xffffff800d0d7836 */ /* 0x000fe40000000000 */
[----:B------:R-:W-:Y:S01]  /*ac20*/  IMAD.X R55, RZ, RZ, R18, P5 ;  /* 0x000000ffff377224 */ /* 0x000fe200028e0612 */
[----:B0-----:R1:W5:Y:S01]  /*ac30*/  LDL R12, [R1+0x450] ;  /* 0x00045000010c7983 */ /* 0x0013620000100800 */
[----:B------:R-:W-:Y:S01]  /*ac40*/  IMAD.MOV.U32 R4, RZ, RZ, R3 ;  /* 0x000000ffff047224 */ /* 0x000fe200078e0003 */
[----:B------:R-:W-:Y:S01]  /*ac50*/  SHF.R.S32.HI R13, RZ, 0x1f, R13 ;  /* 0x0000001fff0d7819 */ /* 0x000fe2000001140d */
[----:B------:R-:W-:Y:S01]  /*ac60*/  IMAD.MOV.U32 R6, RZ, RZ, R0 ;  /* 0x000000ffff067224 */ /* 0x000fe200078e0000 */
[----:B------:R1:W5:Y:S01]  /*ac70*/  LDL R3, [R1+0x458] ;  /* 0x0004580001037983 */ /* 0x0003620000100800 */
[----:B------:R-:W-:Y:S01]  /*ac80*/  PLOP3.LUT P5, PT, PT, PT, UP0, 0x80, 0x0 ;  /* 0x000000000000781c */ /* 0x000fe20003faf008 */
[--C-:B------:R-:W-:Y:S01]  /*ac90*/  IMAD.X R28, RZ, RZ, R18.reuse, P1 ;  /* 0x000000ffff1c7224 */ /* 0x100fe200008e0612 */
[----:B------:R-:W-:Y:S01]  /*aca0*/  LEA.HI R13, R13, R14, RZ, 0x5 ;  /* 0x0000000e0d0d7211 */ /* 0x000fe200078f28ff */
[----:B------:R1:W-:Y:S01]  /*acb0*/  STL.128 [R1+0x80], R4 ;  /* 0x0000800401007387 */ /* 0x0003e20000100c00 */
[----:B------:R-:W-:Y:S01]  /*acc0*/  IMAD.X R25, RZ, RZ, R18, P6 ;  /* 0x000000ffff197224 */ /* 0x000fe200030e0612 */
[----:B------:R-:W-:-:S02]  /*acd0*/  IADD3 R40, P1, R2, 0x90, RZ ;  /* 0x0000009002287810 */ /* 0x000fc40007f3e0ff */
[----:B------:R-:W-:Y:S02]  /*ace0*/  SHF.R.S32.HI R13, RZ, 0x5, R13 ;  /* 0x00000005ff0d7819 */ /* 0x000fe4000001140d */
[----:B------:R-:W-:Y:S01]  /*acf0*/  IADD3 R46, P6, R2, 0x98, RZ ;  /* 0x00000098022e7810 */ /* 0x000fe20007fde0ff */
[--C-:B------:R-:W-:Y:S02]  /*ad00*/  IMAD.X R50, RZ, RZ, R18.reuse, P0 ;  /* 0x000000ffff327224 */ /* 0x100fe400000e0612 */
[----:B------:R-:W-:Y:S02]  /*ad10*/  IMAD.MOV.U32 R0, RZ, RZ, R13 ;  /* 0x000000ffff007224 */ /* 0x000fe400078e000d */
[--C-:B------:R-:W-:Y:S02]  /*ad20*/  IMAD.X R52, RZ, RZ, R18.reuse, P4 ;  /* 0x000000ffff347224 */ /* 0x100fe400020e0612 */
[--C-:B------:R-:W-:Y:S02]  /*ad30*/  IMAD.X R51, RZ, RZ, R18.reuse, P3 ;  /* 0x000000ffff337224 */ /* 0x100fe400018e0612 */
[----:B------:R-:W-:-:S02]  /*ad40*/  IMAD.X R45, RZ, RZ, R18, P2 ;  /* 0x000000ffff2d7224 */ /* 0x000fc400010e0612 */
[--C-:B------:R-:W-:Y:S02]  /*ad50*/  IMAD.X R49, RZ, RZ, R18.reuse, P1 ;  /* 0x000000ffff317224 */ /* 0x100fe400008e0612 */
[----:B------:R-:W-:Y:S01]  /*ad60*/  IMAD.X R47, RZ, RZ, R18, P6 ;  /* 0x000000ffff2f7224 */ /* 0x000fe200030e0612 */
[----:B-1----:R-:W-:Y:S06]  /*ad70*/  @!P5 BRA `(.L_x_3092) ;  /* 0x000000000070d947 */ /* 0x002fec0003800000 */
        /* <DEDUP_REMOVED lines=12> */
[----:B-----5:R-:W-:Y:S02]  /*ae40*/  IMAD.MOV.U32 R12, RZ, RZ, 0x1 ;  /* 0x00000001ff0c7424 */ /* 0x020fe400078e00ff */
[----:B------:R-:W-:-:S07]  /*ae50*/  IMAD.MOV.U32 R13, RZ, RZ, RZ ;  /* 0x000000ffff0d7224 */ /* 0x000fce00078e00ff */
[----:B------:R-:W-:-:S07]  /*ae60*/  LEPC R20, `(.L_x_3093) ;  /* 0x000000001014794e */ /* 0x000fce0000000000 */
[----:B0-----:R-:W-:Y:S05]  /*ae70*/  CALL.ABS.NOINC R14 ;  /* 0x000000000e007343 */ /* 0x001fea0003c00000 */
.L_x_3093:
[----:B------:R-:W2:Y:S02]  /*ae80*/  LDL R7, [R1+0x74] ;  /* 0x0000740001077983 */ /* 0x000ea40000100800 */
[----:B--2---:R-:W-:-:S04]  /*ae90*/  SHF.R.S32.HI R0, RZ, 0x1f, R7 ;  /* 0x0000001fff007819 */ /* 0x004fc80000011407 */
[CC--:B------:R-:W-:Y:S02]  /*aea0*/  LEA.HI R3, R0.reuse, R7.reuse, RZ, 0x4 ;  /* 0x0000000700037211 */ /* 0x0c0fe400078f20ff */
[----:B------:R-:W-:Y:S02]  /*aeb0*/  LEA.HI R0, R0, R7, RZ, 0x5 ;  /* 0x0000000700007211 */ /* 0x000fe400078f28ff */
[----:B------:R-:W-:Y:S02]  /*aec0*/  SHF.R.S32.HI R4, RZ, 0x4, R3 ;  /* 0x00000004ff047819 */ /* 0x000fe40000011403 */
[----:B------:R-:W-:Y:S02]  /*aed0*/  SHF.R.S32.HI R0, RZ, 0x5, R0 ;  /* 0x00000005ff007819 */ /* 0x000fe40000011400 */
[C---:B------:R-:W-:Y:S02]  /*aee0*/  LEA.HI R5, R3.reuse, R4, RZ, 0x1 ;  /* 0x0000000403057211 */ /* 0x040fe400078f08ff */
[----:B------:R-:W-:-:S02]  /*aef0*/  LOP3.LUT R3, R3, 0xfffffff0, RZ, 0xc0, !PT ;  /* 0xfffffff003037812 */ /* 0x000fc400078ec0ff */
[----:B------:R-:W-:-:S03]  /*af00*/  LOP3.LUT R5, R5, 0x1ffffffe, RZ, 0xc0, !PT ;  /* 0x1ffffffe05057812 */ /* 0x000fc600078ec0ff */
[----:B------:R-:W-:Y:S02]  /*af10*/  IMAD.IADD R3, R7, 0x1, -R3 ;  /* 0x0000000107037824 */ /* 0x000fe400078e0a03 */
[----:B------:R-:W-:-:S04]  /*af20*/  IMAD.IADD R5, R4, 0x1, -R5 ;  /* 0x0000000104057824 */ /* 0x000fc800078e0a05 */
[----:B------:R-:W-:-:S07]  /*af30*/  IMAD.SHL.U32 R12, R5, 0x8, RZ ;  /* 0x00000008050c7824 */ /* 0x000fce00078e00ff */
.L_x_3092:
[----:B------:R-:W2:Y:S01]  /*af40*/  LDL R53, [R1+0x1d4] ;  /* 0x0001d40001357983 */ /* 0x000ea20000100800 */
[----:B-----5:R-:W-:Y:S01]  /*af50*/  SHF.R.S32.HI R4, RZ, 0x1f, R3 ;  /* 0x0000001fff047819 */ /* 0x020fe20000011403 */
[----:B------:R-:W-:Y:S01]  /*af60*/  VIADD R10, R26, 0xffffff80 ;  /* 0xffffff801a0a7836 */ /* 0x000fe20000000000 */
[----:B------:R-:W-:Y:S01]  /*af70*/  IADD3 R8, P0, R2, 0xfc, RZ ;  /* 0x000000fc02087810 */ /* 0x000fe20007f1e0ff */
[----:B------:R0:W-:Y:S01]  /*af80*/  STL.64 [R1+0xc0], R24 ;  /* 0x0000c01801007387 */ /* 0x0001e20000100a00 */
[----:B------:R-:W-:Y:S01]  /*af90*/  LEA.HI R4, R4, R3, RZ, 0x3 ;  /* 0x0000000304047211 */ /* 0x000fe200078f18ff */
[----:B------:R-:W1:Y:S01]  /*afa0*/  LDC.64 R20, c[0x0][0xad0] ;  /* 0x0002b400ff147b82 */ /* 0x000e620000000a00 */
[----:B------:R-:W-:Y:S01]  /*afb0*/  IMAD.U32 R30, RZ, RZ, UR38 ;  /* 0x00000026ff1e7e24 */ /* 0x000fe2000f8e00ff */
[----:B------:R3:W-:Y:S01]  /*afc0*/  STL [R1+0xcc], R10 ;  /* 0x0000cc0a01007387 */ /* 0x0007e20000100800 */
[C---:B------:R-:W-:Y:S01]  /*afd0*/  LOP3.LUT R6, R4.reuse, 0xfffffff8, RZ, 0xc0, !PT ;  /* 0xfffffff804067812 */ /* 0x040fe200078ec0ff */
[----:B------:R-:W-:Y:S01]  /*afe0*/  IMAD.SHL.U32 R4, R4, 0x40, RZ ;  /* 0x0000004004047824 */ /* 0x000fe200078e00ff */
[C---:B------:R-:W-:Y:S01]  /*aff0*/  IADD3 R14, P3, R2.reuse, 0xa0, RZ ;  /* 0x000000a0020e7810 */ /* 0x040fe20007f7e0ff */
[----:B------:R-:W-:Y:S01]  /*b000*/  IMAD.X R11, RZ, RZ, R18, P0 ;  /* 0x000000ffff0b7224 */ /* 0x000fe200000e0612 */
[----:B------:R-:W-:Y:S01]  /*b010*/  IADD3 R26, P2, R2, 0xb0, RZ ;  /* 0x000000b0021a7810 */ /* 0x000fe20007f5e0ff */
[----:B------:R-:W-:Y:S01]  /*b020*/  IMAD.IADD R3, R3, 0x1, -R6 ;  /* 0x0000000103037824 */ /* 0x000fe200078e0a06 */
[----:B------:R-:W-:Y:S01]  /*b030*/  LOP3.LUT R7, R4, 0xfffffe00, RZ, 0xc0, !PT ;  /* 0xfffffe0004077812 */ /* 0x000fe200078ec0ff */
[----:B------:R-:W-:Y:S01]  /*b040*/  IMAD.U32 R31, RZ, RZ, UR39 ;  /* 0x00000027ff1f7e24 */ /* 0x000fe2000f8e00ff */
[----:B------:R-:W-:Y:S01]  /*b050*/  IADD3 R6, P1, R2, 0x70, RZ ;  /* 0x0000007002067810 */ /* 0x000fe20007f3e0ff */
[C---:B------:R-:W-:Y:S01]  /*b060*/  IMAD.SHL.U32 R5, R3.reuse, 0x40, RZ ;  /* 0x0000004003057824 */ /* 0x040fe200078e00ff */
[----:B------:R-:W-:Y:S01]  /*b070*/  LOP3.LUT P0, RZ, R3, 0x2, RZ, 0xc0, !PT ;  /* 0x0000000203ff7812 */ /* 0x000fe2000780c0ff */
[----:B------:R-:W-:Y:S01]  /*b080*/  IMAD R0, R0, 0x400, R7 ;  /* 0x0000040000007824 */ /* 0x000fe200078e0207 */
[----:B------:R-:W-:Y:S01]  /*b090*/  STL.64 [R1+0xb0], R22 ;  /* 0x0000b01601007387 */ /* 0x000fe20000100a00 */
[----:B------:R-:W-:Y:S01]  /*b0a0*/  IMAD.X R13, RZ, RZ, R18, P1 ;  /* 0x000000ffff0d7224 */ /* 0x000fe200008e0612 */
[----:B------:R-:W-:Y:S01]  /*b0b0*/  LOP3.LUT R5, R5, 0x1c0, RZ, 0xc0, !PT ;  /* 0x000001c005057812 */ /* 0x000fe200078ec0ff */
[----:B------:R-:W-:Y:S01]  /*b0c0*/  IMAD.MOV.U32 R32, RZ, RZ, 0x10 ;  /* 0x00000010ff207424 */ /* 0x000fe200078e00ff */
[----:B------:R-:W-:Y:S01]  /*b0d0*/  LOP3.LUT P1, RZ, R3, 0x4, RZ, 0xc0, !PT ;  /* 0x0000000403ff7812 */ /* 0x000fe2000782c0ff */
[----:B------:R-:W-:Y:S01]  /*b0e0*/  IMAD.MOV.U32 R7, RZ, RZ, R13 ;  /* 0x000000ffff077224 */ /* 0x000fe200078e000d */
[----:B------:R-:W-:Y:S01]  /*b0f0*/  LOP3.LUT R4, R5, 0x8, R12, 0xf8, !PT ;  /* 0x0000000805047812 */ /* 0x000fe200078ef80c */
[----:B------:R-:W-:Y:S01]  /*b100*/  IMAD.MOV.U32 R12, RZ, RZ, R27 ;  /* 0x000000ffff0c7224 */ /* 0x000fe200078e001b */
[----:B------:R-:W-:Y:S01]  /*b110*/  SHF.R.U32.HI R5, RZ, 0x3, R5 ;  /* 0x00000003ff057819 */ /* 0x000fe20000011605 */
[----:B------:R-:W-:Y:S01]  /*b120*/  IMAD.MOV.U32 R13, RZ, RZ, R28 ;  /* 0x000000ffff0d7224 */ /* 0x000fe200078e001c */
[----:B------:R-:W-:Y:S01]  /*b130*/  SEL R32, R32, 0xfffffff0, !P0 ;  /* 0xfffffff020207807 */ /* 0x000fe20004000000 */
[----:B------:R-:W-:Y:S01]  /*b140*/  IMAD.X R15, RZ, RZ, R18, P3 ;  /* 0x000000ffff0f7224 */ /* 0x000fe200018e0612 */
[----:B------:R-:W-:Y:S01]  /*b150*/  LOP3.LUT R9, R4, R5, RZ, 0x3c, !PT ;  /* 0x0000000504097212 */ /* 0x000fe200078e3cff */
[----:B------:R-:W-:Y:S01]  /*b160*/  IMAD.MOV.U32 R4, RZ, RZ, R8 ;  /* 0x000000ffff047224 */ /* 0x000fe200078e0008 */
[----:B------:R-:W-:Y:S01]  /*b170*/  STL.U8 [R1+0xc8], RZ ;  /* 0x0000c8ff01007387 */ /* 0x000fe20000100000 */
[----:B------:R-:W-:Y:S01]  /*b180*/  IMAD.MOV.U32 R5, RZ, RZ, R11 ;  /* 0x000000ffff057224 */ /* 0x000fe200078e000b */
[----:B------:R-:W-:Y:S01]  /*b190*/  BSSY B0, `(.L_x_3094) ;  /* 0x0000024000007945 */ /* 0x000fe20003800000 */
[----:B0-----:R-:W-:Y:S01]  /*b1a0*/  IMAD.IADD R25, R0, 0x1, R9 ;  /* 0x0000000100197824 */ /* 0x001fe200078e0209 */
[----:B---3--:R-:W0:Y:S01]  /*b1b0*/  LDC.64 R10, c[0x0][0xae0] ;  /* 0x0002b800ff0a7b82 */ /* 0x008e220000000a00 */
[----:B------:R-:W-:Y:S01]  /*b1c0*/  IMAD.X R27, RZ, RZ, R18, P2 ;  /* 0x000000ffff1b7224 */ /* 0x000fe200010e0612 */
[----:B------:R3:W-:Y:S01]  /*b1d0*/  STL.128 [R1+0x100], R4 ;  /* 0x0001000401007387 */ /* 0x0007e20000100c00 */
[----:B------:R-:W-:-:S03]  /*b1e0*/  IMAD.WIDE.U32 R24, R25, 0x2, R30 ;  /* 0x0000000219187825 */ /* 0x000fc600078e001e */
[----:B------:R4:W-:Y:S01]  /*b1f0*/  STL.128 [R1+0x110], R12 ;  /* 0x0001100c01007387 */ /* 0x0009e20000100c00 */
[----:B------:R-:W-:Y:S01]  /*b200*/  IMAD.MOV.U32 R33, RZ, RZ, 0x20 ;  /* 0x00000020ff217424 */ /* 0x000fe200078e00ff */
[----:B------:R-:W0:Y:S01]  /*b210*/  LDC.64 R8, c[0x0][0xad8] ;  /* 0x0002b600ff087b82 */ /* 0x000e220000000a00 */
[----:B------:R-:W-:Y:S01]  /*b220*/  IADD3 R28, P0, R24, 0x36400, RZ ;  /* 0x00036400181c7810 */ /* 0x000fe20007f1e0ff */
[----:B------:R0:W-:Y:S01]  /*b230*/  STL.64 [R1+0xb8], R26 ;  /* 0x0000b81a01007387 */ /* 0x0001e20000100a00 */
[----:B------:R-:W-:Y:S01]  /*b240*/  IMAD.MOV.U32 R24, RZ, RZ, RZ ;  /* 0x000000ffff187224 */ /* 0x000fe200078e00ff */
[----:B------:R-:W-:Y:S02]  /*b250*/  SEL R33, R33, 0xffffffe0, !P1 ;  /* 0xffffffe021217807 */ /* 0x000fe40004800000 */
[----:B------:R-:W-:Y:S01]  /*b260*/  IMAD.X R29, RZ, RZ, R25, P0 ;  /* 0x000000ffff1d7224 */ /* 0x000fe200000e0619 */
[----:B------:R0:W-:Y:S01]  /*b270*/  STL.U8 [R1+0x120], RZ ;  /* 0x000120ff01007387 */ /* 0x0001e20000100000 */
[----:B---3--:R-:W3:Y:S01]  /*b280*/  LDC R6, c[0x0][0x450] ;  /* 0x00011400ff067b82 */ /* 0x008ee20000000800 */
[----:B-1----:R-:W-:-:S02]  /*b290*/  IMAD.MOV.U32 R7, RZ, RZ, R20 ;  /* 0x000000ffff077224 */ /* 0x002fc400078e0014 */
[----:B------:R1:W-:Y:S01]  /*b2a0*/  STL.64 [R1+0xa0], R32 ;  /* 0x0000a02001007387 */ /* 0x0003e20000100a00 */
[----:B----4-:R-:W-:Y:S02]  /*b2b0*/  IMAD.U32 R13, RZ, RZ, UR48 ;  /* 0x00000030ff0d7e24 */ /* 0x010fe4000f8e00ff */
[----:B------:R-:W-:Y:S01]  /*b2c0*/  IMAD.U32 R12, RZ, RZ, UR47 ;  /* 0x0000002fff0c7e24 */ /* 0x000fe2000f8e00ff */
[----:B------:R1:W-:Y:S01]  /*b2d0*/  STL.64 [R1+0xa8], R28 ;  /* 0x0000a81c01007387 */ /* 0x0003e20000100a00 */
[----:B------:R-:W3:Y:S01]  /*b2e0*/  LDC.64 R4, c[0x0][0x448] ;  /* 0x00011200ff047b82 */ /* 0x000ee20000000a00 */
[----:B------:R-:W-:Y:S02]  /*b2f0*/  IMAD.MOV.U32 R14, RZ, RZ, R21 ;  /* 0x000000ffff0e7224 */ /* 0x000fe400078e0015 */
[----:B0-----:R-:W-:Y:S02]  /*b300*/  IMAD.MOV.U32 R26, RZ, RZ, R10 ;  /* 0x000000ffff1a7224 */ /* 0x001fe400078e000a */
[----:B------:R-:W-:-:S02]  /*b310*/  IMAD.MOV.U32 R27, RZ, RZ, R11 ;  /* 0x000000ffff1b7224 */ /* 0x000fc400078e000b */
[----:B------:R-:W-:Y:S02]  /*b320*/  IMAD.MOV.U32 R15, RZ, RZ, R8 ;  /* 0x000000ffff0f7224 */ /* 0x000fe400078e0008 */
[----:B------:R-:W-:-:S03]  /*b330*/  IMAD.MOV.U32 R25, RZ, RZ, R9 ;  /* 0x000000ffff197224 */ /* 0x000fc600078e0009 */
[----:B------:R1:W-:Y:S04]  /*b340*/  STL.128 [R1+0xd0], R12 ;  /* 0x0000d00c01007387 */ /* 0x0003e80000100c00 */
[----:B------:R1:W-:Y:S04]  /*b350*/  STL.128 [R1+0xe0], R24 ;  /* 0x0000e01801007387 */ /* 0x0003e80000100c00 */
[----:B---3--:R1:W-:Y:S01]  /*b360*/  STL.128 [R1+0xf0], R4 ;  /* 0x0000f00401007387 */ /* 0x0083e20000100c00 */
[----:B--2---:R-:W-:-:S04]  /*b370*/  LEA.HI R0, R53, R53, RZ, 0x1 ;  /* 0x0000003535007211 */ /* 0x004fc800078f08ff */
[----:B------:R-:W-:-:S05]  /*b380*/  LOP3.LUT R0, R0, 0xfffffffe, RZ, 0xc0, !PT ;  /* 0xfffffffe00007812 */ /* 0x000fca00078ec0ff */
[----:B------:R-:W-:-:S05]  /*b390*/  IMAD.IADD R0, R53, 0x1, -R0 ;  /* 0x0000000135007824 */ /* 0x000fca00078e0a00 */
[----:B------:R-:W-:-:S04]  /*b3a0*/  SHF.L.U32 R0, R0, 0x1f, RZ ;  /* 0x0000001f00007819 */ /* 0x000fc800000006ff */
[----:B------:R-:W0:Y:S02]  /*b3b0*/  SYNCS.PHASECHK.TRANS64.TRYWAIT P0, [UR44+0x38800], R0 ;  /* 0x03880000ff0075a7 */ /* 0x000e24000800016c */
[----:B01----:R-:W-:Y:S05]  /*b3c0*/  @!P0 BRA `(.L_x_3095) ;  /* 0x0000023c003c8947 */ /* 0x003fea0003800000 */
.L_x_3315:
[----:B------:R-:W-:Y:S05]  /*b3d0*/  BSYNC B0 ;  /* 0x0000000000007941 */ /* 0x000fea0003800000 */
.L_x_3094:
[----:B------:R-:W2:Y:S04]  /*b3e0*/  LDL R32, [R1] ;  /* 0x0000000001207983 */ /* 0x000ea80000100800 */
[----:B------:R1:W5:Y:S01]  /*b3f0*/  LDL.64 R20, [R1+0x1c8] ;  /* 0x0001c80001147983 */ /* 0x0003620000100a00 */
[C---:B------:R-:W-:Y:S01]  /*b400*/  IADD3 R14, P0, R2.reuse, 0xc8, RZ ;  /* 0x000000c8020e7810 */ /* 0x040fe20007f1e0ff */
[----:B------:R-:W-:Y:S01]  /*b410*/  IMAD.MOV.U32 R12, RZ, RZ, R48 ;  /* 0x000000ffff0c7224 */ /* 0x000fe200078e0030 */
[C---:B------:R-:W-:Y:S01]  /*b420*/  IADD3 R7, P1, R2.reuse, 0x100, RZ ;  /* 0x0000010002077810 */ /* 0x040fe20007f3e0ff */
[----:B------:R-:W-:Y:S01]  /*b430*/  IMAD.MOV.U32 R13, RZ, RZ, R55 ;  /* 0x000000ffff0d7224 */ /* 0x000fe200078e0037 */
[C---:B------:R-:W-:Y:S01]  /*b440*/  IADD3 R4, P2, R2.reuse, 0x108, RZ ;  /* 0x0000010802047810 */ /* 0x040fe20007f5e0ff */
[--C-:B------:R-:W-:Y:S01]  /*b450*/  IMAD.X R15, RZ, RZ, R18.reuse, P0 ;  /* 0x000000ffff0f7224 */ /* 0x100fe200000e0612 */
[C---:B0-----:R-:W-:Y:S01]  /*b460*/  IADD3 R0, P0, R2.reuse, 0x1d4, RZ ;  /* 0x000001d402007810 */ /* 0x041fe20007f1e0ff */
[----:B------:R-:W-:Y:S01]  /*b470*/  IMAD.X R24, RZ, RZ, R18, P1 ;  /* 0x000000ffff187224 */ /* 0x000fe200008e0612 */
[----:B------:R-:W-:Y:S01]  /*b480*/  IADD3 R26, P1, R2, 0x120, RZ ;  /* 0x00000120021a7810 */ /* 0x000fe20007f3e0ff */
[----:B------:R-:W-:Y:S01]  /*b490*/  IMAD.MOV.U32 R28, RZ, RZ, R42 ;  /* 0x000000ffff1c7224 */ /* 0x000fe200078e002a */
[----:B------:R0:W-:Y:S01]  /*b4a0*/  STL.128 [R1+0x130], R12 ;  /* 0x0001300c01007387 */ /* 0x0001e20000100c00 */
[----:B------:R-:W-:Y:S01]  /*b4b0*/  IMAD.X R3, RZ, RZ, R18, P0 ;  /* 0x000000ffff037224 */ /* 0x000fe200000e0612 */
[----:B------:R-:W-:Y:S01]  /*b4c0*/  BSSY B0, `(.L_x_3096) ;  /* 0x0000034000007945 */ /* 0x000fe20003800000 */
[----:B------:R-:W-:-:S02]  /*b4d0*/  IMAD.MOV.U32 R29, RZ, RZ, R51 ;  /* 0x000000ffff1d7224 */ /* 0x000fc400078e0033 */
[----:B------:R-:W-:-:S03]  /*b4e0*/  IMAD.X R27, RZ, RZ, R18, P1 ;  /* 0x000000ffff1b7224 */ /* 0x000fc600008e0612 */
[----:B------:R-:W-:Y:S04]  /*b4f0*/  STL.128 [R1+0x150], R28 ;  /* 0x0001501c01007387 */ /* 0x000fe80000100c00 */
[----:B------:R-:W-:Y:S01]  /*b500*/  STL.64 [R1+0x1c0], R26 ;  /* 0x0001c01a01007387 */ /* 0x000fe20000100a00 */
[----:B0-----:R-:W-:Y:S02]  /*b510*/  IMAD.MOV.U32 R14, RZ, RZ, R43 ;  /* 0x000000ffff0e7224 */ /* 0x001fe400078e002b */
[----:B------:R-:W-:Y:S02]  /*b520*/  IMAD.MOV.U32 R15, RZ, RZ, R52 ;  /* 0x000000ffff0f7224 */ /* 0x000fe400078e0034 */
[----:B------:R-:W-:Y:S02]  /*b530*/  IMAD.MOV.U32 R12, RZ, RZ, R2 ;  /* 0x000000ffff0c7224 */ /* 0x000fe400078e0002 */
[----:B------:R-:W-:-:S05]  /*b540*/  IMAD.MOV.U32 R13, RZ, RZ, R18 ;  /* 0x000000ffff0d7224 */ /* 0x000fca00078e0012 */
[----:B------:R0:W-:Y:S02]  /*b550*/  STL.128 [R1+0x140], R12 ;  /* 0x0001400c01007387 */ /* 0x0001e40000100c00 */
[----:B0-----:R-:W-:Y:S02]  /*b560*/  IMAD.MOV.U32 R14, RZ, RZ, R39 ;  /* 0x000000ffff0e7224 */ /* 0x001fe400078e0027 */
[----:B------:R-:W-:Y:S02]  /*b570*/  IMAD.MOV.U32 R15, RZ, RZ, R44 ;  /* 0x000000ffff0f7224 */ /* 0x000fe400078e002c */
[----:B------:R-:W-:Y:S01]  /*b580*/  IMAD.MOV.U32 R12, RZ, RZ, R0 ;  /* 0x000000ffff0c7224 */ /* 0x000fe200078e0000 */
[----:B------:R-:W-:Y:S01]  /*b590*/  IADD3 R0, P0, R2, 0x1d8, RZ ;  /* 0x000001d802007810 */ /* 0x000fe20007f1e0ff */
[----:B------:R-:W-:-:S04]  /*b5a0*/  IMAD.MOV.U32 R13, RZ, RZ, R3 ;  /* 0x000000ffff0d7224 */ /* 0x000fc800078e0003 */
[----:B------:R-:W-:Y:S01]  /*b5b0*/  IMAD.X R3, RZ, RZ, R18, P0 ;  /* 0x000000ffff037224 */ /* 0x000fe200000e0612 */
[----:B------:R0:W-:Y:S01]  /*b5c0*/  STL.128 [R1+0x160], R12 ;  /* 0x0001600c01007387 */ /* 0x0001e20000100c00 */
[----:B------:R-:W-:Y:S01]  /*b5d0*/  IADD3 R25, P0, R2, 0xb8, RZ ;  /* 0x000000b802197810 */ /* 0x000fe20007f1e0ff */
        /* <DEDUP_REMOVED lines=8> */
[----:B------:R-:W-:Y:S02]  /*b660*/  IMAD.MOV.U32 R15, RZ, RZ, R3 ;  /* 0x000000ffff0f7224 */ /* 0x000fe400078e0003 */
[----:B------:R-:W-:-:S02]  /*b670*/  IMAD.X R0, RZ, RZ, R18, P0 ;  /* 0x000000ffff007224 */ /* 0x000fc400000e0612 */
[----:B------:R-:W-:Y:S01]  /*b680*/  IMAD.X R3, RZ, RZ, R18, P2 ;  /* 0x000000ffff037224 */ /* 0x000fe200010e0612 */
[----:B------:R0:W-:Y:S02]  /*b690*/  STL.128 [R1+0x180], R12 ;  /* 0x0001800c01007387 */ /* 0x0001e40000100c00 */
[----:B0-----:R-:W-:Y:S02]  /*b6a0*/  IMAD.MOV.U32 R14, RZ, RZ, R36 ;  /* 0x000000ffff0e7224 */ /* 0x001fe400078e0024 */
[----:B------:R-:W-:Y:S02]  /*b6b0*/  IMAD.MOV.U32 R15, RZ, RZ, R37 ;  /* 0x000000ffff0f7224 */ /* 0x000fe400078e0025 */
[----:B------:R-:W-:Y:S02]  /*b6c0*/  IMAD.MOV.U32 R12, RZ, RZ, R7 ;  /* 0x000000ffff0c7224 */ /* 0x000fe400078e0007 */
[----:B------:R-:W-:Y:S01]  /*b6d0*/  IMAD.MOV.U32 R13, RZ, RZ, R24 ;  /* 0x000000ffff0d7224 */ /* 0x000fe200078e0018 */
[----:B------:R-:W-:-:S04]  /*b6e0*/  IADD3 R24, P0, R2, 0x1c8, RZ ;  /* 0x000001c802187810 */ /* 0x000fc80007f1e0ff */
[----:B------:R0:W-:Y:S02]  /*b6f0*/  STL.128 [R1+0x190], R12 ;  /* 0x0001900c01007387 */ /* 0x0001e40000100c00 */
[----:B0-----:R-:W-:Y:S02]  /*b700*/  IMAD.MOV.U32 R12, RZ, RZ, R25 ;  /* 0x000000ffff0c7224 */ /* 0x001fe400078e0019 */
[----:B------:R-:W-:Y:S02]  /*b710*/  IMAD.MOV.U32 R13, RZ, RZ, R0 ;  /* 0x000000ffff0d7224 */ /* 0x000fe400078e0000 */
[----:B------:R-:W-:Y:S02]  /*b720*/  IMAD.MOV.U32 R14, RZ, RZ, R4 ;  /* 0x000000ffff0e7224 */ /* 0x000fe400078e0004 */
[----:B------:R-:W-:Y:S02]  /*b730*/  IMAD.MOV.U32 R15, RZ, RZ, R3 ;  /* 0x000000ffff0f7224 */ /* 0x000fe400078e0003 */
[----:B------:R-:W-:-:S03]  /*b740*/  IMAD.X R25, RZ, RZ, R18, P0 ;  /* 0x000000ffff197224 */ /* 0x000fc600000e0612 */
[----:B------:R0:W-:Y:S04]  /*b750*/  STL.128 [R1+0x1a0], R12 ;  /* 0x0001a00c01007387 */ /* 0x0001e80000100c00 */
[----:B------:R1:W-:Y:S01]  /*b760*/  STL.64 [R1+0x128], R24 ;  /* 0x0001281801007387 */ /* 0x0003e20000100a00 */
        /* <DEDUP_REMOVED lines=9> */
.L_x_3097:
[----:B------:R-:W-:Y:S05]  /*b800*/  BSYNC B0 ;  /* 0x0000000000007941 */ /* 0x000fea0003800000 */
.L_x_3096:
        /* <DEDUP_REMOVED lines=8> */
.L_x_3099:
[----:B------:R-:W-:Y:S05]  /*b890*/  BSYNC B0 ;  /* 0x0000000000007941 */ /* 0x000fea0003800000 */
.L_x_3098:
[----:B------:R-:W-:Y:S04]  /*b8a0*/  BSSY B0, `(.L_x_3100) ;  /* 0x0000004000007945 */ /* 0x000fe80003800000 */
[----:B-1----:R-:W-:Y:S05]  /*b8b0*/  @P0 BRA `(.L_x_3101) ;  /* 0x0000000000080947 */ /* 0x002fea0003800000 */
[----:B------:R-:W1:Y:S02]  /*b8c0*/  SYNCS.PHASECHK.TRANS64.TRYWAIT P0, [R20+URZ], R21 ;  /* 0x00000015140075a7 */ /* 0x000e64000800017f */
[----:B-1----:R-:W-:Y:S05]  /*b8d0*/  @!P0 BRA `(.L_x_3102) ;  /* 0x0000023800108947 */ /* 0x002fea0003800000 */
.L_x_3101:
[----:B------:R-:W-:Y:S05]  /*b8e0*/  BSYNC B0 ;  /* 0x0000000000007941 */ /* 0x000fea0003800000 */
.L_x_3100:
[----:B------:R-:W2:Y:S04]  /*b8f0*/  LDL R7, [R1+0x1c8] ;  /* 0x0001c80001077983 */ /* 0x000ea80000100800 */
[----:B------:R-:W2:Y:S01]  /*b900*/  LDL.64 R12, [R1+0x80] ;  /* 0x00008000010c7983 */ /* 0x000ea20000100a00 */
[----:B------:R-:W-:Y:S05]  /*b910*/  WARPSYNC.ALL ;  /* 0x0000000000007948 */ /* 0x000fea0003800000 */
[----:B------:R-:W3:Y:S04]  /*b920*/  LDL.64 R24, [R1+0x78] ;  /* 0x0000780001187983 */ /* 0x000ee80000100a00 */
[----:B------:R-:W4:Y:S04]  /*b930*/  LDL.64 R14, [R1+0x78] ;  /* 0x00007800010e7983 */ /* 0x000f280000100a00 */
[----:B01----:R-:W5:Y:S04]  /*b940*/  LDL.64 R20, [R1+0x78] ;  /* 0x0000780001147983 */ /* 0x003f680000100a00 */
[----:B------:R-:W5:Y:S01]  /*b950*/  LDL.64 R56, [R1+0x78] ;  /* 0x0000780001387983 */ /* 0x000f620000100a00 */
[----:B--2---:R-:W-:Y:S01]  /*b960*/  IMAD R12, R7, 0x200, R12 ;  /* 0x00000200070c7824 */ /* 0x004fe200078e020c */
[----:B------:R-:W-:-:S02]  /*b970*/  R2UR UR7, R13 ;  /* 0x000000000d0772ca */ /* 0x000fc400000e0000 */
[----:B------:R-:W2:Y:S01]  /*b980*/  LDL R3, [R1+0x1d4] ;  /* 0x0001d40001037983 */ /* 0x000ea20000100800 */
[C---:B------:R-:W-:Y:S01]  /*b990*/  VIADD R58, R12.reuse, 0x2 ;  /* 0x000000020c3a7836 */ /* 0x040fe20000000000 */
[----:B------:R-:W-:Y:S01]  /*b9a0*/  R2UR UR6, R12 ;  /* 0x000000000c0672ca */ /* 0x000fe200000e0000 */
[----:B------:R-:W-:Y:S01]  /*b9b0*/  IMAD.MOV.U32 R59, RZ, RZ, R13 ;  /* 0x000000ffff3b7224 */ /* 0x000fe200078e000d */
[----:B------:R0:W-:Y:S01]  /*b9c0*/  STL [R1+0x60], RZ ;  /* 0x000060ff01007387 */ /* 0x0001e20000100800 */
[----:B------:R-:W-:Y:S01]  /*b9d0*/  BSSY B0, `(.L_x_3103) ;  /* 0x000002c000007945 */ /* 0x000fe20003800000 */
[----:B---3--:R-:W-:Y:S02]  /*b9e0*/  R2UR UR4, R24 ;  /* 0x00000000180472ca */ /* 0x008fe400000e0000 */
[----:B------:R-:W-:Y:S02]  /*b9f0*/  R2UR UR5, R25 ;  /* 0x00000000190572ca */ /* 0x000fe400000e0000 */
[----:B------:R-:W-:Y:S01]  /*ba00*/  WARPGROUP.ARRIVE ;  /* 0x00000000000079c5 */ /* 0x000fe20000000000 */
        /* <DEDUP_REMOVED lines=40> */
.L_x_3316:
[----:B------:R-:W-:Y:S05]  /*bc90*/  BSYNC B0 ;  /* 0x0000000000007941 */ /* 0x000fea0003800000 */
.L_x_3103:
[----:B0-----:R-:W2:Y:S04]  /*bca0*/  LDL R3, [R1+0x28] ;  /* 0x0000280001037983 */ /* 0x001ea80000100800 */
[----:B------:R0:W5:Y:S01]  /*bcb0*/  LDL.64 R12, [R1+0x1c8] ;  /* 0x0001c800010c7983 */ /* 0x0001620000100a00 */
[----:B------:R-:W-:Y:S01]  /*bcc0*/  BSSY B0, `(.L_x_3105) ;  /* 0x0000005000007945 */ /* 0x000fe20003800000 */
[----:B--2---:R-:W-:-:S04]  /*bcd0*/  LOP3.LUT R3, R3, 0x1, RZ, 0xfc, !PT ;  /* 0x0000000103037812 */ /* 0x004fc800078efcff */
[----:B------:R-:W-:-:S13]  /*bce0*/  ISETP.NE.AND P1, PT, R3, 0x3, PT ;  /* 0x000000030300780c */ /* 0x000fda0003f25270 */
[----:B0-----:R-:W-:Y:S05]  /*bcf0*/  @!P1 BRA `(.L_x_3106) ;  /* 0x0000000000049947 */ /* 0x001fea0003800000 */
[----:B------:R-:W-:Y:S01]  /*bd00*/  BPT.TRAP 0x1 ;  /* 0x000000040000795c */ /* 0x000fe20000300000 */
.L_x_3106:
[----:B------:R-:W-:Y:S05]  /*bd10*/  BSYNC B0 ;  /* 0x0000000000007941 */ /* 0x000fea0003800000 */
.L_x_3105:
        /* <DEDUP_REMOVED lines=8> */
.L_x_3108:
[----:B------:R-:W-:Y:S05]  /*bda0*/  BSYNC B0 ;  /* 0x0000000000007941 */ /* 0x000fea0003800000 */
.L_x_3107:
[----:B------:R-:W-:Y:S04]  /*bdb0*/  BSSY B0, `(.L_x_3109) ;  /* 0x0000004000007945 */ /* 0x000fe80003800000 */
[----:B-1----:R-:W-:Y:S05]  /*bdc0*/  @P0 BRA `(.L_x_3110) ;  /* 0x0000000000080947 */ /* 0x002fea0003800000 */
[----:B------:R-:W1:Y:S02]  /*bdd0*/  SYNCS.PHASECHK.TRANS64.TRYWAIT P0, [R12+URZ], R13 ;  /* 0x0000000d0c0075a7 */ /* 0x000e64000800017f */
[----:B-1----:R-:W-:Y:S05]  /*bde0*/  @!P0 BRA `(.L_x_3111) ;  /* 0x0000023000f88947 */ /* 0x002fea0003800000 */
.L_x_3110:
[----:B------:R-:W-:Y:S05]  /*bdf0*/  BSYNC B0 ;  /* 0x0000000000007941 */ /* 0x000fea0003800000 */
.L_x_3109:
        /* <DEDUP_REMOVED lines=9> */
[----:B------:R-:W4:Y:S05]  /*be90*/  LDL.64 R56, [R1+0x90] ;  /* 0x0000900001387983 */ /* 0x000f2a0000100a00 */
[----:B------:R-:W0:Y:S01]  /*bea0*/  S2R R7, SR_TID.X ;  /* 0x0000000000077919 */ /* 0x000e220000002100 */
[----:B------:R-:W4:Y:S01]  /*beb0*/  LDL.64 R64, [R1+0x90] ;  /* 0x0000900001407983 */ /* 0x000f220000100a00 */
[----:B--2---:R-:W-:Y:S01]  /*bec0*/  ISETP.NE.U32.AND P0, PT, R4, RZ, PT ;  /* 0x000000ff0400720c */ /* 0x004fe20003f05070 */
[----:B---3--:R-:W-:Y:S01]  /*bed0*/  IMAD R12, R3, 0x1000, R12 ;  /* 0x00001000030c7824 */ /* 0x008fe200078e020c */
[----:B------:R-:W-:-:S02]  /*bee0*/  R2UR UR7, R13 ;  /* 0x000000000d0772ca */ /* 0x000fc400000e0000 */
[----:B----4-:R-:W-:Y:S02]  /*bef0*/  R2UR UR4, R20 ;  /* 0x00000000140472ca */ /* 0x010fe400000e0000 */
[----:B------:R-:W-:Y:S02]  /*bf00*/  R2UR UR6, R12 ;  /* 0x000000000c0672ca */ /* 0x000fe400000e0000 */
[----:B------:R-:W-:-:S05]  /*bf10*/  R2UR UR5, R21 ;  /* 0x00000000150572ca */ /* 0x000fca00000e0000 */
[----:B------:R-:W-:Y:S01]  /*bf20*/  VOTEU.ANY UP0, P0 ;  /* 0x00000000003f7886 */ /* 0x000fe20000000100 */
[----:B------:R-:W-:Y:S01]  /*bf30*/  VIADD R14, R14, 0x2 ;  /* 0x000000020e0e7836 */ /* 0x000fe20000000000 */
[----:B------:R-:W2:Y:S06]  /*bf40*/  LDL.64 R20, [R1+0x90] ;  /* 0x0000900001147983 */ /* 0x000eac0000100a00 */
[----:B------:R-:W-:Y:S01]  /*bf50*/  HGMMA.64x64x16.F32 R24, gdesc[UR4], R24, UP0, gsb0 ;  /* 0x00e00000041879f0 */ /* 0x000fe2000b800818 */
[----:B------:R-:W-:Y:S02]  /*bf60*/  VIADD R62, R12, 0x2 ;  /* 0x000000020c3e7836 */ /* 0x000fe40000000000 */
[----:B------:R-:W-:Y:S01]  /*bf70*/  IMAD.MOV.U32 R63, RZ, RZ, R13 ;  /* 0x000000ffff3f7224 */ /* 0x000fe200078e000d */
[----:B------:R-:W-:-:S02]  /*bf80*/  R2UR UR4, R14 ;  /* 0x000000000e0472ca */ /* 0x000fc400000e0000 */
        /* <DEDUP_REMOVED lines=158> */
[----:B------:R-:W-:Y:S01]  /*c970*/  VIADD R4, R12, 0x800 ;  /* 0x000008000c047836 */ /* 0x000fe20000000000 */
[----:B------:R-:W-:Y:S01]  /*c980*/  UMOV UR8, 0x1 ;  /* 0x0000000100087882 */ /* 0x000fe20000000000 */
[----:B------:R-:W-:Y:S01]  /*c990*/  IMAD.MOV.U32 R67, RZ, RZ, 0x4 ;  /* 0x00000004ff437424 */ /* 0x000fe200078e00ff */
[----:B------:R-:W4:Y:S04]  /*c9a0*/  LDL.64 R62, [R1+0x90] ;  /* 0x00009000013e7983 */ /* 0x000f280000100a00 */
[----:B------:R-:W0:Y:S01]  /*c9b0*/  SHFL.IDX PT, R3, R7, RZ, 0x1f ;  /* 0x00001fff07037589 */ /* 0x000e2200000e0000 */
[----:B------:R-:W-:-:S02]  /*c9c0*/  WARPGROUP.DEPBAR.LE gsb0, 0x0 ;  /* 0x00008000000079c5 */ /* 0x000fc40000010000 */
[----:B------:R-:W-:-:S06]  /*c9d0*/  WARPGROUP.ARRIVE ;  /* 0x00000000000079c5 */ /* 0x000fcc0000000000 */
[----:B------:R-:W-:Y:S01]  /*c9e0*/  HGMMA.64x64x16.F32 R24, gdesc[UR4], R24, gsb0 ;  /* 0x00e00000041879f0 */ /* 0x000fe20008000818 */
[----:B0-----:R-:W-:-:S04]  /*c9f0*/  ISETP.GT.AND P0, PT, R3, 0x7f, PT ;  /* 0x0000007f0300780c */ /* 0x001fc80003f04270 */
[----:B------:R-:W-:Y:S01]  /*ca00*/  SEL R3, RZ, 0x2, !P0 ;  /* 0x00000002ff037807 */ /* 0x000fe20004000000 */
[----:B------:R-:W-:-:S03]  /*ca10*/  IMAD.MOV.U32 R21, RZ, RZ, R13 ;  /* 0x000000ffff157224 */ /* 0x000fc600078e000d */
[----:B------:R-:W-:Y:S01]  /*ca20*/  IADD3 R14, R14, 0x800, R3 ;  /* 0x000008000e0e7810 */ /* 0x000fe20007ffe003 */
[----:B------:R-:W-:Y:S01]  /*ca30*/  IMAD.IADD R20, R3, 0x1, R4 ;  /* 0x0000000103147824 */ /* 0x000fe200078e0204 */
[----:B------:R-:W-:Y:S02]  /*ca40*/  R2UR UR7, R21 ;  /* 0x00000000150772ca */ /* 0x000fe400000e0000 */
[----:B------:R-:W-:Y:S02]  /*ca50*/  R2UR UR4, R14 ;  /* 0x000000000e0472ca */ /* 0x000fe400000e0000 */
[----:B------:R-:W-:Y:S02]  /*ca60*/  R2UR UR6, R20 ;  /* 0x00000000140672ca */ /* 0x000fe400000e0000 */
[----:B------:R-:W-:Y:S01]  /*ca70*/  R2UR UR5, R15 ;  /* 0x000000000f0572ca */ /* 0x000fe200000e0000 */
[----:B------:R-:W-:Y:S01]  /*ca80*/  UISETP.NE.U32.AND UP0, UPT, UR8, URZ, UPT ;  /* 0x0000003f0800728c */ /* 0x000fe2000bf05070 */
[----:B------:R-:W-:-:S02]  /*ca90*/  WARPGROUP.DEPBAR.LE gsb0, 0x0 ;  /* 0x00008000000079c5 */ /* 0x000fc40000010000 */
[----:B------:R-:W-:-:S09]  /*caa0*/  WARPGROUP.ARRIVE ;  /* 0x00000000000079c5 */ /* 0x000fd20000000000 */
[----:B------:R-:W-:Y:S01]  /*cab0*/  HGMMA.64x64x16.F32 R24, gdesc[UR4], R24, UP0, gsb0 ;  /* 0x00e00000041879f0 */ /* 0x000fe2000b800818 */
        /* <DEDUP_REMOVED lines=8> */
[----:B------:R-:W-:Y:S01]  /*cb40*/  IMAD.MOV.U32 R21, RZ, RZ, R13 ;  /* 0x000000ffff157224 */ /* 0x000fe200078e000d */
[----:B------:R-:W-:-:S02]  /*cb50*/  WARPGROUP.DEPBAR.LE gsb0, 0x0 ;  /* 0x00008000000079c5 */ /* 0x000fc40000010000 */
[----:B------:R-:W-:Y:S01]  /*cb60*/  WARPGROUP.ARRIVE ;  /* 0x00000000000079c5 */ /* 0x000fe20000000000 */
[----:B------:R-:W-:Y:S01]  /*cb70*/  SEL R67, R67, 0x6, !P0 ;  /* 0x0000000643437807 */ /* 0x000fe20004000000 */
[----:B------:R-:W2:Y:S07]  /*cb80*/  LDL.64 R14, [R1+0x90] ;  /* 0x00009000010e7983 */ /* 0x000eae0000100a00 */
[----:B------:R-:W-:Y:S01]  /*cb90*/  HGMMA.64x64x16.F32 R24, gdesc[UR4], R24, gsb0 ;  /* 0x00e00000041879f0 */ /* 0x000fe20008000818 */
[----:B------:R-:W-:Y:S01]  /*cba0*/  IMAD.IADD R20, R4, 0x1, R67 ;  /* 0x0000000104147824 */ /* 0x000fe200078e0243 */
[----:B---3--:R-:W-:Y:S01]  /*cbb0*/  IADD3 R60, R67, 0x800, R60 ;  /* 0x00000800433c7810 */ /* 0x008fe20007ffe03c */
[----:B------:R-:W3:Y:S01]  /*cbc0*/  LDL.64 R58, [R1+0x90] ;  /* 0x00009000013a7983 */ /* 0x000ee20000100a00 */
        /* <DEDUP_REMOVED lines=24> */
[----:B------:R-:W4:Y:S07]  /*cd50*/  LDL.64 R20, [R1+0x90] ;  /* 0x0000900001147983 */ /* 0x000f2e0000100a00 */
[----:B------:R-:W-:Y:S01]  /*cd60*/  HGMMA.64x64x16.F32 R24, gdesc[UR4], R24, gsb0 ;  /* 0x00e00000041879f0 */ /* 0x000fe20008000818 */
[----:B------:R-:W-:-:S02]  /*cd70*/  IMAD.IADD R56, R3, 0x1, R4 ;  /* 0x0000000103387824 */ /* 0x000fc400078e0204 */
[--C-:B------:R-:W-:Y:S01]  /*cd80*/  IMAD.MOV.U32 R57, RZ, RZ, R13.reuse ;  /* 0x000000ffff397224 */ /* 0x100fe200078e000d */
[----:B------:R-:W-:Y:S02]  /*cd90*/  R2UR UR4, R64 ;  /* 0x00000000400472ca */ /* 0x000fe400000e0000 */
[----:B------:R-:W-:Y:S02]  /*cda0*/  R2UR UR6, R56 ;  /* 0x00000000380672ca */ /* 0x000fe400000e0000 */
[----:B------:R-:W-:Y:S02]  /*cdb0*/  R2UR UR7, R57 ;  /* 0x00000000390772ca */ /* 0x000fe400000e0000 */
[----:B------:R-:W-:Y:S01]  /*cdc0*/  R2UR UR5, R65 ;  /* 0x00000000410572ca */ /* 0x000fe200000e0000 */
[C---:B------:R-:W-:Y:S01]  /*cdd0*/  IMAD.IADD R60, R7.reuse, 0x1, R4 ;  /* 0x00000001073c7824 */ /* 0x040fe200078e0204 */
[----:B------:R-:W-:Y:S01]  /*cde0*/  IADD3 R62, R7, 0xa00, R62 ;  /* 0x00000a00073e7810 */ /* 0x000fe20007ffe03e */
[----:B------:R-:W-:Y:S01]  /*cdf0*/  IMAD.MOV.U32 R61, RZ, RZ, R13 ;  /* 0x000000ffff3d7224 */ /* 0x000fe200078e000d */
[----:B------:R-:W4:Y:S01]  /*ce00*/  LDL.64 R56, [R1+0x90] ;  /* 0x0000900001387983 */ /* 0x000f220000100a00 */
        /* <DEDUP_REMOVED lines=8> */
[----:B------:R-:W-:Y:S01]  /*ce90*/  WARPGROUP.ARRIVE ;  /* 0x00000000000079c5 */ /* 0x000fe20000000000 */
[C---:B--2---:R-:W-:Y:S01]  /*cea0*/  IADD3 R14, R67.reuse, 0xa00, R14 ;  /* 0x00000a00430e7810 */ /* 0x044fe20007ffe00e */
[----:B------:R-:W2:Y:S08]  /*ceb0*/  LDL.64 R60, [R1+0x90] ;  /* 0x00009000013c7983 */ /* 0x000eb00000100a00 */
[----:B------:R-:W-:Y:S01]  /*cec0*/  HGMMA.64x64x16.F32 R24, gdesc[UR4], R24, gsb0 ;  /* 0x00e00000041879f0 */ /* 0x000fe20008000818 */
[----:B------:R-:W-:-:S02]  /*ced0*/  IMAD.IADD R62, R67, 0x1, R4 ;  /* 0x00000001433e7824 */ /* 0x000fc400078e0204 */
[----:B------:R-:W-:Y:S01]  /*cee0*/  IMAD.MOV.U32 R63, RZ, RZ, R13 ;  /* 0x000000ffff3f7224 */ /* 0x000fe200078e000d */
[----:B------:R-:W-:Y:S02]  /*cef0*/  R2UR UR4, R14 ;  /* 0x000000000e0472ca */ /* 0x000fe400000e0000 */
[----:B------:R-:W-:Y:S02]  /*cf00*/  R2UR UR6, R62 ;  /* 0x000000003e0672ca */ /* 0x000fe400000e0000 */
[----:B------:R-:W-:Y:S02]  /*cf10*/  R2UR UR7, R63 ;  /* 0x000000003f0772ca */ /* 0x000fe400000e0000 */
[----:B------:R-:W-:Y:S01]  /*cf20*/  R2UR UR5, R15 ;  /* 0x000000000f0572ca */ /* 0x000fe200000e0000 */
[----:B------:R-:W-:Y:S01]  /*cf30*/  IMAD.MOV.U32 R4, RZ, RZ, 0x30 ;  /* 0x00000030ff047424 */ /* 0x000fe200078e00ff */
[----:B------:R-:W2:Y:S01]  /*cf40*/  LDL.64 R62, [R1+0x90] ;  /* 0x00009000013e7983 */ /* 0x000ea20000100a00 */
        /* <DEDUP_REMOVED lines=18> */
[C---:B----4-:R-:W-:Y:S01]  /*d070*/  IADD3 R20, R3.reuse, 0xc00, R20 ;  /* 0x00000c0003147810 */ /* 0x050fe20007ffe014 */
        /* <DEDUP_REMOVED lines=11> */
[----:B------:R-:W-:Y:S01]  /*d130*/  IADD3 R56, R7, 0xc00, R56 ;  /* 0x00000c0007387810 */ /* 0x000fe20007ffe038 */
        /* <DEDUP_REMOVED lines=38> */
[----:B------:R-:W-:Y:S01]  /*d3a0*/  VIADD R4, R12, 0xe00 ;  /* 0x00000e000c047836 */ /* 0x000fe20000000000 */
[C---:B---3--:R-:W-:Y:S01]  /*d3b0*/  IADD3 R14, R3.reuse, 0xe00, R14 ;  /* 0x00000e00030e7810 */ /* 0x048fe20007ffe00e */
[----:B------:R-:W-:Y:S02]  /*d3c0*/  IMAD.MOV.U32 R57, RZ, RZ, R13 ;  /* 0x000000ffff397224 */ /* 0x000fe400078e000d */
[----:B------:R-:W-:Y:S01]  /*d3d0*/  IMAD.IADD R56, R3, 0x1, R4 ;  /* 0x0000000103387824 */ /* 0x000fe200078e0204 */
[----:B------:R-:W-:Y:S01]  /*d3e0*/  R2UR UR4, R14 ;  /* 0x000000000e0472ca */ /* 0x000fe200000e0000 */
[----:B------:R0:W5:Y:S01]  /*d3f0*/  LDL R3, [R1+0x1c8] ;  /* 0x0001c80001037983 */ /* 0x0001620000100800 */
[----:B------:R-:W-:Y:S02]  /*d400*/  R2UR UR7, R57 ;  /* 0x00000000390772ca */ /* 0x000fe400000e0000 */
[----:B------:R-:W-:Y:S01]  /*d410*/  R2UR UR6, R56 ;  /* 0x00000000380672ca */ /* 0x000fe200000e0000 */
[----:B------:R-:W3:Y:S01]  /*d420*/  LDL R57, [R1] ;  /* 0x0000000001397983 */ /* 0x000ee20000100800 */
[----:B------:R-:W-:-:S03]  /*d430*/  R2UR UR5, R15 ;  /* 0x000000000f0572ca */ /* 0x000fc600000e0000 */
[----:B------:R0:W5:Y:S01]  /*d440*/  LDL R56, [R1+0xc] ;  /* 0x00000c0001387983 */ /* 0x0001620000100800 */
[----:B------:R-:W-:Y:S02]  /*d450*/  WARPGROUP.DEPBAR.LE gsb0, 0x0 ;  /* 0x00008000000079c5 */ /* 0x000fe40000010000 */
[----:B------:R-:W-:-:S07]  /*d460*/  WARPGROUP.ARRIVE ;  /* 0x00000000000079c5 */ /* 0x000fce0000000000 */
        /* <DEDUP_REMOVED lines=28> */
[----:B------:R-:W-:Y:S01]  /*d630*/  IMAD.IADD R60, R7, 0x1, R60 ;  /* 0x00000001073c7824 */ /* 0x000fe200078e023c */
[----:B------:R-:W-:Y:S02]  /*d640*/  R2UR UR7, R13 ;  /* 0x000000000d0772ca */ /* 0x000fe400000e0000 */
[----:B------:R-:W-:Y:S02]  /*d650*/  R2UR UR6, R12 ;  /* 0x000000000c0672ca */ /* 0x000fe400000e0000 */
        /* <DEDUP_REMOVED lines=43> */
.L_x_3113:
[----:B------:R-:W-:Y:S05]  /*d910*/  BSYNC B0 ;  /* 0x0000000000007941 */ /* 0x000fea0003800000 */
.L_x_3112:
        /* <DEDUP_REMOVED lines=8> */
[----:B------:R-:W3:Y:S04]  /*d9a0*/  LDL R62, [R1+0x50] ;  /* 0x00005000013e7983 */ /* 0x000ee80000100800 */
[----:B------:R-:W3:Y:S04]  /*d9b0*/  LDL R60, [R1+0xf8] ;  /* 0x0000f800013c7983 */ /* 0x000ee80000100800 */
[----:B------:R-:W3:Y:S04]  /*d9c0*/  LDL.128 R56, [R1+0xe0] ;  /* 0x0000e00001387983 */ /* 0x000ee80000100c00 */
[----:B--2---:R-:W2:Y:S04]  /*d9d0*/  LD.E R7, desc[UR36][R12.64] ;  /* 0x000000240c077980 */ /* 0x004ea8000c101900 */
[----:B------:R-:W2:Y:S01]  /*d9e0*/  LDL.128 R12, [R1+0xd0] ;  /* 0x0000d000010c7983 */ /* 0x000ea20000100c00 */
[----:B----4-:R-:W-:Y:S01]  /*d9f0*/  ISETP.NE.AND P0, PT, R20, 0x1, PT ;  /* 0x000000011400780c */ /* 0x010fe20003f05270 */
[----:B------:R-:W-:-:S02]  /*da00*/  UMOV UR4, 0xffffffc0 ;  /* 0xffffffc000047882 */ /* 0x000fc40000000000 */
[----:B------:R-:W-:Y:S01]  /*da10*/  UIMAD UR4, UR46, UR4, 0x41 ;  /* 0x000000412e0474a4 */ /* 0x000fe2000f8e0204 */
[----:B---3--:R-:W-:Y:S01]  /*da20*/  ISETP.GE.AND P1, PT, R57, 0x1, PT ;  /* 0x000000013900780c */ /* 0x008fe20003f26270 */
[----:B------:R-:W-:Y:S01]  /*da30*/  BSSY B0, `(.L_x_3114) ;  /* 0x000007b000007945 */ /* 0x000fe20003800000 */
[-C--:B--2---:R-:W-:Y:S01]  /*da40*/  FMUL.FTZ R0, R26, R7.reuse ;  /* 0x000000071a007220 */ /* 0x084fe20000410000 */
[-C--:B------:R-:W-:Y:S01]  /*da50*/  FMUL.FTZ R26, R30, R7.reuse ;  /* 0x000000071e1a7220 */ /* 0x080fe20000410000 */
[-C--:B------:R-:W-:Y:S01]  /*da60*/  FMUL.FTZ R30, R38, R7.reuse ;  /* 0x00000007261e7220 */ /* 0x080fe20000410000 */
[----:B------:R-:W-:Y:S01]  /*da70*/  SHF.R.S32.HI R38, RZ, 0x1f, R61 ;  /* 0x0000001fff267819 */ /* 0x000fe2000001143d */
[-C--:B0-----:R-:W-:Y:S01]  /*da80*/  FMUL.FTZ R3, R24, R7.reuse ;  /* 0x0000000718037220 */ /* 0x081fe20000410000 */
[-C--:B------:R-:W-:Y:S01]  /*da90*/  FMUL.FTZ R24, R25, R7.reuse ;  /* 0x0000000719187220 */ /* 0x080fe20000410000 */
[-C--:B------:R-:W-:Y:S01]  /*daa0*/  FMUL.FTZ R64, R36, R7.reuse ;  /* 0x0000000724407220 */ /* 0x080fe20000410000 */
[----:B------:R-:W-:Y:S01]  /*dab0*/  FMUL.FTZ R25, R28, R7 ;  /* 0x000000071c197220 */ /* 0x000fe20000410000 */
[----:B------:R-:W-:Y:S01]  /*dac0*/  LEA.HI R36, R38, R61, RZ, 0x7 ;  /* 0x0000003d26247211 */ /* 0x000fe200078f38ff */
[-C--:B------:R-:W-:Y:S01]  /*dad0*/  FMUL.FTZ R28, R34, R7.reuse ;  /* 0x00000007221c7220 */ /* 0x080fe20000410000 */
[-C--:B------:R-:W-:Y:S01]  /*dae0*/  FMUL.FTZ R34, R42, R7.reuse ;  /* 0x000000072a227220 */ /* 0x080fe20000410000 */
[-C--:B------:R-:W-:Y:S01]  /*daf0*/  FMUL.FTZ R42, R44, R7.reuse ;  /* 0x000000072c2a7220 */ /* 0x080fe20000410000 */
[----:B------:R-:W-:Y:S01]  /*db00*/  LOP3.LUT R44, R36, 0xffffff80, RZ, 0xc0, !PT ;  /* 0xffffff80242c7812 */ /* 0x000fe200078ec0ff */
[-C--:B------:R-:W-:Y:S01]  /*db10*/  FMUL.FTZ R4, R27, R7.reuse ;  /* 0x000000071b047220 */ /* 0x080fe20000410000 */
[----:B------:R-:W-:-:S03]  /*db20*/  FMUL.FTZ R27, R31, R7 ;  /* 0x000000071f1b7220 */ /* 0x000fc60000410000 */
[----:B------:R-:W-:Y:S02]  /*db30*/  IMAD.IADD R44, R61, 0x1, -R44 ;  /* 0x000000013d2c7824 */ /* 0x000fe400078e0a2c */
[-C--:B------:R-:W-:Y:S01]  /*db40*/  FMUL.FTZ R31, R39, R7.reuse ;  /* 0x00000007271f7220 */ /* 0x080fe20000410000 */
[-C--:B------:R-:W-:Y:S01]  /*db50*/  FMUL.FTZ R63, R29, R7.reuse ;  /* 0x000000071d3f7220 */ /* 0x080fe20000410000 */
[-C--:B------:R-:W-:Y:S01]  /*db60*/  FMUL.FTZ R29, R35, R7.reuse ;  /* 0x00000007231d7220 */ /* 0x080fe20000410000 */
[----:B------:R-:W-:Y:S01]  /*db70*/  SHF.R.S32.HI R39, RZ, 0x1f, R44 ;  /* 0x0000001fff277819 */ /* 0x000fe2000001142c */
[-C--:B------:R-:W-:Y:S01]  /*db80*/  FMUL.FTZ R35, R43, R7.reuse ;  /* 0x000000072b237220 */ /* 0x080fe20000410000 */
[-C--:B------:R-:W-:Y:S01]  /*db90*/  FMUL.FTZ R36, R46, R7.reuse ;  /* 0x000000072e247220 */ /* 0x080fe20000410000 */
[----:B------:R-:W-:Y:S01]  /*dba0*/  FMUL.FTZ R43, R45, R7 ;  /* 0x000000072d2b7220 */ /* 0x000fe20000410000 */
[----:B------:R-:W-:Y:S02]  /*dbb0*/  LEA.HI R46, R38, R61, RZ, 0x2 ;  /* 0x0000003d262e7211 */ /* 0x000fe400078f10ff */
[----:B------:R-:W-:Y:S01]  /*dbc0*/  LEA.HI R45, R39, R44, RZ, 0x2 ;  /* 0x0000002c272d7211 */ /* 0x000fe200078f10ff */
[-C--:B------:R-:W-:Y:S01]  /*dbd0*/  FMUL.FTZ R65, R37, R7.reuse ;  /* 0x0000000725417220 */ /* 0x080fe20000410000 */
[----:B------:R-:W-:Y:S01]  /*dbe0*/  FMUL.FTZ R37, R47, R7 ;  /* 0x000000072f257220 */ /* 0x000fe20000410000 */
[----:B------:R-:W-:-:S02]  /*dbf0*/  LOP3.LUT R46, R46, 0xfffffffc, RZ, 0xc0, !PT ;  /* 0xfffffffc2e2e7812 */ /* 0x000fc400078ec0ff */
[--C-:B------:R-:W-:Y:S02]  /*dc00*/  SHF.R.S32.HI R38, RZ, 0x2, R45.reuse ;  /* 0x00000002ff267819 */ /* 0x100fe4000001142d */
[----:B------:R-:W-:Y:S01]  /*dc10*/  SHF.R.S32.HI R47, RZ, 0x1f, R45 ;  /* 0x0000001fff2f7819 */ /* 0x000fe2000001142d */
[----:B------:R-:W-:Y:S01]  /*dc20*/  IMAD.IADD R46, R61, 0x1, -R46 ;  /* 0x000000013d2e7824 */ /* 0x000fe200078e0a2e */
[----:B------:R-:W-:Y:S02]  /*dc30*/  LEA.HI R39, R39, R44, RZ, 0x5 ;  /* 0x0000002c27277211 */ /* 0x000fe400078f28ff */
[----:B------:R-:W-:Y:S02]  /*dc40*/  LEA.HI R47, R47, R38, RZ, 0x3 ;  /* 0x000000262f2f7211 */ /* 0x000fe400078f18ff */
[----:B------:R-:W-:Y:S02]  /*dc50*/  LEA.HI R61, R46, R46, RZ, 0x1 ;  /* 0x0000002e2e3d7211 */ /* 0x000fe400078f08ff */
[----:B------:R-:W-:-:S02]  /*dc60*/  LOP3.LUT R47, R47, 0xfffffff8, RZ, 0xc0, !PT ;  /* 0xfffffff82f2f7812 */ /* 0x000fc400078ec0ff */
[----:B------:R-:W-:Y:S02]  /*dc70*/  SHF.R.S32.HI R39, RZ, 0x5, R39 ;  /* 0x00000005ff277819 */ /* 0x000fe40000011427 */
[----:B------:R-:W-:Y:S01]  /*dc80*/  LOP3.LUT R61, R61, 0x1ffffffe, RZ, 0xc0, !PT ;  /* 0x1ffffffe3d3d7812 */ /* 0x000fe200078ec0ff */
[----:B------:R-:W-:Y:S02]  /*dc90*/  IMAD.IADD R47, R38, 0x1, -R47 ;  /* 0x00000001262f7824 */ /* 0x000fe400078e0a2f */
[----:B------:R-:W-:Y:S02]  /*dca0*/  IMAD R38, R62, 0x4, R39 ;  /* 0x000000043e267824 */ /* 0x000fe400078e0227 */
[----:B------:R-:W-:Y:S02]  /*dcb0*/  IMAD.IADD R61, R46, 0x1, -R61 ;  /* 0x000000012e3d7824 */ /* 0x000fe400078e0a3d */
[----:B------:R-:W-:-:S04]  /*dcc0*/  IMAD.U32 R38, R38, 0x10, R47 ;  /* 0x0000001026267824 */ /* 0x000fc800078e002f */
[----:B------:R-:W-:-:S04]  /*dcd0*/  IMAD R68, R61, 0x8, R38 ;  /* 0x000000083d447824 */ /* 0x000fc800078e0226 */
[----:B------:R-:W-:-:S04]  /*dce0*/  @P0 IMAD.HI.U32 R21, R68, R21, RZ ;  /* 0x0000001544150227 */ /* 0x000fc800078e00ff */
[----:B------:R-:W-:Y:S01]  /*dcf0*/  FMUL.FTZ R48, R48, R7 ;  /* 0x0000000730307220 */ /* 0x000fe20000410000 */
[----:B------:R-:W-:-:S03]  /*dd00*/  @P0 SHF.R.U32.HI R68, RZ, R60, R21 ;  /* 0x0000003cff440219 */ /* 0x000fc60000011615 */
[----:B------:R0:W1:Y:S01]  /*dd10*/  MUFU.TANH R67, R48 ;  /* 0x0000003000437308 */ /* 0x0000620000002400 */
[----:B------:R-:W-:Y:S01]  /*dd20*/  LOP3.LUT R45, R45, 0x7ffffffc, RZ, 0xc0, !PT ;  /* 0x7ffffffc2d2d7812 */ /* 0x000fe200078ec0ff */
[-C--:B------:R-:W-:Y:S01]  /*dd30*/  FMUL.FTZ R32, R32, R7.reuse ;  /* 0x0000000720207220 */ /* 0x080fe20000410000 */
[-C--:B------:R-:W-:Y:S01]  /*dd40*/  FMUL.FTZ R33, R33, R7.reuse ;  /* 0x0000000721217220 */ /* 0x080fe20000410000 */
[-C--:B------:R-:W-:Y:S01]  /*dd50*/  FMUL.FTZ R40, R40, R7.reuse ;  /* 0x0000000728287220 */ /* 0x080fe20000410000 */
[----:B0-----:R-:W0:Y:S01]  /*dd60*/  SHFL.IDX PT, R48, R68, RZ, 0x1c1f ;  /* 0x001c1fff44307589 */ /* 0x001e2200000e0000 */
        /* <DEDUP_REMOVED lines=8> */
[----:B------:R-:W-:Y:S01]  /*ddf0*/  FMUL.FTZ R7, R55, R7 ;  /* 0x0000000737077220 */ /* 0x000fe20000410000 */
[----:B------:R-:W-:Y:S01]  /*de00*/  VIADD R44, R13, UR4 ;  /* 0x000000040d2c7c36 */ /* 0x000fe20008000000 */
[----:B------:R-:W-:Y:S01]  /*de10*/  ULEA UR4, UR46, 0xffffffc0, 0x6 ;  /* 0xffffffc02e047891 */ /* 0x000fe2000f8e303f */
[----:B------:R-:W2:Y:S02]  /*de20*/  MUFU.TANH R3, R3 ;  /* 0x0000000300037308 */ /* 0x000ea40000002400 */
[----:B------:R-:W-:-:S03]  /*de30*/  IMAD R21, R45, -0x2, R44 ;  /* 0xfffffffe2d157824 */ /* 0x000fc600078e022c */
[----:B------:R-:W-:-:S03]  /*de40*/  VIADD R44, R13, -UR4 ;  /* 0x800000040d2c7c36 */ /* 0x000fc60008000000 */
[----:B------:R-:W3:Y:S01]  /*de50*/  MUFU.TANH R24, R24 ;  /* 0x0000001800187308 */ /* 0x000ee20000002400 */
[----:B------:R-:W-:Y:S01]  /*de60*/  IMAD.IADD R46, R21, 0x1, -R12 ;  /* 0x00000001152e7824 */ /* 0x000fe200078e0a0c */
[----:B------:R-:W-:-:S06]  /*de70*/  LOP3.LUT R21, RZ, R14, RZ, 0x33, !PT ;  /* 0x0000000eff157212 */ /* 0x000fcc00078e33ff */
[----:B------:R-:W4:Y:S01]  /*de80*/  MUFU.TANH R0, R0 ;  /* 0x0000000000007308 */ /* 0x000f220000002400 */
        /* <DEDUP_REMOVED lines=29> */
[----:B------:R-:W1:Y:S01]  /*e060*/  MUFU.TANH R7, R7 ;  /* 0x0000000700077308 */ /* 0x000e620000002400 */
[----:B------:R-:W-:Y:S01]  /*e070*/  IMAD.IADD R51, R46, 0x1, R21 ;  /* 0x000000012e337824 */ /* 0x000fe200078e0215 */
[----:B0-----:R-:W-:Y:S01]  /*e080*/  VIADDMNMX R14, R48, R70, R47, PT ;  /* 0x00000046300e7246 */ /* 0x001fe2000380012f */
[----:B------:R-:W-:-:S02]  /*e090*/  VIADD R55, R56, -UR4 ;  /* 0x8000000438377c36 */ /* 0x000fc40008000000 */
        /* <DEDUP_REMOVED lines=12> */
.L_x_3117:
[----:B------:R-:W-:-:S13]  /*e160*/  ISETP.NE.AND P0, PT, R57, 0x1, PT ;  /* 0x000000013900780c */ /* 0x000fda0003f05270 */
[----:B------:R-:W-:-:S05]  /*e170*/  @P0 IMAD.HI.U32 R44, R21, R58, RZ ;  /* 0x0000003a152c0227 */ /* 0x000fca00078e00ff */
[----:B------:R-:W-:-:S07]  /*e180*/  @P0 SHF.R.U32.HI R21, RZ, R59, R44 ;  /* 0x0000003bff150219 */ /* 0x000fce000001162c */
.L_x_3118:
[----:B------:R-:W-:Y:S05]  /*e190*/  BSYNC B1 ;  /* 0x0000000000017941 */ /* 0x000fea0003800000 */
.L_x_3116:
[----:B------:R-:W-:-:S04]  /*e1a0*/  IMAD R44, R21, R57, -UR4 ;  /* 0x80000004152c7e24 */ /* 0x000fc8000f8e0239 */
[----:B------:R-:W-:-:S05]  /*e1b0*/  IMAD R44, R45, -0x2, R44 ;  /* 0xfffffffe2d2c7824 */ /* 0x000fca00078e022c */
[----:B------:R-:W-:Y:S02]  /*e1c0*/  VIMNMX R15, R15, R44, !PT ;  /* 0x0000002c0f0f7248 */ /* 0x000fe40007fe0100 */
[----:B------:R-:W-:-:S07]  /*e1d0*/  VIADDMNMX R14, R44, R57, R14, PT ;  /* 0x000000392c0e7246 */ /* 0x000fce000380010e */
.L_x_3115:
[----:B------:R-:W-:Y:S05]  /*e1e0*/  BSYNC B0 ;  /* 0x0000000000007941 */ /* 0x000fea0003800000 */
.L_x_3114:
        /* <DEDUP_REMOVED lines=51> */
[----:B------:R-:W-:Y:S02]  /*e520*/  ISETP.GT.AND P3, PT, R15, 0x29, !P2 ;  /* 0x000000290f00780c */ /* 0x000fe40005764270 */
[----:B0-----:R-:W-:Y:S02]  /*e530*/  VIADDMNMX R64, R68, R70, R47, PT ;  /* 0x0000004644407246 */ /* 0x001fe4000380012f */
[----:B------:R-:W-:-:S04]  /*e540*/  ISETP.LT.OR P3, PT, R14, 0x2a, P3 ;  /* 0x0000002a0e00780c */ /* 0x000fc80001f61670 */
[----:B------:R-:W-:Y:S02]  /*e550*/  FSEL R48, R43, -INF , !P3 ;  /* 0xff8000002b307808 */ /* 0x000fe40005800000 */
[----:B------:R-:W-:-:S04]  /*e560*/  ISETP.GE.AND P3, PT, R55, 0x31, PT ;  /* 0x000000313700780c */ /* 0x000fc80003f66270 */
[----:B------:R-:W-:-:S04]  /*e570*/  ISETP.GT.AND P4, PT, R15, 0x30, !P3 ;  /* 0x000000300f00780c */ /* 0x000fc80005f84270 */
[----:B------:R-:W-:-:S04]  /*e580*/  ISETP.LT.OR P4, PT, R14, 0x31, P4 ;  /* 0x000000310e00780c */ /* 0x000fc80002781670 */
[----:B-1----:R-:W-:Y:S02]  /*e590*/  FSEL R42, R67, -INF , !P4 ;  /* 0xff800000432a7808 */ /* 0x002fe40006000000 */
        /* <DEDUP_REMOVED lines=12> */
[----:B------:R-:W-:Y:S01]  /*e660*/  FSEL R160, R3, -INF , !P6 ;  /* 0xff80000003a07808 */ /* 0x000fe20007000000 */
[----:B------:R-:W-:Y:S01]  /*e670*/  IMAD.IADD R3, R51, 0x1, R68 ;  /* 0x0000000133037824 */ /* 0x000fe200078e0244 */
[----:B------:R-:W-:-:S04]  /*e680*/  ISETP.GE.AND P6, PT, R55, 0x3a, PT ;  /* 0x0000003a3700780c */ /* 0x000fc80003fc6270 */
[----:B------:R-:W-:Y:S02]  /*e690*/  P2R R43, PR, RZ, 0x40 ;  /* 0x00000040ff2b7803 */ /* 0x000fe40000000000 */
[----:B------:R-:W-:-:S04]  /*e6a0*/  ISETP.GT.AND P6, PT, R15, 0x39, !P6 ;  /* 0x000000390f00780c */ /* 0x000fc800077c4270 */
[----:B------:R-:W-:-:S04]  /*e6b0*/  ISETP.LT.OR P6, PT, R14, 0x3a, P6 ;  /* 0x0000003a0e00780c */ /* 0x000fc800037c1670 */
        /* <DEDUP_REMOVED lines=13> */
.L_x_3122:
[----:B------:R-:W-:-:S13]  /*e790*/  ISETP.NE.AND P6, PT, R57, 0x1, PT ;  /* 0x000000013900780c */ /* 0x000fda0003fc5270 */
[----:B------:R-:W-:-:S05]  /*e7a0*/  @P6 IMAD.HI.U32 R58, R12, R58, RZ ;  /* 0x0000003a0c3a6227 */ /* 0x000fca00078e00ff */
[----:B------:R-:W-:-:S07]  /*e7b0*/  @P6 SHF.R.U32.HI R12, RZ, R59, R58 ;  /* 0x0000003bff0c6219 */ /* 0x000fce000001163a */
.L_x_3123:
[----:B------:R-:W-:Y:S05]  /*e7c0*/  BSYNC B1 ;  /* 0x0000000000017941 */ /* 0x000fea0003800000 */
.L_x_3121:
[----:B------:R-:W-:-:S04]  /*e7d0*/  IMAD R12, R12, R57, -UR4 ;  /* 0x800000040c0c7e24 */ /* 0x000fc8000f8e0239 */
[----:B------:R-:W-:-:S05]  /*e7e0*/  IMAD R12, R45, -0x2, R12 ;  /* 0xfffffffe2d0c7824 */ /* 0x000fca00078e020c */
[----:B------:R-:W-:Y:S02]  /*e7f0*/  VIADDMNMX R64, R12, R57, R64, PT ;  /* 0x000000390c407246 */ /* 0x000fe40003800140 */
[----:B------:R-:W-:-:S07]  /*e800*/  VIMNMX R3, R3, R12, !PT ;  /* 0x0000000c03037248 */ /* 0x000fce0007fe0100 */
.L_x_3120:
[----:B------:R-:W-:Y:S05]  /*e810*/  BSYNC B0 ;  /* 0x0000000000007941 */ /* 0x000fea0003800000 */
.L_x_3119:
[----:B------:R-:W-:Y:S01]  /*e820*/  ISETP.GT.AND P0, PT, R3, 0x1, !P0 ;  /* 0x000000010300780c */ /* 0x000fe20004704270 */
[----:B------:R-:W-:Y:S01]  /*e830*/  BAR.SYNC.DEFER_BLOCKING 0xf, 0x100 ;  /* 0x03c4000000007b1d */ /* 0x000fe20000010000 */
[----:B------:R-:W-:Y:S02]  /*e840*/  ISETP.NE.AND P6, PT, R21, RZ, PT ;  /* 0x000000ff1500720c */ /* 0x000fe40003fc5270 */
        /* <DEDUP_REMOVED lines=12> */
[----:B------:R-:W2:Y:S01]  /*e910*/  LDL R67, [R1+0x2c4] ;  /* 0x0002c40001437983 */ /* 0x000ea20000100800 */
[----:B------:R-:W-:-:S02]  /*e920*/  FSEL R27, R27, -INF , !P0 ;  /* 0xff8000001b1b7808 */ /* 0x000fc40004000000 */
[----:B------:R-:W-:Y:S01]  /*e930*/  ISETP.NE.AND P0, PT, R69, RZ, PT ;  /* 0x000000ff4500720c */ /* 0x000fe20003f05270 */
[----:B------:R-:W2:Y:S01]  /*e940*/  LDL R68, [R1+0x2c8] ;  /* 0x0002c80001447983 */ /* 0x000ea20000100800 */
[----:B------:R-:W-:Y:S02]  /*e950*/  ISETP.LT.OR P1, PT, R64, 0x9, P1 ;  /* 0x000000094000780c */ /* 0x000fe40000f21670 */
[----:B------:R-:W-:Y:S01]  /*e960*/  ISETP.GT.AND P0, PT, R3, 0x10, !P0 ;  /* 0x000000100300780c */ /* 0x000fe20004704270 */
[----:B------:R-:W2:Y:S01]  /*e970*/  LDL R69, [R1+0x2cc] ;  /* 0x0002cc0001457983 */ /* 0x000ea20000100800 */
[----:B------:R-:W-:Y:S02]  /*e980*/  FMNMX.FTZ R13, R60, R13, !PT ;  /* 0x0000000d3c0d7209 */ /* 0x000fe40007810000 */
[----:B------:R-:W-:Y:S01]  /*e990*/  ISETP.LT.OR P0, PT, R64, 0x11, P0 ;  /* 0x000000114000780c */ /* 0x000fe20000701670 */
[----:B------:R-:W2:Y:S01]  /*e9a0*/  LDL R70, [R1+0x2d0] ;  /* 0x0002d00001467983 */ /* 0x000ea20000100800 */
[----:B------:R-:W-:-:S02]  /*e9b0*/  FSEL R25, R26, -INF , !P1 ;  /* 0xff8000001a197808 */ /* 0x000fc40004800000 */
[----:B------:R-:W-:Y:S01]  /*e9c0*/  FSEL R28, R28, -INF , !P0 ;  /* 0xff8000001c1c7808 */ /* 0x000fe20004000000 */
[----:B------:R-:W2:Y:S01]  /*e9d0*/  LDL R73, [R1+0x2dc] ;  /* 0x0002dc0001497983 */ /* 0x000ea20000100800 */
[----:B------:R-:W-:Y:S02]  /*e9e0*/  ISETP.NE.AND P0, PT, R63, RZ, PT ;  /* 0x000000ff3f00720c */ /* 0x000fe40003f05270 */
[----:B------:R-:W-:Y:S01]  /*e9f0*/  ISETP.NE.AND P1, PT, R71, RZ, PT ;  /* 0x000000ff4700720c */ /* 0x000fe20003f25270 */
[----:B------:R-:W2:Y:S01]  /*ea00*/  LDL R63, [R1+0x2b4] ;  /* 0x0002b400013f7983 */ /* 0x000ea20000100800 */
[----:B------:R-:W-:Y:S02]  /*ea10*/  ISETP.GT.AND P0, PT, R3, 0x11, !P0 ;  /* 0x000000110300780c */ /* 0x000fe40004704270 */
[----:B------:R-:W-:Y:S01]  /*ea20*/  FMNMX.FTZ R13, R56, R13, !PT ;  /* 0x0000000d380d7209 */ /* 0x000fe20007810000 */
[----:B------:R-:W2:Y:S01]  /*ea30*/  LDL R71, [R1+0x2d4] ;  /* 0x0002d40001477983 */ /* 0x000ea20000100800 */
[----:B------:R-:W-:-:S02]  /*ea40*/  ISETP.LT.OR P0, PT, R64, 0x12, P0 ;  /* 0x000000124000780c */ /* 0x000fc40000701670 */
[----:B------:R-:W-:Y:S01]  /*ea50*/  FMNMX.FTZ R13, R54, R13, !PT ;  /* 0x0000000d360d7209 */ /* 0x000fe20007810000 */
[----:B------:R-:W2:Y:S01]  /*ea60*/  LDL R74, [R1+0x2e0] ;  /* 0x0002e000014a7983 */ /* 0x000ea20000100800 */
[----:B------:R-:W-:Y:S02]  /*ea70*/  FSEL R29, R29, -INF , !P0 ;  /* 0xff8000001d1d7808 */ /* 0x000fe40004000000 */
[----:B------:R-:W-:Y:S01]  /*ea80*/  ISETP.NE.AND P0, PT, R33, RZ, PT ;  /* 0x000000ff2100720c */ /* 0x000fe20003f05270 */
[----:B------:R-:W2:Y:S01]  /*ea90*/  LDL R75, [R1+0x2e4] ;  /* 0x0002e400014b7983 */ /* 0x000ea20000100800 */
[----:B------:R-:W-:Y:S02]  /*eaa0*/  FMNMX.FTZ R13, R50, R13, !PT ;  /* 0x0000000d320d7209 */ /* 0x000fe40007810000 */
[----:B------:R-:W-:Y:S01]  /*eab0*/  ISETP.GT.AND P0, PT, R3, 0x18, !P0 ;  /* 0x000000180300780c */ /* 0x000fe20004704270 */
[----:B------:R-:W2:Y:S01]  /*eac0*/  LDL R76, [R1+0x2e8] ;  /* 0x0002e800014c7983 */ /* 0x000ea20000100800 */
[----:B------:R-:W-:-:S02]  /*ead0*/  FMNMX.FTZ R13, R44, R13, !PT ;  /* 0x0000000d2c0d7209 */ /* 0x000fc40007810000 */
[----:B------:R-:W-:Y:S01]  /*eae0*/  ISETP.LT.OR P0, PT, R64, 0x19, P0 ;  /* 0x000000194000780c */ /* 0x000fe20000701670 */
[----:B------:R-:W2:Y:S01]  /*eaf0*/  LDL R77, [R1+0x2ec] ;  /* 0x0002ec00014d7983 */ /* 0x000ea20000100800 */
[----:B------:R-:W-:Y:S02]  /*eb00*/  FMNMX.FTZ R13, R32, R13, !PT ;  /* 0x0000000d200d7209 */ /* 0x000fe40007810000 */
[----:B------:R-:W-:Y:S01]  /*eb10*/  FSEL R30, R30, -INF , !P0 ;  /* 0xff8000001e1e7808 */ /* 0x000fe20004000000 */
        /* <DEDUP_REMOVED lines=19> */
[----:B------:R-:W-:Y:S02]  /*ec50*/  ISETP.GT.AND P0, PT, R3, RZ, !P6 ;  /* 0x000000ff0300720c */ /* 0x000fe40007704270 */
[----:B------:R-:W-:Y:S01]  /*ec60*/  ISETP.NE.AND P6, PT, R43, RZ, PT ;  /* 0x000000ff2b00720c */ /* 0x000fe20003fc5270 */
[----:B------:R-:W2:Y:S01]  /*ec70*/  LDL R84, [R1+0x308] ;  /* 0x0003080001547983 */ /* 0x000ea20000100800 */
[----:B------:R-:W-:-:S02]  /*ec80*/  ISETP.LT.OR P0, PT, R64, 0x1, P0 ;  /* 0x000000014000780c */ /* 0x000fc40000701670 */
[----:B------:R-:W-:Y:S01]  /*ec90*/  FMNMX.FTZ R14, R52, R13, !PT ;  /* 0x0000000d340e7209 */ /* 0x000fe20007810000 */
[----:B------:R-:W2:Y:S01]  /*eca0*/  LDL R85, [R1+0x30c] ;  /* 0x00030c0001557983 */ /* 0x000ea20000100800 */
[----:B------:R-:W-:Y:S02]  /*ecb0*/  FSEL R43, R0, -INF , !P0 ;  /* 0xff800000002b7808 */ /* 0x000fe40004000000 */
[----:B------:R-:W-:Y:S01]  /*ecc0*/  ISETP.NE.AND P0, PT, R72, RZ, PT ;  /* 0x000000ff4800720c */ /* 0x000fe20003f05270 */
[----:B------:R-:W0:Y:S01]  /*ecd0*/  SHFL.BFLY PT, R15, R14, 0x2, 0x1f ;  /* 0x0c401f000e0f7f89 */ /* 0x000e2200000e0000 */
[----:B------:R-:W-:Y:S02]  /*ece0*/  FMNMX.FTZ R0, R43, R21, !PT ;  /* 0x000000152b007209 */ /* 0x000fe40007810000 */
[----:B------:R-:W-:Y:S01]  /*ecf0*/  ISETP.NE.AND P1, PT, R41, RZ, PT ;  /* 0x000000ff2900720c */ /* 0x000fe20003f25270 */
[----:B------:R-:W2:Y:S01]  /*ed00*/  LDL R72, [R1+0x2d8] ;  /* 0x0002d80001487983 */ /* 0x000ea20000100800 */
[----:B------:R-:W-:-:S02]  /*ed10*/  FMNMX.FTZ R0, R25, R0, !PT ;  /* 0x0000000019007209 */ /* 0x000fc40007810000 */
[----:B------:R-:W-:Y:S01]  /*ed20*/  ISETP.GT.AND P0, PT, R3, 0x21, !P0 ;  /* 0x000000210300780c */ /* 0x000fe20004704270 */
[----:B------:R-:W2:Y:S01]  /*ed30*/  LDL R86, [R1+0x310] ;  /* 0x0003100001567983 */ /* 0x000ea20000100800 */
[----:B------:R-:W-:Y:S02]  /*ed40*/  FMNMX.FTZ R13, R27, R0, !PT ;  /* 0x000000001b0d7209 */ /* 0x000fe40007810000 */
[----:B------:R-:W-:Y:S01]  /*ed50*/  ISETP.GT.AND P1, PT, R3, 0x28, !P1 ;  /* 0x000000280300780c */ /* 0x000fe20004f24270 */
[----:B------:R-:W2:Y:S01]  /*ed60*/  LDL R87, [R1+0x314] ;  /* 0x0003140001577983 */ /* 0x000ea20000100800 */
[----:B------:R-:W-:Y:S02]  /*ed70*/  FMNMX.FTZ R0, R28, R13, !PT ;  /* 0x0000000d1c007209 */ /* 0x000fe40007810000 */
[----:B------:R-:W-:Y:S01]  /*ed80*/  ISETP.LT.OR P0, PT, R64, 0x22, P0 ;  /* 0x000000224000780c */ /* 0x000fe20000701670 */
[----:B------:R-:W2:Y:S01]  /*ed90*/  LDL R88, [R1+0x318] ;  /* 0x0003180001587983 */ /* 0x000ea20000100800 */
[----:B------:R-:W-:-:S02]  /*eda0*/  FMNMX.FTZ R13, R29, R0, !PT ;  /* 0x000000001d0d7209 */ /* 0x000fc40007810000 */
[----:B------:R-:W-:Y:S01]  /*edb0*/  ISETP.GT.AND P2, PT, R3, 0x29, !P2 ;  /* 0x000000290300780c */ /* 0x000fe20005744270 */
[----:B------:R-:W2:Y:S01]  /*edc0*/  LDL R89, [R1+0x31c] ;  /* 0x00031c0001597983 */ /* 0x000ea20000100800 */
[----:B------:R-:W-:Y:S02]  /*edd0*/  FMNMX.FTZ R0, R30, R13, !PT ;  /* 0x0000000d1e007209 */ /* 0x000fe40007810000 */
[----:B------:R-:W-:Y:S01]  /*ede0*/  ISETP.LT.OR P1, PT, R64, 0x29, P1 ;  /* 0x000000294000780c */ /* 0x000fe20000f21670 */
[----:B------:R-:W2:Y:S01]  /*edf0*/  LDL R90, [R1+0x320] ;  /* 0x00032000015a7983 */ /* 0x000ea20000100800 */
[----:B------:R-:W-:Y:S02]  /*ee00*/  FMNMX.FTZ R13, R31, R0, !PT ;  /* 0x000000001f0d7209 */ /* 0x000fe40007810000 */
[----:B------:R-:W-:Y:S01]  /*ee10*/  FSEL R45, R35, -INF , !P0 ;  /* 0xff800000232d7808 */ /* 0x000fe20004000000 */
[----:B------:R-:W2:Y:S01]  /*ee20*/  LDL R91, [R1+0x324] ;  /* 0x00032400015b7983 */ /* 0x000ea20000100800 */
[----:B------:R-:W-:-:S02]  /*ee30*/  FMNMX.FTZ R0, R34, R13, !PT ;  /* 0x0000000d22007209 */ /* 0x000fc40007810000 */
[----:B------:R-:W-:Y:S01]  /*ee40*/  ISETP.GT.AND P3, PT, R3, 0x30, !P3 ;  /* 0x000000300300780c */ /* 0x000fe20005f64270 */
[----:B------:R-:W2:Y:S01]  /*ee50*/  LDL R92, [R1+0x328] ;  /* 0x00032800015c7983 */ /* 0x000ea20000100800 */
[----:B0-----:R-:W-:Y:S02]  /*ee60*/  FMNMX.FTZ R4, R14, R15, !PT ;  /* 0x0000000f0e047209 */ /* 0x001fe40007810000 */
[----:B------:R-:W-:Y:S01]  /*ee70*/  ISETP.LT.OR P2, PT, R64, 0x2a, P2 ;  /* 0x0000002a4000780c */ /* 0x000fe20001741670 */
[----:B------:R-:W2:Y:S01]  /*ee80*/  LDL R93, [R1+0x32c] ;  /* 0x00032c00015d7983 */ /* 0x000ea20000100800 */
[----:B------:R-:W-:Y:S02]  /*ee90*/  FSEL R47, R36, -INF , !P1 ;  /* 0xff800000242f7808 */ /* 0x000fe40004800000 */
[----:B------:R-:W-:Y:S01]  /*eea0*/  FMNMX.FTZ R0, R45, R0, !PT ;  /* 0x000000002d007209 */ /* 0x000fe20007810000 */
[----:B------:R-:W0:Y:S01]  /*eeb0*/  SHFL.BFLY PT, R13, R4, 0x1, 0x1f ;  /* 0x0c201f00040d7f89 */ /* 0x000e2200000e0000 */
[----:B------:R-:W-:-:S02]  /*eec0*/  ISETP.GT.AND P4, PT, R3, 0x31, !P4 ;  /* 0x000000310300780c */ /* 0x000fc40006784270 */
[C---:B------:R-:W-:Y:S01]  /*eed0*/  ISETP.LT.OR P3, PT, R64.reuse, 0x31, P3 ;  /* 0x000000314000780c */ /* 0x040fe20001f61670 */
[----:B------:R-:W3:Y:S01]  /*eee0*/  LDL R36, [R1+0x200] ;  /* 0x0002000001247983 */ /* 0x000ee20000100800 */
[----:B------:R-:W-:Y:S02]  /*eef0*/  FSEL R49, R37, -INF , !P2 ;  /* 0xff80000025317808 */ /* 0x000fe40005000000 */
[----:B------:R-:W-:Y:S01]  /*ef00*/  FMNMX.FTZ R0, R47, R0, !PT ;  /* 0x000000002f007209 */ /* 0x000fe20007810000 */
[----:B------:R-:W2:Y:S01]  /*ef10*/  LDL R94, [R1+0x330] ;  /* 0x00033000015e7983 */ /* 0x000ea20000100800 */
[----:B------:R-:W-:Y:S02]  /*ef20*/  ISETP.GT.AND P5, PT, R3, 0x38, !P5 ;  /* 0x000000380300780c */ /* 0x000fe40006fa4270 */
[----:B------:R-:W-:Y:S01]  /*ef30*/  ISETP.LT.OR P4, PT, R64, 0x32, P4 ;  /* 0x000000324000780c */ /* 0x000fe20002781670 */
[----:B------:R-:W2:Y:S01]  /*ef40*/  LDL R95, [R1+0x334] ;  /* 0x00033400015f7983 */ /* 0x000ea20000100800 */
[----:B------:R-:W-:-:S02]  /*ef50*/  FSEL R51, R20, -INF , !P3 ;  /* 0xff80000014337808 */ /* 0x000fc40005800000 */
[----:B------:R-:W-:Y:S01]  /*ef60*/  FMNMX.FTZ R0, R49, R0, !PT ;  /* 0x0000000031007209 */ /* 0x000fe20007810000 */
[----:B------:R-:W2:Y:S01]  /*ef70*/  LDL R96, [R1+0x338] ;  /* 0x0003380001607983 */ /* 0x000ea20000100800 */
[----:B------:R-:W-:Y:S02]  /*ef80*/  ISETP.GT.AND P0, PT, R3, 0x39, !P6 ;  /* 0x000000390300780c */ /* 0x000fe40007704270 */
[----:B------:R-:W-:Y:S01]  /*ef90*/  ISETP.LT.OR P5, PT, R64, 0x39, P5 ;  /* 0x000000394000780c */ /* 0x000fe20002fa1670 */
[----:B------:R-:W2:Y:S01]  /*efa0*/  LDL R97, [R1+0x33c] ;  /* 0x00033c0001617983 */ /* 0x000ea20000100800 */
[----:B------:R-:W-:Y:S02]  /*efb0*/  FSEL R41, R38, -INF , !P4 ;  /* 0xff80000026297808 */ /* 0x000fe40006000000 */
[----:B------:R-:W-:Y:S01]  /*efc0*/  FMNMX.FTZ R0, R51, R0, !PT ;  /* 0x0000000033007209 */ /* 0x000fe20007810000 */
[----:B------:R-:W2:Y:S01]  /*efd0*/  LDL R98, [R1+0x340] ;  /* 0x0003400001627983 */ /* 0x000ea20000100800 */
[----:B------:R-:W-:-:S02]  /*efe0*/  ISETP.LT.OR P0, PT, R64, 0x3a, P0 ;  /* 0x0000003a4000780c */ /* 0x000fc40000701670 */
[----:B------:R-:W-:Y:S01]  /*eff0*/  FSEL R20, R39, -INF , !P5 ;  /* 0xff80000027147808 */ /* 0x000fe20006800000 */
[----:B------:R-:W2:Y:S01]  /*f000*/  LDL R64, [R1+0x2b8] ;  /* 0x0002b80001407983 */ /* 0x000ea20000100800 */
[----:B------:R-:W-:Y:S02]  /*f010*/  FMNMX.FTZ R3, R41, R0, !PT ;  /* 0x0000000029037209 */ /* 0x000fe40007810000 */
[----:B------:R-:W-:Y:S01]  /*f020*/  FSEL R33, R7, -INF , !P0 ;  /* 0xff80000007217808 */ /* 0x000fe20004000000 */
[----:B------:R-:W2:Y:S01]  /*f030*/  LDL R99, [R1+0x344] ;  /* 0x0003440001637983 */ /* 0x000ea20000100800 */
[----:B------:R-:W-:-:S03]  /*f040*/  FMNMX.FTZ R0, R20, R3, !PT ;  /* 0x0000000314007209 */ /* 0x000fc60007810000 */
[----:B------:R-:W2:Y:S01]  /*f050*/  LDL R100, [R1+0x348] ;  /* 0x0003480001647983 */ /* 0x000ea20000100800 */
[----:B------:R-:W-:Y:S02]  /*f060*/  FMNMX.FTZ R15, R33, R0, !PT ;  /* 0x00000000210f7209 */ /* 0x000fe40007810000 */
[----:B0-----:R-:W-:Y:S01]  /*f070*/  FMNMX.FTZ R0, R4, R13, !PT ;  /* 0x0000000d04007209 */ /* 0x001fe20007810000 */
[----:B------:R-:W2:Y:S04]  /*f080*/  LDL R101, [R1+0x34c] ;  /* 0x00034c0001657983 */ /* 0x000ea80000100800 */
[----:B------:R-:W-:Y:S04]  /*f090*/  STL.64 [R1+0x1e0], R14 ;  /* 0x0001e00e01007387 */ /* 0x000fe80000100a00 */
[----:B------:R-:W4:Y:S04]  /*f0a0*/  LDL R4, [R1+0x1e4] ;  /* 0x0001e40001047983 */ /* 0x000f280000100800 */
[----:B------:R-:W-:Y:S04]  /*f0b0*/  STL [R1+0x1e0], R0 ;  /* 0x0001e00001007387 */ /* 0x000fe80000100800 */
[----:B------:R-:W3:Y:S04]  /*f0c0*/  LDL R7, [R1+0x1e0] ;  /* 0x0001e00001077983 */ /* 0x000ee80000100800 */
[----:B------:R-:W2:Y:S04]  /*f0d0*/  LDL.64 R12, [R1+0x118] ;  /* 0x00011800010c7983 */ /* 0x000ea80000100a00 */
        /* <DEDUP_REMOVED lines=43> */
[----:B----4-:R-:W0:Y:S02]  /*f390*/  SHFL.BFLY PT, R15, R4, 0x2, 0x1f ;  /* 0x0c401f00040f7f89 */ /* 0x010e2400000e0000 */
[----:B0-----:R-:W-:-:S05]  /*f3a0*/  FMNMX.FTZ R15, R15, R4, !PT ;  /* 0x000000040f0f7209 */ /* 0x001fca0007810000 */
[----:B------:R-:W0:Y:S01]  /*f3b0*/  SHFL.BFLY PT, R26, R15, 0x1, 0x1f ;  /* 0x0c201f000f1a7f89 */ /* 0x000e2200000e0000 */
[----:B---3--:R-:W-:Y:S01]  /*f3c0*/  FMUL.FTZ R3, R36, R7 ;  /* 0x0000000724037220 */ /* 0x008fe20000410000 */
[----:B------:R-:W-:-:S04]  /*f3d0*/  FSETP.NEU.FTZ.AND P0, PT, R7, -INF , PT ;  /* 0xff8000000700780b */ /* 0x000fc80003f1d000 */
[----:B------:R-:W-:-:S05]  /*f3e0*/  FSEL R3, R3, RZ, P0 ;  /* 0x000000ff03037208 */ /* 0x000fca0000000000 */
[----:B------:R-:W-:Y:S01]  /*f3f0*/  FFMA.FTZ R0, R62, R36, -R3 ;  /* 0x000000243e007223 */ /* 0x000fe20000010803 */
[----:B0-----:R-:W-:-:S03]  /*f400*/  FMNMX.FTZ R26, R15, R26, !PT ;  /* 0x0000001a0f1a7209 */ /* 0x001fc60007810000 */
[----:B------:R0:W-:Y:S01]  /*f410*/  MUFU.EX2 R35, R0 ;  /* 0x0000000000237308 */ /* 0x0001e20000000800 */
[-CC-:B------:R-:W-:Y:S01]  /*f420*/  FFMA.FTZ R160, R160, R36.reuse, -R3.reuse ;  /* 0x00000024a0a07223 */ /* 0x180fe20000010803 */
[-CC-:B------:R-:W-:Y:S01]  /*f430*/  FFMA.FTZ R7, R66, R36.reuse, -R3.reuse ;  /* 0x0000002442077223 */ /* 0x180fe20000010803 */
[----:B------:R-:W-:Y:S01]  /*f440*/  FSETP.NEU.FTZ.AND P0, PT, R26, -INF , PT ;  /* 0xff8000001a00780b */ /* 0x000fe20003f1d000 */
[-CC-:B------:R-:W-:Y:S01]  /*f450*/  FFMA.FTZ R32, R32, R36.reuse, -R3.reuse ;  /* 0x0000002420207223 */ /* 0x180fe20000010803 */
[-CC-:B------:R-:W-:Y:S01]  /*f460*/  FFMA.FTZ R162, R162, R36.reuse, -R3.reuse ;  /* 0x00000024a2a27223 */ /* 0x180fe20000010803 */
[-CC-:B------:R-:W-:Y:S01]  /*f470*/  FFMA.FTZ R164, R60, R36.reuse, -R3.reuse ;  /* 0x000000243ca47223 */ /* 0x180fe20000010803 */
[-CC-:B------:R-:W-:Y:S01]  /*f480*/  FFMA.FTZ R37, R56, R36.reuse, -R3.reuse ;  /* 0x0000002438257223 */ /* 0x180fe20000010803 */
[-CC-:B------:R-:W-:Y:S01]  /*f490*/  FFMA.FTZ R166, R54, R36.reuse, -R3.reuse ;  /* 0x0000002436a67223 */ /* 0x180fe20000010803 */
[-C--:B0-----:R-:W-:Y:S01]  /*f4a0*/  FMUL.FTZ R0, R26, R36.reuse ;  /* 0x000000241a007220 */ /* 0x081fe20000410000 */
[----:B------:R-:W-:Y:S01]  /*f4b0*/  MUFU.EX2 R160, R160 ;  /* 0x000000a000a07308 */ /* 0x000fe20000000800 */
[-CC-:B------:R-:W-:Y:S01]  /*f4c0*/  FFMA.FTZ R39, R50, R36.reuse, -R3.reuse ;  /* 0x0000002432277223 */ /* 0x180fe20000010803 */
[-CC-:B------:R-:W-:Y:S01]  /*f4d0*/  FFMA.FTZ R168, R44, R36.reuse, -R3.reuse ;  /* 0x000000242ca87223 */ /* 0x180fe20000010803 */
[-CC-:B------:R-:W-:Y:S01]  /*f4e0*/  FFMA.FTZ R24, R24, R36.reuse, -R3.reuse ;  /* 0x0000002418187223 */ /* 0x180fe20000010803 */
[----:B------:R-:W-:Y:S01]  /*f4f0*/  FSEL R0, R0, RZ, P0 ;  /* 0x000000ff00007208 */ /* 0x000fe20000000000 */
[-CC-:B------:R-:W-:Y:S01]  /*f500*/  FFMA.FTZ R48, R48, R36.reuse, -R3.reuse ;  /* 0x0000002430307223 */ /* 0x180fe20000010803 */
[-CC-:B------:R-:W-:Y:S01]  /*f510*/  FFMA.FTZ R42, R42, R36.reuse, -R3.reuse ;  /* 0x000000242a2a7223 */ /* 0x180fe20000010803 */
[-CC-:B------:R-:W-:Y:S01]  /*f520*/  FFMA.FTZ R46, R46, R36.reuse, -R3.reuse ;  /* 0x000000242e2e7223 */ /* 0x180fe20000010803 */
[----:B------:R-:W-:Y:S01]  /*f530*/  MUFU.EX2 R7, R7 ;  /* 0x0000000700077308 */ /* 0x000fe20000000800 */
[-CC-:B------:R-:W-:Y:S01]  /*f540*/  FFMA.FTZ R43, R43, R36.reuse, -R0.reuse ;  /* 0x000000242b2b7223 */ /* 0x180fe20000010800 */
[-CC-:B------:R-:W-:Y:S01]  /*f550*/  FFMA.FTZ R21, R21, R36.reuse, -R0.reuse ;  /* 0x0000002415157223 */ /* 0x180fe20000010800 */
[-CC-:B------:R-:W-:Y:S01]  /*f560*/  FFMA.FTZ R25, R25, R36.reuse, -R0.reuse ;  /* 0x0000002419197223 */ /* 0x180fe20000010800 */
[-C--:B------:R-:W-:Y:S01]  /*f570*/  FFMA.FTZ R40, R40, R36.reuse, -R3 ;  /* 0x0000002428287223 */ /* 0x080fe20000010803 */
[----:B------:R0:W-:Y:S03]  /*f580*/  STL [R1+0x1e4], R26 ;  /* 0x0001e41a01007387 */ /* 0x0001e60000100800 */
[----:B------:R-:W-:Y:S01]  /*f590*/  MUFU.EX2 R53, R32 ;  /* 0x0000002000357308 */ /* 0x000fe20000000800 */
[-CC-:B------:R-:W-:Y:S01]  /*f5a0*/  FFMA.FTZ R27, R27, R36.reuse, -R0.reuse ;  /* 0x000000241b1b7223 */ /* 0x180fe20000010800 */
[-CC-:B------:R-:W-:Y:S01]  /*f5b0*/  FFMA.FTZ R28, R28, R36.reuse, -R0.reuse ;  /* 0x000000241c1c7223 */ /* 0x180fe20000010800 */
[----:B------:R-:W3:Y:S04]  /*f5c0*/  LDL R50, [R1+0x280] ;  /* 0x0002800001327983 */ /* 0x000ee80000100800 */
[----:B------:R-:W4:Y:S01]  /*f5d0*/  LDL R54, [R1+0x290] ;  /* 0x0002900001367983 */ /* 0x000f220000100800 */
[----:B------:R-:W-:Y:S01]  /*f5e0*/  MUFU.EX2 R43, R43 ;  /* 0x0000002b002b7308 */ /* 0x000fe20000000800 */
[----:B------:R-:W-:-:S02]  /*f5f0*/  FFMA.FTZ R29, R29, R36, -R0 ;  /* 0x000000241d1d7223 */ /* 0x000fc40000010800 */
[----:B------:R-:W4:Y:S04]  /*f600*/  LDL R56, [R1+0x298] ;  /* 0x0002980001387983 */ /* 0x000f280000100800 */
[----:B------:R-:W4:Y:S01]  /*f610*/  LDL R60, [R1+0x2a8] ;  /* 0x0002a800013c7983 */ /* 0x000f220000100800 */
[----:B------:R-:W1:Y:S03]  /*f620*/  MUFU.EX2 R32, R21 ;  /* 0x0000001500207308 */ /* 0x000e660000000800 */
[----:B------:R-:W4:Y:S04]  /*f630*/  LDL R62, [R1+0x2b0] ;  /* 0x0002b000013e7983 */ /* 0x000f280000100800 */
[----:B------:R-:W4:Y:S01]  /*f640*/  LDL R66, [R1+0x2c0] ;  /* 0x0002c00001427983 */ /* 0x000f220000100800 */
[----:B------:R-:W2:Y:S01]  /*f650*/  MUFU.EX2 R162, R162 ;  /* 0x000000a200a27308 */ /* 0x000ea20000000800 */
[-C--:B------:R-:W-:Y:S01]  /*f660*/  FFMA.FTZ R3, R52, R36.reuse, -R3 ;  /* 0x0000002434037223 */ /* 0x080fe20000010803 */
[----:B------:R-:W-:-:S06]  /*f670*/  FFMA.FTZ R30, R30, R36, -R0 ;  /* 0x000000241e1e7223 */ /* 0x000fcc0000010800 */
[----:B------:R-:W-:Y:S01]  /*f680*/  MUFU.EX2 R164, R164 ;  /* 0x000000a400a47308 */ /* 0x000fe20000000800 */
[----:B------:R-:W-:-:S07]  /*f690*/  FFMA.FTZ R31, R31, R36, -R0 ;  /* 0x000000241f1f7223 */ /* 0x000fce0000010800 */
[----:B------:R-:W-:Y:S01]  /*f6a0*/  MUFU.EX2 R37, R37 ;  /* 0x0000002500257308 */ /* 0x000fe20000000800 */
[----:B------:R-:W-:-:S07]  /*f6b0*/  FFMA.FTZ R34, R34, R36, -R0 ;  /* 0x0000002422227223 */ /* 0x000fce0000010800 */
[----:B------:R-:W-:Y:S01]  /*f6c0*/  MUFU.EX2 R166, R166 ;  /* 0x000000a600a67308 */ /* 0x000fe20000000800 */
[----:B------:R-:W-:-:S07]  /*f6d0*/  FFMA.FTZ R45, R45, R36, -R0 ;  /* 0x000000242d2d7223 */ /* 0x000fce0000010800 */
[----:B------:R-:W-:Y:S01]  /*f6e0*/  MUFU.EX2 R39, R39 ;  /* 0x0000002700277308 */ /* 0x000fe20000000800 */
[----:B------:R-:W-:-:S07]  /*f6f0*/  FFMA.FTZ R47, R47, R36, -R0 ;  /* 0x000000242f2f7223 */ /* 0x000fce0000010800 */
[----:B------:R-:W-:Y:S01]  /*f700*/  MUFU.EX2 R168, R168 ;  /* 0x000000a800a87308 */ /* 0x000fe20000000800 */
[-CC-:B------:R-:W-:Y:S01]  /*f710*/  FFMA.FTZ R49, R49, R36.reuse, -R0.reuse ;  /* 0x0000002431317223 */ /* 0x180fe20000010800 */
[----:B------:R-:W-:-:S06]  /*f720*/  FFMA.FTZ R173, R51, R36, -R0 ;  /* 0x0000002433ad7223 */ /* 0x000fcc0000010800 */
[----:B------:R-:W-:Y:S01]  /*f730*/  MUFU.EX2 R170, R24 ;  /* 0x0000001800aa7308 */ /* 0x000fe20000000800 */
[----:B------:R-:W-:Y:S01]  /*f740*/  FFMA.FTZ R175, R20, R36, -R0 ;  /* 0x0000002414af7223 */ /* 0x000fe20000010800 */
[----:B0-----:R-:W4:Y:S06]  /*f750*/  LDL R26, [R1+0x220] ;  /* 0x00022000011a7983 */ /* 0x001f2c0000100800 */
[----:B------:R-:W0:Y:S08]  /*f760*/  MUFU.EX2 R163, R25 ;  /* 0x0000001900a37308 */ /* 0x000e300000000800 */
[----:B------:R0:W2:Y:S01]  /*f770*/  MUFU.EX2 R38, R27 ;  /* 0x0000001b00267308 */ /* 0x0000a20000000800 */
[----:B-1----:R-:W-:-:S07]  /*f780*/  FADD.FTZ R4, R43, R32 ;  /* 0x000000202b047221 */ /* 0x002fce0000010000 */
[----:B------:R-:W1:Y:S08]  /*f790*/  MUFU.EX2 R28, R28 ;  /* 0x0000001c001c7308 */ /* 0x000e700000000800 */
[----:B------:R-:W1:Y:S08]  /*f7a0*/  MUFU.EX2 R29, R29 ;  /* 0x0000001d001d7308 */ /* 0x000e700000000800 */
[----:B------:R-:W-:Y:S08]  /*f7b0*/  MUFU.EX2 R55, R48 ;  /* 0x0000003000377308 */ /* 0x000ff00000000800 */
[----:B------:R-:W-:Y:S08]  /*f7c0*/  MUFU.EX2 R42, R42 ;  /* 0x0000002a002a7308 */ /* 0x000ff00000000800 */
[----:B------:R-:W-:Y:S08]  /*f7d0*/  MUFU.EX2 R57, R46 ;  /* 0x0000002e00397308 */ /* 0x000ff00000000800 */
[----:B------:R-:W-:Y:S01]  /*f7e0*/  MUFU.EX2 R40, R40 ;  /* 0x0000002800287308 */ /* 0x000fe20000000800 */
[----:B------:R-:W-:Y:S01]  /*f7f0*/  F2FP.F16.F32.PACK_AB R161, R32, R43 ;  /* 0x0000002b20a1723e */ /* 0x000fe200000000ff */
[----:B0-----:R-:W4:Y:S04]  /*f800*/  LDL R27, [R1+0x224] ;  /* 0x00022400011b7983 */ /* 0x001f280000100800 */
[----:B------:R-:W4:Y:S02]  /*f810*/  LDL R51, [R1+0x284] ;  /* 0x0002840001337983 */ /* 0x000f240000100800 */
[----:B------:R0:W-:Y:S02]  /*f820*/  MUFU.EX2 R59, R3 ;  /* 0x00000003003b7308 */ /* 0x0001e40000000800 */
[----:B------:R-:W4:Y:S06]  /*f830*/  LDL R52, [R1+0x288] ;  /* 0x0002880001347983 */ /* 0x000f2c0000100800 */
[----:B------:R-:W1:Y:S01]  /*f840*/  MUFU.EX2 R30, R30 ;  /* 0x0000001e001e7308 */ /* 0x000e620000000800 */
[----:B0-----:R-:W-:-:S07]  /*f850*/  FADD.FTZ R3, R160, R7 ;  /* 0x00000007a0037221 */ /* 0x001fce0000010000 */
[----:B------:R-:W0:Y:S01]  /*f860*/  MUFU.EX2 R31, R31 ;  /* 0x0000001f001f7308 */ /* 0x000e220000000800 */
[----:B--2---:R-:W-:Y:S01]  /*f870*/  FADD.FTZ R14, R162, R3 ;  /* 0x00000003a20e7221 */ /* 0x004fe20000010000 */
[----:B------:R-:W-:-:S06]  /*f880*/  FADD.FTZ R3, R163, R4 ;  /* 0x00000004a3037221 */ /* 0x000fcc0000010000 */
[----:B------:R-:W2:Y:S01]  /*f890*/  MUFU.EX2 R34, R34 ;  /* 0x0000002200227308 */ /* 0x000ea20000000800 */
[----:B------:R-:W-:Y:S01]  /*f8a0*/  FADD.FTZ R15, R35, R14 ;  /* 0x0000000e230f7221 */ /* 0x000fe20000010000 */
[----:B------:R-:W-:-:S06]  /*f8b0*/  FADD.FTZ R3, R38, R3 ;  /* 0x0000000326037221 */ /* 0x000fcc0000010000 */
[----:B------:R-:W2:Y:S01]  /*f8c0*/  MUFU.EX2 R45, R45 ;  /* 0x0000002d002d7308 */ /* 0x000ea20000000800 */
[----:B------:R-:W-:Y:S01]  /*f8d0*/  FADD.FTZ R4, R164, R15 ;  /* 0x0000000fa4047221 */ /* 0x000fe20000010000 */
[----:B-1----:R-:W-:-:S06]  /*f8e0*/  FADD.FTZ R14, R28, R3 ;  /* 0x000000031c0e7221 */ /* 0x002fcc0000010000 */
[----:B------:R-:W1:Y:S01]  /*f8f0*/  MUFU.EX2 R47, R47 ;  /* 0x0000002f002f7308 */ /* 0x000e620000000800 */
[----:B------:R-:W-:Y:S01]  /*f900*/  FADD.FTZ R3, R37, R4 ;  /* 0x0000000425037221 */ /* 0x000fe20000010000 */
[----:B------:R-:W-:-:S06]  /*f910*/  FADD.FTZ R15, R29, R14 ;  /* 0x0000000e1d0f7221 */ /* 0x000fcc0000010000 */
[----:B------:R-:W1:Y:S01]  /*f920*/  MUFU.EX2 R44, R49 ;  /* 0x00000031002c7308 */ /* 0x000e620000000800 */
[----:B------:R-:W-:Y:S01]  /*f930*/  FADD.FTZ R14, R166, R3 ;  /* 0x00000003a60e7221 */ /* 0x000fe20000010000 */
[----:B------:R-:W-:Y:S01]  /*f940*/  FADD.FTZ R24, R30, R15 ;  /* 0x0000000f1e187221 */ /* 0x000fe20000010000 */
[----:B------:R-:W-:-:S05]  /*f950*/  FFMA.FTZ R4, R41, R36, -R0 ;  /* 0x0000002429047223 */ /* 0x000fca0000010800 */
[----:B------:R-:W1:Y:S01]  /*f960*/  MUFU.EX2 R173, R173 ;  /* 0x000000ad00ad7308 */ /* 0x000e620000000800 */
[----:B------:R-:W-:Y:S01]  /*f970*/  FADD.FTZ R3, R39, R14 ;  /* 0x0000000e27037221 */ /* 0x000fe20000010000 */
[----:B0-----:R-:W-:-:S06]  /*f980*/  FADD.FTZ R15, R31, R24 ;  /* 0x000000181f0f7221 */ /* 0x001fcc0000010000 */
[----:B------:R-:W-:Y:S01]  /*f990*/  MUFU.EX2 R175, R175 ;  /* 0x000000af00af7308 */ /* 0x000fe20000000800 */
[----:B------:R-:W-:Y:S01]  /*f9a0*/  FADD.FTZ R14, R168, R3 ;  /* 0x00000003a80e7221 */ /* 0x000fe20000010000 */
[----:B--2---:R-:W-:Y:S01]  /*f9b0*/  FADD.FTZ R20, R34, R15 ;  /* 0x0000000f22147221 */ /* 0x004fe20000010000 */
[----:B------:R-:W-:Y:S01]  /*f9c0*/  FFMA.FTZ R3, R33, R36, -R0 ;  /* 0x0000002421037223 */ /* 0x000fe20000010800 */
[----:B------:R-:W-:Y:S01]  /*f9d0*/  F2FP.F16.F32.PACK_AB R162, R35, R162 ;  /* 0x000000a223a2723e */ /* 0x000fe200000000ff */
[----:B------:R-:W-:Y:S01]  /*f9e0*/  FADD.FTZ R15, R53, R14 ;  /* 0x0000000e350f7221 */ /* 0x000fe20000010000 */
[----:B------:R-:W-:Y:S01]  /*f9f0*/  FADD.FTZ R20, R45, R20 ;  /* 0x000000142d147221 */ /* 0x000fe20000010000 */
[----:B------:R-:W-:Y:S01]  /*fa00*/  F2FP.F16.F32.PACK_AB R164, R37, R164 ;  /* 0x000000a425a4723e */ /* 0x000fe200000000ff */
[----:B------:R-:W0:Y:S01]  /*fa10*/  MUFU.EX2 R4, R4 ;  /* 0x0000000400047308 */ /* 0x000e220000000800 */
[----:B------:R-:W-:Y:S01]  /*fa20*/  FADD.FTZ R0, R170, R15 ;  /* 0x0000000faa007221 */ /* 0x000fe20000010000 */
[----:B-1----:R-:W-:Y:S01]  /*fa30*/  FADD.FTZ R15, R47, R20 ;  /* 0x000000142f0f7221 */ /* 0x002fe20000010000 */
[----:B------:R-:W-:Y:S01]  /*fa40*/  F2FP.F16.F32.PACK_AB R166, R39, R166 ;  /* 0x000000a627a6723e */ /* 0x000fe200000000ff */
[----:B------:R-:W2:Y:S01]  /*fa50*/  LDL R32, [R1+0x238] ;  /* 0x0002380001207983 */ /* 0x000ea20000100800 */
[----:B------:R-:W-:Y:S01]  /*fa60*/  FADD.FTZ R21, R55, R0 ;  /* 0x0000000037157221 */ /* 0x000fe20000010000 */
[----:B------:R-:W-:-:S02]  /*fa70*/  FADD.FTZ R0, R44, R15 ;  /* 0x0000000f2c007221 */ /* 0x000fc40000010000 */
[----:B------:R-:W1:Y:S01]  /*fa80*/  MUFU.EX2 R3, R3 ;  /* 0x0000000300037308 */ /* 0x000e620000000800 */
[----:B------:R-:W-:Y:S01]  /*fa90*/  FADD.FTZ R14, R42, R21 ;  /* 0x000000152a0e7221 */ /* 0x000fe20000010000 */
[----:B------:R-:W-:Y:S01]  /*faa0*/  FADD.FTZ R15, R173, R0 ;  /* 0x00000000ad0f7221 */ /* 0x000fe20000010000 */
[----:B------:R-:W-:Y:S01]  /*fab0*/  F2FP.F16.F32.PACK_AB R168, R53, R168 ;  /* 0x000000a835a8723e */ /* 0x000fe200000000ff */
[----:B------:R-:W2:Y:S01]  /*fac0*/  LDL R33, [R1+0x23c] ;  /* 0x00023c0001217983 */ /* 0x000ea20000100800 */
[----:B------:R-:W-:Y:S01]  /*fad0*/  FADD.FTZ R21, R57, R14 ;  /* 0x0000000e39157221 */ /* 0x000fe20000010000 */
[----:B------:R-:W-:Y:S02]  /*fae0*/  F2FP.F16.F32.PACK_AB R170, R55, R170 ;  /* 0x000000aa37aa723e */ /* 0x000fe400000000ff */
[----:B------:R-:W-:Y:S01]  /*faf0*/  F2FP.F16.F32.PACK_AB R172, R57, R42 ;  /* 0x0000002a39ac723e */ /* 0x000fe200000000ff */
[----:B0-----:R-:W-:Y:S01]  /*fb00*/  FADD.FTZ R0, R4, R15 ;  /* 0x0000000f04007221 */ /* 0x001fe20000010000 */
[----:B------:R-:W-:Y:S01]  /*fb10*/  FADD.FTZ R24, R40, R21 ;  /* 0x0000001528187221 */ /* 0x000fe20000010000 */
[----:B------:R-:W-:Y:S01]  /*fb20*/  F2FP.F16.F32.PACK_AB R174, R59, R40 ;  /* 0x000000283bae723e */ /* 0x000fe200000000ff */
[----:B------:R-:W2:Y:S01]  /*fb30*/  LDL R35, [R1+0x244] ;  /* 0x0002440001237983 */ /* 0x000ea20000100800 */
[----:B------:R-:W-:Y:S01]  /*fb40*/  FADD.FTZ R0, R175, R0 ;  /* 0x00000000af007221 */ /* 0x000fe20000010000 */
[----:B------:R-:W-:Y:S01]  /*fb50*/  FADD.FTZ R24, R59, R24 ;  /* 0x000000183b187221 */ /* 0x000fe20000010000 */
[----:B------:R-:W-:Y:S01]  /*fb60*/  F2FP.F16.F32.PACK_AB R163, R38, R163 ;  /* 0x000000a326a3723e */ /* 0x000fe200000000ff */
[----:B------:R-:W2:Y:S01]  /*fb70*/  LDL R36, [R1+0x248] ;  /* 0x0002480001247983 */ /* 0x000ea20000100800 */
[----:B-1----:R-:W-:Y:S01]  /*fb80*/  FADD.FTZ R25, R3, R0 ;  /* 0x0000000003197221 */ /* 0x002fe20000010000 */
[----:B------:R-:W-:-:S02]  /*fb90*/  F2FP.F16.F32.PACK_AB R165, R29, R28 ;  /* 0x0000001c1da5723e */ /* 0x000fc400000000ff */
[----:B------:R-:W-:Y:S01]  /*fba0*/  F2FP.F16.F32.PACK_AB R167, R31, R30 ;  /* 0x0000001e1fa7723e */ /* 0x000fe200000000ff */
[----:B------:R-:W2:Y:S04]  /*fbb0*/  LDL R28, [R1+0x228] ;  /* 0x00022800011c7983 */ /* 0x000ea80000100800 */
[----:B------:R0:W-:Y:S04]  /*fbc0*/  STL.64 [R1+0x1f0], R24 ;  /* 0x0001f01801007387 */ /* 0x0001e80000100a00 */
[----:B------:R-:W2:Y:S04]  /*fbd0*/  LD.E.64 R20, desc[UR36][R12.64+0x8] ;  /* 0x000008240c147980 */ /* 0x000ea8000c101b00 */
[----:B------:R-:W2:Y:S01]  /*fbe0*/  LD.E.64 R14, desc[UR36][R12.64] ;  /* 0x000000240c0e7980 */ /* 0x000ea2000c101b00 */
[----:B------:R-:W-:-:S02]  /*fbf0*/  F2FP.F16.F32.PACK_AB R169, R45, R34 ;  /* 0x000000222da9723e */ /* 0x000fc400000000ff */
[----:B------:R-:W-:Y:S01]  /*fc00*/  F2FP.F16.F32.PACK_AB R171, R44, R47 ;  /* 0x0000002f2cab723e */ /* 0x000fe200000000ff */
[----:B0-----:R-:W2:Y:S04]  /*fc10*/  LDL R24, [R1+0x218] ;  /* 0x0002180001187983 */ /* 0x001ea80000100800 */
[----:B------:R-:W2:Y:S04]  /*fc20*/  LDL R25, [R1+0x21c] ;  /* 0x00021c0001197983 */ /* 0x000ea80000100800 */
        /* <DEDUP_REMOVED lines=22> */
[----:B------:R-:W-:-:S02]  /*fd90*/  F2FP.F16.F32.PACK_AB R160, R7, R160 ;  /* 0x000000a007a0723e */ /* 0x000fc400000000ff */
[----:B------:R-:W-:Y:S01]  /*fda0*/  F2FP.F16.F32.PACK_AB R173, R4, R173 ;  /* 0x000000ad04ad723e */ /* 0x000fe200000000ff */
[----:B------:R-:W2:Y:S01]  /*fdb0*/  LDL R7, [R1+0x408] ;  /* 0x0004080001077983 */ /* 0x000ea20000100800 */
[----:B------:R-:W-:-:S03]  /*fdc0*/  F2FP.F16.F32.PACK_AB R175, R3, R175 ;  /* 0x000000af03af723e */ /* 0x000fc600000000ff */
[----:B------:R-:W2:Y:S04]  /*fdd0*/  LDL R3, [R1+0x400] ;  /* 0x0004000001037983 */ /* 0x000ea80000100800 */
[----:B------:R-:W2:Y:S04]  /*fde0*/  LDL R4, [R1+0x404] ;  /* 0x0004040001047983 */ /* 0x000ea80000100800 */
        /* <DEDUP_REMOVED lines=10> */
[----:B--2---:R-:W-:-:S03]  /*fe90*/  MOV R0, R20 ;  /* 0x0000001400007202 */ /* 0x004fc60000000f00 */
[----:B------:R-:W2:Y:S02]  /*fea0*/  LDL R20, [R1+0x210] ;  /* 0x0002100001147983 */ /* 0x000ea40000100800 */
[--C-:B------:R-:W-:Y:S02]  /*feb0*/  IMAD R15, R15, 0x2, R0.reuse ;  /* 0x000000020f0f7824 */ /* 0x100fe400078e0200 */
[----:B------:R-:W3:Y:S04]  /*fec0*/  LDL R21, [R1+0x214] ;  /* 0x0002140001157983 */ /* 0x000ee80000100800 */
[----:B------:R0:W-:Y:S02]  /*fed0*/  STSM.16.M88.4 [R0], R160 ;  /* 0x000000a000007844 */ /* 0x0001e40000000200 */
[----:B0-----:R-:W-:-:S02]  /*fee0*/  IMAD R0, R14, 0x2, R0 ;  /* 0x000000020e007824 */ /* 0x001fc400078e0200 */
[----:B------:R-:W-:-:S03]  /*fef0*/  IMAD R14, R14, 0x2, R15 ;  /* 0x000000020e0e7824 */ /* 0x000fc600078e020f */
[----:B------:R0:W-:Y:S04]  /*ff00*/  STSM.16.M88.4 [R0], R164 ;  /* 0x000000a400007844 */ /* 0x0001e80000000200 */
[----:B------:R-:W-:Y:S04]  /*ff10*/  STSM.16.M88.4 [R15], R168 ;  /* 0x000000a80f007844 */ /* 0x000fe80000000200 */
[----:B------:R1:W-:Y:S04]  /*ff20*/  STSM.16.M88.4 [R14], R172 ;  /* 0x000000ac0e007844 */ /* 0x0003e80000000200 */
[----:B0-----:R-:W4:Y:S04]  /*ff30*/  LDL R0, [R1+0x3fc] ;  /* 0x0003fc0001007983 */ /* 0x001f280000100800 */
[----:B-1----:R-:W4:Y:S01]  /*ff40*/  LDL R14, [R1+0x40c] ;  /* 0x00040c00010e7983 */ /* 0x002f220000100800 */
[----:B------:R-:W-:Y:S01]  /*ff50*/  IMAD R12, R145, 0x1000, R12 ;  /* 0x00001000910c7824 */ /* 0x000fe200078e020c */
[----:B------:R-:W-:-:S04]  /*ff60*/  R2UR UR7, R13 ;  /* 0x000000000d0772ca */ /* 0x000fc800000e0000 */
        /* <DEDUP_REMOVED lines=111> */
[----:B------:R0:W-:Y:S02]  /*10660*/  STL [R1+0x3f8], R144 ;  /* 0x0003f89001007387 */ /* 0x0001e40000100800 */
[----:B0-----:R-:W-:-:S06]  /*10670*/  WARPGROUP.ARRIVE ;  /* 0x00000000000079c5 */ /* 0x001fcc0000000000 */
[----:B------:R-:W-:Y:S01]  /*10680*/  HGMMA.64x256x16.F32 R24, R160, gdesc[UR4].tnspB, RZ, !UPT, gsb0 ;  /* 0x43e00004a0187df0 */ /* 0x000fe2000c0008ff */
[----:B--2---:R0:W-:Y:S04]  /*10690*/  STL [R1+0x210], R20 ;  /* 0x0002101401007387 */ /* 0x0041e80000100800 */
[----:B---3--:R1:W-:Y:S01]  /*106a0*/  STL [R1+0x214], R21 ;  /* 0x0002141501007387 */ /* 0x0083e20000100800 */
[----:B0-----:R-:W-:Y:S02]  /*106b0*/  VIADD R20, R12, 0x80 ;  /* 0x000000800c147836 */ /* 0x001fe40000000000 */
[----:B-1----:R-:W-:-:S03]  /*106c0*/  IMAD.MOV.U32 R21, RZ, RZ, R13 ;  /* 0x000000ffff157224 */ /* 0x002fc600078e000d */
[----:B------:R-:W-:Y:S02]  /*106d0*/  R2UR UR10, R20 ;  /* 0x00000000140a72ca */ /* 0x000fe400000e0000 */
[----:B------:R-:W-:Y:S01]  /*106e0*/  R2UR UR11, R21 ;  /* 0x00000000150b72ca */ /* 0x000fe200000e0000 */
[----:B----4-:R-:W-:Y:S04]  /*106f0*/  STL [R1+0x3fc], R0 ;  /* 0x0003fc0001007387 */ /* 0x010fe80000100800 */
[----:B------:R-:W-:Y:S04]  /*10700*/  STL [R1+0x400], R3 ;  /* 0x0004000301007387 */ /* 0x000fe80000100800 */
[----:B------:R-:W-:Y:S04]  /*10710*/  STL [R1+0x404], R4 ;  /* 0x0004040401007387 */ /* 0x000fe80000100800 */
[----:B------:R-:W-:Y:S04]  /*10720*/  STL [R1+0x408], R7 ;  /* 0x0004080701007387 */ /* 0x000fe80000100800 */
[----:B------:R0:W-:Y:S01]  /*10730*/  STL [R1+0x40c], R14 ;  /* 0x00040c0e01007387 */ /* 0x0001e20000100800 */
[----:B------:R-:W-:-:S02]  /*10740*/  IMAD.MOV.U32 R15, RZ, RZ, R13 ;  /* 0x000000ffff0f7224 */ /* 0x000fc400078e000d */
[----:B0-----:R-:W-:-:S03]  /*10750*/  VIADD R14, R12, 0x100 ;  /* 0x000001000c0e7836 */ /* 0x001fc60000000000 */
        /* <DEDUP_REMOVED lines=142> */
[----:B------:R-:W-:Y:S04]  /*11040*/  STL.128 [R1+0x400], R148 ;  /* 0x0004009401007387 */ /* 0x000fe80000100c00 */
        /* <DEDUP_REMOVED lines=10> */
[----:B0-----:R-:W4:Y:S04]  /*110f0*/  LDL R24, [R1+0x238] ;  /* 0x0002380001187983 */ /* 0x001f280000100800 */
[----:B------:R-:W4:Y:S04]  /*11100*/  LDL R25, [R1+0x23c] ;  /* 0x00023c0001197983 */ /* 0x000f280000100800 */
[----:B------:R-:W4:Y:S04]  /*11110*/  LDL R26, [R1+0x240] ;  /* 0x00024000011a7983 */ /* 0x000f280000100800 */
[----:B------:R-:W4:Y:S04]  /*11120*/  LDL R27, [R1+0x244] ;  /* 0x00024400011b7983 */ /* 0x000f280000100800 */
[----:B-1----:R-:W4:Y:S04]  /*11130*/  LDL R28, [R1+0x248] ;  /* 0x00024800011c7983 */ /* 0x002f280000100800 */
        /* <DEDUP_REMOVED lines=137> */
[----:B--2---:R2:W-:Y:S04]  /*119d0*/  STL [R1+0x258], R32 ;  /* 0x0002582001007387 */ /* 0x0045e80000100800 */
[----:B------:R2:W-:Y:S04]  /*119e0*/  STL [R1+0x25c], R33 ;  /* 0x00025c2101007387 */ /* 0x0005e80000100800 */
[----:B------:R2:W-:Y:S04]  /*119f0*/  STL [R1+0x260], R34 ;  /* 0x0002602201007387 */ /* 0x0005e80000100800 */
[----:B------:R2:W-:Y:S04]  /*11a00*/  STL [R1+0x264], R35 ;  /* 0x0002642301007387 */ /* 0x0005e80000100800 */
[----:B---3--:R2:W-:Y:S04]  /*11a10*/  STL [R1+0x268], R36 ;  /* 0x0002682401007387 */ /* 0x0085e80000100800 */
[----:B------:R2:W-:Y:S04]  /*11a20*/  STL [R1+0x26c], R37 ;  /* 0x00026c2501007387 */ /* 0x0005e80000100800 */
        /* <DEDUP_REMOVED lines=113> */
.L_x_3125:
[----:B------:R-:W-:Y:S05]  /*12140*/  BSYNC B0 ;  /* 0x0000000000007941 */ /* 0x000fea0003800000 */
.L_x_3124:
        /* <DEDUP_REMOVED lines=11> */
[----:B------:R-:W-:Y:S01]  /*12200*/  UIADD3 UR46, UR46, -0x2, URZ ;  /* 0xfffffffe2e2e7890 */ /* 0x000fe2000fffe03f */
[----:B--2---:R-:W-:-:S09]  /*12210*/  IMAD.SHL.U32 R4, R0, 0x40, RZ ;  /* 0x0000004000047824 */ /* 0x004fd200078e00ff */
[----:B------:R-:W-:Y:S01]  /*12220*/  @P0 IMAD.HI.U32 R5, R4, R5, RZ ;  /* 0x0000000504050227 */ /* 0x000fe200078e00ff */
[----:B------:R-:W-:-:S03]  /*12230*/  PLOP3.LUT P0, PT, PT, PT, UP0, 0x40, 0x0 ;  /* 0x000000000000781c */ /* 0x000fc60003f0e808 */
[----:B------:R-:W-:Y:S01]  /*12240*/  IMAD.MOV.U32 R0, RZ, RZ, R4 ;  /* 0x000000ffff007224 */ /* 0x000fe200078e0004 */
[----:B------:R-:W-:-:S05]  /*12250*/  @P1 SHF.R.U32.HI R0, RZ, R6, R5 ;  /* 0x00000006ff001219 */ /* 0x000fca0000011605 */
[----:B------:R-:W-:Y:S02]  /*12260*/  VIADD R3, R0, UR45 ;  /* 0x0000002d00037c36 */ /* 0x000fe40008000000 */
[----:B------:R-:W-:Y:S02]  /*12270*/  IMAD.U32 R0, RZ, RZ, UR46 ;  /* 0x0000002eff007e24 */ /* 0x000fe4000f8e00ff */
        /* <DEDUP_REMOVED lines=12> */
.L_x_3128:
[----:B------:R-:W-:-:S13]  /*12340*/  ISETP.NE.AND P0, PT, R9, 0x1, PT ;  /* 0x000000010900780c */ /* 0x000fda0003f05270 */
[----:B------:R-:W-:-:S05]  /*12350*/  @P0 IMAD.HI.U32 R10, R5, R10, RZ ;  /* 0x0000000a050a0227 */ /* 0x000fca00078e00ff */
[----:B------:R-:W-:-:S07]  /*12360*/  @P0 SHF.R.U32.HI R5, RZ, R11, R10 ;  /* 0x0000000bff050219 */ /* 0x000fce000001160a */
.L_x_3129:
[----:B------:R-:W-:Y:S05]  /*12370*/  BSYNC B0 ;  /* 0x0000000000007941 */ /* 0x000fea0003800000 */
.L_x_3127:
[----:B------:R-:W-:-:S05]  /*12380*/  IMAD R5, R5, R9, R9 ;  /* 0x0000000905057224 */ /* 0x000fca00078e0209 */
[----:B------:R-:W-:-:S07]  /*12390*/  VIMNMX R8, R8, R5, PT ;  /* 0x0000000508087248 */ /* 0x000fce0003fe0100 */
.L_x_3126:
[----:B------:R-:W-:Y:S01]  /*123a0*/  SHF.R.S32.HI R3, RZ, 0x1f, R8 ;  /* 0x0000001fff037819 */ /* 0x000fe20000011408 */
[----:B------:R-:W-:Y:S03]  /*123b0*/  BSSY B1, `(.L_x_3130) ;  /* 0x0000014000017945 */ /* 0x000fe60003800000 */
[----:B------:R-:W-:-:S04]  /*123c0*/  LEA.HI R3, R3, R8, RZ, 0x6 ;  /* 0x0000000803037211 */ /* 0x000fc800078f30ff */
[----:B------:R-:W-:-:S04]  /*123d0*/  SHF.R.S32.HI R3, RZ, 0x6, R3 ;  /* 0x00000006ff037819 */ /* 0x000fc80000011403 */
[----:B------:R-:W-:-:S04]  /*123e0*/  VIMNMX R3, R3, UR42, !PT ;  /* 0x0000002a03037c48 */ /* 0x000fc8000ffe0100 */
[----:B------:R-:W-:-:S13]  /*123f0*/  ISETP.GE.AND P0, PT, R0, R3, PT ;  /* 0x000000030000720c */ /* 0x000fda0003f06270 */
[----:B------:R-:W-:Y:S05]  /*12400*/  @!P0 BRA `(.L_x_3131) ;  /* 0x0000000000388947 */ /* 0x000fea0003800000 */
[----:B------:R-:W-:Y:S01]  /*12410*/  BSSY B0, `(.L_x_3132) ;  /* 0x000000b000007945 */ /* 0x000fe20003800000 */
.L_x_3133:
[C---:B------:R-:W-:Y:S01]  /*12420*/  IADD3 R6, P0, R2.reuse, 0x50, RZ ;  /* 0x0000005002067810 */ /* 0x040fe20007f1e0ff */
[C---:B------:R-:W-:Y:S01]  /*12430*/  VIADD R12, R2.reuse, 0x128 ;  /* 0x00000128020c7836 */ /* 0x040fe20000000000 */
[----:B------:R-:W-:Y:S02]  /*12440*/  IADD3 R28, P1, R2, 0xcc, RZ ;  /* 0x000000cc021c7810 */ /* 0x000fe40007f3e0ff */
[----:B------:R-:W-:Y:S01]  /*12450*/  MOV R13, 0x12490 ;  /* 0x00012490000d7802 */ /* 0x000fe20000000f00 */
[--C-:B------:R-:W-:Y:S02]  /*12460*/  IMAD.X R7, RZ, RZ, R18.reuse, P0 ;  /* 0x000000ffff077224 */ /* 0x100fe400000e0612 */
[----:B------:R-:W-:-:S08]  /*12470*/  IMAD.X R29, RZ, RZ, R18, P1 ;  /* 0x000000ffff1d7224 */ /* 0x000fd000008e0612 */
[----:B------:R-:W-:Y:S05]  /*12480*/  CALL.REL.NOINC `($_ZN7cutlass13device_kernelIN5flash11enable_sm90INS1_16FlashAttnFwdSm90INS1_25CollectiveMainloopFwdSm90ILi2EN4cute5tupleIJNS5_1CILi1EEES8_S8_EEENS6_IJNS7_ILi64EEESA_SA_EEELi512ENS_6half_tEfNS_4arch4Sm90ELb0ELb1ELb1ELb1ELb1ELb0ELb1ELb0ELb0ELb1ELb1ELb0EEENS1_21CollectiveEpilogueFwdINS6_IJSA_NS7_ILi512EEESA_EEES9_SC_SE_Li256ELb1ELb1ELb1ELb0EEENS1_36VarlenDynamicPersistentTileSchedulerILi64ELi64ELi256ELi128ELb1ELb1ELb1ELb1ELb0ELb1EEEEEEEEEvNT_6ParamsE$_ZZN5flash25CollectiveMainloopFwdSm90ILi2EN4cute5tupleIJNS1_1CILi1EEES4_S4_EEENS2_IJNS3_ILi64EEES6_S6_EEELi512EN7cutlass6half_tEfNS8_4arch4Sm90ELb0ELb1ELb1ELb1ELb1ELb0ELb1ELb0ELb0ELb1ELb1ELb0EE3mmaINS_16FlashAttnFwdSm90ISC_NS_21CollectiveEpilogueFwdINS2_IJS6_NS3_ILi512EEES6_EEES5_S9_SB_Li256ELb1ELb1ELb1ELb0EEENS_36VarlenDynamicPersistentTileSchedulerILi64ELi64ELi256ELi128ELb1ELb1ELb1ELb1ELb0ELb1EEEE13SharedStorageENS1_6TensorINS1_11ArrayEngineIfLm128EEENS1_6LayoutINS2_IJNS2_IJNS3_ILi2EEESR_NS3_ILi32EEEEEES4_S4_EEENS2_IJNS2_IJS4_SR_NS3_ILi4EEEEEENS3_ILi0EEESX_EEEEEEENS_7SoftmaxILi2ELi0EEEEEbRKNSC_6ParamsENS8_13PipelineAsyncILi2EEES17_RNS8_13PipelineStateILj2EEERT0_RT1_iRiRKNS_16SeqlenInfoQKNewKILb1ELb0EEENS2_IJiiiiEEERT_ENKUliT_T0_T1_E_clIZSD_ISM_S10_S12_EbS15_S17_S17_S1A_S1C_S1E_iS1F_S1J_S1K_S1M_EUlRS1N_iE1_NS3_ILb0EEENS3_ILb1EEEEEDaiS1N_S1O_S1P_) ;  /* 0x0000020400ec7944 */ /* 0x000fea0003c00000 */
[C---:B------:R-:W-:Y:S01]  /*12490*/  ISETP.GT.AND P0, PT, R0.reuse, R3, PT ;  /* 0x000000030000720c */ /* 0x040fe20003f04270 */
[----:B------:R-:W-:-:S12]  /*124a0*/  VIADD R0, R0, 0xffffffff ;  /* 0xffffffff00007836 */ /* 0x000fd80000000000 */
[----:B------:R-:W-:Y:S05]  /*124b0*/  @P0 BRA `(.L_x_3133) ;  /* 0xfffffffc00d80947 */ /* 0x000fea000383ffff */
[----:B------:R-:W-:Y:S05]  /*124c0*/  BSYNC B0 ;  /* 0x0000000000007941 */ /* 0x000fea0003800000 */
.L_x_3132:
[----:B------:R-:W2:Y:S02]  /*124d0*/  LDL R4, [R1+0x50] ;  /* 0x0000500001047983 */ /* 0x000ea40000100800 */
[----:B--2---:R-:W-:-:S07]  /*124e0*/  IMAD.SHL.U32 R4, R4, 0x40, RZ ;  /* 0x0000004004047824 */ /* 0x004fce00078e00ff */
.L_x_3131:
[----:B------:R-:W-:Y:S05]  /*124f0*/  BSYNC B1 ;  /* 0x0000000000017941 */ /* 0x000fea0003800000 */
.L_x_3130:
        /* <DEDUP_REMOVED lines=26> */
.L_x_3136:
[----:B------:R-:W-:Y:S02]  /*126a0*/  ULDC UR4, c[0x0][0xadc] ;  /* 0x0002b70000047ab9 */ /* 0x000fe40000000800 */
[----:B------:R-:W-:-:S05]  /*126b0*/  IMAD.U32 R7, RZ, RZ, UR4 ;  /* 0x00000004ff077e24 */ /* 0x000fca000f8e00ff */
[----:B------:R-:W-:-:S13]  /*126c0*/  ISETP.NE.AND P0, PT, R7, 0x1, PT ;  /* 0x000000010700780c */ /* 0x000fda0003f05270 */
[----:B------:R-:W0:Y:S02]  /*126d0*/  @P0 LDC.64 R8, c[0x0][0xae0] ;  /* 0x0002b800ff080b82 */ /* 0x000e240000000a00 */
[----:B0-----:R-:W-:-:S05]  /*126e0*/  @P0 IMAD.HI.U32 R6, R4, R8, RZ ;  /* 0x0000000804060227 */ /* 0x001fca00078e00ff */
[----:B------:R-:W-:-:S07]  /*126f0*/  @P0 SHF.R.U32.HI R4, RZ, R9, R6 ;  /* 0x00000009ff040219 */ /* 0x000fce0000011606 */
.L_x_3137:
[----:B------:R-:W-:Y:S05]  /*12700*/  BSYNC B0 ;  /* 0x0000000000007941 */ /* 0x000fea0003800000 */
.L_x_3135:
[----:B------:R-:W-:-:S05]  /*12710*/  IMAD R4, R4, R7, RZ ;  /* 0x0000000704047224 */ /* 0x000fca00078e02ff */
[----:B------:R-:W-:-:S07]  /*12720*/  VIMNMX R3, R3, R4, !PT ;  /* 0x0000000403037248 */ /* 0x000fce0007fe0100 */
.L_x_3134:
[----:B------:R-:W-:-:S05]  /*12730*/  VIADD R3, R3, 0x3f ;  /* 0x0000003f03037836 */ /* 0x000fca0000000000 */
[----:B------:R-:W-:-:S04]  /*12740*/  SHF.R.S32.HI R4, RZ, 0x1f, R3 ;  /* 0x0000001fff047819 */ /* 0x000fc80000011403 */
[----:B------:R-:W-:-:S04]  /*12750*/  LEA.HI R4, R4, R3, RZ, 0x6 ;  /* 0x0000000304047211 */ /* 0x000fc800078f30ff */
[----:B------:R-:W-:-:S04]  /*12760*/  SHF.R.S32.HI R4, RZ, 0x6, R4 ;  /* 0x00000006ff047819 */ /* 0x000fc80000011404 */
[----:B------:R-:W-:-:S04]  /*12770*/  VIMNMX R20, R4, UR42, !PT ;  /* 0x0000002a04147c48 */ /* 0x000fc8000ffe0100 */
[----:B------:R-:W-:-:S13]  /*12780*/  ISETP.GE.AND P0, PT, R0, R20, PT ;  /* 0x000000140000720c */ /* 0x000fda0003f06270 */
[----:B------:R-:W-:Y:S05]  /*12790*/  @!P0 BRA `(.L_x_3138) ;  /* 0x0000007000448947 */ /* 0x000fea0003800000 */
.L_x_3161:
        /* <DEDUP_REMOVED lines=20> */
.L_x_3140:
[----:B------:R-:W-:Y:S05]  /*128e0*/  BSYNC B0 ;  /* 0x0000000000007941 */ /* 0x000fea0003800000 */
.L_x_3139:
[----:B0-----:R-:W2:Y:S02]  /*128f0*/  LDL.64 R4, [R1+0x18] ;  /* 0x0000180001047983 */ /* 0x001ea40000100a00 */
[----:B--2---:R-:W-:Y:S02]  /*12900*/  MOV R3, R4 ;  /* 0x0000000400037202 */ /* 0x004fe40000000f00 */
[----:B-----5:R-:W-:-:S03]  /*12910*/  SHF.L.U32 R5, R8, 0x1f, RZ ;  /* 0x0000001f08057819 */ /* 0x020fc600000006ff */
[----:B------:R-:W-:-:S04]  /*12920*/  IMAD R6, R6, 0x8, R3 ;  /* 0x0000000806067824 */ /* 0x000fc800078e0203 */
[----:B------:R0:W1:Y:S01]  /*12930*/  SYNCS.PHASECHK.TRANS64.TRYWAIT P0, [R6+URZ], R5 ;  /* 0x00000005060075a7 */ /* 0x000062000800017f */
[----:B------:R0:W5:Y:S01]  /*12940*/  LDL.64 R8, [R1+0x1c8] ;  /* 0x0001c80001087983 */ /* 0x0001620000100a00 */
[----:B------:R-:W-:Y:S04]  /*12950*/  BSSY B0, `(.L_x_3141) ;  /* 0x0000003000007945 */ /* 0x000fe80003800000 */
[----:B------:R-:W-:Y:S05]  /*12960*/  @!P1 BRA `(.L_x_3142) ;  /* 0x0000000000049947 */ /* 0x000fea0003800000 */
[----:B------:R-:W-:Y:S01]  /*12970*/  BPT.TRAP 0x1 ;  /* 0x000000040000795c */ /* 0x000fe20000300000 */
.L_x_3142:
[----:B------:R-:W-:Y:S05]  /*12980*/  BSYNC B0 ;  /* 0x0000000000007941 */ /* 0x000fea0003800000 */
.L_x_3141:
[----:B------:R-:W-:Y:S04]  /*12990*/  BSSY B0, `(.L_x_3143) ;  /* 0x0000006000007945 */ /* 0x000fe80003800000 */
[----:B-1----:R-:W-:Y:S05]  /*129a0*/  @P0 BRA `(.L_x_3144) ;  /* 0x0000000000100947 */ /* 0x002fea0003800000 */
[----:B-----5:R-:W-:Y:S01]  /*129b0*/  IMAD R8, R8, 0x8, R3 ;  /* 0x0000000808087824 */ /* 0x020fe200078e0203 */
[----:B------:R-:W-:-:S04]  /*129c0*/  SHF.L.U32 R9, R9, 0x1f, RZ ;  /* 0x0000001f09097819 */ /* 0x000fc800000006ff */
[----:B------:R-:W1:Y:S02]  /*129d0*/  SYNCS.PHASECHK.TRANS64.TRYWAIT P0, [R8+URZ], R9 ;  /* 0x00000009080075a7 */ /* 0x000e64000800017f */
[----:B-1----:R-:W-:Y:S05]  /*129e0*/  @!P0 BRA `(.L_x_3145) ;  /* 0x000001c8000c8947 */ /* 0x002fea0003800000 */
.L_x_3144:
[----:B------:R-:W-:Y:S05]  /*129f0*/  BSYNC B0 ;  /* 0x0000000000007941 */ /* 0x000fea0003800000 */
.L_x_3143:
[----:B------:R-:W2:Y:S04]  /*12a00*/  LDL R3, [R1+0x1c8] ;  /* 0x0001c80001037983 */ /* 0x000ea80000100800 */
[----:B0-----:R-:W2:Y:S01]  /*12a10*/  LDL.64 R6, [R1+0x80] ;  /* 0x0000800001067983 */ /* 0x001ea20000100a00 */
[----:B------:R-:W-:Y:S05]  /*12a20*/  WARPSYNC.ALL ;  /* 0x0000000000007948 */ /* 0x000fea0003800000 */
[----:B------:R-:W3:Y:S04]  /*12a30*/  LDL.64 R4, [R1+0x78] ;  /* 0x0000780001047983 */ /* 0x000ee80000100a00 */
[----:B-1---5:R-:W4:Y:S04]  /*12a40*/  LDL.64 R8, [R1+0x78] ;  /* 0x0000780001087983 */ /* 0x022f280000100a00 */
        /* <DEDUP_REMOVED lines=52> */
.L_x_3147:
[----:B------:R-:W-:Y:S05]  /*12d90*/  BSYNC B0 ;  /* 0x0000000000007941 */ /* 0x000fea0003800000 */
.L_x_3146:
        /* <DEDUP_REMOVED lines=8> */
.L_x_3149:
[----:B------:R-:W-:Y:S05]  /*12e20*/  BSYNC B0 ;  /* 0x0000000000007941 */ /* 0x000fea0003800000 */
.L_x_3148:
[----:B------:R-:W-:Y:S04]  /*12e30*/  BSSY B0, `(.L_x_3150) ;  /* 0x0000004000007945 */ /* 0x000fe80003800000 */
[----:B-1----:R-:W-:Y:S05]  /*12e40*/  @P0 BRA `(.L_x_3151) ;  /* 0x0000000000080947 */ /* 0x002fea0003800000 */
[----:B------:R-:W1:Y:S02]  /*12e50*/  SYNCS.PHASECHK.TRANS64.TRYWAIT P0, [R4+URZ], R5 ;  /* 0x00000005040075a7 */ /* 0x000e64000800017f */
[----:B-1----:R-:W-:Y:S05]  /*12e60*/  @!P0 BRA `(.L_x_3152) ;  /* 0x000001c400008947 */ /* 0x002fea0003800000 */
.L_x_3151:
[----:B------:R-:W-:Y:S05]  /*12e70*/  BSYNC B0 ;  /* 0x0000000000007941 */ /* 0x000fea0003800000 */
.L_x_3150:
        /* <DEDUP_REMOVED lines=9> */
[----:B--2---:R-:W-:Y:S01]  /*12f10*/  ISETP.NE.U32.AND P0, PT, R12, RZ, PT ;  /* 0x000000ff0c00720c */ /* 0x004fe20003f05070 */
[----:B---3--:R-:W-:Y:S01]  /*12f20*/  IMAD R4, R13, 0x1000, R4 ;  /* 0x000010000d047824 */ /* 0x008fe200078e0204 */
[----:B------:R-:W-:Y:S01]  /*12f30*/  R2UR UR7, R5 ;  /* 0x00000000050772ca */ /* 0x000fe200000e0000 */
[----:B------:R-:W2:Y:S01]  /*12f40*/  LDL.64 R12, [R1+0x90] ;  /* 0x00009000010c7983 */ /* 0x000ea20000100a00 */
[----:B----4-:R-:W-:-:S09]  /*12f50*/  R2UR UR4, R14 ;  /* 0x000000000e0472ca */ /* 0x010fd200000e0000 */
[----:B------:R-:W-:Y:S01]  /*12f60*/  VOTEU.ANY UP0, P0 ;  /* 0x00000000003f7886 */ /* 0x000fe20000000100 */
[C---:B------:R-:W-:Y:S01]  /*12f70*/  R2UR UR6, R4.reuse ;  /* 0x00000000040672ca */ /* 0x040fe200000e0000 */
[----:B------:R-:W-:Y:S01]  /*12f80*/  VIADD R56, R4, 0x2 ;  /* 0x0000000204387836 */ /* 0x000fe20000000000 */
[----:B------:R-:W-:Y:S01]  /*12f90*/  R2UR UR5, R15 ;  /* 0x000000000f0572ca */ /* 0x000fe200000e0000 */
[----:B------:R-:W-:Y:S01]  /*12fa0*/  VIADD R6, R6, 0x2 ;  /* 0x0000000206067836 */ /* 0x000fe20000000000 */
[----:B------:R-:W3:Y:S11]  /*12fb0*/  LDL.64 R14, [R1+0x90] ;  /* 0x00009000010e7983 */ /* 0x000ef60000100a00 */
[----:B------:R-:W-:Y:S01]  /*12fc0*/  HGMMA.64x64x16.F32 R24, gdesc[UR4], R24, UP0, gsb0 ;  /* 0x00e00000041879f0 */ /* 0x000fe2000b800818 */
        /* <DEDUP_REMOVED lines=40> */
[----:B---3--:R-:W-:Y:S01]  /*13250*/  VIADD R14, R14, 0x202 ;  /* 0x000002020e0e7836 */ /* 0x008fe20000000000 */
        /* <DEDUP_REMOVED lines=109> */
[----:B----4-:R-:W-:-:S05]  /*13930*/  VIADD R14, R14, 0x606 ;  /* 0x000006060e0e7836 */ /* 0x010fca0000000000 */
[----:B------:R-:W0:Y:S04]  /*13940*/  S2R R58, SR_TID.X ;  /* 0x00000000003a7919 */ /* 0x000e280000002100 */
[----:B------:R-:W-:Y:S01]  /*13950*/  HGMMA.64x64x16.F32 R24, gdesc[UR4], R24, gsb0 ;  /* 0x00e00000041879f0 */ /* 0x000fe20008000818 */
[----:B------:R-:W-:Y:S01]  /*13960*/  VIADD R12, R4, 0x606 ;  /* 0x00000606040c7836 */ /* 0x000fe20000000000 */
[----:B------:R-:W4:Y:S01]  /*13970*/  LDL.64 R10, [R1+0x90] ;  /* 0x00009000010a7983 */ /* 0x000f220000100a00 */
[----:B------:R-:W-:Y:S01]  /*13980*/  IMAD.MOV.U32 R13, RZ, RZ, R5 ;  /* 0x000000ffff0d7224 */ /* 0x000fe200078e0005 */
[----:B------:R-:W-:Y:S02]  /*13990*/  R2UR UR4, R14 ;  /* 0x000000000e0472ca */ /* 0x000fe400000e0000 */
[----:B------:R-:W-:-:S02]  /*139a0*/  R2UR UR6, R12 ;  /* 0x000000000c0672ca */ /* 0x000fc400000e0000 */
[----:B------:R-:W-:Y:S02]  /*139b0*/  R2UR UR7, R13 ;  /* 0x000000000d0772ca */ /* 0x000fe400000e0000 */
[----:B------:R-:W-:Y:S02]  /*139c0*/  R2UR UR5, R15 ;  /* 0x000000000f0572ca */ /* 0x000fe400000e0000 */
[----:B0-----:R-:W-:Y:S01]  /*139d0*/  SHF.R.U32.HI R58, RZ, 0x7, R58 ;  /* 0x00000007ff3a7819 */ /* 0x001fe2000001163a */
[----:B------:R-:W-:Y:S02]  /*139e0*/  WARPGROUP.DEPBAR.LE gsb0, 0x0 ;  /* 0x00008000000079c5 */ /* 0x000fe40000010000 */
[----:B------:R-:W-:Y:S01]  /*139f0*/  WARPGROUP.ARRIVE ;  /* 0x00000000000079c5 */ /* 0x000fe20000000000 */
[----:B------:R-:W-:Y:S01]  /*13a00*/  IMAD.MOV.U32 R13, RZ, RZ, R5 ;  /* 0x000000ffff0d7224 */ /* 0x000fe200078e0005 */
[----:B------:R-:W-:Y:S01]  /*13a10*/  R2UR UR9, R57 ;  /* 0x00000000390972ca */ /* 0x000fe200000e0000 */
[----:B------:R-:W4:Y:S05]  /*13a20*/  LDL.64 R14, [R1+0x90] ;  /* 0x00009000010e7983 */ /* 0x000f2a0000100a00 */
[----:B------:R-:W-:Y:S01]  /*13a30*/  HGMMA.64x64x16.F32 R24, gdesc[UR4], R24, gsb0 ;  /* 0x00e00000041879f0 */ /* 0x000fe20008000818 */
[----:B------:R0:W1:Y:S02]  /*13a40*/  SHFL.IDX PT, R12, R58, RZ, 0x1f ;  /* 0x00001fff3a0c7589 */ /* 0x00006400000e0000 */
[----:B0-----:R-:W-:Y:S01]  /*13a50*/  VIADD R58, R4, 0x800 ;  /* 0x00000800043a7836 */ /* 0x001fe20000000000 */
[----:B------:R-:W-:Y:S01]  /*13a60*/  R2UR UR11, R13 ;  /* 0x000000000d0b72ca */ /* 0x000fe200000e0000 */
[----:B------:R-:W-:Y:S01]  /*13a70*/  UMOV UR4, 0x1 ;  /* 0x0000000100047882 */ /* 0x000fe20000000000 */
[----:B-1----:R-:W-:-:S04]  /*13a80*/  ISETP.GT.AND P0, PT, R12, 0x7f, PT ;  /* 0x0000007f0c00780c */ /* 0x002fc80003f04270 */
[----:B------:R-:W-:-:S04]  /*13a90*/  SEL R59, RZ, 0x2, !P0 ;  /* 0x00000002ff3b7807 */ /* 0x000fc80004000000 */
[----:B------:R-:W-:Y:S01]  /*13aa0*/  IADD3 R56, R56, 0x800, R59 ;  /* 0x0000080038387810 */ /* 0x000fe20007ffe03b */
[----:B------:R-:W-:Y:S01]  /*13ab0*/  IMAD.IADD R12, R59, 0x1, R58 ;  /* 0x000000013b0c7824 */ /* 0x000fe200078e023a */
[----:B------:R-:W-:Y:S02]  /*13ac0*/  UISETP.NE.U32.AND UP0, UPT, UR4, URZ, UPT ;  /* 0x0000003f0400728c */ /* 0x000fe4000bf05070 */
[----:B------:R-:W-:Y:S02]  /*13ad0*/  R2UR UR8, R56 ;  /* 0x00000000380872ca */ /* 0x000fe400000e0000 */
[----:B------:R-:W-:Y:S01]  /*13ae0*/  R2UR UR10, R12 ;  /* 0x000000000c0a72ca */ /* 0x000fe200000e0000 */
[----:B------:R-:W-:Y:S01]  /*13af0*/  IMAD.MOV.U32 R63, RZ, RZ, 0x4 ;  /* 0x00000004ff3f7424 */ /* 0x000fe200078e00ff */
[----:B------:R-:W4:Y:S01]  /*13b00*/  LDL.64 R12, [R1+0x90] ;  /* 0x00009000010c7983 */ /* 0x000f220000100a00 */
[----:B------:R-:W-:Y:S02]  /*13b10*/  WARPGROUP.DEPBAR.LE gsb0, 0x0 ;  /* 0x00008000000079c5 */ /* 0x000fe40000010000 */
[----:B------:R-:W-:-:S08]  /*13b20*/  WARPGROUP.ARRIVE ;  /* 0x00000000000079c5 */ /* 0x000fd00000000000 */
        /* <DEDUP_REMOVED lines=16> */
[----:B---3--:R-:W-:-:S02]  /*13c30*/  IADD3 R8, R63, 0x800, R8 ;  /* 0x000008003f087810 */ /* 0x008fc40007ffe008 */
[----:B------:R-:W-:Y:S02]  /*13c40*/  R2UR UR7, R57 ;  /* 0x00000000390772ca */ /* 0x000fe400000e0000 */
[----:B------:R-:W-:Y:S02]  /*13c50*/  R2UR UR6, R56 ;  /* 0x00000000380672ca */ /* 0x000fe400000e0000 */
[----:B------:R-:W-:Y:S02]  /*13c60*/  R2UR UR4, R8 ;  /* 0x00000000080472ca */ /* 0x000fe400000e0000 */
[----:B------:R-:W-:Y:S01]  /*13c70*/  R2UR UR5, R9 ;  /* 0x00000000090572ca */ /* 0x000fe200000e0000 */
[----:B------:R-:W-:Y:S01]  /*13c80*/  IMAD.MOV.U32 R8, RZ, RZ, 0x28 ;  /* 0x00000028ff087424 */ /* 0x000fe200078e00ff */
[----:B------:R-:W3:Y:S01]  /*13c90*/  LDL.64 R56, [R1+0x90] ;  /* 0x0000900001387983 */ /* 0x000ee20000100a00 */
        /* <DEDUP_REMOVED lines=31> */
[----:B------:R-:W4:Y:S07]  /*13e90*/  LDL.64 R10, [R1+0x90] ;  /* 0x00009000010a7983 */ /* 0x000f2e0000100a00 */
[----:B------:R-:W-:Y:S01]  /*13ea0*/  HGMMA.64x64x16.F32 R24, gdesc[UR4], R24, gsb0 ;  /* 0x00e00000041879f0 */ /* 0x000fe20008000818 */
[----:B------:R-:W-:Y:S01]  /*13eb0*/  IMAD.MOV.U32 R15, RZ, RZ, R5 ;  /* 0x000000ffff0f7224 */ /* 0x000fe200078e0005 */
        /* <DEDUP_REMOVED lines=91> */
[----:B------:R-:W-:-:S02]  /*14470*/  R2UR UR7, R11 ;  /* 0x000000000b0772ca */ /* 0x000fc400000e0000 */
[----:B------:R-:W-:Y:S01]  /*14480*/  R2UR UR4, R6 ;  /* 0x00000000060472ca */ /* 0x000fe200000e0000 */
[----:B------:R0:W5:Y:S01]  /*14490*/  LDL R11, [R1+0xc] ;  /* 0x00000c00010b7983 */ /* 0x0001620000100800 */
[----:B------:R-:W-:Y:S02]  /*144a0*/  R2UR UR6, R10 ;  /* 0x000000000a0672ca */ /* 0x000fe400000e0000 */
[----:B------:R-:W-:Y:S01]  /*144b0*/  R2UR UR5, R7 ;  /* 0x00000000070572ca */ /* 0x000fe200000e0000 */
[----:B------:R0:W5:Y:S01]  /*144c0*/  LDL R10, [R1+0x1c8] ;  /* 0x0001c800010a7983 */ /* 0x0001620000100800 */
[----:B------:R-:W-:Y:S02]  /*144d0*/  WARPGROUP.DEPBAR.LE gsb0, 0x0 ;  /* 0x00008000000079c5 */ /* 0x000fe40000010000 */
[----:B------:R-:W-:-:S09]  /*144e0*/  WARPGROUP.ARRIVE ;  /* 0x00000000000079c5 */ /* 0x000fd20000000000 */
        /* <DEDUP_REMOVED lines=74> */
.L_x_3154:
[----:B------:R-:W-:Y:S05]  /*14990*/  BSYNC B0 ;  /* 0x0000000000007941 */ /* 0x000fea0003800000 */
.L_x_3153:
[----:B------:R-:W2:Y:S02]  /*149a0*/  LDL.64 R4, [R1+0x20] ;  /* 0x0000200001047983 */ /* 0x000ea40000100a00 */
[----:B--2---:R-:W-:-:S05]  /*149b0*/  MOV R5, R4 ;  /* 0x0000000400057202 */ /* 0x004fca0000000f00 */
[----:B-----5:R-:W-:-:S05]  /*149c0*/  IMAD R10, R10, 0x8, R5 ;  /* 0x000000080a0a7824 */ /* 0x020fca00078e0205 */
[----:B------:R-:W-:-:S04]  /*149d0*/  PRMT R10, R11, 0x654, R10 ;  /* 0x000006540b0a7816 */ /* 0x000fc8000000000a */
[----:B------:R0:W-:Y:S01]  /*149e0*/  SYNCS.ARRIVE.TRANS64.RED.A1T0 RZ, [R10+URZ], RZ ;  /* 0x000000ff0aff79a7 */ /* 0x0001e2000810043f */
[----:B------:R-:W2:Y:S04]  /*149f0*/  LDL.64 R4, [R1+0x100] ;  /* 0x0001000001047983 */ /* 0x000ea80000100a00 */
[----:B------:R-:W3:Y:S04]  /*14a00*/  LDL R13, [R1+0x200] ;  /* 0x00020000010d7983 */ /* 0x000ee80000100800 */
[----:B--2---:R-:W2:Y:S04]  /*14a10*/  LD.E R6, desc[UR36][R4.64] ;  /* 0x0000002404067980 */ /* 0x004ea8000c101900 */
[----:B------:R-:W4:Y:S01]  /*14a20*/  LDL.64 R4, [R1+0x1e0] ;  /* 0x0001e00001047983 */ /* 0x000f220000100a00 */
[-C--:B--2---:R-:W-:Y:S01]  /*14a30*/  FMUL.FTZ R59, R24, R6.reuse ;  /* 0x00000006183b7220 */ /* 0x084fe20000410000 */
[-C--:B------:R-:W-:Y:S01]  /*14a40*/  FMUL.FTZ R56, R26, R6.reuse ;  /* 0x000000061a387220 */ /* 0x080fe20000410000 */
[-C--:B------:R-:W-:Y:S01]  /*14a50*/  FMUL.FTZ R57, R25, R6.reuse ;  /* 0x0000000619397220 */ /* 0x080fe20000410000 */
[-C--:B------:R-:W-:Y:S01]  /*14a60*/  FMUL.FTZ R3, R27, R6.reuse ;  /* 0x000000061b037220 */ /* 0x080fe20000410000 */
[-C--:B------:R-:W-:Y:S01]  /*14a70*/  FMUL.FTZ R58, R28, R6.reuse ;  /* 0x000000061c3a7220 */ /* 0x080fe20000410000 */
[-C--:B------:R-:W-:Y:S01]  /*14a80*/  FMUL.FTZ R60, R30, R6.reuse ;  /* 0x000000061e3c7220 */ /* 0x080fe20000410000 */
[----:B------:R-:W4:Y:S01]  /*14a90*/  MUFU.TANH R59, R59 ;  /* 0x0000003b003b7308 */ /* 0x000f220000002400 */
[-C--:B------:R-:W-:Y:S01]  /*14aa0*/  FMUL.FTZ R61, R29, R6.reuse ;  /* 0x000000061d3d7220 */ /* 0x080fe20000410000 */
[-C--:B------:R-:W-:Y:S01]  /*14ab0*/  FMUL.FTZ R30, R31, R6.reuse ;  /* 0x000000061f1e7220 */ /* 0x080fe20000410000 */
[-C--:B------:R-:W-:Y:S01]  /*14ac0*/  FMUL.FTZ R63, R32, R6.reuse ;  /* 0x00000006203f7220 */ /* 0x080fe20000410000 */
[-C--:B------:R-:W-:Y:S01]  /*14ad0*/  FMUL.FTZ R32, R34, R6.reuse ;  /* 0x0000000622207220 */ /* 0x080fe20000410000 */
[-C--:B------:R-:W-:Y:S01]  /*14ae0*/  FMUL.FTZ R62, R33, R6.reuse ;  /* 0x00000006213e7220 */ /* 0x080fe20000410000 */
[-C--:B------:R-:W-:Y:S01]  /*14af0*/  FMUL.FTZ R31, R35, R6.reuse ;  /* 0x00000006231f7220 */ /* 0x080fe20000410000 */
[-C--:B------:R-:W-:Y:S01]  /*14b00*/  FMUL.FTZ R65, R36, R6.reuse ;  /* 0x0000000624417220 */ /* 0x080fe20000410000 */
[----:B------:R-:W0:Y:S01]  /*14b10*/  MUFU.TANH R56, R56 ;  /* 0x0000003800387308 */ /* 0x000e220000002400 */
[-C--:B------:R-:W-:Y:S01]  /*14b20*/  FMUL.FTZ R35, R38, R6.reuse ;  /* 0x0000000626237220 */ /* 0x080fe20000410000 */
[-C--:B------:R-:W-:Y:S01]  /*14b30*/  FMUL.FTZ R64, R37, R6.reuse ;  /* 0x0000000625407220 */ /* 0x080fe20000410000 */
[-C--:B------:R-:W-:Y:S01]  /*14b40*/  FMUL.FTZ R34, R39, R6.reuse ;  /* 0x0000000627227220 */ /* 0x080fe20000410000 */
[-C--:B------:R-:W-:Y:S01]  /*14b50*/  FMUL.FTZ R67, R40, R6.reuse ;  /* 0x0000000628437220 */ /* 0x080fe20000410000 */
[-C--:B------:R-:W-:Y:S01]  /*14b60*/  FMUL.FTZ R38, R42, R6.reuse ;  /* 0x000000062a267220 */ /* 0x080fe20000410000 */
[-C--:B------:R-:W-:Y:S01]  /*14b70*/  FMUL.FTZ R66, R41, R6.reuse ;  /* 0x0000000629427220 */ /* 0x080fe20000410000 */
[----:B------:R-:W-:Y:S01]  /*14b80*/  FMUL.FTZ R39, R43, R6 ;  /* 0x000000062b277220 */ /* 0x000fe20000410000 */
[----:B------:R-:W1:Y:S01]  /*14b90*/  MUFU.TANH R57, R57 ;  /* 0x0000003900397308 */ /* 0x000e620000002400 */
[----:B----4-:R-:W-:Y:S01]  /*14ba0*/  FMNMX.FTZ R8, R59, R4, !PT ;  /* 0x000000043b087209 */ /* 0x010fe20007810000 */
[-C--:B------:R-:W-:Y:S01]  /*14bb0*/  FMUL.FTZ R44, R44, R6.reuse ;  /* 0x000000062c2c7220 */ /* 0x080fe20000410000 */
[-C--:B------:R-:W-:Y:S01]  /*14bc0*/  FMUL.FTZ R42, R46, R6.reuse ;  /* 0x000000062e2a7220 */ /* 0x080fe20000410000 */
[-C--:B------:R-:W-:Y:S01]  /*14bd0*/  FMUL.FTZ R43, R45, R6.reuse ;  /* 0x000000062d2b7220 */ /* 0x080fe20000410000 */
[-C--:B------:R-:W-:Y:S01]  /*14be0*/  FMUL.FTZ R40, R47, R6.reuse ;  /* 0x000000062f287220 */ /* 0x080fe20000410000 */
[-C--:B------:R-:W-:Y:S01]  /*14bf0*/  FMUL.FTZ R46, R48, R6.reuse ;  /* 0x00000006302e7220 */ /* 0x080fe20000410000 */
[-C--:B------:R-:W-:Y:S01]  /*14c00*/  FMUL.FTZ R41, R50, R6.reuse ;  /* 0x0000000632297220 */ /* 0x080fe20000410000 */
[----:B------:R-:W2:Y:S01]  /*14c10*/  MUFU.TANH R3, R3 ;  /* 0x0000000300037308 */ /* 0x000ea20000002400 */
[----:B0-----:R-:W-:Y:S01]  /*14c20*/  FMNMX.FTZ R10, R56, R5, !PT ;  /* 0x00000005380a7209 */ /* 0x001fe20007810000 */
[-C--:B------:R-:W-:Y:S01]  /*14c30*/  FMUL.FTZ R45, R49, R6.reuse ;  /* 0x00000006312d7220 */ /* 0x080fe20000410000 */
[-C--:B------:R-:W-:Y:S01]  /*14c40*/  FMUL.FTZ R36, R51, R6.reuse ;  /* 0x0000000633247220 */ /* 0x080fe20000410000 */
[-C--:B------:R-:W-:Y:S01]  /*14c50*/  FMUL.FTZ R47, R52, R6.reuse ;  /* 0x00000006342f7220 */ /* 0x080fe20000410000 */
[-C--:B------:R-:W-:Y:S01]  /*14c60*/  FMUL.FTZ R37, R54, R6.reuse ;  /* 0x0000000636257220 */ /* 0x080fe20000410000 */
[-C--:B------:R-:W-:Y:S01]  /*14c70*/  FMUL.FTZ R48, R53, R6.reuse ;  /* 0x0000000635307220 */ /* 0x080fe20000410000 */
[----:B------:R-:W-:Y:S01]  /*14c80*/  FMUL.FTZ R33, R55, R6 ;  /* 0x0000000637217220 */ /* 0x000fe20000410000 */
        /* <DEDUP_REMOVED lines=53> */
[----:B0-----:R-:W-:Y:S02]  /*14fe0*/  FMNMX.FTZ R7, R47, R8, !PT ;  /* 0x000000082f077209 */ /* 0x001fe40007810000 */
[----:B------:R-:W4:Y:S05]  /*14ff0*/  LDL.64 R8, [R1+0x1f0] ;  /* 0x0001f00001087983 */ /* 0x000f2a0000100a00 */
[----:B------:R-:W0:Y:S01]  /*15000*/  MUFU.TANH R33, R33 ;  /* 0x0000002100217308 */ /* 0x000e220000002400 */
[----:B-1----:R-:W-:Y:S02]  /*15010*/  FMNMX.FTZ R6, R37, R6, !PT ;  /* 0x0000000625067209 */ /* 0x002fe40007810000 */
[----:B--2---:R-:W-:-:S02]  /*15020*/  FMNMX.FTZ R10, R48, R7, !PT ;  /* 0x00000007300a7209 */ /* 0x004fc40007810000 */
[----:B0-----:R-:W-:-:S03]  /*15030*/  FMNMX.FTZ R11, R33, R6, !PT ;  /* 0x00000006210b7209 */ /* 0x001fc60007810000 */
[----:B------:R-:W0:Y:S04]  /*15040*/  SHFL.BFLY PT, R7, R10, 0x2, 0x1f ;  /* 0x0c401f000a077f89 */ /* 0x000e2800000e0000 */
[----:B------:R-:W-:Y:S04]  /*15050*/  STL.64 [R1+0x1e0], R10 ;  /* 0x0001e00a01007387 */ /* 0x000fe80000100a00 */
[----:B------:R-:W2:Y:S01]  /*15060*/  LDL R24, [R1+0x1e4] ;  /* 0x0001e40001187983 */ /* 0x000ea20000100800 */
[----:B0-----:R-:W-:-:S05]  /*15070*/  FMNMX.FTZ R12, R10, R7, !PT ;  /* 0x000000070a0c7209 */ /* 0x001fca0007810000 */
[----:B------:R-:W0:Y:S02]  /*15080*/  SHFL.BFLY PT, R7, R12, 0x1, 0x1f ;  /* 0x0c201f000c077f89 */ /* 0x000e2400000e0000 */
[----:B0-----:R-:W-:Y:S02]  /*15090*/  FMNMX.FTZ R14, R12, R7, !PT ;  /* 0x000000070c0e7209 */ /* 0x001fe40007810000 */
[----:B------:R-:W4:Y:S04]  /*150a0*/  LDL.64 R6, [R1+0xb8] ;  /* 0x0000b80001067983 */ /* 0x000f280000100a00 */
        /* <DEDUP_REMOVED lines=10> */
[----:B------:R-:W4:Y:S08]  /*15150*/  MUFU.EX2 R124, R4 ;  /* 0x00000004007c7308 */ /* 0x000f300000000800 */
[----:B------:R-:W0:Y:S01]  /*15160*/  MUFU.EX2 R123, R12 ;  /* 0x0000000c007b7308 */ /* 0x000e220000000800 */
[----:B------:R1:W-:Y:S01]  /*15170*/  STL [R1+0x1e4], R10 ;  /* 0x0001e40a01007387 */ /* 0x0003e20000100800 */
[----:B----4-:R-:W-:Y:S01]  /*15180*/  FMUL.FTZ R8, R124, R8 ;  /* 0x000000087c087220 */ /* 0x010fe20000410000 */
[----:B0-----:R-:W-:-:S05]  /*15190*/  FMUL.FTZ R9, R9, R123 ;  /* 0x0000007b09097220 */ /* 0x001fca0000410000 */
[----:B------:R1:W-:Y:S04]  /*151a0*/  STL.64 [R1+0x1f0], R8 ;  /* 0x0001f00801007387 */ /* 0x0003e80000100a00 */
[----:B------:R-:W2:Y:S01]  /*151b0*/  LD.E R5, desc[UR36][R6.64+0x4] ;  /* 0x0000042406057980 */ /* 0x000ea2000c101900 */
[----:B------:R-:W-:Y:S01]  /*151c0*/  BSSY B0, `(.L_x_3155) ;  /* 0x000000c000007945 */ /* 0x000fe20003800000 */
[----:B--2---:R-:W-:-:S13]  /*151d0*/  ISETP.NE.AND P0, PT, R5, RZ, PT ;  /* 0x000000ff0500720c */ /* 0x004fda0003f05270 */
[----:B-1----:R-:W-:Y:S05]  /*151e0*/  @P0 BRA `(.L_x_3156) ;  /* 0x0000000000240947 */ /* 0x002fea0003800000 */
        /* <DEDUP_REMOVED lines=9> */
.L_x_3156:
[----:B------:R-:W-:Y:S05]  /*15280*/  BSYNC B0 ;  /* 0x0000000000007941 */ /* 0x000fea0003800000 */
.L_x_3155:
        /* <DEDUP_REMOVED lines=9> */
.L_x_3158:
[----:B------:R-:W-:Y:S05]  /*15320*/  BSYNC B0 ;  /* 0x0000000000007941 */ /* 0x000fea0003800000 */
.L_x_3157:
        /* <DEDUP_REMOVED lines=35> */
[----:B------:R-:W4:Y:S01]  /*15560*/  LDL R146, [R1+0x1c8] ;  /* 0x0001c80001927983 */ /* 0x000f220000100800 */
[----:B--2---:R-:W-:-:S04]  /*15570*/  FMUL.FTZ R28, R28, R49 ;  /* 0x000000311c1c7220 */ /* 0x004fc80000410000 */
[-CC-:B------:R-:W-:Y:S01]  /*15580*/  FFMA.FTZ R174, R44, R49.reuse, -R28.reuse ;  /* 0x000000312cae7223 */ /* 0x180fe2000001081c */
[-C--:B------:R-:W-:Y:S01]  /*15590*/  FMUL.FTZ R44, R29, R49.reuse ;  /* 0x000000311d2c7220 */ /* 0x080fe20000410000 */
[----:B------:R-:W-:-:S03]  /*155a0*/  FFMA.FTZ R122, R59, R49, -R28 ;  /* 0x000000313b7a7223 */ /* 0x000fc6000001081c */
[-CC-:B------:R-:W-:Y:S01]  /*155b0*/  FFMA.FTZ R133, R56, R49.reuse, -R44.reuse ;  /* 0x0000003138857223 */ /* 0x180fe2000001082c */
[-C--:B------:R-:W-:Y:S01]  /*155c0*/  FFMA.FTZ R161, R3, R49.reuse, -R44 ;  /* 0x0000003103a17223 */ /* 0x080fe2000001082c */
[-C--:B------:R-:W-:Y:S01]  /*155d0*/  FFMA.FTZ R160, R57, R49.reuse, -R28 ;  /* 0x0000003139a07223 */ /* 0x080fe2000001081c */
[----:B------:R-:W3:Y:S01]  /*155e0*/  MUFU.EX2 R122, R122 ;  /* 0x0000007a007a7308 */ /* 0x000ee20000000800 */
[-C--:B------:R-:W-:Y:S01]  /*155f0*/  FFMA.FTZ R163, R60, R49.reuse, -R44 ;  /* 0x000000313ca37223 */ /* 0x080fe2000001082c */
[-C--:B------:R-:W-:Y:S01]  /*15600*/  FFMA.FTZ R121, R58, R49.reuse, -R28 ;  /* 0x000000313a797223 */ /* 0x080fe2000001081c */
[-C--:B------:R-:W-:Y:S01]  /*15610*/  FFMA.FTZ R132, R30, R49.reuse, -R44 ;  /* 0x000000311e847223 */ /* 0x080fe2000001082c */
[-C--:B------:R-:W-:Y:S01]  /*15620*/  FFMA.FTZ R162, R61, R49.reuse, -R28 ;  /* 0x000000313da27223 */ /* 0x080fe2000001081c */
[-C--:B------:R-:W-:Y:S01]  /*15630*/  FFMA.FTZ R165, R32, R49.reuse, -R44 ;  /* 0x0000003120a57223 */ /* 0x080fe2000001082c */
[-C--:B------:R-:W-:Y:S01]  /*15640*/  FFMA.FTZ R120, R63, R49.reuse, -R28 ;  /* 0x000000313f787223 */ /* 0x080fe2000001081c */
[-C--:B------:R-:W-:Y:S01]  /*15650*/  FFMA.FTZ R131, R31, R49.reuse, -R44 ;  /* 0x000000311f837223 */ /* 0x080fe2000001082c */
        /* <DEDUP_REMOVED lines=8> */
[----:B------:R-:W1:Y:S01]  /*156e0*/  MUFU.EX2 R161, R161 ;  /* 0x000000a100a17308 */ /* 0x000e620000000800 */
[-CC-:B------:R-:W-:Y:S01]  /*156f0*/  FFMA.FTZ R168, R45, R49.reuse, -R28.reuse ;  /* 0x000000312da87223 */ /* 0x180fe2000001081c */
[-CC-:B------:R-:W-:Y:S01]  /*15700*/  FFMA.FTZ R170, R47, R49.reuse, -R28.reuse ;  /* 0x000000312faa7223 */ /* 0x180fe2000001081c */
[-C--:B------:R-:W-:Y:S01]  /*15710*/  FFMA.FTZ R21, R48, R49.reuse, -R28 ;  /* 0x0000003130157223 */ /* 0x080fe2000001081c */
[-CC-:B------:R-:W-:Y:S01]  /*15720*/  FFMA.FTZ R167, R35, R49.reuse, -R44.reuse ;  /* 0x0000003123a77223 */ /* 0x180fe2000001082c */
[-CC-:B------:R-:W-:Y:S01]  /*15730*/  FFMA.FTZ R129, R34, R49.reuse, -R44.reuse ;  /* 0x0000003122817223 */ /* 0x180fe2000001082c */
[-CC-:B------:R-:W-:Y:S01]  /*15740*/  FFMA.FTZ R173, R38, R49.reuse, -R44.reuse ;  /* 0x0000003126ad7223 */ /* 0x180fe2000001082c */
[-C--:B------:R-:W-:Y:S01]  /*15750*/  FFMA.FTZ R127, R39, R49.reuse, -R44 ;  /* 0x00000031277f7223 */ /* 0x080fe2000001082c */
[----:B------:R-:W2:Y:S01]  /*15760*/  MUFU.EX2 R160, R160 ;  /* 0x000000a000a07308 */ /* 0x000ea20000000800 */
[----:B---3--:R-:W-:Y:S01]  /*15770*/  FADD.FTZ R3, R122, R8 ;  /* 0x000000087a037221 */ /* 0x008fe20000010000 */
[-CC-:B------:R-:W-:Y:S01]  /*15780*/  FFMA.FTZ R125, R42, R49.reuse, -R44.reuse ;  /* 0x000000312a7d7223 */ /* 0x180fe2000001082c */
[-CC-:B------:R-:W-:Y:S01]  /*15790*/  FFMA.FTZ R175, R40, R49.reuse, -R44.reuse ;  /* 0x0000003128af7223 */ /* 0x180fe2000001082c */
[----:B------:R-:W-:-:S04]  /*157a0*/  FFMA.FTZ R169, R41, R49, -R44 ;  /* 0x0000003129a97223 */ /* 0x000fc8000001082c */
[----:B------:R-:W-:Y:S01]  /*157b0*/  MUFU.EX2 R174, R174 ;  /* 0x000000ae00ae7308 */ /* 0x000fe20000000800 */
[----:B------:R-:W-:Y:S01]  /*157c0*/  FFMA.FTZ R171, R37, R49, -R44 ;  /* 0x0000003125ab7223 */ /* 0x000fe2000001082c */
[C---:B----4-:R-:W-:Y:S01]  /*157d0*/  FMUL.FTZ R25, R124.reuse, R25 ;  /* 0x000000197c197220 */ /* 0x050fe20000410000 */
[C---:B------:R-:W-:Y:S01]  /*157e0*/  FMUL.FTZ R24, R124.reuse, R24 ;  /* 0x000000187c187220 */ /* 0x040fe20000410000 */
[C---:B------:R-:W-:Y:S01]  /*157f0*/  FMUL.FTZ R27, R123.reuse, R27 ;  /* 0x0000001b7b1b7220 */ /* 0x040fe20000410000 */
[----:B------:R-:W-:Y:S01]  /*15800*/  FMUL.FTZ R26, R123, R26 ;  /* 0x0000001a7b1a7220 */ /* 0x000fe20000410000 */
[C---:B------:R-:W-:Y:S01]  /*15810*/  FMUL.FTZ R15, R124.reuse, R15 ;  /* 0x0000000f7c0f7220 */ /* 0x040fe20000410000 */
[C---:B------:R-:W-:Y:S01]  /*15820*/  FMUL.FTZ R14, R124.reuse, R14 ;  /* 0x0000000e7c0e7220 */ /* 0x040fe20000410000 */
[----:B------:R-:W3:Y:S01]  /*15830*/  MUFU.EX2 R163, R163 ;  /* 0x000000a300a37308 */ /* 0x000ee20000000800 */
[C---:B------:R-:W-:Y:S01]  /*15840*/  FMUL.FTZ R11, R124.reuse, R11 ;  /* 0x0000000b7c0b7220 */ /* 0x040fe20000410000 */
[C---:B------:R-:W-:Y:S01]  /*15850*/  FMUL.FTZ R10, R124.reuse, R10 ;  /* 0x0000000a7c0a7220 */ /* 0x040fe20000410000 */
[C---:B------:R-:W-:Y:S01]  /*15860*/  FMUL.FTZ R13, R124.reuse, R13 ;  /* 0x0000000d7c0d7220 */ /* 0x040fe20000410000 */
[C---:B------:R-:W-:Y:S01]  /*15870*/  FMUL.FTZ R12, R124.reuse, R12 ;  /* 0x0000000c7c0c7220 */ /* 0x040fe20000410000 */
[C---:B------:R-:W-:Y:S01]  /*15880*/  FMUL.FTZ R99, R124.reuse, R99 ;  /* 0x000000637c637220 */ /* 0x040fe20000410000 */
[C---:B------:R-:W-:Y:S01]  /*15890*/  FMUL.FTZ R98, R124.reuse, R98 ;  /* 0x000000627c627220 */ /* 0x040fe20000410000 */
[C---:B------:R-:W-:Y:S01]  /*158a0*/  FMUL.FTZ R97, R124.reuse, R97 ;  /* 0x000000617c617220 */ /* 0x040fe20000410000 */
[----:B------:R-:W4:Y:S01]  /*158b0*/  MUFU.EX2 R121, R121 ;  /* 0x0000007900797308 */ /* 0x000f220000000800 */
[----:B0-----:R-:W-:Y:S01]  /*158c0*/  FADD.FTZ R28, R133, R9 ;  /* 0x00000009851c7221 */ /* 0x001fe20000010000 */
[C---:B------:R-:W-:Y:S01]  /*158d0*/  FMUL.FTZ R96, R124.reuse, R96 ;  /* 0x000000607c607220 */ /* 0x040fe20000410000 */
[C---:B------:R-:W-:Y:S01]  /*158e0*/  FMUL.FTZ R101, R124.reuse, R93 ;  /* 0x0000005d7c657220 */ /* 0x040fe20000410000 */
[C---:B------:R-:W-:Y:S01]  /*158f0*/  FMUL.FTZ R100, R124.reuse, R92 ;  /* 0x0000005c7c647220 */ /* 0x040fe20000410000 */
[C---:B------:R-:W-:Y:S01]  /*15900*/  FMUL.FTZ R111, R124.reuse, R111 ;  /* 0x0000006f7c6f7220 */ /* 0x040fe20000410000 */
[C---:B------:R-:W-:Y:S01]  /*15910*/  FMUL.FTZ R110, R124.reuse, R110 ;  /* 0x0000006e7c6e7220 */ /* 0x040fe20000410000 */
[C---:B------:R-:W-:Y:S01]  /*15920*/  FMUL.FTZ R105, R124.reuse, R105 ;  /* 0x000000697c697220 */ /* 0x040fe20000410000 */
[----:B------:R-:W0:Y:S01]  /*15930*/  MUFU.EX2 R132, R132 ;  /* 0x0000008400847308 */ /* 0x000e220000000800 */
[C---:B------:R-:W-:Y:S01]  /*15940*/  FMUL.FTZ R104, R124.reuse, R104 ;  /* 0x000000687c687220 */ /* 0x040fe20000410000 */
[C---:B------:R-:W-:Y:S01]  /*15950*/  FMUL.FTZ R113, R124.reuse, R103 ;  /* 0x000000677c717220 */ /* 0x040fe20000410000 */
[----:B------:R-:W-:Y:S01]  /*15960*/  FMUL.FTZ R112, R124, R102 ;  /* 0x000000667c707220 */ /* 0x000fe20000410000 */
[C---:B------:R-:W-:Y:S01]  /*15970*/  FMUL.FTZ R109, R123.reuse, R109 ;  /* 0x0000006d7b6d7220 */ /* 0x040fe20000410000 */
[C---:B------:R-:W-:Y:S01]  /*15980*/  FMUL.FTZ R108, R123.reuse, R108 ;  /* 0x0000006c7b6c7220 */ /* 0x040fe20000410000 */
[C---:B------:R-:W-:Y:S01]  /*15990*/  FMUL.FTZ R115, R123.reuse, R107 ;  /* 0x0000006b7b737220 */ /* 0x040fe20000410000 */
[----:B------:R-:W-:Y:S01]  /*159a0*/  FMUL.FTZ R114, R123, R106 ;  /* 0x0000006a7b727220 */ /* 0x000fe20000410000 */
[----:B------:R-:W0:Y:S01]  /*159b0*/  MUFU.EX2 R162, R162 ;  /* 0x000000a200a27308 */ /* 0x000e220000000800 */
[----:B-1----:R-:W-:Y:S01]  /*159c0*/  FADD.FTZ R28, R161, R28 ;  /* 0x0000001ca11c7221 */ /* 0x002fe20000010000 */
[----:B--2---:R-:W-:Y:S01]  /*159d0*/  FADD.FTZ R8, R160, R3 ;  /* 0x00000003a0087221 */ /* 0x004fe20000010000 */
[C---:B------:R-:W-:Y:S01]  /*159e0*/  FMUL.FTZ R7, R123.reuse, R7 ;  /* 0x000000077b077220 */ /* 0x040fe20000410000 */
[----:B------:R-:W-:Y:S01]  /*159f0*/  FMUL.FTZ R6, R123, R6 ;  /* 0x000000067b067220 */ /* 0x000fe20000410000 */
[----:B------:R-:W2:Y:S03]  /*15a00*/  LDL.64 R62, [R1+0x3a0] ;  /* 0x0003a000013e7983 */ /* 0x000ea60000100a00 */
[----:B------:R-:W1:Y:S01]  /*15a10*/  MUFU.EX2 R165, R165 ;  /* 0x000000a500a57308 */ /* 0x000e620000000800 */
[----:B------:R-:W2:Y:S04]  /*15a20*/  LDL.64 R60, [R1+0x3b0] ;  /* 0x0003b000013c7983 */ /* 0x000ea80000100a00 */
[----:B------:R-:W2:Y:S03]  /*15a30*/  LDL.64 R58, [R1+0x3c0] ;  /* 0x0003c000013a7983 */ /* 0x000ea60000100a00 */
[----:B------:R-:W1:Y:S01]  /*15a40*/  MUFU.EX2 R120, R120 ;  /* 0x0000007800787308 */ /* 0x000e620000000800 */
[----:B---3--:R-:W-:Y:S01]  /*15a50*/  FADD.FTZ R9, R163, R28 ;  /* 0x0000001ca3097221 */ /* 0x008fe20000010000 */
[----:B----4-:R-:W-:Y:S01]  /*15a60*/  FADD.FTZ R3, R121, R8 ;  /* 0x0000000879037221 */ /* 0x010fe20000010000 */
[----:B------:R-:W3:Y:S04]  /*15a70*/  LDL.64 R64, [R1+0x340] ;  /* 0x0003400001407983 */ /* 0x000ee80000100a00 */
[----:B------:R-:W4:Y:S01]  /*15a80*/  LDL.64 R66, [R1+0x380] ;  /* 0x0003800001427983 */ /* 0x000f220000100a00 */
[----:B------:R-:W1:Y:S03]  /*15a90*/  MUFU.EX2 R131, R131 ;  /* 0x0000008300837308 */ /* 0x000e660000000800 */
[----:B------:R-:W2:Y:S04]  /*15aa0*/  LDL.64 R56, [R1+0x3d0] ;  /* 0x0003d00001387983 */ /* 0x000ea80000100a00 */
[----:B------:R-:W2:Y:S01]  /*15ab0*/  LDL.64 R46, [R1+0x268] ;  /* 0x00026800012e7983 */ /* 0x000ea20000100a00 */
[----:B------:R-:W1:Y:S01]  /*15ac0*/  MUFU.EX2 R164, R164 ;  /* 0x000000a400a47308 */ /* 0x000e620000000800 */
[----:B0-----:R-:W-:Y:S01]  /*15ad0*/  FADD.FTZ R8, R132, R9 ;  /* 0x0000000984087221 */ /* 0x001fe20000010000 */
[----:B------:R-:W-:Y:S01]  /*15ae0*/  FADD.FTZ R3, R162, R3 ;  /* 0x00000003a2037221 */ /* 0x000fe20000010000 */
[----:B------:R-:W2:Y:S05]  /*15af0*/  LDL.64 R34, [R1+0x278] ;  /* 0x0002780001227983 */ /* 0x000eaa0000100a00 */
[----:B------:R-:W0:Y:S08]  /*15b00*/  MUFU.EX2 R167, R167 ;  /* 0x000000a700a77308 */ /* 0x000e300000000800 */
[----:B------:R-:W0:Y:S01]  /*15b10*/  MUFU.EX2 R130, R130 ;  /* 0x0000008200827308 */ /* 0x000e220000000800 */
[----:B-1----:R-:W-:Y:S01]  /*15b20*/  FADD.FTZ R8, R165, R8 ;  /* 0x00000008a5087221 */ /* 0x002fe20000010000 */
[----:B------:R-:W-:Y:S01]  /*15b30*/  FADD.FTZ R3, R120, R3 ;  /* 0x0000000378037221 */ /* 0x000fe20000010000 */
[----:B------:R-:W2:Y:S05]  /*15b40*/  LDL.64 R42, [R1+0x288] ;  /* 0x00028800012a7983 */ /* 0x000eaa0000100a00 */
[----:B------:R-:W1:Y:S08]  /*15b50*/  MUFU.EX2 R129, R129 ;  /* 0x0000008100817308 */ /* 0x000e700000000800 */
[----:B------:R-:W1:Y:S01]  /*15b60*/  MUFU.EX2 R166, R166 ;  /* 0x000000a600a67308 */ /* 0x000e620000000800 */
[----:B------:R-:W-:Y:S01]  /*15b70*/  FADD.FTZ R8, R131, R8 ;  /* 0x0000000883087221 */ /* 0x000fe20000010000 */
[----:B------:R-:W-:Y:S01]  /*15b80*/  FADD.FTZ R3, R164, R3 ;  /* 0x00000003a4037221 */ /* 0x000fe20000010000 */
[----:B------:R-:W2:Y:S04]  /*15b90*/  LDL.64 R40, [R1+0x298] ;  /* 0x0002980001287983 */ /* 0x000ea80000100a00 */
[----:B------:R-:W2:Y:S01]  /*15ba0*/  LDL.64 R38, [R1+0x2a8] ;  /* 0x0002a80001267983 */ /* 0x000ea20000100a00 */
[----:B------:R-:W1:Y:S08]  /*15bb0*/  MUFU.EX2 R173, R173 ;  /* 0x000000ad00ad7308 */ /* 0x000e700000000800 */
[----:B------:R-:W1:Y:S01]  /*15bc0*/  MUFU.EX2 R128, R128 ;  /* 0x0000008000807308 */ /* 0x000e620000000800 */
[----:B0-----:R-:W-:Y:S01]  /*15bd0*/  FADD.FTZ R8, R167, R8 ;  /* 0x00000008a7087221 */ /* 0x001fe20000010000 */
[----:B------:R-:W-:-:S06]  /*15be0*/  FADD.FTZ R3, R130, R3 ;  /* 0x0000000382037221 */ /* 0x000fcc0000010000 */
[----:B------:R-:W0:Y:S08]  /*15bf0*/  MUFU.EX2 R127, R127 ;  /* 0x0000007f007f7308 */ /* 0x000e300000000800 */
[----:B------:R-:W0:Y:S01]  /*15c00*/  MUFU.EX2 R172, R172 ;  /* 0x000000ac00ac7308 */ /* 0x000e220000000800 */
[----:B-1----:R-:W-:Y:S01]  /*15c10*/  FADD.FTZ R8, R129, R8 ;  /* 0x0000000881087221 */ /* 0x002fe20000010000 */
[----:B------:R-:W-:-:S06]  /*15c20*/  FADD.FTZ R3, R166, R3 ;  /* 0x00000003a6037221 */ /* 0x000fcc0000010000 */
[----:B------:R-:W1:Y:S01]  /*15c30*/  MUFU.EX2 R125, R125 ;  /* 0x0000007d007d7308 */ /* 0x000e620000000800 */
[----:B------:R-:W-:Y:S01]  /*15c40*/  FFMA.FTZ R9, R36, R49, -R44 ;  /* 0x0000003124097223 */ /* 0x000fe2000001082c */
[----:B------:R-:W-:-:S06]  /*15c50*/  FADD.FTZ R8, R173, R8 ;  /* 0x00000008ad087221 */ /* 0x000fcc0000010000 */
[----:B------:R-:W1:Y:S01]  /*15c60*/  MUFU.EX2 R175, R175 ;  /* 0x000000af00af7308 */ /* 0x000e620000000800 */
[----:B------:R-:W-:-:S07]  /*15c70*/  FADD.FTZ R3, R128, R3 ;  /* 0x0000000380037221 */ /* 0x000fce0000010000 */
[----:B------:R-:W1:Y:S01]  /*15c80*/  MUFU.EX2 R126, R126 ;  /* 0x0000007e007e7308 */ /* 0x000e620000000800 */
[----:B0-----:R-:W-:Y:S01]  /*15c90*/  FADD.FTZ R28, R127, R8 ;  /* 0x000000087f1c7221 */ /* 0x001fe20000010000 */
[----:B------:R-:W-:-:S06]  /*15ca0*/  FADD.FTZ R3, R172, R3 ;  /* 0x00000003ac037221 */ /* 0x000fcc0000010000 */
[----:B------:R-:W-:Y:S01]  /*15cb0*/  MUFU.EX2 R193, R193 ;  /* 0x000000c100c17308 */ /* 0x000fe20000000800 */
[----:B------:R-:W-:-:S07]  /*15cc0*/  FFMA.FTZ R8, R33, R49, -R44 ;  /* 0x0000003121087223 */ /* 0x000fce000001082c */
[----:B------:R-:W0:Y:S01]  /*15cd0*/  MUFU.EX2 R169, R169 ;  /* 0x000000a900a97308 */ /* 0x000e220000000800 */
[----:B-1----:R-:W-:Y:S01]  /*15ce0*/  FADD.FTZ R28, R125, R28 ;  /* 0x0000001c7d1c7221 */ /* 0x002fe20000010000 */
[----:B------:R-:W-:Y:S01]  /*15cf0*/  FADD.FTZ R3, R174, R3 ;  /* 0x00000003ae037221 */ /* 0x000fe20000010000 */
[----:B------:R-:W2:Y:S04]  /*15d00*/  LDL.64 R44, [R1+0x3e0] ;  /* 0x0003e000012c7983 */ /* 0x000ea80000100a00 */
[----:B------:R-:W2:Y:S01]  /*15d10*/  LDL.64 R36, [R1+0x2b8] ;  /* 0x0002b80001247983 */ /* 0x000ea20000100a00 */
[----:B------:R-:W-:Y:S03]  /*15d20*/  MUFU.EX2 R168, R168 ;  /* 0x000000a800a87308 */ /* 0x000fe60000000800 */
[----:B------:R-:W2:Y:S04]  /*15d30*/  LDL.64 R92, [R1+0x348] ;  /* 0x00034800015c7983 */ /* 0x000ea80000100a00 */
[----:B------:R-:W2:Y:S01]  /*15d40*/  LDL.64 R102, [R1+0x388] ;  /* 0x0003880001667983 */ /* 0x000ea20000100a00 */
[----:B------:R-:W1:Y:S01]  /*15d50*/  MUFU.EX2 R9, R9 ;  /* 0x0000000900097308 */ /* 0x000e620000000800 */
[----:B------:R-:W-:Y:S01]  /*15d60*/  FADD.FTZ R30, R175, R28 ;  /* 0x0000001caf1e7221 */ /* 0x000fe20000010000 */
[----:B------:R-:W-:Y:S01]  /*15d70*/  FADD.FTZ R28, R126, R3 ;  /* 0x000000037e1c7221 */ /* 0x000fe20000010000 */
[----:B------:R-:W2:Y:S04]  /*15d80*/  LDL.64 R48, [R1+0x258] ;  /* 0x0002580001307983 */ /* 0x000ea80000100a00 */
[----:B------:R-:W2:Y:S01]  /*15d90*/  LDL.64 R32, [R1+0x2d8] ;  /* 0x0002d80001207983 */ /* 0x000ea20000100a00 */
[----:B------:R-:W-:Y:S08]  /*15da0*/  MUFU.EX2 R170, R170 ;  /* 0x000000aa00aa7308 */ /* 0x000ff00000000800 */
[----:B------:R-:W1:Y:S01]  /*15db0*/  MUFU.EX2 R171, R171 ;  /* 0x000000ab00ab7308 */ /* 0x000e620000000800 */
[----:B0-----:R-:W-:Y:S01]  /*15dc0*/  FADD.FTZ R30, R169, R30 ;  /* 0x0000001ea91e7221 */ /* 0x001fe20000010000 */
[----:B------:R-:W-:Y:S01]  /*15dd0*/  FADD.FTZ R3, R193, R28 ;  /* 0x0000001cc1037221 */ /* 0x000fe20000010000 */
[----:B------:R-:W2:Y:S05]  /*15de0*/  LDL.64 R106, [R1+0x3c8] ;  /* 0x0003c800016a7983 */ /* 0x000eaa0000100a00 */
[----:B------:R-:W0:Y:S08]  /*15df0*/  MUFU.EX2 R21, R21 ;  /* 0x0000001500157308 */ /* 0x000e300000000800 */
[----:B------:R-:W0:Y:S01]  /*15e00*/  MUFU.EX2 R8, R8 ;  /* 0x0000000800087308 */ /* 0x000e220000000800 */
[----:B-1----:R-:W-:Y:S01]  /*15e10*/  FADD.FTZ R30, R9, R30 ;  /* 0x0000001e091e7221 */ /* 0x002fe20000010000 */
[----:B------:R-:W-:-:S03]  /*15e20*/  FADD.FTZ R3, R168, R3 ;  /* 0x00000003a8037221 */ /* 0x000fc60000010000 */
[----:B------:R-:W-:Y:S01]  /*15e30*/  FADD.FTZ R29, R171, R30 ;  /* 0x0000001eab1d7221 */ /* 0x000fe20000010000 */
[----:B------:R-:W-:Y:S01]  /*15e40*/  FADD.FTZ R28, R170, R3 ;  /* 0x00000003aa1c7221 */ /* 0x000fe20000010000 */
[----:B------:R-:W2:Y:S03]  /*15e50*/  LDL.64 R30, [R1+0x2e8] ;  /* 0x0002e800011e7983 */ /* 0x000ea60000100a00 */
[----:B0-----:R-:W-:Y:S01]  /*15e60*/  FADD.FTZ R28, R21, R28 ;  /* 0x0000001c151c7221 */ /* 0x001fe20000010000 */
[----:B------:R-:W-:-:S05]  /*15e70*/  FADD.FTZ R29, R8, R29 ;  /* 0x0000001d081d7221 */ /* 0x000fca0000010000 */
[----:B------:R0:W-:Y:S01]  /*15e80*/  STL.64 [R1+0x1f0], R28 ;  /* 0x0001f01c01007387 */ /* 0x0001e20000100a00 */
[----:B------:R-:W-:Y:S06]  /*15e90*/  BAR.SYNC.DEFER_BLOCKING 0xf, 0x100 ;  /* 0x03c4000000007b1d */ /* 0x000fec0000010000 */
[----:B0-----:R-:W2:Y:S04]  /*15ea0*/  LDL.64 R28, [R1+0x2f8] ;  /* 0x0002f800011c7983 */ /* 0x001ea80000100a00 */
[----:B------:R-:W2:Y:S04]  /*15eb0*/  LD.E.64 R88, desc[UR36][R4.64+0x8] ;  /* 0x0000082404587980 */ /* 0x000ea8000c101b00 */
[----:B------:R-:W2:Y:S04]  /*15ec0*/  LD.E.64 R4, desc[UR36][R4.64] ;  /* 0x0000002404047980 */ /* 0x000ea8000c101b00 */
[----:B------:R0:W-:Y:S04]  /*15ed0*/  STL.64 [R1+0x400], R24 ;  /* 0x0004001801007387 */ /* 0x0001e80000100a00 */
[----:B------:R1:W-:Y:S04]  /*15ee0*/  STL.64 [R1+0x408], R26 ;  /* 0x0004081a01007387 */ /* 0x0003e80000100a00 */
[----:B------:R-:W-:Y:S04]  /*15ef0*/  STL.64 [R1+0x210], R14 ;  /* 0x0002100e01007387 */ /* 0x000fe80000100a00 */
        /* <DEDUP_REMOVED lines=8> */
[----:B------:R3:W-:Y:S04]  /*15f80*/  STL.64 [R1+0x218], R108 ;  /* 0x0002186c01007387 */ /* 0x0007e80000100a00 */
[----:B------:R3:W-:Y:S04]  /*15f90*/  STL.64 [R1+0x228], R114 ;  /* 0x0002287201007387 */ /* 0x0007e80000100a00 */
[----:B0-----:R-:W2:Y:S04]  /*15fa0*/  LDL.64 R24, [R1+0x2c8] ;  /* 0x0002c80001187983 */ /* 0x001ea80000100a00 */
[----:B-1----:R-:W2:Y:S04]  /*15fb0*/  LDL.64 R26, [R1+0x308] ;  /* 0x00030800011a7983 */ /* 0x002ea80000100a00 */
        /* <DEDUP_REMOVED lines=8> */
[----:B---3--:R-:W3:Y:S04]  /*16040*/  LDL.64 R112, [R1+0x3b8] ;  /* 0x0003b80001707983 */ /* 0x008ee80000100a00 */
[----:B------:R-:W3:Y:S04]  /*16050*/  LDL.64 R108, [R1+0x3d8] ;  /* 0x0003d800016c7983 */ /* 0x000ee80000100a00 */
[----:B------:R-:W3:Y:S04]  /*16060*/  LDL.64 R114, [R1+0x3e8] ;  /* 0x0003e80001727983 */ /* 0x000ee80000100a00 */
[----:B------:R0:W-:Y:S04]  /*16070*/  STL.64 [R1+0x238], R6 ;  /* 0x0002380601007387 */ /* 0x0001e80000100a00 */
        /* <DEDUP_REMOVED lines=11> */
[----:B------:R-:W3:Y:S01]  /*16130*/  LDL R145, [R1+0x23c] ;  /* 0x00023c0001917983 */ /* 0x000ee20000100800 */
        /* <DEDUP_REMOVED lines=28> */
[C---:B----4-:R-:W-:Y:S01]  /*16300*/  FMUL.FTZ R67, R124.reuse, R67 ;  /* 0x000000437c437220 */ /* 0x050fe20000410000 */
        /* <DEDUP_REMOVED lines=41> */
[----:B------:R-:W-:Y:S04]  /*165a0*/  STL.64 [R1+0x2a0], R118 ;  /* 0x0002a07601007387 */ /* 0x000fe80000100a00 */
[----:B------:R-:W-:Y:S04]  /*165b0*/  STL.64 [R1+0x2b0], R94 ;  /* 0x0002b05e01007387 */ /* 0x000fe80000100a00 */
[----:B------:R-:W-:Y:S04]  /*165c0*/  STL.64 [R1+0x2c0], R90 ;  /* 0x0002c05a01007387 */ /* 0x000fe80000100a00 */
[----:B------:R-:W-:Y:S01]  /*165d0*/  STL.64 [R1+0x2d0], R74 ;  /* 0x0002d04a01007387 */ /* 0x000fe20000100a00 */
[C---:B------:R-:W-:Y:S01]  /*165e0*/  FMUL.FTZ R31, R123.reuse, R31 ;  /* 0x0000001f7b1f7220 */ /* 0x040fe20000410000 */
[----:B------:R-:W-:-:S02]  /*165f0*/  FMUL.FTZ R30, R123, R30 ;  /* 0x0000001e7b1e7220 */ /* 0x000fc40000410000 */
[----:B------:R-:W-:Y:S04]  /*16600*/  STL.64 [R1+0x2e0], R76 ;  /* 0x0002e04c01007387 */ /* 0x000fe80000100a00 */
[----:B------:R-:W-:Y:S04]  /*16610*/  STL.64 [R1+0x2f0], R78 ;  /* 0x0002f04e01007387 */ /* 0x000fe80000100a00 */
        /* <DEDUP_REMOVED lines=9> */
[----:B------:R-:W-:Y:S01]  /*166b0*/  STL.64 [R1+0x370], R68 ;  /* 0x0003704401007387 */ /* 0x000fe20000100a00 */
[----:B------:R-:W-:-:S03]  /*166c0*/  MOV R3, R88 ;  /* 0x0000005800037202 */ /* 0x000fc60000000f00 */
        /* <DEDUP_REMOVED lines=35> */
[C---:B---3--:R-:W-:Y:S01]  /*16900*/  FMUL.FTZ R113, R123.reuse, R113 ;  /* 0x000000717b717220 */ /* 0x048fe20000410000 */
        /* <DEDUP_REMOVED lines=20> */
[----:B------:R-:W-:Y:S04]  /*16a50*/  STL.64 [R1+0x3a8], R110 ;  /* 0x0003a86e01007387 */ /* 0x000fe80000100a00 */
[----:B------:R-:W-:Y:S04]  /*16a60*/  STL.64 [R1+0x3b8], R112 ;  /* 0x0003b87001007387 */ /* 0x000fe80000100a00 */
[----:B------:R4:W-:Y:S04]  /*16a70*/  STL.64 [R1+0x3c8], R106 ;  /* 0x0003c86a01007387 */ /* 0x0009e80000100a00 */
[----:B------:R4:W-:Y:S04]  /*16a80*/  STL.64 [R1+0x3d8], R108 ;  /* 0x0003d86c01007387 */ /* 0x0009e80000100a00 */
[----:B------:R4:W-:Y:S04]  /*16a90*/  STL.64 [R1+0x3e8], R114 ;  /* 0x0003e87201007387 */ /* 0x0009e80000100a00 */
[----:B------:R4:W-:Y:S04]  /*16aa0*/  STL.64 [R1+0x3f8], R116 ;  /* 0x0003f87401007387 */ /* 0x0009e80000100a00 */
        /* <DEDUP_REMOVED lines=12> */
[----:B0-----:R-:W4:Y:S04]  /*16b70*/  LDL.64 R6, [R1+0x88] ;  /* 0x0000880001067983 */ /* 0x001f280000100a00 */
[----:B-1----:R-:W4:Y:S04]  /*16b80*/  LDL R10, [R1+0x240] ;  /* 0x00024000010a7983 */ /* 0x002f280000100800 */
        /* <DEDUP_REMOVED lines=115> */
[----:B------:R-:W-:Y:S01]  /*172c0*/  IMAD R6, R146, 0x1000, R6 ;  /* 0x0000100092067824 */ /* 0x000fe200078e0206 */
[----:B------:R-:W-:-:S02]  /*172d0*/  F2FP.F16.F32.PACK_AB R160, R160, R122 ;  /* 0x0000007aa0a0723e */ /* 0x000fc400000000ff */
[----:B------:R-:W-:Y:S01]  /*172e0*/  STL [R1+0x240], R10 ;  /* 0x0002400a01007387 */ /* 0x000fe20000100800 */
[----:B------:R-:W-:Y:S02]  /*172f0*/  F2FP.F16.F32.PACK_AB R161, R161, R133 ;  /* 0x00000085a1a1723e */ /* 0x000fe400000000ff */
[----:B------:R-:W-:Y:S01]  /*17300*/  F2FP.F16.F32.PACK_AB R162, R162, R121 ;  /* 0x00000079a2a2723e */ /* 0x000fe200000000ff */
[----:B------:R-:W-:Y:S01]  /*17310*/  STL [R1+0x244], R11 ;  /* 0x0002440b01007387 */ /* 0x000fe20000100800 */
[----:B------:R-:W-:Y:S02]  /*17320*/  F2FP.F16.F32.PACK_AB R163, R132, R163 ;  /* 0x000000a384a3723e */ /* 0x000fe400000000ff */
[----:B------:R-:W-:Y:S01]  /*17330*/  F2FP.F16.F32.PACK_AB R164, R164, R120 ;  /* 0x00000078a4a4723e */ /* 0x000fe200000000ff */
[----:B--2---:R-:W-:Y:S01]  /*17340*/  STL [R1+0x248], R12 ;  /* 0x0002480c01007387 */ /* 0x004fe20000100800 */
[----:B------:R-:W-:Y:S02]  /*17350*/  F2FP.F16.F32.PACK_AB R165, R131, R165 ;  /* 0x000000a583a5723e */ /* 0x000fe400000000ff */
[----:B------:R-:W-:Y:S01]  /*17360*/  F2FP.F16.F32.PACK_AB R166, R166, R130 ;  /* 0x00000082a6a6723e */ /* 0x000fe200000000ff */
[----:B------:R-:W-:Y:S01]  /*17370*/  STL [R1+0x24c], R13 ;  /* 0x00024c0d01007387 */ /* 0x000fe20000100800 */
[----:B------:R-:W-:-:S02]  /*17380*/  F2FP.F16.F32.PACK_AB R167, R129, R167 ;  /* 0x000000a781a7723e */ /* 0x000fc400000000ff */
[----:B------:R-:W-:Y:S01]  /*17390*/  F2FP.F16.F32.PACK_AB R172, R172, R128 ;  /* 0x00000080acac723e */ /* 0x000fe200000000ff */
[----:B------:R-:W-:Y:S01]  /*173a0*/  STL [R1+0x250], R14 ;  /* 0x0002500e01007387 */ /* 0x000fe20000100800 */
[----:B------:R-:W-:Y:S02]  /*173b0*/  F2FP.F16.F32.PACK_AB R173, R127, R173 ;  /* 0x000000ad7fad723e */ /* 0x000fe400000000ff */
[----:B------:R-:W-:Y:S01]  /*173c0*/  F2FP.F16.F32.PACK_AB R174, R126, R174 ;  /* 0x000000ae7eae723e */ /* 0x000fe200000000ff */
[----:B------:R-:W-:Y:S01]  /*173d0*/  STL [R1+0x254], R15 ;  /* 0x0002540f01007387 */ /* 0x000fe20000100800 */
[----:B------:R-:W-:-:S03]  /*173e0*/  F2FP.F16.F32.PACK_AB R175, R175, R125 ;  /* 0x0000007dafaf723e */ /* 0x000fc600000000ff */
[----:B------:R-:W-:Y:S04]  /*173f0*/  STL [R1+0x258], R24 ;  /* 0x0002581801007387 */ /* 0x000fe80000100800 */
[----:B------:R-:W-:Y:S04]  /*17400*/  STL [R1+0x25c], R25 ;  /* 0x00025c1901007387 */ /* 0x000fe80000100800 */
[----:B------:R-:W-:Y:S04]  /*17410*/  STL [R1+0x260], R26 ;  /* 0x0002601a01007387 */ /* 0x000fe80000100800 */
[----:B------:R0:W-:Y:S04]  /*17420*/  STL [R1+0x264], R27 ;  /* 0x0002641b01007387 */ /* 0x0001e80000100800 */
        /* <DEDUP_REMOVED lines=64> */
[----:B---3--:R-:W-:Y:S04]  /*17830*/  STL [R1+0x368], R92 ;  /* 0x0003685c01007387 */ /* 0x008fe80000100800 */
[----:B------:R-:W-:Y:S04]  /*17840*/  STL [R1+0x36c], R93 ;  /* 0x00036c5d01007387 */ /* 0x000fe80000100800 */
[----:B------:R-:W-:Y:S04]  /*17850*/  STL [R1+0x370], R94 ;  /* 0x0003705e01007387 */ /* 0x000fe80000100800 */
[----:B------:R3:W-:Y:S04]  /*17860*/  STL [R1+0x374], R95 ;  /* 0x0003745f01007387 */ /* 0x0007e80000100800 */
[----:B----4-:R-:W-:Y:S04]  /*17870*/  STL [R1+0x378], R96 ;  /* 0x0003786001007387 */ /* 0x010fe80000100800 */
        /* <DEDUP_REMOVED lines=23> */
[----:B------:R4:W-:Y:S04]  /*179f0*/  STL [R1+0x3d8], R123 ;  /* 0x0003d87b01007387 */ /* 0x0009e80000100800 */
[----:B------:R4:W-:Y:S04]  /*17a00*/  STL [R1+0x3dc], R124 ;  /* 0x0003dc7c01007387 */ /* 0x0009e80000100800 */
        /* <DEDUP_REMOVED lines=44> */
[----:B------:R-:W-:Y:S01]  /*17cd0*/  IMAD R5, R5, 0x2, R3 ;  /* 0x0000000205057824 */ /* 0x000fe200078e0203 */
[----:B------:R-:W-:-:S02]  /*17ce0*/  R2UR UR6, R6 ;  /* 0x00000000060672ca */ /* 0x000fc400000e0000 */
[----:B------:R0:W-:Y:S01]  /*17cf0*/  STSM.16.M88.4 [R3], R160 ;  /* 0x000000a003007844 */ /* 0x0001e20000000200 */
[----:B------:R-:W-:Y:S02]  /*17d00*/  R2UR UR7, R7 ;  /* 0x00000000070772ca */ /* 0x000fe400000e0000 */
[----:B------:R-:W-:Y:S02]  /*17d10*/  F2FP.F16.F32.PACK_AB R168, R168, R193 ;  /* 0x000000c1a8a8723e */ /* 0x000fe400000000ff */
[----:B------:R-:W-:Y:S02]  /*17d20*/  F2FP.F16.F32.PACK_AB R169, R9, R169 ;  /* 0x000000a909a9723e */ /* 0x000fe400000000ff */
[----:B------:R-:W-:Y:S02]  /*17d30*/  F2FP.F16.F32.PACK_AB R170, R21, R170 ;  /* 0x000000aa15aa723e */ /* 0x000fe400000000ff */
[----:B------:R-:W-:Y:S01]  /*17d40*/  F2FP.F16.F32.PACK_AB R171, R8, R171 ;  /* 0x000000ab08ab723e */ /* 0x000fe200000000ff */
[----:B0-----:R-:W-:-:S02]  /*17d50*/  IMAD R3, R4, 0x2, R3 ;  /* 0x0000000204037824 */ /* 0x001fc400078e0203 */
[----:B------:R-:W-:-:S03]  /*17d60*/  IMAD R4, R4, 0x2, R5 ;  /* 0x0000000204047824 */ /* 0x000fc600078e0205 */
[----:B------:R-:W-:Y:S04]  /*17d70*/  STSM.16.M88.4 [R3], R164 ;  /* 0x000000a403007844 */ /* 0x000fe80000000200 */
[----:B------:R0:W-:Y:S04]  /*17d80*/  STSM.16.M88.4 [R5], R172 ;  /* 0x000000ac05007844 */ /* 0x0001e80000000200 */
[----:B------:R1:W-:Y:S01]  /*17d90*/  STSM.16.M88.4 [R4], R168 ;  /* 0x000000a804007844 */ /* 0x0003e20000000200 */
[----:B0-----:R-:W-:Y:S02]  /*17da0*/  IMAD.MOV.U32 R5, RZ, RZ, R7 ;  /* 0x000000ffff057224 */ /* 0x001fe400078e0007 */
[----:B-1----:R-:W-:Y:S01]  /*17db0*/  VIADD R4, R6, 0x80 ;  /* 0x0000008006047836 */ /* 0x002fe20000000000 */
[----:B--2---:R-:W-:-:S06]  /*17dc0*/  WARPGROUP.ARRIVE ;  /* 0x00000000000079c5 */ /* 0x004fcc0000000000 */
[----:B------:R-:W-:Y:S01]  /*17dd0*/  HGMMA.64x256x16.F32 R24, R160, gdesc[UR4].tnspB, R24, gsb0 ;  /* 0x43e00004a0187df0 */ /* 0x000fe20008000818 */
[----:B------:R-:W-:Y:S02]  /*17de0*/  R2UR UR6, R4 ;  /* 0x00000000040672ca */ /* 0x000fe400000e0000 */
[----:B------:R-:W-:Y:S01]  /*17df0*/  R2UR UR7, R5 ;  /* 0x00000000050772ca */ /* 0x000fe200000e0000 */
[----:B------:R-:W-:Y:S02]  /*17e00*/  VIADD R4, R6, 0x100 ;  /* 0x0000010006047836 */ /* 0x000fe40000000000 */
        /* <DEDUP_REMOVED lines=279> */
[----:B------:R1:W-:Y:S04]  /*18f80*/  STL [R1+0x210], R4 ;  /* 0x0002100401007387 */ /* 0x0003e80000100800 */
        /* <DEDUP_REMOVED lines=128> */
[----:B-1----:R-:W4:Y:S04]  /*19790*/  LDL R4, [R1+0x28] ;  /* 0x0000280001047983 */ /* 0x002f280000100800 */
[----:B--2---:R3:W5:Y:S01]  /*197a0*/  LDL R3, [R1+0x1c8] ;  /* 0x0001c80001037983 */ /* 0x0047620000100800 */
[----:B------:R-:W-:Y:S01]  /*197b0*/  BSSY B0, `(.L_x_3159) ;  /* 0x0000006000007945 */ /* 0x000fe20003800000 */
[----:B------:R-:W-:Y:S06]  /*197c0*/  BAR.ARV 0xe, 0x100 ;  /* 0x0384000000007b1d */ /* 0x000fec0000002000 */
[----:B----4-:R-:W-:-:S04]  /*197d0*/  LOP3.LUT R4, R4, 0x1, RZ, 0xfc, !PT ;  /* 0x0000000104047812 */ /* 0x010fc800078efcff */
[----:B------:R-:W-:-:S13]  /*197e0*/  ISETP.NE.AND P0, PT, R4, 0x3, PT ;  /* 0x000000030400780c */ /* 0x000fda0003f05270 */
[----:B---3--:R-:W-:Y:S05]  /*197f0*/  @!P0 BRA `(.L_x_3160) ;  /* 0x0000000000048947 */ /* 0x008fea0003800000 */
[----:B------:R-:W-:Y:S01]  /*19800*/  BPT.TRAP 0x1 ;  /* 0x000000040000795c */ /* 0x000fe20000300000 */
.L_x_3160:
[----:B------:R-:W-:Y:S05]  /*19810*/  BSYNC B0 ;  /* 0x0000000000007941 */ /* 0x000fea0003800000 */
.L_x_3159:
        /* <DEDUP_REMOVED lines=9> */
.L_x_3138:
[----:B------:R-:W-:-:S13]  /*198b0*/  ISETP.GE.AND P0, PT, R0, UR42, PT ;  /* 0x0000002a00007c0c */ /* 0x000fda000bf06270 */
[----:B------:R-:W-:Y:S05]  /*198c0*/  @!P0 BRA `(.L_x_3162) ;  /* 0x0000007c00e08947 */ /* 0x000fea0003800000 */
.L_x_3195:
        /* <DEDUP_REMOVED lines=20> */
.L_x_3164:
[----:B------:R-:W-:Y:S05]  /*19a10*/  BSYNC B0 ;  /* 0x0000000000007941 */ /* 0x000fea0003800000 */
.L_x_3163:
        /* <DEDUP_REMOVED lines=9> */
.L_x_3166:
[----:B------:R-:W-:Y:S05]  /*19ab0*/  BSYNC B0 ;  /* 0x0000000000007941 */ /* 0x000fea0003800000 */
.L_x_3165:
[----:B------:R-:W-:Y:S04]  /*19ac0*/  BSSY B0, `(.L_x_3167) ;  /* 0x0000006000007945 */ /* 0x000fe80003800000 */
[----:B-1----:R-:W-:Y:S05]  /*19ad0*/  @P0 BRA `(.L_x_3168) ;  /* 0x0000000000100947 */ /* 0x002fea0003800000 */
[----:B-----5:R-:W-:Y:S01]  /*19ae0*/  IMAD R8, R8, 0x8, R3 ;  /* 0x0000000808087824 */ /* 0x020fe200078e0203 */
[----:B------:R-:W-:-:S04]  /*19af0*/  SHF.L.U32 R9, R9, 0x1f, RZ ;  /* 0x0000001f09097819 */ /* 0x000fc800000006ff */
[----:B------:R-:W1:Y:S02]  /*19b00*/  SYNCS.PHASECHK.TRANS64.TRYWAIT P0, [R8+URZ], R9 ;  /* 0x00000009080075a7 */ /* 0x000e64000800017f */
[----:B-1----:R-:W-:Y:S05]  /*19b10*/  @!P0 BRA `(.L_x_3169) ;  /* 0x0000015400e88947 */ /* 0x002fea0003800000 */
.L_x_3168:
[----:B------:R-:W-:Y:S05]  /*19b20*/  BSYNC B0 ;  /* 0x0000000000007941 */ /* 0x000fea0003800000 */
.L_x_3167:
        /* <DEDUP_REMOVED lines=57> */
.L_x_3171:
[----:B------:R-:W-:Y:S05]  /*19ec0*/  BSYNC B0 ;  /* 0x0000000000007941 */ /* 0x000fea0003800000 */
.L_x_3170:
        /* <DEDUP_REMOVED lines=8> */
.L_x_3173:
[----:B------:R-:W-:Y:S05]  /*19f50*/  BSYNC B0 ;  /* 0x0000000000007941 */ /* 0x000fea0003800000 */
.L_x_3172:
[----:B------:R-:W-:Y:S04]  /*19f60*/  BSSY B0, `(.L_x_3174) ;  /* 0x0000004000007945 */ /* 0x000fe80003800000 */
[----:B-1----:R-:W-:Y:S05]  /*19f70*/  @P0 BRA `(.L_x_3175) ;  /* 0x0000000000080947 */ /* 0x002fea0003800000 */
[----:B------:R-:W1:Y:S02]  /*19f80*/  SYNCS.PHASECHK.TRANS64.TRYWAIT P0, [R4+URZ], R5 ;  /* 0x00000005040075a7 */ /* 0x000e64000800017f */
[----:B-1----:R-:W-:Y:S05]  /*19f90*/  @!P0 BRA `(.L_x_3176) ;  /* 0x0000015000dc8947 */ /* 0x002fea0003800000 */
.L_x_3175:
[----:B------:R-:W-:Y:S05]  /*19fa0*/  BSYNC B0 ;  /* 0x0000000000007941 */ /* 0x000fea0003800000 */
.L_x_3174:
        /* <DEDUP_REMOVED lines=184> */
[----:B------:R-:W-:Y:S01]  /*1ab30*/  VIADD R58, R4, 0x800 ;  /* 0x00000800043a7836 */ /* 0x000fe20000000000 */
[----:B------:R-:W-:Y:S01]  /*1ab40*/  R2UR UR9, R21 ;  /* 0x00000000150972ca */ /* 0x000fe200000e0000 */
        /* <DEDUP_REMOVED lines=247> */
.L_x_3178:
[----:B------:R-:W-:Y:S05]  /*1bac0*/  BSYNC B0 ;  /* 0x0000000000007941 */ /* 0x000fea0003800000 */
.L_x_3177:
        /* <DEDUP_REMOVED lines=10> */
[----:B0-----:R-:W3:Y:S04]  /*1bb70*/  LDL.128 R8, [R1+0xe0] ;  /* 0x0000e00001087983 */ /* 0x001ee80000100c00 */
[----:B--2---:R-:W2:Y:S04]  /*1bb80*/  LD.E R57, desc[UR36][R4.64] ;  /* 0x0000002404397980 */ /* 0x004ea8000c101900 */
[----:B------:R-:W2:Y:S01]  /*1bb90*/  LDL.128 R4, [R1+0xd0] ;  /* 0x0000d00001047983 */ /* 0x000ea20000100c00 */
[----:B----4-:R-:W-:Y:S01]  /*1bba0*/  ISETP.NE.AND P0, PT, R12, 0x1, PT ;  /* 0x000000010c00780c */ /* 0x010fe20003f05270 */
[----:B------:R-:W-:Y:S01]  /*1bbb0*/  IMAD.SHL.U32 R69, R0, 0x40, RZ ;  /* 0x0000004000457824 */ /* 0x000fe200078e00ff */
[----:B---3--:R-:W-:Y:S01]  /*1bbc0*/  ISETP.GE.AND P1, PT, R9, 0x1, PT ;  /* 0x000000010900780c */ /* 0x008fe20003f26270 */
[----:B------:R-:W-:Y:S02]  /*1bbd0*/  BSSY B0, `(.L_x_3179) ;  /* 0x0000078000007945 */ /* 0x000fe40003800000 */
[----:B------:R-:W-:-:S02]  /*1bbe0*/  IMAD.IADD R68, R8, 0x1, -R69 ;  /* 0x0000000108447824 */ /* 0x000fc400078e0a45 */
[-C--:B--2---:R-:W-:Y:S01]  /*1bbf0*/  FMUL.FTZ R21, R28, R57.reuse ;  /* 0x000000391c157220 */ /* 0x084fe20000410000 */
[-C--:B------:R-:W-:Y:S01]  /*1bc00*/  FMUL.FTZ R28, R35, R57.reuse ;  /* 0x00000039231c7220 */ /* 0x080fe20000410000 */
[-C--:B------:R-:W-:Y:S01]  /*1bc10*/  FMUL.FTZ R35, R37, R57.reuse ;  /* 0x0000003925237220 */ /* 0x080fe20000410000 */
[----:B------:R-:W-:Y:S01]  /*1bc20*/  SHF.R.S32.HI R37, RZ, 0x1f, R58 ;  /* 0x0000001fff257819 */ /* 0x000fe2000001143a */
[-C--:B------:R-:W-:Y:S01]  /*1bc30*/  FMUL.FTZ R20, R25, R57.reuse ;  /* 0x0000003919147220 */ /* 0x080fe20000410000 */
[-C--:B------:R-:W-:Y:S02]  /*1bc40*/  FMUL.FTZ R25, R31, R57.reuse ;  /* 0x000000391f197220 */ /* 0x080fe40000410000 */
[----:B------:R-:W-:Y:S01]  /*1bc50*/  LEA.HI R31, R37, R58, RZ, 0x7 ;  /* 0x0000003a251f7211 */ /* 0x000fe200078f38ff */
[-C--:B------:R-:W-:Y:S01]  /*1bc60*/  FMUL.FTZ R62, R32, R57.reuse ;  /* 0x00000039203e7220 */ /* 0x080fe20000410000 */
[-C--:B------:R-:W-:Y:S02]  /*1bc70*/  FMUL.FTZ R32, R39, R57.reuse ;  /* 0x0000003927207220 */ /* 0x080fe40000410000 */
[----:B------:R-:W-:Y:S01]  /*1bc80*/  LOP3.LUT R39, R31, 0xffffff80, RZ, 0xc0, !PT ;  /* 0xffffff801f277812 */ /* 0x000fe200078ec0ff */
[-C--:B------:R-:W-:Y:S01]  /*1bc90*/  FMUL.FTZ R3, R26, R57.reuse ;  /* 0x000000391a037220 */ /* 0x080fe20000410000 */
[-C--:B------:R-:W-:Y:S01]  /*1bca0*/  FMUL.FTZ R44, R44, R57.reuse ;  /* 0x000000392c2c7220 */ /* 0x080fe20000410000 */
[----:B------:R-:W-:-:S02]  /*1bcb0*/  FMUL.FTZ R26, R34, R57 ;  /* 0x00000039221a7220 */ /* 0x000fc40000410000 */
[----:B------:R-:W-:Y:S02]  /*1bcc0*/  IMAD.IADD R39, R58, 0x1, -R39 ;  /* 0x000000013a277824 */ /* 0x000fe400078e0a27 */
[-C--:B------:R-:W-:Y:S01]  /*1bcd0*/  FMUL.FTZ R34, R36, R57.reuse ;  /* 0x0000003924227220 */ /* 0x080fe20000410000 */
[-C--:B------:R-:W-:Y:S01]  /*1bce0*/  FMUL.FTZ R36, R40, R57.reuse ;  /* 0x0000003928247220 */ /* 0x080fe20000410000 */
[----:B------:R0:W1:Y:S01]  /*1bcf0*/  MUFU.TANH R64, R44 ;  /* 0x0000002c00407308 */ /* 0x0000620000002400 */
[-C--:B------:R-:W-:Y:S01]  /*1bd00*/  FMUL.FTZ R45, R45, R57.reuse ;  /* 0x000000392d2d7220 */ /* 0x080fe20000410000 */
[----:B------:R-:W-:Y:S01]  /*1bd10*/  SHF.R.S32.HI R40, RZ, 0x1f, R39 ;  /* 0x0000001fff287819 */ /* 0x000fe20000011427 */
[-C--:B------:R-:W-:Y:S01]  /*1bd20*/  FMUL.FTZ R63, R33, R57.reuse ;  /* 0x00000039213f7220 */ /* 0x080fe20000410000 */
[-C--:B------:R-:W-:Y:S01]  /*1bd30*/  FMUL.FTZ R33, R38, R57.reuse ;  /* 0x0000003926217220 */ /* 0x080fe20000410000 */
[----:B------:R-:W-:Y:S01]  /*1bd40*/  FMUL.FTZ R38, R41, R57 ;  /* 0x0000003929267220 */ /* 0x000fe20000410000 */
[----:B------:R-:W-:-:S02]  /*1bd50*/  LEA.HI R41, R40, R39, RZ, 0x2 ;  /* 0x0000002728297211 */ /* 0x000fc400078f10ff */
[----:B0-----:R-:W-:Y:S01]  /*1bd60*/  LEA.HI R44, R37, R58, RZ, 0x2 ;  /* 0x0000003a252c7211 */ /* 0x001fe200078f10ff */
[----:B------:R0:W2:Y:S01]  /*1bd70*/  MUFU.TANH R66, R45 ;  /* 0x0000002d00427308 */ /* 0x0000a20000002400 */
[-C--:B------:R-:W-:Y:S01]  /*1bd80*/  FMUL.FTZ R14, R24, R57.reuse ;  /* 0x00000039180e7220 */ /* 0x080fe20000410000 */
[-C--:B------:R-:W-:Y:S01]  /*1bd90*/  FMUL.FTZ R24, R30, R57.reuse ;  /* 0x000000391e187220 */ /* 0x080fe20000410000 */
[----:B------:R-:W-:Y:S01]  /*1bda0*/  FMUL.FTZ R30, R42, R57 ;  /* 0x000000392a1e7220 */ /* 0x000fe20000410000 */
[--C-:B------:R-:W-:Y:S02]  /*1bdb0*/  SHF.R.S32.HI R37, RZ, 0x2, R41.reuse ;  /* 0x00000002ff257819 */ /* 0x100fe40000011429 */
[----:B------:R-:W-:Y:S02]  /*1bdc0*/  SHF.R.S32.HI R42, RZ, 0x1f, R41 ;  /* 0x0000001fff2a7819 */ /* 0x000fe40000011429 */
[----:B0-----:R-:W-:Y:S02]  /*1bdd0*/  LOP3.LUT R45, R44, 0xfffffffc, RZ, 0xc0, !PT ;  /* 0xfffffffc2c2d7812 */ /* 0x001fe400078ec0ff */
[----:B------:R-:W-:-:S03]  /*1bde0*/  LEA.HI R42, R42, R37, RZ, 0x3 ;  /* 0x000000252a2a7211 */ /* 0x000fc600078f18ff */
[----:B------:R-:W-:Y:S01]  /*1bdf0*/  IMAD.IADD R45, R58, 0x1, -R45 ;  /* 0x000000013a2d7824 */ /* 0x000fe200078e0a2d */
[----:B------:R-:W-:Y:S02]  /*1be00*/  LEA.HI R40, R40, R39, RZ, 0x5 ;  /* 0x0000002728287211 */ /* 0x000fe400078f28ff */
[----:B------:R-:W-:Y:S02]  /*1be10*/  LOP3.LUT R42, R42, 0xfffffff8, RZ, 0xc0, !PT ;  /* 0xfffffff82a2a7812 */ /* 0x000fe400078ec0ff */
[----:B------:R-:W-:Y:S02]  /*1be20*/  LEA.HI R44, R45, R45, RZ, 0x1 ;  /* 0x0000002d2d2c7211 */ /* 0x000fe400078f08ff */
[----:B------:R-:W-:Y:S02]  /*1be30*/  SHF.R.S32.HI R40, RZ, 0x5, R40 ;  /* 0x00000005ff287819 */ /* 0x000fe40000011428 */
[----:B------:R-:W-:Y:S01]  /*1be40*/  LOP3.LUT R44, R44, 0x1ffffffe, RZ, 0xc0, !PT ;  /* 0x1ffffffe2c2c7812 */ /* 0x000fe200078ec0ff */
[----:B------:R-:W-:-:S02]  /*1be50*/  IMAD.IADD R42, R37, 0x1, -R42 ;  /* 0x00000001252a7824 */ /* 0x000fc400078e0a2a */
[----:B------:R-:W-:Y:S02]  /*1be60*/  IMAD R59, R59, 0x4, R40 ;  /* 0x000000043b3b7824 */ /* 0x000fe400078e0228 */
[----:B------:R-:W-:Y:S02]  /*1be70*/  IMAD.IADD R44, R45, 0x1, -R44 ;  /* 0x000000012d2c7824 */ /* 0x000fe400078e0a2c */
[----:B------:R-:W-:-:S04]  /*1be80*/  IMAD.U32 R45, R59, 0x10, R42 ;  /* 0x000000103b2d7824 */ /* 0x000fc800078e002a */
[----:B------:R-:W-:-:S04]  /*1be90*/  IMAD R44, R44, 0x8, R45 ;  /* 0x000000082c2c7824 */ /* 0x000fc800078e022d */
[----:B------:R-:W-:Y:S01]  /*1bea0*/  @P0 IMAD.HI.U32 R13, R44, R13, RZ ;  /* 0x0000000d2c0d0227 */ /* 0x000fe200078e00ff */
[----:B------:R-:W-:-:S04]  /*1beb0*/  LOP3.LUT R40, R41, 0x7ffffffc, RZ, 0xc0, !PT ;  /* 0x7ffffffc29287812 */ /* 0x000fc800078ec0ff */
[----:B------:R-:W-:Y:S01]  /*1bec0*/  @P0 SHF.R.U32.HI R44, RZ, R60, R13 ;  /* 0x0000003cff2c0219 */ /* 0x000fe2000001160d */
[----:B------:R-:W-:-:S04]  /*1bed0*/  IMAD.IADD R40, R39, 0x1, -R40 ;  /* 0x0000000127287824 */ /* 0x000fc800078e0a28 */
[----:B------:R-:W0:Y:S01]  /*1bee0*/  SHFL.IDX PT, R41, R44, RZ, 0x1c1f ;  /* 0x001c1fff2c297589 */ /* 0x000e2200000e0000 */
[-C--:B------:R-:W-:Y:S01]  /*1bef0*/  FMUL.FTZ R15, R27, R57.reuse ;  /* 0x000000391b0f7220 */ /* 0x080fe20000410000 */
        /* <DEDUP_REMOVED lines=42> */
[----:B------:R-:W0:Y:S08]  /*1c1a0*/  MUFU.TANH R52, R52 ;  /* 0x0000003400347308 */ /* 0x000e300000002400 */
[----:B------:R0:W0:Y:S08]  /*1c1b0*/  MUFU.TANH R50, R53 ;  /* 0x0000003500327308 */ /* 0x0000300000002400 */
[----:B------:R-:W1:Y:S08]  /*1c1c0*/  MUFU.TANH R13, R13 ;  /* 0x0000000d000d7308 */ /* 0x000e700000002400 */
[----:B------:R-:W1:Y:S01]  /*1c1d0*/  MUFU.TANH R54, R54 ;  /* 0x0000003600367308 */ /* 0x000e620000002400 */
[----:B------:R-:W-:-:S02]  /*1c1e0*/  IMAD.IADD R58, R42, 0x1, R7 ;  /* 0x000000012a3a7824 */ /* 0x000fc400078e0207 */
[----:B------:R-:W-:Y:S02]  /*1c1f0*/  IMAD.IADD R60, R42, 0x1, R39 ;  /* 0x000000012a3c7824 */ /* 0x000fe400078e0227 */
[--C-:B0-----:R-:W-:Y:S02]  /*1c200*/  IMAD.IADD R6, R58, 0x1, R41.reuse ;  /* 0x000000013a067824 */ /* 0x101fe400078e0229 */
        /* <DEDUP_REMOVED lines=12> */
.L_x_3182:
[----:B------:R-:W-:-:S13]  /*1c2d0*/  ISETP.NE.AND P0, PT, R9, 0x1, PT ;  /* 0x000000010900780c */ /* 0x000fda0003f05270 */
[----:B------:R-:W-:-:S05]  /*1c2e0*/  @P0 IMAD.HI.U32 R42, R8, R10, RZ ;  /* 0x0000000a082a0227 */ /* 0x000fca00078e00ff */
[----:B------:R-:W-:-:S07]  /*1c2f0*/  @P0 SHF.R.U32.HI R8, RZ, R11, R42 ;  /* 0x0000000bff080219 */ /* 0x000fce000001162a */
.L_x_3183:
[----:B------:R-:W-:Y:S05]  /*1c300*/  BSYNC B1 ;  /* 0x0000000000017941 */ /* 0x000fea0003800000 */
.L_x_3181:
[----:B------:R-:W-:-:S04]  /*1c310*/  IMAD R39, R8, R9, -R69 ;  /* 0x0000000908277224 */ /* 0x000fc800078e0a45 */
[----:B------:R-:W-:-:S05]  /*1c320*/  IMAD R8, R40, -0x2, R39 ;  /* 0xfffffffe28087824 */ /* 0x000fca00078e0227 */
[----:B------:R-:W-:Y:S02]  /*1c330*/  VIMNMX R7, R7, R8, !PT ;  /* 0x0000000807077248 */ /* 0x000fe40007fe0100 */
[----:B------:R-:W-:-:S07]  /*1c340*/  VIADDMNMX R6, R8, R9, R6, PT ;  /* 0x0000000908067246 */ /* 0x000fce0003800106 */
.L_x_3180:
[----:B------:R-:W-:Y:S05]  /*1c350*/  BSYNC B0 ;  /* 0x0000000000007941 */ /* 0x000fea0003800000 */
.L_x_3179:
[C---:B------:R-:W-:Y:S01]  /*1c360*/  ISETP.GE.AND P1, PT, R68.reuse, 0x9, PT ;  /* 0x000000094400780c */ /* 0x040fe20003f26270 */
[----:B------:R-:W-:Y:S01]  /*1c370*/  BSSY B0, `(.L_x_3184) ;  /* 0x0000061000007945 */ /* 0x000fe20003800000 */
[----:B------:R-:W-:Y:S02]  /*1c380*/  ISETP.GE.AND P0, PT, R68, 0x2, PT ;  /* 0x000000024400780c */ /* 0x000fe40003f06270 */
[C---:B------:R-:W-:Y:S02]  /*1c390*/  ISETP.GT.AND P2, PT, R7.reuse, 0x8, !P1 ;  /* 0x000000080700780c */ /* 0x040fe40004f44270 */
[----:B------:R-:W-:Y:S02]  /*1c3a0*/  ISETP.GT.AND P3, PT, R7, 0x1, !P0 ;  /* 0x000000010700780c */ /* 0x000fe40004764270 */
[----:B------:R-:W-:Y:S02]  /*1c3b0*/  ISETP.LT.OR P2, PT, R6, 0x9, P2 ;  /* 0x000000090600780c */ /* 0x000fe40001741670 */
[----:B------:R-:W-:-:S02]  /*1c3c0*/  ISETP.GE.AND P4, PT, R68, 0x11, PT ;  /* 0x000000114400780c */ /* 0x000fc40003f86270 */
[----:B------:R-:W-:Y:S02]  /*1c3d0*/  FSEL R61, R21, -INF , !P2 ;  /* 0xff800000153d7808 */ /* 0x000fe40005000000 */
[----:B------:R-:W-:Y:S01]  /*1c3e0*/  ISETP.LT.OR P3, PT, R6, 0x2, P3 ;  /* 0x000000020600780c */ /* 0x000fe20001f61670 */
[----:B------:R-:W0:Y:S01]  /*1c3f0*/  SHFL.IDX PT, R21, R44, 0x1, 0x1c1f ;  /* 0x003c1f002c157f89 */ /* 0x000e2200000e0000 */
        /* <DEDUP_REMOVED lines=38> */
[----:B-1----:R-:W-:Y:S02]  /*1c660*/  FSEL R45, R64, -INF , !P2 ;  /* 0xff800000402d7808 */ /* 0x002fe40005000000 */
        /* <DEDUP_REMOVED lines=41> */
.L_x_3187:
[----:B------:R-:W-:-:S13]  /*1c900*/  ISETP.NE.AND P6, PT, R9, 0x1, PT ;  /* 0x000000010900780c */ /* 0x000fda0003fc5270 */
[----:B------:R-:W-:-:S05]  /*1c910*/  @P6 IMAD.HI.U32 R10, R4, R10, RZ ;  /* 0x0000000a040a6227 */ /* 0x000fca00078e00ff */
[----:B------:R-:W-:-:S07]  /*1c920*/  @P6 SHF.R.U32.HI R4, RZ, R11, R10 ;  /* 0x0000000bff046219 */ /* 0x000fce000001160a */
.L_x_3188:
[----:B------:R-:W-:Y:S05]  /*1c930*/  BSYNC B1 ;  /* 0x0000000000017941 */ /* 0x000fea0003800000 */
.L_x_3186:
[----:B------:R-:W-:-:S04]  /*1c940*/  IMAD R5, R4, R9, -R69 ;  /* 0x0000000904057224 */ /* 0x000fc800078e0a45 */
[----:B------:R-:W-:-:S05]  /*1c950*/  IMAD R40, R40, -0x2, R5 ;  /* 0xfffffffe28287824 */ /* 0x000fca00078e0205 */
[----:B------:R-:W-:Y:S02]  /*1c960*/  VIADDMNMX R6, R40, R9, R6, PT ;  /* 0x0000000928067246 */ /* 0x000fe40003800106 */
[----:B------:R-:W-:-:S07]  /*1c970*/  VIMNMX R7, R7, R40, !PT ;  /* 0x0000002807077248 */ /* 0x000fce0007fe0100 */
.L_x_3185:
[----:B------:R-:W-:Y:S05]  /*1c980*/  BSYNC B0 ;  /* 0x0000000000007941 */ /* 0x000fea0003800000 */
.L_x_3184:
[----:B------:R-:W2:Y:S01]  /*1c990*/  LDL.64 R10, [R1+0x1e0] ;  /* 0x0001e000010a7983 */ /* 0x000ea20000100a00 */
[C---:B------:R-:W-:Y:S02]  /*1c9a0*/  ISETP.GT.AND P0, PT, R7.reuse, 0x1, !P0 ;  /* 0x000000010700780c */ /* 0x040fe40004704270 */
[----:B------:R-:W-:Y:S02]  /*1c9b0*/  ISETP.GT.AND P1, PT, R7, 0x8, !P1 ;  /* 0x000000080700780c */ /* 0x000fe40004f24270 */
[C---:B------:R-:W-:Y:S02]  /*1c9c0*/  ISETP.LT.OR P0, PT, R6.reuse, 0x2, P0 ;  /* 0x000000020600780c */ /* 0x040fe40000701670 */
[----:B------:R-:W-:Y:S02]  /*1c9d0*/  ISETP.LT.OR P1, PT, R6, 0x9, P1 ;  /* 0x000000090600780c */ /* 0x000fe40000f21670 */
[----:B------:R-:W-:Y:S02]  /*1c9e0*/  FSEL R46, R15, -INF , !P0 ;  /* 0xff8000000f2e7808 */ /* 0x000fe40004000000 */
[----:B------:R-:W-:-:S02]  /*1c9f0*/  ISETP.NE.AND P0, PT, R20, RZ, PT ;  /* 0x000000ff1400720c */ /* 0x000fc40003f05270 */
[----:B------:R-:W-:Y:S02]  /*1ca00*/  FSEL R44, R24, -INF , !P1 ;  /* 0xff800000182c7808 */ /* 0x000fe40004800000 */
[----:B------:R-:W-:Y:S02]  /*1ca10*/  ISETP.GT.AND P0, PT, R7, 0x9, !P0 ;  /* 0x000000090700780c */ /* 0x000fe40004704270 */
[----:B------:R-:W-:Y:S02]  /*1ca20*/  ISETP.NE.AND P1, PT, R42, RZ, PT ;  /* 0x000000ff2a00720c */ /* 0x000fe40003f25270 */
[----:B------:R-:W-:Y:S02]  /*1ca30*/  ISETP.LT.OR P0, PT, R6, 0xa, P0 ;  /* 0x0000000a0600780c */ /* 0x000fe40000701670 */
[----:B------:R-:W-:Y:S02]  /*1ca40*/  ISETP.NE.AND P6, PT, R63, RZ, PT ;  /* 0x000000ff3f00720c */ /* 0x000fe40003fc5270 */
[----:B------:R-:W-:-:S02]  /*1ca50*/  FSEL R42, R25, -INF , !P0 ;  /* 0xff800000192a7808 */ /* 0x000fc40004000000 */
        /* <DEDUP_REMOVED lines=23> */
[----:B------:R-:W-:Y:S01]  /*1cbd0*/  FSEL R30, R30, -INF , !P0 ;  /* 0xff8000001e1e7808 */ /* 0x000fe20004000000 */
[----:B------:R-:W3:Y:S01]  /*1cbe0*/  LDL R14, [R1+0x200] ;  /* 0x00020000010e7983 */ /* 0x000ee20000100800 */
        /* <DEDUP_REMOVED lines=9> */
[C---:B------:R-:W-:Y:S02]  /*1cc80*/  ISETP.LT.OR P2, PT, R6.reuse, 0x2a, P2 ;  /* 0x0000002a0600780c */ /* 0x040fe40001741670 */
[----:B------:R-:W-:Y:S02]  /*1cc90*/  FSEL R50, R31, -INF , !P1 ;  /* 0xff8000001f327808 */ /* 0x000fe40004800000 */
[----:B------:R-:W-:-:S02]  /*1cca0*/  ISETP.LT.OR P3, PT, R6, 0x31, P3 ;  /* 0x000000310600780c */ /* 0x000fc40001f61670 */
[----:B------:R-:W-:Y:S02]  /*1ccb0*/  FSEL R43, R43, -INF , !P2 ;  /* 0xff8000002b2b7808 */ /* 0x000fe40005000000 */
[----:B------:R-:W-:Y:S02]  /*1ccc0*/  ISETP.GT.AND P5, PT, R7, 0x38, !P5 ;  /* 0x000000380700780c */ /* 0x000fe40006fa4270 */
[C---:B------:R-:W-:Y:S02]  /*1ccd0*/  ISETP.LT.OR P4, PT, R6.reuse, 0x32, P4 ;  /* 0x000000320600780c */ /* 0x040fe40002781670 */
[----:B------:R-:W-:Y:S02]  /*1cce0*/  FSEL R37, R37, -INF , !P3 ;  /* 0xff80000025257808 */ /* 0x000fe40005800000 */
[----:B------:R-:W-:Y:S02]  /*1ccf0*/  ISETP.GT.AND P6, PT, R7, 0x39, !P6 ;  /* 0x000000390700780c */ /* 0x000fe400077c4270 */
[----:B------:R-:W-:-:S02]  /*1cd00*/  ISETP.LT.OR P5, PT, R6, 0x39, P5 ;  /* 0x000000390600780c */ /* 0x000fc40002fa1670 */
[----:B------:R-:W-:Y:S02]  /*1cd10*/  FSEL R31, R12, -INF , !P4 ;  /* 0xff8000000c1f7808 */ /* 0x000fe40006000000 */
[----:B------:R-:W-:Y:S02]  /*1cd20*/  ISETP.LT.OR P6, PT, R6, 0x3a, P6 ;  /* 0x0000003a0600780c */ /* 0x000fe400037c1670 */
[----:B------:R-:W-:Y:S01]  /*1cd30*/  FSEL R29, R13, -INF , !P5 ;  /* 0xff8000000d1d7808 */ /* 0x000fe20006800000 */
[----:B------:R-:W4:Y:S01]  /*1cd40*/  LDL.64 R6, [R1+0x1f0] ;  /* 0x0001f00001067983 */ /* 0x000f220000100a00 */
[----:B------:R-:W-:Y:S02]  /*1cd50*/  FSEL R28, R54, -INF , !P6 ;  /* 0xff800000361c7808 */ /* 0x000fe40007000000 */
[----:B--2---:R-:W-:-:S04]  /*1cd60*/  FMNMX.FTZ R3, R67, R10, !PT ;  /* 0x0000000a43037209 */ /* 0x004fc80007810000 */
        /* <DEDUP_REMOVED lines=33> */
[----:B------:R-:W2:Y:S01]  /*1cf80*/  LDL R20, [R1+0x1e4] ;  /* 0x0001e40001147983 */ /* 0x000ea20000100800 */
[----:B0-----:R-:W-:-:S05]  /*1cf90*/  FMNMX.FTZ R3, R8, R3, !PT ;  /* 0x0000000308037209 */ /* 0x001fca0007810000 */
[----:B------:R-:W0:Y:S02]  /*1cfa0*/  SHFL.BFLY PT, R4, R3, 0x1, 0x1f ;  /* 0x0c201f0003047f89 */ /* 0x000e2400000e0000 */
[----:B0-----:R-:W-:Y:S02]  /*1cfb0*/  FMNMX.FTZ R12, R3, R4, !PT ;  /* 0x00000004030c7209 */ /* 0x001fe40007810000 */
[----:B------:R-:W5:Y:S04]  /*1cfc0*/  LDL.64 R4, [R1+0xb8] ;  /* 0x0000b80001047983 */ /* 0x000f680000100a00 */
[----:B------:R-:W-:Y:S04]  /*1cfd0*/  STL [R1+0x1e0], R12 ;  /* 0x0001e00c01007387 */ /* 0x000fe80000100800 */
[----:B------:R-:W3:Y:S04]  /*1cfe0*/  LDL R15, [R1+0x1e0] ;  /* 0x0001e000010f7983 */ /* 0x000ee80000100800 */
[----:B--2---:R-:W0:Y:S02]  /*1cff0*/  SHFL.BFLY PT, R13, R20, 0x2, 0x1f ;  /* 0x0c401f00140d7f89 */ /* 0x004e2400000e0000 */
[----:B0-----:R-:W-:-:S05]  /*1d000*/  FMNMX.FTZ R13, R13, R20, !PT ;  /* 0x000000140d0d7209 */ /* 0x001fca0007810000 */
[----:B------:R-:W0:Y:S01]  /*1d010*/  SHFL.BFLY PT, R8, R13, 0x1, 0x1f ;  /* 0x0c201f000d087f89 */ /* 0x000e2200000e0000 */
[----:B---3--:R-:W-:Y:S02]  /*1d020*/  FSETP.NEU.FTZ.AND P0, PT, R15, -INF , PT ;  /* 0xff8000000f00780b */ /* 0x008fe40003f1d000 */
[----:B0-----:R-:W-:Y:S02]  /*1d030*/  FMNMX.FTZ R8, R13, R8, !PT ;  /* 0x000000080d087209 */ /* 0x001fe40007810000 */
[----:B------:R-:W-:Y:S02]  /*1d040*/  FSEL R3, R15, RZ, P0 ;  /* 0x000000ff0f037208 */ /* 0x000fe40000000000 */
[----:B------:R-:W-:-:S03]  /*1d050*/  FSETP.NEU.FTZ.AND P0, PT, R8, -INF , PT ;  /* 0xff8000000800780b */ /* 0x000fc60003f1d000 */
[----:B------:R-:W-:Y:S01]  /*1d060*/  FADD.FTZ R3, R10, -R3 ;  /* 0x800000030a037221 */ /* 0x000fe20000010000 */
[----:B------:R-:W-:-:S05]  /*1d070*/  FSEL R10, R8, RZ, P0 ;  /* 0x000000ff080a7208 */ /* 0x000fca0000000000 */
        /* <DEDUP_REMOVED lines=9> */
[----:B-----5:R-:W2:Y:S01]  /*1d110*/  LD.E R9, desc[UR36][R4.64+0x4] ;  /* 0x0000042404097980 */ /* 0x020ea2000c101900 */
        /* <DEDUP_REMOVED lines=12> */
.L_x_3190:
[----:B------:R-:W-:Y:S05]  /*1d1e0*/  BSYNC B0 ;  /* 0x0000000000007941 */ /* 0x000fea0003800000 */
.L_x_3189:
        /* <DEDUP_REMOVED lines=9> */
.L_x_3192:
[----:B------:R-:W-:Y:S05]  /*1d280*/  BSYNC B0 ;  /* 0x0000000000007941 */ /* 0x000fea0003800000 */
.L_x_3191:
[----:B------:R-:W2:Y:S04]  /*1d290*/  LDL R63, [R1+0x200] ;  /* 0x00020000013f7983 */ /* 0x000ea80000100800 */
[----:B------:R-:W2:Y:S04]  /*1d2a0*/  LDL.64 R10, [R1+0x1e0] ;  /* 0x0001e000010a7983 */ /* 0x000ea80000100a00 */
[----:B------:R-:W3:Y:S04]  /*1d2b0*/  LDL.64 R8, [R1+0x1f0] ;  /* 0x0001f00001087983 */ /* 0x000ee80000100a00 */
[----:B------:R-:W4:Y:S04]  /*1d2c0*/  LDL.64 R24, [R1+0x400] ;  /* 0x0004000001187983 */ /* 0x000f280000100a00 */
[----:B------:R-:W3:Y:S04]  /*1d2d0*/  LDL.64 R26, [R1+0x408] ;  /* 0x00040800011a7983 */ /* 0x000ee80000100a00 */
        /* <DEDUP_REMOVED lines=12> */
[----:B0-----:R-:W3:Y:S04]  /*1d3a0*/  LDL.64 R6, [R1+0x238] ;  /* 0x0002380001067983 */ /* 0x001ee80000100a00 */
        /* <DEDUP_REMOVED lines=13> */
[----:B------:R-:W3:Y:S01]  /*1d480*/  LDL R144, [R1+0x1c8] ;  /* 0x0001c80001907983 */ /* 0x000ee20000100800 */
[C---:B--2---:R-:W-:Y:S01]  /*1d490*/  FMUL.FTZ R3, R10.reuse, R63 ;  /* 0x0000003f0a037220 */ /* 0x044fe20000410000 */
[----:B------:R-:W-:-:S04]  /*1d4a0*/  FSETP.NEU.FTZ.AND P0, PT, R10, -INF , PT ;  /* 0xff8000000a00780b */ /* 0x000fc80003f1d000 */
[----:B------:R-:W-:Y:S01]  /*1d4b0*/  FSEL R10, R3, RZ, P0 ;  /* 0x000000ff030a7208 */ /* 0x000fe20000000000 */
[C---:B------:R-:W-:Y:S01]  /*1d4c0*/  FMUL.FTZ R3, R11.reuse, R63 ;  /* 0x0000003f0b037220 */ /* 0x040fe20000410000 */
        /* <DEDUP_REMOVED lines=26> */
[-C--:B------:R-:W-:Y:S01]  /*1d670*/  FFMA.FTZ R193, R35, R63.reuse, -R10 ;  /* 0x0000003f23c17223 */ /* 0x080fe2000001080a */
        /* <DEDUP_REMOVED lines=8> */
[----:B------:R-:W-:Y:S01]  /*1d700*/  FFMA.FTZ R171, R29, R63, -R11 ;  /* 0x0000003f1dab7223 */ /* 0x000fe2000001080b */
[C---:B----4-:R-:W-:Y:S01]  /*1d710*/  FMUL.FTZ R25, R131.reuse, R25 ;  /* 0x0000001983197220 */ /* 0x050fe20000410000 */
[C---:B------:R-:W-:Y:S01]  /*1d720*/  FMUL.FTZ R24, R131.reuse, R24 ;  /* 0x0000001883187220 */ /* 0x040fe20000410000 */
[C---:B---3--:R-:W-:Y:S01]  /*1d730*/  FMUL.FTZ R27, R130.reuse, R27 ;  /* 0x0000001b821b7220 */ /* 0x048fe20000410000 */
[----:B------:R-:W-:Y:S01]  /*1d740*/  FMUL.FTZ R26, R130, R26 ;  /* 0x0000001a821a7220 */ /* 0x000fe20000410000 */
        /* <DEDUP_REMOVED lines=19> */
[C---:B------:R-:W-:Y:S01]  /*1d880*/  FMUL.FTZ R103, R131.reuse, R103 ;  /* 0x0000006783677220 */ /* 0x040fe20000410000 */
[C---:B------:R-:W-:Y:S01]  /*1d890*/  FMUL.FTZ R102, R131.reuse, R102 ;  /* 0x0000006683667220 */ /* 0x040fe20000410000 */
[C---:B------:R-:W-:Y:S01]  /*1d8a0*/  FMUL.FTZ R109, R131.reuse, R101 ;  /* 0x00000065836d7220 */ /* 0x040fe20000410000 */
[----:B------:R-:W-:Y:S01]  /*1d8b0*/  FMUL.FTZ R108, R131, R100 ;  /* 0x00000064836c7220 */ /* 0x000fe20000410000 */
[----:B------:R-:W-:Y:S01]  /*1d8c0*/  FMUL.FTZ R111, R130, R111 ;  /* 0x0000006f826f7220 */ /* 0x000fe20000410000 */
[----:B------:R-:W0:Y:S01]  /*1d8d0*/  MUFU.EX2 R162, R162 ;  /* 0x000000a200a27308 */ /* 0x000e220000000800 */
[----:B-1----:R-:W-:Y:S01]  /*1d8e0*/  FADD.FTZ R10, R161, R10 ;  /* 0x0000000aa10a7221 */ /* 0x002fe20000010000 */
[----:B--2---:R-:W-:Y:S01]  /*1d8f0*/  FADD.FTZ R8, R120, R3 ;  /* 0x0000000378087221 */ /* 0x004fe20000010000 */
[C---:B------:R-:W-:Y:S01]  /*1d900*/  FMUL.FTZ R110, R130.reuse, R110 ;  /* 0x0000006e826e7220 */ /* 0x040fe20000410000 */
[C---:B------:R-:W-:Y:S01]  /*1d910*/  FMUL.FTZ R113, R130.reuse, R105 ;  /* 0x0000006982717220 */ /* 0x040fe20000410000 */
[C---:B------:R-:W-:Y:S01]  /*1d920*/  FMUL.FTZ R112, R130.reuse, R104 ;  /* 0x0000006882707220 */ /* 0x040fe20000410000 */
[C---:B------:R-:W-:Y:S01]  /*1d930*/  FMUL.FTZ R7, R130.reuse, R7 ;  /* 0x0000000782077220 */ /* 0x040fe20000410000 */
[----:B------:R-:W-:Y:S01]  /*1d940*/  FMUL.FTZ R6, R130, R6 ;  /* 0x0000000682067220 */ /* 0x000fe20000410000 */
        /* <DEDUP_REMOVED lines=9> */
[----:B------:R-:W4:Y:S04]  /*1d9e0*/  LDL.64 R58, [R1+0x3c0] ;  /* 0x0003c000013a7983 */ /* 0x000f280000100a00 */
[----:B------:R-:W4:Y:S01]  /*1d9f0*/  LDL.64 R56, [R1+0x3d0] ;  /* 0x0003d00001387983 */ /* 0x000f220000100a00 */
[----:B------:R-:W1:Y:S01]  /*1da00*/  MUFU.EX2 R164, R164 ;  /* 0x000000a400a47308 */ /* 0x000e620000000800 */
[----:B0-----:R-:W-:Y:S01]  /*1da10*/  FADD.FTZ R8, R128, R9 ;  /* 0x0000000980087221 */ /* 0x001fe20000010000 */
[----:B------:R-:W-:Y:S01]  /*1da20*/  FADD.FTZ R3, R162, R3 ;  /* 0x00000003a2037221 */ /* 0x000fe20000010000 */
[----:B------:R-:W4:Y:S04]  /*1da30*/  LDL.64 R44, [R1+0x3e0] ;  /* 0x0003e000012c7983 */ /* 0x000f280000100a00 */
[----:B------:R-:W4:Y:S01]  /*1da40*/  LDL.64 R48, [R1+0x258] ;  /* 0x0002580001307983 */ /* 0x000f220000100a00 */
[----:B------:R-:W0:Y:S08]  /*1da50*/  MUFU.EX2 R167, R167 ;  /* 0x000000a700a77308 */ /* 0x000e300000000800 */
[----:B------:R-:W0:Y:S01]  /*1da60*/  MUFU.EX2 R166, R166 ;  /* 0x000000a600a67308 */ /* 0x000e220000000800 */
[----:B-1----:R-:W-:Y:S01]  /*1da70*/  FADD.FTZ R8, R165, R8 ;  /* 0x00000008a5087221 */ /* 0x002fe20000010000 */
[----:B------:R-:W-:Y:S01]  /*1da80*/  FADD.FTZ R3, R118, R3 ;  /* 0x0000000376037221 */ /* 0x000fe20000010000 */
[----:B------:R-:W4:Y:S04]  /*1da90*/  LDL.64 R52, [R1+0x3f0] ;  /* 0x0003f00001347983 */ /* 0x000f280000100a00 */
[----:B------:R-:W4:Y:S01]  /*1daa0*/  LDL.64 R46, [R1+0x268] ;  /* 0x00026800012e7983 */ /* 0x000f220000100a00 */
[----:B------:R-:W1:Y:S08]  /*1dab0*/  MUFU.EX2 R125, R125 ;  /* 0x0000007d007d7308 */ /* 0x000e700000000800 */
[----:B------:R-:W1:Y:S01]  /*1dac0*/  MUFU.EX2 R126, R126 ;  /* 0x0000007e007e7308 */ /* 0x000e620000000800 */
[----:B------:R-:W-:Y:S01]  /*1dad0*/  FADD.FTZ R8, R127, R8 ;  /* 0x000000087f087221 */ /* 0x000fe20000010000 */
[----:B------:R-:W-:Y:S01]  /*1dae0*/  FADD.FTZ R3, R164, R3 ;  /* 0x00000003a4037221 */ /* 0x000fe20000010000 */
[----:B------:R-:W4:Y:S04]  /*1daf0*/  LDL.64 R50, [R1+0x248] ;  /* 0x0002480001327983 */ /* 0x000f280000100a00 */
[----:B------:R-:W4:Y:S01]  /*1db00*/  LDL.64 R34, [R1+0x278] ;  /* 0x0002780001227983 */ /* 0x000f220000100a00 */
[----:B------:R-:W1:Y:S08]  /*1db10*/  MUFU.EX2 R173, R173 ;  /* 0x000000ad00ad7308 */ /* 0x000e700000000800 */
        /* <DEDUP_REMOVED lines=9> */
[----:B------:R-:W4:Y:S05]  /*1dbb0*/  LDL.64 R32, [R1+0x2d8] ;  /* 0x0002d80001207983 */ /* 0x000f2a0000100a00 */
[----:B------:R-:W1:Y:S01]  /*1dbc0*/  MUFU.EX2 R121, R121 ;  /* 0x0000007900797308 */ /* 0x000e620000000800 */
[----:B------:R-:W-:-:S07]  /*1dbd0*/  FFMA.FTZ R9, R31, R63, -R11 ;  /* 0x0000003f1f097223 */ /* 0x000fce000001080b */
        /* <DEDUP_REMOVED lines=14> */
[----:B------:R-:W4:Y:S04]  /*1dcc0*/  LDL.64 R62, [R1+0x3a0] ;  /* 0x0003a000013e7983 */ /* 0x000f280000100a00 */
[----:B------:R-:W4:Y:S01]  /*1dcd0*/  LDL.64 R30, [R1+0x2e8] ;  /* 0x0002e800011e7983 */ /* 0x000f220000100a00 */
[----:B------:R-:W-:Y:S03]  /*1dce0*/  MUFU.EX2 R168, R168 ;  /* 0x000000a800a87308 */ /* 0x000fe60000000800 */
[----:B------:R-:W4:Y:S04]  /*1dcf0*/  LDL.64 R92, [R1+0x348] ;  /* 0x00034800015c7983 */ /* 0x000f280000100a00 */
[----:B------:R-:W4:Y:S01]  /*1dd00*/  LDL.64 R100, [R1+0x388] ;  /* 0x0003880001647983 */ /* 0x000f220000100a00 */
[----:B------:R-:W1:Y:S01]  /*1dd10*/  MUFU.EX2 R9, R9 ;  /* 0x0000000900097308 */ /* 0x000e620000000800 */
[----:B------:R-:W-:Y:S01]  /*1dd20*/  FADD.FTZ R28, R175, R10 ;  /* 0x0000000aaf1c7221 */ /* 0x000fe20000010000 */
[----:B------:R-:W-:Y:S01]  /*1dd30*/  FADD.FTZ R10, R174, R3 ;  /* 0x00000003ae0a7221 */ /* 0x000fe20000010000 */
[----:B------:R-:W4:Y:S05]  /*1dd40*/  LDL.64 R104, [R1+0x3c8] ;  /* 0x0003c80001687983 */ /* 0x000f2a0000100a00 */
[----:B------:R-:W-:Y:S08]  /*1dd50*/  MUFU.EX2 R170, R170 ;  /* 0x000000aa00aa7308 */ /* 0x000ff00000000800 */
[----:B------:R-:W1:Y:S01]  /*1dd60*/  MUFU.EX2 R171, R171 ;  /* 0x000000ab00ab7308 */ /* 0x000e620000000800 */
[----:B0-----:R-:W-:Y:S01]  /*1dd70*/  FADD.FTZ R28, R169, R28 ;  /* 0x0000001ca91c7221 */ /* 0x001fe20000010000 */
[----:B------:R-:W-:-:S06]  /*1dd80*/  FADD.FTZ R3, R195, R10 ;  /* 0x0000000ac3037221 */ /* 0x000fcc0000010000 */
[----:B------:R-:W0:Y:S08]  /*1dd90*/  MUFU.EX2 R193, R193 ;  /* 0x000000c100c17308 */ /* 0x000e300000000800 */
[----:B------:R-:W0:Y:S01]  /*1dda0*/  MUFU.EX2 R8, R8 ;  /* 0x0000000800087308 */ /* 0x000e220000000800 */
[----:B-1----:R-:W-:Y:S01]  /*1ddb0*/  FADD.FTZ R28, R9, R28 ;  /* 0x0000001c091c7221 */ /* 0x002fe20000010000 */
[----:B------:R-:W-:-:S03]  /*1ddc0*/  FADD.FTZ R3, R168, R3 ;  /* 0x00000003a8037221 */ /* 0x000fc60000010000 */
[----:B------:R-:W-:Y:S01]  /*1ddd0*/  FADD.FTZ R11, R171, R28 ;  /* 0x0000001cab0b7221 */ /* 0x000fe20000010000 */
[----:B------:R-:W-:Y:S01]  /*1dde0*/  FADD.FTZ R10, R170, R3 ;  /* 0x00000003aa0a7221 */ /* 0x000fe20000010000 */
[----:B------:R-:W4:Y:S03]  /*1ddf0*/  LDL.64 R28, [R1+0x2f8] ;  /* 0x0002f800011c7983 */ /* 0x000f260000100a00 */
[----:B0-----:R-:W-:Y:S01]  /*1de00*/  FADD.FTZ R10, R193, R10 ;  /* 0x0000000ac10a7221 */ /* 0x001fe20000010000 */
[----:B------:R-:W-:-:S05]  /*1de10*/  FADD.FTZ R11, R8, R11 ;  /* 0x0000000b080b7221 */ /* 0x000fca0000010000 */
[----:B------:R0:W-:Y:S01]  /*1de20*/  STL.64 [R1+0x1f0], R10 ;  /* 0x0001f00a01007387 */ /* 0x0001e20000100a00 */
[----:B------:R-:W-:Y:S06]  /*1de30*/  BAR.SYNC.DEFER_BLOCKING 0xf, 0x100 ;  /* 0x03c4000000007b1d */ /* 0x000fec0000010000 */
[----:B0-----:R-:W4:Y:S04]  /*1de40*/  LDL.64 R10, [R1+0x350] ;  /* 0x00035000010a7983 */ /* 0x001f280000100a00 */
[----:B------:R-:W4:Y:S04]  /*1de50*/  LD.E.64 R88, desc[UR36][R4.64+0x8] ;  /* 0x0000082404587980 */ /* 0x000f28000c101b00 */
[----:B------:R-:W4:Y:S04]  /*1de60*/  LD.E.64 R4, desc[UR36][R4.64] ;  /* 0x0000002404047980 */ /* 0x000f28000c101b00 */
        /* <DEDUP_REMOVED lines=13> */
[----:B0-----:R-:W4:Y:S04]  /*1df40*/  LDL.64 R24, [R1+0x2c8] ;  /* 0x0002c80001187983 */ /* 0x001f280000100a00 */
[----:B-1----:R-:W4:Y:S04]  /*1df50*/  LDL.64 R26, [R1+0x308] ;  /* 0x00030800011a7983 */ /* 0x002f280000100a00 */
[----:B------:R-:W4:Y:S04]  /*1df60*/  LDL.64 R12, [R1+0x318] ;  /* 0x00031800010c7983 */ /* 0x000f280000100a00 */
[----:B------:R-:W4:Y:S04]  /*1df70*/  LDL.64 R20, [R1+0x328] ;  /* 0x0003280001147983 */ /* 0x000f280000100a00 */
[----:B------:R-:W4:Y:S04]  /*1df80*/  LDL.64 R14, [R1+0x338] ;  /* 0x00033800010e7983 */ /* 0x000f280000100a00 */
[----:B------:R-:W4:Y:S04]  /*1df90*/  LDL.64 R94, [R1+0x358] ;  /* 0x00035800015e7983 */ /* 0x000f280000100a00 */
[----:B------:R-:W4:Y:S04]  /*1dfa0*/  LDL.64 R96, [R1+0x368] ;  /* 0x0003680001607983 */ /* 0x000f280000100a00 */
[----:B------:R-:W4:Y:S04]  /*1dfb0*/  LDL.64 R98, [R1+0x378] ;  /* 0x0003780001627983 */ /* 0x000f280000100a00 */
[----:B--2---:R-:W2:Y:S04]  /*1dfc0*/  LDL.64 R102, [R1+0x398] ;  /* 0x0003980001667983 */ /* 0x004ea80000100a00 */
[----:B------:R-:W2:Y:S04]  /*1dfd0*/  LDL.64 R106, [R1+0x3a8] ;  /* 0x0003a800016a7983 */ /* 0x000ea80000100a00 */
[----:B------:R-:W2:Y:S04]  /*1dfe0*/  LDL.64 R108, [R1+0x3b8] ;  /* 0x0003b800016c7983 */ /* 0x000ea80000100a00 */
[----:B------:R-:W2:Y:S04]  /*1dff0*/  LDL.64 R110, [R1+0x3d8] ;  /* 0x0003d800016e7983 */ /* 0x000ea80000100a00 */
[----:B---3--:R-:W3:Y:S04]  /*1e000*/  LDL.64 R112, [R1+0x3e8] ;  /* 0x0003e80001707983 */ /* 0x008ee80000100a00 */
        /* <DEDUP_REMOVED lines=98> */
[----:B------:R1:W-:Y:S04]  /*1e630*/  STL.64 [R1+0x350], R10 ;  /* 0x0003500a01007387 */ /* 0x0003e80000100a00 */
        /* <DEDUP_REMOVED lines=208> */
[----:B---3--:R-:W-:Y:S01]  /*1f340*/  STL [R1+0x250], R14 ;  /* 0x0002500e01007387 */ /* 0x008fe20000100800 */
[----:B------:R-:W-:Y:S02]  /*1f350*/  F2FP.F16.F32.PACK_AB R173, R123, R173 ;  /* 0x000000ad7bad723e */ /* 0x000fe400000000ff */
[----:B------:R-:W-:Y:S01]  /*1f360*/  F2FP.F16.F32.PACK_AB R174, R174, R122 ;  /* 0x0000007aaeae723e */ /* 0x000fe200000000ff */
[----:B------:R-:W-:Y:S01]  /*1f370*/  STL [R1+0x254], R15 ;  /* 0x0002540f01007387 */ /* 0x000fe20000100800 */
[----:B------:R-:W-:-:S03]  /*1f380*/  F2FP.F16.F32.PACK_AB R175, R175, R121 ;  /* 0x00000079afaf723e */ /* 0x000fc600000000ff */
        /* <DEDUP_REMOVED lines=110> */
[----:B0-----:R-:W4:Y:S04]  /*1fa70*/  LDL.128 R24, [R1+0x210] ;  /* 0x0002100001187983 */ /* 0x001f280000100c00 */
[----:B-1----:R-:W4:Y:S04]  /*1fa80*/  LDL.128 R28, [R1+0x220] ;  /* 0x00022000011c7983 */ /* 0x002f280000100c00 */
[----:B--2---:R-:W2:Y:S04]  /*1fa90*/  LDL.128 R32, [R1+0x230] ;  /* 0x0002300001207983 */ /* 0x004ea80000100c00 */
[----:B---3--:R-:W2:Y:S04]  /*1faa0*/  LDL.128 R36, [R1+0x240] ;  /* 0x0002400001247983 */ /* 0x008ea80000100c00 */
        /* <DEDUP_REMOVED lines=464> */
.L_x_3194:
[----:B------:R-:W-:Y:S05]  /*217b0*/  BSYNC B0 ;  /* 0x0000000000007941 */ /* 0x000fea0003800000 */
.L_x_3193:
[----:B------:R-:W2:Y:S04]  /*217c0*/  LDL.64 R6, [R1+0x48] ;  /* 0x0000480001067983 */ /* 0x000ea80000100a00 */
[----:B------:R-:W3:Y:S01]  /*217d0*/  LDL R4, [R1+0x34] ;  /* 0x0000340001047983 */ /* 0x000ee20000100800 */
[C---:B------:R-:W-:Y:S01]  /*217e0*/  ISETP.GT.AND P0, PT, R0.reuse, UR42, PT ;  /* 0x0000002a00007c0c */ /* 0x040fe2000bf04270 */
[----:B------:R-:W-:Y:S01]  /*217f0*/  VIADD R0, R0, 0xffffffff ;  /* 0xffffffff00007836 */ /* 0x000fe20000000000 */
[----:B--2---:R-:W-:-:S05]  /*21800*/  MOV R6, R6 ;  /* 0x0000000600067202 */ /* 0x004fca0000000f00 */
[----:B-----5:R-:W-:-:S05]  /*21810*/  IMAD R3, R3, 0x8, R6 ;  /* 0x0000000803037824 */ /* 0x020fca00078e0206 */
[----:B---3--:R-:W-:-:S04]  /*21820*/  PRMT R3, R4, 0x654, R3 ;  /* 0x0000065404037816 */ /* 0x008fc80000000003 */
[----:B------:R1:W-:Y:S01]  /*21830*/  SYNCS.ARRIVE.TRANS64.RED.A1T0 RZ, [R3+URZ], RZ ;  /* 0x000000ff03ff79a7 */ /* 0x0003e2000810043f */
[----:B------:R-:W-:Y:S05]  /*21840*/  @P0 BRA `(.L_x_3195) ;  /* 0xffffff8000200947 */ /* 0x000fea000383ffff */
.L_x_3162:
[----:B------:R-:W-:Y:S05]  /*21850*/  WARPSYNC.ALL ;  /* 0x0000000000007948 */ /* 0x000fea0003800000 */
[----:B------:R-:W2:Y:S04]  /*21860*/  LDL R5, [R1+0x1f0] ;  /* 0x0001f00001057983 */ /* 0x000ea80000100800 */
[----:B------:R-:W3:Y:S04]  /*21870*/  LDL R8, [R1+0x1f4] ;  /* 0x0001f40001087983 */ /* 0x000ee80000100800 */
[----:B------:R-:W4:Y:S01]  /*21880*/  LDL.64 R10, [R1+0xb8] ;  /* 0x0000b800010a7983 */ /* 0x000f220000100a00 */
[----:B------:R-:W-:Y:S08]  /*21890*/  BAR.ARV 0x8, 0x100 ;  /* 0x0204000000007b1d */ /* 0x000ff00000002000 */
[----:B------:R-:W-:Y:S06]  /*218a0*/  BAR.SYNC.DEFER_BLOCKING 0xf, 0x100 ;  /* 0x03c4000000007b1d */ /* 0x000fec0000010000 */
[----:B--2---:R-:W2:Y:S02]  /*218b0*/  SHFL.BFLY PT, R0, R5, 0x2, 0x1f ;  /* 0x0c401f0005007f89 */ /* 0x004ea400000e0000 */
[----:B--2---:R-:W-:-:S05]  /*218c0*/  FADD.FTZ R0, R5, R0 ;  /* 0x0000000005007221 */ /* 0x004fca0000010000 */
[----:B01----:R-:W0:Y:S02]  /*218d0*/  SHFL.BFLY PT, R3, R0, 0x1, 0x1f ;  /* 0x0c201f0000037f89 */ /* 0x003e2400000e0000 */
[----:B0-----:R-:W-:-:S05]  /*218e0*/  FADD.FTZ R4, R0, R3 ;  /* 0x0000000300047221 */ /* 0x001fca0000010000 */
        /* <DEDUP_REMOVED lines=15> */
[----:B------:R-:W-:Y:S02]  /*219e0*/  IMAD.MOV.U32 R8, RZ, RZ, -0x800000 ;  /* 0xff800000ff087424 */ /* 0x000fe400078e00ff */
[----:B0-----:R-:W-:Y:S01]  /*219f0*/  @P2 FMUL.FTZ R20, R9, 0.69314718246459960938 ;  /* 0x3f31721809142820 */ /* 0x001fe20000410000 */
[----:B-1----:R-:W-:Y:S01]  /*21a00*/  @P1 FMUL.FTZ R6, R6, 0.69314718246459960938 ;  /* 0x3f31721806061820 */ /* 0x002fe20000410000 */
[----:B------:R-:W-:Y:S01]  /*21a10*/  STL [R1+0x1f4], R12 ;  /* 0x0001f40c01007387 */ /* 0x000fe20000100800 */
[----:B---3--:R-:W-:-:S04]  /*21a20*/  @P2 FMUL.FTZ R7, R7, 0.69314718246459960938 ;  /* 0x3f31721807072820 */ /* 0x008fc80000410000 */
[----:B-----5:R-:W-:-:S05]  /*21a30*/  @P2 FFMA.FTZ R8, R7, R14, R20 ;  /* 0x0000000e07082223 */ /* 0x020fca0000010014 */
[----:B------:R0:W-:Y:S01]  /*21a40*/  STL [R1+0x1f4], R8 ;  /* 0x0001f40801007387 */ /* 0x0001e20000100800 */
[----:B--2---:R-:W-:-:S04]  /*21a50*/  @P1 FMUL.FTZ R5, R5, 0.69314718246459960938 ;  /* 0x3f31721805051820 */ /* 0x004fc80000410000 */
[----:B----4-:R-:W-:Y:S02]  /*21a60*/  @P1 FFMA.FTZ R0, R5, R4, R6 ;  /* 0x0000000405001223 */ /* 0x010fe40000010006 */
[----:B------:R-:W2:Y:S04]  /*21a70*/  LDL R4, [R1+0x1c8] ;  /* 0x0001c80001047983 */ /* 0x000ea80000100800 */
[----:B------:R1:W-:Y:S04]  /*21a80*/  STL [R1+0x1f0], R0 ;  /* 0x0001f00001007387 */ /* 0x0003e80000100800 */
[----:B------:R-:W3:Y:S02]  /*21a90*/  LD.E R3, desc[UR36][R10.64+0x4] ;  /* 0x000004240a037980 */ /* 0x000ee4000c101900 */
[----:B---3--:R-:W-:-:S13]  /*21aa0*/  ISETP.NE.AND P0, PT, R3, RZ, PT ;  /* 0x000000ff0300720c */ /* 0x008fda0003f05270 */
        /* <DEDUP_REMOVED lines=21> */
[----:B0-----:R-:W3:Y:S04]  /*21c00*/  LDL.64 R8, [R1+0x400] ;  /* 0x0004000001087983 */ /* 0x001ee80000100a00 */
[----:B------:R-:W4:Y:S04]  /*21c10*/  LDL.64 R6, [R1+0x408] ;  /* 0x0004080001067983 */ /* 0x000f280000100a00 */
        /* <DEDUP_REMOVED lines=62> */
[----:B------:R-:W-:Y:S01]  /*22000*/  ISETP.NE.AND P0, PT, R134, 0x2, PT ;  /* 0x000000028600780c */ /* 0x000fe20003f05270 */
[-C--:B---3--:R-:W-:Y:S01]  /*22010*/  FMUL.FTZ R9, R9, R3.reuse ;  /* 0x0000000309097220 */ /* 0x088fe20000410000 */
[-C--:B------:R-:W-:Y:S01]  /*22020*/  FMUL.FTZ R8, R8, R3.reuse ;  /* 0x0000000308087220 */ /* 0x080fe20000410000 */
[-C--:B----4-:R-:W-:Y:S01]  /*22030*/  FMUL.FTZ R7, R7, R0.reuse ;  /* 0x0000000007077220 */ /* 0x090fe20000410000 */
[-C--:B------:R-:W-:Y:S01]  /*22040*/  FMUL.FTZ R6, R6, R0.reuse ;  /* 0x0000000006067220 */ /* 0x080fe20000410000 */
[-C--:B-----5:R-:W-:Y:S01]  /*22050*/  FMUL.FTZ R5, R5, R3.reuse ;  /* 0x0000000305057220 */ /* 0x0a0fe20000410000 */
[-C--:B------:R-:W-:Y:S01]  /*22060*/  FMUL.FTZ R4, R4, R3.reuse ;  /* 0x0000000304047220 */ /* 0x080fe20000410000 */
[----:B------:R0:W-:Y:S04]  /*22070*/  STL.64 [R1+0x400], R8 ;  /* 0x0004000801007387 */ /* 0x0001e80000100a00 */
[----:B------:R1:W-:Y:S04]  /*22080*/  STL.64 [R1+0x408], R6 ;  /* 0x0004080601007387 */ /* 0x0003e80000100a00 */
[----:B------:R2:W-:Y:S04]  /*22090*/  STL.64 [R1+0x210], R4 ;  /* 0x0002100401007387 */ /* 0x0005e80000100a00 */
[----:B0-----:R-:W3:Y:S04]  /*220a0*/  LDL.64 R8, [R1+0x3f8] ;  /* 0x0003f80001087983 */ /* 0x001ee80000100a00 */
[----:B-1----:R-:W4:Y:S04]  /*220b0*/  LDL.64 R6, [R1+0x3c8] ;  /* 0x0003c80001067983 */ /* 0x002f280000100a00 */
[----:B--2---:R-:W2:Y:S04]  /*220c0*/  LDL.64 R4, [R1+0x3e8] ;  /* 0x0003e80001047983 */ /* 0x004ea80000100a00 */
[----:B------:R-:W5:Y:S01]  /*220d0*/  @!P0 LDL R133, [R1+0x1cc] ;  /* 0x0001cc0001858983 */ /* 0x000f620000100800 */
[-C--:B------:R-:W-:Y:S01]  /*220e0*/  FMUL.FTZ R15, R15, R0.reuse ;  /* 0x000000000f0f7220 */ /* 0x080fe20000410000 */
[-C--:B------:R-:W-:Y:S01]  /*220f0*/  FMUL.FTZ R14, R14, R0.reuse ;  /* 0x000000000e0e7220 */ /* 0x080fe20000410000 */
[-C--:B------:R-:W-:Y:S01]  /*22100*/  FMUL.FTZ R21, R21, R0.reuse ;  /* 0x0000000015157220 */ /* 0x080fe20000410000 */
[-C--:B------:R-:W-:Y:S01]  /*22110*/  FMUL.FTZ R20, R20, R0.reuse ;  /* 0x0000000014147220 */ /* 0x080fe20000410000 */
[-C--:B------:R-:W-:Y:S01]  /*22120*/  FMUL.FTZ R131, R131, R3.reuse ;  /* 0x0000000383837220 */ /* 0x080fe20000410000 */
[-C--:B------:R-:W-:Y:S01]  /*22130*/  FMUL.FTZ R130, R130, R3.reuse ;  /* 0x0000000382827220 */ /* 0x080fe20000410000 */
[----:B------:R0:W-:Y:S01]  /*22140*/  STL.64 [R1+0x368], R14 ;  /* 0x0003680e01007387 */ /* 0x0001e20000100a00 */
[-C--:B------:R-:W-:Y:S01]  /*22150*/  FMUL.FTZ R129, R129, R3.reuse ;  /* 0x0000000381817220 */ /* 0x080fe20000410000 */
[-C--:B------:R-:W-:Y:S01]  /*22160*/  FMUL.FTZ R128, R128, R3.reuse ;  /* 0x0000000380807220 */ /* 0x080fe20000410000 */
[-C--:B------:R-:W-:Y:S01]  /*22170*/  FMUL.FTZ R127, R127, R3.reuse ;  /* 0x000000037f7f7220 */ /* 0x080fe20000410000 */
[----:B------:R5:W-:Y:S01]  /*22180*/  STL.64 [R1+0x3a8], R20 ;  /* 0x0003a81401007387 */ /* 0x000be20000100a00 */
        /* <DEDUP_REMOVED lines=107> */
[----:B0-----:R-:W-:-:S02]  /*22840*/  VIADD R14, R135, 0x1 ;  /* 0x00000001870e7836 */ /* 0x001fc40000000000 */
[----:B------:R-:W-:Y:S01]  /*22850*/  VIADD R132, R132, 0x1 ;  /* 0x0000000184847836 */ /* 0x000fe20000000000 */
[----:B------:R1:W-:Y:S04]  /*22860*/  STL [R1+0x1c8], R134 ;  /* 0x0001c88601007387 */ /* 0x0003e80000100800 */
        /* <DEDUP_REMOVED lines=17> */
[-C--:B---3--:R-:W-:Y:S01]  /*22980*/  FMUL.FTZ R9, R9, R0.reuse ;  /* 0x0000000009097220 */ /* 0x088fe20000410000 */
[-C--:B------:R-:W-:Y:S01]  /*22990*/  FMUL.FTZ R8, R8, R0.reuse ;  /* 0x0000000008087220 */ /* 0x080fe20000410000 */
[-C--:B----4-:R-:W-:Y:S01]  /*229a0*/  FMUL.FTZ R7, R7, R0.reuse ;  /* 0x0000000007077220 */ /* 0x090fe20000410000 */
[-C--:B------:R-:W-:Y:S01]  /*229b0*/  FMUL.FTZ R6, R6, R0.reuse ;  /* 0x0000000006067220 */ /* 0x080fe20000410000 */
[-C--:B--2---:R-:W-:Y:S01]  /*229c0*/  FMUL.FTZ R5, R5, R0.reuse ;  /* 0x0000000005057220 */ /* 0x084fe20000410000 */
[----:B------:R-:W-:Y:S01]  /*229d0*/  FMUL.FTZ R4, R4, R0 ;  /* 0x0000000004047220 */ /* 0x000fe20000410000 */
[----:B-----5:R-:W-:Y:S01]  /*229e0*/  @!P0 LOP3.LUT R20, R133, 0x1, RZ, 0x3c, !PT ;  /* 0x0000000185148812 */ /* 0x020fe200078e3cff */
        /* <DEDUP_REMOVED lines=43> */
[----:B------:R1:W-:Y:S04]  /*22ca0*/  @!P0 STL [R1+0x1cc], R20 ;  /* 0x0001cc1401008387 */ /* 0x0003e80000100800 */
[----:B------:R1:W-:Y:S04]  /*22cb0*/  STL [R1+0x1d4], R132 ;  /* 0x0001d48401007387 */ /* 0x0003e80000100800 */
[----:B------:R1:W-:Y:S01]  /*22cc0*/  @!P0 STL [R1+0x1c8], RZ ;  /* 0x0001c8ff01008387 */ /* 0x0003e20000100800 */
[----:B------:R-:W-:Y:S01]  /*22cd0*/  IMAD.MOV.U32 R0, RZ, RZ, 0x1 ;  /* 0x00000001ff007424 */ /* 0x000fe200078e00ff */
[----:B------:R-:W-:Y:S06]  /*22ce0*/  BAR.ARV 0xe, 0x100 ;  /* 0x0384000000007b1d */ /* 0x000fec0000002000 */
.L_x_3078:
[----:B------:R-:W2:Y:S08]  /*22cf0*/  S2UR UR21, SR_CgaCtaId ;  /* 0x00000000001579c3 */ /* 0x000eb00000008800 */
[----:B------:R-:W-:Y:S01]  /*22d00*/  BAR.SYNC.DEFER_BLOCKING 0x5, 0x180 ;  /* 0x0146000000007b1d */ /* 0x000fe20000010000 */
[----:B------:R-:W-:Y:S01]  /*22d10*/  PRMT R0, R0, 0x9910, RZ ;  /* 0x0000991000007816 */ /* 0x000fe200000000ff */
[----:B------:R-:W-:-:S03]  /*22d20*/  USHF.R.U32.HI UR8, URZ, 0x10, UR61 ;  /* 0x000000103f087899 */ /* 0x000fc6000801163d */
[----:B------:R-:W-:Y:S01]  /*22d30*/  ISETP.NE.AND P0, PT, R0, RZ, PT ;  /* 0x000000ff0000720c */ /* 0x000fe20003f05270 */
[----:B------:R-:W-:Y:S01]  /*22d40*/  UMOV UR44, 0x400 ;  /* 0x00000400002c7882 */ /* 0x000fe20000000000 */
[----:B------:R-:W-:Y:S01]  /*22d50*/  BSSY B0, `(.L_x_3196) ;  /* 0x00004e9000007945 */ /* 0x000fe20003800000 */
[----:B--2---:R-:W-:-:S09]  /*22d60*/  ULEA UR44, UR21, UR44, 0x18 ;  /* 0x0000002c152c7291 */ /* 0x004fd2000f8ec03f */
[----:B01----:R-:W0:Y:S02]  /*22d70*/  LDS.128 R4, [UR44+0x388d0] ;  /* 0x0388d02cff047984 */ /* 0x003e240008000c00 */
[----:B0-----:R-:W-:Y:S02]  /*22d80*/  R2UR UR5, R5 ;  /* 0x00000000050572ca */ /* 0x001fe400000e0000 */
[----:B------:R-:W-:Y:S02]  /*22d90*/  R2UR UR7, R6 ;  /* 0x00000000060772ca */ /* 0x000fe400000e0000 */
[----:B------:R-:W-:Y:S01]  /*22da0*/  R2UR UR6, R7 ;  /* 0x00000000070672ca */ /* 0x000fe200000e0000 */
[----:B------:R-:W-:Y:S06]  /*22db0*/  BAR.ARV 0x4, 0x180 ;  /* 0x0106000000007b1d */ /* 0x000fec0000002000 */
[----:B------:R-:W-:Y:S08]  /*22dc0*/  @!P0 BRA `(.L_x_3197) ;  /* 0x0000003c00908947 */ /* 0x000ff00003800000 */
[----:B------:R-:W2:Y:S04]  /*22dd0*/  LDL.128 R12, [R1+0x210] ;  /* 0x00021000010c7983 */ /* 0x000ea80000100c00 */
[----:B------:R-:W3:Y:S04]  /*22de0*/  LDL.128 R4, [R1+0x230] ;  /* 0x0002300001047983 */ /* 0x000ee80000100c00 */
[----:B------:R-:W4:Y:S04]  /*22df0*/  LDL.128 R24, [R1+0x220] ;  /* 0x0002200001187983 */ /* 0x000f280000100c00 */
[----:B------:R-:W4:Y:S01]  /*22e00*/  LDL.128 R8, [R1+0x240] ;  /* 0x0002400001087983 */ /* 0x000f220000100c00 */
[C---:B------:R-:W-:Y:S01]  /*22e10*/  IADD3 R35, P1, R16.reuse, 0x20, RZ ;  /* 0x0000002010237810 */ /* 0x040fe20007f3e0ff */
[----:B------:R-:W-:Y:S01]  /*22e20*/  ULDC.64 UR10, c[0x0][0xd00] ;  /* 0x00034000000a7ab9 */ /* 0x000fe20000000a00 */
[C---:B------:R-:W-:Y:S01]  /*22e30*/  LOP3.LUT R37, R16.reuse, 0x380, RZ, 0xc0, !PT ;  /* 0x0000038010257812 */ /* 0x040fe200078ec0ff */
[----:B------:R-:W4:Y:S01]  /*22e40*/  LDL.128 R120, [R1+0x250] ;  /* 0x0002500001787983 */ /* 0x000f220000100c00 */
[----:B------:R-:W-:Y:S01]  /*22e50*/  LOP3.LUT R34, R35, 0x380, RZ, 0xc0, !PT ;  /* 0x0000038023227812 */ /* 0x000fe200078ec0ff */
[----:B------:R-:W-:Y:S01]  /*22e60*/  ULDC.64 UR18, c[0x0][0xd00] ;  /* 0x0003400000127ab9 */ /* 0x000fe20000000a00 */
[C---:B------:R-:W-:Y:S01]  /*22e70*/  IADD3 R33, P0, R16.reuse, 0x40, RZ ;  /* 0x0000004010217810 */ /* 0x040fe20007f1e0ff */
[----:B------:R-:W4:Y:S01]  /*22e80*/  LDL.128 R112, [R1+0x270] ;  /* 0x0002700001707983 */ /* 0x000f220000100c00 */
[----:B------:R-:W-:-:S02]  /*22e90*/  IADD3 R30, P4, R16, 0x60, RZ ;  /* 0x00000060101e7810 */ /* 0x000fc40007f9e0ff */
[----:B------:R-:W-:Y:S01]  /*22ea0*/  IADD3 R28, P3, R16, 0x2000, RZ ;  /* 0x00002000101c7810 */ /* 0x000fe20007f7e0ff */
[----:B------:R-:W4:Y:S01]  /*22eb0*/  LDL.128 R116, [R1+0x260] ;  /* 0x0002600001747983 */ /* 0x000f220000100c00 */
[----:B------:R-:W-:-:S03]  /*22ec0*/  SHF.R.U64 R37, R37, 0x3, RZ ;  /* 0x0000000325257819 */ /* 0x000fc600000012ff */
[----:B------:R-:W4:Y:S01]  /*22ed0*/  LDL.128 R104, [R1+0x290] ;  /* 0x0002900001687983 */ /* 0x000f220000100c00 */
[----:B------:R-:W-:-:S03]  /*22ee0*/  SHF.R.U64 R34, R34, 0x3, RZ ;  /* 0x0000000322227819 */ /* 0x000fc600000012ff */
[----:B------:R-:W4:Y:S01]  /*22ef0*/  LDL.128 R108, [R1+0x280] ;  /* 0x00028000016c7983 */ /* 0x000f220000100c00 */
[----:B------:R-:W-:-:S03]  /*22f00*/  LOP3.LUT R32, R33, 0x380, RZ, 0xc0, !PT ;  /* 0x0000038021207812 */ /* 0x000fc600078ec0ff */
[----:B------:R-:W4:Y:S01]  /*22f10*/  LDL.128 R96, [R1+0x2b0] ;  /* 0x0002b00001607983 */ /* 0x000f220000100c00 */
[----:B------:R-:W-:-:S03]  /*22f20*/  LOP3.LUT R0, R30, 0x380, RZ, 0xc0, !PT ;  /* 0x000003801e007812 */ /* 0x000fc600078ec0ff */
[----:B------:R-:W4:Y:S01]  /*22f30*/  LDL.128 R100, [R1+0x2a0] ;  /* 0x0002a00001647983 */ /* 0x000f220000100c00 */
[----:B------:R-:W-:Y:S01]  /*22f40*/  LOP3.LUT R36, R37, R16, RZ, 0x3c, !PT ;  /* 0x0000001025247212 */ /* 0x000fe200078e3cff */
[--C-:B------:R-:W-:Y:S01]  /*22f50*/  IMAD.MOV.U32 R37, RZ, RZ, R17.reuse ;  /* 0x000000ffff257224 */ /* 0x100fe200078e0011 */
[----:B------:R-:W-:Y:S01]  /*22f60*/  LOP3.LUT R3, R28, 0x380, RZ, 0xc0, !PT ;  /* 0x000003801c037812 */ /* 0x000fe200078ec0ff */
[----:B------:R-:W4:Y:S01]  /*22f70*/  LDL.128 R88, [R1+0x2d0] ;  /* 0x0002d00001587983 */ /* 0x000f220000100c00 */
[----:B------:R-:W-:Y:S01]  /*22f80*/  LOP3.LUT R34, R34, R35, RZ, 0x3c, !PT ;  /* 0x0000002322227212 */ /* 0x000fe200078e3cff */
[----:B------:R-:W-:Y:S01]  /*22f90*/  IMAD.X R35, RZ, RZ, R17, P1 ;  /* 0x000000ffff237224 */ /* 0x000fe200008e0611 */
[----:B------:R-:W-:Y:S01]  /*22fa0*/  SHF.R.U64 R32, R32, 0x3, RZ ;  /* 0x0000000320207819 */ /* 0x000fe200000012ff */
[----:B------:R-:W4:Y:S01]  /*22fb0*/  LDL.128 R92, [R1+0x2c0] ;  /* 0x0002c000015c7983 */ /* 0x000f220000100c00 */
[----:B------:R-:W-:-:S03]  /*22fc0*/  SHF.R.U64 R31, R0, 0x3, RZ ;  /* 0x00000003001f7819 */ /* 0x000fc600000012ff */
[----:B------:R-:W4:Y:S01]  /*22fd0*/  LDL.128 R80, [R1+0x2f0] ;  /* 0x0002f00001507983 */ /* 0x000f220000100c00 */
[----:B------:R-:W-:-:S03]  /*22fe0*/  SHF.R.U64 R3, R3, 0x3, RZ ;  /* 0x0000000303037819 */ /* 0x000fc600000012ff */
[----:B------:R-:W4:Y:S01]  /*22ff0*/  LDL.128 R84, [R1+0x2e0] ;  /* 0x0002e00001547983 */ /* 0x000f220000100c00 */
[----:B------:R-:W-:Y:S01]  /*23000*/  LOP3.LUT R32, R32, R33, RZ, 0x3c, !PT ;  /* 0x0000002120207212 */ /* 0x000fe200078e3cff */
[--C-:B------:R-:W-:Y:S01]  /*23010*/  IMAD.X R33, RZ, RZ, R17.reuse, P0 ;  /* 0x000000ffff217224 */ /* 0x100fe200000e0611 */
[----:B------:R-:W-:Y:S01]  /*23020*/  MOV R36, R36 ;  /* 0x0000002400247202 */ /* 0x000fe20000000f00 */
[----:B------:R-:W4:Y:S01]  /*23030*/  LDL.128 R72, [R1+0x310] ;  /* 0x0003100001487983 */ /* 0x000f220000100c00 */
[----:B------:R-:W-:Y:S01]  /*23040*/  MOV R34, R34 ;  /* 0x0000002200227202 */ /* 0x000fe20000000f00 */
[--C-:B------:R-:W-:Y:S01]  /*23050*/  IMAD.X R29, RZ, RZ, R17.reuse, P3 ;  /* 0x000000ffff1d7224 */ /* 0x100fe200018e0611 */
[----:B------:R-:W-:Y:S01]  /*23060*/  LOP3.LUT R30, R31, R30, RZ, 0x3c, !PT ;  /* 0x0000001e1f1e7212 */ /* 0x000fe200078e3cff */
[----:B------:R-:W-:Y:S01]  /*23070*/  IMAD.X R31, RZ, RZ, R17, P4 ;  /* 0x000000ffff1f7224 */ /* 0x000fe200020e0611 */
[----:B------:R-:W-:Y:S01]  /*23080*/  LOP3.LUT R28, R3, R28, RZ, 0x3c, !PT ;  /* 0x0000001c031c7212 */ /* 0x000fe200078e3cff */
[----:B------:R-:W4:Y:S01]  /*23090*/  LDL.128 R76, [R1+0x300] ;  /* 0x00030000014c7983 */ /* 0x000f220000100c00 */
[----:B------:R-:W-:-:S03]  /*230a0*/  MOV R0, R32 ;  /* 0x0000002000007202 */ /* 0x000fc60000000f00 */
[----:B------:R-:W4:Y:S04]  /*230b0*/  LDL.128 R64, [R1+0x330] ;  /* 0x0003300001407983 */ /* 0x000f280000100c00 */
[----:B------:R-:W4:Y:S04]  /*230c0*/  LDL.128 R68, [R1+0x320] ;  /* 0x0003200001447983 */ /* 0x000f280000100c00 */
[----:B------:R-:W4:Y:S01]  /*230d0*/  LDL.128 R56, [R1+0x350] ;  /* 0x0003500001387983 */ /* 0x000f220000100c00 */
[----:B------:R-:W-:-:S03]  /*230e0*/  MOV R3, R30 ;  /* 0x0000001e00037202 */ /* 0x000fc60000000f00 */
[----:B------:R-:W4:Y:S01]  /*230f0*/  LDL.128 R60, [R1+0x340] ;  /* 0x00034000013c7983 */ /* 0x000f220000100c00 */
[----:B------:R-:W-:-:S03]  /*23100*/  MOV R144, R28 ;  /* 0x0000001c00907202 */ /* 0x000fc60000000f00 */
[----:B------:R-:W4:Y:S04]  /*23110*/  LDL.128 R48, [R1+0x370] ;  /* 0x0003700001307983 */ /* 0x000f280000100c00 */
[----:B------:R-:W4:Y:S04]  /*23120*/  LDL.128 R52, [R1+0x360] ;  /* 0x0003600001347983 */ /* 0x000f280000100c00 */
[----:B------:R-:W4:Y:S04]  /*23130*/  LDL.128 R40, [R1+0x390] ;  /* 0x0003900001287983 */ /* 0x000f280000100c00 */
[----:B------:R-:W4:Y:S01]  /*23140*/  LDL.128 R44, [R1+0x380] ;  /* 0x00038000012c7983 */ /* 0x000f220000100c00 */
[----:B------:R-:W-:Y:S01]  /*23150*/  BAR.SYNC.DEFER_BLOCKING 0x1, 0x100 ;  /* 0x0044000000007b1d */ /* 0x000fe20000010000 */
[----:B------:R-:W-:-:S02]  /*23160*/  IADD3 R143, P6, R16, 0x2020, RZ ;  /* 0x00002020108f7810 */ /* 0x000fc40007fde0ff */
[C---:B------:R-:W-:Y:S02]  /*23170*/  IADD3 R139, P5, R16.reuse, 0x2040, RZ ;  /* 0x00002040108b7810 */ /* 0x040fe40007fbe0ff */
[----:B------:R-:W-:Y:S01]  /*23180*/  IADD3 R141, P2, R16, 0x2060, RZ ;  /* 0x00002060108d7810 */ /* 0x000fe20007f5e0ff */
[----:B------:R-:W-:Y:S01]  /*23190*/  ULDC UR4, c[0x0][0xb88] ;  /* 0x0002e20000047ab9 */ /* 0x000fe20000000800 */
[----:B------:R-:W-:Y:S01]  /*231a0*/  ULDC UR9, c[0x0][0xbd4] ;  /* 0x0002f50000097ab9 */ /* 0x000fe20000000800 */
[----:B------:R-:W4:Y:S01]  /*231b0*/  LDL.128 R28, [R1+0x3c0] ;  /* 0x0003c000011c7983 */ /* 0x000f220000100c00 */
[----:B--2---:R-:W-:Y:S02]  /*231c0*/  F2FP.F16.F32.PACK_AB R12, R13, R12 ;  /* 0x0000000c0d0c723e */ /* 0x004fe400000000ff */
[----:B------:R-:W-:Y:S02]  /*231d0*/  F2FP.F16.F32.PACK_AB R13, R15, R14 ;  /* 0x0000000e0f0d723e */ /* 0x000fe400000000ff */
[----:B---3--:R-:W-:-:S02]  /*231e0*/  F2FP.F16.F32.PACK_AB R4, R5, R4 ;  /* 0x000000040504723e */ /* 0x008fc400000000ff */
[----:B------:R-:W-:Y:S02]  /*231f0*/  F2FP.F16.F32.PACK_AB R5, R7, R6 ;  /* 0x000000060705723e */ /* 0x000fe400000000ff */
[----:B----4-:R-:W-:Y:S02]  /*23200*/  F2FP.F16.F32.PACK_AB R14, R25, R24 ;  /* 0x00000018190e723e */ /* 0x010fe400000000ff */
[----:B------:R-:W-:Y:S02]  /*23210*/  F2FP.F16.F32.PACK_AB R15, R27, R26 ;  /* 0x0000001a1b0f723e */ /* 0x000fe400000000ff */
[----:B------:R-:W-:Y:S01]  /*23220*/  F2FP.F16.F32.PACK_AB R6, R9, R8 ;  /* 0x000000080906723e */ /* 0x000fe200000000ff */
[----:B------:R-:W2:Y:S01]  /*23230*/  LDL.128 R24, [R1+0x3d0] ;  /* 0x0003d00001187983 */ /* 0x000ea20000100c00 */
[----:B------:R-:W-:-:S03]  /*23240*/  F2FP.F16.F32.PACK_AB R7, R11, R10 ;  /* 0x0000000a0b07723e */ /* 0x000fc600000000ff */
[----:B------:R0:W-:Y:S04]  /*23250*/  STSM.16.M88.4 [R36], R12 ;  /* 0x0000000c24007844 */ /* 0x0001e80000000200 */
[----:B------:R1:W-:Y:S04]  /*23260*/  STSM.16.M88.4 [R34], R4 ;  /* 0x0000000422007844 */ /* 0x0003e80000000200 */
[----:B------:R-:W3:Y:S04]  /*23270*/  LDL.128 R8, [R1+0x3f0] ;  /* 0x0003f00001087983 */ /* 0x000ee80000100c00 */
[----:B0-----:R-:W4:Y:S04]  /*23280*/  LDL.128 R36, [R1+0x3a0] ;  /* 0x0003a00001247983 */ /* 0x001f280000100c00 */
[----:B-1----:R-:W4:Y:S04]  /*23290*/  LDL.128 R32, [R1+0x3b0] ;  /* 0x0003b00001207983 */ /* 0x002f280000100c00 */
[----:B------:R-:W4:Y:S04]  /*232a0*/  LDL.128 R4, [R1+0x400] ;  /* 0x0004000001047983 */ /* 0x000f280000100c00 */
[----:B------:R-:W4:Y:S01]  /*232b0*/  LDL.128 R12, [R1+0x3e0] ;  /* 0x0003e000010c7983 */ /* 0x000f220000100c00 */
[----:B------:R-:W-:-:S02]  /*232c0*/  IADD3 R21, P1, R16, 0x4000, RZ ;  /* 0x0000400010157810 */ /* 0x000fc40007f3e0ff */
[----:B------:R-:W-:Y:S02]  /*232d0*/  LOP3.LUT R142, R143, 0x380, RZ, 0xc0, !PT ;  /* 0x000003808f8e7812 */ /* 0x000fe400078ec0ff */
[----:B------:R-:W-:Y:S02]  /*232e0*/  LOP3.LUT R138, R139, 0x380, RZ, 0xc0, !PT ;  /* 0x000003808b8a7812 */ /* 0x000fe400078ec0ff */
[----:B------:R-:W-:Y:S02]  /*232f0*/  LOP3.LUT R140, R141, 0x380, RZ, 0xc0, !PT ;  /* 0x000003808d8c7812 */ /* 0x000fe400078ec0ff */
[----:B------:R-:W-:Y:S02]  /*23300*/  LOP3.LUT R20, R21, 0x380, RZ, 0xc0, !PT ;  /* 0x0000038015147812 */ /* 0x000fe400078ec0ff */
[----:B------:R-:W-:Y:S02]  /*23310*/  SHF.R.U64 R142, R142, 0x3, RZ ;  /* 0x000000038e8e7819 */ /* 0x000fe400000012ff */
[----:B------:R-:W-:-:S02]  /*23320*/  SHF.R.U64 R138, R138, 0x3, RZ ;  /* 0x000000038a8a7819 */ /* 0x000fc400000012ff */
[----:B------:R-:W-:Y:S02]  /*23330*/  SHF.R.U64 R140, R140, 0x3, RZ ;  /* 0x000000038c8c7819 */ /* 0x000fe400000012ff */
[----:B------:R-:W-:Y:S02]  /*23340*/  SHF.R.U64 R20, R20, 0x3, RZ ;  /* 0x0000000314147819 */ /* 0x000fe400000012ff */
[----:B------:R-:W-:Y:S02]  /*23350*/  IADD3 R125, P0, R16, 0x4020, RZ ;  /* 0x00004020107d7810 */ /* 0x000fe40007f1e0ff */
[----:B------:R-:W-:Y:S01]  /*23360*/  LOP3.LUT R142, R142, R143, RZ, 0x3c, !PT ;  /* 0x0000008f8e8e7212 */ /* 0x000fe200078e3cff */
[--C-:B------:R-:W-:Y:S01]  /*23370*/  IMAD.X R143, RZ, RZ, R17.reuse, P6 ;  /* 0x000000ffff8f7224 */ /* 0x100fe200030e0611 */
[----:B------:R-:W-:Y:S02]  /*23380*/  IADD3 R127, P4, R16, 0x4040, RZ ;  /* 0x00004040107f7810 */ /* 0x000fe40007f9e0ff */
[----:B------:R-:W-:Y:S01]  /*23390*/  LOP3.LUT R138, R138, R139, RZ, 0x3c, !PT ;  /* 0x0000008b8a8a7212 */ /* 0x000fe200078e3cff */
[----:B------:R-:W-:Y:S01]  /*233a0*/  IMAD.X R139, RZ, RZ, R17, P5 ;  /* 0x000000ffff8b7224 */ /* 0x000fe200028e0611 */
[----:B------:R-:W-:-:S02]  /*233b0*/  IADD3 R129, P3, R16, 0x4060, RZ ;  /* 0x0000406010817810 */ /* 0x000fc40007f7e0ff */
[----:B------:R-:W-:Y:S01]  /*233c0*/  LOP3.LUT R140, R140, R141, RZ, 0x3c, !PT ;  /* 0x0000008d8c8c7212 */ /* 0x000fe200078e3cff */
[--C-:B------:R-:W-:Y:S01]  /*233d0*/  IMAD.X R141, RZ, RZ, R17.reuse, P2 ;  /* 0x000000ffff8d7224 */ /* 0x100fe200010e0611 */
[----:B------:R-:W-:Y:S02]  /*233e0*/  IADD3 R131, P6, R16, 0x6000, RZ ;  /* 0x0000600010837810 */ /* 0x000fe40007fde0ff */
[----:B------:R-:W-:Y:S01]  /*233f0*/  LOP3.LUT R20, R20, R21, RZ, 0x3c, !PT ;  /* 0x0000001514147212 */ /* 0x000fe200078e3cff */
[----:B------:R-:W-:Y:S01]  /*23400*/  IMAD.X R21, RZ, RZ, R17, P1 ;  /* 0x000000ffff157224 */ /* 0x000fe200008e0611 */
[----:B------:R-:W-:Y:S02]  /*23410*/  LOP3.LUT R124, R125, 0x380, RZ, 0xc0, !PT ;  /* 0x000003807d7c7812 */ /* 0x000fe400078ec0ff */
[----:B------:R-:W-:Y:S02]  /*23420*/  IADD3 R133, P5, R16, 0x6020, RZ ;  /* 0x0000602010857810 */ /* 0x000fe40007fbe0ff */
[----:B------:R-:W-:-:S02]  /*23430*/  LOP3.LUT R126, R127, 0x380, RZ, 0xc0, !PT ;  /* 0x000003807f7e7812 */ /* 0x000fc400078ec0ff */
[C---:B------:R-:W-:Y:S02]  /*23440*/  IADD3 R135, P2, R16.reuse, 0x6040, RZ ;  /* 0x0000604010877810 */ /* 0x040fe40007f5e0ff */
[----:B------:R-:W-:Y:S02]  /*23450*/  LOP3.LUT R128, R129, 0x380, RZ, 0xc0, !PT ;  /* 0x0000038081807812 */ /* 0x000fe400078ec0ff */
[----:B------:R-:W-:Y:S02]  /*23460*/  IADD3 R137, P1, R16, 0x6060, RZ ;  /* 0x0000606010897810 */ /* 0x000fe40007f3e0ff */
[----:B------:R-:W-:Y:S02]  /*23470*/  LOP3.LUT R130, R131, 0x380, RZ, 0xc0, !PT ;  /* 0x0000038083827812 */ /* 0x000fe400078ec0ff */
[----:B------:R-:W-:Y:S02]  /*23480*/  SHF.R.U64 R124, R124, 0x3, RZ ;  /* 0x000000037c7c7819 */ /* 0x000fe400000012ff */
[----:B------:R-:W-:-:S02]  /*23490*/  LOP3.LUT R132, R133, 0x380, RZ, 0xc0, !PT ;  /* 0x0000038085847812 */ /* 0x000fc400078ec0ff */
[----:B------:R-:W-:Y:S02]  /*234a0*/  SHF.R.U64 R126, R126, 0x3, RZ ;  /* 0x000000037e7e7819 */ /* 0x000fe400000012ff */
[----:B------:R-:W-:Y:S02]  /*234b0*/  LOP3.LUT R134, R135, 0x380, RZ, 0xc0, !PT ;  /* 0x0000038087867812 */ /* 0x000fe400078ec0ff */
[----:B------:R-:W-:Y:S02]  /*234c0*/  F2FP.F16.F32.PACK_AB R120, R121, R120 ;  /* 0x000000787978723e */ /* 0x000fe400000000ff */
[----:B------:R-:W-:Y:S02]  /*234d0*/  SHF.R.U64 R128, R128, 0x3, RZ ;  /* 0x0000000380807819 */ /* 0x000fe400000012ff */
[----:B------:R-:W-:Y:S02]  /*234e0*/  LOP3.LUT R136, R137, 0x380, RZ, 0xc0, !PT ;  /* 0x0000038089887812 */ /* 0x000fe400078ec0ff */
[----:B------:R-:W-:-:S02]  /*234f0*/  F2FP.F16.F32.PACK_AB R121, R123, R122 ;  /* 0x0000007a7b79723e */ /* 0x000fc400000000ff */
[----:B------:R-:W-:Y:S02]  /*23500*/  F2FP.F16.F32.PACK_AB R112, R113, R112 ;  /* 0x000000707170723e */ /* 0x000fe400000000ff */
[----:B------:R-:W-:Y:S02]  /*23510*/  SHF.R.U64 R130, R130, 0x3, RZ ;  /* 0x0000000382827819 */ /* 0x000fe400000012ff */
[----:B------:R-:W-:Y:S02]  /*23520*/  F2FP.F16.F32.PACK_AB R122, R117, R116 ;  /* 0x00000074757a723e */ /* 0x000fe400000000ff */
[----:B------:R-:W-:Y:S02]  /*23530*/  F2FP.F16.F32.PACK_AB R123, R119, R118 ;  /* 0x00000076777b723e */ /* 0x000fe400000000ff */
[----:B------:R-:W-:Y:S02]  /*23540*/  F2FP.F16.F32.PACK_AB R113, R115, R114 ;  /* 0x000000727371723e */ /* 0x000fe400000000ff */
[----:B------:R-:W-:-:S02]  /*23550*/  F2FP.F16.F32.PACK_AB R104, R105, R104 ;  /* 0x000000686968723e */ /* 0x000fc400000000ff */
[----:B------:R-:W-:Y:S01]  /*23560*/  LOP3.LUT R124, R124, R125, RZ, 0x3c, !PT ;  /* 0x0000007d7c7c7212 */ /* 0x000fe200078e3cff */
[----:B------:R-:W-:Y:S01]  /*23570*/  IMAD.X R125, RZ, RZ, R17, P0 ;  /* 0x000000ffff7d7224 */ /* 0x000fe200000e0611 */
        /* <DEDUP_REMOVED lines=15> */
[----:B------:R-:W-:Y:S02]  /*23670*/  MOV R142, R142 ;  /* 0x0000008e008e7202 */ /* 0x000fe40000000f00 */
[----:B------:R-:W-:Y:S02]  /*23680*/  F2FP.F16.F32.PACK_AB R98, R93, R92 ;  /* 0x0000005c5d62723e */ /* 0x000fe400000000ff */
[----:B------:R-:W-:Y:S02]  /*23690*/  F2FP.F16.F32.PACK_AB R99, R95, R94 ;  /* 0x0000005e5f63723e */ /* 0x000fe400000000ff */
[----:B------:R-:W-:-:S02]  /*236a0*/  F2FP.F16.F32.PACK_AB R89, R91, R90 ;  /* 0x0000005a5b59723e */ /* 0x000fc400000000ff */
[----:B------:R-:W-:Y:S01]  /*236b0*/  F2FP.F16.F32.PACK_AB R80, R81, R80 ;  /* 0x000000505150723e */ /* 0x000fe200000000ff */
[----:B------:R0:W-:Y:S01]  /*236c0*/  STSM.16.M88.4 [R0], R120 ;  /* 0x0000007800007844 */ /* 0x0001e20000000200 */
[----:B------:R-:W-:Y:S01]  /*236d0*/  LOP3.LUT R130, R130, R131, RZ, 0x3c, !PT ;  /* 0x0000008382827212 */ /* 0x000fe200078e3cff */
[----:B------:R-:W-:Y:S01]  /*236e0*/  IMAD.X R131, RZ, RZ, R17, P6 ;  /* 0x000000ffff837224 */ /* 0x000fe200030e0611 */
        /* <DEDUP_REMOVED lines=8> */
[----:B------:R-:W-:Y:S01]  /*23770*/  MOV R140, R140 ;  /* 0x0000008c008c7202 */ /* 0x000fe20000000f00 */
[----:B------:R-:W-:Y:S01]  /*23780*/  UIMAD.WIDE UR10, UR60, 0x4, UR10 ;  /* 0x000000043c0a78a5 */ /* 0x000fe2000f8e020a */
        /* <DEDUP_REMOVED lines=21> */
[----:B------:R-:W-:Y:S02]  /*238e0*/  MOV R126, R126 ;  /* 0x0000007e007e7202 */ /* 0x000fe40000000f00 */
[----:B------:R-:W-:Y:S02]  /*238f0*/  F2FP.F16.F32.PACK_AB R58, R53, R52 ;  /* 0x00000034353a723e */ /* 0x000fe400000000ff */
[----:B------:R-:W-:Y:S02]  /*23900*/  F2FP.F16.F32.PACK_AB R59, R55, R54 ;  /* 0x00000036373b723e */ /* 0x000fe400000000ff */
[----:B------:R-:W-:Y:S02]  /*23910*/  F2FP.F16.F32.PACK_AB R49, R51, R50 ;  /* 0x000000323331723e */ /* 0x000fe400000000ff */
[----:B------:R-:W-:Y:S01]  /*23920*/  F2FP.F16.F32.PACK_AB R40, R41, R40 ;  /* 0x000000282928723e */ /* 0x000fe200000000ff */
[----:B------:R1:W-:Y:S01]  /*23930*/  STSM.16.M88.4 [R140], R80 ;  /* 0x000000508c007844 */ /* 0x0003e20000000200 */
[----:B------:R-:W-:-:S02]  /*23940*/  MOV R128, R128 ;  /* 0x0000008000807202 */ /* 0x000fc40000000f00 */
[----:B------:R-:W-:Y:S02]  /*23950*/  F2FP.F16.F32.PACK_AB R50, R45, R44 ;  /* 0x0000002c2d32723e */ /* 0x000fe400000000ff */
[----:B------:R-:W-:Y:S02]  /*23960*/  F2FP.F16.F32.PACK_AB R51, R47, R46 ;  /* 0x0000002e2f33723e */ /* 0x000fe400000000ff */
[----:B------:R-:W-:Y:S01]  /*23970*/  F2FP.F16.F32.PACK_AB R41, R43, R42 ;  /* 0x0000002a2b29723e */ /* 0x000fe200000000ff */
[----:B------:R1:W-:Y:S01]  /*23980*/  STSM.16.M88.4 [R20], R72 ;  /* 0x0000004814007844 */ /* 0x0003e20000000200 */
[----:B------:R-:W-:Y:S02]  /*23990*/  MOV R130, R130 ;  /* 0x0000008200827202 */ /* 0x000fe40000000f00 */
[----:B------:R-:W-:Y:S01]  /*239a0*/  MOV R132, R132 ;  /* 0x0000008400847202 */ /* 0x000fe20000000f00 */
[----:B------:R1:W-:Y:S01]  /*239b0*/  STSM.16.M88.4 [R124], R64 ;  /* 0x000000407c007844 */ /* 0x0003e20000000200 */
[----:B------:R-:W-:-:S02]  /*239c0*/  MOV R134, R134 ;  /* 0x0000008600867202 */ /* 0x000fc40000000f00 */
[----:B------:R-:W-:Y:S01]  /*239d0*/  MOV R136, R136 ;  /* 0x0000008800887202 */ /* 0x000fe20000000f00 */
[----:B------:R1:W-:Y:S04]  /*239e0*/  STSM.16.M88.4 [R126], R56 ;  /* 0x000000387e007844 */ /* 0x0003e80000000200 */
[----:B------:R1:W-:Y:S01]  /*239f0*/  STSM.16.M88.4 [R128], R48 ;  /* 0x0000003080007844 */ /* 0x0003e20000000200 */
[----:B------:R-:W-:-:S04]  /*23a00*/  ISETP.NE.U32.AND P0, PT, RZ, UR18, PT ;  /* 0x00000012ff007c0c */ /* 0x000fc8000bf05070 */
[----:B------:R-:W-:Y:S01]  /*23a10*/  ISETP.NE.AND.EX P0, PT, RZ, UR19, PT, P0 ;  /* 0x00000013ff007c0c */ /* 0x000fe2000bf05300 */
[----:B------:R-:W-:Y:S01]  /*23a20*/  IMAD.U32 R76, RZ, RZ, UR4 ;  /* 0x00000004ff4c7e24 */ /* 0x000fe2000f8e00ff */
[----:B--2---:R-:W-:Y:S02]  /*23a30*/  F2FP.F16.F32.PACK_AB R24, R25, R24 ;  /* 0x000000181918723e */ /* 0x004fe400000000ff */
[----:B------:R-:W-:Y:S02]  /*23a40*/  F2FP.F16.F32.PACK_AB R25, R27, R26 ;  /* 0x0000001a1b19723e */ /* 0x000fe400000000ff */
[----:B---3--:R-:W-:Y:S02]  /*23a50*/  F2FP.F16.F32.PACK_AB R8, R9, R8 ;  /* 0x000000080908723e */ /* 0x008fe400000000ff */
[----:B------:R-:W-:Y:S02]  /*23a60*/  F2FP.F16.F32.PACK_AB R9, R11, R10 ;  /* 0x0000000a0b09723e */ /* 0x000fe400000000ff */
[----:B----4-:R-:W-:-:S02]  /*23a70*/  F2FP.F16.F32.PACK_AB R42, R37, R36 ;  /* 0x00000024252a723e */ /* 0x010fc400000000ff */
[----:B------:R-:W-:Y:S02]  /*23a80*/  F2FP.F16.F32.PACK_AB R43, R39, R38 ;  /* 0x00000026272b723e */ /* 0x000fe400000000ff */
[----:B------:R-:W-:Y:S02]  /*23a90*/  F2FP.F16.F32.PACK_AB R32, R33, R32 ;  /* 0x000000202120723e */ /* 0x000fe400000000ff */
[----:B------:R-:W-:Y:S02]  /*23aa0*/  F2FP.F16.F32.PACK_AB R33, R35, R34 ;  /* 0x000000222321723e */ /* 0x000fe400000000ff */
[----:B------:R-:W-:Y:S02]  /*23ab0*/  F2FP.F16.F32.PACK_AB R34, R29, R28 ;  /* 0x0000001c1d22723e */ /* 0x000fe400000000ff */
[----:B------:R-:W-:Y:S02]  /*23ac0*/  F2FP.F16.F32.PACK_AB R35, R31, R30 ;  /* 0x0000001e1f23723e */ /* 0x000fe400000000ff */
[----:B------:R-:W-:Y:S01]  /*23ad0*/  F2FP.F16.F32.PACK_AB R10, R5, R4 ;  /* 0x00000004050a723e */ /* 0x000fe200000000ff */
[----:B------:R-:W-:Y:S01]  /*23ae0*/  IMAD.U32 R4, RZ, RZ, UR10 ;  /* 0x0000000aff047e24 */ /* 0x000fe2000f8e00ff */
[----:B------:R-:W-:Y:S01]  /*23af0*/  F2FP.F16.F32.PACK_AB R26, R13, R12 ;  /* 0x0000000c0d1a723e */ /* 0x000fe200000000ff */
[----:B------:R-:W-:Y:S01]  /*23b00*/  IMAD.U32 R5, RZ, RZ, UR11 ;  /* 0x0000000bff057e24 */ /* 0x000fe2000f8e00ff */
[----:B------:R-:W-:Y:S01]  /*23b10*/  F2FP.F16.F32.PACK_AB R27, R15, R14 ;  /* 0x0000000e0f1b723e */ /* 0x000fe200000000ff */
[----:B------:R-:W-:Y:S01]  /*23b20*/  ULDC.64 UR10, c[0x0][0xd08] ;  /* 0x00034200000a7ab9 */ /* 0x000fe20000000a00 */
[----:B------:R-:W-:Y:S01]  /*23b30*/  F2FP.F16.F32.PACK_AB R11, R7, R6 ;  /* 0x00000006070b723e */ /* 0x000fe200000000ff */
[----:B------:R1:W-:Y:S01]  /*23b40*/  STSM.16.M88.4 [R130], R40 ;  /* 0x0000002882007844 */ /* 0x0003e20000000200 */
[----:B------:R-:W-:-:S03]  /*23b50*/  UISETP.NE.U32.AND UP0, UPT, UR10, URZ, UPT ;  /* 0x0000003f0a00728c */ /* 0x000fc6000bf05070 */
[----:B------:R1:W-:Y:S01]  /*23b60*/  STSM.16.M88.4 [R132], R32 ;  /* 0x0000002084007844 */ /* 0x0003e20000000200 */
[----:B------:R-:W-:-:S03]  /*23b70*/  UISETP.NE.AND.EX UP0, UPT, UR11, URZ, UPT, UP0 ;  /* 0x0000003f0b00728c */ /* 0x000fc6000bf05300 */
[----:B------:R1:W-:Y:S04]  /*23b80*/  STSM.16.M88.4 [R134], R24 ;  /* 0x0000001886007844 */ /* 0x0003e80000000200 */
[----:B------:R1:W-:Y:S01]  /*23b90*/  STSM.16.M88.4 [R136], R8 ;  /* 0x0000000888007844 */ /* 0x0003e20000000200 */
[----:B------:R-:W-:Y:S01]  /*23ba0*/  BAR.SYNC.DEFER_BLOCKING 0x1, 0x100 ;  /* 0x0044000000007b1d */ /* 0x000fe20000010000 */
[----:B------:R-:W-:-:S05]  /*23bb0*/  PLOP3.LUT P1, PT, PT, PT, UP0, 0x80, 0x0 ;  /* 0x000000000000781c */ /* 0x000fca0003f2f008 */
[----:B------:R-:W-:Y:S02]  /*23bc0*/  @UP0 ULDC.64 UR10, c[0x0][0xd08] ;  /* 0x00034200000a0ab9 */ /* 0x000fe40000000a00 */
[----:B------:R-:W-:-:S06]  /*23bd0*/  @UP0 UIMAD.WIDE UR10, UR60, 0x4, UR10 ;  /* 0x000000043c0a08a5 */ /* 0x000fcc000f8e020a */
[----:B------:R-:W-:Y:S02]  /*23be0*/  IMAD.U32 R6, RZ, RZ, UR10 ;  /* 0x0000000aff067e24 */ /* 0x000fe4000f8e00ff */
[----:B------:R-:W-:Y:S01]  /*23bf0*/  IMAD.U32 R7, RZ, RZ, UR11 ;  /* 0x0000000bff077e24 */ /* 0x000fe2000f8e00ff */
[----:B0-----:R1:W5:Y:S04]  /*23c00*/  @P0 LDG.E R0, desc[UR36][R4.64] ;  /* 0x0000002404000981 */ /* 0x001368000c1e1900 */
[----:B------:R1:W5:Y:S01]  /*23c10*/  @P1 LDG.E R76, desc[UR36][R6.64] ;  /* 0x00000024064c1981 */ /* 0x000362000c1e1900 */
[----:B------:R-:W-:Y:S02]  /*23c20*/  UISETP.NE.AND UP0, UPT, UR8, URZ, UPT ;  /* 0x0000003f0800728c */ /* 0x000fe4000bf05270 */
[----:B------:R-:W-:Y:S01]  /*23c30*/  ULOP3.LUT UR61, UR61, 0xff, URZ, 0xc0, !UPT ;  /* 0x000000ff3d3d7892 */ /* 0x000fe2000f8ec03f */
[----:B------:R-:W-:Y:S01]  /*23c40*/  UMOV UR4, URZ ;  /* 0x0000003f00047c82 */ /* 0x000fe20008000000 */
[----:B------:R-:W-:Y:S01]  /*23c50*/  USEL UR23, UR8, UR9, UP0 ;  /* 0x0000000908177287 */ /* 0x000fe20008000000 */
[----:B------:R-:W-:Y:S11]  /*23c60*/  @P1 BRA `(.L_x_3198) ;  /* 0x0000000000101947 */ /* 0x000ff60003800000 */
[----:B------:R-:W-:Y:S05]  /*23c70*/  @!P0 BRA `(.L_x_3198) ;  /* 0x00000000000c8947 */ /* 0x000fea0003800000 */
[----:B-1----:R-:W2:Y:S04]  /*23c80*/  LDG.E R3, desc[UR36][R4.64] ;  /* 0x0000002404037981 */ /* 0x002ea8000c1e1900 */
[----:B-----5:R-:W2:Y:S02]  /*23c90*/  LDG.E R76, desc[UR36][R4.64+0x4] ;  /* 0x00000424044c7981 */ /* 0x020ea4000c1e1900 */
[----:B--2---:R-:W-:-:S07]  /*23ca0*/  IMAD.IADD R76, R76, 0x1, -R3 ;  /* 0x000000014c4c7824 */ /* 0x004fce00078e0a03 */
.L_x_3198:
[----:B-1----:R-:W0:Y:S01]  /*23cb0*/  SHFL.IDX PT, R3, R208, RZ, 0x1f ;  /* 0x00001fffd0037589 */ /* 0x002e2200000e0000 */
[----:B------:R-:W-:Y:S02]  /*23cc0*/  R2UR UR8, R211 ;  /* 0x00000000d30872ca */ /* 0x000fe400000e0000 */
[----:B-----5:R-:W-:-:S11]  /*23cd0*/  @P0 R2UR UR4, R0 ;  /* 0x00000000000402ca */ /* 0x020fd600000e0000 */
[----:B------:R-:W-:Y:S02]  /*23ce0*/  ULOP3.LUT UR8, UR8, 0xffff, URZ, 0xc0, !UPT ;  /* 0x0000ffff08087892 */ /* 0x000fe4000f8ec03f */
[----:B------:R-:W-:Y:S01]  /*23cf0*/  USHF.R.S32.HI UR26, URZ, 0x1f, UR4 ;  /* 0x0000001f3f1a7899 */ /* 0x000fe20008011404 */
[----:B0-----:R-:W-:-:S13]  /*23d00*/  ISETP.NE.AND P0, PT, R3, RZ, PT ;  /* 0x000000ff0300720c */ /* 0x001fda0003f05270 */
[----:B------:R-:W-:Y:S05]  /*23d10*/  @P0 BRA `(.L_x_3199) ;  /* 0x0000000400280947 */ /* 0x000fea0003800000 */
[----:B------:R-:W2:Y:S01]  /*23d20*/  LDL R6, [R1+0x448] ;  /* 0x0004480001067983 */ /* 0x000ea20000100800 */
[----:B------:R-:W0:Y:S03]  /*23d30*/  LDC R11, c[0x0][0xce8] ;  /* 0x00033a00ff0b7b82 */ /* 0x000e260000000800 */
[----:B------:R-:W3:Y:S04]  /*23d40*/  LDL R5, [R1+0x44c] ;  /* 0x00044c0001057983 */ /* 0x000ee80000100800 */
[----:B------:R-:W4:Y:S01]  /*23d50*/  LDL R4, [R1+0x438] ;  /* 0x0004380001047983 */ /* 0x000f220000100800 */
[----:B------:R-:W-:-:S04]  /*23d60*/  IMAD.U32 R3, RZ, RZ, UR59 ;  /* 0x0000003bff037e24 */ /* 0x000fc8000f8e00ff */
[----:B------:R-:W-:Y:S02]  /*23d70*/  IMAD R10, R3, 0x40, R22 ;  /* 0x00000040030a7824 */ /* 0x000fe400078e0216 */
[----:B0-----:R-:W-:Y:S01]  /*23d80*/  IMAD R15, R76, R11, RZ ;  /* 0x0000000b4c0f7224 */ /* 0x001fe200078e02ff */
[----:B------:R-:W-:Y:S01]  /*23d90*/  ISETP.NE.AND P2, PT, R11, 0x1, PT ;  /* 0x000000010b00780c */ /* 0x000fe20003f45270 */
[----:B------:R-:W-:Y:S01]  /*23da0*/  UISETP.GT.AND UP1, UPT, UR23, 0x1, UPT ;  /* 0x000000011700788c */ /* 0x000fe2000bf24270 */
[----:B------:R-:W-:-:S03]  /*23db0*/  UMOV UR22, 0xab8 ;  /* 0x00000ab800167882 */ /* 0x000fc60000000000 */
[----:B------:R-:W-:-:S08]  /*23dc0*/  USEL UR22, UR22, 0xa78, UP1 ;  /* 0x00000a7816167887 */ /* 0x000fd00008800000 */
[----:B------:R-:W0:Y:S01]  /*23dd0*/  @P2 LDC R3, c[0x0][0xcf0] ;  /* 0x00033c00ff032b82 */ /* 0x000e220000000800 */
[----:B------:R-:W-:Y:S01]  /*23de0*/  UISETP.NE.U32.AND UP0, UPT, UR18, URZ, UPT ;  /* 0x0000003f1200728c */ /* 0x000fe2000bf05070 */
[----:B------:R-:W-:-:S03]  /*23df0*/  IMAD.U32 R13, RZ, RZ, UR59 ;  /* 0x0000003bff0d7e24 */ /* 0x000fc6000f8e00ff */
[----:B------:R-:W-:Y:S01]  /*23e00*/  UISETP.NE.AND.EX UP0, UPT, UR19, URZ, UPT, UP0 ;  /* 0x0000003f1300728c */ /* 0x000fe2000bf05300 */
[----:B--2---:R-:W-:-:S05]  /*23e10*/  IMAD.MOV R0, RZ, RZ, -R6 ;  /* 0x000000ffff007224 */ /* 0x004fca00078e0a06 */
[----:B---3--:R-:W-:Y:S02]  /*23e20*/  ISETP.NE.AND P0, PT, R5, R0, PT ;  /* 0x000000000500720c */ /* 0x008fe40003f05270 */
[----:B------:R-:W1:Y:S02]  /*23e30*/  @P2 LDC R0, c[0x0][0xcec] ;  /* 0x00033b00ff002b82 */ /* 0x000e640000000800 */
[----:B------:R-:W-:-:S13]  /*23e40*/  ISETP.GE.OR P1, PT, R10, R15, P0 ;  /* 0x0000000f0a00720c */ /* 0x000fda0000726670 */
[----:B------:R-:W2:Y:S01]  /*23e50*/  @!P1 LDL R9, [R1+0x1f0] ;  /* 0x0001f00001099983 */ /* 0x000ea20000100800 */
[----:B----4-:R-:W-:Y:S01]  /*23e60*/  IMAD R13, R13, 0x40, R4 ;  /* 0x000000400d0d7824 */ /* 0x010fe200078e0204 */
[----:B------:R-:W-:Y:S01]  /*23e70*/  USHF.R.S32.HI UR16, URZ, 0x1f, UR60 ;  /* 0x0000001f3f107899 */ /* 0x000fe2000801143c */
[----:B------:R-:W-:Y:S01]  /*23e80*/  BSSY B1, `(.L_x_3199) ;  /* 0x0000033000017945 */ /* 0x000fe20003800000 */
[----:B------:R-:W-:Y:S01]  /*23e90*/  USEL UR9, UR61, URZ, UP1 ;  /* 0x0000003f3d097287 */ /* 0x000fe20008800000 */
[----:B------:R-:W-:Y:S01]  /*23ea0*/  IMAD.MOV.U32 R7, RZ, RZ, R13 ;  /* 0x000000ffff077224 */ /* 0x000fe200078e000d */
[----:B------:R-:W-:Y:S01]  /*23eb0*/  USEL UR17, UR60, URZ, !UP0 ;  /* 0x0000003f3c117287 */ /* 0x000fe2000c000000 */
[----:B------:R-:W-:Y:S01]  /*23ec0*/  ULDC.64 UR10, c[0x0][UR22+0x220] ;  /* 0x00008800160a7abb */ /* 0x000fe20008000a00 */
[----:B------:R-:W-:Y:S01]  /*23ed0*/  ULDC.64 UR14, c[0x0][UR22+0x228] ;  /* 0x00008a00160e7abb */ /* 0x000fe20008000a00 */
[----:B-1----:R-:W-:Y:S01]  /*23ee0*/  @P2 IMAD.HI.U32 R0, R13, R0, RZ ;  /* 0x000000000d002227 */ /* 0x002fe200078e00ff */
[----:B------:R-:W-:-:S02]  /*23ef0*/  USEL UR20, UR16, URZ, !UP0 ;  /* 0x0000003f10147287 */ /* 0x000fc4000c000000 */
[----:B------:R-:W-:Y:S02]  /*23f00*/  UIMAD.WIDE.U32 UR24, UR14, UR9, URZ ;  /* 0x000000090e1872a5 */ /* 0x000fe4000f8e003f */
[----:B------:R-:W-:Y:S01]  /*23f10*/  UIMAD UR11, UR11, UR17, URZ ;  /* 0x000000110b0b72a4 */ /* 0x000fe2000f8e023f */
[----:B0-----:R-:W-:Y:S01]  /*23f20*/  @P2 SHF.R.U32.HI R7, RZ, R3, R0 ;  /* 0x00000003ff072219 */ /* 0x001fe20000011600 */
[----:B------:R-:W-:Y:S01]  /*23f30*/  ULDC.64 UR12, c[0x0][UR22+0x218] ;  /* 0x00008600160c7abb */ /* 0x000fe20008000a00 */
[----:B------:R-:W-:Y:S01]  /*23f40*/  UIMAD UR9, UR15, UR9, URZ ;  /* 0x000000090f0972a4 */ /* 0x000fe2000f8e023f */
[----:B------:R-:W-:Y:S01]  /*23f50*/  IMAD.U32 R4, RZ, RZ, UR24 ;  /* 0x00000018ff047e24 */ /* 0x000fe2000f8e00ff */
[----:B------:R-:W-:Y:S01]  /*23f60*/  UIMAD.WIDE.U32 UR14, UR10, UR17, URZ ;  /* 0x000000110a0e72a5 */ /* 0x000fe2000f8e003f */
[----:B------:R-:W-:Y:S01]  /*23f70*/  IMAD.MOV R0, RZ, RZ, -R7 ;  /* 0x000000ffff007224 */ /* 0x000fe200078e0a07 */
[----:B------:R-:W-:Y:S01]  /*23f80*/  UIMAD.WIDE.U32 UR16, UR12, UR8, URZ ;  /* 0x000000080c1072a5 */ /* 0x000fe2000f8e003f */
[----:B------:R-:W-:Y:S01]  /*23f90*/  IMAD.U32 R5, RZ, RZ, UR25 ;  /* 0x00000019ff057e24 */ /* 0x000fe2000f8e00ff */
[----:B------:R-:W-:Y:S01]  /*23fa0*/  UIMAD UR12, UR13, UR8, URZ ;  /* 0x000000080d0c72a4 */ /* 0x000fe2000f8e023f */
[----:B------:R-:W-:Y:S01]  /*23fb0*/  IMAD R3, R11, R0, R13 ;  /* 0x000000000b037224 */ /* 0x000fe200078e020d */
[----:B------:R-:W-:-:S02]  /*23fc0*/  UIMAD UR11, UR10, UR20, UR11 ;  /* 0x000000140a0b72a4 */ /* 0x000fc4000f8e020b */
[----:B------:R-:W-:Y:S02]  /*23fd0*/  UIADD3 UR13, UR25, UR9, URZ ;  /* 0x00000009190d7290 */ /* 0x000fe4000fffe03f */
[----:B------:R-:W-:Y:S01]  /*23fe0*/  UIADD3 UR16, UP0, UP2, UR14, UR16, UR4 ;  /* 0x000000100e107290 */ /* 0x000fe2000fa1e004 */
[----:B------:R-:W-:Y:S01]  /*23ff0*/  SHF.R.S32.HI R0, RZ, 0x1f, R3 ;  /* 0x0000001fff007819 */ /* 0x000fe20000011403 */
[----:B------:R-:W-:Y:S02]  /*24000*/  UIADD3 UR12, UR17, UR12, URZ ;  /* 0x0000000c110c7290 */ /* 0x000fe4000fffe03f */
[----:B------:R-:W-:Y:S01]  /*24010*/  UIADD3 UR9, UR15, UR11, URZ ;  /* 0x0000000b0f097290 */ /* 0x000fe2000fffe03f */
[----:B------:R-:W-:Y:S01]  /*24020*/  IMAD.U32 R6, RZ, RZ, UR13 ;  /* 0x0000000dff067e24 */ /* 0x000fe2000f8e00ff */
[----:B------:R-:W-:Y:S01]  /*24030*/  IADD3 R4, P2, P3, R7, UR16, R4 ;  /* 0x0000001007047c10 */ /* 0x000fe2000fb5e004 */
[----:B------:R-:W-:Y:S01]  /*24040*/  ULDC.64 UR10, c[0x0][UR22+0x210] ;  /* 0x00008400160a7abb */ /* 0x000fe20008000a00 */
[----:B------:R-:W-:Y:S01]  /*24050*/  UIADD3.X UR9, UR9, UR12, UR26, UP0, UP2 ;  /* 0x0000000c09097290 */ /* 0x000fe200087e441a */
[----:B------:R-:W-:Y:S01]  /*24060*/  SHF.R.S32.HI R7, RZ, 0x1f, R7 ;  /* 0x0000001fff077819 */ /* 0x000fe20000011407 */
[----:B------:R-:W-:Y:S01]  /*24070*/  IMAD R11, R3, UR11, RZ ;  /* 0x0000000b030b7c24 */ /* 0x000fe2000f8e02ff */
[----:B------:R-:W-:Y:S01]  /*24080*/  ULDC.64 UR12, c[0x0][0xca8] ;  /* 0x00032a00000c7ab9 */ /* 0x000fe20000000a00 */
[----:B------:R-:W-:Y:S01]  /*24090*/  @!UP1 ULDC UR12, c[0x0][0xc50] ;  /* 0x00031400000c9ab9 */ /* 0x000fe20000000800 */
[----:B------:R-:W-:Y:S01]  /*240a0*/  @!UP1 ULDC UR13, c[0x0][0xc54] ;  /* 0x00031500000d9ab9 */ /* 0x000fe20000000800 */
[----:B------:R-:W-:Y:S01]  /*240b0*/  IADD3.X R5, R7, UR9, R6, P2, P3 ;  /* 0x0000000907057c10 */ /* 0x000fe200097e6406 */
[----:B------:R-:W-:-:S02]  /*240c0*/  IMAD R11, R0, UR10, R11 ;  /* 0x0000000a000b7c24 */ /* 0x000fc4000f8e020b */
[----:B------:R-:W-:Y:S02]  /*240d0*/  VIADD R0, R10, 0x8 ;  /* 0x000000080a007836 */ /* 0x000fe40000000000 */
[----:B------:R-:W-:-:S03]  /*240e0*/  IMAD.WIDE.U32 R4, R3, UR10, R4 ;  /* 0x0000000a03047c25 */ /* 0x000fc6000f8e0004 */
[----:B------:R-:W-:Y:S01]  /*240f0*/  ISETP.GE.OR P0, PT, R0, R15, P0 ;  /* 0x0000000f0000720c */ /* 0x000fe20000706670 */
[----:B------:R-:W-:Y:S01]  /*24100*/  IMAD.IADD R3, R5, 0x1, R11 ;  /* 0x0000000105037824 */ /* 0x000fe200078e020b */
[----:B------:R-:W-:-:S04]  /*24110*/  LEA R8, P2, R4, UR12, 0x2 ;  /* 0x0000000c04087c11 */ /* 0x000fc8000f8410ff */
[----:B------:R-:W-:Y:S01]  /*24120*/  LEA.HI.X R3, R4, UR13, R3, 0x2, P2 ;  /* 0x0000000d04037c11 */ /* 0x000fe200090f1403 */
[----:B------:R-:W-:Y:S04]  /*24130*/  SHFL.IDX PT, R6, R8, 0x1, 0x1c1f ;  /* 0x003c1f0008067f89 */ /* 0x000fe800000e0000 */
[----:B------:R-:W-:Y:S04]  /*24140*/  SHFL.IDX PT, R4, R8, RZ, 0x1c1f ;  /* 0x001c1fff08047589 */ /* 0x000fe800000e0000 */
[----:B------:R-:W2:Y:S04]  /*24150*/  SHFL.IDX PT, R5, R3, RZ, 0x1c1f ;  /* 0x001c1fff03057589 */ /* 0x000ea800000e0000 */
[----:B------:R0:W1:Y:S04]  /*24160*/  SHFL.IDX PT, R7, R3, 0x1, 0x1c1f ;  /* 0x003c1f0003077f89 */ /* 0x00006800000e0000 */
[----:B--2---:R0:W-:Y:S01]  /*24170*/  @!P1 ST.E desc[UR36][R4.64], R9 ;  /* 0x0000000904009985 */ /* 0x0041e2000c101924 */
[----:B-1----:R-:W-:Y:S05]  /*24180*/  @P0 BRA `(.L_x_3200) ;  /* 0x0000000000080947 */ /* 0x002fea0003800000 */
[----:B0-----:R-:W2:Y:S04]  /*24190*/  LDL R3, [R1+0x1f4] ;  /* 0x0001f40001037983 */ /* 0x001ea80000100800 */
[----:B--2---:R1:W-:Y:S02]  /*241a0*/  ST.E desc[UR36][R6.64], R3 ;  /* 0x0000000306007985 */ /* 0x0043e4000c101924 */
.L_x_3200:
[----:B------:R-:W-:Y:S05]  /*241b0*/  BSYNC B1 ;  /* 0x0000000000017941 */ /* 0x000fea0003800000 */
.L_x_3199:
[----:B------:R-:W-:Y:S02]  /*241c0*/  UISETP.GT.AND UP1, UPT, UR23, 0x1, UPT ;  /* 0x000000011700788c */ /* 0x000fe4000bf24270 */
[----:B------:R-:W-:-:S04]  /*241d0*/  UISETP.NE.U32.AND UP0, UPT, UR18, URZ, UPT ;  /* 0x0000003f1200728c */ /* 0x000fc8000bf05070 */
[----:B------:R-:W-:Y:S01]  /*241e0*/  PLOP3.LUT P0, PT, PT, PT, UP1, 0x80, 0x0 ;  /* 0x000000000000781c */ /* 0x000fe20003f0f018 */
[----:B------:R-:W-:-:S04]  /*241f0*/  UISETP.NE.AND.EX UP0, UPT, UR19, URZ, UPT, UP0 ;  /* 0x0000003f1300728c */ /* 0x000fc8000bf05300 */
[----:B------:R-:W-:-:S08]  /*24200*/  USEL UR14, UR60, URZ, !UP0 ;  /* 0x0000003f3c0e7287 */ /* 0x000fd0000c000000 */
[----:B------:R-:W-:Y:S05]  /*24210*/  @P0 BRA `(.L_x_3201) ;  /* 0x0000001000240947 */ /* 0x000fea0003800000 */
[----:B-1----:R-:W2:Y:S01]  /*24220*/  LDL.64 R6, [R1+0x440] ;  /* 0x0004400001067983 */ /* 0x002ea20000100a00 */
[----:B0-----:R-:W-:Y:S01]  /*24230*/  IMAD R4, R207, 0x40, R19 ;  /* 0x00000040cf047824 */ /* 0x001fe200078e0213 */
[----:B------:R-:W0:Y:S01]  /*24240*/  LDC R81, c[0x0][0xce8] ;  /* 0x00033a00ff517b82 */ /* 0x000e220000000800 */
[----:B------:R-:W-:Y:S02]  /*24250*/  ULDC.64 UR12, c[0x0][0xba0] ;  /* 0x0002e800000c7ab9 */ /* 0x000fe40000000a00 */
[----:B------:R-:W-:Y:S02]  /*24260*/  UIMAD UR9, UR26, UR12, URZ ;  /* 0x0000000c1a0972a4 */ /* 0x000fe4000f8e023f */
[----:B------:R-:W-:Y:S02]  /*24270*/  UIMAD.WIDE.U32 UR10, UR4, UR12, URZ ;  /* 0x0000000c040a72a5 */ /* 0x000fe4000f8e003f */
[----:B------:R-:W-:-:S03]  /*24280*/  UIMAD UR9, UR4, UR13, UR9 ;  /* 0x0000000d040972a4 */ /* 0x000fc6000f8e0209 */
[----:B------:R-:W-:Y:S01]  /*24290*/  ULDC.64 UR12, c[0x0][0xbe8] ;  /* 0x0002fa00000c7ab9 */ /* 0x000fe20000000a00 */
[----:B------:R-:W-:-:S04]  /*242a0*/  UIADD3 UR11, UR11, UR9, URZ ;  /* 0x000000090b0b7290 */ /* 0x000fc8000fffe03f */
[----:B------:R-:W-:-:S04]  /*242b0*/  UIMAD.WIDE.U32 UR10, UR8, UR12, UR10 ;  /* 0x0000000c080a72a5 */ /* 0x000fc8000f8e000a */
[----:B------:R-:W-:-:S03]  /*242c0*/  UIMAD UR9, UR8, UR13, UR11 ;  /* 0x0000000d080972a4 */ /* 0x000fc6000f8e020b */
[----:B------:R-:W-:Y:S01]  /*242d0*/  ULDC UR11, c[0x0][0xbc8] ;  /* 0x0002f200000b7ab9 */ /* 0x000fe20000000800 */
[----:B------:R-:W-:Y:S01]  /*242e0*/  IMAD.U32 R21, RZ, RZ, UR59 ;  /* 0x0000003bff157e24 */ /* 0x000fe2000f8e00ff */
[----:B------:R-:W-:Y:S01]  /*242f0*/  USHF.R.S32.HI UR4, URZ, 0x1f, UR14 ;  /* 0x0000001f3f047899 */ /* 0x000fe2000801140e */
[----:B------:R-:W-:-:S03]  /*24300*/  ULDC.64 UR12, c[0x0][0xbf0] ;  /* 0x0002fc00000c7ab9 */ /* 0x000fc60000000a00 */
[----:B------:R-:W-:Y:S01]  /*24310*/  UIMAD UR4, UR4, UR12, URZ ;  /* 0x0000000c040472a4 */ /* 0x000fe2000f8e023f */
[----:B------:R-:W-:-:S03]  /*24320*/  UMOV UR8, UR10 ;  /* 0x0000000a00087c82 */ /* 0x000fc60008000000 */
[----:B------:R-:W-:Y:S02]  /*24330*/  UIMAD UR4, UR14, UR13, UR4 ;  /* 0x0000000d0e0472a4 */ /* 0x000fe4000f8e0204 */
[----:B------:R-:W-:-:S04]  /*24340*/  UIMAD.WIDE.U32 UR8, UR14, UR12, UR8 ;  /* 0x0000000c0e0872a5 */ /* 0x000fc8000f8e0008 */
[----:B------:R-:W-:Y:S01]  /*24350*/  UIADD3 UR4, UR9, UR4, URZ ;  /* 0x0000000409047290 */ /* 0x000fe2000fffe03f */
[----:B------:R-:W-:Y:S01]  /*24360*/  BSSY B1, `(.L_x_3202) ;  /* 0x00000ce000017945 */ /* 0x000fe20003800000 */
[----:B------:R-:W-:Y:S02]  /*24370*/  SHF.R.S32.HI R84, RZ, 0x1f, R209 ;  /* 0x0000001fff547819 */ /* 0x000fe400000114d1 */
[----:B------:R-:W-:Y:S02]  /*24380*/  SHF.R.S32.HI R85, RZ, 0x1f, R210 ;  /* 0x0000001fff557819 */ /* 0x000fe400000114d2 */
[----:B------:R-:W-:Y:S02]  /*24390*/  SHF.R.S32.HI R86, RZ, 0x1f, R152 ;  /* 0x0000001fff567819 */ /* 0x000fe40000011498 */
[----:B------:R-:W-:Y:S02]  /*243a0*/  SHF.R.S32.HI R87, RZ, 0x1f, R153 ;  /* 0x0000001fff577819 */ /* 0x000fe40000011499 */
[----:B------:R-:W-:-:S02]  /*243b0*/  SHF.R.S32.HI R88, RZ, 0x1f, R154 ;  /* 0x0000001fff587819 */ /* 0x000fc4000001149a */
[----:B------:R-:W-:Y:S02]  /*243c0*/  SHF.R.S32.HI R89, RZ, 0x1f, R155 ;  /* 0x0000001fff597819 */ /* 0x000fe4000001149b */
[----:B------:R-:W-:Y:S01]  /*243d0*/  SHF.R.S32.HI R90, RZ, 0x1f, R156 ;  /* 0x0000001fff5a7819 */ /* 0x000fe2000001149c */
[----:B--2---:R-:W-:-:S03]  /*243e0*/  IMAD.WIDE R4, R4, 0x2, R6 ;  /* 0x0000000204047825 */ /* 0x004fc600078e0206 */
[C---:B------:R-:W-:Y:S02]  /*243f0*/  IADD3 R41, P2, R4.reuse, 0x7000, RZ ;  /* 0x0000700004297810 */ /* 0x040fe40007f5e0ff */
[----:B------:R-:W-:Y:S02]  /*24400*/  IADD3 R9, P3, R4, 0x1000, RZ ;  /* 0x0000100004097810 */ /* 0x000fe40007f7e0ff */
[----:B------:R-:W-:Y:S02]  /*24410*/  LOP3.LUT R40, R41, 0x380, RZ, 0xc0, !PT ;  /* 0x0000038029287812 */ /* 0x000fe400078ec0ff */
[----:B------:R-:W-:Y:S02]  /*24420*/  LOP3.LUT R8, R9, 0x380, RZ, 0xc0, !PT ;  /* 0x0000038009087812 */ /* 0x000fe400078ec0ff */
[----:B------:R-:W-:Y:S02]  /*24430*/  SHF.R.U64 R40, R40, 0x3, RZ ;  /* 0x0000000328287819 */ /* 0x000fe400000012ff */
[----:B------:R-:W-:-:S02]  /*24440*/  SHF.R.U64 R8, R8, 0x3, RZ ;  /* 0x0000000308087819 */ /* 0x000fc400000012ff */
[----:B------:R-:W-:Y:S01]  /*24450*/  LOP3.LUT R40, R40, R41, RZ, 0x3c, !PT ;  /* 0x0000002928287212 */ /* 0x000fe200078e3cff */
[----:B------:R-:W-:Y:S01]  /*24460*/  IMAD.X R41, RZ, RZ, R5, P2 ;  /* 0x000000ffff297224 */ /* 0x000fe200010e0605 */
[C---:B------:R-:W-:Y:S02]  /*24470*/  IADD3 R69, P2, R4.reuse, 0xe000, RZ ;  /* 0x0000e00004457810 */ /* 0x040fe40007f5e0ff */
[C---:B------:R-:W-:Y:S02]  /*24480*/  IADD3 R37, P1, R4.reuse, 0x6000, RZ ;  /* 0x0000600004257810 */ /* 0x040fe40007f3e0ff */
[----:B------:R-:W-:Y:S01]  /*24490*/  LOP3.LUT R68, R69, 0x380, RZ, 0xc0, !PT ;  /* 0x0000038045447812 */ /* 0x000fe200078ec0ff */
[----:B------:R-:W5:Y:S01]  /*244a0*/  LD.E.128 R40, desc[UR36][R40.64] ;  /* 0x0000002428287980 */ /* 0x000f62000c101d00 */
[----:B------:R-:W-:Y:S02]  /*244b0*/  IADD3 R33, P0, R4, 0x5000, RZ ;  /* 0x0000500004217810 */ /* 0x000fe40007f1e0ff */
[----:B------:R-:W-:-:S02]  /*244c0*/  SHF.R.U64 R68, R68, 0x3, RZ ;  /* 0x0000000344447819 */ /* 0x000fc400000012ff */
[----:B------:R-:W-:Y:S01]  /*244d0*/  LOP3.LUT R8, R8, R9, RZ, 0x3c, !PT ;  /* 0x0000000908087212 */ /* 0x000fe200078e3cff */
[--C-:B------:R-:W-:Y:S01]  /*244e0*/  IMAD.X R9, RZ, RZ, R5.reuse, P3 ;  /* 0x000000ffff097224 */ /* 0x100fe200018e0605 */
[----:B------:R-:W-:Y:S02]  /*244f0*/  LOP3.LUT R36, R37, 0x380, RZ, 0xc0, !PT ;  /* 0x0000038025247812 */ /* 0x000fe400078ec0ff */
[----:B------:R-:W-:Y:S01]  /*24500*/  LOP3.LUT R68, R68, R69, RZ, 0x3c, !PT ;  /* 0x0000004544447212 */ /* 0x000fe200078e3cff */
[----:B------:R-:W-:Y:S01]  /*24510*/  IMAD.X R69, RZ, RZ, R5, P2 ;  /* 0x000000ffff457224 */ /* 0x000fe200010e0605 */
[----:B------:R-:W-:Y:S01]  /*24520*/  LOP3.LUT R32, R33, 0x380, RZ, 0xc0, !PT ;  /* 0x0000038021207812 */ /* 0x000fe200078ec0ff */
[----:B------:R-:W5:Y:S01]  /*24530*/  LD.E.128 R8, desc[UR36][R8.64] ;  /* 0x0000002408087980 */ /* 0x000f62000c101d00 */
[----:B------:R-:W-:Y:S02]  /*24540*/  IADD3 R45, P3, R4, 0x8000, RZ ;  /* 0x00008000042d7810 */ /* 0x000fe40007f7e0ff */
[----:B0-----:R-:W-:Y:S01]  /*24550*/  ISETP.NE.AND P2, PT, R81, 0x1, PT ;  /* 0x000000015100780c */ /* 0x001fe20003f45270 */
[----:B------:R-:W5:Y:S01]  /*24560*/  LD.E.128 R68, desc[UR36][R68.64] ;  /* 0x0000002444447980 */ /* 0x000f62000c101d00 */
[----:B------:R-:W-:-:S02]  /*24570*/  SHF.R.U64 R36, R36, 0x3, RZ ;  /* 0x0000000324247819 */ /* 0x000fc400000012ff */
[----:B------:R-:W-:Y:S02]  /*24580*/  SHF.R.U64 R32, R32, 0x3, RZ ;  /* 0x0000000320207819 */ /* 0x000fe400000012ff */
[----:B------:R-:W-:Y:S02]  /*24590*/  LOP3.LUT R44, R45, 0x380, RZ, 0xc0, !PT ;  /* 0x000003802d2c7812 */ /* 0x000fe400078ec0ff */
[----:B------:R-:W-:Y:S01]  /*245a0*/  LOP3.LUT R36, R36, R37, RZ, 0x3c, !PT ;  /* 0x0000002524247212 */ /* 0x000fe200078e3cff */
[--C-:B------:R-:W-:Y:S01]  /*245b0*/  IMAD.X R37, RZ, RZ, R5.reuse, P1 ;  /* 0x000000ffff257224 */ /* 0x100fe200008e0605 */
[----:B------:R-:W-:Y:S01]  /*245c0*/  LOP3.LUT R32, R32, R33, RZ, 0x3c, !PT ;  /* 0x0000002120207212 */ /* 0x000fe200078e3cff */
[----:B------:R-:W-:Y:S01]  /*245d0*/  IMAD.X R33, RZ, RZ, R5, P0 ;  /* 0x000000ffff217224 */ /* 0x000fe200000e0605 */
[----:B------:R-:W-:Y:S01]  /*245e0*/  SHF.R.U64 R44, R44, 0x3, RZ ;  /* 0x000000032c2c7819 */ /* 0x000fe200000012ff */
[----:B------:R-:W0:Y:S01]  /*245f0*/  @P2 LDC R77, c[0x0][0xcec] ;  /* 0x00033b00ff4d2b82 */ /* 0x000e220000000800 */
[C---:B------:R-:W-:Y:S01]  /*24600*/  IADD3 R65, P1, R4.reuse, 0xd000, RZ ;  /* 0x0000d00004417810 */ /* 0x040fe20007f3e0ff */
[----:B------:R-:W5:Y:S01]  /*24610*/  LD.E.128 R36, desc[UR36][R36.64] ;  /* 0x0000002424247980 */ /* 0x000f62000c101d00 */
[----:B------:R-:W-:-:S02]  /*24620*/  IADD3 R61, P0, R4, 0xc000, RZ ;  /* 0x0000c000043d7810 */ /* 0x000fc40007f1e0ff */
[----:B------:R-:W-:Y:S01]  /*24630*/  LOP3.LUT R44, R44, R45, RZ, 0x3c, !PT ;  /* 0x0000002d2c2c7212 */ /* 0x000fe200078e3cff */
[--C-:B------:R-:W-:Y:S01]  /*24640*/  IMAD.X R45, RZ, RZ, R5.reuse, P3 ;  /* 0x000000ffff2d7224 */ /* 0x100fe200018e0605 */
[----:B------:R-:W-:Y:S01]  /*24650*/  LOP3.LUT R64, R65, 0x380, RZ, 0xc0, !PT ;  /* 0x0000038041407812 */ /* 0x000fe200078ec0ff */
[----:B------:R-:W1:Y:S01]  /*24660*/  @P2 LDC R79, c[0x0][0xcf0] ;  /* 0x00033c00ff4f2b82 */ /* 0x000e620000000800 */
[----:B------:R-:W-:Y:S01]  /*24670*/  LOP3.LUT R60, R61, 0x380, RZ, 0xc0, !PT ;  /* 0x000003803d3c7812 */ /* 0x000fe200078ec0ff */
[----:B------:R-:W5:Y:S01]  /*24680*/  LD.E.128 R32, desc[UR36][R32.64] ;  /* 0x0000002420207980 */ /* 0x000f62000c101d00 */
[----:B------:R-:W-:Y:S02]  /*24690*/  IADD3 R3, P3, R4, 0xf000, RZ ;  /* 0x0000f00004037810 */ /* 0x000fe40007f7e0ff */
[----:B------:R-:W-:Y:S01]  /*246a0*/  SHF.R.U64 R64, R64, 0x3, RZ ;  /* 0x0000000340407819 */ /* 0x000fe200000012ff */
[----:B------:R-:W5:Y:S01]  /*246b0*/  LD.E.128 R44, desc[UR36][R44.64] ;  /* 0x000000242c2c7980 */ /* 0x000f62000c101d00 */
[----:B------:R-:W-:Y:S01]  /*246c0*/  SHF.R.U64 R60, R60, 0x3, RZ ;  /* 0x000000033c3c7819 */ /* 0x000fe200000012ff */
[----:B------:R-:W-:Y:S01]  /*246d0*/  IMAD.X R73, RZ, RZ, R5, P3 ;  /* 0x000000ffff497224 */ /* 0x000fe200018e0605 */
[----:B------:R-:W-:-:S02]  /*246e0*/  LOP3.LUT R0, R3, 0x380, RZ, 0xc0, !PT ;  /* 0x0000038003007812 */ /* 0x000fc400078ec0ff */
[----:B------:R-:W-:Y:S01]  /*246f0*/  LOP3.LUT R64, R64, R65, RZ, 0x3c, !PT ;  /* 0x0000004140407212 */ /* 0x000fe200078e3cff */
[--C-:B------:R-:W-:Y:S01]  /*24700*/  IMAD.X R65, RZ, RZ, R5.reuse, P1 ;  /* 0x000000ffff417224 */ /* 0x100fe200008e0605 */
[----:B------:R-:W-:Y:S01]  /*24710*/  LOP3.LUT R60, R60, R61, RZ, 0x3c, !PT ;  /* 0x0000003d3c3c7212 */ /* 0x000fe200078e3cff */
[----:B------:R-:W-:Y:S01]  /*24720*/  IMAD.X R61, RZ, RZ, R5, P0 ;  /* 0x000000ffff3d7224 */ /* 0x000fe200000e0605 */
[----:B------:R-:W-:Y:S02]  /*24730*/  SHF.R.U64 R0, R0, 0x3, RZ ;  /* 0x0000000300007819 */ /* 0x000fe400000012ff */
[C---:B------:R-:W-:Y:S01]  /*24740*/  IADD3 R13, P4, R4.reuse, 0x2000, RZ ;  /* 0x00002000040d7810 */ /* 0x040fe20007f9e0ff */
[----:B------:R-:W5:Y:S01]  /*24750*/  LD.E.128 R64, desc[UR36][R64.64] ;  /* 0x0000002440407980 */ /* 0x000f62000c101d00 */
[C---:B------:R-:W-:Y:S02]  /*24760*/  IADD3 R25, P5, R4.reuse, 0x3000, RZ ;  /* 0x0000300004197810 */ /* 0x040fe40007fbe0ff */
[----:B------:R-:W-:Y:S01]  /*24770*/  IADD3 R29, P6, R4, 0x4000, RZ ;  /* 0x00004000041d7810 */ /* 0x000fe20007fde0ff */
[----:B------:R-:W5:Y:S01]  /*24780*/  LD.E.128 R60, desc[UR36][R60.64] ;  /* 0x000000243c3c7980 */ /* 0x000f62000c101d00 */
[----:B------:R-:W-:-:S02]  /*24790*/  ISETP.GE.AND P1, PT, R19, UR11, PT ;  /* 0x0000000b13007c0c */ /* 0x000fc4000bf26270 */
[----:B------:R-:W-:Y:S02]  /*247a0*/  ISETP.GE.AND P0, PT, R156, UR11, PT ;  /* 0x0000000b9c007c0c */ /* 0x000fe4000bf06270 */
[----:B------:R-:W-:Y:S01]  /*247b0*/  LOP3.LUT R72, R0, R3, RZ, 0x3c, !PT ;  /* 0x0000000300487212 */ /* 0x000fe200078e3cff */
[----:B------:R-:W-:Y:S01]  /*247c0*/  IMAD R0, R157, 0x20, R207 ;  /* 0x000000209d007824 */ /* 0x000fe200078e02cf */
[----:B------:R-:W-:Y:S02]  /*247d0*/  LOP3.LUT R12, R13, 0x380, RZ, 0xc0, !PT ;  /* 0x000003800d0c7812 */ /* 0x000fe400078ec0ff */
[----:B------:R-:W-:Y:S02]  /*247e0*/  LOP3.LUT R24, R25, 0x380, RZ, 0xc0, !PT ;  /* 0x0000038019187812 */ /* 0x000fe400078ec0ff */
[----:B------:R-:W-:Y:S02]  /*247f0*/  LOP3.LUT R28, R29, 0x380, RZ, 0xc0, !PT ;  /* 0x000003801d1c7812 */ /* 0x000fe400078ec0ff */
[----:B------:R-:W-:Y:S01]  /*24800*/  SEL R3, RZ, 0x1, P1 ;  /* 0x00000001ff037807 */ /* 0x000fe20000800000 */
[----:B------:R-:W5:Y:S01]  /*24810*/  LD.E.128 R72, desc[UR36][R72.64] ;  /* 0x0000002448487980 */ /* 0x000f62000c101d00 */
[----:B------:R-:W-:-:S02]  /*24820*/  SEL R20, RZ, 0xffffffff, P0 ;  /* 0xffffffffff147807 */ /* 0x000fc40000000000 */
[----:B------:R-:W-:Y:S01]  /*24830*/  ISETP.GE.AND P1, PT, R155, UR11, PT ;  /* 0x0000000b9b007c0c */ /* 0x000fe2000bf26270 */
[----:B------:R-:W-:Y:S01]  /*24840*/  IMAD R82, R21, 0x40, R0 ;  /* 0x0000004015527824 */ /* 0x000fe200078e0200 */
[----:B------:R-:W-:Y:S02]  /*24850*/  SHF.R.U64 R12, R12, 0x3, RZ ;  /* 0x000000030c0c7819 */ /* 0x000fe400000012ff */
[----:B------:R-:W-:Y:S02]  /*24860*/  SHF.R.U64 R24, R24, 0x3, RZ ;  /* 0x0000000318187819 */ /* 0x000fe400000012ff */
[----:B------:R-:W-:Y:S01]  /*24870*/  SHF.R.U64 R28, R28, 0x3, RZ ;  /* 0x000000031c1c7819 */ /* 0x000fe200000012ff */
[----:B------:R-:W-:Y:S01]  /*24880*/  IMAD.SHL.U32 R20, R20, 0x2, RZ ;  /* 0x0000000214147824 */ /* 0x000fe200078e00ff */
[----:B------:R-:W-:Y:S02]  /*24890*/  ISETP.GE.AND P0, PT, R154, UR11, PT ;  /* 0x0000000b9a007c0c */ /* 0x000fe4000bf06270 */
[----:B------:R-:W-:-:S02]  /*248a0*/  SEL R0, RZ, 0xffffffff, P1 ;  /* 0xffffffffff007807 */ /* 0x000fc40000800000 */
[----:B------:R-:W-:Y:S01]  /*248b0*/  LOP3.LUT R12, R12, R13, RZ, 0x3c, !PT ;  /* 0x0000000d0c0c7212 */ /* 0x000fe200078e3cff */
[--C-:B------:R-:W-:Y:S01]  /*248c0*/  IMAD.X R13, RZ, RZ, R5.reuse, P4 ;  /* 0x000000ffff0d7224 */ /* 0x100fe200020e0605 */
[----:B------:R-:W-:Y:S01]  /*248d0*/  LOP3.LUT R24, R24, R25, RZ, 0x3c, !PT ;  /* 0x0000001918187212 */ /* 0x000fe200078e3cff */
[--C-:B------:R-:W-:Y:S01]  /*248e0*/  IMAD.X R25, RZ, RZ, R5.reuse, P5 ;  /* 0x000000ffff197224 */ /* 0x100fe200028e0605 */
[----:B------:R-:W-:Y:S01]  /*248f0*/  LOP3.LUT R28, R28, R29, RZ, 0x3c, !PT ;  /* 0x0000001d1c1c7212 */ /* 0x000fe200078e3cff */
[----:B------:R-:W-:Y:S01]  /*24900*/  IMAD.X R29, RZ, RZ, R5, P6 ;  /* 0x000000ffff1d7224 */ /* 0x000fe200030e0605 */
[----:B------:R-:W-:Y:S01]  /*24910*/  SEL R21, RZ, 0xffffffff, P0 ;  /* 0xffffffffff157807 */ /* 0x000fe20000000000 */
[----:B------:R-:W-:Y:S01]  /*24920*/  IMAD.SHL.U32 R83, R0, 0x4, RZ ;  /* 0x0000000400537824 */ /* 0x000fe200078e00ff */
[----:B------:R-:W-:Y:S01]  /*24930*/  IADD3 R49, P4, R4, 0x9000, RZ ;  /* 0x0000900004317810 */ /* 0x000fe20007f9e0ff */
[----:B0-----:R-:W-:Y:S01]  /*24940*/  @P2 IMAD.HI.U32 R0, R82, R77, RZ ;  /* 0x0000004d52002227 */ /* 0x001fe200078e00ff */
[C---:B------:R-:W-:Y:S01]  /*24950*/  IADD3 R53, P5, R4.reuse, 0xa000, RZ ;  /* 0x0000a00004357810 */ /* 0x040fe20007fbe0ff */
[----:B------:R-:W5:Y:S01]  /*24960*/  LD.E.128 R12, desc[UR36][R12.64] ;  /* 0x000000240c0c7980 */ /* 0x000f62000c101d00 */
[----:B------:R-:W-:-:S02]  /*24970*/  IADD3 R57, P6, R4, 0xb000, RZ ;  /* 0x0000b00004397810 */ /* 0x000fc40007fde0ff */
[----:B------:R-:W-:Y:S01]  /*24980*/  LOP3.LUT R20, R20, 0x2, R3, 0xe2, !PT ;  /* 0x0000000214147812 */ /* 0x000fe200078ee203 */
[----:B------:R-:W-:Y:S01]  /*24990*/  IMAD.SHL.U32 R78, R21, 0x8, RZ ;  /* 0x00000008154e7824 */ /* 0x000fe200078e00ff */
[----:B------:R-:W-:Y:S01]  /*249a0*/  LOP3.LUT R48, R49, 0x380, RZ, 0xc0, !PT ;  /* 0x0000038031307812 */ /* 0x000fe200078ec0ff */
[----:B------:R-:W-:Y:S01]  /*249b0*/  IMAD.MOV.U32 R3, RZ, RZ, R82 ;  /* 0x000000ffff037224 */ /* 0x000fe200078e0052 */
[----:B------:R-:W-:Y:S01]  /*249c0*/  LOP3.LUT R52, R53, 0x380, RZ, 0xc0, !PT ;  /* 0x0000038035347812 */ /* 0x000fe200078ec0ff */
[----:B------:R-:W5:Y:S01]  /*249d0*/  LD.E.128 R24, desc[UR36][R24.64] ;  /* 0x0000002418187980 */ /* 0x000f62000c101d00 */
[----:B------:R-:W-:Y:S02]  /*249e0*/  LOP3.LUT R56, R57, 0x380, RZ, 0xc0, !PT ;  /* 0x0000038039387812 */ /* 0x000fe400078ec0ff */
[----:B------:R-:W-:Y:S01]  /*249f0*/  LOP3.LUT R7, R4, 0x380, RZ, 0xc0, !PT ;  /* 0x0000038004077812 */ /* 0x000fe200078ec0ff */
[----:B------:R-:W5:Y:S01]  /*24a00*/  LD.E.128 R28, desc[UR36][R28.64] ;  /* 0x000000241c1c7980 */ /* 0x000f62000c101d00 */
[----:B------:R-:W-:-:S02]  /*24a10*/  LOP3.LUT R77, R83, 0x4, R20, 0xe2, !PT ;  /* 0x00000004534d7812 */ /* 0x000fc400078ee214 */
[----:B-1----:R-:W-:Y:S02]  /*24a20*/  @P2 SHF.R.U32.HI R3, RZ, R79, R0 ;  /* 0x0000004fff032219 */ /* 0x002fe40000011600 */
[----:B------:R-:W-:Y:S02]  /*24a30*/  SHF.R.U64 R48, R48, 0x3, RZ ;  /* 0x0000000330307819 */ /* 0x000fe400000012ff */
[----:B------:R-:W-:Y:S02]  /*24a40*/  SHF.R.U64 R52, R52, 0x3, RZ ;  /* 0x0000000334347819 */ /* 0x000fe400000012ff */
[----:B------:R-:W-:Y:S02]  /*24a50*/  SHF.R.U64 R56, R56, 0x3, RZ ;  /* 0x0000000338387819 */ /* 0x000fe400000012ff */
[----:B------:R-:W-:Y:S02]  /*24a60*/  SHF.R.U64 R7, R7, 0x3, RZ ;  /* 0x0000000307077819 */ /* 0x000fe400000012ff */
[----:B------:R-:W-:-:S02]  /*24a70*/  LOP3.LUT R0, R78, 0x8, R77, 0xe2, !PT ;  /* 0x000000084e007812 */ /* 0x000fc400078ee24d */
[--C-:B------:R-:W-:Y:S01]  /*24a80*/  SHF.R.S32.HI R77, RZ, 0x1f, R3.reuse ;  /* 0x0000001fff4d7819 */ /* 0x100fe20000011403 */
[----:B------:R-:W-:Y:S01]  /*24a90*/  IMAD.U32 R20, RZ, RZ, UR8 ;  /* 0x00000008ff147e24 */ /* 0x000fe2000f8e00ff */
[----:B------:R-:W-:Y:S01]  /*24aa0*/  ISETP.GE.AND P0, PT, R153, UR11, PT ;  /* 0x0000000b99007c0c */ /* 0x000fe2000bf06270 */
[----:B------:R-:W-:Y:S01]  /*24ab0*/  IMAD.U32 R21, RZ, RZ, UR9 ;  /* 0x00000009ff157e24 */ /* 0x000fe2000f8e00ff */
[----:B------:R-:W-:Y:S01]  /*24ac0*/  LOP3.LUT R48, R48, R49, RZ, 0x3c, !PT ;  /* 0x0000003130307212 */ /* 0x000fe200078e3cff */
[----:B------:R-:W-:Y:S01]  /*24ad0*/  IMAD.MOV R79, RZ, RZ, -R3 ;  /* 0x000000ffff4f7224 */ /* 0x000fe200078e0a03 */
[----:B------:R-:W-:Y:S01]  /*24ae0*/  LOP3.LUT R52, R52, R53, RZ, 0x3c, !PT ;  /* 0x0000003534347212 */ /* 0x000fe200078e3cff */
[--C-:B------:R-:W-:Y:S01]  /*24af0*/  IMAD.X R49, RZ, RZ, R5.reuse, P4 ;  /* 0x000000ffff317224 */ /* 0x100fe200020e0605 */
[----:B------:R-:W-:Y:S01]  /*24b00*/  LOP3.LUT R56, R56, R57, RZ, 0x3c, !PT ;  /* 0x0000003938387212 */ /* 0x000fe200078e3cff */
[--C-:B------:R-:W-:Y:S01]  /*24b10*/  IMAD.X R53, RZ, RZ, R5.reuse, P5 ;  /* 0x000000ffff357224 */ /* 0x100fe200028e0605 */
[----:B------:R-:W-:Y:S01]  /*24b20*/  LOP3.LUT R4, R7, R4, RZ, 0x3c, !PT ;  /* 0x0000000407047212 */ /* 0x000fe200078e3cff */
[----:B------:R-:W-:Y:S01]  /*24b30*/  IMAD.X R57, RZ, RZ, R5, P6 ;  /* 0x000000ffff397224 */ /* 0x000fe200030e0605 */
[----:B------:R-:W-:Y:S01]  /*24b40*/  ULDC.64 UR8, c[0x0][0xbe0] ;  /* 0x0002f80000087ab9 */ /* 0x000fe20000000a00 */
[----:B------:R-:W-:Y:S01]  /*24b50*/  IMAD.U32 R21, RZ, RZ, UR4 ;  /* 0x00000004ff157e24 */ /* 0x000fe2000f8e00ff */
[----:B------:R-:W-:Y:S01]  /*24b60*/  SEL R78, RZ, 0xffffffff, P0 ;  /* 0xffffffffff4e7807 */ /* 0x000fe20000000000 */
[----:B------:R-:W-:Y:S01]  /*24b70*/  IMAD R80, R77, UR8, RZ ;  /* 0x000000084d507c24 */ /* 0x000fe2000f8e02ff */
[----:B------:R-:W-:Y:S01]  /*24b80*/  ISETP.GE.AND P0, PT, R152, UR11, PT ;  /* 0x0000000b98007c0c */ /* 0x000fe2000bf06270 */
[----:B------:R-:W-:Y:S01]  /*24b90*/  IMAD R77, R81, R79, R82 ;  /* 0x0000004f514d7224 */ /* 0x000fe200078e0252 */
[----:B------:R-:W5:Y:S01]  /*24ba0*/  LD.E.128 R4, desc[UR36][R4.64] ;  /* 0x0000002404047980 */ /* 0x000f62000c101d00 */
[----:B------:R-:W-:-:S02]  /*24bb0*/  IMAD R79, R3, UR9, R80 ;  /* 0x00000009034f7c24 */ /* 0x000fc4000f8e0250 */
[----:B------:R-:W-:Y:S01]  /*24bc0*/  IMAD.WIDE.U32 R20, R3, UR8, R20 ;  /* 0x0000000803147c25 */ /* 0x000fe2000f8e0014 */
[----:B------:R-:W5:Y:S01]  /*24bd0*/  LD.E.128 R48, desc[UR36][R48.64] ;  /* 0x0000002430307980 */ /* 0x000f62000c101d00 */
[----:B------:R-:W-:Y:S01]  /*24be0*/  SEL R3, RZ, 0xffffffff, P0 ;  /* 0xffffffffff037807 */ /* 0x000fe20000000000 */
[----:B------:R-:W-:Y:S01]  /*24bf0*/  ULDC.64 UR8, c[0x0][0xbd8] ;  /* 0x0002f60000087ab9 */ /* 0x000fe20000000a00 */
[----:B------:R-:W-:Y:S01]  /*24c00*/  IMAD.SHL.U32 R83, R78, 0x10, RZ ;  /* 0x000000104e537824 */ /* 0x000fe200078e00ff */
[----:B------:R-:W5:Y:S01]  /*24c10*/  LD.E.128 R52, desc[UR36][R52.64] ;  /* 0x0000002434347980 */ /* 0x000f62000c101d00 */
[----:B------:R-:W-:-:S03]  /*24c20*/  SHF.R.S32.HI R78, RZ, 0x1f, R77 ;  /* 0x0000001fff4e7819 */ /* 0x000fc6000001144d */
[----:B------:R-:W5:Y:S01]  /*24c30*/  LD.E.128 R56, desc[UR36][R56.64] ;  /* 0x0000002438387980 */ /* 0x000f62000c101d00 */
[----:B------:R-:W-:Y:S01]  /*24c40*/  IMAD.U32 R82, RZ, RZ, UR59 ;  /* 0x0000003bff527e24 */ /* 0x000fe2000f8e00ff */
[----:B------:R-:W-:Y:S01]  /*24c50*/  @!PT LDS RZ, [RZ] ;  /* 0x00000000fffff984 */ /* 0x000fe20000000800 */
[----:B------:R-:W-:Y:S01]  /*24c60*/  @!PT LDS RZ, [RZ] ;  /* 0x00000000fffff984 */ /* 0x000fe20000000800 */
[----:B------:R-:W-:Y:S01]  /*24c70*/  @!PT LDS RZ, [RZ] ;  /* 0x00000000fffff984 */ /* 0x000fe20000000800 */
[----:B------:R-:W-:Y:S01]  /*24c80*/  @!PT LDS RZ, [RZ] ;  /* 0x00000000fffff984 */ /* 0x000fe20000000800 */
[----:B------:R0:W-:Y:S06]  /*24c90*/  MEMBAR.ALL.CTA ;  /* 0x0000000000007992 */ /* 0x0001ec0000008000 */
[----:B0-----:R-:W0:Y:S01]  /*24ca0*/  FENCE.VIEW.ASYNC.S ;  /* 0x00000000000073c6 */ /* 0x001e220000000000 */
[----:B------:R-:W-:Y:S01]  /*24cb0*/  IMAD.SHL.U32 R3, R3, 0x20, RZ ;  /* 0x0000002003037824 */ /* 0x000fe200078e00ff */
[----:B------:R-:W-:Y:S01]  /*24cc0*/  LOP3.LUT R0, R83, 0x10, R0, 0xe2, !PT ;  /* 0x0000001053007812 */ /* 0x000fe200078ee200 */
[----:B------:R-:W-:Y:S01]  /*24cd0*/  IMAD.IADD R21, R21, 0x1, R79 ;  /* 0x0000000115157824 */ /* 0x000fe200078e024f */
[----:B------:R-:W-:Y:S01]  /*24ce0*/  ISETP.GE.AND P0, PT, R210, UR11, PT ;  /* 0x0000000bd2007c0c */ /* 0x000fe2000bf06270 */
[----:B------:R-:W-:-:S02]  /*24cf0*/  IMAD R78, R78, UR8, RZ ;  /* 0x000000084e4e7c24 */ /* 0x000fc4000f8e02ff */
[----:B------:R-:W-:Y:S02]  /*24d00*/  IMAD R83, R76, R81, RZ ;  /* 0x000000514c537224 */ /* 0x000fe400078e02ff */
[----:B------:R-:W-:Y:S01]  /*24d10*/  IMAD R82, R82, 0x40, R207 ;  /* 0x0000004052527824 */ /* 0x000fe200078e02cf */
[----:B------:R-:W-:Y:S01]  /*24d20*/  LOP3.LUT R0, R3, 0x20, R0, 0xe2, !PT ;  /* 0x0000002003007812 */ /* 0x000fe200078ee200 */
        /* <DEDUP_REMOVED lines=8> */
[----:B------:R-:W-:-:S02]  /*24db0*/  LEA R80, P2, R20, UR8, 0x1 ;  /* 0x0000000814507c11 */ /* 0x000fc4000f8408ff */
[----:B------:R-:W-:Y:S02]  /*24dc0*/  ISETP.GE.AND P1, PT, R209, UR11, PT ;  /* 0x0000000bd1007c0c */ /* 0x000fe4000bf26270 */
[----:B------:R-:W-:Y:S02]  /*24dd0*/  LEA.HI.X R81, R20, UR9, R21, 0x1, P2 ;  /* 0x0000000914517c11 */ /* 0x000fe400090f0c15 */
[----:B------:R-:W-:Y:S01]  /*24de0*/  LOP3.LUT R0, R0, R3, RZ, 0xfc, !PT ;  /* 0x0000000300007212 */ /* 0x000fe200078efcff */
[----:B0-----:R0:W1:Y:S01]  /*24df0*/  SHFL.IDX PT, R20, R80, RZ, 0x181f ;  /* 0x00181fff50147589 */ /* 0x00106200000e0000 */
[----:B------:R-:W-:Y:S01]  /*24e00*/  SEL R3, RZ, 0x80, P1 ;  /* 0x00000080ff037807 */ /* 0x000fe20000800000 */
[----:B------:R-:W-:Y:S02]  /*24e10*/  SYNCS.ARRIVE.TRANS64.RED.A1T0 RZ, [UR4], RZ ;  /* 0x000000ffffff79a7 */ /* 0x000fe40008100404 */
[----:B------:R0:W2:Y:S01]  /*24e20*/  SHFL.IDX PT, R21, R81, RZ, 0x181f ;  /* 0x00181fff51157589 */ /* 0x0000a200000e0000 */
[----:B------:R-:W-:Y:S01]  /*24e30*/  LOP3.LUT R3, R0, R3, RZ, 0xfc, !PT ;  /* 0x0000000300037212 */ /* 0x000fe200078efcff */
[----:B------:R-:W-:Y:S06]  /*24e40*/  @P0 BRA `(.L_x_3203) ;  /* 0x00000000007c0947 */ /* 0x000fec0003800000 */
[----:B------:R-:W-:Y:S02]  /*24e50*/  ISETP.GE.AND P1, PT, R156, UR11, PT ;  /* 0x0000000b9c007c0c */ /* 0x000fe4000bf26270 */
[----:B------:R-:W-:Y:S02]  /*24e60*/  ISETP.GE.AND P0, PT, R19, UR11, PT ;  /* 0x0000000b13007c0c */ /* 0x000fe4000bf06270 */
[----:B------:R-:W-:Y:S02]  /*24e70*/  ISETP.GE.AND P5, PT, R155, UR11, PT ;  /* 0x0000000b9b007c0c */ /* 0x000fe4000bfa6270 */
[----:B------:R-:W-:-:S07]  /*24e80*/  ISETP.GE.AND P3, PT, R154, UR11, PT ;  /* 0x0000000b9a007c0c */ /* 0x000fce000bf66270 */
[C---:B-1----:R-:W-:Y:S02]  /*24e90*/  @!P1 LEA R76, P2, R156.reuse, R20, 0x1 ;  /* 0x000000149c4c9211 */ /* 0x042fe400078408ff */
[----:B--2---:R-:W-:Y:S02]  /*24ea0*/  @!P0 IMAD.WIDE R78, R19, 0x2, R20 ;  /* 0x00000002134e8825 */ /* 0x004fe400078e0214 */
[----:B------:R-:W-:Y:S02]  /*24eb0*/  @!P1 LEA.HI.X R77, R156, R21, R90, 0x1, P2 ;  /* 0x000000159c4d9211 */ /* 0x000fe400010f0c5a */
[----:B------:R-:W-:Y:S01]  /*24ec0*/  ISETP.GE.AND P2, PT, R153, UR11, PT ;  /* 0x0000000b99007c0c */ /* 0x000fe2000bf46270 */
[----:B-----5:R1:W-:Y:S01]  /*24ed0*/  @!P0 ST.E.128 desc[UR36][R78.64], R4 ;  /* 0x000000044e008985 */ /* 0x0203e2000c101d24 */
[----:B------:R-:W-:-:S03]  /*24ee0*/  LOP3.LUT P0, RZ, R0, 0x40, RZ, 0xc0, !PT ;  /* 0x0000004000ff7812 */ /* 0x000fc6000780c0ff */
[----:B------:R2:W-:Y:S01]  /*24ef0*/  @!P1 ST.E.128 desc[UR36][R76.64], R12 ;  /* 0x0000000c4c009985 */ /* 0x0005e2000c101d24 */
[----:B------:R-:W-:Y:S02]  /*24f00*/  ISETP.GE.AND P1, PT, R152, UR11, PT ;  /* 0x0000000b98007c0c */ /* 0x000fe4000bf26270 */
[CC--:B-1----:R-:W-:Y:S02]  /*24f10*/  @!P5 LEA R4, P4, R155.reuse, R20.reuse, 0x1 ;  /* 0x000000149b04d211 */ /* 0x0c2fe400078808ff */
[CC--:B------:R-:W-:Y:S02]  /*24f20*/  @!P3 LEA R6, P6, R154.reuse, R20.reuse, 0x1 ;  /* 0x000000149a06b211 */ /* 0x0c0fe400078c08ff */
[-C--:B------:R-:W-:Y:S02]  /*24f30*/  @!P5 LEA.HI.X R5, R155, R21.reuse, R89, 0x1, P4 ;  /* 0x000000159b05d211 */ /* 0x080fe400020f0c59 */
[----:B------:R-:W-:Y:S02]  /*24f40*/  LOP3.LUT P4, RZ, R3, 0x80, RZ, 0xc0, !PT ;  /* 0x0000008003ff7812 */ /* 0x000fe4000788c0ff */
[----:B------:R-:W-:Y:S01]  /*24f50*/  @!P3 LEA.HI.X R7, R154, R21, R88, 0x1, P6 ;  /* 0x000000159a07b211 */ /* 0x000fe200030f0c58 */
[----:B------:R1:W-:Y:S02]  /*24f60*/  @!P5 ST.E.128 desc[UR36][R4.64], R28 ;  /* 0x0000001c0400d985 */ /* 0x0003e4000c101d24 */
[----:B--2---:R-:W-:-:S02]  /*24f70*/  @!P1 LEA R12, P6, R152, R20, 0x1 ;  /* 0x00000014980c9211 */ /* 0x004fc400078c08ff */
[----:B------:R2:W-:Y:S02]  /*24f80*/  @!P3 ST.E.128 desc[UR36][R6.64], R36 ;  /* 0x000000240600b985 */ /* 0x0005e4000c101d24 */
[-C--:B------:R-:W-:Y:S02]  /*24f90*/  @!P1 LEA.HI.X R13, R152, R21.reuse, R86, 0x1, P6 ;  /* 0x00000015980d9211 */ /* 0x080fe400030f0c56 */
[CC--:B-1----:R-:W-:Y:S02]  /*24fa0*/  @!P2 LEA R4, P5, R153.reuse, R20.reuse, 0x1 ;  /* 0x000000149904a211 */ /* 0x0c2fe400078a08ff */
[-C--:B--2---:R-:W-:Y:S02]  /*24fb0*/  @P0 LEA R6, P3, R210, R20.reuse, 0x1 ;  /* 0x00000014d2060211 */ /* 0x084fe400078608ff */
        /* <DEDUP_REMOVED lines=8> */
.L_x_3203:
[----:B------:R-:W-:Y:S05]  /*25040*/  BSYNC B1 ;  /* 0x0000000000017941 */ /* 0x000fea0003800000 */
.L_x_3202:
        /* <DEDUP_REMOVED lines=9> */
[----:B------:R-:W-:-:S05]  /*250e0*/  ISETP.GE.AND P1, PT, R153, UR11, PT ;  /* 0x0000000b99007c0c */ /* 0x000fca000bf26270 */
[----:B0---4-:R-:W-:Y:S02]  /*250f0*/  @!P0 IMAD.WIDE R6, R19, 0x2, R4 ;  /* 0x0000000213068825 */ /* 0x011fe400078e0204 */
[-C--:B------:R-:W-:Y:S02]  /*25100*/  @!P5 LEA R14, P4, R156, R4.reuse, 0x1 ;  /* 0x000000049c0ed211 */ /* 0x080fe400078808ff */
[----:B------:R-:W-:Y:S01]  /*25110*/  @!P3 LEA R12, P6, R155, R4, 0x1 ;  /* 0x000000049b0cb211 */ /* 0x000fe200078c08ff */
[----:B------:R0:W-:Y:S01]  /*25120*/  @!P0 ST.E.128 desc[UR36][R6.64], R8 ;  /* 0x0000000806008985 */ /* 0x0001e2000c101d24 */
[----:B------:R-:W-:Y:S02]  /*25130*/  ISETP.GE.AND P0, PT, R152, UR11, PT ;  /* 0x0000000b98007c0c */ /* 0x000fe4000bf06270 */
[----:B------:R-:W-:Y:S02]  /*25140*/  @!P5 LEA.HI.X R15, R156, R5, R90, 0x1, P4 ;  /* 0x000000059c0fd211 */ /* 0x000fe400020f0c5a */
[----:B------:R-:W-:-:S02]  /*25150*/  LOP3.LUT P4, RZ, R0, 0x40, RZ, 0xc0, !PT ;  /* 0x0000004000ff7812 */ /* 0x000fc4000788c0ff */
[----:B------:R-:W-:Y:S01]  /*25160*/  @!P3 LEA.HI.X R13, R155, R5, R89, 0x1, P6 ;  /* 0x000000059b0db211 */ /* 0x000fe200030f0c59 */
[----:B------:R3:W-:Y:S01]  /*25170*/  @!P5 ST.E.128 desc[UR36][R14.64], R24 ;  /* 0x000000180e00d985 */ /* 0x0007e2000c101d24 */
[----:B-1----:R-:W-:-:S03]  /*25180*/  @!P2 LEA R20, P5, R154, R4, 0x1 ;  /* 0x000000049a14a211 */ /* 0x002fc600078a08ff */
[----:B------:R3:W-:Y:S01]  /*25190*/  @!P3 ST.E.128 desc[UR36][R12.64], R32 ;  /* 0x000000200c00b985 */ /* 0x0007e2000c101d24 */
[----:B--2---:R-:W-:Y:S02]  /*251a0*/  @!P2 LEA.HI.X R21, R154, R5, R88, 0x1, P5 ;  /* 0x000000059a15a211 */ /* 0x004fe400028f0c58 */
[----:B0-----:R-:W-:-:S03]  /*251b0*/  @!P1 LEA R6, P6, R153, R4, 0x1 ;  /* 0x0000000499069211 */ /* 0x001fc600078c08ff */
[----:B------:R3:W-:Y:S01]  /*251c0*/  @!P2 ST.E.128 desc[UR36][R20.64], R40 ;  /* 0x000000281400a985 */ /* 0x0007e2000c101d24 */
[-C--:B------:R-:W-:Y:S02]  /*251d0*/  @!P0 LEA R8, P3, R152, R4.reuse, 0x1 ;  /* 0x0000000498088211 */ /* 0x080fe400078608ff */
[----:B------:R-:W-:Y:S02]  /*251e0*/  @P4 LEA R10, P5, R210, R4, 0x1 ;  /* 0x00000004d20a4211 */ /* 0x000fe400078a08ff */
[-C--:B------:R-:W-:Y:S02]  /*251f0*/  @!P1 LEA.HI.X R7, R153, R5.reuse, R87, 0x1, P6 ;  /* 0x0000000599079211 */ /* 0x080fe400030f0c57 */
[-C--:B------:R-:W-:Y:S02]  /*25200*/  @!P0 LEA.HI.X R9, R152, R5.reuse, R86, 0x1, P3 ;  /* 0x0000000598098211 */ /* 0x080fe400018f0c56 */
[----:B------:R-:W-:Y:S01]  /*25210*/  @P4 LEA.HI.X R11, R210, R5, R85, 0x1, P5 ;  /* 0x00000005d20b4211 */ /* 0x000fe200028f0c55 */
        /* <DEDUP_REMOVED lines=9> */
.L_x_3201:
[----:B------:R-:W2:Y:S01]  /*252b0*/  LDL R0, [R1+0x438] ;  /* 0x0004380001007983 */ /* 0x000ea20000100800 */
[----:B------:R-:W3:Y:S01]  /*252c0*/  LDC R21, c[0x0][0xce8] ;  /* 0x00033a00ff157b82 */ /* 0x000ee20000000800 */
[----:B------:R-:W-:Y:S01]  /*252d0*/  ULDC.64 UR12, c[0x0][0xc08] ;  /* 0x00030200000c7ab9 */ /* 0x000fe20000000a00 */
[----:B0-----:R-:W-:Y:S01]  /*252e0*/  IMAD.U32 R4, RZ, RZ, UR59 ;  /* 0x0000003bff047e24 */ /* 0x001fe2000f8e00ff */
[----:B------:R-:W-:Y:S01]  /*252f0*/  UIMAD UR9, UR26, UR12, URZ ;  /* 0x0000000c1a0972a4 */ /* 0x000fe2000f8e023f */
[----:B------:R-:W-:Y:S01]  /*25300*/  BSSY B1, `(.L_x_3205) ;  /* 0x00000e5000017945 */ /* 0x000fe20003800000 */
[----:B------:R-:W-:Y:S01]  /*25310*/  UIMAD.WIDE.U32 UR10, UR4, UR12, URZ ;  /* 0x0000000c040a72a5 */ /* 0x000fe2000f8e003f */
[----:B------:R-:W-:Y:S01]  /*25320*/  SHF.R.S32.HI R24, RZ, 0x1f, R192 ;  /* 0x0000001fff187819 */ /* 0x000fe200000114c0 */
[----:B------:R-:W-:Y:S01]  /*25330*/  UIMAD UR9, UR4, UR13, UR9 ;  /* 0x0000000d040972a4 */ /* 0x000fe2000f8e0209 */
[----:B------:R-:W-:Y:S01]  /*25340*/  SHF.R.S32.HI R26, RZ, 0x1f, R194 ;  /* 0x0000001fff1a7819 */ /* 0x000fe200000114c2 */
[----:B------:R-:W-:Y:S01]  /*25350*/  USHF.R.S32.HI UR4, URZ, 0x1f, UR14 ;  /* 0x0000001f3f047899 */ /* 0x000fe2000801140e */
[----:B------:R-:W-:Y:S01]  /*25360*/  SHF.R.S32.HI R28, RZ, 0x1f, R196 ;  /* 0x0000001fff1c7819 */ /* 0x000fe200000114c4 */
[----:B------:R-:W-:Y:S01]  /*25370*/  UIADD3 UR11, UR11, UR9, URZ ;  /* 0x000000090b0b7290 */ /* 0x000fe2000fffe03f */
[----:B------:R-:W-:Y:S01]  /*25380*/  SHF.R.S32.HI R29, RZ, 0x1f, R197 ;  /* 0x0000001fff1d7819 */ /* 0x000fe200000114c5 */
[----:B------:R-:W-:Y:S01]  /*25390*/  ULDC.64 UR12, c[0x0][0xc38] ;  /* 0x00030e00000c7ab9 */ /* 0x000fe20000000a00 */
[----:B------:R-:W-:Y:S01]  /*253a0*/  SHF.R.S32.HI R30, RZ, 0x1f, R198 ;  /* 0x0000001fff1e7819 */ /* 0x000fe200000114c6 */
[----:B------:R-:W-:Y:S01]  /*253b0*/  UIMAD.WIDE.U32 UR10, UR8, UR12, UR10 ;  /* 0x0000000c080a72a5 */ /* 0x000fe2000f8e000a */
[----:B------:R-:W-:-:S02]  /*253c0*/  SHF.R.S32.HI R31, RZ, 0x1f, R199 ;  /* 0x0000001fff1f7819 */ /* 0x000fc400000114c7 */
[----:B------:R-:W-:Y:S01]  /*253d0*/  SHF.R.S32.HI R32, RZ, 0x1f, R200 ;  /* 0x0000001fff207819 */ /* 0x000fe200000114c8 */
[----:B------:R-:W-:Y:S01]  /*253e0*/  UIMAD UR9, UR8, UR13, UR11 ;  /* 0x0000000d080972a4 */ /* 0x000fe2000f8e020b */
[----:B------:R-:W-:Y:S02]  /*253f0*/  SHF.R.S32.HI R33, RZ, 0x1f, R201 ;  /* 0x0000001fff217819 */ /* 0x000fe400000114c9 */
[----:B------:R-:W-:Y:S01]  /*25400*/  ULDC.64 UR12, c[0x0][0xc40] ;  /* 0x00031000000c7ab9 */ /* 0x000fe20000000a00 */
[----:B------:R-:W-:Y:S01]  /*25410*/  UMOV UR8, UR10 ;  /* 0x0000000a00087c82 */ /* 0x000fe20008000000 */
[----:B---3--:R-:W-:Y:S01]  /*25420*/  ISETP.NE.AND P0, PT, R21, 0x1, PT ;  /* 0x000000011500780c */ /* 0x008fe20003f05270 */
[----:B------:R-:W-:Y:S01]  /*25430*/  UIMAD UR4, UR4, UR12, URZ ;  /* 0x0000000c040472a4 */ /* 0x000fe2000f8e023f */
[----:B------:R-:W-:Y:S01]  /*25440*/  SHF.R.S32.HI R34, RZ, 0x1f, R202 ;  /* 0x0000001fff227819 */ /* 0x000fe200000114ca */
[----:B------:R-:W-:Y:S01]  /*25450*/  UIMAD.WIDE.U32 UR8, UR14, UR12, UR8 ;  /* 0x0000000c0e0872a5 */ /* 0x000fe2000f8e0008 */
[----:B------:R-:W-:Y:S01]  /*25460*/  SHF.R.S32.HI R35, RZ, 0x1f, R203 ;  /* 0x0000001fff237819 */ /* 0x000fe200000114cb */
[----:B------:R-:W-:Y:S01]  /*25470*/  UIMAD UR4, UR14, UR13, UR4 ;  /* 0x0000000d0e0472a4 */ /* 0x000fe2000f8e0204 */
[----:B------:R-:W-:Y:S01]  /*25480*/  SHF.R.S32.HI R36, RZ, 0x1f, R204 ;  /* 0x0000001fff247819 */ /* 0x000fe200000114cc */
[----:B------:R-:W-:Y:S01]  /*25490*/  ULDC.64 UR10, c[0x0][0xc48] ;  /* 0x00031200000a7ab9 */ /* 0x000fe20000000a00 */
[----:B------:R-:W-:Y:S01]  /*254a0*/  SHF.R.S32.HI R37, RZ, 0x1f, R205 ;  /* 0x0000001fff257819 */ /* 0x000fe200000114cd */
[----:B------:R-:W-:Y:S01]  /*254b0*/  UIADD3 UR9, UR9, UR4, URZ ;  /* 0x0000000409097290 */ /* 0x000fe2000fffe03f */
[----:B------:R-:W-:Y:S01]  /*254c0*/  SHF.R.S32.HI R38, RZ, 0x1f, R206 ;  /* 0x0000001fff267819 */ /* 0x000fe200000114ce */
[----:B------:R-:W-:Y:S01]  /*254d0*/  UIADD3 UR4, UR44, 0x38820, URZ ;  /* 0x000388202c047890 */ /* 0x000fe2000fffe03f */
[----:B------:R-:W-:Y:S01]  /*254e0*/  SHF.R.S32.HI R39, RZ, 0x1f, R23 ;  /* 0x0000001fff277819 */ /* 0x000fe20000011417 */
[----:B-1----:R-:W0:Y:S01]  /*254f0*/  @P0 LDC R3, c[0x0][0xcec] ;  /* 0x00033b00ff030b82 */ /* 0x002e220000000800 */
[----:B------:R-:W-:-:S02]  /*25500*/  UIMAD.WIDE.U32 UR8, UR61, UR10, UR8 ;  /* 0x0000000a3d0872a5 */ /* 0x000fc4000f8e0008 */
[----:B------:R-:W-:Y:S02]  /*25510*/  UPRMT UR4, URZ, 0x654, UR4 ;  /* 0x000006543f047896 */ /* 0x000fe40008000004 */
[----:B------:R-:W-:-:S03]  /*25520*/  UIMAD UR61, UR61, UR11, UR9 ;  /* 0x0000000b3d3d72a4 */ /* 0x000fc6000f8e0209 */
[----:B------:R-:W1:Y:S01]  /*25530*/  @P0 LDC R5, c[0x0][0xcf0] ;  /* 0x00033c00ff050b82 */ /* 0x000e620000000800 */
[----:B------:R-:W-:-:S03]  /*25540*/  ULDC.64 UR10, c[0x0][0xc30] ;  /* 0x00030c00000a7ab9 */ /* 0x000fc60000000a00 */
[----:B------:R-:W-:Y:S01]  /*25550*/  SYNCS.ARRIVE.TRANS64.RED.A1T0 RZ, [UR4], RZ ;  /* 0x000000ffffff79a7 */ /* 0x000fe20008100404 */
[----:B--2---:R-:W-:-:S04]  /*25560*/  IMAD R4, R4, 0x40, R0 ;  /* 0x0000004004047824 */ /* 0x004fc800078e0200 */
[----:B0-----:R-:W-:-:S04]  /*25570*/  @P0 IMAD.HI.U32 R0, R4, R3, RZ ;  /* 0x0000000304000227 */ /* 0x001fc800078e00ff */
[----:B------:R-:W-:Y:S01]  /*25580*/  IMAD.MOV.U32 R3, RZ, RZ, R4 ;  /* 0x000000ffff037224 */ /* 0x000fe200078e0004 */
[----:B-1----:R-:W-:Y:S01]  /*25590*/  @P0 SHF.R.U32.HI R3, RZ, R5, R0 ;  /* 0x00000005ff030219 */ /* 0x002fe20000011600 */
[----:B------:R-:W-:Y:S02]  /*255a0*/  IMAD.U32 R5, RZ, RZ, UR9 ;  /* 0x00000009ff057e24 */ /* 0x000fe4000f8e00ff */
[----:B------:R-:W-:Y:S01]  /*255b0*/  IMAD.U32 R5, RZ, RZ, UR61 ;  /* 0x0000003dff057e24 */ /* 0x000fe2000f8e00ff */
[--C-:B------:R-:W-:Y:S01]  /*255c0*/  SHF.R.S32.HI R0, RZ, 0x1f, R3.reuse ;  /* 0x0000001fff007819 */ /* 0x100fe20000011403 */
[----:B------:R-:W-:-:S04]  /*255d0*/  IMAD.MOV R7, RZ, RZ, -R3 ;  /* 0x000000ffff077224 */ /* 0x000fc800078e0a03 */
[----:B------:R-:W-:Y:S02]  /*255e0*/  IMAD R7, R21, R7, R4 ;  /* 0x0000000715077224 */ /* 0x000fe400078e0204 */
[----:B------:R-:W-:Y:S02]  /*255f0*/  IMAD R0, R0, UR10, RZ ;  /* 0x0000000a00007c24 */ /* 0x000fe4000f8e02ff */
[----:B------:R-:W-:Y:S01]  /*25600*/  IMAD.U32 R4, RZ, RZ, UR8 ;  /* 0x00000008ff047e24 */ /* 0x000fe2000f8e00ff */
[----:B------:R-:W-:Y:S01]  /*25610*/  ULDC.64 UR8, c[0x0][0xc28] ;  /* 0x00030a0000087ab9 */ /* 0x000fe20000000a00 */
[C---:B------:R-:W-:Y:S01]  /*25620*/  IMAD R9, R3.reuse, UR11, R0 ;  /* 0x0000000b03097c24 */ /* 0x040fe2000f8e0200 */
[----:B------:R-:W-:Y:S01]  /*25630*/  SHF.R.S32.HI R0, RZ, 0x1f, R7 ;  /* 0x0000001fff007819 */ /* 0x000fe20000011407 */
[----:B------:R-:W-:-:S04]  /*25640*/  IMAD.WIDE.U32 R4, R3, UR10, R4 ;  /* 0x0000000a03047c25 */ /* 0x000fc8000f8e0004 */
[----:B------:R-:W-:Y:S02]  /*25650*/  IMAD.IADD R5, R5, 0x1, R9 ;  /* 0x0000000105057824 */ /* 0x000fe400078e0209 */
[----:B------:R-:W-:Y:S02]  /*25660*/  IMAD.U32 R9, RZ, RZ, UR59 ;  /* 0x0000003bff097e24 */ /* 0x000fe4000f8e00ff */
[----:B------:R-:W-:Y:S02]  /*25670*/  IMAD R0, R0, UR8, RZ ;  /* 0x0000000800007c24 */ /* 0x000fe4000f8e02ff */
[----:B------:R-:W-:Y:S02]  /*25680*/  IMAD R21, R76, R21, RZ ;  /* 0x000000154c157224 */ /* 0x000fe400078e02ff */
[----:B------:R-:W-:Y:S02]  /*25690*/  IMAD R20, R9, 0x40, R22 ;  /* 0x0000004009147824 */ /* 0x000fe400078e0216 */
[----:B------:R-:W-:-:S02]  /*256a0*/  IMAD R3, R7, UR9, R0 ;  /* 0x0000000907037c24 */ /* 0x000fc4000f8e0200 */
[----:B------:R-:W-:Y:S01]  /*256b0*/  IMAD.WIDE.U32 R4, R7, UR8, R4 ;  /* 0x0000000807047c25 */ /* 0x000fe2000f8e0004 */
[----:B------:R-:W-:Y:S01]  /*256c0*/  ISETP.GE.AND P0, PT, R20, R21, PT ;  /* 0x000000151400720c */ /* 0x000fe20003f06270 */
[----:B------:R-:W-:Y:S02]  /*256d0*/  ULDC.64 UR8, c[0x0][0xc00] ;  /* 0x0003000000087ab9 */ /* 0x000fe40000000a00 */
[----:B------:R-:W-:Y:S01]  /*256e0*/  IMAD.IADD R5, R5, 0x1, R3 ;  /* 0x0000000105057824 */ /* 0x000fe200078e0203 */
[----:B------:R-:W-:-:S04]  /*256f0*/  LEA R3, P1, R4, UR8, 0x2 ;  /* 0x0000000804037c11 */ /* 0x000fc8000f8210ff */
[----:B------:R-:W-:Y:S01]  /*25700*/  LEA.HI.X R0, R4, UR9, R5, 0x2, P1 ;  /* 0x0000000904007c11 */ /* 0x000fe200088f1405 */
[----:B------:R0:W1:Y:S04]  /*25710*/  SHFL.IDX PT, R27, R3, RZ, 0x1c1f ;  /* 0x001c1fff031b7589 */ /* 0x00006800000e0000 */
[----:B------:R0:W2:Y:S01]  /*25720*/  SHFL.IDX PT, R25, R0, RZ, 0x1c1f ;  /* 0x001c1fff00197589 */ /* 0x0000a200000e0000 */
[----:B------:R-:W-:Y:S05]  /*25730*/  @P0 BRA `(.L_x_3206) ;  /* 0x0000000800840947 */ /* 0x000fea0003800000 */
[----:B------:R-:W-:Y:S02]  /*25740*/  ULDC UR4, c[0x0][0xbc8] ;  /* 0x0002f20000047ab9 */ /* 0x000fe40000000800 */
[----:B------:R-:W-:-:S13]  /*25750*/  ISETP.GE.AND P0, PT, R23, UR4, PT ;  /* 0x0000000417007c0c */ /* 0x000fda000bf06270 */
[----:B------:R-:W3:Y:S01]  /*25760*/  @!P0 LDL.64 R14, [R1+0x210] ;  /* 0x00021000010e8983 */ /* 0x000ee20000100a00 */
[----:B------:R-:W-:Y:S02]  /*25770*/  ISETP.GE.AND P1, PT, R206, UR4, PT ;  /* 0x00000004ce007c0c */ /* 0x000fe4000bf26270 */
[----:B-1----:R-:W-:-:S04]  /*25780*/  @!P0 LEA R8, P2, R23, R27, 0x2 ;  /* 0x0000001b17088211 */ /* 0x002fc800078410ff */
[----:B--2---:R-:W-:-:S05]  /*25790*/  @!P0 LEA.HI.X R9, R23, R25, R39, 0x2, P2 ;  /* 0x0000001917098211 */ /* 0x004fca00010f1427 */
[----:B---3--:R1:W-:Y:S04]  /*257a0*/  @!P0 ST.E.64 desc[UR36][R8.64], R14 ;  /* 0x0000000e08008985 */ /* 0x0083e8000c101b24 */
[----:B------:R-:W2:Y:S01]  /*257b0*/  @!P1 LDL.64 R4, [R1+0x220] ;  /* 0x0002200001049983 */ /* 0x000ea20000100a00 */
[----:B------:R-:W-:Y:S02]  /*257c0*/  ISETP.GE.AND P0, PT, R205, UR4, PT ;  /* 0x00000004cd007c0c */ /* 0x000fe4000bf06270 */
[----:B------:R-:W-:-:S04]  /*257d0*/  @!P1 LEA R10, P2, R206, R27, 0x2 ;  /* 0x0000001bce0a9211 */ /* 0x000fc800078410ff */
[----:B------:R-:W-:-:S05]  /*257e0*/  @!P1 LEA.HI.X R11, R206, R25, R38, 0x2, P2 ;  /* 0x00000019ce0b9211 */ /* 0x000fca00010f1426 */
[----:B--2---:R2:W-:Y:S04]  /*257f0*/  @!P1 ST.E.64 desc[UR36][R10.64], R4 ;  /* 0x000000040a009985 */ /* 0x0045e8000c101b24 */
[----:B------:R-:W3:Y:S01]  /*25800*/  @!P0 LDL.64 R6, [R1+0x230] ;  /* 0x0002300001068983 */ /* 0x000ee20000100a00 */
[----:B------:R-:W-:Y:S02]  /*25810*/  ISETP.GE.AND P1, PT, R204, UR4, PT ;  /* 0x00000004cc007c0c */ /* 0x000fe4000bf26270 */
[----:B------:R-:W-:-:S04]  /*25820*/  @!P0 LEA R12, P2, R205, R27, 0x2 ;  /* 0x0000001bcd0c8211 */ /* 0x000fc800078410ff */
[----:B------:R-:W-:-:S05]  /*25830*/  @!P0 LEA.HI.X R13, R205, R25, R37, 0x2, P2 ;  /* 0x00000019cd0d8211 */ /* 0x000fca00010f1425 */
[----:B---3--:R3:W-:Y:S04]  /*25840*/  @!P0 ST.E.64 desc[UR36][R12.64], R6 ;  /* 0x000000060c008985 */ /* 0x0087e8000c101b24 */
[----:B-1----:R-:W4:Y:S01]  /*25850*/  @!P1 LDL.64 R8, [R1+0x240] ;  /* 0x0002400001089983 */ /* 0x002f220000100a00 */
[----:B------:R-:W-:Y:S02]  /*25860*/  ISETP.GE.AND P0, PT, R203, UR4, PT ;  /* 0x00000004cb007c0c */ /* 0x000fe4000bf06270 */
[----:B------:R-:W-:-:S04]  /*25870*/  @!P1 LEA R14, P2, R204, R27, 0x2 ;  /* 0x0000001bcc0e9211 */ /* 0x000fc800078410ff */
[----:B------:R-:W-:-:S05]  /*25880*/  @!P1 LEA.HI.X R15, R204, R25, R36, 0x2, P2 ;  /* 0x00000019cc0f9211 */ /* 0x000fca00010f1424 */
[----:B----4-:R1:W-:Y:S04]  /*25890*/  @!P1 ST.E.64 desc[UR36][R14.64], R8 ;  /* 0x000000080e009985 */ /* 0x0103e8000c101b24 */
[----:B--2---:R-:W2:Y:S01]  /*258a0*/  @!P0 LDL.64 R4, [R1+0x250] ;  /* 0x0002500001048983 */ /* 0x004ea20000100a00 */
[----:B------:R-:W-:Y:S02]  /*258b0*/  ISETP.GE.AND P1, PT, R202, UR4, PT ;  /* 0x00000004ca007c0c */ /* 0x000fe4000bf26270 */
[----:B------:R-:W-:-:S04]  /*258c0*/  @!P0 LEA R10, P2, R203, R27, 0x2 ;  /* 0x0000001bcb0a8211 */ /* 0x000fc800078410ff */
[----:B------:R-:W-:-:S05]  /*258d0*/  @!P0 LEA.HI.X R11, R203, R25, R35, 0x2, P2 ;  /* 0x00000019cb0b8211 */ /* 0x000fca00010f1423 */
[----:B--2---:R2:W-:Y:S04]  /*258e0*/  @!P0 ST.E.64 desc[UR36][R10.64], R4 ;  /* 0x000000040a008985 */ /* 0x0045e8000c101b24 */
[----:B---3--:R-:W3:Y:S01]  /*258f0*/  @!P1 LDL.64 R6, [R1+0x260] ;  /* 0x0002600001069983 */ /* 0x008ee20000100a00 */
        /* <DEDUP_REMOVED lines=130> */
[----:B------:R-:W-:-:S04]  /*26120*/  @!P1 LEA R10, P0, R158, R27, 0x2 ;  /* 0x0000001b9e0a9211 */ /* 0x000fc800078010ff */
[----:B------:R-:W-:-:S05]  /*26130*/  @!P1 LEA.HI.X R11, R158, R25, R212, 0x2, P0 ;  /* 0x000000199e0b9211 */ /* 0x000fca00000f14d4 */
[----:B--2---:R3:W-:Y:S04]  /*26140*/  @!P1 ST.E.64 desc[UR36][R10.64], R4 ;  /* 0x000000040a009985 */ /* 0x0047e8000c101b24 */
.L_x_3206:
[----:B------:R-:W-:Y:S05]  /*26150*/  BSYNC B1 ;  /* 0x0000000000017941 */ /* 0x000fea0003800000 */
.L_x_3205:
[----:B------:R-:W-:Y:S01]  /*26160*/  VIADD R20, R20, 0x8 ;  /* 0x0000000814147836 */ /* 0x000fe20000000000 */
[----:B--2---:R2:W4:Y:S04]  /*26170*/  SHFL.IDX PT, R25, R0, 0x1, 0x1c1f ;  /* 0x003c1f0000197f89 */ /* 0x00452800000e0000 */
[----:B------:R-:W-:Y:S01]  /*26180*/  ISETP.GE.AND P0, PT, R20, R21, PT ;  /* 0x000000151400720c */ /* 0x000fe20003f06270 */
[----:B0-----:R-:W0:-:S12]  /*26190*/  SHFL.IDX PT, R3, R3, 0x1, 0x1c1f ;  /* 0x003c1f0003037f89 */ /* 0x001e1800000e0000 */
[----:B--2---:R-:W-:Y:S05]  /*261a0*/  @P0 BRA `(.L_x_3204) ;  /* 0x00000018008c0947 */ /* 0x004fea0003800000 */
[----:B------:R-:W2:Y:S02]  /*261b0*/  LDC R21, c[0x0][0xbc8] ;  /* 0x0002f200ff157b82 */ /* 0x000ea40000000800 */
[----:B--2---:R-:W-:-:S13]  /*261c0*/  ISETP.GE.AND P1, PT, R23, R21, PT ;  /* 0x000000151700720c */ /* 0x004fda0003f26270 */
[----:B---3--:R-:W2:Y:S01]  /*261d0*/  @!P1 LDL.64 R14, [R1+0x218] ;  /* 0x00021800010e9983 */ /* 0x008ea20000100a00 */
[----:B------:R-:W-:Y:S02]  /*261e0*/  ISETP.GE.AND P2, PT, R206, R21, PT ;  /* 0x00000015ce00720c */ /* 0x000fe40003f46270 */
[----:B0-----:R-:W-:-:S04]  /*261f0*/  @!P1 LEA R8, P0, R23, R3, 0x2 ;  /* 0x0000000317089211 */ /* 0x001fc800078010ff */
[----:B----4-:R-:W-:-:S05]  /*26200*/  @!P1 LEA.HI.X R9, R23, R25, R39, 0x2, P0 ;  /* 0x0000001917099211 */ /* 0x010fca00000f1427 */
[----:B--2---:R0:W-:Y:S04]  /*26210*/  @!P1 ST.E.64 desc[UR36][R8.64], R14 ;  /* 0x0000000e08009985 */ /* 0x0041e8000c101b24 */
[----:B------:R-:W2:Y:S01]  /*26220*/  @!P2 LDL.64 R4, [R1+0x228] ;  /* 0x000228000104a983 */ /* 0x000ea20000100a00 */
[----:B------:R-:W-:Y:S02]  /*26230*/  ISETP.GE.AND P1, PT, R205, R21, PT ;  /* 0x00000015cd00720c */ /* 0x000fe40003f26270 */
[----:B------:R-:W-:-:S04]  /*26240*/  @!P2 LEA R10, P0, R206, R3, 0x2 ;  /* 0x00000003ce0aa211 */ /* 0x000fc800078010ff */
[----:B------:R-:W-:-:S05]  /*26250*/  @!P2 LEA.HI.X R11, R206, R25, R38, 0x2, P0 ;  /* 0x00000019ce0ba211 */ /* 0x000fca00000f1426 */
[----:B--2---:R2:W-:Y:S04]  /*26260*/  @!P2 ST.E.64 desc[UR36][R10.64], R4 ;  /* 0x000000040a00a985 */ /* 0x0045e8000c101b24 */
[----:B------:R-:W3:Y:S01]  /*26270*/  @!P1 LDL.64 R6, [R1+0x238] ;  /* 0x0002380001069983 */ /* 0x000ee20000100a00 */
[----:B------:R-:W-:Y:S02]  /*26280*/  ISETP.GE.AND P2, PT, R204, R21, PT ;  /* 0x00000015cc00720c */ /* 0x000fe40003f46270 */
[----:B------:R-:W-:-:S04]  /*26290*/  @!P1 LEA R12, P0, R205, R3, 0x2 ;  /* 0x00000003cd0c9211 */ /* 0x000fc800078010ff */
[----:B------:R-:W-:-:S05]  /*262a0*/  @!P1 LEA.HI.X R13, R205, R25, R37, 0x2, P0 ;  /* 0x00000019cd0d9211 */ /* 0x000fca00000f1425 */
[----:B---3--:R3:W-:Y:S04]  /*262b0*/  @!P1 ST.E.64 desc[UR36][R12.64], R6 ;  /* 0x000000060c009985 */ /* 0x0087e8000c101b24 */
[----:B0-----:R-:W4:Y:S01]  /*262c0*/  @!P2 LDL.64 R8, [R1+0x248] ;  /* 0x000248000108a983 */ /* 0x001f220000100a00 */
[----:B------:R-:W-:Y:S02]  /*262d0*/  ISETP.GE.AND P1, PT, R203, R21, PT ;  /* 0x00000015cb00720c */ /* 0x000fe40003f26270 */
[----:B------:R-:W-:-:S04]  /*262e0*/  @!P2 LEA R14, P0, R204, R3, 0x2 ;  /* 0x00000003cc0ea211 */ /* 0x000fc800078010ff */
[----:B------:R-:W-:-:S05]  /*262f0*/  @!P2 LEA.HI.X R15, R204, R25, R36, 0x2, P0 ;  /* 0x00000019cc0fa211 */ /* 0x000fca00000f1424 */
[----:B----4-:R0:W-:Y:S04]  /*26300*/  @!P2 ST.E.64 desc[UR36][R14.64], R8 ;  /* 0x000000080e00a985 */ /* 0x0101e8000c101b24 */
[----:B--2---:R-:W2:Y:S01]  /*26310*/  @!P1 LDL.64 R4, [R1+0x258] ;  /* 0x0002580001049983 */ /* 0x004ea20000100a00 */
[----:B------:R-:W-:Y:S02]  /*26320*/  ISETP.GE.AND P2, PT, R202, R21, PT ;  /* 0x00000015ca00720c */ /* 0x000fe40003f46270 */
[----:B------:R-:W-:-:S04]  /*26330*/  @!P1 LEA R10, P0, R203, R3, 0x2 ;  /* 0x00000003cb0a9211 */ /* 0x000fc800078010ff */
[----:B------:R-:W-:-:S05]  /*26340*/  @!P1 LEA.HI.X R11, R203, R25, R35, 0x2, P0 ;  /* 0x00000019cb0b9211 */ /* 0x000fca00000f1423 */
[----:B--2---:R2:W-:Y:S04]  /*26350*/  @!P1 ST.E.64 desc[UR36][R10.64], R4 ;  /* 0x000000040a009985 */ /* 0x0045e8000c101b24 */
[----:B---3--:R-:W3:Y:S01]  /*26360*/  @!P2 LDL.64 R6, [R1+0x268] ;  /* 0x000268000106a983 */ /* 0x008ee20000100a00 */
        /* <DEDUP_REMOVED lines=119> */
[----:B---3--:R-:W2:Y:S01]  /*26ae0*/  @!P2 LDL.64 R6, [R1+0x3e8] ;  /* 0x0003e8000106a983 */ /* 0x008ea20000100a00 */
[----:B------:R-:W-:Y:S01]  /*26af0*/  @!P2 LEA R12, P0, R176, R3, 0x2 ;  /* 0x00000003b00ca211 */ /* 0x000fe200078010ff */
[----:B------:R-:W-:Y:S01]  /*26b00*/  BSSY B1, `(.L_x_3207) ;  /* 0x000000a000017945 */ /* 0x000fe20003800000 */
[----:B------:R-:W-:Y:S02]  /*26b10*/  ISETP.GE.AND P1, PT, R158, R21, PT ;  /* 0x000000159e00720c */ /* 0x000fe40003f26270 */
[----:B------:R-:W-:Y:S02]  /*26b20*/  @!P2 LEA.HI.X R13, R176, R25, R214, 0x2, P0 ;  /* 0x00000019b00da211 */ /* 0x000fe400000f14d6 */
[----:B------:R-:W-:-:S03]  /*26b30*/  ISETP.GE.AND P0, PT, R159, R21, PT ;  /* 0x000000159f00720c */ /* 0x000fc60003f06270 */
[----:B--2---:R0:W-:Y:S10]  /*26b40*/  @!P2 ST.E.64 desc[UR36][R12.64], R6 ;  /* 0x000000060c00a985 */ /* 0x0041f4000c101b24 */
[----:B------:R-:W-:Y:S05]  /*26b50*/  @P0 BRA `(.L_x_3208) ;  /* 0x0000000000100947 */ /* 0x000fea0003800000 */
[----:B0-----:R-:W2:Y:S01]  /*26b60*/  LDL.64 R6, [R1+0x3f8] ;  /* 0x0003f80001067983 */ /* 0x001ea20000100a00 */
[----:B------:R-:W-:-:S04]  /*26b70*/  LEA R4, P0, R159, R3, 0x2 ;  /* 0x000000039f047211 */ /* 0x000fc800078010ff */
[----:B------:R-:W-:-:S05]  /*26b80*/  LEA.HI.X R5, R159, R25, R213, 0x2, P0 ;  /* 0x000000199f057211 */ /* 0x000fca00000f14d5 */
[----:B--2---:R2:W-:Y:S04]  /*26b90*/  ST.E.64 desc[UR36][R4.64], R6 ;  /* 0x0000000604007985 */ /* 0x0045e8000c101b24 */
.L_x_3208:
[----:B------:R-:W-:Y:S05]  /*26ba0*/  BSYNC B1 ;  /* 0x0000000000017941 */ /* 0x000fea0003800000 */
.L_x_3207:
[----:B------:R-:W-:Y:S05]  /*26bb0*/  @P1 BRA `(.L_x_3204) ;  /* 0x0000001000081947 */ /* 0x000fea0003800000 */
[----:B0-2---:R-:W2:Y:S01]  /*26bc0*/  LDL.64 R6, [R1+0x408] ;  /* 0x0004080001067983 */ /* 0x005ea20000100a00 */
[----:B------:R-:W-:-:S04]  /*26bd0*/  LEA R4, P0, R158, R3, 0x2 ;  /* 0x000000039e047211 */ /* 0x000fc800078010ff */
[----:B------:R-:W-:-:S05]  /*26be0*/  LEA.HI.X R5, R158, R25, R212, 0x2, P0 ;  /* 0x000000199e057211 */ /* 0x000fca00000f14d4 */
[----:B--2---:R0:W-:Y:S01]  /*26bf0*/  ST.E.64 desc[UR36][R4.64], R6 ;  /* 0x0000000604007985 */ /* 0x0041e2000c101b24 */
[----:B------:R-:W-:Y:S05]  /*26c00*/  BRA `(.L_x_3204) ;  /* 0x0000000c00f47947 */ /* 0x000fea0003800000 */
.L_x_3197:
[----:B------:R-:W-:Y:S01]  /*26c10*/  ULDC.64 UR10, c[0x0][0xd00] ;  /* 0x00034000000a7ab9 */ /* 0x000fe20000000a00 */
[----:B------:R-:W-:Y:S01]  /*26c20*/  R2UR UR9, R211 ;  /* 0x00000000d30972ca */ /* 0x000fe200000e0000 */
        /* <DEDUP_REMOVED lines=12> */
[----:B------:R-:W-:Y:S01]  /*26cf0*/  IMAD.U32 R0, RZ, RZ, UR4 ;  /* 0x00000004ff007e24 */ /* 0x000fe2000f8e00ff */
[----:B------:R-:W0:Y:S04]  /*26d00*/  S2R R10, SR_TID.X ;  /* 0x00000000000a7919 */ /* 0x000e280000002100 */
        /* <DEDUP_REMOVED lines=8> */
[----:B------:R-:W-:Y:S01]  /*26d90*/  ULOP3.LUT UR15, UR9, 0xffff, URZ, 0xc0, !UPT ;  /* 0x0000ffff090f7892 */ /* 0x000fe2000f8ec03f */
[----:B0-----:R-:W-:-:S08]  /*26da0*/  VIADD R3, R10, 0xffffff80 ;  /* 0xffffff800a037836 */ /* 0x001fd00000000000 */
[----:B------:R-:W-:Y:S01]  /*26db0*/  @!UP1 ULDC UR8, c[0x0][0xbd4] ;  /* 0x0002f50000089ab9 */ /* 0x000fe20000000800 */
[----:B------:R-:W-:Y:S02]  /*26dc0*/  ISETP.GT.AND P0, PT, R3, 0x3f, PT ;  /* 0x0000003f0300780c */ /* 0x000fe40003f04270 */
[----:B--2---:R-:W-:Y:S01]  /*26dd0*/  @P1 R2UR UR4, R8 ;  /* 0x00000000080412ca */ /* 0x004fe200000e0000 */
[----:B-1----:R-:W-:-:S14]  /*26de0*/  @P2 BRA `(.L_x_3209) ;  /* 0x0000000000102947 */ /* 0x002fdc0003800000 */
[----:B------:R-:W-:Y:S05]  /*26df0*/  @!P1 BRA `(.L_x_3209) ;  /* 0x00000000000c9947 */ /* 0x000fea0003800000 */
[----:B------:R-:W2:Y:S04]  /*26e00*/  LDG.E R3, desc[UR36][R4.64] ;  /* 0x0000002404037981 */ /* 0x000ea8000c1e1900 */
[----:B-----5:R-:W2:Y:S02]  /*26e10*/  LDG.E R0, desc[UR36][R4.64+0x4] ;  /* 0x0000042404007981 */ /* 0x020ea4000c1e1900 */
[----:B--2---:R-:W-:-:S07]  /*26e20*/  IMAD.IADD R0, R0, 0x1, -R3 ;  /* 0x0000000100007824 */ /* 0x004fce00078e0a03 */
.L_x_3209:
[----:B------:R-:W-:Y:S01]  /*26e30*/  USHF.R.S32.HI UR14, URZ, 0x1f, UR60 ;  /* 0x0000001f3f0e7899 */ /* 0x000fe2000801143c */
[----:B------:R-:W-:Y:S01]  /*26e40*/  BSSY B1, `(.L_x_3210) ;  /* 0x000003b000017945 */ /* 0x000fe20003800000 */
[----:B------:R-:W-:Y:S02]  /*26e50*/  USHF.R.S32.HI UR24, URZ, 0x1f, UR4 ;  /* 0x0000001f3f187899 */ /* 0x000fe40008011404 */
[----:B------:R-:W-:Y:S02]  /*26e60*/  USEL UR9, UR60, URZ, !UP0 ;  /* 0x0000003f3c097287 */ /* 0x000fe4000c000000 */
[----:B------:R-:W-:Y:S01]  /*26e70*/  USEL UR14, UR14, URZ, !UP0 ;  /* 0x0000003f0e0e7287 */ /* 0x000fe2000c000000 */
[----:B------:R-:W-:Y:S11]  /*26e80*/  @P0 BRA `(.L_x_3211) ;  /* 0x0000000000d80947 */ /* 0x000ff60003800000 */
[----:B------:R-:W0:Y:S01]  /*26e90*/  LDC R9, c[0x0][0xce8] ;  /* 0x00033a00ff097b82 */ /* 0x000e220000000800 */
[----:B------:R-:W-:-:S04]  /*26ea0*/  IMAD.U32 R3, RZ, RZ, UR59 ;  /* 0x0000003bff037e24 */ /* 0x000fc8000f8e00ff */
[----:B------:R-:W-:-:S04]  /*26eb0*/  IMAD R3, R3, 0x40, R10 ;  /* 0x0000004003037824 */ /* 0x000fc800078e020a */
[----:B------:R-:W-:Y:S02]  /*26ec0*/  VIADD R6, R3, 0xffffff80 ;  /* 0xffffff8003067836 */ /* 0x000fe40000000000 */
        /* <DEDUP_REMOVED lines=50> */
.L_x_3211:
[----:B------:R-:W-:Y:S05]  /*271f0*/  BSYNC B1 ;  /* 0x0000000000017941 */ /* 0x000fea0003800000 */
.L_x_3210:
[----:B------:R-:W-:-:S06]  /*27200*/  UISETP.GT.AND UP0, UPT, UR8, 0x1, UPT ;  /* 0x000000010800788c */ /* 0x000fcc000bf04270 */
[----:B------:R-:W-:-:S13]  /*27210*/  PLOP3.LUT P0, PT, PT, PT, UP0, 0x80, 0x0 ;  /* 0x000000000000781c */ /* 0x000fda0003f0f008 */
[----:B------:R-:W-:Y:S05]  /*27220*/  @P0 BRA `(.L_x_3204) ;  /* 0x00000008006c0947 */ /* 0x000fea0003800000 */
[----:B------:R-:W1:Y:S01]  /*27230*/  LDC R11, c[0x0][0xce8] ;  /* 0x00033a00ff0b7b82 */ /* 0x000e620000000800 */
        /* <DEDUP_REMOVED lines=9> */
[----:B------:R-:W-:Y:S01]  /*272d0*/  IMAD R3, R157, 0x20, R207 ;  /* 0x000000209d037824 */ /* 0x000fe200078e02cf */
[----:B------:R-:W-:Y:S01]  /*272e0*/  ISETP.GE.AND P2, PT, R155, UR16, PT ;  /* 0x000000109b007c0c */ /* 0x000fe2000bf46270 */
[----:B------:R-:W-:Y:S01]  /*272f0*/  IMAD.SHL.U32 R9, R6, 0x2, RZ ;  /* 0x0000000206097824 */ /* 0x000fe200078e00ff */
[----:B------:R-:W-:Y:S01]  /*27300*/  UIADD3 UR11, UR11, UR8, URZ ;  /* 0x000000080b0b7290 */ /* 0x000fe2000fffe03f */
[----:B------:R-:W-:Y:S01]  /*27310*/  IMAD.U32 R8, RZ, RZ, UR59 ;  /* 0x0000003bff087e24 */ /* 0x000fe2000f8e00ff */
[----:B------:R-:W-:Y:S01]  /*27320*/  ULDC.64 UR12, c[0x0][0xbe8] ;  /* 0x0002fa00000c7ab9 */ /* 0x000fe20000000a00 */
[----:B------:R-:W-:Y:S01]  /*27330*/  ISETP.GE.AND P1, PT, R154, UR16, PT ;  /* 0x000000109a007c0c */ /* 0x000fe2000bf26270 */
[----:B------:R-:W-:Y:S01]  /*27340*/  UIMAD.WIDE.U32 UR10, UR15, UR12, UR10 ;  /* 0x0000000c0f0a72a5 */ /* 0x000fe2000f8e000a */
[----:B------:R-:W-:Y:S01]  /*27350*/  LOP3.LUT R6, R9, 0x2, R4, 0xe2, !PT ;  /* 0x0000000209067812 */ /* 0x000fe200078ee204 */
[----:B------:R-:W-:Y:S01]  /*27360*/  IMAD R8, R8, 0x40, R3 ;  /* 0x0000004008087824 */ /* 0x000fe200078e0203 */
[----:B------:R-:W-:Y:S01]  /*27370*/  SEL R4, RZ, 0xffffffff, P2 ;  /* 0xffffffffff047807 */ /* 0x000fe20001000000 */
[----:B------:R-:W-:Y:S01]  /*27380*/  UIMAD UR11, UR15, UR13, UR11 ;  /* 0x0000000d0f0b72a4 */ /* 0x000fe2000f8e020b */
[----:B------:R-:W-:Y:S01]  /*27390*/  SEL R9, RZ, 0xffffffff, P1 ;  /* 0xffffffffff097807 */ /* 0x000fe20000800000 */
[----:B------:R-:W-:Y:S01]  /*273a0*/  IMAD.MOV.U32 R3, RZ, RZ, R8 ;  /* 0x000000ffff037224 */ /* 0x000fe200078e0008 */
[----:B-1----:R-:W-:Y:S01]  /*273b0*/  ISETP.NE.AND P0, PT, R11, 0x1, PT ;  /* 0x000000010b00780c */ /* 0x002fe20003f05270 */
[----:B------:R-:W-:Y:S01]  /*273c0*/  ULDC.64 UR12, c[0x0][0xbf0] ;  /* 0x0002fc00000c7ab9 */ /* 0x000fe20000000a00 */
[----:B------:R-:W-:Y:S01]  /*273d0*/  IMAD.SHL.U32 R13, R4, 0x4, RZ ;  /* 0x00000004040d7824 */ /* 0x000fe200078e00ff */
[----:B------:R-:W-:Y:S01]  /*273e0*/  UIMAD UR14, UR14, UR12, URZ ;  /* 0x0000000c0e0e72a4 */ /* 0x000fe2000f8e023f */
[----:B------:R-:W-:Y:S01]  /*273f0*/  IMAD.SHL.U32 R9, R9, 0x8, RZ ;  /* 0x0000000809097824 */ /* 0x000fe200078e00ff */
[----:B------:R-:W-:Y:S01]  /*27400*/  ISETP.GE.AND P2, PT, R209, UR16, PT ;  /* 0x00000010d1007c0c */ /* 0x000fe2000bf46270 */
[----:B------:R-:W-:Y:S01]  /*27410*/  IMAD.U32 R26, RZ, RZ, UR59 ;  /* 0x0000003bff1a7e24 */ /* 0x000fe2000f8e00ff */
[----:B------:R-:W-:Y:S01]  /*27420*/  UIMAD UR4, UR9, UR13, UR14 ;  /* 0x0000000d090472a4 */ /* 0x000fe2000f8e020e */
[----:B------:R-:W-:Y:S01]  /*27430*/  LOP3.LUT R6, R13, 0x4, R6, 0xe2, !PT ;  /* 0x000000040d067812 */ /* 0x000fe200078ee206 */
[----:B------:R-:W-:Y:S01]  /*27440*/  UIMAD.WIDE.U32 UR8, UR9, UR12, UR10 ;  /* 0x0000000c090872a5 */ /* 0x000fe2000f8e000a */
[----:B-----5:R-:W-:Y:S01]  /*27450*/  IMAD R25, R0, R11, RZ ;  /* 0x0000000b00197224 */ /* 0x020fe200078e02ff */
[----:B------:R-:W-:Y:S01]  /*27460*/  SEL R0, RZ, 0x80, P2 ;  /* 0x00000080ff007807 */ /* 0x000fe20001000000 */
[----:B------:R-:W-:Y:S01]  /*27470*/  IMAD R26, R26, 0x40, R207 ;  /* 0x000000401a1a7824 */ /* 0x000fe200078e02cf */
[----:B------:R-:W0:Y:S01]  /*27480*/  @P0 LDC R5, c[0x0][0xcec] ;  /* 0x00033b00ff050b82 */ /* 0x000e220000000800 */
[----:B------:R-:W-:Y:S01]  /*27490*/  LOP3.LUT R10, R9, 0x8, R6, 0xe2, !PT ;  /* 0x00000008090a7812 */ /* 0x000fe200078ee206 */
[----:B------:R-:W-:Y:S01]  /*274a0*/  UIADD3 UR4, UR9, UR4, URZ ;  /* 0x0000000409047290 */ /* 0x000fe2000fffe03f */
[----:B------:R-:W-:Y:S01]  /*274b0*/  BSSY B1, `(.L_x_3212) ;  /* 0x000004e000017945 */ /* 0x000fe20003800000 */
[----:B------:R-:W-:-:S02]  /*274c0*/  SHF.R.S32.HI R27, RZ, 0x1f, R209 ;  /* 0x0000001fff1b7819 */ /* 0x000fc400000114d1 */
[----:B------:R-:W-:Y:S02]  /*274d0*/  SHF.R.S32.HI R28, RZ, 0x1f, R210 ;  /* 0x0000001fff1c7819 */ /* 0x000fe400000114d2 */
[----:B------:R-:W1:Y:S01]  /*274e0*/  @P0 LDC R7, c[0x0][0xcf0] ;  /* 0x00033c00ff070b82 */ /* 0x000e620000000800 */
[----:B------:R-:W-:Y:S02]  /*274f0*/  SHF.R.S32.HI R29, RZ, 0x1f, R152 ;  /* 0x0000001fff1d7819 */ /* 0x000fe40000011498 */
[----:B------:R-:W-:Y:S02]  /*27500*/  SHF.R.S32.HI R30, RZ, 0x1f, R153 ;  /* 0x0000001fff1e7819 */ /* 0x000fe40000011499 */
[----:B------:R-:W-:Y:S02]  /*27510*/  SHF.R.S32.HI R31, RZ, 0x1f, R154 ;  /* 0x0000001fff1f7819 */ /* 0x000fe4000001149a */
[----:B------:R-:W-:Y:S02]  /*27520*/  SHF.R.S32.HI R32, RZ, 0x1f, R155 ;  /* 0x0000001fff207819 */ /* 0x000fe4000001149b */
[----:B------:R-:W-:Y:S01]  /*27530*/  SHF.R.S32.HI R33, RZ, 0x1f, R156 ;  /* 0x0000001fff217819 */ /* 0x000fe2000001149c */
[----:B0-----:R-:W-:-:S04]  /*27540*/  @P0 IMAD.HI.U32 R4, R8, R5, RZ ;  /* 0x0000000508040227 */ /* 0x001fc800078e00ff */
[----:B------:R-:W-:Y:S02]  /*27550*/  IMAD.U32 R5, RZ, RZ, UR9 ;  /* 0x00000009ff057e24 */ /* 0x000fe4000f8e00ff */
[----:B------:R-:W-:Y:S01]  /*27560*/  IMAD.U32 R5, RZ, RZ, UR4 ;  /* 0x00000004ff057e24 */ /* 0x000fe2000f8e00ff */
[----:B-1----:R-:W-:Y:S01]  /*27570*/  @P0 SHF.R.U32.HI R3, RZ, R7, R4 ;  /* 0x00000007ff030219 */ /* 0x002fe20000011604 */
[----:B------:R-:W-:Y:S01]  /*27580*/  IMAD.U32 R4, RZ, RZ, UR8 ;  /* 0x00000008ff047e24 */ /* 0x000fe2000f8e00ff */
[----:B------:R-:W-:Y:S01]  /*27590*/  ISETP.GE.AND P0, PT, R153, UR16, PT ;  /* 0x0000001099007c0c */ /* 0x000fe2000bf06270 */
[----:B------:R-:W-:Y:S01]  /*275a0*/  ULDC.64 UR8, c[0x0][0xbe0] ;  /* 0x0002f80000087ab9 */ /* 0x000fe20000000a00 */
[--C-:B------:R-:W-:Y:S01]  /*275b0*/  SHF.R.S32.HI R6, RZ, 0x1f, R3.reuse ;  /* 0x0000001fff067819 */ /* 0x100fe20000011403 */
[----:B------:R-:W-:Y:S01]  /*275c0*/  IMAD.MOV R7, RZ, RZ, -R3 ;  /* 0x000000ffff077224 */ /* 0x000fe200078e0a03 */
[----:B------:R-:W-:Y:S01]  /*275d0*/  SEL R9, RZ, 0xffffffff, P0 ;  /* 0xffffffffff097807 */ /* 0x000fe20000000000 */
[----:B------:R-:W-:Y:S01]  /*275e0*/  IMAD.WIDE.U32 R4, R3, UR8, R4 ;  /* 0x0000000803047c25 */ /* 0x000fe2000f8e0004 */
[----:B------:R-:W-:-:S03]  /*275f0*/  ISETP.GE.AND P0, PT, R152, UR16, PT ;  /* 0x0000001098007c0c */ /* 0x000fc6000bf06270 */
[----:B------:R-:W-:Y:S02]  /*27600*/  IMAD R6, R6, UR8, RZ ;  /* 0x0000000806067c24 */ /* 0x000fe4000f8e02ff */
[----:B------:R-:W-:Y:S02]  /*27610*/  IMAD R7, R11, R7, R8 ;  /* 0x000000070b077224 */ /* 0x000fe400078e0208 */
[----:B------:R-:W-:Y:S02]  /*27620*/  IMAD.SHL.U32 R13, R9, 0x10, RZ ;  /* 0x00000010090d7824 */ /* 0x000fe400078e00ff */
[----:B------:R-:W-:Y:S01]  /*27630*/  IMAD R9, R3, UR9, R6 ;  /* 0x0000000903097c24 */ /* 0x000fe2000f8e0206 */
[----:B------:R-:W-:Y:S01]  /*27640*/  SEL R6, RZ, 0xffffffff, P0 ;  /* 0xffffffffff067807 */ /* 0x000fe20000000000 */
[----:B------:R-:W-:Y:S01]  /*27650*/  ULDC.64 UR8, c[0x0][0xbd8] ;  /* 0x0002f60000087ab9 */ /* 0x000fe20000000a00 */
[----:B------:R-:W-:Y:S01]  /*27660*/  SHF.R.S32.HI R3, RZ, 0x1f, R7 ;  /* 0x0000001fff037819 */ /* 0x000fe20000011407 */
[----:B------:R-:W-:Y:S01]  /*27670*/  IMAD.IADD R5, R5, 0x1, R9 ;  /* 0x0000000105057824 */ /* 0x000fe200078e0209 */
[----:B------:R-:W-:Y:S01]  /*27680*/  LOP3.LUT R10, R13, 0x10, R10, 0xe2, !PT ;  /* 0x000000100d0a7812 */ /* 0x000fe200078ee20a */
[----:B------:R-:W-:Y:S01]  /*27690*/  IMAD.SHL.U32 R13, R6, 0x20, RZ ;  /* 0x00000020060d7824 */ /* 0x000fe200078e00ff */
[----:B------:R-:W-:Y:S01]  /*276a0*/  ISETP.GE.AND P0, PT, R210, UR16, PT ;  /* 0x00000010d2007c0c */ /* 0x000fe2000bf06270 */
[----:B------:R-:W-:-:S02]  /*276b0*/  IMAD R6, R3, UR8, RZ ;  /* 0x0000000803067c24 */ /* 0x000fc4000f8e02ff */
[----:B------:R-:W-:Y:S01]  /*276c0*/  IMAD.WIDE.U32 R4, R7, UR8, R4 ;  /* 0x0000000807047c25 */ /* 0x000fe2000f8e0004 */
[----:B------:R-:W-:-:S03]  /*276d0*/  LOP3.LUT R10, R13, 0x20, R10, 0xe2, !PT ;  /* 0x000000200d0a7812 */ /* 0x000fc600078ee20a */
[----:B------:R-:W-:Y:S01]  /*276e0*/  IMAD R3, R7, UR9, R6 ;  /* 0x0000000907037c24 */ /* 0x000fe2000f8e0206 */
[----:B------:R-:W-:Y:S01]  /*276f0*/  SEL R7, RZ, 0x40, P0 ;  /* 0x00000040ff077807 */ /* 0x000fe20000000000 */
[----:B------:R-:W-:Y:S01]  /*27700*/  ULDC.64 UR8, c[0x0][0xb80] ;  /* 0x0002e00000087ab9 */ /* 0x000fe20000000a00 */
[----:B------:R-:W-:Y:S01]  /*27710*/  ISETP.GE.AND P0, PT, R26, R25, PT ;  /* 0x000000191a00720c */ /* 0x000fe20003f06270 */
[----:B------:R-:W-:Y:S01]  /*27720*/  IMAD.IADD R3, R5, 0x1, R3 ;  /* 0x0000000105037824 */ /* 0x000fe200078e0203 */
[----:B------:R-:W-:Y:S02]  /*27730*/  LEA R20, P1, R4, UR8, 0x1 ;  /* 0x0000000804147c11 */ /* 0x000fe4000f8208ff */
[----:B------:R-:W-:Y:S02]  /*27740*/  LOP3.LUT R21, R10, R7, RZ, 0xfc, !PT ;  /* 0x000000070a157212 */ /* 0x000fe400078efcff */
[----:B------:R-:W-:Y:S01]  /*27750*/  LEA.HI.X R3, R4, UR9, R3, 0x1, P1 ;  /* 0x0000000904037c11 */ /* 0x000fe200088f0c03 */
[----:B------:R0:W1:Y:S01]  /*27760*/  SHFL.IDX PT, R6, R20, RZ, 0x181f ;  /* 0x00181fff14067589 */ /* 0x00006200000e0000 */
[----:B------:R-:W-:-:S03]  /*27770*/  LOP3.LUT R24, R21, R0, RZ, 0xfc, !PT ;  /* 0x0000000015187212 */ /* 0x000fc600078efcff */
[----:B------:R0:W2:Y:S02]  /*27780*/  SHFL.IDX PT, R7, R3, RZ, 0x181f ;  /* 0x00181fff03077589 */ /* 0x0000a400000e0000 */
[----:B------:R-:W-:Y:S05]  /*27790*/  @P0 BRA `(.L_x_3213) ;  /* 0x00000000007c0947 */ /* 0x000fea0003800000 */
        /* <DEDUP_REMOVED lines=18> */
[----:B-1----:R-:W-:-:S02]  /*278c0*/  @!P1 LEA R8, P6, R152, R6, 0x1 ;  /* 0x0000000698089211 */ /* 0x002fc400078c08ff */
        /* <DEDUP_REMOVED lines=12> */
.L_x_3213:
[----:B------:R-:W-:Y:S05]  /*27990*/  BSYNC B1 ;  /* 0x0000000000017941 */ /* 0x000fea0003800000 */
.L_x_3212:
        /* <DEDUP_REMOVED lines=9> */
[----:B------:R-:W-:-:S05]  /*27a30*/  LOP3.LUT P1, RZ, R21, 0x40, RZ, 0xc0, !PT ;  /* 0x0000004015ff7812 */ /* 0x000fca000782c0ff */
[CC--:B-1----:R-:W-:Y:S02]  /*27a40*/  @!P2 LEA R8, P0, R156.reuse, R6.reuse, 0x1 ;  /* 0x000000069c08a211 */ /* 0x0c2fe400078008ff */
[----:B---3--:R-:W-:Y:S02]  /*27a50*/  @!P3 IMAD.WIDE R4, R19, 0x2, R6 ;  /* 0x000000021304b825 */ /* 0x008fe400078e0206 */
[-C--:B------:R-:W-:Y:S02]  /*27a60*/  @!P2 LEA.HI.X R9, R156, R7.reuse, R33, 0x1, P0 ;  /* 0x000000079c09a211 */ /* 0x080fe400000f0c21 */
[----:B------:R-:W-:Y:S01]  /*27a70*/  @!P5 LEA R10, P0, R155, R6, 0x1 ;  /* 0x000000069b0ad211 */ /* 0x000fe200078008ff */
[----:B------:R1:W-:Y:S01]  /*27a80*/  @!P3 ST.E.128 desc[UR36][R4.64], RZ ;  /* 0x000000ff0400b985 */ /* 0x0003e2000c101d24 */
[----:B------:R-:W-:Y:S02]  /*27a90*/  ISETP.GE.AND P3, PT, R153, UR16, PT ;  /* 0x0000001099007c0c */ /* 0x000fe4000bf66270 */
[----:B------:R-:W-:Y:S01]  /*27aa0*/  @!P5 LEA.HI.X R11, R155, R7, R32, 0x1, P0 ;  /* 0x000000079b0bd211 */ /* 0x000fe200000f0c20 */
[----:B------:R2:W-:Y:S01]  /*27ab0*/  @!P2 ST.E.128 desc[UR36][R8.64], RZ ;  /* 0x000000ff0800a985 */ /* 0x0005e2000c101d24 */
[----:B------:R-:W-:-:S02]  /*27ac0*/  ISETP.GE.AND P2, PT, R152, UR16, PT ;  /* 0x0000001098007c0c */ /* 0x000fc4000bf46270 */
[----:B------:R-:W-:Y:S01]  /*27ad0*/  LOP3.LUT P0, RZ, R24, 0x80, RZ, 0xc0, !PT ;  /* 0x0000008018ff7812 */ /* 0x000fe2000780c0ff */
[----:B------:R2:W-:Y:S01]  /*27ae0*/  @!P5 ST.E.128 desc[UR36][R10.64], RZ ;  /* 0x000000ff0a00d985 */ /* 0x0005e2000c101d24 */
[----:B------:R-:W-:-:S04]  /*27af0*/  @!P4 LEA R12, P6, R154, R6, 0x1 ;  /* 0x000000069a0cc211 */ /* 0x000fc800078c08ff */
[----:B------:R-:W-:Y:S02]  /*27b00*/  @!P4 LEA.HI.X R13, R154, R7, R31, 0x1, P6 ;  /* 0x000000079a0dc211 */ /* 0x000fe400030f0c1f */
[----:B------:R-:W-:-:S03]  /*27b10*/  @!P3 LEA R14, P5, R153, R6, 0x1 ;  /* 0x00000006990eb211 */ /* 0x000fc600078a08ff */
[----:B------:R2:W-:Y:S01]  /*27b20*/  @!P4 ST.E.128 desc[UR36][R12.64], RZ ;  /* 0x000000ff0c00c985 */ /* 0x0005e2000c101d24 */
[-C--:B-1----:R-:W-:Y:S02]  /*27b30*/  @!P2 LEA R4, P6, R152, R6.reuse, 0x1 ;  /* 0x000000069804a211 */ /* 0x082fe400078c08ff */
[-C--:B0-----:R-:W-:Y:S02]  /*27b40*/  @P1 LEA R20, P4, R210, R6.reuse, 0x1 ;  /* 0x00000006d2141211 */ /* 0x081fe400078808ff */
        /* <DEDUP_REMOVED lines=9> */
.L_x_3204:
[----:B------:R-:W-:Y:S05]  /*27be0*/  BSYNC B0 ;  /* 0x0000000000007941 */ /* 0x000fea0003800000 */
.L_x_3196:
[----:B------:R-:W-:Y:S02]  /*27bf0*/  ULDC UR4, c[0x0][0xd3c] ;  /* 0x00034f0000047ab9 */ /* 0x000fe40000000800 */
[----:B------:R-:W-:-:S06]  /*27c00*/  UISETP.GE.AND UP0, UPT, UR6, UR4, UPT ;  /* 0x000000040600728c */ /* 0x000fcc000bf06270 */
[----:B------:R-:W-:-:S13]  /*27c10*/  PLOP3.LUT P0, PT, PT, PT, UP0, 0x80, 0x0 ;  /* 0x000000000000781c */ /* 0x000fda0003f0f008 */
[----:B------:R-:W-:Y:S05]  /*27c20*/  @!P0 BRA `(.L_x_3214) ;  /* 0xfffffd9400c88947 */ /* 0x000fea000383ffff */
[----:B------:R-:W-:Y:S05]  /*27c30*/  EXIT ;  /* 0x000000000000794d */ /* 0x000fea0003800000 */
.L_x_3065:
[----:B------:R-:W-:-:S08]  /*27c40*/  NOP ;  /* 0x0000000000007918 */ /* 0x000fd00000000000 */
[----:B0-----:R-:W0:-:S00]  /*27c50*/  USETMAXREG.DEALLOC.CTAPOOL 0x28 ;  /* 0x00000028000079c8 */ /* 0x001e0000080e0500 */
[----:B0-----:R-:W-:Y:S02]  /*27c60*/  LOP3.LUT R0, R0, 0x3, RZ, 0xc0, !PT ;  /* 0x0000000300007812 */ /* 0x001fe400078ec0ff */
[----:B------:R-:W-:-:S04]  /*27c70*/  LOP3.LUT R16, R16, 0xffdfffff, RZ, 0xc0, !PT ;  /* 0xffdfffff10107812 */ /* 0x000fc800078ec0ff */
[----:B------:R-:W0:Y:S02]  /*27c80*/  SHFL.IDX PT, R0, R0, RZ, 0x1f ;  /* 0x00001fff00007589 */ /* 0x000e2400000e0000 */
[----:B0-----:R-:W-:Y:S01]  /*27c90*/  ISETP.NE.AND P0, PT, R0, RZ, PT ;  /* 0x000000ff0000720c */ /* 0x001fe20003f05270 */
[----:B------:R-:W-:-:S12]  /*27ca0*/  IMAD.MOV.U32 R0, RZ, RZ, RZ ;  /* 0x000000ffff007224 */ /* 0x000fd800078e00ff */
        /* <DEDUP_REMOVED lines=9> */
.L_x_3215:
[----:B------:R-:W0:Y:S01]  /*27d40*/  S2R R2, SR_TID.X ;  /* 0x0000000000027919 */ /* 0x000e220000002100 */
[----:B------:R-:W-:Y:S01]  /*27d50*/  ULDC UR4, c[0x0][0xd3c] ;  /* 0x00034f0000047ab9 */ /* 0x000fe20000000800 */
[----:B------:R-:W-:Y:S01]  /*27d60*/  IMAD.MOV.U32 R9, RZ, RZ, RZ ;  /* 0x000000ffff097224 */ /* 0x000fe200078e00ff */
[----:B------:R-:W1:Y:S01]  /*27d70*/  S2UR UR6, SR_CTAID.X ;  /* 0x00000000000679c3 */ /* 0x000e620000002500 */
[----:B------:R-:W-:Y:S01]  /*27d80*/  ULDC UR5, c[0x0][0xd38] ;  /* 0x00034e0000057ab9 */ /* 0x000fe20000000800 */
[----:B0-----:R-:W-:-:S04]  /*27d90*/  LOP3.LUT R7, R2, 0x1f, RZ, 0xc0, !PT ;  /* 0x0000001f02077812 */ /* 0x001fc800078ec0ff */
[----:B------:R-:W-:-:S04]  /*27da0*/  ISETP.NE.AND P0, PT, R7, 0x1f, PT ;  /* 0x0000001f0700780c */ /* 0x000fc80003f05270 */
[----:B------:R-:W-:-:S13]  /*27db0*/  ISETP.GE.OR P1, PT, R7, UR4, !P0 ;  /* 0x0000000407007c0c */ /* 0x000fda000c726670 */
[----:B------:R-:W0:Y:S08]  /*27dc0*/  @!P1 LDC.64 R4, c[0x0][0xd80] ;  /* 0x00036000ff049b82 */ /* 0x000e300000000a00 */
[----:B------:R-:W2:Y:S01]  /*27dd0*/  @!P1 LDC.64 R2, c[0x0][0xd78] ;  /* 0x00035e00ff029b82 */ /* 0x000ea20000000a00 */
[----:B0-----:R-:W-:-:S05]  /*27de0*/  @!P1 IMAD.WIDE.U32 R4, R7, 0x4, R4 ;  /* 0x0000000407049825 */ /* 0x001fca00078e0004 */
        /* <DEDUP_REMOVED lines=26> */
[----:B0-----:R-:W-:-:S05]  /*27f90*/  IMAD R6, R6, UR5, RZ ;  /* 0x0000000506067c24 */ /* 0x001fca000f8e02ff */
[----:B-1----:R-:W-:Y:S01]  /*27fa0*/  ISETP.GT.AND P6, PT, R6, UR6, PT ;  /* 0x0000000606007c0c */ /* 0x002fe2000bfc4270 */
[----:B------:R-:W-:-:S12]  /*27fb0*/  IMAD.MOV.U32 R3, RZ, RZ, R6 ;  /* 0x000000ffff037224 */ /* 0x000fd800078e0006 */
[----:B------:R-:W-:Y:S05]  /*27fc0*/  @P6 BRA `(.L_x_3217) ;  /* 0x0000000000986947 */ /* 0x000fea0003800000 */
[----:B------:R-:W-:Y:S01]  /*27fd0*/  IMAD.MOV.U32 R6, RZ, RZ, R3 ;  /* 0x000000ffff067224 */ /* 0x000fe200078e0003 */
[----:B------:R-:W-:Y:S01]  /*27fe0*/  UMOV UR4, URZ ;  /* 0x0000003f00047c82 */ /* 0x000fe20008000000 */
[----:B------:R-:W-:-:S05]  /*27ff0*/  ULDC UR5, c[0x0][0xd38] ;  /* 0x00034e0000057ab9 */ /* 0x000fca0000000800 */
.L_x_3219:
[----:B------:R-:W0:Y:S01]  /*28000*/  LDC R0, c[0x0][0xd3c] ;  /* 0x00034f00ff007b82 */ /* 0x000e220000000800 */
[----:B------:R-:W-:-:S06]  /*28010*/  UIADD3 UR4, UR4, 0x1f, URZ ;  /* 0x0000001f04047890 */ /* 0x000fcc000fffe03f */
[----:B0-----:R-:W-:-:S13]  /*28020*/  ISETP.LE.AND P6, PT, R0, UR4, PT ;  /* 0x0000000400007c0c */ /* 0x001fda000bfc3270 */
[----:B------:R-:W-:Y:S05]  /*28030*/  @P6 BRA `(.L_x_3218) ;  /* 0x0000000800a86947 */ /* 0x000fea0003800000 */
[----:B------:R-:W-:-:S05]  /*28040*/  VIADD R9, R7, UR4 ;  /* 0x0000000407097c36 */ /* 0x000fca0008000000 */
[----:B------:R-:W-:Y:S01]  /*28050*/  ISETP.GE.OR P6, PT, R9, R0, !P0 ;  /* 0x000000000900720c */ /* 0x000fe200047c6670 */
[----:B------:R-:W-:-:S12]  /*28060*/  IMAD.MOV.U32 R0, RZ, RZ, RZ ;  /* 0x000000ffff007224 */ /* 0x000fd800078e00ff */
        /* <DEDUP_REMOVED lines=28> */
.L_x_3217:
        /* <DEDUP_REMOVED lines=13> */
.L_x_3220:
        /* <DEDUP_REMOVED lines=62> */
.L_x_3221:
        /* <DEDUP_REMOVED lines=61> */
.L_x_3222:
[----:B------:R-:W-:-:S05]  /*28ab0*/  LOP3.LUT R25, RZ, R2, RZ, 0x33, !PT ;  /* 0x00000002ff197212 */ /* 0x000fca00078e33ff */
[----:B------:R-:W-:Y:S01]  /*28ac0*/  IMAD.IADD R25, R0, 0x1, R25 ;  /* 0x0000000100197824 */ /* 0x000fe200078e0219 */
[----:B------:R-:W-:Y:S06]  /*28ad0*/  BRA `(.L_x_3223) ;  /* 0x0000000000147947 */ /* 0x000fec0003800000 */
.L_x_3218:
[----:B------:R-:W-:Y:S01]  /*28ae0*/  ULDC UR4, c[0x0][0xd3c] ;  /* 0x00034f0000047ab9 */ /* 0x000fe20000000800 */
[----:B------:R-:W-:Y:S02]  /*28af0*/  IMAD.MOV.U32 R25, RZ, RZ, RZ ;  /* 0x000000ffff197224 */ /* 0x000fe400078e00ff */
[----:B------:R-:W-:Y:S02]  /*28b00*/  IMAD.U32 R24, RZ, RZ, UR6 ;  /* 0x00000006ff187e24 */ /* 0x000fe4000f8e00ff */
[----:B------:R-:W-:Y:S02]  /*28b10*/  IMAD.MOV.U32 R26, RZ, RZ, RZ ;  /* 0x000000ffff1a7224 */ /* 0x000fe400078e00ff */
[----:B------:R-:W-:-:S07]  /*28b20*/  IMAD.U32 R27, RZ, RZ, UR4 ;  /* 0x00000004ff1b7e24 */ /* 0x000fce000f8e00ff */
.L_x_3223:
[----:B------:R-:W-:-:S13]  /*28b30*/  ISETP.NE.AND P0, PT, R7, RZ, PT ;  /* 0x000000ff0700720c */ /* 0x000fda0003f05270 */
[----:B------:R-:W0:Y:S01]  /*28b40*/  @!P0 S2R R3, SR_CgaCtaId ;  /* 0x0000000000038919 */ /* 0x000e220000008800 */
[----:B------:R-:W-:-:S04]  /*28b50*/  @!P0 MOV R0, 0x400 ;  /* 0x0000040000008802 */ /* 0x000fc80000000f00 */
[----:B0-----:R-:W-:-:S05]  /*28b60*/  @!P0 LEA R0, R3, R0, 0x18 ;  /* 0x0000000003008211 */ /* 0x001fca00078ec0ff */
[----:B------:R1:W-:Y:S01]  /*28b70*/  @!P0 STS.128 [R0+0x388d0], R24 ;  /* 0x0388d01800008388 */ /* 0x0003e20000000c00 */
[----:B------:R-:W-:Y:S06]  /*28b80*/  BAR.ARV 0x5, 0x180 ;  /* 0x0146000000007b1d */ /* 0x000fec0000002000 */
.L_x_3216:
[----:B------:R2:W-:Y:S01]  /*28b90*/  STL [R1+0x430], RZ ;  /* 0x000430ff01007387 */ /* 0x0005e20000100800 */
[----:B------:R-:W-:Y:S01]  /*28ba0*/  ULDC UR4, c[0x0][0xd3c] ;  /* 0x00034f0000047ab9 */ /* 0x000fe20000000800 */
[----:B------:R-:W-:Y:S01]  /*28bb0*/  IMAD.MOV.U32 R23, RZ, RZ, 0x1 ;  /* 0x00000001ff177424 */ /* 0x000fe200078e00ff */
[----:B0-----:R-:W-:Y:S01]  /*28bc0*/  ISETP.GE.AND P0, PT, R27, UR4, PT ;  /* 0x000000041b007c0c */ /* 0x001fe2000bf06270 */
[----:B------:R-:W-:-:S12]  /*28bd0*/  IMAD.MOV.U32 R18, RZ, RZ, RZ ;  /* 0x000000ffff127224 */ /* 0x000fd800078e00ff */
[----:B--2---:R-:W-:Y:S05]  /*28be0*/  @P0 BRA `(.L_x_3224) ;  /* 0x0000006000440947 */ /* 0x004fea0003800000 */
[----:B-1----:R-:W2:Y:S01]  /*28bf0*/  LDL R0, [R1+0x454] ;  /* 0x0004540001007983 */ /* 0x002ea20000100800 */
[----:B------:R-:W0:Y:S01]  /*28c00*/  S2UR UR5, SR_CgaCtaId ;  /* 0x00000000000579c3 */ /* 0x000e220000008800 */
[----:B------:R-:W-:Y:S01]  /*28c10*/  BSSY B8, `(.L_x_3224) ;  /* 0x000060e000087945 */ /* 0x000fe20003800000 */
[----:B------:R-:W-:Y:S01]  /*28c20*/  IMAD.MOV.U32 R23, RZ, RZ, 0x1 ;  /* 0x00000001ff177424 */ /* 0x000fe200078e00ff */
[----:B------:R-:W1:Y:S01]  /*28c30*/  S2R R5, SR_TID.X ;  /* 0x0000000000057919 */ /* 0x000e620000002100 */
[----:B------:R-:W-:Y:S01]  /*28c40*/  IMAD.MOV.U32 R18, RZ, RZ, RZ ;  /* 0x000000ffff127224 */ /* 0x000fe200078e00ff */
[----:B------:R-:W-:Y:S01]  /*28c50*/  ULDC UR39, c[0x0][0xc] ;  /* 0x0000030000277ab9 */ /* 0x000fe20000000800 */
[----:B------:R3:W-:Y:S01]  /*28c60*/  STL [R1+0x430], RZ ;  /* 0x000430ff01007387 */ /* 0x0007e20000100800 */
[C---:B-1----:R-:W-:Y:S02]  /*28c70*/  LOP3.LUT R4, R5.reuse, 0x7f, RZ, 0xc0, !PT ;  /* 0x0000007f05047812 */ /* 0x042fe400078ec0ff */
[----:B--2---:R-:W-:Y:S01]  /*28c80*/  R2UR UR4, R0 ;  /* 0x00000000000472ca */ /* 0x004fe200000e0000 */
[----:B------:R-:W-:-:S05]  /*28c90*/  IMAD.SHL.U32 R0, R5, 0x8, RZ ;  /* 0x0000000805007824 */ /* 0x000fca00078e00ff */
[----:B------:R-:W-:-:S04]  /*28ca0*/  LOP3.LUT R2, R0, 0x1f8, RZ, 0xc0, !PT ;  /* 0x000001f800027812 */ /* 0x000fc800078ec0ff */
[----:B------:R-:W-:Y:S01]  /*28cb0*/  LOP3.LUT R3, R2, 0x38, R5, 0x78, !PT ;  /* 0x0000003802037812 */ /* 0x000fe200078e7805 */
[----:B------:R-:W-:Y:S01]  /*28cc0*/  IMAD.SHL.U32 R2, R5, 0x10, RZ ;  /* 0x0000001005027824 */ /* 0x000fe200078e00ff */
[----:B------:R-:W-:Y:S01]  /*28cd0*/  SHF.R.U32.HI R5, RZ, 0x3, R4 ;  /* 0x00000003ff057819 */ /* 0x000fe20000011604 */
[----:B------:R-:W-:Y:S01]  /*28ce0*/  ULOP3.LUT UR38, UR4, 0x2, URZ, 0xfc, !UPT ;  /* 0x0000000204267892 */ /* 0x000fe2000f8efc3f */
[----:B------:R-:W-:Y:S02]  /*28cf0*/  LOP3.LUT R4, R0, 0x38, RZ, 0xc0, !PT ;  /* 0x0000003800047812 */ /* 0x000fe400078ec0ff */
[----:B------:R-:W-:Y:S01]  /*28d00*/  UMOV UR4, 0x400 ;  /* 0x0000040000047882 */ /* 0x000fe20000000000 */
[----:B------:R-:W-:Y:S01]  /*28d10*/  LOP3.LUT R34, R3, 0x200, R0, 0xf8, !PT ;  /* 0x0000020003227812 */ /* 0x000fe200078ef800 */
[----:B0-----:R-:W-:Y:S01]  /*28d20*/  ULEA UR4, UR5, UR4, 0x18 ;  /* 0x0000000405047291 */ /* 0x001fe2000f8ec03f */
[----:B------:R-:W-:Y:S02]  /*28d30*/  LOP3.LUT R2, R5, 0x70, R2, 0xf8, !PT ;  /* 0x0000007005027812 */ /* 0x000fe400078ef802 */
[----:B------:R-:W-:-:S02]  /*28d40*/  LOP3.LUT R0, R4, 0x40, RZ, 0xfc, !PT ;  /* 0x0000004004007812 */ /* 0x000fc400078efcff */
[C---:B------:R-:W-:Y:S01]  /*28d50*/  LOP3.LUT R3, R4.reuse, 0x80, RZ, 0xfc, !PT ;  /* 0x0000008004037812 */ /* 0x040fe200078efcff */
[----:B------:R-:W-:Y:S01]  /*28d60*/  IMAD.U32 R17, RZ, RZ, UR4 ;  /* 0x00000004ff117e24 */ /* 0x000fe2000f8e00ff */
[C---:B------:R-:W-:Y:S02]  /*28d70*/  LOP3.LUT R2, R4.reuse, 0xc0, RZ, 0xfc, !PT ;  /* 0x000000c004027812 */ /* 0x040fe400078efcff */
[----:B------:R-:W-:Y:S01]  /*28d80*/  LOP3.LUT R0, R4, 0x100, RZ, 0xfc, !PT ;  /* 0x0000010004007812 */ /* 0x000fe200078efcff */
[----:B------:R-:W-:Y:S01]  /*28d90*/  IMAD R19, R34, 0x2, R17 ;  /* 0x0000000222137824 */ /* 0x000fe200078e0211 */
[C---:B------:R-:W-:Y:S02]  /*28da0*/  LOP3.LUT R3, R4.reuse, 0x140, RZ, 0xfc, !PT ;  /* 0x0000014004037812 */ /* 0x040fe400078efcff */
[C---:B------:R-:W-:Y:S02]  /*28db0*/  LOP3.LUT R2, R4.reuse, 0x180, RZ, 0xfc, !PT ;  /* 0x0000018004027812 */ /* 0x040fe400078efcff */
[----:B---3--:R-:W-:-:S07]  /*28dc0*/  LOP3.LUT R0, R4, 0x1c0, RZ, 0xfc, !PT ;  /* 0x000001c004007812 */ /* 0x008fce00078efcff */
.L_x_3301:
[----:B------:R-:W-:Y:S05]  /*28dd0*/  YIELD ;  /* 0x0000000000007946 */ /* 0x000fea0003800000 */
[----:B------:R-:W-:Y:S01]  /*28de0*/  ULDC.64 UR4, c[0x0][0xb20] ;  /* 0x0002c80000047ab9 */ /* 0x000fe20000000a00 */
[----:B------:R-:W-:Y:S01]  /*28df0*/  IMAD.MOV.U32 R32, RZ, RZ, RZ ;  /* 0x000000ffff207224 */ /* 0x000fe200078e00ff */
[----:B------:R-:W-:-:S04]  /*28e00*/  ISETP.NE.U32.AND P0, PT, RZ, UR4, PT ;  /* 0x00000004ff007c0c */ /* 0x000fc8000bf05070 */
[----:B------:R-:W-:Y:S01]  /*28e10*/  ISETP.NE.AND.EX P0, PT, RZ, UR5, PT, P0 ;  /* 0x00000005ff007c0c */ /* 0x000fe2000bf05300 */
[----:B------:R-:W-:-:S12]  /*28e20*/  ULDC.64 UR4, c[0x0][0xb10] ;  /* 0x0002c40000047ab9 */ /* 0x000fd80000000a00 */
[----:B------:R-:W0:Y:S02]  /*28e30*/  @P0 LDC.64 R2, c[0x0][0xb20] ;  /* 0x0002c800ff020b82 */ /* 0x000e240000000a00 */
[----:B0-----:R-:W-:-:S05]  /*28e40*/  @P0 IMAD.WIDE R2, R27, 0x4, R2 ;  /* 0x000000041b020825 */ /* 0x001fca00078e0202 */
[----:B------:R0:W5:Y:S01]  /*28e50*/  @P0 LDG.E R32, desc[UR36][R2.64] ;  /* 0x0000002402200981 */ /* 0x000162000c1e1900 */
[----:B------:R-:W-:Y:S01]  /*28e60*/  ISETP.NE.U32.AND P0, PT, RZ, UR4, PT ;  /* 0x00000004ff007c0c */ /* 0x000fe2000bf05070 */
[----:B------:R-:W-:Y:S01]  /*28e70*/  IMAD.MOV.U32 R35, RZ, RZ, RZ ;  /* 0x000000ffff237224 */ /* 0x000fe200078e00ff */
[----:B------:R-:W-:Y:S02]  /*28e80*/  LOP3.LUT R16, R16, 0xffffffbf, RZ, 0xc0, !PT ;  /* 0xffffffbf10107812 */ /* 0x000fe400078ec0ff */
[----:B------:R-:W-:Y:S01]  /*28e90*/  ISETP.NE.AND.EX P1, PT, RZ, UR5, PT, P0 ;  /* 0x00000005ff007c0c */ /* 0x000fe2000bf25300 */
[----:B------:R-:W-:Y:S02]  /*28ea0*/  ULDC.64 UR4, c[0x0][0xaf8] ;  /* 0x0002be0000047ab9 */ /* 0x000fe40000000a00 */
[----:B------:R-:W-:Y:S01]  /*28eb0*/  ISETP.NE.U32.AND P0, PT, RZ, UR4, PT ;  /* 0x00000004ff007c0c */ /* 0x000fe2000bf05070 */
[----:B0-----:R-:W0:Y:S03]  /*28ec0*/  LDC.64 R2, c[0x0][0xaf8] ;  /* 0x0002be00ff027b82 */ /* 0x001e260000000a00 */
[----:B------:R-:W-:Y:S01]  /*28ed0*/  ISETP.NE.AND.EX P2, PT, RZ, UR5, PT, P0 ;  /* 0x00000005ff007c0c */ /* 0x000fe2000bf45300 */
[----:B------:R-:W-:-:S05]  /*28ee0*/  ULDC.64 UR4, c[0x0][0x418] ;  /* 0x0001060000047ab9 */ /* 0x000fca0000000a00 */
[----:B-1----:R-:W1:Y:S07]  /*28ef0*/  @P1 LDC.64 R4, c[0x0][0xb10] ;  /* 0x0002c400ff041b82 */ /* 0x002e6e0000000a00 */
[----:B------:R-:W-:Y:S01]  /*28f00*/  @P2 LOP3.LUT R16, R16, 0x40, RZ, 0xfc, !PT ;  /* 0x0000004010102812 */ /* 0x000fe200078efcff */
[----:B0-----:R-:W-:-:S05]  /*28f10*/  IMAD.WIDE R2, R27, 0x4, R2 ;  /* 0x000000041b027825 */ /* 0x001fca00078e0202 */
[----:B------:R0:W5:Y:S01]  /*28f20*/  @P2 LDG.E R35, desc[UR36][R2.64] ;  /* 0x0000002402232981 */ /* 0x000162000c1e1900 */
[----:B-1----:R-:W-:-:S05]  /*28f30*/  @P1 IMAD.WIDE R4, R27, 0x4, R4 ;  /* 0x000000041b041825 */ /* 0x002fca00078e0204 */
[----:B--2---:R-:W2:Y:S01]  /*28f40*/  @P1 LDG.E R0, desc[UR36][R4.64] ;  /* 0x0000002404001981 */ /* 0x004ea2000c1e1900 */
        /* <DEDUP_REMOVED lines=10> */
[----:B0-----:R-:W-:-:S05]  /*28ff0*/  IMAD.U32 R0, RZ, RZ, UR4 ;  /* 0x00000004ff007e24 */ /* 0x001fca000f8e00ff */
[----:B------:R1:W-:Y:S01]  /*29000*/  STL [R1+0x410], R0 ;  /* 0x0004100001007387 */ /* 0x0003e20000100800 */
[----:B------:R-:W-:Y:S05]  /*29010*/  @!P2 BRA `(.L_x_3225) ;  /* 0x000000000010a947 */ /* 0x000fea0003800000 */
[----:B------:R-:W2:Y:S04]  /*29020*/  LDG.E R5, desc[UR36][R2.64] ;  /* 0x0000002402057981 */ /* 0x000ea8000c1e1900 */
[----:B-1----:R-:W2:Y:S02]  /*29030*/  LDG.E R0, desc[UR36][R2.64+0x4] ;  /* 0x0000042402007981 */ /* 0x002ea4000c1e1900 */
[----:B--2---:R-:W-:-:S05]  /*29040*/  IMAD.IADD R0, R0, 0x1, -R5 ;  /* 0x0000000100007824 */ /* 0x004fca00078e0a05 */
[----:B------:R2:W-:Y:S02]  /*29050*/  STL [R1+0x410], R0 ;  /* 0x0004100001007387 */ /* 0x0005e40000100800 */
.L_x_3225:
[----:B------:R-:W-:Y:S02]  /*29060*/  ULDC.64 UR4, c[0x0][0xb18] ;  /* 0x0002c60000047ab9 */ /* 0x000fe40000000a00 */
[----:B------:R-:W-:-:S04]  /*29070*/  ISETP.NE.U32.AND P0, PT, RZ, UR4, PT ;  /* 0x00000004ff007c0c */ /* 0x000fc8000bf05070 */
[----:B------:R-:W-:-:S13]  /*29080*/  ISETP.NE.AND.EX P0, PT, RZ, UR5, PT, P0 ;  /* 0x00000005ff007c0c */ /* 0x000fda000bf05300 */
[----:B------:R-:W-:Y:S05]  /*29090*/  @!P0 BRA `(.L_x_3226) ;  /* 0x0000000000108947 */ /* 0x000fea0003800000 */
[----:B0-----:R-:W0:Y:S02]  /*290a0*/  LDC.64 R2, c[0x0][0xb18] ;  /* 0x0002c600ff027b82 */ /* 0x001e240000000a00 */
[----:B0-----:R-:W-:-:S05]  /*290b0*/  IMAD.WIDE R2, R27, 0x4, R2 ;  /* 0x000000041b027825 */ /* 0x001fca00078e0202 */
[----:B------:R0:W5:Y:S01]  /*290c0*/  LDG.E R7, desc[UR36][R2.64] ;  /* 0x0000002402077981 */ /* 0x000162000c1e1900 */
[----:B------:R-:W-:Y:S05]  /*290d0*/  BRA `(.L_x_3227) ;  /* 0x0000000000247947 */ /* 0x000fea0003800000 */
.L_x_3226:
[----:B------:R-:W-:Y:S02]  /*290e0*/  ULDC.64 UR4, c[0x0][0xb00] ;  /* 0x0002c00000047ab9 */ /* 0x000fe40000000a00 */
[----:B------:R-:W-:-:S04]  /*290f0*/  ISETP.NE.U32.AND P0, PT, RZ, UR4, PT ;  /* 0x00000004ff007c0c */ /* 0x000fc8000bf05070 */
[----:B------:R-:W-:-:S13]  /*29100*/  ISETP.NE.AND.EX P0, PT, RZ, UR5, PT, P0 ;  /* 0x00000005ff007c0c */ /* 0x000fda000bf05300 */
[----:B------:R-:W-:Y:S05]  /*29110*/  @!P0 BRA `(.L_x_3227) ;  /* 0x0000000000148947 */ /* 0x000fea0003800000 */
[----:B0-----:R-:W0:Y:S02]  /*29120*/  LDC.64 R2, c[0x0][0xb00] ;  /* 0x0002c000ff027b82 */ /* 0x001e240000000a00 */
[----:B0-----:R-:W-:-:S05]  /*29130*/  IMAD.WIDE R2, R27, 0x4, R2 ;  /* 0x000000041b027825 */ /* 0x001fca00078e0202 */
[----:B------:R-:W3:Y:S04]  /*29140*/  LDG.E R7, desc[UR36][R2.64] ;  /* 0x0000002402077981 */ /* 0x000ee8000c1e1900 */
[----:B-12---:R-:W3:Y:S02]  /*29150*/  LDG.E R0, desc[UR36][R2.64+0x4] ;  /* 0x0000042402007981 */ /* 0x006ee4000c1e1900 */
[----:B---3--:R-:W-:-:S07]  /*29160*/  IMAD.IADD R7, R0, 0x1, -R7 ;  /* 0x0000000100077824 */ /* 0x008fce00078e0a07 */
.L_x_3227:
[----:B------:R-:W3:Y:S01]  /*29170*/  LDL R6, [R1+0x410] ;  /* 0x0004100001067983 */ /* 0x000ee20000100800 */
[----:B012---:R-:W0:Y:S01]  /*29180*/  LDC R0, c[0x0][0x448] ;  /* 0x00011200ff007b82 */ /* 0x007e220000000800 */
[----:B------:R-:W-:Y:S01]  /*29190*/  IMAD.SHL.U32 R37, R25, 0x40, RZ ;  /* 0x0000004019257824 */ /* 0x000fe200078e00ff */
[----:B------:R-:W-:Y:S01]  /*291a0*/  LOP3.LUT R16, R16, 0xffffefff, RZ, 0xc0, !PT ;  /* 0xffffefff10107812 */ /* 0x000fe200078ec0ff */
[----:B-----5:R-:W-:Y:S02]  /*291b0*/  IMAD.IADD R25, R7, 0x1, -R32 ;  /* 0x0000000107197824 */ /* 0x020fe400078e0a20 */
[----:B------:R-:W-:-:S03]  /*291c0*/  VIADD R4, R37, 0x3f ;  /* 0x0000003f25047836 */ /* 0x000fc60000000000 */
[----:B------:R-:W1:Y:S01]  /*291d0*/  LDC.64 R2, c[0x0][0xad8] ;  /* 0x0002b600ff027b82 */ /* 0x000e620000000a00 */
[----:B0-----:R-:W-:Y:S02]  /*291e0*/  ISETP.NE.AND P2, PT, R0, 0x1, PT ;  /* 0x000000010000780c */ /* 0x001fe40003f45270 */
[----:B-1----:R-:W-:-:S11]  /*291f0*/  ISETP.GE.AND P1, PT, R3, 0x1, PT ;  /* 0x000000010300780c */ /* 0x002fd60003f26270 */
[----:B------:R-:W0:Y:S01]  /*29200*/  @P2 LDC R5, c[0x0][0x44c] ;  /* 0x00011300ff052b82 */ /* 0x000e220000000800 */
[----:B------:R-:W-:-:S07]  /*29210*/  @P2 LOP3.LUT R16, R16, 0x1000, RZ, 0xfc, !PT ;  /* 0x0000100010102812 */ /* 0x000fce00078efcff */
[----:B------:R-:W1:Y:S01]  /*29220*/  @P2 LDC R0, c[0x0][0x450] ;  /* 0x00011400ff002b82 */ /* 0x000e620000000800 */
[----:B0-----:R-:W-:-:S05]  /*29230*/  @P2 IMAD.HI.U32 R5, R4, R5, RZ ;  /* 0x0000000504052227 */ /* 0x001fca00078e00ff */
[----:B-1----:R-:W-:Y:S02]  /*29240*/  @P2 SHF.R.U32.HI R4, RZ, R0, R5 ;  /* 0x00000000ff042219 */ /* 0x002fe40000011605 */
[----:B---3--:R-:W-:-:S05]  /*29250*/  IADD3 R5, R25, 0x1, -R6 ;  /* 0x0000000119057810 */ /* 0x008fca0007ffe806 */
        /* <DEDUP_REMOVED lines=14> */
.L_x_3230:
[----:B------:R-:W-:-:S13]  /*29340*/  ISETP.NE.AND P0, PT, R3, 0x1, PT ;  /* 0x000000010300780c */ /* 0x000fda0003f05270 */
[----:B------:R-:W0:Y:S02]  /*29350*/  @P0 LDC.64 R4, c[0x0][0xae0] ;  /* 0x0002b800ff040b82 */ /* 0x000e240000000a00 */
[----:B0-----:R-:W-:-:S05]  /*29360*/  @P0 IMAD.HI.U32 R4, R0, R4, RZ ;  /* 0x0000000400040227 */ /* 0x001fca00078e00ff */
[----:B------:R-:W-:-:S07]  /*29370*/  @P0 SHF.R.U32.HI R0, RZ, R5, R4 ;  /* 0x00000005ff000219 */ /* 0x000fce0000011604 */
.L_x_3231:
[----:B------:R-:W-:Y:S05]  /*29380*/  BSYNC B0 ;  /* 0x0000000000007941 */ /* 0x000fea0003800000 */
.L_x_3229:
[----:B------:R-:W-:-:S05]  /*29390*/  IMAD R5, R0, R3, R3 ;  /* 0x0000000300057224 */ /* 0x000fca00078e0203 */
[----:B------:R-:W-:-:S07]  /*293a0*/  VIMNMX R2, R2, R5, PT ;  /* 0x0000000502027248 */ /* 0x000fce0003fe0100 */
.L_x_3228:
[----:B------:R-:W0:Y:S01]  /*293b0*/  @P2 LDC R0, c[0x0][0x44c] ;  /* 0x00011300ff002b82 */ /* 0x000e220000000800 */
[----:B------:R-:W-:Y:S01]  /*293c0*/  VIADD R2, R2, 0x3f ;  /* 0x0000003f02027836 */ /* 0x000fe20000000000 */
[----:B------:R-:W-:Y:S01]  /*293d0*/  ULDC UR4, c[0x0][0xad4] ;  /* 0x0002b50000047ab9 */ /* 0x000fe20000000800 */
[----:B------:R-:W-:-:S05]  /*293e0*/  IMAD.MOV.U32 R4, RZ, RZ, R37 ;  /* 0x000000ffff047224 */ /* 0x000fca00078e0025 */
[----:B------:R-:W1:Y:S01]  /*293f0*/  @P2 LDC R5, c[0x0][0x450] ;  /* 0x00011400ff052b82 */ /* 0x000e620000000800 */
[----:B0-----:R-:W-:-:S05]  /*29400*/  @P2 IMAD.HI.U32 R0, R37, R0, RZ ;  /* 0x0000000025002227 */ /* 0x001fca00078e00ff */
        /* <DEDUP_REMOVED lines=22> */
.L_x_3234:
[----:B------:R-:W-:-:S13]  /*29570*/  ISETP.NE.AND P0, PT, R3, 0x1, PT ;  /* 0x000000010300780c */ /* 0x000fda0003f05270 */
[----:B------:R-:W0:Y:S02]  /*29580*/  @P0 LDC.64 R4, c[0x0][0xae0] ;  /* 0x0002b800ff040b82 */ /* 0x000e240000000a00 */
[----:B0-----:R-:W-:-:S05]  /*29590*/  @P0 IMAD.HI.U32 R4, R6, R4, RZ ;  /* 0x0000000406040227 */ /* 0x001fca00078e00ff */
[----:B------:R-:W-:-:S07]  /*295a0*/  @P0 SHF.R.U32.HI R6, RZ, R5, R4 ;  /* 0x00000005ff060219 */ /* 0x000fce0000011604 */
.L_x_3235:
[----:B------:R-:W-:Y:S05]  /*295b0*/  BSYNC B0 ;  /* 0x0000000000007941 */ /* 0x000fea0003800000 */
.L_x_3233:
[----:B------:R-:W-:-:S05]  /*295c0*/  IMAD R3, R6, R3, RZ ;  /* 0x0000000306037224 */ /* 0x000fca00078e02ff */
[----:B------:R-:W-:-:S07]  /*295d0*/  VIMNMX R2, R2, R3, !PT ;  /* 0x0000000302027248 */ /* 0x000fce0007fe0100 */
.L_x_3232:
        /* <DEDUP_REMOVED lines=43> */
.L_x_3237:
[----:B------:R-:W-:Y:S05]  /*29890*/  BSYNC B0 ;  /* 0x0000000000007941 */ /* 0x000fea0003800000 */
.L_x_3236:
        /* <DEDUP_REMOVED lines=23> */
.L_x_3239:
        /* <DEDUP_REMOVED lines=20> */
.L_x_3242:
[----:B------:R-:W-:Y:S05]  /*29b50*/  BSYNC B6 ;  /* 0x0000000000067941 */ /* 0x000fea0003800000 */
.L_x_3241:
        /* <DEDUP_REMOVED lines=20> */
.L_x_3245:
        /* <DEDUP_REMOVED lines=15> */
.L_x_3244:
[----:B------:R-:W-:Y:S05]  /*29d90*/  BSYNC B6 ;  /* 0x0000000000067941 */ /* 0x000fea0003800000 */
.L_x_3243:
[----:B------:R-:W-:Y:S01]  /*29da0*/  ULDC.64 UR4, c[0x0][0xaf0] ;  /* 0x0002bc0000047ab9 */ /* 0x000fe20000000a00 */
[----:B------:R-:W0:Y:S01]  /*29db0*/  S2R R21, SR_TID.X ;  /* 0x0000000000157919 */ /* 0x000e220000002100 */
[----:B------:R-:W-:Y:S01]  /*29dc0*/  ISETP.NE.U32.AND P0, PT, RZ, UR4, PT ;  /* 0x00000004ff007c0c */ /* 0x000fe2000bf05070 */
[----:B------:R-:W-:Y:S01]  /*29dd0*/  IMAD.MOV.U32 R28, RZ, RZ, R27 ;  /* 0x000000ffff1c7224 */ /* 0x000fe200078e001b */
[----:B------:R-:W-:Y:S01]  /*29de0*/  ULDC UR4, c[0x0][0x320] ;  /* 0x0000c80000047ab9 */ /* 0x000fe20000000800 */
[----:B------:R-:W1:Y:S01]  /*29df0*/  S2R R22, SR_TID.X ;  /* 0x0000000000167919 */ /* 0x000e620000002100 */
[----:B------:R-:W-:Y:S01]  /*29e00*/  ISETP.NE.AND.EX P0, PT, RZ, UR5, PT, P0 ;  /* 0x00000005ff007c0c */ /* 0x000fe2000bf05300 */
[----:B------:R-:W2:-:S12]  /*29e10*/  LDC R20, c[0x0][0x430] ;  /* 0x00010c00ff147b82 */ /* 0x000e980000000800 */
[----:B------:R-:W3:Y:S01]  /*29e20*/  @P0 LDC.64 R2, c[0x0][0xaf0] ;  /* 0x0002bc00ff020b82 */ /* 0x000ee20000000a00 */
[----:B0-----:R-:W-:-:S05]  /*29e30*/  IMAD.SHL.U32 R29, R21, 0x8, RZ ;  /* 0x00000008151d7824 */ /* 0x001fca00078e00ff */
[----:B------:R-:W-:Y:S01]  /*29e40*/  LOP3.LUT R29, R29, 0x38, RZ, 0xc0, !PT ;  /* 0x000000381d1d7812 */ /* 0x000fe200078ec0ff */
[----:B-1----:R-:W-:-:S03]  /*29e50*/  IMAD.SHL.U32 R21, R22, 0x8, RZ ;  /* 0x0000000816157824 */ /* 0x002fc600078e00ff */
[----:B------:R-:W-:Y:S01]  /*29e60*/  LOP3.LUT R33, R29, 0x40, RZ, 0xfc, !PT ;  /* 0x000000401d217812 */ /* 0x000fe200078efcff */
[----:B---3--:R-:W-:Y:S01]  /*29e70*/  @P0 IMAD.WIDE R2, R27, 0x4, R2 ;  /* 0x000000041b020825 */ /* 0x008fe200078e0202 */
[C---:B------:R-:W-:Y:S02]  /*29e80*/  LOP3.LUT R0, R29.reuse, 0x180, RZ, 0xfc, !PT ;  /* 0x000001801d007812 */ /* 0x040fe400078efcff */
[----:B------:R-:W-:Y:S02]  /*29e90*/  LOP3.LUT R29, R29, 0x1c0, RZ, 0xfc, !PT ;  /* 0x000001c01d1d7812 */ /* 0x000fe400078efcff */
[----:B------:R-:W-:Y:S01]  /*29ea0*/  ISETP.GE.AND P3, PT, R33, UR4, PT ;  /* 0x0000000421007c0c */ /* 0x000fe2000bf66270 */
[----:B------:R0:W5:Y:S01]  /*29eb0*/  @P0 LDG.E R28, desc[UR36][R2.64] ;  /* 0x00000024021c0981 */ /* 0x000162000c1e1900 */
[----:B------:R-:W-:Y:S01]  /*29ec0*/  ISETP.GE.AND P0, PT, R29, UR4, PT ;  /* 0x000000041d007c0c */ /* 0x000fe2000bf06270 */
[C---:B------:R-:W-:Y:S01]  /*29ed0*/  IMAD.SHL.U32 R29, R22.reuse, 0x8, RZ ;  /* 0x00000008161d7824 */ /* 0x040fe200078e00ff */
[----:B------:R-:W-:Y:S01]  /*29ee0*/  LOP3.LUT R21, R21, 0x38, RZ, 0xc0, !PT ;  /* 0x0000003815157812 */ /* 0x000fe200078ec0ff */
[----:B------:R-:W-:Y:S01]  /*29ef0*/  IMAD.SHL.U32 R22, R22, 0x8, RZ ;  /* 0x0000000816167824 */ /* 0x000fe200078e00ff */
[----:B------:R-:W-:Y:S01]  /*29f00*/  LOP3.LUT R16, R16, 0xfffffdff, RZ, 0xc0, !PT ;  /* 0xfffffdff10107812 */ /* 0x000fe200078ec0ff */
[----:B------:R-:W-:Y:S01]  /*29f10*/  UMOV UR5, 0xffffffff ;  /* 0xffffffff00057882 */ /* 0x000fe20000000000 */
[----:B------:R-:W-:-:S02]  /*29f20*/  LOP3.LUT R29, R29, 0x38, RZ, 0xc0, !PT ;  /* 0x000000381d1d7812 */ /* 0x000fc400078ec0ff */
[----:B------:R-:W-:Y:S02]  /*29f30*/  ISETP.GE.AND P2, PT, R21, UR4, PT ;  /* 0x0000000415007c0c */ /* 0x000fe4000bf46270 */
[----:B------:R-:W-:Y:S02]  /*29f40*/  LOP3.LUT R29, R29, 0x80, RZ, 0xfc, !PT ;  /* 0x000000801d1d7812 */ /* 0x000fe400078efcff */
[----:B------:R-:W-:Y:S02]  /*29f50*/  @P3 LOP3.LUT R16, R16, 0x200, RZ, 0xfc, !PT ;  /* 0x0000020010103812 */ /* 0x000fe400078efcff */
[----:B------:R-:W-:Y:S02]  /*29f60*/  LOP3.LUT R22, R22, 0x38, RZ, 0xc0, !PT ;  /* 0x0000003816167812 */ /* 0x000fe400078ec0ff */
[----:B------:R-:W-:Y:S02]  /*29f70*/  ISETP.GE.AND P5, PT, R29, UR4, PT ;  /* 0x000000041d007c0c */ /* 0x000fe4000bfa6270 */
[----:B------:R-:W-:-:S02]  /*29f80*/  LOP3.LUT R16, R16, 0xfffffbff, RZ, 0xc0, !PT ;  /* 0xfffffbff10107812 */ /* 0x000fc400078ec0ff */
[----:B------:R-:W-:Y:S02]  /*29f90*/  LOP3.LUT R22, R22, 0xc0, RZ, 0xfc, !PT ;  /* 0x000000c016167812 */ /* 0x000fe400078efcff */
[----:B------:R-:W-:Y:S02]  /*29fa0*/  @P2 LOP3.LUT R16, R16, 0x400, RZ, 0xfc, !PT ;  /* 0x0000040010102812 */ /* 0x000fe400078efcff */
[----:B------:R-:W-:Y:S02]  /*29fb0*/  ISETP.GE.AND P4, PT, R22, UR4, PT ;  /* 0x0000000416007c0c */ /* 0x000fe4000bf86270 */
[----:B------:R-:W-:Y:S02]  /*29fc0*/  LOP3.LUT R16, R16, 0xffffffdf, RZ, 0xc0, !PT ;  /* 0xffffffdf10107812 */ /* 0x000fe400078ec0ff */
[C---:B------:R-:W-:Y:S02]  /*29fd0*/  LOP3.LUT R22, R21.reuse, 0x100, RZ, 0xfc, !PT ;  /* 0x0000010015167812 */ /* 0x040fe400078efcff */
[----:B------:R-:W-:-:S02]  /*29fe0*/  LOP3.LUT R21, R21, 0x140, RZ, 0xfc, !PT ;  /* 0x0000014015157812 */ /* 0x000fc400078efcff */
[----:B------:R-:W-:Y:S02]  /*29ff0*/  @P5 LOP3.LUT R16, R16, 0x20, RZ, 0xfc, !PT ;  /* 0x0000002010105812 */ /* 0x000fe400078efcff */
[----:B------:R-:W-:Y:S02]  /*2a000*/  ISETP.GE.AND P2, PT, R21, UR4, PT ;  /* 0x0000000415007c0c */ /* 0x000fe4000bf46270 */
[----:B------:R-:W-:Y:S02]  /*2a010*/  LOP3.LUT R16, R16, 0xffffffef, RZ, 0xc0, !PT ;  /* 0xffffffef10107812 */ /* 0x000fe400078ec0ff */
[----:B------:R-:W-:Y:S02]  /*2a020*/  ISETP.GE.AND P3, PT, R22, UR4, PT ;  /* 0x0000000416007c0c */ /* 0x000fe4000bf66270 */
[----:B------:R-:W-:Y:S02]  /*2a030*/  @P4 LOP3.LUT R16, R16, 0x10, RZ, 0xfc, !PT ;  /* 0x0000001010104812 */ /* 0x000fe400078efcff */
[----:B------:R-:W-:-:S02]  /*2a040*/  ISETP.GE.AND P1, PT, R0, UR4, PT ;  /* 0x0000000400007c0c */ /* 0x000fc4000bf26270 */
[----:B------:R-:W-:Y:S02]  /*2a050*/  LOP3.LUT R16, R16, 0xfffffffb, RZ, 0xc0, !PT ;  /* 0xfffffffb10107812 */ /* 0x000fe400078ec0ff */
[----:B------:R-:W-:Y:S02]  /*2a060*/  SEL R6, RZ, 0x40, P1 ;  /* 0x00000040ff067807 */ /* 0x000fe40000800000 */
[----:B------:R-:W-:Y:S02]  /*2a070*/  @P2 LOP3.LUT R16, R16, 0x4, RZ, 0xfc, !PT ;  /* 0x0000000410102812 */ /* 0x000fe400078efcff */
[----:B------:R-:W-:Y:S02]  /*2a080*/  SEL R29, RZ, 0x80, P0 ;  /* 0x00000080ff1d7807 */ /* 0x000fe40000000000 */
[----:B------:R-:W-:Y:S02]  /*2a090*/  LOP3.LUT R16, R16, 0xfffffff7, RZ, 0xc0, !PT ;  /* 0xfffffff710107812 */ /* 0x000fe400078ec0ff */
[----:B------:R-:W-:-:S02]  /*2a0a0*/  LEA R0, R30, 0xffffffc0, 0x6 ;  /* 0xffffffc01e007811 */ /* 0x000fc400078e30ff */
[----:B------:R-:W-:Y:S01]  /*2a0b0*/  @P3 LOP3.LUT R16, R16, 0x8, RZ, 0xfc, !PT ;  /* 0x0000000810103812 */ /* 0x000fe200078efcff */
[----:B0-2---:R-:W-:Y:S06]  /*2a0c0*/  BRA.DIV UR5, `(.L_x_3246) ;  /* 0x0000005205a47947 */ /* 0x005fec000b800000 */
.L_x_3319:
[----:B------:R-:W0:Y:S01]  /*2a0d0*/  S2R R2, SR_TID.X ;  /* 0x0000000000027919 */ /* 0x000e220000002100 */
[----:B------:R-:W-:Y:S01]  /*2a0e0*/  ISETP.NE.AND P1, PT, R20, 0x1, PT ;  /* 0x000000011400780c */ /* 0x000fe20003f25270 */
[----:B------:R-:W-:Y:S01]  /*2a0f0*/  IMAD.MOV.U32 R36, RZ, RZ, RZ ;  /* 0x000000ffff247224 */ /* 0x000fe200078e00ff */
[----:B-----5:R-:W-:Y:S01]  /*2a100*/  SHF.R.S32.HI R33, RZ, 0x1f, R28 ;  /* 0x0000001fff217819 */ /* 0x020fe2000001141c */
[----:B------:R-:W1:Y:S01]  /*2a110*/  S2R R3, SR_TID.X ;  /* 0x0000000000037919 */ /* 0x000e620000002100 */
[C---:B------:R-:W-:Y:S02]  /*2a120*/  LOP3.LUT P6, RZ, R16.reuse, 0x400, RZ, 0xc0, !PT ;  /* 0x0000040010ff7812 */ /* 0x040fe400078cc0ff */
[----:B------:R-:W-:-:S07]  /*2a130*/  LOP3.LUT R16, R16, 0xffffdfff, RZ, 0xc0, !PT ;  /* 0xffffdfff10107812 */ /* 0x000fce00078ec0ff */
[----:B------:R-:W-:Y:S02]  /*2a140*/  @P1 LOP3.LUT R16, R16, 0x2000, RZ, 0xfc, !PT ;  /* 0x0000200010101812 */ /* 0x000fe400078efcff */
[----:B0-----:R-:W-:Y:S01]  /*2a150*/  LOP3.LUT R2, R2, 0x7f, RZ, 0xc0, !PT ;  /* 0x0000007f02027812 */ /* 0x001fe200078ec0ff */
[----:B-1----:R-:W-:-:S03]  /*2a160*/  IMAD.SHL.U32 R10, R3, 0x10, RZ ;  /* 0x00000010030a7824 */ /* 0x002fc600078e00ff */
[----:B------:R-:W-:Y:S01]  /*2a170*/  SHF.R.U32.HI R2, RZ, 0x3, R2 ;  /* 0x00000003ff027819 */ /* 0x000fe20000011602 */
[----:B------:R-:W0:Y:S03]  /*2a180*/  @P1 LDC R3, c[0x0][0x434] ;  /* 0x00010d00ff031b82 */ /* 0x000e260000000800 */
[----:B------:R-:W-:-:S05]  /*2a190*/  LOP3.LUT R10, R2, 0x70, R10, 0xf8, !PT ;  /* 0x00000070020a7812 */ /* 0x000fca00078ef80a */
[----:B------:R-:W-:Y:S01]  /*2a1a0*/  IMAD.IADD R7, R10, 0x1, R0 ;  /* 0x000000010a077824 */ /* 0x000fe200078e0200 */
[----:B------:R-:W1:Y:S04]  /*2a1b0*/  @P1 LDC R2, c[0x0][0x438] ;  /* 0x00010e00ff021b82 */ /* 0x000e680000000800 */
[C---:B------:R-:W-:Y:S01]  /*2a1c0*/  ISETP.GE.AND P0, PT, R7.reuse, R25, PT ;  /* 0x000000190700720c */ /* 0x040fe20003f06270 */
[----:B------:R-:W-:-:S03]  /*2a1d0*/  IMAD.IADD R7, R7, 0x1, R32 ;  /* 0x0000000107077824 */ /* 0x000fc600078e0220 */
[----:B------:R-:W-:Y:S01]  /*2a1e0*/  ISETP.GT.U32.OR P0, PT, R10, 0x3f, P0 ;  /* 0x0000003f0a00780c */ /* 0x000fe20000704470 */
[----:B------:R-:W-:Y:S02]  /*2a1f0*/  IMAD.MOV.U32 R8, RZ, RZ, R7 ;  /* 0x000000ffff087224 */ /* 0x000fe400078e0007 */
[----:B0-----:R-:W-:-:S10]  /*2a200*/  @P1 IMAD.HI.U32 R3, R7, R3, RZ ;  /* 0x0000000307031227 */ /* 0x001fd400078e00ff */
[----:B------:R-:W0:Y:S01]  /*2a210*/  @!P0 LDC.64 R4, c[0x0][0x428] ;  /* 0x00010a00ff048b82 */ /* 0x000e220000000a00 */
[----:B-1----:R-:W-:-:S04]  /*2a220*/  @P1 SHF.R.U32.HI R8, RZ, R2, R3 ;  /* 0x00000002ff081219 */ /* 0x002fc80000011603 */
        /* <DEDUP_REMOVED lines=23> */
[----:B------:R-:W-:-:S04]  /*2a3a0*/  LOP3.LUT R2, R4, R2, R3, 0xfe, !PT ;  /* 0x0000000204027212 */ /* 0x000fc800078efe03 */
[----:B------:R-:W-:Y:S01]  /*2a3b0*/  LOP3.LUT R6, R2, R6, RZ, 0xfc, !PT ;  /* 0x0000000602067212 */ /* 0x000fe200078efcff */
[----:B------:R-:W-:-:S03]  /*2a3c0*/  IMAD.MOV R2, RZ, RZ, -R8 ;  /* 0x000000ffff027224 */ /* 0x000fc600078e0a08 */
[----:B------:R-:W-:Y:S01]  /*2a3d0*/  LOP3.LUT R29, R6, R29, RZ, 0xfc, !PT ;  /* 0x0000001d061d7212 */ /* 0x000fe200078efcff */
[----:B------:R-:W-:Y:S01]  /*2a3e0*/  IMAD R3, R20, R2, R7 ;  /* 0x0000000214037224 */ /* 0x000fe200078e0207 */
[----:B------:R0:W-:Y:S01]  /*2a3f0*/  STL [R1+0x434], R6 ;  /* 0x0004340601007387 */ /* 0x0001e20000100800 */
[----:B------:R-:W-:-:S03]  /*2a400*/  IMAD.U32 R2, RZ, RZ, UR38 ;  /* 0x00000026ff027e24 */ /* 0x000fc6000f8e00ff */
[----:B------:R0:W-:Y:S02]  /*2a410*/  STL [R1+0x414], R3 ;  /* 0x0004140301007387 */ /* 0x0001e40000100800 */
[----:B------:R-:W-:-:S13]  /*2a420*/  ISETP.NE.AND P0, PT, R2, 0x3, PT ;  /* 0x000000030200780c */ /* 0x000fda0003f05270 */
[----:B------:R-:W-:-:S04]  /*2a430*/  @P0 LOP3.LUT R16, R16, 0x800, RZ, 0xfc, !PT ;  /* 0x0000080010100812 */ /* 0x000fc800078efcff */
[----:B------:R-:W-:-:S04]  /*2a440*/  LOP3.LUT R16, R16, 0xfffffffe, RZ, 0xc0, !PT ;  /* 0xfffffffe10107812 */ /* 0x000fc800078ec0ff */
[----:B------:R-:W-:Y:S01]  /*2a450*/  @P1 LOP3.LUT R16, R16, 0x1, RZ, 0xfc, !PT ;  /* 0x0000000110101812 */ /* 0x000fe200078efcff */
[----:B0-----:R-:W-:Y:S06]  /*2a460*/  @!P0 BRA `(.L_x_3247) ;  /* 0x0000000000048947 */ /* 0x001fec0003800000 */
[----:B------:R-:W-:Y:S01]  /*2a470*/  BPT.TRAP 0x1 ;  /* 0x000000040000795c */ /* 0x000fe20000300000 */
.L_x_3247:
        /* <DEDUP_REMOVED lines=9> */
.L_x_3320:
[----:B------:R-:W-:Y:S05]  /*2a510*/  BSYNC B0 ;  /* 0x0000000000007941 */ /* 0x000fea0003800000 */
.L_x_3248:
[----:B------:R-:W0:Y:S01]  /*2a520*/  LDL R2, [R1+0x414] ;  /* 0x0004140001027983 */ /* 0x000e220000100800 */
[----:B------:R-:W-:Y:S01]  /*2a530*/  ULDC.64 UR4, c[0x0][0x300] ;  /* 0x0000c00000047ab9 */ /* 0x000fe20000000a00 */
[----:B-----5:R-:W-:Y:S01]  /*2a540*/  SHF.R.S32.HI R4, RZ, 0x1f, R36 ;  /* 0x0000001fff047819 */ /* 0x020fe20000011424 */
[----:B------:R-:W-:Y:S01]  /*2a550*/  ULDC.64 UR6, c[0x0][0x2e8] ;  /* 0x0000ba0000067ab9 */ /* 0x000fe20000000a00 */
[----:B------:R-:W-:-:S03]  /*2a560*/  LOP3.LUT R16, R16, 0xfffffffd, RZ, 0xc0, !PT ;  /* 0xfffffffd10107812 */ /* 0x000fc600078ec0ff */
[----:B------:R-:W-:Y:S01]  /*2a570*/  STL [R1+0x42c], R4 ;  /* 0x00042c0401007387 */ /* 0x000fe20000100800 */
[----:B0-----:R-:W-:-:S05]  /*2a580*/  SHF.R.S32.HI R0, RZ, 0x1f, R2 ;  /* 0x0000001fff007819 */ /* 0x001fca0000011402 */
[----:B------:R0:W-:Y:S02]  /*2a590*/  STL [R1+0x428], R0 ;  /* 0x0004280001007387 */ /* 0x0001e40000100800 */
[----:B0-----:R-:W-:-:S04]  /*2a5a0*/  IMAD R0, R0, UR4, RZ ;  /* 0x0000000400007c24 */ /* 0x001fc8000f8e02ff */
[C---:B------:R-:W-:Y:S02]  /*2a5b0*/  IMAD R0, R2.reuse, UR5, R0 ;  /* 0x0000000502007c24 */ /* 0x040fe4000f8e0200 */
[----:B------:R-:W-:Y:S01]  /*2a5c0*/  IMAD.WIDE.U32 R2, R2, UR4, RZ ;  /* 0x0000000402027c25 */ /* 0x000fe2000f8e00ff */
[----:B------:R-:W-:-:S03]  /*2a5d0*/  ULDC.64 UR4, c[0x0][0x310] ;  /* 0x0000c40000047ab9 */ /* 0x000fc60000000a00 */
[----:B------:R-:W-:Y:S02]  /*2a5e0*/  IMAD.IADD R3, R3, 0x1, R0 ;  /* 0x0000000103037824 */ /* 0x000fe400078e0200 */
[----:B------:R-:W-:Y:S02]  /*2a5f0*/  IMAD R0, R4, UR4, RZ ;  /* 0x0000000404007c24 */ /* 0x000fe4000f8e02ff */
[----:B------:R-:W0:Y:S01]  /*2a600*/  S2R R4, SR_TID.X ;  /* 0x0000000000047919 */ /* 0x000e220000002100 */
[----:B------:R-:W-:-:S04]  /*2a610*/  IMAD.WIDE.U32 R2, R36, UR4, R2 ;  /* 0x0000000424027c25 */ /* 0x000fc8000f8e0002 */
[----:B------:R-:W-:Y:S01]  /*2a620*/  IMAD R0, R36, UR5, R0 ;  /* 0x0000000524007c24 */ /* 0x000fe2000f8e0200 */
[----:B------:R-:W-:-:S03]  /*2a630*/  ULDC.64 UR4, c[0x0][0x308] ;  /* 0x0000c20000047ab9 */ /* 0x000fc60000000a00 */
[----:B------:R-:W-:Y:S02]  /*2a640*/  IMAD.IADD R3, R3, 0x1, R0 ;  /* 0x0000000103037824 */ /* 0x000fe400078e0200 */
[----:B------:R-:W-:Y:S01]  /*2a650*/  IMAD.WIDE.U32 R2, R26, UR4, R2 ;  /* 0x000000041a027c25 */ /* 0x000fe2000f8e0002 */
[----:B------:R-:W-:-:S03]  /*2a660*/  ULDC UR4, c[0x0][0x2f4] ;  /* 0x0000bd0000047ab9 */ /* 0x000fc60000000800 */
[----:B------:R-:W-:Y:S01]  /*2a670*/  IMAD R5, R26, UR5, R3 ;  /* 0x000000051a057c24 */ /* 0x000fe2000f8e0203 */
[----:B------:R-:W-:Y:S01]  /*2a680*/  LEA R0, P0, R2, UR6, 0x1 ;  /* 0x0000000602007c11 */ /* 0x000fe2000f8008ff */
[----:B------:R-:W-:-:S03]  /*2a690*/  UMOV UR5, 0xffffffff ;  /* 0xffffffff00057882 */ /* 0x000fc60000000000 */
[----:B------:R-:W-:Y:S02]  /*2a6a0*/  LEA.HI.X R5, R2, UR7, R5, 0x1, P0 ;  /* 0x0000000702057c11 */ /* 0x000fe400080f0c05 */
[----:B------:R-:W-:Y:S01]  /*2a6b0*/  ISETP.GE.AND P0, PT, R25, 0x1, PT ;  /* 0x000000011900780c */ /* 0x000fe20003f06270 */
[----:B0-----:R-:W-:Y:S02]  /*2a6c0*/  IMAD.SHL.U32 R7, R4, 0x8, RZ ;  /* 0x0000000804077824 */ /* 0x001fe400078e00ff */
[----:B------:R-:W-:-:S03]  /*2a6d0*/  IMAD R4, R18, 0x1000, R34 ;  /* 0x0000100012047824 */ /* 0x000fc600078e0222 */
[----:B------:R-:W-:-:S04]  /*2a6e0*/  LOP3.LUT R7, R7, 0x38, RZ, 0xc0, !PT ;  /* 0x0000003807077812 */ /* 0x000fc800078ec0ff */
[----:B------:R-:W-:-:S13]  /*2a6f0*/  ISETP.GE.AND P2, PT, R7, UR4, PT ;  /* 0x0000000407007c0c */ /* 0x000fda000bf46270 */
[----:B------:R-:W-:Y:S01]  /*2a700*/  @P2 LOP3.LUT R16, R16, 0x2, RZ, 0xfc, !PT ;  /* 0x0000000210102812 */ /* 0x000fe200078efcff */
[----:B------:R-:W-:Y:S06]  /*2a710*/  BRA.DIV UR5, `(.L_x_3250) ;  /* 0x0000004e05587947 */ /* 0x000fec000b800000 */
        /* <DEDUP_REMOVED lines=32> */
.L_x_3330:
        /* <DEDUP_REMOVED lines=10> */
.L_x_3251:
        /* <DEDUP_REMOVED lines=10> */
.L_x_3252:
[----:B------:R-:W-:Y:S01]  /*2aa60*/  VIADD R0, R17, 0x20400 ;  /* 0x0002040011007836 */ /* 0x000fe20000000000 */
[----:B------:R-:W-:Y:S01]  /*2aa70*/  LOP3.LUT P1, RZ, R16, 0x40, RZ, 0xc0, !PT ;  /* 0x0000004010ff7812 */ /* 0x000fe2000782c0ff */
[----:B------:R1:W-:-:S12]  /*2aa80*/  SYNCS.ARRIVE.TRANS64.A1T0 RZ, [R22+URZ+0x38830], RZ ;  /* 0x038830ff16ff79a7 */ /* 0x0003d8000810003f */
[----:B------:R-:W-:Y:S05]  /*2aa90*/  WARPSYNC.ALL ;  /* 0x0000000000007948 */ /* 0x000fea0003800000 */
[----:B------:R-:W-:Y:S01]  /*2aaa0*/  BAR.SYNC.DEFER_BLOCKING 0x8, 0x100 ;  /* 0x0204000000007b1d */ /* 0x000fe20000010000 */
[----:B------:R-:W-:Y:S02]  /*2aab0*/  LOP3.LUT P0, RZ, R0, 0x3ff, RZ, 0xc0, !PT ;  /* 0x000003ff00ff7812 */ /* 0x000fe4000780c0ff */
[----:B------:R-:W-:-:S03]  /*2aac0*/  SHF.R.S32.HI R0, RZ, 0x1f, R27 ;  /* 0x0000001fff007819 */ /* 0x000fc6000001141b */
[----:B------:R-:W-:Y:S01]  /*2aad0*/  BSSY B6, `(.L_x_3253) ;  /* 0x0000018000067945 */ /* 0x000fe20003800000 */
[----:B------:R-:W-:Y:S02]  /*2aae0*/  SEL R30, R0, RZ, !P1 ;  /* 0x000000ff001e7207 */ /* 0x000fe40004800000 */
[----:B------:R-:W-:-:S03]  /*2aaf0*/  SEL R0, R27, RZ, !P1 ;  /* 0x000000ff1b007207 */ /* 0x000fc60004800000 */
[----:B------:R-:W-:Y:S04]  /*2ab00*/  STL [R1+0x424], R30 ;  /* 0x0004241e01007387 */ /* 0x000fe80000100800 */
[----:B------:R2:W-:Y:S02]  /*2ab10*/  STL [R1+0x418], R0 ;  /* 0x0004180001007387 */ /* 0x0005e40000100800 */
[----:B--2---:R-:W-:-:S05]  /*2ab20*/  SHF.R.S32.HI R0, RZ, 0x1f, R35 ;  /* 0x0000001fff007819 */ /* 0x004fca0000011423 */
[----:B------:R2:W-:Y:S01]  /*2ab30*/  STL [R1+0x41c], R0 ;  /* 0x00041c0001007387 */ /* 0x0005e20000100800 */
        /* <DEDUP_REMOVED lines=16> */
[----:B012---:R-:W-:Y:S05]  /*2ac40*/  CALL.ABS.NOINC R2 ;  /* 0x0000000002007343 */ /* 0x007fea0003c00000 */
.L_x_3254:
[----:B------:R-:W-:Y:S05]  /*2ac50*/  BSYNC B6 ;  /* 0x0000000000067941 */ /* 0x000fea0003800000 */
.L_x_3253:
[----:B------:R-:W3:Y:S01]  /*2ac60*/  LDL R20, [R1+0x41c] ;  /* 0x00041c0001147983 */ /* 0x000ee20000100800 */
[----:B------:R-:W-:Y:S01]  /*2ac70*/  IMAD.MOV.U32 R21, RZ, RZ, R30 ;  /* 0x000000ffff157224 */ /* 0x000fe200078e001e */
[----:B------:R-:W-:Y:S01]  /*2ac80*/  ULDC.64 UR4, c[0x0][0x298] ;  /* 0x0000a60000047ab9 */ /* 0x000fe20000000a00 */
[----:B------:R-:W4:Y:S01]  /*2ac90*/  LDC R5, c[0x0][0x448] ;  /* 0x00011200ff057b82 */ /* 0x000f220000000800 */
[----:B------:R1:W5:Y:S01]  /*2aca0*/  LDL R9, [R1+0x410] ;  /* 0x0004100001097983 */ /* 0x0003620000100800 */
[----:B0-----:R-:W0:Y:S01]  /*2acb0*/  S2R R2, SR_TID.X ;  /* 0x0000000000027919 */ /* 0x001e220000002100 */
[----:B------:R-:W1:Y:S01]  /*2acc0*/  S2R R30, SR_TID.X ;  /* 0x00000000001e7919 */ /* 0x000e620000002100 */
[----:B0-----:R-:W-:-:S04]  /*2acd0*/  LOP3.LUT R2, R2, 0x7f, RZ, 0xc0, !PT ;  /* 0x0000007f02027812 */ /* 0x001fc800078ec0ff */
[----:B--2---:R-:W-:Y:S02]  /*2ace0*/  SHF.R.U32.HI R0, RZ, 0x3, R2 ;  /* 0x00000003ff007819 */ /* 0x004fe40000011602 */
[----:B------:R-:W0:Y:S01]  /*2acf0*/  LDC R2, c[0x0][0x448] ;  /* 0x00011200ff027b82 */ /* 0x000e220000000800 */
[----:B---3--:R-:W-:Y:S02]  /*2ad00*/  IMAD.MOV.U32 R4, RZ, RZ, R20 ;  /* 0x000000ffff047224 */ /* 0x008fe400078e0014 */
[----:B------:R-:W2:Y:S01]  /*2ad10*/  LDL R20, [R1+0x418] ;  /* 0x0004180001147983 */ /* 0x000ea20000100800 */
[----:B0-----:R-:W-:Y:S01]  /*2ad20*/  ISETP.NE.AND P6, PT, R2, 0x1, PT ;  /* 0x000000010200780c */ /* 0x001fe20003fc5270 */
[----:B-1----:R-:W-:Y:S02]  /*2ad30*/  IMAD.SHL.U32 R30, R30, 0x10, RZ ;  /* 0x000000101e1e7824 */ /* 0x002fe400078e00ff */
[----:B------:R-:W-:-:S03]  /*2ad40*/  IMAD R4, R4, UR4, RZ ;  /* 0x0000000404047c24 */ /* 0x000fc6000f8e02ff */
[----:B------:R-:W-:Y:S01]  /*2ad50*/  LOP3.LUT R30, R0, 0x70, R30, 0xf8, !PT ;  /* 0x00000070001e7812 */ /* 0x000fe200078ef81e */
[----:B------:R-:W-:-:S04]  /*2ad60*/  IMAD R4, R35, UR5, R4 ;  /* 0x0000000523047c24 */ /* 0x000fc8000f8e0204 */
[----:B------:R-:W-:Y:S02]  /*2ad70*/  IMAD.IADD R30, R30, 0x1, R37 ;  /* 0x000000011e1e7824 */ /* 0x000fe400078e0225 */
[----:B------:R-:W0:Y:S02]  /*2ad80*/  @P6 LDC R3, c[0x0][0x44c] ;  /* 0x00011300ff036b82 */ /* 0x000e240000000800 */
[----:B------:R-:W-:-:S06]  /*2ad90*/  IMAD.MOV.U32 R0, RZ, RZ, R30 ;  /* 0x000000ffff007224 */ /* 0x000fcc00078e001e */
[----:B------:R-:W1:Y:S01]  /*2ada0*/  @P6 LDC R2, c[0x0][0x450] ;  /* 0x00011400ff026b82 */ /* 0x000e620000000800 */
[----:B0-----:R-:W-:-:S05]  /*2adb0*/  @P6 IMAD.HI.U32 R3, R30, R3, RZ ;  /* 0x000000031e036227 */ /* 0x001fca00078e00ff */
[----:B-1----:R-:W-:Y:S01]  /*2adc0*/  @P6 SHF.R.U32.HI R0, RZ, R2, R3 ;  /* 0x00000002ff006219 */ /* 0x002fe20000011603 */
        /* <DEDUP_REMOVED lines=14> */
[----:B------:R-:W-:-:S05]  /*2aeb0*/  SHF.R.S32.HI R4, RZ, 0x1f, R0 ;  /* 0x0000001fff047819 */ /* 0x000fca0000011400 */
[----:B------:R-:W-:Y:S02]  /*2aec0*/  IMAD R4, R4, UR4, RZ ;  /* 0x0000000404047c24 */ /* 0x000fe4000f8e02ff */
[----:B------:R-:W-:-:S04]  /*2aed0*/  IMAD.WIDE.U32 R2, R0, UR4, R2 ;  /* 0x0000000400027c25 */ /* 0x000fc8000f8e0002 */
[----:B------:R-:W-:Y:S01]  /*2aee0*/  IMAD R4, R0, UR5, R4 ;  /* 0x0000000500047c24 */ /* 0x000fe2000f8e0204 */
[----:B------:R-:W-:Y:S01]  /*2aef0*/  ULDC.64 UR4, c[0x0][0x2c8] ;  /* 0x0000b20000047ab9 */ /* 0x000fe20000000a00 */
[----:B------:R-:W-:-:S04]  /*2af00*/  IMAD.MOV R0, RZ, RZ, -R0 ;  /* 0x000000ffff007224 */ /* 0x000fc800078e0a00 */
[----:B----4-:R-:W-:Y:S02]  /*2af10*/  IMAD R0, R5, R0, R30 ;  /* 0x0000000005007224 */ /* 0x010fe400078e021e */
        /* <DEDUP_REMOVED lines=9> */
[----:B------:R-:W-:-:S03]  /*2afb0*/  LOP3.LUT R20, R6, 0x7f, RZ, 0xc0, !PT ;  /* 0x0000007f06147812 */ /* 0x000fc600078ec0ff */
[----:B------:R-:W-:Y:S01]  /*2afc0*/  LEA.HI.X R2, R2, UR5, R3, 0x1, P0 ;  /* 0x0000000502027c11 */ /* 0x000fe200080f0c03 */
[----:B------:R-:W-:Y:S01]  /*2afd0*/  UMOV UR5, 0xffffffff ;  /* 0xffffffff00057882 */ /* 0x000fe20000000000 */
[----:B------:R-:W-:Y:S02]  /*2afe0*/  ISETP.GE.AND P0, PT, R7, UR4, PT ;  /* 0x0000000407007c0c */ /* 0x000fe4000bf06270 */
[----:B------:R-:W-:Y:S01]  /*2aff0*/  SHF.R.U32.HI R8, RZ, 0x3, R20 ;  /* 0x00000003ff087819 */ /* 0x000fe20000011614 */
[----:B------:R-:W-:Y:S10]  /*2b000*/  BRA.DIV UR5, `(.L_x_3255) ;  /* 0x0000004a056c7947 */ /* 0x000ff4000b800000 */
[----:B-----5:R-:W-:Y:S01]  /*2b010*/  IMAD R3, R9, R5, RZ ;  /* 0x0000000509037224 */ /* 0x020fe200078e02ff */
[----:B------:R-:W-:Y:S01]  /*2b020*/  SHFL.IDX PT, R4, R2, RZ, 0x181f ;  /* 0x00181fff02047589 */ /* 0x000fe200000e0000 */
[----:B------:R-:W-:Y:S01]  /*2b030*/  IMAD.IADD R37, R8, 0x1, R37 ;  /* 0x0000000108257824 */ /* 0x000fe200078e0225 */
[----:B------:R-:W-:Y:S02]  /*2b040*/  LOP3.LUT R16, R16, 0xfffffeff, RZ, 0xc0, !PT ;  /* 0xfffffeff10107812 */ /* 0x000fe400078ec0ff */
[----:B------:R-:W0:Y:S02]  /*2b050*/  SHFL.IDX PT, R5, R0, RZ, 0x181f ;  /* 0x00181fff00057589 */ /* 0x000e2400000e0000 */
[----:B------:R-:W-:-:S13]  /*2b060*/  ISETP.GE.AND P2, PT, R37, R3, PT ;  /* 0x000000032500720c */ /* 0x000fda0003f46270 */
[----:B------:R-:W-:-:S04]  /*2b070*/  @P2 LOP3.LUT R16, R16, 0x100, RZ, 0xfc, !PT ;  /* 0x0000010010102812 */ /* 0x000fc800078efcff */
[----:B------:R-:W-:Y:S02]  /*2b080*/  LOP3.LUT R16, R16, 0xffffff7f, RZ, 0xc0, !PT ;  /* 0xffffff7f10107812 */ /* 0x000fe400078ec0ff */
[----:B0-----:R-:W-:-:S05]  /*2b090*/  @!P2 LEA R5, P1, R7, R5, 0x1 ;  /* 0x000000050705a211 */ /* 0x001fca00078208ff */
[----:B------:R-:W-:-:S05]  /*2b0a0*/  @!P2 IMAD.X R4, RZ, RZ, R4, P1 ;  /* 0x000000ffff04a224 */ /* 0x000fca00008e0604 */
        /* <DEDUP_REMOVED lines=30> */
.L_x_3339:
        /* <DEDUP_REMOVED lines=12> */
.L_x_3256:
        /* <DEDUP_REMOVED lines=28> */
.L_x_3258:
[----:B------:R-:W-:Y:S05]  /*2b510*/  BSYNC B6 ;  /* 0x0000000000067941 */ /* 0x000fea0003800000 */
.L_x_3257:
        /* <DEDUP_REMOVED lines=8> */
[----:B------:R-:W-:Y:S01]  /*2b5a0*/  IMAD.MOV.U32 R0, RZ, RZ, R30 ;  /* 0x000000ffff007224 */ /* 0x000fe200078e001e */
[----:B------:R-:W5:Y:S01]  /*2b5b0*/  S2R R7, SR_TID.X ;  /* 0x0000000000077919 */ /* 0x000f620000002100 */
[----:B0-----:R-:W-:-:S05]  /*2b5c0*/  @P6 IMAD.HI.U32 R3, R30, R3, RZ ;  /* 0x000000031e036227 */ /* 0x001fca00078e00ff */
[----:B-1----:R-:W-:Y:S01]  /*2b5d0*/  @P6 SHF.R.U32.HI R0, RZ, R2, R3 ;  /* 0x00000002ff006219 */ /* 0x002fe20000011603 */
[----:B------:R-:W-:Y:S01]  /*2b5e0*/  IMAD.WIDE.U32 R2, R35, UR4, RZ ;  /* 0x0000000423027c25 */ /* 0x000fe2000f8e00ff */
[----:B------:R-:W0:Y:S02]  /*2b5f0*/  S2R R10, SR_TID.X ;  /* 0x00000000000a7919 */ /* 0x000e240000002100 */
[----:B------:R-:W-:Y:S01]  /*2b600*/  SHF.R.S32.HI R5, RZ, 0x1f, R0 ;  /* 0x0000001fff057819 */ /* 0x000fe20000011400 */
[----:B------:R-:W1:Y:S01]  /*2b610*/  S2R R9, SR_TID.X ;  /* 0x0000000000097919 */ /* 0x000e620000002100 */
[----:B------:R-:W-:Y:S01]  /*2b620*/  LOP3.LUT R16, R16, 0xffffefff, RZ, 0xc0, !PT ;  /* 0xffffefff10107812 */ /* 0x000fe200078ec0ff */
[----:B-1----:R-:W-:-:S05]  /*2b630*/  IMAD.SHL.U32 R8, R9, 0x8, RZ ;  /* 0x0000000809087824 */ /* 0x002fca00078e00ff */
        /* <DEDUP_REMOVED lines=9> */
[----:B----4-:R-:W-:Y:S01]  /*2b6d0*/  IMAD.WIDE.U32 R2, R20, UR4, R2 ;  /* 0x0000000414027c25 */ /* 0x010fe2000f8e0002 */
[----:B------:R-:W-:-:S03]  /*2b6e0*/  ULDC UR4, c[0x0][0x448] ;  /* 0x0001120000047ab9 */ /* 0x000fc60000000800 */
[----:B------:R-:W-:-:S04]  /*2b6f0*/  IMAD R4, R20, UR5, R4 ;  /* 0x0000000514047c24 */ /* 0x000fc8000f8e0204 */
        /* <DEDUP_REMOVED lines=8> */
[----:B------:R-:W-:Y:S01]  /*2b780*/  ULDC.64 UR4, c[0x0][0x3c8] ;  /* 0x0000f20000047ab9 */ /* 0x000fe20000000a00 */
[----:B-----5:R-:W-:Y:S02]  /*2b790*/  IMAD.SHL.U32 R21, R7, 0x8, RZ ;  /* 0x0000000807157824 */ /* 0x020fe400078e00ff */
[----:B------:R-:W-:Y:S02]  /*2b7a0*/  IMAD.IADD R3, R3, 0x1, R5 ;  /* 0x0000000103037824 */ /* 0x000fe400078e0205 */
[----:B------:R-:W-:Y:S01]  /*2b7b0*/  IMAD R0, R0, UR4, RZ ;  /* 0x0000000400007c24 */ /* 0x000fe2000f8e02ff */
[----:B------:R-:W-:Y:S01]  /*2b7c0*/  LOP3.LUT R21, R21, 0x38, RZ, 0xc0, !PT ;  /* 0x0000003815157812 */ /* 0x000fe200078ec0ff */
[----:B------:R-:W-:-:S04]  /*2b7d0*/  IMAD.WIDE.U32 R2, R4, UR4, R2 ;  /* 0x0000000404027c25 */ /* 0x000fc8000f8e0002 */
[----:B------:R-:W-:Y:S01]  /*2b7e0*/  IMAD R0, R4, UR5, R0 ;  /* 0x0000000504007c24 */ /* 0x000fe2000f8e0200 */
[----:B------:R-:W-:Y:S01]  /*2b7f0*/  ULDC.64 UR4, c[0x0][0x390] ;  /* 0x0000e40000047ab9 */ /* 0x000fe20000000a00 */
[----:B------:R-:W-:Y:S01]  /*2b800*/  IMAD.SHL.U32 R20, R7, 0x8, RZ ;  /* 0x0000000807147824 */ /* 0x000fe200078e00ff */
[----:B------:R-:W-:Y:S01]  /*2b810*/  LOP3.LUT R7, R21, 0x80, RZ, 0xfc, !PT ;  /* 0x0000008015077812 */ /* 0x000fe200078efcff */
[----:B------:R-:W-:Y:S01]  /*2b820*/  IMAD.IADD R6, R3, 0x1, R0 ;  /* 0x0000000103067824 */ /* 0x000fe200078e0200 */
[----:B------:R-:W-:Y:S01]  /*2b830*/  LEA R0, P0, R2, UR4, 0x1 ;  /* 0x0000000402007c11 */ /* 0x000fe2000f8008ff */
[----:B------:R-:W-:Y:S01]  /*2b840*/  ULDC UR4, c[0x0][0x3b8] ;  /* 0x0000ee0000047ab9 */ /* 0x000fe20000000800 */
[----:B------:R-:W-:Y:S02]  /*2b850*/  LOP3.LUT R20, R20, 0x38, RZ, 0xc0, !PT ;  /* 0x0000003814147812 */ /* 0x000fe400078ec0ff */
[----:B------:R-:W-:Y:S02]  /*2b860*/  ISETP.GE.AND P4, PT, R7, UR4, PT ;  /* 0x0000000407007c0c */ /* 0x000fe4000bf86270 */
[----:B------:R-:W-:Y:S01]  /*2b870*/  LOP3.LUT R7, R20, 0x40, RZ, 0xfc, !PT ;  /* 0x0000004014077812 */ /* 0x000fe200078efcff */
[----:B0-----:R-:W-:-:S05]  /*2b880*/  IMAD.SHL.U32 R20, R10, 0x8, RZ ;  /* 0x000000080a147824 */ /* 0x001fca00078e00ff */
[----:B------:R-:W-:Y:S02]  /*2b890*/  LOP3.LUT R20, R20, 0x38, RZ, 0xc0, !PT ;  /* 0x0000003814147812 */ /* 0x000fe400078ec0ff */
[----:B------:R-:W-:Y:S02]  /*2b8a0*/  ISETP.GE.AND P5, PT, R7, UR4, PT ;  /* 0x0000000407007c0c */ /* 0x000fe4000bfa6270 */
[----:B------:R-:W-:Y:S01]  /*2b8b0*/  LOP3.LUT R7, R20, 0x100, RZ, 0xfc, !PT ;  /* 0x0000010014077812 */ /* 0x000fe200078efcff */
[----:B------:R-:W-:Y:S01]  /*2b8c0*/  IMAD.SHL.U32 R20, R10, 0x8, RZ ;  /* 0x000000080a147824 */ /* 0x000fe200078e00ff */
[----:B------:R-:W-:-:S04]  /*2b8d0*/  ISETP.GE.AND P1, PT, R8, UR4, PT ;  /* 0x0000000408007c0c */ /* 0x000fc8000bf26270 */
[----:B------:R-:W-:Y:S01]  /*2b8e0*/  LOP3.LUT R20, R20, 0x38, RZ, 0xc0, !PT ;  /* 0x0000003814147812 */ /* 0x000fe200078ec0ff */
[----:B------:R-:W-:Y:S01]  /*2b8f0*/  IMAD.SHL.U32 R21, R9, 0x8, RZ ;  /* 0x0000000809157824 */ /* 0x000fe200078e00ff */
[----:B------:R-:W-:Y:S02]  /*2b900*/  ISETP.GE.AND P2, PT, R7, UR4, PT ;  /* 0x0000000407007c0c */ /* 0x000fe4000bf46270 */
[----:B------:R-:W-:Y:S01]  /*2b910*/  LOP3.LUT R7, R20, 0xc0, RZ, 0xfc, !PT ;  /* 0x000000c014077812 */ /* 0x000fe200078efcff */
[----:B------:R-:W-:Y:S01]  /*2b920*/  IMAD.SHL.U32 R20, R9, 0x8, RZ ;  /* 0x0000000809147824 */ /* 0x000fe200078e00ff */
[----:B------:R-:W-:Y:S02]  /*2b930*/  LOP3.LUT R21, R21, 0x38, RZ, 0xc0, !PT ;  /* 0x0000003815157812 */ /* 0x000fe400078ec0ff */
[----:B------:R-:W-:Y:S02]  /*2b940*/  LEA.HI.X R6, R2, UR5, R6, 0x1, P0 ;  /* 0x0000000502067c11 */ /* 0x000fe400080f0c06 */
[----:B------:R-:W-:-:S02]  /*2b950*/  LOP3.LUT R20, R20, 0x38, RZ, 0xc0, !PT ;  /* 0x0000003814147812 */ /* 0x000fc400078ec0ff */
[----:B------:R-:W-:Y:S02]  /*2b960*/  SEL R2, RZ, 0x1, P1 ;  /* 0x00000001ff027807 */ /* 0x000fe40000800000 */
[----:B------:R-:W-:Y:S02]  /*2b970*/  SEL R3, RZ, 0x4, P4 ;  /* 0x00000004ff037807 */ /* 0x000fe40002000000 */
[----:B------:R-:W-:Y:S02]  /*2b980*/  SEL R4, RZ, 0x2, P5 ;  /* 0x00000002ff047807 */ /* 0x000fe40002800000 */
[----:B------:R-:W-:Y:S02]  /*2b990*/  ISETP.GE.AND P3, PT, R7, UR4, PT ;  /* 0x0000000407007c0c */ /* 0x000fe4000bf66270 */
[----:B------:R-:W-:Y:S02]  /*2b9a0*/  LOP3.LUT R7, R21, 0x180, RZ, 0xfc, !PT ;  /* 0x0000018015077812 */ /* 0x000fe400078efcff */
[----:B------:R-:W-:-:S02]  /*2b9b0*/  LOP3.LUT R9, R20, 0x140, RZ, 0xfc, !PT ;  /* 0x0000014014097812 */ /* 0x000fc400078efcff */
[----:B------:R-:W-:Y:S02]  /*2b9c0*/  IADD3 R2, R3, R4, R2 ;  /* 0x0000000403027210 */ /* 0x000fe40007ffe002 */
[----:B------:R-:W-:Y:S02]  /*2b9d0*/  SEL R3, RZ, 0x10, P2 ;  /* 0x00000010ff037807 */ /* 0x000fe40001000000 */
[----:B------:R-:W-:Y:S02]  /*2b9e0*/  SEL R4, RZ, 0x8, P3 ;  /* 0x00000008ff047807 */ /* 0x000fe40001800000 */
[----:B------:R-:W-:Y:S02]  /*2b9f0*/  @P1 LOP3.LUT R16, R16, 0x1000, RZ, 0xfc, !PT ;  /* 0x0000100010101812 */ /* 0x000fe400078efcff */
[----:B------:R-:W-:Y:S02]  /*2ba00*/  ISETP.GE.AND P0, PT, R7, UR4, PT ;  /* 0x0000000407007c0c */ /* 0x000fe4000bf06270 */
[----:B------:R-:W-:-:S02]  /*2ba10*/  LOP3.LUT R7, R20, 0x1c0, RZ, 0xfc, !PT ;  /* 0x000001c014077812 */ /* 0x000fc400078efcff */
[----:B------:R-:W-:Y:S02]  /*2ba20*/  ISETP.GE.AND P1, PT, R9, UR4, PT ;  /* 0x0000000409007c0c */ /* 0x000fe4000bf26270 */
[----:B------:R-:W-:Y:S02]  /*2ba30*/  IADD3 R4, R3, R2, R4 ;  /* 0x0000000203047210 */ /* 0x000fe40007ffe004 */
[----:B------:R-:W-:Y:S02]  /*2ba40*/  SEL R2, RZ, 0x40, P0 ;  /* 0x00000040ff027807 */ /* 0x000fe40000000000 */
[----:B------:R-:W-:Y:S02]  /*2ba50*/  SEL R3, RZ, 0x20, P1 ;  /* 0x00000020ff037807 */ /* 0x000fe40000800000 */
[----:B------:R-:W-:Y:S01]  /*2ba60*/  ISETP.GE.AND P0, PT, R7, UR4, PT ;  /* 0x0000000407007c0c */ /* 0x000fe2000bf06270 */
[----:B------:R-:W-:Y:S01]  /*2ba70*/  UMOV UR4, 0xffffffff ;  /* 0xffffffff00047882 */ /* 0x000fe20000000000 */
[----:B------:R-:W-:-:S02]  /*2ba80*/  IADD3 R4, R2, R4, R3 ;  /* 0x0000000402047210 */ /* 0x000fc40007ffe003 */
        /* <DEDUP_REMOVED lines=75> */
.L_x_3349:
        /* <DEDUP_REMOVED lines=23> */
.L_x_3261:
[----:B------:R-:W-:Y:S05]  /*2c0b0*/  BSYNC B0 ;  /* 0x0000000000007941 */ /* 0x000fea0003800000 */
.L_x_3260:
[----:B------:R-:W-:Y:S01]  /*2c0c0*/  NOP ;  /* 0x0000000000007918 */ /* 0x000fe20000000000 */
[----:B------:R-:W-:-:S13]  /*2c0d0*/  PLOP3.LUT P0, PT, PT, PT, PT, 0x80, 0x0 ;  /* 0x000000000000781c */ /* 0x000fda0003f0f070 */
.L_x_3262:
        /* <DEDUP_REMOVED lines=18> */
.L_x_3350:
[----:B------:R-:W-:Y:S05]  /*2c200*/  BSYNC B0 ;  /* 0x0000000000007941 */ /* 0x000fea0003800000 */
.L_x_3263:
[----:B------:R-:W-:-:S13]  /*2c210*/  LOP3.LUT P0, RZ, R16, 0x800, RZ, 0xc0, !PT ;  /* 0x0000080010ff7812 */ /* 0x000fda000780c0ff */
[----:B------:R-:W-:Y:S05]  /*2c220*/  @!P0 BRA `(.L_x_3265) ;  /* 0x0000000000048947 */ /* 0x000fea0003800000 */
[----:B------:R-:W-:Y:S01]  /*2c230*/  BPT.TRAP 0x1 ;  /* 0x000000040000795c */ /* 0x000fe20000300000 */
.L_x_3265:
[----:B0-----:R-:W-:Y:S01]  /*2c240*/  SHF.L.U32 R0, R23, 0x1f, RZ ;  /* 0x0000001f17007819 */ /* 0x001fe200000006ff */
[----:B------:R-:W-:Y:S03]  /*2c250*/  BSSY B0, `(.L_x_3266) ;  /* 0x0000003000007945 */ /* 0x000fe60003800000 */
[----:B------:R-:W0:Y:S02]  /*2c260*/  SYNCS.PHASECHK.TRANS64.TRYWAIT P0, [R22+URZ+0x38860], R0 ;  /* 0x03886000160075a7 */ /* 0x000e24000800017f */
[----:B0-----:R-:W-:Y:S05]  /*2c270*/  @!P0 BRA `(.L_x_3267) ;  /* 0x0000004400fc8947 */ /* 0x001fea0003800000 */
.L_x_3351:
[----:B------:R-:W-:Y:S05]  /*2c280*/  BSYNC B0 ;  /* 0x0000000000007941 */ /* 0x000fea0003800000 */
.L_x_3266:
[----:B------:R-:W0:Y:S01]  /*2c290*/  LDL.LU R3, [R1+0x428] ;  /* 0x0004280001037983 */ /* 0x000e220000300800 */
[----:B------:R-:W-:Y:S01]  /*2c2a0*/  ULDC.64 UR4, c[0x0][0x328] ;  /* 0x0000ca0000047ab9 */ /* 0x000fe20000000a00 */
[----:B------:R-:W-:Y:S02]  /*2c2b0*/  ULDC.64 UR6, c[0x0][0x318] ;  /* 0x0000c60000067ab9 */ /* 0x000fe40000000a00 */
[----:B------:R-:W2:Y:S04]  /*2c2c0*/  LDL.LU R2, [R1+0x414] ;  /* 0x0004140001027983 */ /* 0x000ea80000300800 */
[----:B------:R-:W3:Y:S01]  /*2c2d0*/  LDL.LU R4, [R1+0x42c] ;  /* 0x00042c0001047983 */ /* 0x000ee20000300800 */
        /* <DEDUP_REMOVED lines=22> */
[C---:B------:R-:W-:Y:S02]  /*2c440*/  LOP3.LUT P3, RZ, R29.reuse, 0x8, RZ, 0xc0, !PT ;  /* 0x000000081dff7812 */ /* 0x040fe4000786c0ff */
[----:B------:R-:W-:Y:S02]  /*2c450*/  LOP3.LUT P2, RZ, R29, 0x10, RZ, 0xc0, !PT ;  /* 0x000000101dff7812 */ /* 0x000fe4000784c0ff */
[----:B------:R-:W-:Y:S01]  /*2c460*/  LOP3.LUT R16, R16, 0xffffffbf, RZ, 0xc0, !PT ;  /* 0xffffffbf10107812 */ /* 0x000fe200078ec0ff */
[----:B0-----:R-:W-:-:S02]  /*2c470*/  IMAD.SHL.U32 R7, R3, 0x8, RZ ;  /* 0x0000000803077824 */ /* 0x001fc400078e00ff */
[----:B------:R-:W0:Y:S03]  /*2c480*/  SHFL.IDX PT, R3, R6, RZ, 0x181f ;  /* 0x00181fff06037589 */ /* 0x000e2600000e0000 */
[----:B------:R-:W-:-:S05]  /*2c490*/  LOP3.LUT R7, R7, 0x38, RZ, 0xc0, !PT ;  /* 0x0000003807077812 */ /* 0x000fca00078ec0ff */
[----:B------:R-:W-:Y:S01]  /*2c4a0*/  IMAD.SHL.U32 R0, R7, 0x2, RZ ;  /* 0x0000000207007824 */ /* 0x000fe200078e00ff */
[----:B------:R-:W-:-:S04]  /*2c4b0*/  LOP3.LUT R7, R29, 0x1, RZ, 0xc0, !PT ;  /* 0x000000011d077812 */ /* 0x000fc800078ec0ff */
[----:B-1----:R-:W-:Y:S02]  /*2c4c0*/  IADD3 R2, P0, R2, R0, RZ ;  /* 0x0000000002027210 */ /* 0x002fe40007f1e0ff */
[----:B------:R-:W-:Y:S02]  /*2c4d0*/  ISETP.NE.U32.AND P1, PT, R7, 0x1, PT ;  /* 0x000000010700780c */ /* 0x000fe40003f25070 */
[----:B------:R-:W-:Y:S01]  /*2c4e0*/  PRMT R7, R29, 0x8880, RZ ;  /* 0x000088801d077816 */ /* 0x000fe200000000ff */
[----:B0-----:R-:W-:Y:S01]  /*2c4f0*/  IMAD.X R3, RZ, RZ, R3, P0 ;  /* 0x000000ffff037224 */ /* 0x001fe200000e0603 */
[----:B------:R-:W-:-:S09]  /*2c500*/  ISETP.LT.OR P0, PT, R25, 0x1, P1 ;  /* 0x000000011900780c */ /* 0x000fd20000f01670 */
[----:B------:R-:W-:Y:S02]  /*2c510*/  @P1 LOP3.LUT R16, R16, 0x40, RZ, 0xfc, !PT ;  /* 0x0000004010101812 */ /* 0x000fe400078efcff */
[----:B------:R-:W-:Y:S02]  /*2c520*/  LOP3.LUT P1, RZ, R29, 0x20, RZ, 0xc0, !PT ;  /* 0x000000201dff7812 */ /* 0x000fe4000782c0ff */
[----:B------:R-:W-:Y:S01]  /*2c530*/  LOP3.LUT R16, R16, 0xffffff7f, RZ, 0xc0, !PT ;  /* 0xffffff7f10107812 */ /* 0x000fe200078ec0ff */
        /* <DEDUP_REMOVED lines=65> */
.L_x_3361:
        /* <DEDUP_REMOVED lines=34> */
.L_x_3269:
        /* <DEDUP_REMOVED lines=10> */
.L_x_3270:
[----:B-1----:R-:W2:Y:S01]  /*2cc10*/  LDL.LU R2, [R1+0x420] ;  /* 0x0004200001027983 */ /* 0x002ea20000300800 */
        /* <DEDUP_REMOVED lines=10> */
.L_x_3285:
[----:B01----:R-:W1:Y:S01]  /*2ccc0*/  S2R R2, SR_TID.X ;  /* 0x0000000000027919 */ /* 0x003e620000002100 */
[----:B0-----:R-:W0:Y:S01]  /*2ccd0*/  LDC R4, c[0x0][0x430] ;  /* 0x00010c00ff047b82 */ /* 0x001e220000000800 */
[----:B---34-:R-:W-:Y:S01]  /*2cce0*/  IMAD R6, R7, 0x40, R32 ;  /* 0x0000004007067824 */ /* 0x018fe200078e0220 */
[----:B------:R-:W-:Y:S01]  /*2ccf0*/  LOP3.LUT P1, RZ, R16, 0x800, RZ, 0xc0, !PT ;  /* 0x0000080010ff7812 */ /* 0x000fe2000782c0ff */
[----:B------:R-:W2:Y:S01]  /*2cd00*/  S2R R3, SR_TID.X ;  /* 0x0000000000037919 */ /* 0x000ea20000002100 */
[----:B------:R-:W-:Y:S01]  /*2cd10*/  VIADD R18, R18, 0x1 ;  /* 0x0000000112127836 */ /* 0x000fe20000000000 */
[----:B------:R-:W-:Y:S05]  /*2cd20*/  YIELD ;  /* 0x0000000000007946 */ /* 0x000fea0003800000 */
[----:B------:R-:W-:Y:S01]  /*2cd30*/  ULDC UR4, c[0x0][0x430] ;  /* 0x00010c0000047ab9 */ /* 0x000fe20000000800 */
[----:B0-----:R-:W-:-:S02]  /*2cd40*/  ISETP.NE.AND P0, PT, R4, 0x1, PT ;  /* 0x000000010400780c */ /* 0x001fc40003f05270 */
[----:B-1----:R-:W-:Y:S01]  /*2cd50*/  LOP3.LUT R2, R2, 0x7f, RZ, 0xc0, !PT ;  /* 0x0000007f02027812 */ /* 0x002fe200078ec0ff */
[----:B--2---:R-:W-:-:S03]  /*2cd60*/  IMAD.SHL.U32 R4, R3, 0x10, RZ ;  /* 0x0000001003047824 */ /* 0x004fc600078e00ff */
[----:B------:R-:W-:-:S07]  /*2cd70*/  SHF.R.U32.HI R2, RZ, 0x3, R2 ;  /* 0x00000003ff027819 */ /* 0x000fce0000011602 */
[----:B------:R-:W0:Y:S01]  /*2cd80*/  @P0 LDC R3, c[0x0][0x434] ;  /* 0x00010d00ff030b82 */ /* 0x000e220000000800 */
[----:B------:R-:W-:-:S04]  /*2cd90*/  LOP3.LUT R4, R2, 0x70, R4, 0xf8, !PT ;  /* 0x0000007002047812 */ /* 0x000fc800078ef804 */
[----:B------:R-:W-:-:S03]  /*2cda0*/  ISETP.GT.U32.AND P2, PT, R4, 0x3f, PT ;  /* 0x0000003f0400780c */ /* 0x000fc60003f44070 */
[----:B------:R-:W1:Y:S01]  /*2cdb0*/  @P0 LDC R2, c[0x0][0x438] ;  /* 0x00010e00ff020b82 */ /* 0x000e620000000800 */
[----:B------:R-:W-:-:S04]  /*2cdc0*/  IMAD.IADD R6, R4, 0x1, R6 ;  /* 0x0000000104067824 */ /* 0x000fc800078e0206 */
[----:B------:R-:W-:-:S05]  /*2cdd0*/  IMAD.MOV.U32 R10, RZ, RZ, R6 ;  /* 0x000000ffff0a7224 */ /* 0x000fca00078e0006 */
        /* <DEDUP_REMOVED lines=25> */
.L_x_3273:
[----:B------:R-:W-:Y:S01]  /*2cf70*/  IMAD R6, R18, 0x8, R17 ;  /* 0x0000000812067824 */ /* 0x000fe200078e0211 */
[----:B------:R-:W-:Y:S01]  /*2cf80*/  SHF.L.U32 R20, R23, 0x1f, RZ ;  /* 0x0000001f17147819 */ /* 0x000fe200000006ff */
[----:B------:R-:W-:Y:S01]  /*2cf90*/  BSSY B1, `(.L_x_3274) ;  /* 0x0000004000017945 */ /* 0x000fe20003800000 */
[----:B------:R-:W-:Y:S02]  /*2cfa0*/  SHF.R.S32.HI R9, RZ, 0x1f, R5 ;  /* 0x0000001fff097819 */ /* 0x000fe40000011405 */
[----:B------:R-:W0:Y:S02]  /*2cfb0*/  SYNCS.PHASECHK.TRANS64.TRYWAIT P0, [R6+URZ+0x38840], R20 ;  /* 0x03884014060075a7 */ /* 0x000e24000800017f */
[----:B0-----:R-:W-:Y:S05]  /*2cfc0*/  @!P0 BRA `(.L_x_3275) ;  /* 0x0000004000e48947 */ /* 0x001fea0003800000 */
.L_x_3362:
[----:B------:R-:W-:Y:S05]  /*2cfd0*/  BSYNC B1 ;  /* 0x0000000000017941 */ /* 0x000fea0003800000 */
.L_x_3274:
        /* <DEDUP_REMOVED lines=40> */
.L_x_3372:
        /* <DEDUP_REMOVED lines=8> */
.L_x_3277:
        /* <DEDUP_REMOVED lines=10> */
.L_x_3278:
[----:B------:R3:W-:Y:S01]  /*2d380*/  SYNCS.ARRIVE.TRANS64.A1T0 RZ, [R6+URZ+0x38830], RZ ;  /* 0x038830ff06ff79a7 */ /* 0x0007e2000810003f */
[----:B------:R-:W-:Y:S05]  /*2d390*/  @!P2 BRA `(.L_x_3279) ;  /* 0x000000000004a947 */ /* 0x000fea0003800000 */
[----:B------:R-:W-:Y:S01]  /*2d3a0*/  BPT.TRAP 0x1 ;  /* 0x000000040000795c */ /* 0x000fe20000300000 */
.L_x_3279:
[----:B------:R-:W4:Y:S01]  /*2d3b0*/  SYNCS.PHASECHK.TRANS64.TRYWAIT P0, [R6+URZ+0x38860], R20 ;  /* 0x03886014060075a7 */ /* 0x000f22000800017f */
[----:B------:R-:W-:Y:S04]  /*2d3c0*/  BSSY B1, `(.L_x_3280) ;  /* 0x0000002000017945 */ /* 0x000fe80003800000 */
[----:B----4-:R-:W-:Y:S05]  /*2d3d0*/  @!P0 BRA `(.L_x_3281) ;  /* 0x0000004400108947 */ /* 0x010fea0003800000 */
.L_x_3373:
[----:B------:R-:W-:Y:S05]  /*2d3e0*/  BSYNC B1 ;  /* 0x0000000000017941 */ /* 0x000fea0003800000 */
.L_x_3280:
[----:B------:R-:W-:Y:S01]  /*2d3f0*/  ULDC.64 UR4, c[0x0][0x328] ;  /* 0x0000ca0000047ab9 */ /* 0x000fe20000000a00 */
[----:B------:R-:W-:Y:S01]  /*2d400*/  ULDC.64 UR6, c[0x0][0x318] ;  /* 0x0000c60000067ab9 */ /* 0x000fe20000000a00 */
[----:B------:R-:W-:Y:S01]  /*2d410*/  IMAD R9, R9, UR4, RZ ;  /* 0x0000000409097c24 */ /* 0x000fe2000f8e02ff */
[C---:B------:R-:W-:Y:S01]  /*2d420*/  LOP3.LUT P5, RZ, R16.reuse, 0x8, RZ, 0xc0, !PT ;  /* 0x0000000810ff7812 */ /* 0x040fe200078ac0ff */
[----:B--2---:R-:W-:Y:S01]  /*2d430*/  IMAD.WIDE.U32 R2, R5, UR4, RZ ;  /* 0x0000000405027c25 */ /* 0x004fe2000f8e00ff */
        /* <DEDUP_REMOVED lines=20> */
[----:B------:R-:W2:Y:S01]  /*2d580*/  SHFL.IDX PT, R3, R10, RZ, 0x181f ;  /* 0x00181fff0a037589 */ /* 0x000ea200000e0000 */
        /* <DEDUP_REMOVED lines=11> */
[----:B--2---:R-:W-:Y:S01]  /*2d640*/  IMAD.X R3, RZ, RZ, R3, P0 ;  /* 0x000000ffff037224 */ /* 0x004fe200000e0603 */
        /* <DEDUP_REMOVED lines=41> */
.L_x_3383:
        /* <DEDUP_REMOVED lines=25> */
.L_x_3283:
        /* <DEDUP_REMOVED lines=10> */
.L_x_3284:
[----:B------:R1:W-:Y:S01]  /*2db10*/  SYNCS.ARRIVE.TRANS64.A1T0 RZ, [R6+URZ+0x38850], RZ ;  /* 0x038850ff06ff79a7 */ /* 0x0003e2000810003f */
[----:B------:R-:W-:Y:S05]  /*2db20*/  @P3 BRA `(.L_x_3285) ;  /* 0xfffffff000643947 */ /* 0x000fea000383ffff */
.L_x_3272:
[----:B------:R-:W-:Y:S05]  /*2db30*/  BSYNC B0 ;  /* 0x0000000000007941 */ /* 0x000fea0003800000 */
.L_x_3271:
[----:B0-----:R-:W0:Y:S01]  /*2db40*/  S2R R2, SR_TID.X ;  /* 0x0000000000027919 */ /* 0x001e220000002100 */
[----:B------:R-:W-:Y:S01]  /*2db50*/  VIADD R18, R18, 0x1 ;  /* 0x0000000112127836 */ /* 0x000fe20000000000 */
[----:B------:R-:W-:Y:S04]  /*2db60*/  BSSY B0, `(.L_x_3286) ;  /* 0x0000013000007945 */ /* 0x000fe80003800000 */
[----:B------:R-:W-:-:S04]  /*2db70*/  ISETP.NE.AND P0, PT, R18, 0x2, PT ;  /* 0x000000021200780c */ /* 0x000fc80003f05270 */
[----:B------:R-:W-:-:S04]  /*2db80*/  SEL R0, RZ, 0x1, P0 ;  /* 0x00000001ff007807 */ /* 0x000fc80000000000 */
[----:B------:R-:W-:Y:S02]  /*2db90*/  LOP3.LUT R23, R23, R0, RZ, 0x3c, !PT ;  /* 0x0000000017177212 */ /* 0x000fe400078e3cff */
[----:B0-----:R-:W-:-:S04]  /*2dba0*/  LOP3.LUT R2, R2, 0x7f, RZ, 0xc0, !PT ;  /* 0x0000007f02027812 */ /* 0x001fc800078ec0ff */
[----:B------:R-:W-:-:S13]  /*2dbb0*/  ISETP.NE.AND P1, PT, R2, RZ, PT ;  /* 0x000000ff0200720c */ /* 0x000fda0003f25270 */
[----:B------:R-:W-:Y:S05]  /*2dbc0*/  @P1 BRA `(.L_x_3287) ;  /* 0x0000000000301947 */ /* 0x000fea0003800000 */
[----:B------:R-:W0:Y:S01]  /*2dbd0*/  S2R R5, SR_LANEID ;  /* 0x0000000000057919 */ /* 0x000e220000000000 */
[----:B------:R-:W-:Y:S01]  /*2dbe0*/  VOTEU.ANY UR4, UPT, PT ;  /* 0x0000000000047886 */ /* 0x000fe200038e0100 */
[----:B------:R-:W2:Y:S01]  /*2dbf0*/  LDC.64 R2, c[0x0][0xd60] ;  /* 0x00035800ff027b82 */ /* 0x000ea20000000a00 */
[----:B------:R-:W0:Y:S02]  /*2dc00*/  FLO.U32 R0, UR4 ;  /* 0x0000000400007d00 */ /* 0x000e2400080e0000 */
[----:B0-----:R-:W-:-:S06]  /*2dc10*/  ISETP.EQ.U32.AND P1, PT, R0, R5, PT ;  /* 0x000000050000720c */ /* 0x001fcc0003f22070 */
[----:B------:R-:W2:Y:S07]  /*2dc20*/  POPC R5, UR4 ;  /* 0x0000000400057d09 */ /* 0x000eae0008000000 */
[----:B--2---:R-:W2:Y:S01]  /*2dc30*/  @P1 ATOMG.E.ADD.STRONG.GPU PT, R3, desc[UR36][R2.64], R5 ;  /* 0x00000005020319a8 */ /* 0x004ea200081ee1e4 */
[----:B------:R-:W0:Y:S02]  /*2dc40*/  S2R R4, SR_LTMASK ;  /* 0x0000000000047919 */ /* 0x000e240000003900 */
[----:B0-----:R-:W-:-:S04]  /*2dc50*/  LOP3.LUT R4, R4, UR4, RZ, 0xc0, !PT ;  /* 0x0000000404047c12 */ /* 0x001fc8000f8ec0ff */
[----:B------:R-:W0:Y:S01]  /*2dc60*/  POPC R7, R4 ;  /* 0x0000000400077309 */ /* 0x000e220000000000 */
[----:B--2---:R-:W0:Y:S02]  /*2dc70*/  SHFL.IDX PT, R0, R3, R0, 0x1f ;  /* 0x00001f0003007589 */ /* 0x004e2400000e0000 */
[----:B0-----:R-:W-:-:S07]  /*2dc80*/  IADD3 R24, R0, UR39, R7 ;  /* 0x0000002700187c10 */ /* 0x001fce000fffe007 */
.L_x_3287:
[----:B------:R-:W-:Y:S05]  /*2dc90*/  BSYNC B0 ;  /* 0x0000000000007941 */ /* 0x000fea0003800000 */
.L_x_3286:
[----:B------:R-:W-:-:S07]  /*2dca0*/  SEL R18, R18, RZ, P0 ;  /* 0x000000ff12127207 */ /* 0x000fce0000000000 */
.L_x_3240:
[----:B------:R-:W-:Y:S05]  /*2dcb0*/  BSYNC B7 ;  /* 0x0000000000077941 */ /* 0x000fea0003800000 */
.L_x_3238:
[----:B------:R-:W-:-:S13]  /*2dcc0*/  LOP3.LUT P0, RZ, R16, 0x200000, RZ, 0xc0, !PT ;  /* 0x0020000010ff7812 */ /* 0x000fda000780c0ff */
[----:B------:R-:W-:Y:S05]  /*2dcd0*/  @!P0 BRA `(.L_x_3288) ;  /* 0x0000000000248947 */ /* 0x000fea0003800000 */
[----:B------:R-:W-:Y:S05]  /*2dce0*/  WARPSYNC.ALL ;  /* 0x0000000000007948 */ /* 0x000fea0003800000 */
[----:B------:R-:W0:Y:S08]  /*2dcf0*/  S2UR UR5, SR_CgaCtaId ;  /* 0x00000000000579c3 */ /* 0x000e300000008800 */
[----:B------:R-:W-:Y:S06]  /*2dd00*/  BAR.SYNC.DEFER_BLOCKING 0x5, 0x180 ;  /* 0x0146000000007b1d */ /* 0x000fec0000010000 */
[----:B------:R-:W-:-:S02]  /*2dd10*/  UMOV UR4, 0x400 ;  /* 0x0000040000047882 */ /* 0x000fc40000000000 */
[----:B0-----:R-:W-:-:S06]  /*2dd20*/  ULEA UR4, UR5, UR4, 0x18 ;  /* 0x0000000405047291 */ /* 0x001fcc000f8ec03f */
[----:B------:R-:W-:-:S05]  /*2dd30*/  IMAD.U32 R17, RZ, RZ, UR4 ;  /* 0x00000004ff117e24 */ /* 0x000fca000f8e00ff */
[----:B------:R2:W0:Y:S01]  /*2dd40*/  LDS.128 R24, [R17+0x388d0] ;  /* 0x0388d00011187984 */ /* 0x0004220000000c00 */
[----:B------:R-:W-:Y:S06]  /*2dd50*/  BAR.ARV 0x4, 0x180 ;  /* 0x0106000000007b1d */ /* 0x000fec0000002000 */
[----:B------:R-:W-:Y:S05]  /*2dd60*/  BRA `(.L_x_3289) ;  /* 0x0000000c00d47947 */ /* 0x000fea0003800000 */
.L_x_3288:
[----:B------:R-:W0:Y:S01]  /*2dd70*/  S2R R0, SR_TID.X ;  /* 0x0000000000007919 */ /* 0x000e220000002100 */
[----:B------:R-:W-:Y:S01]  /*2dd80*/  UMOV UR4, 0xffffffff ;  /* 0xffffffff00047882 */ /* 0x000fe20000000000 */
[----:B0-----:R-:W-:-:S04]  /*2dd90*/  LOP3.LUT R8, R0, 0x1f, RZ, 0xc0, !PT ;  /* 0x0000001f00087812 */ /* 0x001fc800078ec0ff */
[----:B------:R-:W-:Y:S01]  /*2dda0*/  ISETP.NE.AND P0, PT, R8, 0x1f, PT ;  /* 0x0000001f0800780c */ /* 0x000fe20003f05270 */
[----:B------:R-:W-:-:S12]  /*2ddb0*/  BRA.DIV UR4, `(.L_x_3290) ;  /* 0x0000004204887947 */ /* 0x000fd8000b800000 */
[----:B------:R-:W-:Y:S01]  /*2ddc0*/  IMAD.IADD R9, R27, 0x1, R8 ;  /* 0x000000011b097824 */ /* 0x000fe200078e0208 */
[----:B------:R-:W-:-:S04]  /*2ddd0*/  ULDC UR4, c[0x0][0xd3c] ;  /* 0x00034f0000047ab9 */ /* 0x000fc80000000800 */
[----:B------:R-:W-:-:S13]  /*2dde0*/  ISETP.GE.OR P1, PT, R9, UR4, !P0 ;  /* 0x0000000409007c0c */ /* 0x000fda000c726670 */
[----:B------:R-:W0:Y:S08]  /*2ddf0*/  @!P1 LDC.64 R2, c[0x0][0xd80] ;  /* 0x00036000ff029b82 */ /* 0x000e300000000a00 */
[----:B------:R-:W2:Y:S01]  /*2de00*/  @!P1 LDC.64 R4, c[0x0][0xd78] ;  /* 0x00035e00ff049b82 */ /* 0x000ea20000000a00 */
[----:B0-----:R-:W-:-:S05]  /*2de10*/  @!P1 IMAD.WIDE R2, R9, 0x4, R2 ;  /* 0x0000000409029825 */ /* 0x001fca00078e0202 */
[----:B------:R2:W5:Y:S02]  /*2de20*/  @!P1 LDG.E R7, desc[UR36][R2.64] ;  /* 0x0000002402079981 */ /* 0x000564000c1e1900 */
[----:B--2---:R-:W-:-:S05]  /*2de30*/  @!P1 IMAD.WIDE R2, R9, 0x4, R4 ;  /* 0x0000000409029825 */ /* 0x004fca00078e0204 */
[----:B------:R-:W2:Y:S01]  /*2de40*/  @!P1 LDG.E R4, desc[UR36][R2.64] ;  /* 0x0000002402049981 */ /* 0x000ea2000c1e1900 */
[----:B------:R-:W-:Y:S01]  /*2de50*/  IMAD.MOV.U32 R25, RZ, RZ, RZ ;  /* 0x000000ffff197224 */ /* 0x000fe200078e00ff */
[C---:B------:R-:W-:Y:S01]  /*2de60*/  ISETP.GE.U32.AND P2, PT, R8.reuse, 0x2, PT ;  /* 0x000000020800780c */ /* 0x040fe20003f46070 */
[----:B------:R-:W-:Y:S01]  /*2de70*/  IMAD.MOV.U32 R5, RZ, RZ, RZ ;  /* 0x000000ffff057224 */ /* 0x000fe200078e00ff */
[C---:B------:R-:W-:Y:S01]  /*2de80*/  ISETP.GE.U32.AND P3, PT, R8.reuse, 0x4, PT ;  /* 0x000000040800780c */ /* 0x040fe20003f66070 */
[----:B------:R-:W-:Y:S01]  /*2de90*/  SHFL.IDX PT, R0, R24, RZ, 0x1f ;  /* 0x00001fff18007589 */ /* 0x000fe200000e0000 */
[C---:B------:R-:W-:Y:S02]  /*2dea0*/  ISETP.GE.U32.AND P4, PT, R8.reuse, 0x8, PT ;  /* 0x000000080800780c */ /* 0x040fe40003f86070 */
[----:B------:R-:W-:Y:S01]  /*2deb0*/  ISETP.GE.U32.AND P5, PT, R8, 0x10, PT ;  /* 0x000000100800780c */ /* 0x000fe20003fa6070 */
[----:B-1-34-:R0:W-:Y:S02]  /*2dec0*/  SHFL.IDX PT, R6, R24, 0x1, 0x1f ;  /* 0x00201f0018067f89 */ /* 0x01a1e400000e0000 */
[----:B0-----:R-:W-:-:S02]  /*2ded0*/  IMAD.MOV.U32 R24, RZ, RZ, RZ ;  /* 0x000000ffff187224 */ /* 0x001fc400078e00ff */
[----:B-----5:R-:W-:Y:S02]  /*2dee0*/  @!P1 IMAD.MOV.U32 R25, RZ, RZ, R7 ;  /* 0x000000ffff199224 */ /* 0x020fe400078e0007 */
[----:B--2---:R-:W-:Y:S01]  /*2def0*/  @!P1 IMAD.MOV.U32 R5, RZ, RZ, R4 ;  /* 0x000000ffff059224 */ /* 0x004fe200078e0004 */
        /* <DEDUP_REMOVED lines=18> */
.L_x_3393:
[----:B------:R-:W-:Y:S02]  /*2e020*/  ULDC UR4, c[0x0][0xd38] ;  /* 0x00034e0000047ab9 */ /* 0x000fe40000000800 */
[----:B------:R-:W-:-:S04]  /*2e030*/  IMAD.U32 R4, RZ, RZ, UR4 ;  /* 0x00000004ff047e24 */ /* 0x000fc8000f8e00ff */
[----:B-1----:R-:W-:-:S04]  /*2e040*/  IMAD R7, R14, R4, RZ ;  /* 0x000000040e077224 */ /* 0x002fc800078e02ff */
[----:B------:R-:W-:-:S05]  /*2e050*/  IMAD.IADD R6, R6, 0x1, R7 ;  /* 0x0000000106067824 */ /* 0x000fca00078e0207 */
[----:B------:R-:W-:-:S13]  /*2e060*/  ISETP.GT.AND P6, PT, R6, R0, PT ;  /* 0x000000000600720c */ /* 0x000fda0003fc4270 */
[----:B------:R-:W-:Y:S05]  /*2e070*/  @P6 BRA `(.L_x_3291) ;  /* 0x0000000000a46947 */ /* 0x000fea0003800000 */
.L_x_3294:
        /* <DEDUP_REMOVED lines=35> */
.L_x_3401:
[----:B------:R-:W-:Y:S02]  /*2e2b0*/  ULDC UR4, c[0x0][0xd38] ;  /* 0x00034e0000047ab9 */ /* 0x000fe40000000800 */
[----:B------:R-:W-:-:S04]  /*2e2c0*/  IMAD.U32 R4, RZ, RZ, UR4 ;  /* 0x00000004ff047e24 */ /* 0x000fc8000f8e00ff */
[----:B-1----:R-:W-:-:S04]  /*2e2d0*/  IMAD R7, R14, R4, RZ ;  /* 0x000000040e077224 */ /* 0x002fc800078e02ff */
[----:B------:R-:W-:-:S05]  /*2e2e0*/  IMAD.IADD R6, R7, 0x1, R6 ;  /* 0x0000000107067824 */ /* 0x000fca00078e0206 */
[----:B------:R-:W-:-:S13]  /*2e2f0*/  ISETP.GT.AND P6, PT, R6, R0, PT ;  /* 0x000000000600720c */ /* 0x000fda0003fc4270 */
[----:B------:R-:W-:Y:S05]  /*2e300*/  @!P6 BRA `(.L_x_3294) ;  /* 0xfffffffc005ce947 */ /* 0x000fea000383ffff */
.L_x_3291:
        /* <DEDUP_REMOVED lines=10> */
.L_x_3406:
[----:B------:R-:W-:-:S13]  /*2e3b0*/  ISETP.NE.AND P0, PT, R2, RZ, PT ;  /* 0x000000ff0200720c */ /* 0x000fda0003f05270 */
[----:B------:R-:W-:Y:S05]  /*2e3c0*/  @!P0 BRA `(.L_x_3296) ;  /* 0x0000000000108947 */ /* 0x000fea0003800000 */
[----:B------:R-:W-:Y:S01]  /*2e3d0*/  UMOV UR4, 0xffffffff ;  /* 0xffffffff00047882 */ /* 0x000fe20000000000 */
[----:B-1----:R-:W-:Y:S02]  /*2e3e0*/  VIADD R12, R12, 0xffffffff ;  /* 0xffffffff0c0c7836 */ /* 0x002fe40000000000 */
[----:B------:R-:W-:Y:S05]  /*2e3f0*/  BRA.DIV UR4, `(.L_x_3297) ;  /* 0x0000004604447947 */ /* 0x000fea000b800000 */
[----:B------:R4:W1:Y:S02]  /*2e400*/  SHFL.IDX PT, R24, R3, R12, 0x1f ;  /* 0x00001f0c03187589 */ /* 0x00086400000e0000 */
.L_x_3296:
        /* <DEDUP_REMOVED lines=10> */
[----:B-1----:R-:W-:Y:S01]  /*2e4b0*/  VIADD R2, R7, 0xffffffe ;  /* 0x0ffffffe07027836 */ /* 0x002fe20000000000 */
[----:B------:R-:W-:-:S06]  /*2e4c0*/  IABS R7, R25 ;  /* 0x0000001900077213 */ /* 0x000fcc0000000000 */
[----:B0---4-:R0:W1:Y:S02]  /*2e4d0*/  F2I.FTZ.U32.TRUNC.NTZ R3, R2 ;  /* 0x0000000200037305 */ /* 0x011064000021f000 */
[----:B0-----:R-:W-:Y:S02]  /*2e4e0*/  IMAD.MOV.U32 R2, RZ, RZ, RZ ;  /* 0x000000ffff027224 */ /* 0x001fe400078e00ff */
[----:B-1----:R-:W-:-:S04]  /*2e4f0*/  IMAD.MOV R9, RZ, RZ, -R3 ;  /* 0x000000ffff097224 */ /* 0x002fc800078e0a03 */
[----:B------:R-:W-:-:S04]  /*2e500*/  IMAD R9, R9, R4, RZ ;  /* 0x0000000409097224 */ /* 0x000fc800078e02ff */
[----:B------:R-:W-:Y:S01]  /*2e510*/  IMAD.HI.U32 R3, R3, R9, R2 ;  /* 0x0000000903037227 */ /* 0x000fe200078e0002 */
[----:B------:R-:W-:-:S03]  /*2e520*/  IABS R2, R0 ;  /* 0x0000000000027213 */ /* 0x000fc60000000000 */
[----:B------:R-:W-:Y:S02]  /*2e530*/  IMAD.MOV R9, RZ, RZ, -R7 ;  /* 0x000000ffff097224 */ /* 0x000fe400078e0a07 */
[----:B------:R-:W-:-:S04]  /*2e540*/  IMAD.HI.U32 R7, R3, R2, RZ ;  /* 0x0000000203077227 */ /* 0x000fc800078e00ff */
[----:B------:R-:W-:Y:S02]  /*2e550*/  IMAD R9, R7, R9, R2 ;  /* 0x0000000907097224 */ /* 0x000fe400078e0202 */
[----:B------:R-:W-:Y:S02]  /*2e560*/  VIADD R3, R8, 0xffffffe ;  /* 0x0ffffffe08037836 */ /* 0x000fe40000000000 */
[----:B------:R-:W-:Y:S01]  /*2e570*/  IMAD.MOV.U32 R2, RZ, RZ, RZ ;  /* 0x000000ffff027224 */ /* 0x000fe200078e00ff */
[----:B------:R-:W-:-:S03]  /*2e580*/  ISETP.GT.U32.AND P1, PT, R4, R9, PT ;  /* 0x000000090400720c */ /* 0x000fc60003f24070 */
        /* <DEDUP_REMOVED lines=13> */
[----:B------:R-:W-:Y:S01]  /*2e660*/  @!P2 IMAD.MOV R7, RZ, RZ, -R7 ;  /* 0x000000ffff07a224 */ /* 0x000fe200078e0a07 */
        /* <DEDUP_REMOVED lines=21> */
.L_x_3298:
        /* <DEDUP_REMOVED lines=60> */
.L_x_3299:
[----:B------:R-:W-:-:S05]  /*2eb80*/  LOP3.LUT R0, RZ, R3, RZ, 0x33, !PT ;  /* 0x00000003ff007212 */ /* 0x000fca00078e33ff */
[----:B------:R-:W-:Y:S01]  /*2eb90*/  IMAD.IADD R25, R25, 0x1, R0 ;  /* 0x0000000119197824 */ /* 0x000fe200078e0200 */
[----:B------:R-:W-:Y:S06]  /*2eba0*/  BRA `(.L_x_3300) ;  /* 0x00000000001c7947 */ /* 0x000fec0003800000 */
.L_x_3292:
[----:B------:R-:W-:Y:S01]  /*2ebb0*/  UMOV UR4, URZ ;  /* 0x0000003f00047c82 */ /* 0x000fe20008000000 */
[----:B------:R-:W-:Y:S01]  /*2ebc0*/  UMOV UR5, URZ ;  /* 0x0000003f00057c82 */ /* 0x000fe20008000000 */
[----:B------:R-:W-:Y:S01]  /*2ebd0*/  ULDC UR6, c[0x0][0xd3c] ;  /* 0x00034f0000067ab9 */ /* 0x000fe20000000800 */
[----:B------:R-:W-:Y:S02]  /*2ebe0*/  IMAD.MOV.U32 R24, RZ, RZ, R0 ;  /* 0x000000ffff187224 */ /* 0x000fe400078e0000 */
[----:B------:R-:W-:Y:S02]  /*2ebf0*/  IMAD.U32 R25, RZ, RZ, UR4 ;  /* 0x00000004ff197e24 */ /* 0x000fe4000f8e00ff */
[----:B------:R-:W-:Y:S02]  /*2ec00*/  IMAD.U32 R26, RZ, RZ, UR5 ;  /* 0x00000005ff1a7e24 */ /* 0x000fe4000f8e00ff */
[----:B------:R-:W-:-:S07]  /*2ec10*/  IMAD.U32 R27, RZ, RZ, UR6 ;  /* 0x00000006ff1b7e24 */ /* 0x000fce000f8e00ff */
.L_x_3300:
        /* <DEDUP_REMOVED lines=10> */
.L_x_3289:
[----:B------:R-:W-:Y:S02]  /*2ecc0*/  ULDC UR4, c[0x0][0xd3c] ;  /* 0x00034f0000047ab9 */ /* 0x000fe40000000800 */
[----:B0-----:R-:W-:-:S13]  /*2ecd0*/  ISETP.GE.AND P0, PT, R27, UR4, PT ;  /* 0x000000041b007c0c */ /* 0x001fda000bf06270 */
[----:B------:R-:W-:Y:S05]  /*2ece0*/  @!P0 BRA `(.L_x_3301) ;  /* 0xffffffa000388947 */ /* 0x000fea000383ffff */
[----:B------:R-:W-:Y:S05]  /*2ecf0*/  BSYNC B8 ;  /* 0x0000000000087941 */ /* 0x000fea0003800000 */
.L_x_3224:
[----:B-1----:R-:W5:Y:S01]  /*2ed00*/  LDL.LU R0, [R1+0x430] ;  /* 0x0004300001007983 */ /* 0x002f620000300800 */
[----:B------:R-:W-:Y:S01]  /*2ed10*/  BSSY B0, `(.L_x_3302) ;  /* 0x000000b000007945 */ /* 0x000fe20003800000 */
[----:B------:R-:W0:Y:S01]  /*2ed20*/  S2R R5, SR_CgaCtaId ;  /* 0x0000000000057919 */ /* 0x000e220000008800 */
[----:B-----5:R-:W-:-:S05]  /*2ed30*/  VIADD R0, R0, 0x1 ;  /* 0x0000000100007836 */ /* 0x020fca0000000000 */
[----:B------:R-:W-:-:S04]  /*2ed40*/  LEA.HI R2, R0, R0, RZ, 0x1 ;  /* 0x0000000000027211 */ /* 0x000fc800078f08ff */
[----:B------:R-:W-:Y:S02]  /*2ed50*/  LOP3.LUT R3, R2, 0xfffffffe, RZ, 0xc0, !PT ;  /* 0xfffffffe02037812 */ /* 0x000fe400078ec0ff */
[----:B------:R-:W-:-:S03]  /*2ed60*/  MOV R2, 0x400 ;  /* 0x0000040000027802 */ /* 0x000fc60000000f00 */
[----:B------:R-:W-:Y:S01]  /*2ed70*/  IMAD.IADD R0, R0, 0x1, -R3 ;  /* 0x0000000100007824 */ /* 0x000fe200078e0a03 */
[----:B0-----:R-:W-:-:S04]  /*2ed80*/  LEA R5, R5, R2, 0x18 ;  /* 0x0000000205057211 */ /* 0x001fc800078ec0ff */
[----:B------:R-:W-:-:S04]  /*2ed90*/  SHF.L.U32 R0, R0, 0x1f, RZ ;  /* 0x0000001f00007819 */ /* 0x000fc800000006ff */
[----:B------:R-:W0:Y:S02]  /*2eda0*/  SYNCS.PHASECHK.TRANS64.TRYWAIT P0, [R5+URZ+0x38820], R0 ;  /* 0x03882000050075a7 */ /* 0x000e24000800017f */
[----:B0-----:R-:W-:Y:S05]  /*2edb0*/  @!P0 BRA `(.L_x_3303) ;  /* 0x0000003800fc8947 */ /* 0x001fea0003800000 */
.L_x_3409:
[----:B------:R-:W-:Y:S05]  /*2edc0*/  BSYNC B0 ;  /* 0x0000000000007941 */ /* 0x000fea0003800000 */
.L_x_3302:
[----:B------:R-:W-:-:S03]  /*2edd0*/  UMOV UR4, 0xffffffff ;  /* 0xffffffff00047882 */ /* 0x000fc60000000000 */
[----:B------:R-:W-:Y:S05]  /*2ede0*/  BRA.DIV UR4, `(.L_x_3304) ;  /* 0x0000003e04047947 */ /* 0x000fea000b800000 */
[----:B0-----:R-:W0:Y:S02]  /*2edf0*/  S2R R0, SR_TID.X ;  /* 0x0000000000007919 */ /* 0x001e240000002100 */
[----:B0-----:R-:W-:-:S04]  /*2ee00*/  SHF.R.U32.HI R0, RZ, 0x5, R0 ;  /* 0x00000005ff007819 */ /* 0x001fc80000011600 */
[----:B------:R-:W-:-:S05]  /*2ee10*/  LOP3.LUT R0, R0, 0x3, RZ, 0xc0, !PT ;  /* 0x0000000300007812 */ /* 0x000fca00078ec0ff */
[----:B------:R0:W1:Y:S02]  /*2ee20*/  SHFL.IDX PT, R14, R0, RZ, 0x1f ;  /* 0x00001fff000e7589 */ /* 0x00006400000e0000 */
.L_x_3412:
[----:B-1----:R-:W-:Y:S01]  /*2ee30*/  ISETP.NE.AND P0, PT, R14, RZ, PT ;  /* 0x000000ff0e00720c */ /* 0x002fe20003f05270 */
[----:B------:R-:W-:-:S12]  /*2ee40*/  BSSY B0, `(.L_x_3305) ;  /* 0x0000026000007945 */ /* 0x000fd80003800000 */
[----:B------:R-:W-:Y:S05]  /*2ee50*/  @P0 BRA `(.L_x_3306) ;  /* 0x0000000000900947 */ /* 0x000fea0003800000 */
[----:B------:R-:W-:-:S03]  /*2ee60*/  UMOV UR4, 0xffffffff ;  /* 0xffffffff00047882 */ /* 0x000fc60000000000 */
[----:B------:R-:W-:Y:S05]  /*2ee70*/  BRA.DIV UR4, `(.L_x_3307) ;  /* 0x0000003e04147947 */ /* 0x000fea000b800000 */
[----:B------:R-:W-:-:S13]  /*2ee80*/  ELECT P6, URZ, PT ;  /* 0x00000000003f782f */ /* 0x000fda00038c0000 */
.L_x_3415:
[----:B------:R-:W-:Y:S05]  /*2ee90*/  @!P6 BRA `(.L_x_3306) ;  /* 0x000000000080e947 */ /* 0x000fea0003800000 */
[----:B0-----:R-:W5:Y:S02]  /*2eea0*/  LDL R0, [R1+0x454] ;  /* 0x0004540001007983 */ /* 0x001f640000100800 */
[----:B-----5:R-:W-:-:S13]  /*2eeb0*/  R2UR UR4, R0 ;  /* 0x00000000000472ca */ /* 0x020fda00000e0000 */
[----:B------:R-:W-:-:S06]  /*2eec0*/  ULOP3.LUT UR4, UR4, 0x2, URZ, 0xfc, !UPT ;  /* 0x0000000204047892 */ /* 0x000fcc000f8efc3f */
[----:B------:R-:W-:-:S05]  /*2eed0*/  IMAD.U32 R0, RZ, RZ, UR4 ;  /* 0x00000004ff007e24 */ /* 0x000fca000f8e00ff */
[----:B------:R-:W-:-:S13]  /*2eee0*/  ISETP.NE.AND P0, PT, R0, 0x3, PT ;  /* 0x000000030000780c */ /* 0x000fda0003f05270 */
[----:B------:R-:W-:Y:S05]  /*2eef0*/  @!P0 BRA `(.L_x_3308) ;  /* 0x0000000000048947 */ /* 0x000fea0003800000 */
[----:B------:R-:W-:Y:S01]  /*2ef00*/  BPT.TRAP 0x1 ;  /* 0x000000040000795c */ /* 0x000fe20000300000 */
.L_x_3308:
[C---:B------:R-:W-:Y:S01]  /*2ef10*/  IMAD R3, R18.reuse, 0x8, R5 ;  /* 0x0000000812037824 */ /* 0x040fe200078e0205 */
[----:B------:R-:W-:Y:S01]  /*2ef20*/  SHF.L.U32 R2, R23, 0x1f, RZ ;  /* 0x0000001f17027819 */ /* 0x000fe200000006ff */
[----:B------:R-:W-:-:S03]  /*2ef30*/  VIADD R18, R18, 0x1 ;  /* 0x0000000112127836 */ /* 0x000fc60000000000 */
[----:B------:R-:W0:Y:S02]  /*2ef40*/  SYNCS.PHASECHK.TRANS64.TRYWAIT P1, [R3+URZ+0x38840], R2 ;  /* 0x03884002030075a7 */ /* 0x000e24000802017f */
[----:B------:R-:W-:-:S04]  /*2ef50*/  ISETP.NE.AND P2, PT, R18, 0x2, PT ;  /* 0x000000021200780c */ /* 0x000fc80003f45270 */
[----:B------:R-:W-:Y:S01]  /*2ef60*/  SEL R0, RZ, 0x1, P2 ;  /* 0x00000001ff007807 */ /* 0x000fe20001000000 */
[----:B0-----:R-:W-:Y:S08]  /*2ef70*/  @!P1 BRA `(.L_x_3309) ;  /* 0x0000003800f49947 */ /* 0x001ff00003800000 */
.L_x_3416:
[----:B------:R-:W-:Y:S02]  /*2ef80*/  SEL R18, R18, RZ, P2 ;  /* 0x000000ff12127207 */ /* 0x000fe40001000000 */
[----:B------:R-:W-:Y:S01]  /*2ef90*/  LOP3.LUT R0, R23, R0, RZ, 0x3c, !PT ;  /* 0x0000000017007212 */ /* 0x000fe200078e3cff */
[----:B------:R-:W-:Y:S06]  /*2efa0*/  @!P0 BRA `(.L_x_3310) ;  /* 0x0000000000048947 */ /* 0x000fec0003800000 */
[----:B------:R-:W-:Y:S01]  /*2efb0*/  BPT.TRAP 0x1 ;  /* 0x000000040000795c */ /* 0x000fe20000300000 */
.L_x_3310:
[----:B------:R-:W-:Y:S01]  /*2efc0*/  IMAD R5, R18, 0x8, R5 ;  /* 0x0000000812057824 */ /* 0x000fe200078e0205 */
[----:B------:R-:W-:-:S04]  /*2efd0*/  SHF.L.U32 R0, R0, 0x1f, RZ ;  /* 0x0000001f00007819 */ /* 0x000fc800000006ff */
[----:B------:R-:W1:Y:S02]  /*2efe0*/  SYNCS.PHASECHK.TRANS64.TRYWAIT P1, [R5+URZ+0x38840], R0 ;  /* 0x03884000050075a7 */ /* 0x000e64000802017f */
[----:B-1----:R-:W-:Y:S05]  /*2eff0*/  @!P1 BRA `(.L_x_3311) ;  /* 0x0000003800e89947 */ /* 0x002fea0003800000 */
.L_x_3417:
[----:B------:R-:W-:Y:S05]  /*2f000*/  @!P0 BRA `(.L_x_3312) ;  /* 0x0000000000048947 */ /* 0x000fea0003800000 */
[----:B------:R-:W-:Y:S01]  /*2f010*/  BPT.TRAP 0x1 ;  /* 0x000000040000795c */ /* 0x000fe20000300000 */
.L_x_3312:
[----:B------:R-:W5:Y:S02]  /*2f020*/  SYNCS.PHASECHK.TRANS64.TRYWAIT P1, [R3+URZ+0x38860], R2 ;  /* 0x03886002030075a7 */ /* 0x000f64000802017f */
[----:B-----5:R-:W-:Y:S05]  /*2f030*/  @!P1 BRA `(.L_x_3313) ;  /* 0x0000003800ec9947 */ /* 0x020fea0003800000 */
.L_x_3418:
[----:B------:R-:W-:Y:S05]  /*2f040*/  @!P0 BRA `(.L_x_3314) ;  /* 0x0000000000048947 */ /* 0x000fea0003800000 */
[----:B------:R-:W-:Y:S01]  /*2f050*/  BPT.TRAP 0x1 ;  /* 0x000000040000795c */ /* 0x000fe20000300000 */
.L_x_3314:
[----:B------:R0:W0:Y:S02]  /*2f060*/  SYNCS.PHASECHK.TRANS64.TRYWAIT P0, [R5+URZ+0x38860], R0 ;  /* 0x03886000050075a7 */ /* 0x000024000800017f */
[----:B0-----:R-:W-:Y:S05]  /*2f070*/  @!P0 NANOSLEEP.SYNCS 0x989680 ;  /* 0x009896800000895d */ /* 0x001fea0003900000 */
[----:B------:R-:W0:Y:S02]  /*2f080*/  @!P0 SYNCS.PHASECHK.TRANS64 P0, [R5+URZ+0x38860], R0 ;  /* 0x03886000050085a7 */ /* 0x000e24000800007f */
[----:B0-----:R-:W-:Y:S05]  /*2f090*/  @!P0 BRA `(.L_x_3314) ;  /* 0xfffffffc00f08947 */ /* 0x001fea000383ffff */
.L_x_3306:
[----:B------:R-:W-:Y:S05]  /*2f0a0*/  BSYNC B0 ;  /* 0x0000000000007941 */ /* 0x000fea0003800000 */
.L_x_3305:
[----:B------:R-:W-:Y:S05]  /*2f0b0*/  EXIT ;  /* 0x000000000000794d */ /* 0x000fea0003800000 */
.L_x_3095:
[----:B0-----:R-:W-:-:S04]  /*2f0c0*/  IMAD.U32 R3, RZ, RZ, UR44 ;  /* 0x0000002cff037e24 */ /* 0x001fc8000f8e00ff */
[----:B------:R0:W1:Y:S03]  /*2f0d0*/  SYNCS.PHASECHK.TRANS64.TRYWAIT P0, [R3+URZ+0x38800], R0 ;  /* 0x03880000030075a7 */ /* 0x000066000800017f */
[----:B-1----:R-:W-:Y:S05]  /*2f0e0*/  @!P0 NANOSLEEP.SYNCS 0x989680 ;  /* 0x009896800000895d */ /* 0x002fea0003900000 */
[----:B------:R-:W1:Y:S02]  /*2f0f0*/  @!P0 SYNCS.PHASECHK.TRANS64 P0, [R3+URZ+0x38800], R0 ;  /* 0x03880000030085a7 */ /* 0x000e64000800007f */
[----:B-1----:R-:W-:Y:S05]  /*2f100*/  @!P0 BRA `(.L_x_3095) ;  /* 0xfffffffc00ec8947 */ /* 0x002fea000383ffff */
[----:B------:R-:W-:Y:S05]  /*2f110*/  BRA `(.L_x_3315) ;  /* 0xfffffdc000ac7947 */ /* 0x000fea000383ffff */
.L_x_3102:
[----:B-1----:R1:W2:Y:S02]  /*2f120*/  SYNCS.PHASECHK.TRANS64.TRYWAIT P0, [R20+URZ], R21 ;  /* 0x00000015140075a7 */ /* 0x0022a4000800017f */
[----:B--2---:R-:W-:Y:S05]  /*2f130*/  @!P0 NANOSLEEP.SYNCS 0x989680 ;  /* 0x009896800000895d */ /* 0x004fea0003900000 */
[----:B------:R-:W2:Y:S02]  /*2f140*/  @!P0 SYNCS.PHASECHK.TRANS64 P0, [R20+URZ], R21 ;  /* 0x00000015140085a7 */ /* 0x000ea4000800007f */
[----:B--2---:R-:W-:Y:S05]  /*2f150*/  @!P0 BRA `(.L_x_3102) ;  /* 0xfffffffc00f08947 */ /* 0x004fea000383ffff */
[----:B------:R-:W-:Y:S05]  /*2f160*/  BRA `(.L_x_3101) ;  /* 0xfffffdc400dc7947 */ /* 0x000fea000383ffff */
.L_x_3104:
[----:B0-----:R-:W-:-:S04]  /*2f170*/  IMAD.U32 R4, RZ, RZ, UR44 ;  /* 0x0000002cff047e24 */ /* 0x001fc8000f8e00ff */
[----:B------:R0:W1:Y:S03]  /*2f180*/  SYNCS.PHASECHK.TRANS64.TRYWAIT P0, [R4+URZ+0x38810], R3 ;  /* 0x03881003040075a7 */ /* 0x000066000800017f */
[----:B-1----:R-:W-:Y:S05]  /*2f190*/  @!P0 NANOSLEEP.SYNCS 0x989680 ;  /* 0x009896800000895d */ /* 0x002fea0003900000 */
[----:B------:R-:W1:Y:S02]  /*2f1a0*/  @!P0 SYNCS.PHASECHK.TRANS64 P0, [R4+URZ+0x38810], R3 ;  /* 0x03881003040085a7 */ /* 0x000e64000800007f */
[----:B-1----:R-:W-:Y:S05]  /*2f1b0*/  @!P0 BRA `(.L_x_3104) ;  /* 0xfffffffc00ec8947 */ /* 0x002fea000383ffff */
[----:B------:R-:W-:Y:S05]  /*2f1c0*/  BRA `(.L_x_3316) ;  /* 0xfffffdc800b07947 */ /* 0x000fea000383ffff */
.L_x_3111:
[----:B-1----:R1:W2:Y:S02]  /*2f1d0*/  SYNCS.PHASECHK.TRANS64.TRYWAIT P0, [R12+URZ], R13 ;  /* 0x0000000d0c0075a7 */ /* 0x0022a4000800017f */
[----:B--2---:R-:W-:Y:S05]  /*2f1e0*/  @!P0 NANOSLEEP.SYNCS 0x989680 ;  /* 0x009896800000895d */ /* 0x004fea0003900000 */
[----:B------:R-:W2:Y:S02]  /*2f1f0*/  @!P0 SYNCS.PHASECHK.TRANS64 P0, [R12+URZ], R13 ;  /* 0x0000000d0c0085a7 */ /* 0x000ea4000800007f */
[----:B--2---:R-:W-:Y:S05]  /*2f200*/  @!P0 BRA `(.L_x_3111) ;  /* 0xfffffffc00f08947 */ /* 0x004fea000383ffff */
[----:B------:R-:W-:Y:S05]  /*2f210*/  BRA `(.L_x_3110) ;  /* 0xfffffdc800f47947 */ /* 0x000fea000383ffff */
.L_x_3145:
[----:B-1----:R1:W2:Y:S02]  /*2f220*/  SYNCS.PHASECHK.TRANS64.TRYWAIT P0, [R8+URZ], R9 ;  /* 0x00000009080075a7 */ /* 0x0022a4000800017f */
[----:B--2---:R-:W-:Y:S05]  /*2f230*/  @!P0 NANOSLEEP.SYNCS 0x989680 ;  /* 0x009896800000895d */ /* 0x004fea0003900000 */
[----:B------:R-:W2:Y:S02]  /*2f240*/  @!P0 SYNCS.PHASECHK.TRANS64 P0, [R8+URZ], R9 ;  /* 0x00000009080085a7 */ /* 0x000ea4000800007f */
[----:B--2---:R-:W-:Y:S05]  /*2f250*/  @!P0 BRA `(.L_x_3145) ;  /* 0xfffffffc00f08947 */ /* 0x004fea000383ffff */
[----:B------:R-:W-:Y:S05]  /*2f260*/  BRA `(.L_x_3144) ;  /* 0xfffffe3400e07947 */ /* 0x000fea000383ffff */
.L_x_3152:
[----:B-1----:R1:W2:Y:S02]  /*2f270*/  SYNCS.PHASECHK.TRANS64.TRYWAIT P0, [R4+URZ], R5 ;  /* 0x00000005040075a7 */ /* 0x0022a4000800017f */
[----:B--2---:R-:W-:Y:S05]  /*2f280*/  @!P0 NANOSLEEP.SYNCS 0x989680 ;  /* 0x009896800000895d */ /* 0x004fea0003900000 */
[----:B------:R-:W2:Y:S02]  /*2f290*/  @!P0 SYNCS.PHASECHK.TRANS64 P0, [R4+URZ], R5 ;  /* 0x00000005040085a7 */ /* 0x000ea4000800007f */
[----:B--2---:R-:W-:Y:S05]  /*2f2a0*/  @!P0 BRA `(.L_x_3152) ;  /* 0xfffffffc00f08947 */ /* 0x004fea000383ffff */
[----:B------:R-:W-:Y:S05]  /*2f2b0*/  BRA `(.L_x_3151) ;  /* 0xfffffe3800ec7947 */ /* 0x000fea000383ffff */
.L_x_3169:
[----:B-1----:R1:W2:Y:S02]  /*2f2c0*/  SYNCS.PHASECHK.TRANS64.TRYWAIT P0, [R8+URZ], R9 ;  /* 0x00000009080075a7 */ /* 0x0022a4000800017f */
[----:B--2---:R-:W-:Y:S05]  /*2f2d0*/  @!P0 NANOSLEEP.SYNCS 0x989680 ;  /* 0x009896800000895d */ /* 0x004fea0003900000 */
[----:B------:R-:W2:Y:S02]  /*2f2e0*/  @!P0 SYNCS.PHASECHK.TRANS64 P0, [R8+URZ], R9 ;  /* 0x00000009080085a7 */ /* 0x000ea4000800007f */
[----:B--2---:R-:W-:Y:S05]  /*2f2f0*/  @!P0 BRA `(.L_x_3169) ;  /* 0xfffffffc00f08947 */ /* 0x004fea000383ffff */
[----:B------:R-:W-:Y:S05]  /*2f300*/  BRA `(.L_x_3168) ;  /* 0xfffffea800047947 */ /* 0x000fea000383ffff */
.L_x_3176:
[----:B-1----:R1:W2:Y:S02]  /*2f310*/  SYNCS.PHASECHK.TRANS64.TRYWAIT P0, [R4+URZ], R5 ;  /* 0x00000005040075a7 */ /* 0x0022a4000800017f */
[----:B--2---:R-:W-:Y:S05]  /*2f320*/  @!P0 NANOSLEEP.SYNCS 0x989680 ;  /* 0x009896800000895d */ /* 0x004fea0003900000 */
[----:B------:R-:W2:Y:S02]  /*2f330*/  @!P0 SYNCS.PHASECHK.TRANS64 P0, [R4+URZ], R5 ;  /* 0x00000005040085a7 */ /* 0x000ea4000800007f */
[----:B--2---:R-:W-:Y:S05]  /*2f340*/  @!P0 BRA `(.L_x_3176) ;  /* 0xfffffffc00f08947 */ /* 0x004fea000383ffff */
[----:B------:R-:W-:Y:S05]  /*2f350*/  BRA `(.L_x_3175) ;  /* 0xfffffeac00107947 */ /* 0x000fea000383ffff */
.L_x_3246:
        /* <DEDUP_REMOVED lines=11> */
.L_x_3318:
[----:B------:R-:W-:Y:S05]  /*2f410*/  BSYNC B0 ;  /* 0x0000000000007941 */ /* 0x000fea0003800000 */
.L_x_3317:
[----:B------:R-:W-:Y:S05]  /*2f420*/  BRA `(.L_x_3319) ;  /* 0xffffffac00287947 */ /* 0x000fea000383ffff */
.L_x_3249:
[----:B0-----:R0:W1:Y:S02]  /*2f430*/  SYNCS.PHASECHK.TRANS64.TRYWAIT P0, [R22+URZ+0x38840], R0 ;  /* 0x03884000160075a7 */ /* 0x001064000800017f */
[----:B-1----:R-:W-:Y:S05]  /*2f440*/  @!P0 NANOSLEEP.SYNCS 0x989680 ;  /* 0x009896800000895d */ /* 0x002fea0003900000 */
[----:B------:R-:W1:Y:S02]  /*2f450*/  @!P0 SYNCS.PHASECHK.TRANS64 P0, [R22+URZ+0x38840], R0 ;  /* 0x03884000160085a7 */ /* 0x000e64000800007f */
[----:B-1----:R-:W-:Y:S05]  /*2f460*/  @!P0 BRA `(.L_x_3249) ;  /* 0xfffffffc00f08947 */ /* 0x002fea000383ffff */
[----:B------:R-:W-:Y:S05]  /*2f470*/  BRA `(.L_x_3320) ;  /* 0xffffffb000247947 */ /* 0x000fea000383ffff */
.L_x_3250:
        /* <DEDUP_REMOVED lines=8> */
.L_x_3322:
[----:B------:R-:W-:Y:S05]  /*2f500*/  BSYNC B0 ;  /* 0x0000000000007941 */ /* 0x000fea0003800000 */
.L_x_3321:
        /* <DEDUP_REMOVED lines=9> */
.L_x_3323:
[----:B------:R-:W-:Y:S02]  /*2f5a0*/  IMAD.MOV.U32 R13, RZ, RZ, R5 ;  /* 0x000000ffff0d7224 */ /* 0x000fe400078e0005 */
[----:B------:R-:W-:Y:S02]  /*2f5b0*/  IMAD.MOV.U32 R12, RZ, RZ, 0x1 ;  /* 0x00000001ff0c7424 */ /* 0x000fe400078e00ff */
[----:B------:R-:W-:-:S07]  /*2f5c0*/  IMAD.MOV.U32 R3, RZ, RZ, R14 ;  /* 0x000000ffff037224 */ /* 0x000fce00078e000e */
[----:B------:R-:W-:Y:S05]  /*2f5d0*/  WARPSYNC.COLLECTIVE R15, `(.L_x_3324) ;  /* 0x000000000f087348 */ /* 0x000fea0003c00000 */
[----:B------:R0:W1:Y:S02]  /*2f5e0*/  SHFL.IDX P6, R14, R13, R12, R11 ;  /* 0x0000000c0d0e7389 */ /* 0x00006400000c000b */
[----:B01----:R-:W-:Y:S01]  /*2f5f0*/  ENDCOLLECTIVE ;  /* 0x000000000000791b */ /* 0x003fe20003800000 */
.L_x_3324:
        /* <DEDUP_REMOVED lines=15> */
.L_x_3325:
[----:B------:R-:W-:Y:S02]  /*2f6f0*/  @P0 IMAD R6, R4, 0x2, R17 ;  /* 0x0000000204060824 */ /* 0x000fe400078e0211 */
[----:B------:R-:W-:Y:S02]  /*2f700*/  IMAD.MOV.U32 R13, RZ, RZ, R5 ;  /* 0x000000ffff0d7224 */ /* 0x000fe400078e0005 */
[----:B------:R-:W-:Y:S02]  /*2f710*/  IMAD.MOV.U32 R12, RZ, RZ, 0x2 ;  /* 0x00000002ff0c7424 */ /* 0x000fe400078e00ff */
[----:B------:R-:W-:-:S07]  /*2f720*/  IMAD.MOV.U32 R3, RZ, RZ, R14 ;  /* 0x000000ffff037224 */ /* 0x000fce00078e000e */
[----:B------:R-:W-:Y:S05]  /*2f730*/  WARPSYNC.COLLECTIVE R15, `(.L_x_3326) ;  /* 0x000000000f087348 */ /* 0x000fea0003c00000 */
[----:B------:R0:W1:Y:S02]  /*2f740*/  SHFL.IDX P6, R14, R13, R12, R11 ;  /* 0x0000000c0d0e7389 */ /* 0x00006400000c000b */
[----:B01----:R-:W-:Y:S01]  /*2f750*/  ENDCOLLECTIVE ;  /* 0x000000000000791b */ /* 0x003fe20003800000 */
.L_x_3326:
        /* <DEDUP_REMOVED lines=15> */
.L_x_3327:
[----:B------:R-:W-:Y:S02]  /*2f850*/  @P0 IMAD R6, R4, 0x2, R17 ;  /* 0x0000000204060824 */ /* 0x000fe400078e0211 */
[----:B------:R-:W-:Y:S02]  /*2f860*/  IMAD.MOV.U32 R13, RZ, RZ, R5 ;  /* 0x000000ffff0d7224 */ /* 0x000fe400078e0005 */
[----:B------:R-:W-:Y:S02]  /*2f870*/  IMAD.MOV.U32 R12, RZ, RZ, 0x3 ;  /* 0x00000003ff0c7424 */ /* 0x000fe400078e00ff */
[----:B------:R-:W-:-:S07]  /*2f880*/  IMAD.MOV.U32 R3, RZ, RZ, R14 ;  /* 0x000000ffff037224 */ /* 0x000fce00078e000e */
[----:B------:R-:W-:Y:S05]  /*2f890*/  WARPSYNC.COLLECTIVE R15, `(.L_x_3328) ;  /* 0x000000000f087348 */ /* 0x000fea0003c00000 */
[----:B------:R0:W1:Y:S02]  /*2f8a0*/  SHFL.IDX P6, R14, R13, R12, R11 ;  /* 0x0000000c0d0e7389 */ /* 0x00006400000c000b */
[----:B01----:R-:W-:Y:S01]  /*2f8b0*/  ENDCOLLECTIVE ;  /* 0x000000000000791b */ /* 0x003fe20003800000 */
.L_x_3328:
        /* <DEDUP_REMOVED lines=10> */
.L_x_3329:
[----:B------:R-:W-:Y:S01]  /*2f960*/  @!PT LDS RZ, [RZ] ;  /* 0x00000000fffff984 */ /* 0x000fe20000000800 */
[----:B------:R-:W-:Y:S01]  /*2f970*/  @!PT LDS RZ, [RZ] ;  /* 0x00000000fffff984 */ /* 0x000fe20000000800 */
[----:B------:R-:W-:Y:S01]  /*2f980*/  @!PT LDS RZ, [RZ] ;  /* 0x00000000fffff984 */ /* 0x000fe20000000800 */
[----:B------:R0:W-:Y:S01]  /*2f990*/  @P0 LDGSTS.E.BYPASS.LTC128B.128 [R6+0x23400], desc[UR36][R2.64], !P2 ;  /* 0x2340000002060fae */ /* 0x0001e2000d101d64 */
[----:B------:R-:W-:Y:S01]  /*2f9a0*/  IMAD.MOV.U32 R0, RZ, RZ, R14 ;  /* 0x000000ffff007224 */ /* 0x000fe200078e000e */
[----:B------:R-:W-:Y:S06]  /*2f9b0*/  BRA `(.L_x_3330) ;  /* 0xffffffac00d87947 */ /* 0x000fec000383ffff */
.L_x_3255:
[----:B------:R-:W-:Y:S01]  /*2f9c0*/  IMAD.MOV.U32 R13, RZ, RZ, R2 ;  /* 0x000000ffff0d7224 */ /* 0x000fe200078e0002 */
[----:B------:R-:W-:Y:S01]  /*2f9d0*/  LOP3.LUT R16, R16, 0xfffffeff, RZ, 0xc0, !PT ;  /* 0xfffffeff10107812 */ /* 0x000fe200078ec0ff */
        /* <DEDUP_REMOVED lines=8> */
.L_x_3331:
        /* <DEDUP_REMOVED lines=9> */
.L_x_3332:
[----:B------:R-:W-:Y:S02]  /*2faf0*/  IMAD.MOV.U32 R13, RZ, RZ, R2 ;  /* 0x000000ffff0d7224 */ /* 0x000fe400078e0002 */
[----:B------:R-:W-:Y:S02]  /*2fb00*/  IMAD.MOV.U32 R12, RZ, RZ, 0x1 ;  /* 0x00000001ff0c7424 */ /* 0x000fe400078e00ff */
[----:B------:R-:W-:-:S07]  /*2fb10*/  IMAD.MOV.U32 R5, RZ, RZ, R14 ;  /* 0x000000ffff057224 */ /* 0x000fce00078e000e */
[----:B------:R-:W-:Y:S05]  /*2fb20*/  WARPSYNC.COLLECTIVE R15, `(.L_x_3333) ;  /* 0x000000000f087348 */ /* 0x000fea0003c00000 */
[----:B------:R0:W1:Y:S02]  /*2fb30*/  SHFL.IDX P6, R14, R13, R12, R11 ;  /* 0x0000000c0d0e7389 */ /* 0x00006400000c000b */
[----:B01----:R-:W-:Y:S01]  /*2fb40*/  ENDCOLLECTIVE ;  /* 0x000000000000791b */ /* 0x003fe20003800000 */
.L_x_3333:
        /* <DEDUP_REMOVED lines=15> */
.L_x_3334:
        /* <DEDUP_REMOVED lines=8> */
.L_x_3335:
        /* <DEDUP_REMOVED lines=16> */
.L_x_3336:
[----:B------:R-:W-:Y:S01]  /*2fdc0*/  @P2 LOP3.LUT R16, R16, 0x40, RZ, 0xfc, !PT ;  /* 0x0000004010102812 */ /* 0x000fe200078efcff */
[----:B------:R-:W-:Y:S02]  /*2fdd0*/  IMAD.MOV.U32 R13, RZ, RZ, R2 ;  /* 0x000000ffff0d7224 */ /* 0x000fe400078e0002 */
[----:B------:R-:W-:Y:S02]  /*2fde0*/  IMAD.MOV.U32 R12, RZ, RZ, 0x3 ;  /* 0x00000003ff0c7424 */ /* 0x000fe400078e00ff */
[----:B------:R-:W-:-:S07]  /*2fdf0*/  IMAD.MOV.U32 R5, RZ, RZ, R14 ;  /* 0x000000ffff057224 */ /* 0x000fce00078e000e */
[----:B------:R-:W-:Y:S05]  /*2fe00*/  WARPSYNC.COLLECTIVE R15, `(.L_x_3337) ;  /* 0x000000000f087348 */ /* 0x000fea0003c00000 */
[----:B------:R0:W1:Y:S02]  /*2fe10*/  SHFL.IDX P6, R14, R13, R12, R11 ;  /* 0x0000000c0d0e7389 */ /* 0x00006400000c000b */
[----:B01----:R-:W-:Y:S01]  /*2fe20*/  ENDCOLLECTIVE ;  /* 0x000000000000791b */ /* 0x003fe20003800000 */
.L_x_3337:
        /* <DEDUP_REMOVED lines=14> */
.L_x_3338:
[----:B------:R-:W-:Y:S01]  /*2ff10*/  IMAD.MOV.U32 R0, RZ, RZ, R14 ;  /* 0x000000ffff007224 */ /* 0x000fe200078e000e */
[----:B------:R-:W-:Y:S06]  /*2ff20*/  BRA `(.L_x_3339) ;  /* 0xffffffb000d87947 */ /* 0x000fec000383ffff */
.L_x_3259:
        /* <DEDUP_REMOVED lines=47> */
.L_x_3341:
[----:B------:R-:W-:Y:S05]  /*30220*/  BSYNC B0 ;  /* 0x0000000000007941 */ /* 0x000fea0003800000 */
.L_x_3340:
        /* <DEDUP_REMOVED lines=11> */
.L_x_3342:
        /* <DEDUP_REMOVED lines=39> */
.L_x_3343:
[----:B------:R-:W-:Y:S02]  /*30550*/  IMAD.MOV.U32 R13, RZ, RZ, R0 ;  /* 0x000000ffff0d7224 */ /* 0x000fe400078e0000 */
[----:B------:R-:W-:-:S07]  /*30560*/  IMAD.MOV.U32 R7, RZ, RZ, R14 ;  /* 0x000000ffff077224 */ /* 0x000fce00078e000e */
[----:B------:R-:W-:Y:S05]  /*30570*/  WARPSYNC.COLLECTIVE R15, `(.L_x_3344) ;  /* 0x000000000f087348 */ /* 0x000fea0003c00000 */
[----:B------:R0:W1:Y:S02]  /*30580*/  SHFL.IDX P6, R14, R13, R12, R11 ;  /* 0x0000000c0d0e7389 */ /* 0x00006400000c000b */
[----:B01----:R-:W-:Y:S01]  /*30590*/  ENDCOLLECTIVE ;  /* 0x000000000000791b */ /* 0x003fe20003800000 */
.L_x_3344:
        /* <DEDUP_REMOVED lines=33> */
.L_x_3345:
[----:B------:R-:W-:Y:S02]  /*307b0*/  IMAD.MOV.U32 R13, RZ, RZ, R0 ;  /* 0x000000ffff0d7224 */ /* 0x000fe400078e0000 */
[----:B------:R-:W-:-:S07]  /*307c0*/  IMAD.MOV.U32 R7, RZ, RZ, R14 ;  /* 0x000000ffff077224 */ /* 0x000fce00078e000e */
[----:B------:R-:W-:Y:S05]  /*307d0*/  WARPSYNC.COLLECTIVE R15, `(.L_x_3346) ;  /* 0x000000000f087348 */ /* 0x000fea0003c00000 */
[----:B------:R0:W1:Y:S02]  /*307e0*/  SHFL.IDX P6, R14, R13, R12, R11 ;  /* 0x0000000c0d0e7389 */ /* 0x00006400000c000b */
[----:B01----:R-:W-:Y:S01]  /*307f0*/  ENDCOLLECTIVE ;  /* 0x000000000000791b */ /* 0x003fe20003800000 */
.L_x_3346:
        /* <DEDUP_REMOVED lines=27> */
.L_x_3347:
[----:B------:R-:W-:Y:S02]  /*309b0*/  IMAD.MOV.U32 R13, RZ, RZ, R0 ;  /* 0x000000ffff0d7224 */ /* 0x000fe400078e0000 */
[----:B------:R-:W-:-:S07]  /*309c0*/  IMAD.MOV.U32 R6, RZ, RZ, R14 ;  /* 0x000000ffff067224 */ /* 0x000fce00078e000e */
[----:B------:R-:W-:Y:S05]  /*309d0*/  WARPSYNC.COLLECTIVE R15, `(.L_x_3348) ;  /* 0x000000000f087348 */ /* 0x000fea0003c00000 */
[----:B------:R0:W1:Y:S02]  /*309e0*/  SHFL.IDX P6, R14, R13, R12, R11 ;  /* 0x0000000c0d0e7389 */ /* 0x00006400000c000b */
[----:B01----:R-:W-:Y:S01]  /*309f0*/  ENDCOLLECTIVE ;  /* 0x000000000000791b */ /* 0x003fe20003800000 */
.L_x_3348:
[----:B------:R-:W-:Y:S01]  /*30a00*/  IMAD.MOV.U32 R0, RZ, RZ, R14 ;  /* 0x000000ffff007224 */ /* 0x000fe200078e000e */
[----:B------:R-:W-:Y:S06]  /*30a10*/  BRA `(.L_x_3349) ;  /* 0xffffffb400487947 */ /* 0x000fec000383ffff */
.L_x_3264:
[----:B0-----:R0:W1:Y:S02]  /*30a20*/  SYNCS.PHASECHK.TRANS64.TRYWAIT P0, [R17+URZ+0x38820], R0 ;  /* 0x03882000110075a7 */ /* 0x001064000800017f */
[----:B-1----:R-:W-:Y:S05]  /*30a30*/  @!P0 NANOSLEEP.SYNCS 0x989680 ;  /* 0x009896800000895d */ /* 0x002fea0003900000 */
[----:B------:R-:W1:Y:S02]  /*30a40*/  @!P0 SYNCS.PHASECHK.TRANS64 P0, [R17+URZ+0x38820], R0 ;  /* 0x03882000110085a7 */ /* 0x000e64000800007f */
[----:B-1----:R-:W-:Y:S05]  /*30a50*/  @!P0 BRA `(.L_x_3264) ;  /* 0xfffffffc00f08947 */ /* 0x002fea000383ffff */
[----:B------:R-:W-:Y:S05]  /*30a60*/  BRA `(.L_x_3350) ;  /* 0xffffffb400e47947 */ /* 0x000fea000383ffff */
.L_x_3267:
[----:B0-----:R0:W1:Y:S02]  /*30a70*/  SYNCS.PHASECHK.TRANS64.TRYWAIT P0, [R22+URZ+0x38860], R0 ;  /* 0x03886000160075a7 */ /* 0x001064000800017f */
[----:B-1----:R-:W-:Y:S05]  /*30a80*/  @!P0 NANOSLEEP.SYNCS 0x989680 ;  /* 0x009896800000895d */ /* 0x002fea0003900000 */
[----:B------:R-:W1:Y:S02]  /*30a90*/  @!P0 SYNCS.PHASECHK.TRANS64 P0, [R22+URZ+0x38860], R0 ;  /* 0x03886000160085a7 */ /* 0x000e64000800007f */
[----:B-1----:R-:W-:Y:S05]  /*30aa0*/  @!P0 BRA `(.L_x_3267) ;  /* 0xfffffffc00f08947 */ /* 0x002fea000383ffff */
[----:B------:R-:W-:Y:S05]  /*30ab0*/  BRA `(.L_x_3351) ;  /* 0xffffffb400f07947 */ /* 0x000fea000383ffff */
.L_x_3268:
        /* <DEDUP_REMOVED lines=8> */
.L_x_3353:
[----:B------:R-:W-:Y:S05]  /*30b40*/  BSYNC B0 ;  /* 0x0000000000007941 */ /* 0x000fea0003800000 */
.L_x_3352:
        /* <DEDUP_REMOVED lines=15> */
.L_x_3354:
        /* <DEDUP_REMOVED lines=39> */
.L_x_3355:
[----:B------:R-:W-:Y:S02]  /*30eb0*/  IMAD.MOV.U32 R13, RZ, RZ, R4 ;  /* 0x000000ffff0d7224 */ /* 0x000fe400078e0004 */
[----:B------:R-:W-:-:S07]  /*30ec0*/  IMAD.MOV.U32 R3, RZ, RZ, R14 ;  /* 0x000000ffff037224 */ /* 0x000fce00078e000e */
[----:B------:R-:W-:Y:S05]  /*30ed0*/  WARPSYNC.COLLECTIVE R15, `(.L_x_3356) ;  /* 0x000000000f087348 */ /* 0x000fea0003c00000 */
[----:B------:R0:W1:Y:S02]  /*30ee0*/  SHFL.IDX P6, R14, R13, R12, R11 ;  /* 0x0000000c0d0e7389 */ /* 0x00006400000c000b */
[----:B01----:R-:W-:Y:S01]  /*30ef0*/  ENDCOLLECTIVE ;  /* 0x000000000000791b */ /* 0x003fe20003800000 */
.L_x_3356:
        /* <DEDUP_REMOVED lines=29> */
.L_x_3357:
[----:B------:R-:W-:Y:S02]  /*310d0*/  IMAD.MOV.U32 R13, RZ, RZ, R4 ;  /* 0x000000ffff0d7224 */ /* 0x000fe400078e0004 */
[----:B------:R-:W-:-:S07]  /*310e0*/  IMAD.MOV.U32 R7, RZ, RZ, R14 ;  /* 0x000000ffff077224 */ /* 0x000fce00078e000e */
[----:B------:R-:W-:Y:S05]  /*310f0*/  WARPSYNC.COLLECTIVE R15, `(.L_x_3358) ;  /* 0x000000000f087348 */ /* 0x000fea0003c00000 */
[----:B------:R0:W1:Y:S02]  /*31100*/  SHFL.IDX P6, R14, R13, R12, R11 ;  /* 0x0000000c0d0e7389 */ /* 0x00006400000c000b */
[----:B01----:R-:W-:Y:S01]  /*31110*/  ENDCOLLECTIVE ;  /* 0x000000000000791b */ /* 0x003fe20003800000 */
.L_x_3358:
        /* <DEDUP_REMOVED lines=29> */
.L_x_3359:
[----:B------:R-:W-:Y:S02]  /*312f0*/  IMAD.MOV.U32 R13, RZ, RZ, R4 ;  /* 0x000000ffff0d7224 */ /* 0x000fe400078e0004 */
[----:B------:R-:W-:-:S07]  /*31300*/  IMAD.MOV.U32 R6, RZ, RZ, R14 ;  /* 0x000000ffff067224 */ /* 0x000fce00078e000e */
[----:B------:R-:W-:Y:S05]  /*31310*/  WARPSYNC.COLLECTIVE R15, `(.L_x_3360) ;  /* 0x000000000f087348 */ /* 0x000fea0003c00000 */
[----:B------:R0:W1:Y:S02]  /*31320*/  SHFL.IDX P6, R14, R13, R12, R11 ;  /* 0x0000000c0d0e7389 */ /* 0x00006400000c000b */
[----:B01----:R-:W-:Y:S01]  /*31330*/  ENDCOLLECTIVE ;  /* 0x000000000000791b */ /* 0x003fe20003800000 */
.L_x_3360:
[----:B------:R-:W-:Y:S01]  /*31340*/  IMAD.MOV.U32 R2, RZ, RZ, R14 ;  /* 0x000000ffff027224 */ /* 0x000fe200078e000e */
[----:B------:R-:W-:Y:S06]  /*31350*/  BRA `(.L_x_3361) ;  /* 0xffffffb4007c7947 */ /* 0x000fec000383ffff */
.L_x_3275:
[----:B0-----:R0:W1:Y:S02]  /*31360*/  SYNCS.PHASECHK.TRANS64.TRYWAIT P0, [R6+URZ+0x38840], R20 ;  /* 0x03884014060075a7 */ /* 0x001064000800017f */
[----:B-1----:R-:W-:Y:S05]  /*31370*/  @!P0 NANOSLEEP.SYNCS 0x989680 ;  /* 0x009896800000895d */ /* 0x002fea0003900000 */
[----:B------:R-:W1:Y:S02]  /*31380*/  @!P0 SYNCS.PHASECHK.TRANS64 P0, [R6+URZ+0x38840], R20 ;  /* 0x03884014060085a7 */ /* 0x000e64000800007f */
[----:B-1----:R-:W-:Y:S05]  /*31390*/  @!P0 BRA `(.L_x_3275) ;  /* 0xfffffffc00f08947 */ /* 0x002fea000383ffff */
[----:B------:R-:W-:Y:S05]  /*313a0*/  BRA `(.L_x_3362) ;  /* 0xffffffbc00087947 */ /* 0x000fea000383ffff */
.L_x_3276:
        /* <DEDUP_REMOVED lines=8> */
.L_x_3364:
[----:B------:R-:W-:Y:S05]  /*31430*/  BSYNC B1 ;  /* 0x0000000000017941 */ /* 0x000fea0003800000 */
.L_x_3363:
        /* <DEDUP_REMOVED lines=9> */
.L_x_3365:
[----:B------:R-:W-:Y:S02]  /*314d0*/  IMAD.MOV.U32 R13, RZ, RZ, R25 ;  /* 0x000000ffff0d7224 */ /* 0x000fe400078e0019 */
[----:B------:R-:W-:Y:S02]  /*314e0*/  IMAD.MOV.U32 R12, RZ, RZ, 0x1 ;  /* 0x00000001ff0c7424 */ /* 0x000fe400078e00ff */
[----:B------:R-:W-:-:S07]  /*314f0*/  IMAD.MOV.U32 R2, RZ, RZ, R14 ;  /* 0x000000ffff027224 */ /* 0x000fce00078e000e */
[----:B------:R-:W-:Y:S05]  /*31500*/  WARPSYNC.COLLECTIVE R15, `(.L_x_3366) ;  /* 0x000000000f087348 */ /* 0x000fea0003c00000 */
[----:B------:R0:W1:Y:S02]  /*31510*/  SHFL.IDX P6, R14, R13, R12, R11 ;  /* 0x0000000c0d0e7389 */ /* 0x00006400000c000b */
[----:B01----:R-:W-:Y:S01]  /*31520*/  ENDCOLLECTIVE ;  /* 0x000000000000791b */ /* 0x003fe20003800000 */
.L_x_3366:
        /* <DEDUP_REMOVED lines=11> */
.L_x_3367:
[----:B------:R-:W-:Y:S02]  /*315e0*/  IMAD.MOV.U32 R13, RZ, RZ, R25 ;  /* 0x000000ffff0d7224 */ /* 0x000fe400078e0019 */
[----:B------:R-:W-:Y:S02]  /*315f0*/  IMAD.MOV.U32 R12, RZ, RZ, 0x2 ;  /* 0x00000002ff0c7424 */ /* 0x000fe400078e00ff */
[----:B------:R-:W-:-:S07]  /*31600*/  IMAD.MOV.U32 R2, RZ, RZ, R14 ;  /* 0x000000ffff027224 */ /* 0x000fce00078e000e */
[----:B------:R-:W-:Y:S05]  /*31610*/  WARPSYNC.COLLECTIVE R15, `(.L_x_3368) ;  /* 0x000000000f087348 */ /* 0x000fea0003c00000 */
[----:B------:R0:W1:Y:S02]  /*31620*/  SHFL.IDX P6, R14, R13, R12, R11 ;  /* 0x0000000c0d0e7389 */ /* 0x00006400000c000b */
[----:B01----:R-:W-:Y:S01]  /*31630*/  ENDCOLLECTIVE ;  /* 0x000000000000791b */ /* 0x003fe20003800000 */
.L_x_3368:
        /* <DEDUP_REMOVED lines=11> */
.L_x_3369:
[----:B------:R-:W-:Y:S02]  /*316f0*/  IMAD.MOV.U32 R13, RZ, RZ, R25 ;  /* 0x000000ffff0d7224 */ /* 0x000fe400078e0019 */
[----:B------:R-:W-:Y:S02]  /*31700*/  IMAD.MOV.U32 R12, RZ, RZ, 0x3 ;  /* 0x00000003ff0c7424 */ /* 0x000fe400078e00ff */
[----:B------:R-:W-:-:S07]  /*31710*/  IMAD.MOV.U32 R2, RZ, RZ, R14 ;  /* 0x000000ffff027224 */ /* 0x000fce00078e000e */
[----:B------:R-:W-:Y:S05]  /*31720*/  WARPSYNC.COLLECTIVE R15, `(.L_x_3370) ;  /* 0x000000000f087348 */ /* 0x000fea0003c00000 */
[----:B------:R0:W1:Y:S02]  /*31730*/  SHFL.IDX P6, R14, R13, R12, R11 ;  /* 0x0000000c0d0e7389 */ /* 0x00006400000c000b */
[----:B01----:R-:W-:Y:S01]  /*31740*/  ENDCOLLECTIVE ;  /* 0x000000000000791b */ /* 0x003fe20003800000 */
.L_x_3370:
        /* <DEDUP_REMOVED lines=11> */
.L_x_3371:
[----:B------:R-:W-:Y:S01]  /*31800*/  IMAD.MOV.U32 R2, RZ, RZ, R14 ;  /* 0x000000ffff027224 */ /* 0x000fe200078e000e */
[----:B------:R-:W-:Y:S06]  /*31810*/  BRA `(.L_x_3372) ;  /* 0xffffffb800907947 */ /* 0x000fec000383ffff */
.L_x_3281:
[----:B----4-:R4:W0:Y:S02]  /*31820*/  SYNCS.PHASECHK.TRANS64.TRYWAIT P0, [R6+URZ+0x38860], R20 ;  /* 0x03886014060075a7 */ /* 0x010824000800017f */
[----:B0-----:R-:W-:Y:S05]  /*31830*/  @!P0 NANOSLEEP.SYNCS 0x989680 ;  /* 0x009896800000895d */ /* 0x001fea0003900000 */
[----:B------:R-:W0:Y:S02]  /*31840*/  @!P0 SYNCS.PHASECHK.TRANS64 P0, [R6+URZ+0x38860], R20 ;  /* 0x03886014060085a7 */ /* 0x000e24000800007f */
[----:B0-----:R-:W-:Y:S05]  /*31850*/  @!P0 BRA `(.L_x_3281) ;  /* 0xfffffffc00f08947 */ /* 0x001fea000383ffff */
[----:B------:R-:W-:Y:S05]  /*31860*/  BRA `(.L_x_3373) ;  /* 0xffffffb800dc7947 */ /* 0x000fea000383ffff */
.L_x_3282:
[----:B------:R-:W-:Y:S01]  /*31870*/  BSSY B1, `(.L_x_3374) ;  /* 0x0000008000017945 */ /* 0x000fe20003800000 */
[----:B------:R-:W-:Y:S02]  /*31880*/  IMAD.MOV.U32 R13, RZ, RZ, R10 ;  /* 0x000000ffff0d7224 */ /* 0x000fe400078e000a */
[----:B------:R-:W-:Y:S02]  /*31890*/  IMAD.MOV.U32 R12, RZ, RZ, RZ ;  /* 0x000000ffff0c7224 */ /* 0x000fe400078e00ff */
[----:B------:R-:W-:Y:S02]  /*318a0*/  IMAD.MOV.U32 R11, RZ, RZ, 0x181f ;  /* 0x0000181fff0b7424 */ /* 0x000fe400078e00ff */
[----:B------:R-:W-:-:S07]  /*318b0*/  IMAD.MOV.U32 R15, RZ, RZ, -0x1 ;  /* 0xffffffffff0f7424 */ /* 0x000fce00078e00ff */
[----:B0--34-:R-:W-:Y:S05]  /*318c0*/  WARPSYNC.COLLECTIVE R15, `(.L_x_3375) ;  /* 0x000000000f087348 */ /* 0x019fea0003c00000 */
[----:B------:R1:W2:Y:S02]  /*318d0*/  SHFL.IDX P6, R14, R13, R12, R11 ;  /* 0x0000000c0d0e7389 */ /* 0x0002a400000c000b */
[----:B01234-:R-:W-:Y:S01]  /*318e0*/  ENDCOLLECTIVE ;  /* 0x000000000000791b */ /* 0x01ffe20003800000 */
.L_x_3375:
[----:B------:R-:W-:Y:S05]  /*318f0*/  BSYNC B1 ;  /* 0x0000000000017941 */ /* 0x000fea0003800000 */
.L_x_3374:
        /* <DEDUP_REMOVED lines=13> */
.L_x_3376:
        /* <DEDUP_REMOVED lines=17> */
.L_x_3377:
        /* <DEDUP_REMOVED lines=16> */
.L_x_3378:
        /* <DEDUP_REMOVED lines=19> */
.L_x_3379:
        /* <DEDUP_REMOVED lines=14> */
.L_x_3380:
        /* <DEDUP_REMOVED lines=16> */
.L_x_3381:
        /* <DEDUP_REMOVED lines=14> */
.L_x_3382:
[----:B------:R-:W-:Y:S05]  /*31fd0*/  BRA `(.L_x_3383) ;  /* 0xffffffb800407947 */ /* 0x000fea000383ffff */
.L_x_3290:
[----:B------:R-:W-:Y:S01]  /*31fe0*/  BSSY B0, `(.L_x_3384) ;  /* 0x0000008000007945 */ /* 0x000fe20003800000 */
[----:B------:R-:W-:Y:S02]  /*31ff0*/  IMAD.MOV.U32 R13, RZ, RZ, R24 ;  /* 0x000000ffff0d7224 */ /* 0x000fe400078e0018 */
[----:B------:R-:W-:Y:S02]  /*32000*/  IMAD.MOV.U32 R12, RZ, RZ, RZ ;  /* 0x000000ffff0c7224 */ /* 0x000fe400078e00ff */
[----:B------:R-:W-:Y:S02]  /*32010*/  IMAD.MOV.U32 R11, RZ, RZ, 0x1f ;  /* 0x0000001fff0b7424 */ /* 0x000fe400078e00ff */
[----:B------:R-:W-:-:S07]  /*32020*/  IMAD.MOV.U32 R15, RZ, RZ, -0x1 ;  /* 0xffffffffff0f7424 */ /* 0x000fce00078e00ff */
[----:B-1-34-:R-:W-:Y:S05]  /*32030*/  WARPSYNC.COLLECTIVE R15, `(.L_x_3385) ;  /* 0x000000000f087348 */ /* 0x01afea0003c00000 */
[----:B------:R0:W2:Y:S02]  /*32040*/  SHFL.IDX P6, R14, R13, R12, R11 ;  /* 0x0000000c0d0e7389 */ /* 0x0000a400000c000b */
[----:B01234-:R-:W-:Y:S01]  /*32050*/  ENDCOLLECTIVE ;  /* 0x000000000000791b */ /* 0x01ffe20003800000 */
.L_x_3385:
[----:B------:R-:W-:Y:S05]  /*32060*/  BSYNC B0 ;  /* 0x0000000000007941 */ /* 0x000fea0003800000 */
.L_x_3384:
        /* <DEDUP_REMOVED lines=9> */
.L_x_3386:
[----:B------:R-:W-:Y:S02]  /*32100*/  ULDC UR4, c[0x0][0xd3c] ;  /* 0x00034f0000047ab9 */ /* 0x000fe40000000800 */
[----:B------:R-:W-:-:S13]  /*32110*/  ISETP.GE.OR P1, PT, R9, UR4, !P0 ;  /* 0x0000000409007c0c */ /* 0x000fda000c726670 */
[----:B------:R-:W0:Y:S08]  /*32120*/  @!P1 LDC.64 R2, c[0x0][0xd80] ;  /* 0x00036000ff029b82 */ /* 0x000e300000000a00 */
[----:B------:R-:W1:Y:S01]  /*32130*/  @!P1 LDC.64 R4, c[0x0][0xd78] ;  /* 0x00035e00ff049b82 */ /* 0x000e620000000a00 */
[----:B------:R-:W-:Y:S01]  /*32140*/  CS2R R24, SRZ ;  /* 0x0000000000187805 */ /* 0x000fe2000001ff00 */
[----:B------:R-:W-:-:S02]  /*32150*/  IMAD.MOV.U32 R11, RZ, RZ, RZ ;  /* 0x000000ffff0b7224 */ /* 0x000fc400078e00ff */
[----:B------:R-:W-:Y:S02]  /*32160*/  IMAD.MOV.U32 R6, RZ, RZ, R14 ;  /* 0x000000ffff067224 */ /* 0x000fe400078e000e */
        /* <DEDUP_REMOVED lines=16> */
.L_x_3387:
[----:B------:R-:W-:Y:S01]  /*32270*/  IMAD.MOV.U32 R12, RZ, RZ, 0x2 ;  /* 0x00000002ff0c7424 */ /* 0x000fe200078e00ff */
[----:B------:R-:W-:-:S05]  /*32280*/  SEL R4, R14, RZ, P1 ;  /* 0x000000ff0e047207 */ /* 0x000fca0000800000 */
[----:B------:R-:W-:-:S04]  /*32290*/  IMAD.IADD R4, R13, 0x1, R4 ;  /* 0x000000010d047824 */ /* 0x000fc800078e0204 */
[----:B------:R-:W-:-:S07]  /*322a0*/  IMAD.MOV.U32 R13, RZ, RZ, R4 ;  /* 0x000000ffff0d7224 */ /* 0x000fce00078e0004 */
[----:B------:R-:W-:Y:S05]  /*322b0*/  WARPSYNC.COLLECTIVE R15, `(.L_x_3388) ;  /* 0x000000000f087348 */ /* 0x000fea0003c00000 */
[----:B------:R0:W1:Y:S02]  /*322c0*/  SHFL.UP P6, R14, R13, R12, R11 ;  /* 0x0400000c0d0e7389 */ /* 0x00006400000c000b */
[----:B01----:R-:W-:Y:S01]  /*322d0*/  ENDCOLLECTIVE ;  /* 0x000000000000791b */ /* 0x003fe20003800000 */
.L_x_3388:
[----:B------:R-:W-:Y:S01]  /*322e0*/  IMAD.MOV.U32 R12, RZ, RZ, 0x4 ;  /* 0x00000004ff0c7424 */ /* 0x000fe200078e00ff */
[----:B------:R-:W-:-:S05]  /*322f0*/  SEL R3, R14, RZ, P2 ;  /* 0x000000ff0e037207 */ /* 0x000fca0001000000 */
[----:B------:R-:W-:-:S04]  /*32300*/  IMAD.IADD R2, R4, 0x1, R3 ;  /* 0x0000000104027824 */ /* 0x000fc800078e0203 */
[----:B------:R-:W-:-:S07]  /*32310*/  IMAD.MOV.U32 R13, RZ, RZ, R2 ;  /* 0x000000ffff0d7224 */ /* 0x000fce00078e0002 */
[----:B------:R-:W-:Y:S05]  /*32320*/  WARPSYNC.COLLECTIVE R15, `(.L_x_3389) ;  /* 0x000000000f087348 */ /* 0x000fea0003c00000 */
[----:B------:R0:W1:Y:S02]  /*32330*/  SHFL.UP P6, R14, R13, R12, R11 ;  /* 0x0400000c0d0e7389 */ /* 0x00006400000c000b */
[----:B01----:R-:W-:Y:S01]  /*32340*/  ENDCOLLECTIVE ;  /* 0x000000000000791b */ /* 0x003fe20003800000 */
.L_x_3389:
[----:B------:R-:W-:Y:S01]  /*32350*/  IMAD.MOV.U32 R12, RZ, RZ, 0x8 ;  /* 0x00000008ff0c7424 */ /* 0x000fe200078e00ff */
[----:B------:R-:W-:-:S05]  /*32360*/  SEL R3, R14, RZ, P3 ;  /* 0x000000ff0e037207 */ /* 0x000fca0001800000 */
[----:B------:R-:W-:-:S04]  /*32370*/  IMAD.IADD R3, R2, 0x1, R3 ;  /* 0x0000000102037824 */ /* 0x000fc800078e0203 */
[----:B------:R-:W-:-:S07]  /*32380*/  IMAD.MOV.U32 R13, RZ, RZ, R3 ;  /* 0x000000ffff0d7224 */ /* 0x000fce00078e0003 */
[----:B------:R-:W-:Y:S05]  /*32390*/  WARPSYNC.COLLECTIVE R15, `(.L_x_3390) ;  /* 0x000000000f087348 */ /* 0x000fea0003c00000 */
[----:B------:R0:W1:Y:S02]  /*323a0*/  SHFL.UP P6, R14, R13, R12, R11 ;  /* 0x0400000c0d0e7389 */ /* 0x00006400000c000b */
[----:B01----:R-:W-:Y:S01]  /*323b0*/  ENDCOLLECTIVE ;  /* 0x000000000000791b */ /* 0x003fe20003800000 */
.L_x_3390:
[----:B------:R-:W-:Y:S01]  /*323c0*/  IMAD.MOV.U32 R12, RZ, RZ, 0x10 ;  /* 0x00000010ff0c7424 */ /* 0x000fe200078e00ff */
[----:B------:R-:W-:-:S05]  /*323d0*/  SEL R4, R14, RZ, P4 ;  /* 0x000000ff0e047207 */ /* 0x000fca0002000000 */
[----:B------:R-:W-:-:S04]  /*323e0*/  IMAD.IADD R4, R3, 0x1, R4 ;  /* 0x0000000103047824 */ /* 0x000fc800078e0204 */
[----:B------:R-:W-:-:S07]  /*323f0*/  IMAD.MOV.U32 R13, RZ, RZ, R4 ;  /* 0x000000ffff0d7224 */ /* 0x000fce00078e0004 */
[----:B------:R-:W-:Y:S05]  /*32400*/  WARPSYNC.COLLECTIVE R15, `(.L_x_3391) ;  /* 0x000000000f087348 */ /* 0x000fea0003c00000 */
[----:B------:R0:W1:Y:S02]  /*32410*/  SHFL.UP P6, R14, R13, R12, R11 ;  /* 0x0400000c0d0e7389 */ /* 0x00006400000c000b */
[----:B01----:R-:W-:Y:S01]  /*32420*/  ENDCOLLECTIVE ;  /* 0x000000000000791b */ /* 0x003fe20003800000 */
.L_x_3391:
        /* <DEDUP_REMOVED lines=8> */
.L_x_3392:
[----:B------:R-:W-:Y:S05]  /*324b0*/  BRA `(.L_x_3393) ;  /* 0xffffffb800d87947 */ /* 0x000fea000383ffff */
.L_x_3293:
[----:B------:R-:W-:Y:S01]  /*324c0*/  BSSY B0, `(.L_x_3394) ;  /* 0x0000007000007945 */ /* 0x000fe20003800000 */
[----:B------:R-:W-:Y:S02]  /*324d0*/  IMAD.MOV.U32 R12, RZ, RZ, 0x1 ;  /* 0x00000001ff0c7424 */ /* 0x000fe400078e00ff */
[----:B------:R-:W-:Y:S02]  /*324e0*/  IMAD.MOV.U32 R11, RZ, RZ, RZ ;  /* 0x000000ffff0b7224 */ /* 0x000fe400078e00ff */
[----:B------:R-:W-:-:S07]  /*324f0*/  IMAD.MOV.U32 R15, RZ, RZ, -0x1 ;  /* 0xffffffffff0f7424 */ /* 0x000fce00078e00ff */
[----:B------:R-:W-:Y:S05]  /*32500*/  WARPSYNC.COLLECTIVE R15, `(.L_x_3395) ;  /* 0x000000000f087348 */ /* 0x000fea0003c00000 */
[----:B------:R0:W1:Y:S02]  /*32510*/  SHFL.UP P6, R14, R13, R12, R11 ;  /* 0x0400000c0d0e7389 */ /* 0x00006400000c000b */
[----:B01----:R-:W-:Y:S01]  /*32520*/  ENDCOLLECTIVE ;  /* 0x000000000000791b */ /* 0x003fe20003800000 */
.L_x_3395:
[----:B------:R-:W-:Y:S05]  /*32530*/  BSYNC B0 ;  /* 0x0000000000007941 */ /* 0x000fea0003800000 */
.L_x_3394:
        /* <DEDUP_REMOVED lines=8> */
.L_x_3396:
[----:B------:R-:W-:Y:S01]  /*325c0*/  IMAD.MOV.U32 R12, RZ, RZ, 0x4 ;  /* 0x00000004ff0c7424 */ /* 0x000fe200078e00ff */
[----:B------:R-:W-:-:S05]  /*325d0*/  SEL R2, R14, RZ, P2 ;  /* 0x000000ff0e027207 */ /* 0x000fca0001000000 */
[----:B------:R-:W-:-:S04]  /*325e0*/  IMAD.IADD R2, R13, 0x1, R2 ;  /* 0x000000010d027824 */ /* 0x000fc800078e0202 */
[----:B------:R-:W-:-:S07]  /*325f0*/  IMAD.MOV.U32 R13, RZ, RZ, R2 ;  /* 0x000000ffff0d7224 */ /* 0x000fce00078e0002 */
[----:B------:R-:W-:Y:S05]  /*32600*/  WARPSYNC.COLLECTIVE R15, `(.L_x_3397) ;  /* 0x000000000f087348 */ /* 0x000fea0003c00000 */
[----:B------:R0:W1:Y:S02]  /*32610*/  SHFL.UP P6, R14, R13, R12, R11 ;  /* 0x0400000c0d0e7389 */ /* 0x00006400000c000b */
[----:B01----:R-:W-:Y:S01]  /*32620*/  ENDCOLLECTIVE ;  /* 0x000000000000791b */ /* 0x003fe20003800000 */
.L_x_3397:
[----:B------:R-:W-:Y:S01]  /*32630*/  IMAD.MOV.U32 R12, RZ, RZ, 0x8 ;  /* 0x00000008ff0c7424 */ /* 0x000fe200078e00ff */
[----:B------:R-:W-:-:S05]  /*32640*/  SEL R3, R14, RZ, P3 ;  /* 0x000000ff0e037207 */ /* 0x000fca0001800000 */
[----:B------:R-:W-:-:S04]  /*32650*/  IMAD.IADD R3, R2, 0x1, R3 ;  /* 0x0000000102037824 */ /* 0x000fc800078e0203 */
[----:B------:R-:W-:-:S07]  /*32660*/  IMAD.MOV.U32 R13, RZ, RZ, R3 ;  /* 0x000000ffff0d7224 */ /* 0x000fce00078e0003 */
[----:B------:R-:W-:Y:S05]  /*32670*/  WARPSYNC.COLLECTIVE R15, `(.L_x_3398) ;  /* 0x000000000f087348 */ /* 0x000fea0003c00000 */
[----:B------:R0:W1:Y:S02]  /*32680*/  SHFL.UP P6, R14, R13, R12, R11 ;  /* 0x0400000c0d0e7389 */ /* 0x00006400000c000b */
[----:B01----:R-:W-:Y:S01]  /*32690*/  ENDCOLLECTIVE ;  /* 0x000000000000791b */ /* 0x003fe20003800000 */
.L_x_3398:
[----:B------:R-:W-:Y:S01]  /*326a0*/  IMAD.MOV.U32 R12, RZ, RZ, 0x10 ;  /* 0x00000010ff0c7424 */ /* 0x000fe200078e00ff */
[----:B------:R-:W-:-:S05]  /*326b0*/  SEL R4, R14, RZ, P4 ;  /* 0x000000ff0e047207 */ /* 0x000fca0002000000 */
[----:B------:R-:W-:-:S04]  /*326c0*/  IMAD.IADD R4, R3, 0x1, R4 ;  /* 0x0000000103047824 */ /* 0x000fc800078e0204 */
[----:B------:R-:W-:-:S07]  /*326d0*/  IMAD.MOV.U32 R13, RZ, RZ, R4 ;  /* 0x000000ffff0d7224 */ /* 0x000fce00078e0004 */
[----:B------:R-:W-:Y:S05]  /*326e0*/  WARPSYNC.COLLECTIVE R15, `(.L_x_3399) ;  /* 0x000000000f087348 */ /* 0x000fea0003c00000 */
[----:B------:R0:W1:Y:S02]  /*326f0*/  SHFL.UP P6, R14, R13, R12, R11 ;  /* 0x0400000c0d0e7389 */ /* 0x00006400000c000b */
[----:B01----:R-:W-:Y:S01]  /*32700*/  ENDCOLLECTIVE ;  /* 0x000000000000791b */ /* 0x003fe20003800000 */
.L_x_3399:
        /* <DEDUP_REMOVED lines=8> */
.L_x_3400:
[----:B------:R-:W-:Y:S05]  /*32790*/  BRA `(.L_x_3401) ;  /* 0xffffffb800c47947 */ /* 0x000fea000383ffff */
.L_x_3295:
[----:B------:R-:W-:Y:S01]  /*327a0*/  BSSY B0, `(.L_x_3402) ;  /* 0x0000006000007945 */ /* 0x000fe20003800000 */
[----:B------:R-:W-:Y:S01]  /*327b0*/  PLOP3.LUT P6, PT, P6, PT, PT, 0x8, 0x0 ;  /* 0x000000000000781c */ /* 0x000fe200037ce170 */
[----:B------:R-:W-:-:S12]  /*327c0*/  IMAD.MOV.U32 R15, RZ, RZ, -0x1 ;  /* 0xffffffffff0f7424 */ /* 0x000fd800078e00ff */
[----:B0-----:R-:W-:Y:S05]  /*327d0*/  WARPSYNC.COLLECTIVE R15, `(.L_x_3403) ;  /* 0x000000000f087348 */ /* 0x001fea0003c00000 */
[----:B------:R-:W-:Y:S01]  /*327e0*/  VOTE.ANY R14, PT, P6 ;  /* 0x00000000000e7806 */ /* 0x000fe200030e0100 */
[----:B0-----:R-:W-:Y:S06]  /*327f0*/  ENDCOLLECTIVE ;  /* 0x000000000000791b */ /* 0x001fec0003800000 */
.L_x_3403:
[----:B------:R-:W-:Y:S05]  /*32800*/  BSYNC B0 ;  /* 0x0000000000007941 */ /* 0x000fea0003800000 */
.L_x_3402:
        /* <DEDUP_REMOVED lines=8> */
.L_x_3404:
[----:B------:R-:W-:Y:S02]  /*32890*/  IMAD.IADD R27, R12, 0x1, R27 ;  /* 0x000000010c1b7824 */ /* 0x000fe400078e021b */
[----:B------:R-:W-:Y:S02]  /*328a0*/  IMAD.MOV.U32 R13, RZ, RZ, R5 ;  /* 0x000000ffff0d7224 */ /* 0x000fe400078e0005 */
[----:B------:R-:W-:-:S07]  /*328b0*/  IMAD.MOV.U32 R25, RZ, RZ, R14 ;  /* 0x000000ffff197224 */ /* 0x000fce00078e000e */
[----:B------:R-:W-:Y:S05]  /*328c0*/  WARPSYNC.COLLECTIVE R15, `(.L_x_3405) ;  /* 0x000000000f087348 */ /* 0x000fea0003c00000 */
[----:B------:R0:W1:Y:S02]  /*328d0*/  SHFL.IDX P6, R14, R13, R12, R11 ;  /* 0x0000000c0d0e7389 */ /* 0x00006400000c000b */
[----:B01----:R-:W-:Y:S01]  /*328e0*/  ENDCOLLECTIVE ;  /* 0x000000000000791b */ /* 0x003fe20003800000 */
.L_x_3405:
[----:B------:R-:W-:Y:S01]  /*328f0*/  IMAD.MOV.U32 R5, RZ, RZ, R14 ;  /* 0x000000ffff057224 */ /* 0x000fe200078e000e */
[----:B------:R-:W-:Y:S06]  /*32900*/  BRA `(.L_x_3406) ;  /* 0xffffffb800a87947 */ /* 0x000fec000383ffff */
.L_x_3297:
[----:B------:R-:W-:Y:S01]  /*32910*/  BSSY B0, `(.L_x_3407) ;  /* 0x0000007000007945 */ /* 0x000fe20003800000 */
[----:B------:R-:W-:Y:S02]  /*32920*/  IMAD.MOV.U32 R13, RZ, RZ, R3 ;  /* 0x000000ffff0d7224 */ /* 0x000fe400078e0003 */
[----:B------:R-:W-:Y:S02]  /*32930*/  IMAD.MOV.U32 R11, RZ, RZ, 0x1f ;  /* 0x0000001fff0b7424 */ /* 0x000fe400078e00ff */
[----:B------:R-:W-:-:S07]  /*32940*/  IMAD.MOV.U32 R15, RZ, RZ, -0x1 ;  /* 0xffffffffff0f7424 */ /* 0x000fce00078e00ff */
[----:B0-23--:R-:W-:Y:S05]  /*32950*/  WARPSYNC.COLLECTIVE R15, `(.L_x_3408) ;  /* 0x000000000f087348 */ /* 0x00dfea0003c00000 */
[----:B------:R1:W4:Y:S02]  /*32960*/  SHFL.IDX P6, R14, R13, R12, R11 ;  /* 0x0000000c0d0e7389 */ /* 0x00032400000c000b */
[----:B01234-:R-:W-:Y:S01]  /*32970*/  ENDCOLLECTIVE ;  /* 0x000000000000791b */ /* 0x01ffe20003800000 */
.L_x_3408:
[----:B------:R-:W-:Y:S05]  /*32980*/  BSYNC B0 ;  /* 0x0000000000007941 */ /* 0x000fea0003800000 */
.L_x_3407:
[----:B------:R-:W-:Y:S01]  /*32990*/  IMAD.MOV.U32 R24, RZ, RZ, R14 ;  /* 0x000000ffff187224 */ /* 0x000fe200078e000e */
[----:B------:R-:W-:Y:S06]  /*329a0*/  BRA `(.L_x_3296) ;  /* 0xffffffb800987947 */ /* 0x000fec000383ffff */
.L_x_3303:
[----:B0-----:R0:W1:Y:S02]  /*329b0*/  SYNCS.PHASECHK.TRANS64.TRYWAIT P0, [R5+URZ+0x38820], R0 ;  /* 0x03882000050075a7 */ /* 0x001064000800017f */
[----:B-1----:R-:W-:Y:S05]  /*329c0*/  @!P0 NANOSLEEP.SYNCS 0x989680 ;  /* 0x009896800000895d */ /* 0x002fea0003900000 */
[----:B------:R-:W1:Y:S02]  /*329d0*/  @!P0 SYNCS.PHASECHK.TRANS64 P0, [R5+URZ+0x38820], R0 ;  /* 0x03882000050085a7 */ /* 0x000e64000800007f */
[----:B-1----:R-:W-:Y:S05]  /*329e0*/  @!P0 BRA `(.L_x_3303) ;  /* 0xfffffffc00f08947 */ /* 0x002fea000383ffff */
[----:B------:R-:W-:Y:S05]  /*329f0*/  BRA `(.L_x_3409) ;  /* 0xffffffc000f07947 */ /* 0x000fea000383ffff */
.L_x_3304:
        /* <DEDUP_REMOVED lines=11> */
.L_x_3411:
[----:B------:R-:W-:Y:S05]  /*32ab0*/  BSYNC B0 ;  /* 0x0000000000007941 */ /* 0x000fea0003800000 */
.L_x_3410:
[----:B------:R-:W-:Y:S05]  /*32ac0*/  BRA `(.L_x_3412) ;  /* 0xffffffc000d87947 */ /* 0x000fea000383ffff */
.L_x_3307:
[----:B------:R-:W-:Y:S01]  /*32ad0*/  BSSY B1, `(.L_x_3413) ;  /* 0x0000006000017945 */ /* 0x000fe20003800000 */
[----:B------:R-:W-:-:S07]  /*32ae0*/  IMAD.MOV.U32 R15, RZ, RZ, -0x1 ;  /* 0xffffffffff0f7424 */ /* 0x000fce00078e00ff */
[----:B0-234-:R-:W-:Y:S05]  /*32af0*/  WARPSYNC.COLLECTIVE R15, `(.L_x_3414) ;  /* 0x000000000f0c7348 */ /* 0x01dfea0003c00000 */
[----:B------:R-:W-:Y:S02]  /*32b00*/  ELECT P6, UR62, PT ;  /* 0x00000000003e782f */ /* 0x000fe400038c0000 */
[----:B------:R-:W-:Y:S01]  /*32b10*/  MOV R14, UR62 ;  /* 0x0000003e000e7c02 */ /* 0x000fe20008000f00 */
[----:B0-234-:R-:W-:Y:S10]  /*32b20*/  ENDCOLLECTIVE ;  /* 0x000000000000791b */ /* 0x01dff40003800000 */
.L_x_3414:
[----:B------:R-:W-:Y:S05]  /*32b30*/  BSYNC B1 ;  /* 0x0000000000017941 */ /* 0x000fea0003800000 */
.L_x_3413:
[----:B------:R-:W-:Y:S05]  /*32b40*/  BRA `(.L_x_3415) ;  /* 0xffffffc000d07947 */ /* 0x000fea000383ffff */
.L_x_3309:
[----:B0-----:R0:W1:Y:S02]  /*32b50*/  SYNCS.PHASECHK.TRANS64.TRYWAIT P1, [R3+URZ+0x38840], R2 ;  /* 0x03884002030075a7 */ /* 0x001064000802017f */
[----:B-1----:R-:W-:Y:S05]  /*32b60*/  @!P1 NANOSLEEP.SYNCS 0x989680 ;  /* 0x009896800000995d */ /* 0x002fea0003900000 */
[----:B------:R-:W1:Y:S02]  /*32b70*/  @!P1 SYNCS.PHASECHK.TRANS64 P1, [R3+URZ+0x38840], R2 ;  /* 0x03884002030095a7 */ /* 0x000e64000802007f */
[----:B-1----:R-:W-:Y:S05]  /*32b80*/  @!P1 BRA `(.L_x_3309) ;  /* 0xfffffffc00f09947 */ /* 0x002fea000383ffff */
[----:B------:R-:W-:Y:S05]  /*32b90*/  BRA `(.L_x_3416) ;  /* 0xffffffc000f87947 */ /* 0x000fea000383ffff */
.L_x_3311:
[----:B-1----:R1:W0:Y:S02]  /*32ba0*/  SYNCS.PHASECHK.TRANS64.TRYWAIT P1, [R5+URZ+0x38840], R0 ;  /* 0x03884000050075a7 */ /* 0x002224000802017f */
[----:B0-----:R-:W-:Y:S05]  /*32bb0*/  @!P1 NANOSLEEP.SYNCS 0x989680 ;  /* 0x009896800000995d */ /* 0x001fea0003900000 */
[----:B------:R-:W0:Y:S02]  /*32bc0*/  @!P1 SYNCS.PHASECHK.TRANS64 P1, [R5+URZ+0x38840], R0 ;  /* 0x03884000050095a7 */ /* 0x000e24000802007f */
[----:B0-----:R-:W-:Y:S05]  /*32bd0*/  @!P1 BRA `(.L_x_3311) ;  /* 0xfffffffc00f09947 */ /* 0x001fea000383ffff */
[----:B------:R-:W-:Y:S05]  /*32be0*/  BRA `(.L_x_3417) ;  /* 0xffffffc400047947 */ /* 0x000fea000383ffff */
.L_x_3313:
[----:B------:R0:W0:Y:S02]  /*32bf0*/  SYNCS.PHASECHK.TRANS64.TRYWAIT P1, [R3+URZ+0x38860], R2 ;  /* 0x03886002030075a7 */ /* 0x000024000802017f */
[----:B0-----:R-:W-:Y:S05]  /*32c00*/  @!P1 NANOSLEEP.SYNCS 0x989680 ;  /* 0x009896800000995d */ /* 0x001fea0003900000 */
[----:B------:R-:W0:Y:S02]  /*32c10*/  @!P1 SYNCS.PHASECHK.TRANS64 P1, [R3+URZ+0x38860], R2 ;  /* 0x03886002030095a7 */ /* 0x000e24000802007f */
[----:B0-----:R-:W-:Y:S05]  /*32c20*/  @!P1 BRA `(.L_x_3313) ;  /* 0xfffffffc00f09947 */ /* 0x001fea000383ffff */
[----:B------:R-:W-:Y:S05]  /*32c30*/  BRA `(.L_x_3418) ;  /* 0xffffffc400007947 */ /* 0x000fea000383ffff */
        .type           $_ZN7cutlass13device_kernelIN5flash11enable_sm90INS1_16FlashAttnFwdSm90INS1_25CollectiveMainloopFwdSm90ILi2EN4cute5tupleIJNS5_1CILi1EEES8_S8_EEENS6_IJNS7_ILi64EEESA_SA_EEELi512ENS_6half_tEfNS_4arch4Sm90ELb0ELb1ELb1ELb1ELb1ELb0ELb1ELb0ELb0ELb1ELb1ELb0EEENS1_21CollectiveEpilogueFwdINS6_IJSA_NS7_ILi512EEESA_EEES9_SC_SE_Li256ELb1ELb1ELb1ELb0EEENS1_36VarlenDynamicPersistentTileSchedulerILi64ELi64ELi256ELi128ELb1ELb1ELb1ELb1ELb0ELb1EEEEEEEEEvNT_6ParamsE$_ZZN5flash25CollectiveMainloopFwdSm90ILi2EN4cute5tupleIJNS1_1CILi1EEES4_S4_EEENS2_IJNS3_ILi64EEES6_S6_EEELi512EN7cutlass6half_tEfNS8_4arch4Sm90ELb0ELb1ELb1ELb1ELb1ELb0ELb1ELb0ELb0ELb1ELb1ELb0EE3mmaINS_16FlashAttnFwdSm90ISC_NS_21CollectiveEpilogueFwdINS2_IJS6_NS3_ILi512EEES6_EEES5_S9_SB_Li256ELb1ELb1ELb1ELb0EEENS_36VarlenDynamicPersistentTileSchedulerILi64ELi64ELi256ELi128ELb1ELb1ELb1ELb1ELb0ELb1EEEE13SharedStorageENS1_6TensorINS1_11ArrayEngineIfLm128EEENS1_6LayoutINS2_IJNS2_IJNS3_ILi2EEESR_NS3_ILi32EEEEEES4_S4_EEENS2_IJNS2_IJS4_SR_NS3_ILi4EEEEEENS3_ILi0EEESX_EEEEEEENS_7SoftmaxILi2ELi0EEEEEbRKNSC_6ParamsENS8_13PipelineAsyncILi2EEES17_RNS8_13PipelineStateILj2EEERT0_RT1_iRiRKNS_16SeqlenInfoQKNewKILb1ELb0EEENS2_IJiiiiEEERT_ENKUliT_T0_T1_E_clIZSD_ISM_S10_S12_EbS15_S17_S17_S1A_S1C_S1E_iS1F_S1J_S1K_S1M_EUlRS1N_iE1_NS3_ILb0EEENS3_ILb1EEEEEDaiS1N_S1O_S1P_,@function
        .size           $_ZN7cutlass13device_kernelIN5flash11enable_sm90INS1_16FlashAttnFwdSm90INS1_25CollectiveMainloopFwdSm90ILi2EN4cute5tupleIJNS5_1CILi1EEES8_S8_EEENS6_IJNS7_ILi64EEESA_SA_EEELi512ENS_6half_tEfNS_4arch4Sm90ELb0ELb1ELb1ELb1ELb1ELb0ELb1ELb0ELb0ELb1ELb1ELb0EEENS1_21CollectiveEpilogueFwdINS6_IJSA_NS7_ILi512EEESA_EEES9_SC_SE_Li256ELb1ELb1ELb1ELb0EEENS1_36VarlenDynamicPersistentTileSchedulerILi64ELi64ELi256ELi128ELb1ELb1ELb1ELb1ELb0ELb1EEEEEEEEEvNT_6ParamsE$_ZZN5flash25CollectiveMainloopFwdSm90ILi2EN4cute5tupleIJNS1_1CILi1EEES4_S4_EEENS2_IJNS3_ILi64EEES6_S6_EEELi512EN7cutlass6half_tEfNS8_4arch4Sm90ELb0ELb1ELb1ELb1ELb1ELb0ELb1ELb0ELb0ELb1ELb1ELb0EE3mmaINS_16FlashAttnFwdSm90ISC_NS_21CollectiveEpilogueFwdINS2_IJS6_NS3_ILi512EEES6_EEES5_S9_SB_Li256ELb1ELb1ELb1ELb0EEENS_36VarlenDynamicPersistentTileSchedulerILi64ELi64ELi256ELi128ELb1ELb1ELb1ELb1ELb0ELb1EEEE13SharedStorageENS1_6TensorINS1_11ArrayEngineIfLm128EEENS1_6LayoutINS2_IJNS2_IJNS3_ILi2EEESR_NS3_ILi32EEEEEES4_S4_EEENS2_IJNS2_IJS4_SR_NS3_ILi4EEEEEENS3_ILi0EEESX_EEEEEEENS_7SoftmaxILi2ELi0EEEEEbRKNSC_6ParamsENS8_13PipelineAsyncILi2EEES17_RNS8_13PipelineStateILj2EEERT0_RT1_iRiRKNS_16SeqlenInfoQKNewKILb1ELb0EEENS2_IJiiiiEEERT_ENKUliT_T0_T1_E_clIZSD_ISM_S10_S12_EbS15_S17_S17_S1A_S1C_S1E_iS1F_S1J_S1K_S1M_EUlRS1N_iE1_NS3_ILb0EEENS3_ILb1EEEEEDaiS1N_S1O_S1P_,(.L_x_5837 - $_ZN7cutlass13device_kernelIN5flash11enable_sm90INS1_16FlashAttnFwdSm90INS1_25CollectiveMainloopFwdSm90ILi2EN4cute5tupleIJNS5_1CILi1EEES8_S8_EEENS6_IJNS7_ILi64EEESA_SA_EEELi512ENS_6half_tEfNS_4arch4Sm90ELb0ELb1ELb1ELb1ELb1ELb0ELb1ELb0ELb0ELb1ELb1ELb0EEENS1_21CollectiveEpilogueFwdINS6_IJSA_NS7_ILi512EEESA_EEES9_SC_SE_Li256ELb1ELb1ELb1ELb0EEENS1_36VarlenDynamicPersistentTileSchedulerILi64ELi64ELi256ELi128ELb1ELb1ELb1ELb1ELb0ELb1EEEEEEEEEvNT_6ParamsE$_ZZN5flash25CollectiveMainloopFwdSm90ILi2EN4cute5tupleIJNS1_1CILi1EEES4_S4_EEENS2_IJNS3_ILi64EEES6_S6_EEELi512EN7cutlass6half_tEfNS8_4arch4Sm90ELb0ELb1ELb1ELb1ELb1ELb0ELb1ELb0ELb0ELb1ELb1ELb0EE3mmaINS_16FlashAttnFwdSm90ISC_NS_21CollectiveEpilogueFwdINS2_IJS6_NS3_ILi512EEES6_EEES5_S9_SB_Li256ELb1ELb1ELb1ELb0EEENS_36VarlenDynamicPersistentTileSchedulerILi64ELi64ELi256ELi128ELb1ELb1ELb1ELb1ELb0ELb1EEEE13SharedStorageENS1_6TensorINS1_11ArrayEngineIfLm128EEENS1_6LayoutINS2_IJNS2_IJNS3_ILi2EEESR_NS3_ILi32EEEEEES4_S4_EEENS2_IJNS2_IJS4_SR_NS3_ILi4EEEEEENS3_ILi0EEESX_EEEEEEENS_7SoftmaxILi2ELi0EEEEEbRKNSC_6ParamsENS8_13PipelineAsyncILi2EEES17_RNS8_13PipelineStateILj2EEERT0_RT1_iRiRKNS_16SeqlenInfoQKNewKILb1ELb0EEENS2_IJiiiiEEERT_ENKUliT_T0_T1_E_clIZSD_ISM_S10_S12_EbS15_S17_S17_S1A_S1C_S1E_iS1F_S1J_S1K_S1M_EUlRS1N_iE1_NS3_ILb0EEENS3_ILb1EEEEEDaiS1N_S1O_S1P_)
$_ZN7cutlass13device_kernelIN5flash11enable_sm90INS1_16FlashAttnFwdSm90INS1_25CollectiveMainloopFwdSm90ILi2EN4cute5tupleIJNS5_1CILi1EEES8_S8_EEENS6_IJNS7_ILi64EEESA_SA_EEELi512ENS_6half_tEfNS_4arch4Sm90ELb0ELb1ELb1ELb1ELb1ELb0ELb1ELb0ELb0ELb1ELb1ELb0EEENS1_21CollectiveEpilogueFwdINS6_IJSA_NS7_ILi512EEESA_EEES9_SC_SE_Li256ELb1ELb1ELb1ELb0EEENS1_36VarlenDynamicPersistentTileSchedulerILi64ELi64ELi256ELi128ELb1ELb1ELb1ELb1ELb0ELb1EEEEEEEEEvNT_6ParamsE$_ZZN5flash25CollectiveMainloopFwdSm90ILi2EN4cute5tupleIJNS1_1CILi1EEES4_S4_EEENS2_IJNS3_ILi64EEES6_S6_EEELi512EN7cutlass6half_tEfNS8_4arch4Sm90ELb0ELb1ELb1ELb1ELb1ELb0ELb1ELb0ELb0ELb1ELb1ELb0EE3mmaINS_16FlashAttnFwdSm90ISC_NS_21CollectiveEpilogueFwdINS2_IJS6_NS3_ILi512EEES6_EEES5_S9_SB_Li256ELb1ELb1ELb1ELb0EEENS_36VarlenDynamicPersistentTileSchedulerILi64ELi64ELi256ELi128ELb1ELb1ELb1ELb1ELb0ELb1EEEE13SharedStorageENS1_6TensorINS1_11ArrayEngineIfLm128EEENS1_6LayoutINS2_IJNS2_IJNS3_ILi2EEESR_NS3_ILi32EEEEEES4_S4_EEENS2_IJNS2_IJS4_SR_NS3_ILi4EEEEEENS3_ILi0EEESX_EEEEEEENS_7SoftmaxILi2ELi0EEEEEbRKNSC_6ParamsENS8_13PipelineAsyncILi2EEES17_RNS8_13PipelineStateILj2EEERT0_RT1_iRiRKNS_16SeqlenInfoQKNewKILb1ELb0EEENS2_IJiiiiEEERT_ENKUliT_T0_T1_E_clIZSD_ISM_S10_S12_EbS15_S17_S17_S1A_S1C_S1E_iS1F_S1J_S1K_S1M_EUlRS1N_iE1_NS3_ILb0EEENS3_ILb1EEEEEDaiS1N_S1O_S1P_:
        /* <DEDUP_REMOVED lines=48> */
.L_x_3420:
[----:B------:R-:W-:Y:S05]  /*32f40*/  BSYNC B2 ;  /* 0x0000000000027941 */ /* 0x000fea0003800000 */
.L_x_3419:
        /* <DEDUP_REMOVED lines=17> */
.L_x_3422:
[----:B------:R-:W-:Y:S05]  /*33060*/  BSYNC B2 ;  /* 0x0000000000027941 */ /* 0x000fea0003800000 */
.L_x_3421:
        /* <DEDUP_REMOVED lines=10> */
.L_x_3424:
[----:B------:R-:W-:Y:S05]  /*33110*/  BSYNC B2 ;  /* 0x0000000000027941 */ /* 0x000fea0003800000 */
.L_x_3423:
        /* <DEDUP_REMOVED lines=15> */
[----:B----4-:R-:W-:Y:S04]  /*33210*/  ST.E desc[UR4][R20.64], RZ ;  /* 0x000000ff14007985 */ /* 0x010fe8000c101904 */
[----:B------:R-:W3:Y:S01]  /*33220*/  LD.E.64 R24, desc[UR6][R56.64] ;  /* 0x0000000638187980 */ /* 0x000ee2000c101b00 */
[----:B--2---:R-:W-:Y:S01]  /*33230*/  IMAD R10, R9, 0x200, R10 ;  /* 0x00000200090a7824 */ /* 0x004fe200078e020a */
[----:B------:R-:W-:Y:S01]  /*33240*/  R2UR UR7, R11 ;  /* 0x000000000b0772ca */ /* 0x000fe200000e0000 */
[----:B------:R-:W-:Y:S01]  /*33250*/  IMAD.MOV.U32 R9, RZ, RZ, 0x1 ;  /* 0x00000001ff097424 */ /* 0x000fe200078e00ff */
[----:B------:R-:W-:Y:S02]  /*33260*/  R2UR UR8, R4 ;  /* 0x00000000040872ca */ /* 0x000fe400000e0000 */
[----:B------:R-:W-:-:S02]  /*33270*/  R2UR UR6, R10 ;  /* 0x000000000a0672ca */ /* 0x000fc400000e0000 */
[C---:B------:R-:W-:Y:S02]  /*33280*/  R2UR UR9, R5.reuse ;  /* 0x00000000050972ca */ /* 0x040fe400000e0000 */
[----:B------:R-:W-:Y:S02]  /*33290*/  R2UR UR10, R4 ;  /* 0x00000000040a72ca */ /* 0x000fe400000e0000 */
[----:B------:R-:W-:Y:S02]  /*332a0*/  R2UR UR11, R5 ;  /* 0x00000000050b72ca */ /* 0x000fe400000e0000 */
[----:B---3--:R-:W-:Y:S02]  /*332b0*/  R2UR UR4, R24 ;  /* 0x00000000180472ca */ /* 0x008fe400000e0000 */
[----:B------:R-:W-:Y:S02]  /*332c0*/  R2UR UR5, R25 ;  /* 0x00000000190572ca */ /* 0x000fe400000e0000 */
[----:B------:R-:W-:-:S11]  /*332d0*/  WARPGROUP.ARRIVE ;  /* 0x00000000000079c5 */ /* 0x000fd60000000000 */
[----:B------:R-:W-:Y:S03]  /*332e0*/  HGMMA.64x64x16.F32 R24, gdesc[UR4], RZ, !UPT, gsb0 ;  /* 0x00e00000041879f0 */ /* 0x000fe6000c0008ff */
        /* <DEDUP_REMOVED lines=36> */
[----:B------:R-:W-:Y:S01]  /*33530*/  R2UR UR7, R11 ;  /* 0x000000000b0772ca */ /* 0x000fe200000e0000 */
[----:B------:R-:W-:Y:S01]  /*33540*/  WARPGROUP.ARRIVE ;  /* 0x00000000000079c5 */ /* 0x000fe20000000000 */
[----:B------:R-:W-:-:S02]  /*33550*/  R2UR UR8, R4 ;  /* 0x00000000040872ca */ /* 0x000fc400000e0000 */
        /* <DEDUP_REMOVED lines=11> */
[----:B0-----:R-:W3:-:S12]  /*33610*/  LDL.64 R20, [R12] ;  /* 0x000000000c147983 */ /* 0x001ed80000100a00 */
        /* <DEDUP_REMOVED lines=12> */
.L_x_3427:
[----:B------:R-:W-:Y:S05]  /*336e0*/  BSYNC B2 ;  /* 0x0000000000027941 */ /* 0x000fea0003800000 */
.L_x_3426:
        /* <DEDUP_REMOVED lines=17> */
.L_x_3429:
[----:B------:R-:W-:Y:S05]  /*33800*/  BSYNC B2 ;  /* 0x0000000000027941 */ /* 0x000fea0003800000 */
.L_x_3428:
        /* <DEDUP_REMOVED lines=10> */
.L_x_3431:
[----:B------:R-:W-:Y:S05]  /*338b0*/  BSYNC B2 ;  /* 0x0000000000027941 */ /* 0x000fea0003800000 */
.L_x_3430:
        /* <DEDUP_REMOVED lines=295> */
[----:B------:R-:W-:Y:S04]  /*34b30*/  ST.E desc[UR10][R20.64], R9 ;  /* 0x0000000914007985 */ /* 0x000fe8000c10190a */
        /* <DEDUP_REMOVED lines=17> */
[----:B------:R-:W-:Y:S04]  /*34c50*/  ST.E desc[UR8][R20.64], R9 ;  /* 0x0000000914007985 */ /* 0x000fe8000c101908 */
        /* <DEDUP_REMOVED lines=16> */
[----:B------:R-:W-:Y:S04]  /*34d60*/  ST.E desc[UR8][R20.64], R9 ;  /* 0x0000000914007985 */ /* 0x000fe8000c101908 */
[----:B------:R-:W2:Y:S01]  /*34d70*/  LD.E.64 R58, desc[UR10][R56.64] ;  /* 0x0000000a383a7980 */ /* 0x000ea2000c101b00 */
[----:B------:R-:W-:Y:S01]  /*34d80*/  IMAD.MOV.U32 R60, RZ, RZ, 0x28 ;  /* 0x00000028ff3c7424 */ /* 0x000fe200078e00ff */
[----:B------:R-:W-:Y:S01]  /*34d90*/  WARPGROUP.ARRIVE ;  /* 0x00000000000079c5 */ /* 0x000fe20000000000 */
[----:B------:R-:W-:Y:S01]  /*34da0*/  IMAD.MOV.U32 R61, RZ, RZ, 0xa00 ;  /* 0x00000a00ff3d7424 */ /* 0x000fe200078e00ff */
[----:B------:R-:W-:-:S02]  /*34db0*/  R2UR UR8, R4 ;  /* 0x00000000040872ca */ /* 0x000fc400000e0000 */
[----:B------:R-:W-:Y:S02]  /*34dc0*/  SEL R60, R60, 0x26, P0 ;  /* 0x000000263c3c7807 */ /* 0x000fe40000000000 */
[----:B------:R-:W-:Y:S02]  /*34dd0*/  SEL R61, R61, 0x980, P0 ;  /* 0x000009803d3d7807 */ /* 0x000fe40000000000 */
[C---:B------:R-:W-:Y:S02]  /*34de0*/  R2UR UR9, R5.reuse ;  /* 0x00000000050972ca */ /* 0x040fe400000e0000 */
[----:B------:R-:W-:Y:S01]  /*34df0*/  R2UR UR10, R4 ;  /* 0x00000000040a72ca */ /* 0x000fe200000e0000 */
[----:B------:R-:W-:Y:S01]  /*34e00*/  IMAD.IADD R60, R60, 0x1, R61 ;  /* 0x000000013c3c7824 */ /* 0x000fe200078e023d */
[----:B------:R-:W-:-:S04]  /*34e10*/  R2UR UR11, R5 ;  /* 0x00000000050b72ca */ /* 0x000fc800000e0000 */
[----:B------:R-:W-:-:S05]  /*34e20*/  LOP3.LUT R61, R60, 0xa06, RZ, 0xc0, !PT ;  /* 0x00000a063c3d7812 */ /* 0x000fca00078ec0ff */
[----:B------:R-:W-:-:S05]  /*34e30*/  IMAD.IADD R60, R10, 0x1, R61 ;  /* 0x000000010a3c7824 */ /* 0x000fca00078e023d */
[----:B------:R-:W-:Y:S01]  /*34e40*/  R2UR UR6, R60 ;  /* 0x000000003c0672ca */ /* 0x000fe200000e0000 */
[----:B--2---:R-:W-:Y:S01]  /*34e50*/  IMAD.IADD R58, R61, 0x1, R58 ;  /* 0x000000013d3a7824 */ /* 0x004fe200078e023a */
[----:B------:R-:W-:Y:S01]  /*34e60*/  R2UR UR5, R59 ;  /* 0x000000003b0572ca */ /* 0x000fe200000e0000 */
[----:B------:R-:W-:-:S03]  /*34e70*/  IMAD.MOV.U32 R61, RZ, RZ, R11 ;  /* 0x000000ffff3d7224 */ /* 0x000fc600078e000b */
[----:B------:R-:W-:Y:S02]  /*34e80*/  R2UR UR4, R58 ;  /* 0x000000003a0472ca */ /* 0x000fe400000e0000 */
        /* <DEDUP_REMOVED lines=20> */
[----:B------:R-:W-:Y:S04]  /*34fd0*/  ST.E desc[UR8][R20.64], R9 ;  /* 0x0000000914007985 */ /* 0x000fe8000c101908 */
        /* <DEDUP_REMOVED lines=176> */
[----:B------:R-:W-:Y:S01]  /*35ae0*/  R2UR UR7, R11 ;  /* 0x000000000b0772ca */ /* 0x000fe200000e0000 */
[----:B------:R-:W-:Y:S01]  /*35af0*/  IMAD.MOV.U32 R59, RZ, RZ, 0x1000 ;  /* 0x00001000ff3b7424 */ /* 0x000fe200078e00ff */
[----:B------:R-:W-:Y:S01]  /*35b00*/  WARPGROUP.ARRIVE ;  /* 0x00000000000079c5 */ /* 0x000fe20000000000 */
        /* <DEDUP_REMOVED lines=8> */
[----:B--2---:R-:W-:Y:S01]  /*35b90*/  IMAD.IADD R56, R59, 0x1, R56 ;  /* 0x000000013b387824 */ /* 0x004fe200078e0238 */
        /* <DEDUP_REMOVED lines=18> */
.L_x_3434:
[----:B------:R-:W-:Y:S05]  /*35cc0*/  BSYNC B2 ;  /* 0x0000000000027941 */ /* 0x000fea0003800000 */
.L_x_3433:
        /* <DEDUP_REMOVED lines=12> */
[----:B0-----:R-:W4:Y:S04]  /*35d90*/  LD.E R9, desc[UR4][R14.64+0x24] ;  /* 0x000024040e097980 */ /* 0x001f28000c101900 */
[----:B------:R0:W3:Y:S04]  /*35da0*/  LD.E R69, desc[UR4][R6.64] ;  /* 0x0000000406457980 */ /* 0x0000e8000c101900 */
[----:B--2---:R-:W2:Y:S01]  /*35db0*/  LD.E.64 R10, desc[UR4][R10.64] ;  /* 0x000000040a0a7980 */ /* 0x004ea2000c101b00 */
[----:B----4-:R-:W-:-:S13]  /*35dc0*/  ISETP.NE.AND P0, PT, R9, 0x1, PT ;  /* 0x000000010900780c */ /* 0x010fda0003f05270 */
[C---:B------:R-:W-:Y:S02]  /*35dd0*/  @P0 R2UR UR6, R4.reuse ;  /* 0x00000000040602ca */ /* 0x040fe400000e0000 */
[C---:B------:R-:W-:Y:S02]  /*35de0*/  @P0 R2UR UR7, R5.reuse ;  /* 0x00000000050702ca */ /* 0x040fe400000e0000 */
[C---:B------:R-:W-:Y:S02]  /*35df0*/  R2UR UR14, R4.reuse ;  /* 0x00000000040e72ca */ /* 0x040fe400000e0000 */
[----:B------:R-:W-:Y:S02]  /*35e00*/  R2UR UR15, R5 ;  /* 0x00000000050f72ca */ /* 0x000fe400000e0000 */
[----:B------:R-:W-:-:S07]  /*35e10*/  R2UR UR10, R4 ;  /* 0x00000000040a72ca */ /* 0x000fce00000e0000 */
[----:B------:R-:W4:Y:S01]  /*35e20*/  @P0 LD.E R63, desc[UR6][R14.64+0x2c] ;  /* 0x00002c060e3f0980 */ /* 0x000f22000c101900 */
[C---:B------:R-:W-:Y:S02]  /*35e30*/  R2UR UR6, R4.reuse ;  /* 0x00000000040672ca */ /* 0x040fe400000e0000 */
[C---:B------:R-:W-:Y:S01]  /*35e40*/  R2UR UR7, R5.reuse ;  /* 0x00000000050772ca */ /* 0x040fe200000e0000 */
[----:B------:R-:W3:Y:S01]  /*35e50*/  LD.E R9, desc[UR14][R14.64+0x18] ;  /* 0x0000180e0e097980 */ /* 0x000ee2000c101900 */
[C---:B------:R-:W-:Y:S02]  /*35e60*/  R2UR UR11, R5.reuse ;  /* 0x00000000050b72ca */ /* 0x040fe400000e0000 */
[C---:B------:R-:W-:Y:S02]  /*35e70*/  R2UR UR8, R4.reuse ;  /* 0x00000000040872ca */ /* 0x040fe400000e0000 */
[----:B------:R-:W-:Y:S02]  /*35e80*/  R2UR UR9, R5 ;  /* 0x00000000050972ca */ /* 0x000fe400000e0000 */
[----:B------:R-:W-:-:S02]  /*35e90*/  R2UR UR12, R4 ;  /* 0x00000000040c72ca */ /* 0x000fc400000e0000 */
[----:B------:R-:W-:-:S05]  /*35ea0*/  R2UR UR13, R5 ;  /* 0x00000000050d72ca */ /* 0x000fca00000e0000 */
[----:B------:R-:W4:Y:S04]  /*35eb0*/  LD.E R57, desc[UR10][R14.64+0xc] ;  /* 0x00000c0a0e397980 */ /* 0x000f28000c101900 */
[----:B------:R-:W4:Y:S04]  /*35ec0*/  LD.E R58, desc[UR8][R14.64+0x10] ;  /* 0x000010080e3a7980 */ /* 0x000f28000c101900 */
[----:B------:R-:W4:Y:S04]  /*35ed0*/  LD.E R59, desc[UR12][R14.64+0x14] ;  /* 0x0000140c0e3b7980 */ /* 0x000f28000c101900 */
[----:B--2---:R-:W2:Y:S01]  /*35ee0*/  LD.E R56, desc[UR4][R10.64] ;  /* 0x000000040a387980 */ /* 0x004ea2000c101900 */
[----:B------:R-:W-:-:S02]  /*35ef0*/  @P0 R2UR UR4, R4 ;  /* 0x00000000040402ca */ /* 0x000fc400000e0000 */
[----:B------:R-:W-:Y:S01]  /*35f00*/  @P0 R2UR UR5, R5 ;  /* 0x00000000050502ca */ /* 0x000fe200000e0000 */
[----:B------:R-:W2:-:S12]  /*35f10*/  LD.E R10, desc[UR6][R14.64+0x4] ;  /* 0x000004060e0a7980 */ /* 0x000e98000c101900 */
[----:B------:R-:W2:Y:S01]  /*35f20*/  @P0 LD.E R65, desc[UR4][R14.64+0x28] ;  /* 0x000028040e410980 */ /* 0x000ea2000c101900 */
[----:B------:R-:W-:Y:S02]  /*35f30*/  R2UR UR4, R4 ;  /* 0x00000000040472ca */ /* 0x000fe400000e0000 */
[----:B------:R-:W-:-:S13]  /*35f40*/  R2UR UR5, R5 ;  /* 0x00000000050572ca */ /* 0x000fda00000e0000 */
[----:B------:R-:W2:Y:S01]  /*35f50*/  LD.E R7, desc[UR4][R14.64+0x8] ;  /* 0x000008040e077980 */ /* 0x000ea2000c101900 */
[----:B------:R-:W-:Y:S01]  /*35f60*/  IMAD.SHL.U32 R70, R0, 0x40, RZ ;  /* 0x0000004000467824 */ /* 0x000fe200078e00ff */
[----:B---3--:R-:W-:Y:S01]  /*35f70*/  ISETP.GE.AND P1, PT, R9, 0x1, PT ;  /* 0x000000010900780c */ /* 0x008fe20003f26270 */
[----:B------:R-:W-:Y:S02]  /*35f80*/  BSSY B2, `(.L_x_3435) ;  /* 0x0000088000027945 */ /* 0x000fe40003800000 */
[----:B----4-:R-:W-:Y:S02]  /*35f90*/  IMAD.IADD R59, R59, 0x1, -R70 ;  /* 0x000000013b3b7824 */ /* 0x010fe400078e0a46 */
[-C--:B--2---:R-:W-:Y:S01]  /*35fa0*/  FMUL.FTZ R64, R37, R56.reuse ;  /* 0x0000003825407220 */ /* 0x084fe20000410000 */
[----:B------:R-:W-:Y:S01]  /*35fb0*/  SHF.R.S32.HI R37, RZ, 0x1f, R68 ;  /* 0x0000001fff257819 */ /* 0x000fe20000011444 */
[-C--:B0-----:R-:W-:Y:S01]  /*35fc0*/  FMUL.FTZ R6, R26, R56.reuse ;  /* 0x000000381a067220 */ /* 0x081fe20000410000 */
[----:B------:R-:W-:-:S02]  /*35fd0*/  FMUL.FTZ R26, R35, R56 ;  /* 0x00000038231a7220 */ /* 0x000fc40000410000 */
[----:B------:R-:W-:Y:S01]  /*35fe0*/  LEA.HI R35, R37, R68, RZ, 0x7 ;  /* 0x0000004425237211 */ /* 0x000fe200078f38ff */
[-C--:B------:R-:W-:Y:S01]  /*35ff0*/  FMUL.FTZ R61, R29, R56.reuse ;  /* 0x000000381d3d7220 */ /* 0x080fe20000410000 */
[-C--:B------:R-:W-:Y:S02]  /*36000*/  FMUL.FTZ R29, R39, R56.reuse ;  /* 0x00000038271d7220 */ /* 0x080fe40000410000 */
[----:B------:R-:W-:Y:S01]  /*36010*/  LOP3.LUT R39, R35, 0xffffff80, RZ, 0xc0, !PT ;  /* 0xffffff8023277812 */ /* 0x000fe200078ec0ff */
[----:B------:R-:W-:-:S04]  /*36020*/  FMUL.FTZ R62, R36, R56 ;  /* 0x00000038243e7220 */ /* 0x000fc80000410000 */
[----:B------:R-:W-:Y:S02]  /*36030*/  IMAD.IADD R39, R68, 0x1, -R39 ;  /* 0x0000000144277824 */ /* 0x000fe400078e0a27 */
[----:B------:R-:W-:Y:S01]  /*36040*/  FMUL.FTZ R20, R27, R56 ;  /* 0x000000381b147220 */ /* 0x000fe20000410000 */
[----:B------:R-:W-:Y:S01]  /*36050*/  LEA.HI R37, R37, R68, RZ, 0x2 ;  /* 0x0000004425257211 */ /* 0x000fe200078f10ff */
[-C--:B------:R-:W-:Y:S01]  /*36060*/  FMUL.FTZ R27, R28, R56.reuse ;  /* 0x000000381c1b7220 */ /* 0x080fe20000410000 */
[----:B------:R-:W-:Y:S01]  /*36070*/  SHF.R.S32.HI R36, RZ, 0x1f, R39 ;  /* 0x0000001fff247819 */ /* 0x000fe20000011427 */
[-C--:B------:R-:W-:Y:S01]  /*36080*/  FMUL.FTZ R28, R38, R56.reuse ;  /* 0x00000038261c7220 */ /* 0x080fe20000410000 */
[-C--:B------:R-:W-:Y:S01]  /*36090*/  FMUL.FTZ R67, R41, R56.reuse ;  /* 0x0000003829437220 */ /* 0x080fe20000410000 */
[----:B------:R-:W-:Y:S02]  /*360a0*/  LOP3.LUT R41, R37, 0xfffffffc, RZ, 0xc0, !PT ;  /* 0xfffffffc25297812 */ /* 0x000fe400078ec0ff */
[----:B------:R-:W-:Y:S01]  /*360b0*/  LEA.HI R38, R36, R39, RZ, 0x2 ;  /* 0x0000002724267211 */ /* 0x000fe200078f10ff */
[----:B------:R-:W-:-:S03]  /*360c0*/  FMUL.FTZ R66, R40, R56 ;  /* 0x0000003828427220 */ /* 0x000fc60000410000 */
[--C-:B------:R-:W-:Y:S02]  /*360d0*/  SHF.R.S32.HI R37, RZ, 0x2, R38.reuse ;  /* 0x00000002ff257819 */ /* 0x100fe40000011426 */
[----:B------:R-:W-:Y:S01]  /*360e0*/  SHF.R.S32.HI R40, RZ, 0x1f, R38 ;  /* 0x0000001fff287819 */ /* 0x000fe20000011426 */
[----:B------:R-:W-:Y:S02]  /*360f0*/  IMAD.IADD R41, R68, 0x1, -R41 ;  /* 0x0000000144297824 */ /* 0x000fe400078e0a29 */
[-C--:B------:R-:W-:Y:S01]  /*36100*/  FMUL.FTZ R11, R24, R56.reuse ;  /* 0x00000038180b7220 */ /* 0x080fe20000410000 */
[-C--:B------:R-:W-:Y:S01]  /*36110*/  FMUL.FTZ R24, R31, R56.reuse ;  /* 0x000000381f187220 */ /* 0x080fe20000410000 */
[----:B------:R-:W-:Y:S01]  /*36120*/  LEA.HI R36, R36, R39, RZ, 0x5 ;  /* 0x0000002724247211 */ /* 0x000fe200078f28ff */
[-C--:B------:R-:W-:Y:S01]  /*36130*/  FMUL.FTZ R31, R32, R56.reuse ;  /* 0x00000038201f7220 */ /* 0x080fe20000410000 */
[----:B------:R-:W-:Y:S01]  /*36140*/  LEA.HI R40, R40, R37, RZ, 0x3 ;  /* 0x0000002528287211 */ /* 0x000fe200078f18ff */
[----:B------:R-:W-:Y:S01]  /*36150*/  FMUL.FTZ R32, R42, R56 ;  /* 0x000000382a207220 */ /* 0x000fe20000410000 */
[----:B------:R-:W-:-:S02]  /*36160*/  LEA.HI R42, R41, R41, RZ, 0x1 ;  /* 0x00000029292a7211 */ /* 0x000fc400078f08ff */
[----:B------:R-:W-:Y:S02]  /*36170*/  SHF.R.S32.HI R36, RZ, 0x5, R36 ;  /* 0x00000005ff247819 */ /* 0x000fe40000011424 */
[----:B------:R-:W-:Y:S02]  /*36180*/  LOP3.LUT R40, R40, 0xfffffff8, RZ, 0xc0, !PT ;  /* 0xfffffff828287812 */ /* 0x000fe400078ec0ff */
[----:B------:R-:W-:Y:S01]  /*36190*/  LOP3.LUT R42, R42, 0x1ffffffe, RZ, 0xc0, !PT ;  /* 0x1ffffffe2a2a7812 */ /* 0x000fe200078ec0ff */
[----:B------:R-:W-:Y:S02]  /*361a0*/  IMAD R69, R69, 0x4, R36 ;  /* 0x0000000445457824 */ /* 0x000fe400078e0224 */
[----:B------:R-:W-:Y:S02]  /*361b0*/  IMAD.IADD R40, R37, 0x1, -R40 ;  /* 0x0000000125287824 */ /* 0x000fe400078e0a28 */
[----:B------:R-:W-:Y:S02]  /*361c0*/  IMAD.IADD R42, R41, 0x1, -R42 ;  /* 0x00000001292a7824 */ /* 0x000fe400078e0a2a */
[----:B------:R-:W-:-:S04]  /*361d0*/  IMAD.U32 R41, R69, 0x10, R40 ;  /* 0x0000001045297824 */ /* 0x000fc800078e0028 */
[----:B------:R-:W-:-:S04]  /*361e0*/  IMAD R68, R42, 0x8, R41 ;  /* 0x000000082a447824 */ /* 0x000fc800078e0229 */
[----:B------:R-:W-:-:S04]  /*361f0*/  @P0 IMAD.HI.U32 R40, R68, R65, RZ ;  /* 0x0000004144280227 */ /* 0x000fc800078e00ff */
[-C--:B------:R-:W-:Y:S01]  /*36200*/  FMUL.FTZ R21, R30, R56.reuse ;  /* 0x000000381e157220 */ /* 0x080fe20000410000 */
[-C--:B------:R-:W-:Y:S01]  /*36210*/  FMUL.FTZ R30, R43, R56.reuse ;  /* 0x000000382b1e7220 */ /* 0x080fe20000410000 */
[----:B------:R-:W-:Y:S01]  /*36220*/  @P0 SHF.R.U32.HI R68, RZ, R63, R40 ;  /* 0x0000003fff440219 */ /* 0x000fe20000011628 */
[-C--:B------:R-:W-:Y:S01]  /*36230*/  FMUL.FTZ R43, R44, R56.reuse ;  /* 0x000000382c2b7220 */ /* 0x080fe20000410000 */
[-C--:B------:R-:W-:Y:S01]  /*36240*/  FMUL.FTZ R44, R45, R56.reuse ;  /* 0x000000382d2c7220 */ /* 0x080fe20000410000 */
[----:B------:R-:W-:Y:S02]  /*36250*/  LOP3.LUT R38, R38, 0x7ffffffc, RZ, 0xc0, !PT ;  /* 0x7ffffffc26267812 */ /* 0x000fe400078ec0ff */
[----:B------:R-:W0:Y:S01]  /*36260*/  SHFL.IDX PT, R45, R68, RZ, 0x1c1f ;  /* 0x001c1fff442d7589 */ /* 0x000e2200000e0000 */
[-C--:B------:R-:W-:Y:S01]  /*36270*/  FMUL.FTZ R36, R50, R56.reuse ;  /* 0x0000003832247220 */ /* 0x080fe20000410000 */
[----:B------:R-:W-:Y:S01]  /*36280*/  FMUL.FTZ R60, R25, R56 ;  /* 0x00000038193c7220 */ /* 0x000fe20000410000 */
[----:B------:R-:W-:-:S02]  /*36290*/  IMAD.IADD R50, R39, 0x1, -R38 ;  /* 0x0000000127327824 */ /* 0x000fc400078e0a26 */
[-C--:B------:R-:W-:Y:S01]  /*362a0*/  FMUL.FTZ R25, R34, R56.reuse ;  /* 0x0000003822197220 */ /* 0x080fe20000410000 */
        /* <DEDUP_REMOVED lines=9> */
[----:B------:R-:W-:Y:S01]  /*36340*/  IMAD R41, R50, -0x2, R41 ;  /* 0xfffffffe32297824 */ /* 0x000fe200078e0229 */
[----:B------:R-:W1:Y:S01]  /*36350*/  MUFU.TANH R11, R11 ;  /* 0x0000000b000b7308 */ /* 0x000e620000002400 */
[----:B------:R-:W-:Y:S01]  /*36360*/  FMUL.FTZ R52, R52, R56 ;  /* 0x0000003834347220 */ /* 0x000fe20000410000 */
[----:B------:R-:W-:-:S02]  /*36370*/  LOP3.LUT R38, RZ, R57, RZ, 0x33, !PT ;  /* 0x00000039ff267212 */ /* 0x000fc400078e33ff */
[----:B------:R-:W-:-:S04]  /*36380*/  IADD3 R41, -R10, R41, R7 ;  /* 0x000000290a297210 */ /* 0x000fc80007ffe107 */
[----:B------:R-:W2:Y:S01]  /*36390*/  MUFU.TANH R60, R60 ;  /* 0x0000003c003c7308 */ /* 0x000ea20000002400 */
[----:B------:R-:W-:-:S07]  /*363a0*/  FMUL.FTZ R48, R48, R56 ;  /* 0x0000003830307220 */ /* 0x000fce0000410000 */
[----:B------:R-:W3:Y:S08]  /*363b0*/  MUFU.TANH R6, R6 ;  /* 0x0000000600067308 */ /* 0x000ef00000002400 */
        /* <DEDUP_REMOVED lines=27> */
[----:B------:R-:W-:-:S07]  /*36570*/  IMAD.IADD R58, R41, 0x1, R58 ;  /* 0x00000001293a7824 */ /* 0x000fce00078e023a */
[----:B------:R1:W2:Y:S02]  /*36580*/  MUFU.TANH R47, R52 ;  /* 0x00000034002f7308 */ /* 0x0002a40000002400 */
[----:B-1----:R-:W-:-:S06]  /*36590*/  IMAD.IADD R52, R41, 0x1, R38 ;  /* 0x0000000129347824 */ /* 0x002fcc00078e0226 */
[----:B------:R1:W2:Y:S01]  /*365a0*/  MUFU.TANH R46, R48 ;  /* 0x00000030002e7308 */ /* 0x0002a20000002400 */
[--C-:B0-----:R-:W-:Y:S02]  /*365b0*/  IMAD.IADD R51, R52, 0x1, R45.reuse ;  /* 0x0000000134337824 */ /* 0x101fe400078e022d */
[----:B-1----:R-:W-:Y:S01]  /*365c0*/  IMAD.IADD R48, R58, 0x1, R45 ;  /* 0x000000013a307824 */ /* 0x002fe200078e022d */
[----:B---34-:R-:W-:Y:S06]  /*365d0*/  @!P1 BRA `(.L_x_3436) ;  /* 0x0000000000889947 */ /* 0x018fec0003800000 */
        /* <DEDUP_REMOVED lines=12> */
[----:B------:R-:W3:Y:S04]  /*366a0*/  LD.E R41, desc[UR4][R14.64+0x1c] ;  /* 0x00001c040e297980 */ /* 0x000ee8000c101900 */
[----:B------:R-:W4:Y:S01]  /*366b0*/  LD.E R45, desc[UR6][R14.64+0x20] ;  /* 0x000020060e2d7980 */ /* 0x000f22000c101900 */
[----:B---3--:R-:W-:-:S05]  /*366c0*/  IMAD.HI.U32 R38, R38, R41, RZ ;  /* 0x0000002926267227 */ /* 0x008fca00078e00ff */
[----:B----4-:R-:W-:-:S07]  /*366d0*/  SHF.R.U32.HI R38, RZ, R45, R38 ;  /* 0x0000002dff267219 */ /* 0x010fce0000011626 */
.L_x_3440:
[----:B------:R-:W-:Y:S05]  /*366e0*/  BSYNC B4 ;  /* 0x0000000000047941 */ /* 0x000fea0003800000 */
.L_x_3439:
[----:B------:R-:W-:Y:S01]  /*366f0*/  LOP3.LUT R38, RZ, R38, RZ, 0x33, !PT ;  /* 0x00000026ff267212 */ /* 0x000fe200078e33ff */
[----:B------:R-:W-:Y:S06]  /*36700*/  BRA `(.L_x_3441) ;  /* 0x0000000000287947 */ /* 0x000fec0003800000 */
.L_x_3438:
[----:B------:R-:W-:-:S13]  /*36710*/  ISETP.NE.AND P0, PT, R9, 0x1, PT ;  /* 0x000000010900780c */ /* 0x000fda0003f05270 */
        /* <DEDUP_REMOVED lines=9> */
.L_x_3441:
[----:B------:R-:W-:Y:S05]  /*367b0*/  BSYNC B3 ;  /* 0x0000000000037941 */ /* 0x000fea0003800000 */
.L_x_3437:
[----:B------:R-:W-:-:S04]  /*367c0*/  IMAD R41, R9, R38, -R70 ;  /* 0x0000002609297224 */ /* 0x000fc800078e0a46 */
[----:B------:R-:W-:-:S05]  /*367d0*/  IMAD R38, R50, -0x2, R41 ;  /* 0xfffffffe32267824 */ /* 0x000fca00078e0229 */
[----:B------:R-:W-:Y:S02]  /*367e0*/  VIMNMX R51, R51, R38, !PT ;  /* 0x0000002633337248 */ /* 0x000fe40007fe0100 */
[----:B------:R-:W-:-:S07]  /*367f0*/  VIADDMNMX R48, R38, R9, R48, PT ;  /* 0x0000000926307246 */ /* 0x000fce0003800130 */
.L_x_3436:
[----:B------:R-:W-:Y:S05]  /*36800*/  BSYNC B2 ;  /* 0x0000000000027941 */ /* 0x000fea0003800000 */
.L_x_3435:
        /* <DEDUP_REMOVED lines=11> */
[----:B--2---:R-:W-:Y:S02]  /*368c0*/  FSEL R60, R60, -INF , !P3 ;  /* 0xff8000003c3c7808 */ /* 0x004fe40005800000 */
[----:B------:R-:W-:-:S02]  /*368d0*/  P2R R63, PR, RZ, 0x10 ;  /* 0x00000010ff3f7803 */ /* 0x000fc40000000000 */
[C---:B------:R-:W-:Y:S02]  /*368e0*/  ISETP.LT.OR P2, PT, R48.reuse, 0x11, P2 ;  /* 0x000000113000780c */ /* 0x040fe40001741670 */
        /* <DEDUP_REMOVED lines=56> */
[----:B------:R-:W-:Y:S01]  /*36c70*/  ISETP.GE.AND P6, PT, R59, 0x3a, PT ;  /* 0x0000003a3b00780c */ /* 0x000fe20003fc6270 */
[----:B------:R-:W0:Y:S03]  /*36c80*/  SHFL.IDX PT, R11, R68, 0x1, 0x1c1f ;  /* 0x003c1f00440b7f89 */ /* 0x000e2600000e0000 */
[----:B------:R-:W-:Y:S02]  /*36c90*/  P2R R59, PR, RZ, 0x40 ;  /* 0x00000040ff3b7803 */ /* 0x000fe40000000000 */
[----:B------:R-:W-:-:S04]  /*36ca0*/  ISETP.GT.AND P6, PT, R51, 0x39, !P6 ;  /* 0x000000393300780c */ /* 0x000fc800077c4270 */
[----:B------:R-:W-:-:S04]  /*36cb0*/  ISETP.LT.OR P6, PT, R48, 0x3a, P6 ;  /* 0x0000003a3000780c */ /* 0x000fc800037c1670 */
[----:B------:R-:W-:Y:S02]  /*36cc0*/  FSEL R48, R53, -INF , !P6 ;  /* 0xff80000035307808 */ /* 0x000fe40007000000 */
[----:B------:R-:W-:Y:S01]  /*36cd0*/  ISETP.GE.AND P6, PT, R9, 0x1, PT ;  /* 0x000000010900780c */ /* 0x000fe20003fc6270 */
[--C-:B0-----:R-:W-:Y:S02]  /*36ce0*/  IMAD.IADD R56, R58, 0x1, R11.reuse ;  /* 0x000000013a387824 */ /* 0x101fe400078e020b */
[----:B------:R-:W-:-:S10]  /*36cf0*/  IMAD.IADD R51, R52, 0x1, R11 ;  /* 0x0000000134337824 */ /* 0x000fd400078e020b */
        /* <DEDUP_REMOVED lines=17> */
.L_x_3447:
[----:B------:R-:W-:Y:S05]  /*36e10*/  BSYNC B4 ;  /* 0x0000000000047941 */ /* 0x000fea0003800000 */
.L_x_3446:
[----:B------:R-:W-:Y:S01]  /*36e20*/  LOP3.LUT R10, RZ, R10, RZ, 0x33, !PT ;  /* 0x0000000aff0a7212 */ /* 0x000fe200078e33ff */
[----:B------:R-:W-:Y:S06]  /*36e30*/  BRA `(.L_x_3448) ;  /* 0x0000000000287947 */ /* 0x000fec0003800000 */
.L_x_3445:
        /* <DEDUP_REMOVED lines=10> */
.L_x_3448:
[----:B------:R-:W-:Y:S05]  /*36ee0*/  BSYNC B3 ;  /* 0x0000000000037941 */ /* 0x000fea0003800000 */
.L_x_3444:
[----:B------:R-:W-:-:S04]  /*36ef0*/  IMAD R7, R9, R10, -R70 ;  /* 0x0000000a09077224 */ /* 0x000fc800078e0a46 */
[----:B------:R-:W-:-:S05]  /*36f00*/  IMAD R50, R50, -0x2, R7 ;  /* 0xfffffffe32327824 */ /* 0x000fca00078e0207 */
[----:B------:R-:W-:Y:S02]  /*36f10*/  VIADDMNMX R56, R50, R9, R56, PT ;  /* 0x0000000932387246 */ /* 0x000fe40003800138 */
[----:B------:R-:W-:-:S07]  /*36f20*/  VIMNMX R51, R51, R50, !PT ;  /* 0x0000003233337248 */ /* 0x000fce0007fe0100 */
.L_x_3443:
[----:B------:R-:W-:Y:S05]  /*36f30*/  BSYNC B2 ;  /* 0x0000000000027941 */ /* 0x000fea0003800000 */
.L_x_3442:
[C---:B------:R-:W-:Y:S02]  /*36f40*/  ISETP.GT.AND P0, PT, R51.reuse, 0x1, !P0 ;  /* 0x000000013300780c */ /* 0x040fe40004704270 */
[----:B------:R-:W-:Y:S02]  /*36f50*/  ISETP.NE.AND P6, PT, R62, RZ, PT ;  /* 0x000000ff3e00720c */ /* 0x000fe40003fc5270 */
[----:B------:R-:W-:Y:S02]  /*36f60*/  ISETP.LT.OR P0, PT, R56, 0x2, P0 ;  /* 0x000000023800780c */ /* 0x000fe40000701670 */
[----:B------:R-:W-:Y:S02]  /*36f70*/  ISETP.GT.AND P1, PT, R51, 0x8, !P1 ;  /* 0x000000083300780c */ /* 0x000fe40004f24270 */
[----:B------:R-:W-:Y:S02]  /*36f80*/  FSEL R9, R20, -INF , !P0 ;  /* 0xff80000014097808 */ /* 0x000fe40004000000 */
[----:B------:R-:W-:-:S02]  /*36f90*/  ISETP.NE.AND P0, PT, R57, RZ, PT ;  /* 0x000000ff3900720c */ /* 0x000fc40003f05270 */
[----:B------:R-:W-:Y:S02]  /*36fa0*/  R2UR UR4, R4 ;  /* 0x00000000040472ca */ /* 0x000fe400000e0000 */
[----:B------:R-:W-:Y:S02]  /*36fb0*/  ISETP.GT.AND P0, PT, R51, 0x9, !P0 ;  /* 0x000000093300780c */ /* 0x000fe40004704270 */
[----:B------:R-:W-:Y:S02]  /*36fc0*/  R2UR UR5, R5 ;  /* 0x00000000050572ca */ /* 0x000fe400000e0000 */
[C---:B------:R-:W-:Y:S02]  /*36fd0*/  ISETP.LT.OR P0, PT, R56.reuse, 0xa, P0 ;  /* 0x0000000a3800780c */ /* 0x040fe40000701670 */
[----:B------:R-:W-:Y:S02]  /*36fe0*/  ISETP.LT.OR P1, PT, R56, 0x9, P1 ;  /* 0x000000093800780c */ /* 0x000fe40000f21670 */
[----:B------:R-:W-:-:S02]  /*36ff0*/  FSEL R24, R24, -INF , !P0 ;  /* 0xff80000018187808 */ /* 0x000fc40004000000 */
[----:B------:R-:W-:Y:S02]  /*37000*/  ISETP.NE.AND P0, PT, R63, RZ, PT ;  /* 0x000000ff3f00720c */ /* 0x000fe40003f05270 */
        /* <DEDUP_REMOVED lines=19> */
[----:B------:R-:W-:Y:S02]  /*37140*/  ISETP.NE.AND P6, PT, R59, RZ, PT ;  /* 0x000000ff3b00720c */ /* 0x000fe40003fc5270 */
[----:B------:R-:W-:-:S04]  /*37150*/  ISETP.GT.AND P0, PT, R51, 0x20, !P0 ;  /* 0x000000203300780c */ /* 0x000fc80004704270 */
[----:B------:R-:W-:-:S04]  /*37160*/  ISETP.LT.OR P0, PT, R56, 0x21, P0 ;  /* 0x000000213800780c */ /* 0x000fc80000701670 */
[----:B------:R-:W-:Y:S02]  /*37170*/  FSEL R32, R32, -INF , !P0 ;  /* 0xff80000020207808 */ /* 0x000fe40004000000 */
[----:B------:R-:W-:-:S04]  /*37180*/  ISETP.NE.AND P0, PT, R55, RZ, PT ;  /* 0x000000ff3700720c */ /* 0x000fc80003f05270 */
[----:B------:R-:W-:-:S04]  /*37190*/  ISETP.GT.AND P0, PT, R51, RZ, !P0 ;  /* 0x000000ff3300720c */ /* 0x000fc80004704270 */
[----:B------:R-:W-:-:S04]  /*371a0*/  ISETP.LT.OR P0, PT, R56, 0x1, P0 ;  /* 0x000000013800780c */ /* 0x000fc80000701670 */
[----:B------:R-:W-:Y:S02]  /*371b0*/  FSEL R52, R6, -INF , !P0 ;  /* 0xff80000006347808 */ /* 0x000fe40004000000 */
[----:B------:R-:W2:Y:S01]  /*371c0*/  LDL.64 R6, [R12+0x70] ;  /* 0x000070000c067983 */ /* 0x000ea20000100a00 */
[----:B------:R-:W-:-:S03]  /*371d0*/  ISETP.NE.AND P0, PT, R66, RZ, PT ;  /* 0x000000ff4200720c */ /* 0x000fc60003f05270 */
[----:B--2---:R-:W2:Y:S01]  /*371e0*/  LD.E.64 R10, desc[UR4][R6.64] ;  /* 0x00000004060a7980 */ /* 0x004ea2000c101b00 */
[----:B------:R-:W-:-:S04]  /*371f0*/  ISETP.GT.AND P0, PT, R51, 0x21, !P0 ;  /* 0x000000213300780c */ /* 0x000fc80004704270 */
[C---:B------:R-:W-:Y:S02]  /*37200*/  ISETP.LT.OR P0, PT, R56.reuse, 0x22, P0 ;  /* 0x000000223800780c */ /* 0x040fe40000701670 */
[----:B------:R-:W-:Y:S02]  /*37210*/  ISETP.LT.OR P1, PT, R56, 0x29, P1 ;  /* 0x000000293800780c */ /* 0x000fe40000f21670 */
[----:B------:R-:W-:Y:S02]  /*37220*/  FSEL R30, R30, -INF , !P0 ;  /* 0xff8000001e1e7808 */ /* 0x000fe40004000000 */
[----:B------:R-:W-:Y:S02]  /*37230*/  ISETP.GT.AND P3, PT, R51, 0x30, !P3 ;  /* 0x000000303300780c */ /* 0x000fe40005f64270 */
[----:B------:R-:W-:Y:S02]  /*37240*/  ISETP.LT.OR P2, PT, R56, 0x2a, P2 ;  /* 0x0000002a3800780c */ /* 0x000fe40001741670 */
[----:B------:R-:W-:-:S02]  /*37250*/  FSEL R34, R34, -INF , !P1 ;  /* 0xff80000022227808 */ /* 0x000fc40004800000 */
[C---:B------:R-:W-:Y:S02]  /*37260*/  ISETP.GT.AND P4, PT, R51.reuse, 0x31, !P4 ;  /* 0x000000313300780c */ /* 0x040fe40006784270 */
[C---:B------:R-:W-:Y:S02]  /*37270*/  ISETP.GT.AND P5, PT, R51.reuse, 0x38, !P5 ;  /* 0x000000383300780c */ /* 0x040fe40006fa4270 */
[----:B------:R-:W-:Y:S02]  /*37280*/  ISETP.GT.AND P6, PT, R51, 0x39, !P6 ;  /* 0x000000393300780c */ /* 0x000fe400077c4270 */
[C---:B------:R-:W-:Y:S02]  /*37290*/  ISETP.LT.OR P3, PT, R56.reuse, 0x31, P3 ;  /* 0x000000313800780c */ /* 0x040fe40001f61670 */
[----:B------:R-:W-:Y:S02]  /*372a0*/  FSEL R51, R35, -INF , !P2 ;  /* 0xff80000023337808 */ /* 0x000fe40005000000 */
[----:B------:R-:W-:-:S02]  /*372b0*/  ISETP.LT.OR P4, PT, R56, 0x32, P4 ;  /* 0x000000323800780c */ /* 0x000fc40002781670 */
[----:B------:R-:W-:Y:S02]  /*372c0*/  FSEL R36, R36, -INF , !P3 ;  /* 0xff80000024247808 */ /* 0x000fe40005800000 */
[C---:B------:R-:W-:Y:S02]  /*372d0*/  ISETP.LT.OR P5, PT, R56.reuse, 0x39, P5 ;  /* 0x000000393800780c */ /* 0x040fe40002fa1670 */
[----:B------:R-:W-:Y:S02]  /*372e0*/  FSEL R53, R37, -INF , !P4 ;  /* 0xff80000025357808 */ /* 0x000fe40006000000 */
[----:B------:R-:W-:Y:S02]  /*372f0*/  ISETP.LT.OR P6, PT, R56, 0x3a, P6 ;  /* 0x0000003a3800780c */ /* 0x000fe400037c1670 */
[----:B------:R-:W-:Y:S01]  /*37300*/  FSEL R39, R39, -INF , !P5 ;  /* 0xff80000027277808 */ /* 0x000fe20006800000 */
[----:B------:R-:W3:Y:S01]  /*37310*/  LD.E R56, desc[UR4][R6.64+0x10] ;  /* 0x0000100406387980 */ /* 0x000ee2000c101900 */
[----:B------:R-:W-:-:S02]  /*37320*/  R2UR UR6, R4 ;  /* 0x00000000040672ca */ /* 0x000fc400000e0000 */
        /* <DEDUP_REMOVED lines=57> */
[----:B------:R-:W-:Y:S02]  /*376c0*/  FMUL.FTZ R37, R20, R11 ;  /* 0x0000000b14257220 */ /* 0x000fe40000410000 */
        /* <DEDUP_REMOVED lines=26> */
.L_x_3450:
[----:B------:R-:W-:Y:S05]  /*37870*/  BSYNC B2 ;  /* 0x0000000000027941 */ /* 0x000fea0003800000 */
.L_x_3449:
        /* <DEDUP_REMOVED lines=13> */
.L_x_3452:
[----:B------:R-:W-:Y:S05]  /*37950*/  BSYNC B2 ;  /* 0x0000000000027941 */ /* 0x000fea0003800000 */
.L_x_3451:
        /* <DEDUP_REMOVED lines=23> */
[-CC-:B------:R-:W-:Y:S01]  /*37ad0*/  FFMA.FTZ R9, R9, R11.reuse, -R14.reuse ;  /* 0x0000000b09097223 */ /* 0x180fe2000001080e */
[----:B------:R-:W0:Y:S01]  /*37ae0*/  MUFU.EX2 R49, R49 ;  /* 0x0000003100317308 */ /* 0x000e220000000800 */
[-CC-:B------:R-:W-:Y:S01]  /*37af0*/  FFMA.FTZ R50, R50, R11.reuse, -R14.reuse ;  /* 0x0000000b32327223 */ /* 0x180fe2000001080e */
[-C--:B------:R-:W-:Y:S01]  /*37b00*/  FFMA.FTZ R24, R24, R11.reuse, -R14 ;  /* 0x0000000b18187223 */ /* 0x080fe2000001080e */
[-C--:B------:R-:W-:Y:S01]  /*37b10*/  FFMA.FTZ R31, R31, R11.reuse, -R10 ;  /* 0x0000000b1f1f7223 */ /* 0x080fe2000001080a */
[-C--:B------:R-:W-:Y:S01]  /*37b20*/  FFMA.FTZ R8, R25, R11.reuse, -R14 ;  /* 0x0000000b19087223 */ /* 0x080fe2000001080e */
        /* <DEDUP_REMOVED lines=10> */
[-C--:B------:R-:W-:Y:S01]  /*37bd0*/  FFMA.FTZ R47, R47, R11.reuse, -R10 ;  /* 0x0000000b2f2f7223 */ /* 0x080fe2000001080a */
[----:B------:R-:W2:Y:S01]  /*37be0*/  MUFU.EX2 R60, R60 ;  /* 0x0000003c003c7308 */ /* 0x000ea20000000800 */
[-C--:B------:R-:W-:Y:S01]  /*37bf0*/  FFMA.FTZ R26, R26, R11.reuse, -R14 ;  /* 0x0000000b1a1a7223 */ /* 0x080fe2000001080e */
[-C--:B------:R-:W-:Y:S01]  /*37c00*/  FFMA.FTZ R10, R48, R11.reuse, -R10 ;  /* 0x0000000b300a7223 */ /* 0x080fe2000001080a */
        /* <DEDUP_REMOVED lines=9> */
[-CC-:B------:R-:W-:Y:S01]  /*37ca0*/  FFMA.FTZ R39, R39, R11.reuse, -R14.reuse ;  /* 0x0000000b27277223 */ /* 0x180fe2000001080e */
[----:B------:R-:W-:Y:S01]  /*37cb0*/  FFMA.FTZ R11, R54, R11, -R14 ;  /* 0x0000000b360b7223 */ /* 0x000fe2000001080e */
[----:B0-----:R-:W-:Y:S01]  /*37cc0*/  FADD.FTZ R15, R49, R20 ;  /* 0x00000014310f7221 */ /* 0x001fe20000010000 */
[----:B-1----:R-:W-:Y:S01]  /*37cd0*/  FADD.FTZ R14, R52, R21 ;  /* 0x00000015340e7221 */ /* 0x002fe20000010000 */
[----:B------:R-:W0:Y:S02]  /*37ce0*/  MUFU.EX2 R27, R27 ;  /* 0x0000001b001b7308 */ /* 0x000e240000000800 */
[----:B--2---:R-:W-:-:S06]  /*37cf0*/  FADD.FTZ R20, R60, R15 ;  /* 0x0000000f3c147221 */ /* 0x004fcc0000010000 */
[----:B------:R-:W-:Y:S01]  /*37d00*/  MUFU.EX2 R50, R50 ;  /* 0x0000003200327308 */ /* 0x000fe20000000800 */
[----:B---3--:R-:W-:-:S07]  /*37d10*/  FADD.FTZ R15, R161, R14 ;  /* 0x0000000ea10f7221 */ /* 0x008fce0000010000 */
[----:B------:R-:W1:Y:S01]  /*37d20*/  MUFU.EX2 R162, R61 ;  /* 0x0000003d00a27308 */ /* 0x000e620000000800 */
[----:B0-----:R-:W-:-:S07]  /*37d30*/  FADD.FTZ R21, R27, R20 ;  /* 0x000000141b157221 */ /* 0x001fce0000010000 */
[----:B------:R-:W-:Y:S08]  /*37d40*/  MUFU.EX2 R163, R24 ;  /* 0x0000001800a37308 */ /* 0x000ff00000000800 */
[----:B------:R-:W0:Y:S01]  /*37d50*/  MUFU.EX2 R31, R31 ;  /* 0x0000001f001f7308 */ /* 0x000e220000000800 */
[----:B-1----:R-:W-:-:S07]  /*37d60*/  FADD.FTZ R14, R162, R21 ;  /* 0x00000015a20e7221 */ /* 0x002fce0000010000 */
[----:B------:R-:W-:Y:S08]  /*37d70*/  MUFU.EX2 R165, R8 ;  /* 0x0000000800a57308 */ /* 0x000ff00000000800 */
[----:B------:R-:W1:Y:S01]  /*37d80*/  MUFU.EX2 R164, R33 ;  /* 0x0000002100a47308 */ /* 0x000e620000000800 */
[----:B0-----:R-:W-:-:S07]  /*37d90*/  FADD.FTZ R9, R31, R14 ;  /* 0x0000000e1f097221 */ /* 0x001fce0000010000 */
[----:B------:R-:W-:Y:S08]  /*37da0*/  MUFU.EX2 R26, R26 ;  /* 0x0000001a001a7308 */ /* 0x000ff00000000800 */
[----:B------:R-:W0:Y:S01]  /*37db0*/  MUFU.EX2 R38, R38 ;  /* 0x0000002600267308 */ /* 0x000e220000000800 */
[----:B-1----:R-:W-:-:S07]  /*37dc0*/  FADD.FTZ R9, R164, R9 ;  /* 0x00000009a4097221 */ /* 0x002fce0000010000 */
[----:B------:R1:W-:Y:S08]  /*37dd0*/  MUFU.EX2 R174, R10 ;  /* 0x0000000a00ae7308 */ /* 0x0003f00000000800 */
[----:B------:R-:W2:Y:S01]  /*37de0*/  MUFU.EX2 R28, R28 ;  /* 0x0000001c001c7308 */ /* 0x000ea20000000800 */
[----:B-1----:R-:W-:Y:S01]  /*37df0*/  FADD.FTZ R10, R50, R15 ;  /* 0x0000000f320a7221 */ /* 0x002fe20000010000 */
[----:B0-----:R-:W-:-:S03]  /*37e00*/  FADD.FTZ R8, R38, R9 ;  /* 0x0000000926087221 */ /* 0x001fc60000010000 */
[----:B------:R-:W-:-:S03]  /*37e10*/  FADD.FTZ R10, R163, R10 ;  /* 0x0000000aa30a7221 */ /* 0x000fc60000010000 */
[----:B------:R-:W0:Y:S01]  /*37e20*/  MUFU.EX2 R25, R40 ;  /* 0x0000002800197308 */ /* 0x000e220000000800 */
[----:B------:R-:W-:-:S04]  /*37e30*/  FADD.FTZ R15, R165, R10 ;  /* 0x0000000aa50f7221 */ /* 0x000fc80000010000 */
[----:B------:R-:W-:-:S03]  /*37e40*/  FADD.FTZ R15, R26, R15 ;  /* 0x0000000f1a0f7221 */ /* 0x000fc60000010000 */
        /* <DEDUP_REMOVED lines=63> */
[----:B------:R3:W-:Y:S04]  /*38240*/  STSM.16.M88.4 [R14], R160 ;  /* 0x000000a00e007844 */ /* 0x0007e80000000200 */
        /* <DEDUP_REMOVED lines=195> */
[----:B--2---:R-:W-:Y:S02]  /*38e80*/  FMUL.FTZ R35, R35, R6 ;  /* 0x0000000623237220 */ /* 0x004fe40000410000 */
        /* <DEDUP_REMOVED lines=70> */
[----:B------:R2:W-:Y:S04]  /*392f0*/  ST.E desc[UR4][R8.64+0xa8], R15 ;  /* 0x0000a80f08007985 */ /* 0x0005e8000c101904 */
[----:B------:R-:W-:Y:S04]  /*39300*/  ST.E desc[UR18][R8.64+0xf4], R31 ;  /* 0x0000f41f08007985 */ /* 0x000fe8000c101912 */
[----:B------:R-:W-:Y:S04]  /*39310*/  ST.E desc[UR10][R8.64+0x114], R21 ;  /* 0x0001141508007985 */ /* 0x000fe8000c10190a */
[----:B------:R-:W-:Y:S04]  /*39320*/  ST.E desc[UR12][R8.64+0x120], R25 ;  /* 0x0001201908007985 */ /* 0x000fe8000c10190c */
[----:B------:R-:W-:Y:S04]  /*39330*/  ST.E desc[UR14][R8.64+0x124], R27 ;  /* 0x0001241b08007985 */ /* 0x000fe8000c10190e */
[----:B------:R-:W-:Y:S04]  /*39340*/  ST.E desc[UR16][R8.64+0x130], R29 ;  /* 0x0001301d08007985 */ /* 0x000fe8000c101910 */
[----:B------:R-:W-:Y:S04]  /*39350*/  ST.E desc[UR4][R8.64+0x1f4], R35 ;  /* 0x0001f42308007985 */ /* 0x000fe8000c101904 */
[----:B------:R0:W-:Y:S04]  /*39360*/  ST.E desc[UR4][R8.64+0xac], R7 ;  /* 0x0000ac0708007985 */ /* 0x0001e8000c101904 */
[----:B------:R1:W-:Y:S01]  /*39370*/  ST.E desc[UR4][R8.64+0xb8], R11 ;  /* 0x0000b80b08007985 */ /* 0x0003e2000c101904 */
[----:B--2---:R-:W-:-:S05]  /*39380*/  FMUL.FTZ R15, R37, R6 ;  /* 0x00000006250f7220 */ /* 0x004fca0000410000 */
[----:B------:R2:W-:Y:S04]  /*39390*/  ST.E desc[UR4][R8.64+0xbc], R15 ;  /* 0x0000bc0f08007985 */ /* 0x0005e8000c101904 */
[----:B------:R-:W0:Y:S02]  /*393a0*/  LD.E R6, desc[UR6][R8.64+0xc8] ;  /* 0x0000c80608067980 */ /* 0x000e24000c101900 */
[----:B0-----:R-:W-:-:S05]  /*393b0*/  FMUL.FTZ R7, R37, R6 ;  /* 0x0000000625077220 */ /* 0x001fca0000410000 */
[----:B------:R0:W-:Y:S04]  /*393c0*/  ST.E desc[UR4][R8.64+0xc8], R7 ;  /* 0x0000c80708007985 */ /* 0x0001e8000c101904 */
[----:B------:R-:W1:Y:S02]  /*393d0*/  LD.E R6, desc[UR6][R8.64+0xcc] ;  /* 0x0000cc0608067980 */ /* 0x000e64000c101900 */
[----:B-1----:R-:W-:-:S05]  /*393e0*/  FMUL.FTZ R11, R37, R6 ;  /* 0x00000006250b7220 */ /* 0x002fca0000410000 */
[----:B------:R1:W-:Y:S04]  /*393f0*/  ST.E desc[UR4][R8.64+0xcc], R11 ;  /* 0x0000cc0b08007985 */ /* 0x0003e8000c101904 */
[----:B------:R-:W2:Y:S02]  /*39400*/  LD.E R6, desc[UR6][R8.64+0xd8] ;  /* 0x0000d80608067980 */ /* 0x000ea4000c101900 */
        /* <DEDUP_REMOVED lines=100> */
[----:B------:R-:W-:Y:S04]  /*39a50*/  ST.E desc[UR4][R8.64+0x1dc], R15 ;  /* 0x0001dc0f08007985 */ /* 0x000fe8000c101904 */
        /* <DEDUP_REMOVED lines=9> */
[----:B------:R-:W2:Y:S02]  /*39af0*/  LD.E R6, desc[UR6][R8.64+0x1fc] ;  /* 0x0001fc0608067980 */ /* 0x000ea4000c101900 */
[----:B--2---:R-:W-:-:S05]  /*39b00*/  FMUL.FTZ R37, R37, R6 ;  /* 0x0000000625257220 */ /* 0x004fca0000410000 */
[----:B------:R2:W-:Y:S04]  /*39b10*/  ST.E desc[UR4][R8.64+0x1fc], R37 ;  /* 0x0001fc2508007985 */ /* 0x0005e8000c101904 */
[----:B0-----:R-:W3:Y:S04]  /*39b20*/  LDL.64 R6, [R12+0x88] ;  /* 0x000088000c067983 */ /* 0x001ee80000100a00 */
[----:B-1----:R-:W4:Y:S04]  /*39b30*/  LDL.64 R10, [R12] ;  /* 0x000000000c0a7983 */ /* 0x002f280000100a00 */
[----:B------:R-:W2:Y:S04]  /*39b40*/  LDL.64 R14, [R12+0x90] ;  /* 0x000090000c0e7983 */ /* 0x000ea80000100a00 */
[----:B---3--:R-:W3:Y:S04]  /*39b50*/  LD.E R25, desc[UR4][R6.64] ;  /* 0x0000000406197980 */ /* 0x008ee8000c101900 */
[----:B----4-:R-:W4:Y:S04]  /*39b60*/  LD.E R11, desc[UR6][R10.64] ;  /* 0x000000060a0b7980 */ /* 0x010f28000c101900 */
[----:B--2---:R-:W4:Y:S04]  /*39b70*/  LD.E.64 R8, desc[UR4][R14.64] ;  /* 0x000000040e087980 */ /* 0x004f28000c101b00 */
[----:B---3--:R-:W-:Y:S04]  /*39b80*/  ST.E desc[UR8][R6.64], R25 ;  /* 0x0000001906007985 */ /* 0x008fe8000c101908 */
[----:B------:R-:W2:Y:S04]  /*39b90*/  LD.E R21, desc[UR10][R6.64+0x4] ;  /* 0x0000040a06157980 */ /* 0x000ea8000c101900 */
[----:B--2---:R0:W-:Y:S04]  /*39ba0*/  ST.E desc[UR4][R6.64+0x4], R21 ;  /* 0x0000041506007985 */ /* 0x0041e8000c101904 */
[----:B------:R-:W2:Y:S04]  /*39bb0*/  LD.E R27, desc[UR6][R6.64+0x8] ;  /* 0x00000806061b7980 */ /* 0x000ea8000c101900 */
[----:B--2---:R1:W-:Y:S04]  /*39bc0*/  ST.E desc[UR4][R6.64+0x8], R27 ;  /* 0x0000081b06007985 */ /* 0x0043e8000c101904 */
[----:B------:R-:W2:Y:S04]  /*39bd0*/  LD.E R29, desc[UR6][R6.64+0xc] ;  /* 0x00000c06061d7980 */ /* 0x000ea8000c101900 */
[----:B--2---:R-:W-:Y:S04]  /*39be0*/  ST.E desc[UR4][R6.64+0xc], R29 ;  /* 0x00000c1d06007985 */ /* 0x004fe8000c101904 */
[----:B------:R-:W2:Y:S04]  /*39bf0*/  LD.E R15, desc[UR6][R6.64+0x10] ;  /* 0x00001006060f7980 */ /* 0x000ea8000c101900 */
[----:B--2---:R2:W-:Y:S04]  /*39c00*/  ST.E desc[UR4][R6.64+0x10], R15 ;  /* 0x0000100f06007985 */ /* 0x0045e8000c101904 */
[----:B0-----:R-:W3:Y:S04]  /*39c10*/  LD.E R21, desc[UR6][R6.64+0x14] ;  /* 0x0000140606157980 */ /* 0x001ee8000c101900 */
[----:B---3--:R0:W-:Y:S04]  /*39c20*/  ST.E desc[UR4][R6.64+0x14], R21 ;  /* 0x0000141506007985 */ /* 0x0081e8000c101904 */
[----:B------:R-:W3:Y:S04]  /*39c30*/  LD.E R25, desc[UR6][R6.64+0x18] ;  /* 0x0000180606197980 */ /* 0x000ee8000c101900 */
[----:B---3--:R3:W-:Y:S04]  /*39c40*/  ST.E desc[UR4][R6.64+0x18], R25 ;  /* 0x0000181906007985 */ /* 0x0087e8000c101904 */
[----:B-1----:R-:W4:Y:S04]  /*39c50*/  LD.E R27, desc[UR6][R6.64+0x1c] ;  /* 0x00001c06061b7980 */ /* 0x002f28000c101900 */
[----:B----4-:R1:W-:Y:S04]  /*39c60*/  ST.E desc[UR4][R6.64+0x1c], R27 ;  /* 0x00001c1b06007985 */ /* 0x0103e8000c101904 */
[----:B--2---:R-:W2:Y:S04]  /*39c70*/  LD.E R15, desc[UR6][R6.64+0x20] ;  /* 0x00002006060f7980 */ /* 0x004ea8000c101900 */
[----:B--2---:R2:W-:Y:S04]  /*39c80*/  ST.E desc[UR4][R6.64+0x20], R15 ;  /* 0x0000200f06007985 */ /* 0x0045e8000c101904 */
[----:B0-----:R-:W4:Y:S04]  /*39c90*/  LD.E R21, desc[UR6][R6.64+0x24] ;  /* 0x0000240606157980 */ /* 0x001f28000c101900 */
[----:B----4-:R0:W-:Y:S04]  /*39ca0*/  ST.E desc[UR4][R6.64+0x24], R21 ;  /* 0x0000241506007985 */ /* 0x0101e8000c101904 */
[----:B---3--:R-:W3:Y:S04]  /*39cb0*/  LD.E R25, desc[UR6][R6.64+0x28] ;  /* 0x0000280606197980 */ /* 0x008ee8000c101900 */
        /* <DEDUP_REMOVED lines=228> */
[----:B--2---:R-:W-:Y:S04]  /*3ab00*/  ST.E desc[UR4][R6.64+0x1f0], R15 ;  /* 0x0001f00f06007985 */ /* 0x004fe8000c101904 */
[----:B0-----:R-:W2:Y:S04]  /*3ab10*/  LD.E R21, desc[UR6][R6.64+0x1f4] ;  /* 0x0001f40606157980 */ /* 0x001ea8000c101900 */
[----:B--2---:R-:W-:Y:S04]  /*3ab20*/  ST.E desc[UR4][R6.64+0x1f4], R21 ;  /* 0x0001f41506007985 */ /* 0x004fe8000c101904 */
[----:B---3--:R-:W2:Y:S01]  /*3ab30*/  LD.E R25, desc[UR6][R6.64+0x1f8] ;  /* 0x0001f80606197980 */ /* 0x008ea2000c101900 */
[----:B------:R-:W-:-:S02]  /*3ab40*/  R2UR UR30, R4 ;  /* 0x00000000041e72ca */ /* 0x000fc400000e0000 */
[C---:B------:R-:W-:Y:S02]  /*3ab50*/  R2UR UR31, R5.reuse ;  /* 0x00000000051f72ca */ /* 0x040fe400000e0000 */
[C---:B------:R-:W-:Y:S02]  /*3ab60*/  R2UR UR28, R4.reuse ;  /* 0x00000000041c72ca */ /* 0x040fe400000e0000 */
[C---:B------:R-:W-:Y:S02]  /*3ab70*/  R2UR UR29, R5.reuse ;  /* 0x00000000051d72ca */ /* 0x040fe400000e0000 */
[C---:B------:R-:W-:Y:S02]  /*3ab80*/  R2UR UR26, R4.reuse ;  /* 0x00000000041a72ca */ /* 0x040fe400000e0000 */
[----:B------:R-:W-:Y:S01]  /*3ab90*/  R2UR UR27, R5 ;  /* 0x00000000051b72ca */ /* 0x000fe200000e0000 */
[----:B--2---:R0:W-:Y:S04]  /*3aba0*/  ST.E desc[UR4][R6.64+0x1f8], R25 ;  /* 0x0001f81906007985 */ /* 0x0041e8000c101904 */
[----:B-1----:R-:W2:Y:S01]  /*3abb0*/  LD.E R27, desc[UR6][R6.64+0x1fc] ;  /* 0x0001fc06061b7980 */ /* 0x002ea2000c101900 */
        /* <DEDUP_REMOVED lines=26> */
[----:B0-----:R-:W2:Y:S04]  /*3ad60*/  LD.E R25, desc[UR28][R6.64+0x4] ;  /* 0x0000041c06197980 */ /* 0x001ea8000c101900 */
[----:B------:R-:W2:Y:S04]  /*3ad70*/  LD.E R26, desc[UR26][R6.64+0x8] ;  /* 0x0000081a061a7980 */ /* 0x000ea8000c101900 */
[----:B-1----:R-:W2:Y:S04]  /*3ad80*/  LD.E R27, desc[UR24][R6.64+0xc] ;  /* 0x00000c18061b7980 */ /* 0x002ea8000c101900 */
        /* <DEDUP_REMOVED lines=2475> */
.L_x_3454:
[----:B------:R-:W-:Y:S05]  /*44840*/  BSYNC B2 ;  /* 0x0000000000027941 */ /* 0x000fea0003800000 */
.L_x_3453:
[C---:B------:R-:W-:Y:S02]  /*44850*/  R2UR UR6, R4.reuse ;  /* 0x00000000040672ca */ /* 0x040fe400000e0000 */
[C---:B------:R-:W-:Y:S02]  /*44860*/  R2UR UR7, R5.reuse ;  /* 0x00000000050772ca */ /* 0x040fe400000e0000 */
[----:B------:R-:W-:Y:S02]  /*44870*/  R2UR UR4, R4 ;  /* 0x00000000040472ca */ /* 0x000fe400000e0000 */
[----:B------:R-:W-:-:S09]  /*44880*/  R2UR UR5, R5 ;  /* 0x00000000050572ca */ /* 0x000fd200000e0000 */
[----:B------:R-:W2:Y:S04]  /*44890*/  LD.E.64 R4, desc[UR6][R10.64+0x20] ;  /* 0x000020060a047980 */ /* 0x000ea8000c101b00 */
[----:B------:R-:W3:Y:S01]  /*448a0*/  LD.E R6, desc[UR4][R10.64+0xc] ;  /* 0x00000c040a067980 */ /* 0x000ee2000c101900 */
[----:B--2---:R-:W-:Y:S01]  /*448b0*/  MOV R5, R4 ;  /* 0x0000000400057202 */ /* 0x004fe20000000f00 */
[----:B------:R-:W-:-:S04]  /*448c0*/  IMAD.MOV.U32 R4, RZ, RZ, R13 ;  /* 0x000000ffff047224 */ /* 0x000fc800078e000d */
[----:B-----5:R-:W-:-:S05]  /*448d0*/  IMAD R5, R8, 0x8, R5 ;  /* 0x0000000808057824 */ /* 0x020fca00078e0205 */
[----:B---3--:R-:W-:-:S04]  /*448e0*/  PRMT R5, R6, 0x654, R5 ;  /* 0x0000065406057816 */ /* 0x008fc80000000005 */
[----:B------:R0:W-:Y:S02]  /*448f0*/  SYNCS.ARRIVE.TRANS64.RED.A1T0 RZ, [R5+URZ], RZ ;  /* 0x000000ff05ff79a7 */ /* 0x0001e4000810043f */
[----:B0-----:R-:W-:-:S04]  /*44900*/  IMAD.MOV.U32 R5, RZ, RZ, 0x0 ;  /* 0x00000000ff057424 */ /* 0x001fc800078e00ff */
[----:B------:R-:W-:Y:S05]  /*44910*/  RET.REL.NODEC R4 `(_ZN7cutlass13device_kernelIN5flash11enable_sm90INS1_16FlashAttnFwdSm90INS1_25CollectiveMainloopFwdSm90ILi2EN4cute5tupleIJNS5_1CILi1EEES8_S8_EEENS6_IJNS7_ILi64EEESA_SA_EEELi512ENS_6half_tEfNS_4arch4Sm90ELb0ELb1ELb1ELb1ELb1ELb0ELb1ELb0ELb0ELb1ELb1ELb0EEENS1_21CollectiveEpilogueFwdINS6_IJSA_NS7_ILi512EEESA_EEES9_SC_SE_Li256ELb1ELb1ELb1ELb0EEENS1_36VarlenDynamicPersistentTileSchedulerILi64ELi64ELi256ELi128ELb1ELb1ELb1ELb1ELb0ELb1EEEEEEEEEvNT_6ParamsE) ;  /* 0xfffffbb404b87950 */ /* 0x000fea0003c3ffff */
.L_x_3425:
[----:B0-----:R0:W1:Y:S02]  /*44920*/  SYNCS.PHASECHK.TRANS64.TRYWAIT P0, [R9+URZ], R24 ;  /* 0x00000018090075a7 */ /* 0x001064000800017f */
[----:B-1----:R-:W-:Y:S05]  /*44930*/  @!P0 NANOSLEEP.SYNCS 0x989680 ;  /* 0x009896800000895d */ /* 0x002fea0003900000 */
[----:B------:R-:W1:Y:S02]  /*44940*/  @!P0 SYNCS.PHASECHK.TRANS64 P0, [R9+URZ], R24 ;  /* 0x00000018090085a7 */ /* 0x000e64000800007f */
[----:B-1----:R-:W-:Y:S05]  /*44950*/  @!P0 BRA `(.L_x_3425) ;  /* 0xfffffffc00f08947 */ /* 0x002fea000383ffff */
[----:B------:R-:W-:Y:S05]  /*44960*/  BRA `(.L_x_3424) ;  /* 0xfffffee400e87947 */ /* 0x000fea000383ffff */
.L_x_3432:
[----:B0-----:R0:W1:Y:S02]  /*44970*/  SYNCS.PHASECHK.TRANS64.TRYWAIT P0, [R56+URZ], R57 ;  /* 0x00000039380075a7 */ /* 0x001064000800017f */
[----:B-1----:R-:W-:Y:S05]  /*44980*/  @!P0 NANOSLEEP.SYNCS 0x989680 ;  /* 0x009896800000895d */ /* 0x002fea0003900000 */
[----:B------:R-:W1:Y:S02]  /*44990*/  @!P0 SYNCS.PHASECHK.TRANS64 P0, [R56+URZ], R57 ;  /* 0x00000039380085a7 */ /* 0x000e64000800007f */
[----:B-1----:R-:W-:Y:S05]  /*449a0*/  @!P0 BRA `(.L_x_3432) ;  /* 0xfffffffc00f08947 */ /* 0x002fea000383ffff */
[----:B------:R-:W-:Y:S05]  /*449b0*/  BRA `(.L_x_3431) ;  /* 0xfffffeec00bc7947 */ /* 0x000fea000383ffff */
.L_x_3455:
        /* <DEDUP_REMOVED lines=12> */
.L_x_5837:


//--------------------- .text._ZN7cutlass13device_kernelIN5flash11enable_sm90INS1_16FlashAttnFwdSm90INS1_25CollectiveMainloopFwdSm90ILi2EN4cute5tupleIJNS5_1CILi1EEES8_S8_EEENS6_IJNS7_ILi64EEESA_SA_EEELi512ENS_6half_tEfNS_4arch4Sm90ELb0ELb1ELb1ELb1ELb1ELb1ELb1ELb0ELb0ELb1ELb1ELb0EEENS1_21CollectiveEpilogueFwdINS6_IJSA_NS7_ILi512EEESA_EEES9_SC_SE_Li256ELb1ELb1ELb1ELb0EEENS1_36VarlenDynamicPersistentTileSchedulerILi64ELi64ELi256ELi128ELb1ELb1ELb1ELb1ELb0ELb1EEEEEEEEEvNT_6ParamsE --------------------------
	.section	.text._ZN7cutlass13device_kernelIN5flash11enable_sm90INS1_16FlashAttnFwdSm90INS1_25CollectiveMainloopFwdSm90ILi2EN4cute5tupleIJNS5_1CILi1EEES8_S8_EEENS6_IJNS7_ILi64EEESA_SA_EEELi512ENS_6half_tEfNS_4arch4Sm90ELb0ELb1ELb1ELb1ELb1ELb1ELb1ELb0ELb0ELb1ELb1ELb0EEENS1_21CollectiveEpilogueFwdINS6_IJSA_NS7_ILi512EEESA_EEES9_SC_SE_Li256ELb1ELb1ELb1ELb0EEENS1_36VarlenDynamicPersistentTileSchedulerILi64ELi64ELi256ELi128ELb1ELb1ELb1ELb1ELb0ELb1EEEEEEEEEvNT_6ParamsE,"ax",@progbits
	.align	128
.text._ZN7cutlass13device_kernelIN5flash11enable_sm90INS1_16FlashAttnFwdSm90INS1_25CollectiveMainloopFwdSm90ILi2EN4cute5tupleIJNS5_1CILi1EEES8_S8_EEENS6_IJNS7_ILi64EEESA_SA_EEELi512ENS_6half_tEfNS_4arch4Sm90ELb0ELb1ELb1ELb1ELb1ELb1ELb1ELb0ELb0ELb1ELb1ELb0EEENS1_21CollectiveEpilogueFwdINS6_IJSA_NS7_ILi512EEESA_EEES9_SC_SE_Li256ELb1ELb1ELb1ELb0EEENS1_36VarlenDynamicPersistentTileSchedulerILi64ELi64ELi256ELi128ELb1ELb1ELb1ELb1ELb0ELb1EEEEEEEEEvNT_6ParamsE:
        .type           _ZN7cutlass13device_kernelIN5flash11enable_sm90INS1_16FlashAttnFwdSm90INS1_25CollectiveMainloopFwdSm90ILi2EN4cute5tupleIJNS5_1CILi1EEES8_S8_EEENS6_IJNS7_ILi64EEESA_SA_EEELi512ENS_6half_tEfNS_4arch4Sm90ELb0ELb1ELb1ELb1ELb1ELb1ELb1ELb0ELb0ELb1ELb1ELb0EEENS1_21CollectiveEpilogueFwdINS6_IJSA_NS7_ILi512EEESA_EEES9_SC_SE_Li256ELb1ELb1ELb1ELb0EEENS1_36VarlenDynamicPersistentTileSchedulerILi64ELi64ELi256ELi128ELb1ELb1ELb1ELb1ELb0ELb1EEEEEEEEEvNT_6ParamsE,@function
        .size           _ZN7cutlass13device_kernelIN5flash11enable_sm90INS1_16FlashAttnFwdSm90INS1_25CollectiveMainloopFwdSm90ILi2EN4cute5tupleIJNS5_1CILi1EEES8_S8_EEENS6_IJNS7_ILi64EEESA_SA_EEELi512ENS_6half_tEfNS_4arch4Sm90ELb0ELb1ELb1ELb1ELb1ELb1ELb1ELb0ELb0ELb1ELb1ELb0EEENS1_21CollectiveEpilogueFwdINS6_IJSA_NS7_ILi512EEESA_EEES9_SC_SE_Li256ELb1ELb1ELb1ELb0EEENS1_36VarlenDynamicPersistentTileSchedulerILi64ELi64ELi256ELi128ELb1ELb1ELb1ELb1ELb0ELb1EEEEEEEEEvNT_6ParamsE,(.L_x_5839 - _ZN7cutlass13device_kernelIN5flash11enable_sm90INS1_16FlashAttnFwdSm90INS1_25CollectiveMainloopFwdSm90ILi2EN4cute5tupleIJNS5_1CILi1EEES8_S8_EEENS6_IJNS7_ILi64EEESA_SA_EEELi512ENS_6half_tEfNS_4arch4Sm90ELb0ELb1ELb1ELb1ELb1ELb1ELb1ELb0ELb0ELb1ELb1ELb0EEENS1_21CollectiveEpilogueFwdINS6_IJSA_NS7_ILi512EEESA_EEES9_SC_SE_Li256ELb1ELb1ELb1ELb0EEENS1_36VarlenDynamicPersistentTileSchedulerILi64ELi64ELi256ELi128ELb1ELb1ELb1ELb1ELb0ELb1EEEEEEEEEvNT_6ParamsE)
        .other          _ZN7cutlass13device_kernelIN5flash11enable_sm90INS1_16FlashAttnFwdSm90INS1_25CollectiveMainloopFwdSm90ILi2EN4cute5tupleIJNS5_1CILi1EEES8_S8_EEENS6_IJNS7_ILi64EEESA_SA_EEELi512ENS_6half_tEfNS_4arch4Sm90ELb0ELb1ELb1ELb1ELb1ELb1ELb1ELb0ELb0ELb1ELb1ELb0EEENS1_21CollectiveEpilogueFwdINS6_IJSA_NS7_ILi512EEESA_EEES9_SC_SE_Li256ELb1ELb1ELb1ELb0EEENS1_36VarlenDynamicPersistentTileSchedulerILi64ELi64ELi256ELi128ELb1ELb1ELb1ELb1ELb0ELb1EEEEEEEEEvNT_6ParamsE,@"STO_CUDA_ENTRY STV_DEFAULT"
_ZN7cutlass13device_kernelIN5flash11enable_sm90INS1_16FlashAttnFwdSm90INS1_25CollectiveMainloopFwdSm90ILi2EN4cute5tupleIJNS5_1CILi1EEES8_S8_EEENS6_IJNS7_ILi64EEESA_SA_EEELi512ENS_6half_tEfNS_4arch4Sm90ELb0ELb1ELb1ELb1ELb1ELb1ELb1ELb0ELb0ELb1ELb1ELb0EEENS1_21CollectiveEpilogueFwdINS6_IJSA_NS7_ILi512EEESA_EEES9_SC_SE_Li256ELb1ELb1ELb1ELb0EEENS1_36VarlenDynamicPersistentTileSchedulerILi64ELi64ELi256ELi128ELb1ELb1ELb1ELb1ELb0ELb1EEEEEEEEEvNT_6ParamsE:
[----:B------:R-:W0:Y:S02]  /*0000*/  LDC R1, c[0x0][0x28] ;  /* 0x00000a00ff017b82 */ /* 0x000e240000000800 */
[----:B0-----:R-:W-:-:S05]  /*0010*/  VIADD R1, R1, 0xfffffb90 ;  /* 0xfffffb9001017836 */ /* 0x001fca0000000000 */
[----:B------:R-:W-:Y:S01]  /*0020*/  R2UR UR4, R1 ;  /* 0x00000000010472ca */ /* 0x000fe200000e0000 */
[----:B------:R-:W0:Y:S01]  /*0030*/  S2R R3, SR_TID.X ;  /* 0x0000000000037919 */ /* 0x000e220000002100 */
[----:B------:R-:W-:Y:S01]  /*0040*/  ELECT P0, URZ, PT ;  /* 0x00000000003f782f */ /* 0x000fe20003800000 */
[----:B------:R-:W-:Y:S01]  /*0050*/  BSSY B0, `(.L_x_3456) ;  /* 0x0000012000007945 */ /* 0x000fe20003800000 */
[----:B------:R-:W-:Y:S01]  /*0060*/  ULDC UR39, c[0x0][0x20] ;  /* 0x0000080000277ab9 */ /* 0x000fe20000000800 */
[----:B------:R-:W-:-:S08]  /*0070*/  ULDC UR42, c[0x0][0x24] ;  /* 0x00000900002a7ab9 */ /* 0x000fd00000000800 */
[----:B------:R-:W-:-:S04]  /*0080*/  UIADD3 UR39, UP0, UR4, UR39, URZ ;  /* 0x0000002704277290 */ /* 0x000fc8000ff1e03f */
[----:B------:R-:W-:Y:S01]  /*0090*/  UIADD3.X UR42, URZ, UR42, URZ, UP0, !UPT ;  /* 0x0000002a3f2a7290 */ /* 0x000fe200087fe43f */
        /* <DEDUP_REMOVED lines=13> */
.L_x_3457:
[----:B------:R-:W-:Y:S05]  /*0170*/  BSYNC B0 ;  /* 0x0000000000007941 */ /* 0x000fea0003800000 */
.L_x_3456:
        /* <DEDUP_REMOVED lines=17> */
[----:B------:R-:W-:Y:S01]  /*0290*/  @UP0 USHF.L.U32 UR6, UR6, 0x1, URZ ;  /* 0x0000000106060899 */ /* 0x000fe2000800063f */
[----:B------:R-:W-:-:S03]  /*02a0*/  VOTEU.ANY UP0, P0 ;  /* 0x00000000003f7886 */ /* 0x000fc60000000100 */
[----:B------:R-:W-:Y:S01]  /*02b0*/  UISETP.NE.AND UP3, UPT, UR38, URZ, UPT ;  /* 0x0000003f2600728c */ /* 0x000fe2000bf65270 */
[----:B------:R-:W0:Y:S02]  /*02c0*/  FENCE.VIEW.ASYNC.S ;  /* 0x00000000000073c6 */ /* 0x000e240000000000 */
[----:B0-----:R0:W1:Y:S01]  /*02d0*/  @UP0 SYNCS.EXCH.64 URZ, [UR8+0x38800], UR4 ;  /* 0x03880004083f05b2 */ /* 0x0010620008000100 */
[----:B------:R-:W-:Y:S01]  /*02e0*/  UP2UR UR61, UPR, URZ, 0x8 ;  /* 0x000000083f3d7883 */ /* 0x000fe20008000000 */
[----:B------:R0:W2:Y:S03]  /*02f0*/  @UP1 SYNCS.EXCH.64 URZ, [UR8+0x38810], UR4 ;  /* 0x03881004083f15b2 */ /* 0x0000a60008000100 */
[----:B------:R0:W3:Y:S01]  /*0300*/  @UP2 SYNCS.EXCH.64 URZ, [UR8+0x38820], UR6 ;  /* 0x03882006083f25b2 */ /* 0x0000e20008000100 */
[----:B------:R-:W-:Y:S07]  /*0310*/  @P1 BRA `(.L_x_3458) ;  /* 0x0000000000381947 */ /* 0x000fee0003800000 */
        /* <DEDUP_REMOVED lines=14> */
.L_x_3458:
        /* <DEDUP_REMOVED lines=22> */
.L_x_3459:
        /* <DEDUP_REMOVED lines=18> */
.L_x_3460:
        /* <DEDUP_REMOVED lines=22> */
.L_x_3461:
        /* <DEDUP_REMOVED lines=22> */
.L_x_3462:
[----:B------:R-:W-:Y:S01]  /*0940*/  UISETP.NE.AND UP0, UPT, UR38, URZ, UPT ;  /* 0x0000003f2600728c */ /* 0x000fe2000bf05270 */
[----:B------:R-:W-:Y:S01]  /*0950*/  NOP ;  /* 0x0000000000007918 */ /* 0x000fe20000000000 */
[----:B------:R-:W-:Y:S01]  /*0960*/  UMOV UR60, 0x1 ;  /* 0x00000001003c7882 */ /* 0x000fe20000000000 */
[----:B------:R-:W-:Y:S01]  /*0970*/  ULDC.64 UR36, c[0x0][0x208] ;  /* 0x0000820000247ab9 */ /* 0x000fe20000000a00 */
[----:B------:R-:W-:Y:S01]  /*0980*/  USEL UR60, UR60, 0x2, !UP0 ;  /* 0x000000023c3c7887 */ /* 0x000fe2000c000000 */
[----:B------:R-:W-:Y:S01]  /*0990*/  BSSY B9, `(.L_x_3463) ;  /* 0x000387f000097945 */ /* 0x000fe20003800000 */
[----:B0123--:R-:W-:Y:S01]  /*09a0*/  BAR.SYNC.DEFER_BLOCKING 0x0 ;  /* 0x0000000000007b1d */ /* 0x00ffe20000010000 */
[----:B------:R-:W-:-:S13]  /*09b0*/  PLOP3.LUT P0, PT, PT, PT, UP0, 0x40, 0x0 ;  /* 0x000000000000781c */ /* 0x000fda0003f0e808 */
[----:B------:R-:W-:Y:S05]  /*09c0*/  @P0 BRA `(.L_x_3464) ;  /* 0x000002f000080947 */ /* 0x000fea0003800000 */
.L_x_3465:
[----:B------:R-:W-:-:S08]  /*09d0*/  NOP ;  /* 0x0000000000007918 */ /* 0x000fd00000000000 */
[----:B------:R-:W0:Y:S02]  /*09e0*/  USETMAXREG.TRY_ALLOC.CTAPOOL UP0, 0xe8 ;  /* 0x000000e8000079c8 */ /* 0x000e240008000600 */
[----:B0-----:R-:W-:-:S13]  /*09f0*/  PLOP3.LUT P0, PT, PT, PT, UP0, 0x80, 0x0 ;  /* 0x000000000000781c */ /* 0x001fda0003f0f008 */
[----:B------:R-:W-:Y:S05]  /*0a00*/  @!P0 BRA `(.L_x_3465) ;  /* 0xfffffffc00f08947 */ /* 0x000fea000383ffff */
[----:B------:R-:W0:Y:S01]  /*0a10*/  S2R R0, SR_TID.X ;  /* 0x0000000000007919 */ /* 0x000e220000002100 */
[----:B------:R-:W1:Y:S01]  /*0a20*/  S2UR UR4, SR_CgaCtaId ;  /* 0x00000000000479c3 */ /* 0x000e620000008800 */
[----:B------:R-:W-:Y:S04]  /*0a30*/  STL.64 [R1+0x1c8], RZ ;  /* 0x0001c8ff01007387 */ /* 0x000fe80000100a00 */
[----:B------:R-:W-:Y:S04]  /*0a40*/  STL [R1+0x1d0], RZ ;  /* 0x0001d0ff01007387 */ /* 0x000fe80000100800 */
[----:B------:R-:W-:Y:S01]  /*0a50*/  STL [R1+0x1d4], RZ ;  /* 0x0001d4ff01007387 */ /* 0x000fe20000100800 */
[----:B-1----:R-:W-:Y:S01]  /*0a60*/  IMAD.U32 R155, RZ, RZ, UR4 ;  /* 0x00000004ff9b7e24 */ /* 0x002fe2000f8e00ff */
[----:B------:R-:W-:Y:S01]  /*0a70*/  ULDC UR4, c[0x0][0xd3c] ;  /* 0x00034f0000047ab9 */ /* 0x000fe20000000800 */
[----:B0-----:R-:W-:-:S04]  /*0a80*/  SHF.R.U32.HI R2, RZ, 0x7, R0 ;  /* 0x00000007ff027819 */ /* 0x001fc80000011600 */
[----:B------:R-:W-:Y:S02]  /*0a90*/  ISETP.NE.AND P0, PT, R2, 0x1, PT ;  /* 0x000000010200780c */ /* 0x000fe40003f05270 */
[----:B------:R-:W-:-:S04]  /*0aa0*/  MOV R2, 0x400 ;  /* 0x0000040000027802 */ /* 0x000fc80000000f00 */
[----:B------:R-:W-:-:S07]  /*0ab0*/  LEA R2, R155, R2, 0x18 ;  /* 0x000000029b027211 */ /* 0x000fce00078ec0ff */
[----:B------:R-:W-:Y:S06]  /*0ac0*/  @!P0 BAR.ARV 0x8, 0x100 ;  /* 0x0204000000008b1d */ /* 0x000fec0000002000 */
[----:B------:R-:W-:-:S13]  /*0ad0*/  ISETP.GE.U32.AND P0, PT, R0, 0x100, PT ;  /* 0x000001000000780c */ /* 0x000fda0003f06070 */
[----:B------:R-:W-:Y:S08]  /*0ae0*/  @P0 BAR.ARV 0xf, 0x100 ;  /* 0x03c4000000000b1d */ /* 0x000ff00000002000 */
[----:B------:R-:W-:Y:S06]  /*0af0*/  BAR.SYNC.DEFER_BLOCKING 0x5, 0x180 ;  /* 0x0146000000007b1d */ /* 0x000fec0000010000 */
[----:B------:R-:W0:Y:S02]  /*0b00*/  LDS.128 R84, [R2+0x388d0] ;  /* 0x0388d00002547984 */ /* 0x000e240000000c00 */
[----:B------:R-:W-:Y:S06]  /*0b10*/  BAR.ARV 0x4, 0x180 ;  /* 0x0106000000007b1d */ /* 0x000fec0000002000 */
[----:B0-----:R-:W-:-:S13]  /*0b20*/  ISETP.GE.AND P0, PT, R87, UR4, PT ;  /* 0x0000000457007c0c */ /* 0x001fda000bf06270 */
[----:B------:R-:W-:Y:S05]  /*0b30*/  @P0 BRA `(.L_x_3466) ;  /* 0x0000038400900947 */ /* 0x000fea0003800000 */
[----:B------:R-:W-:Y:S01]  /*0b40*/  VIADD R221, R0, 0xffffff80 ;  /* 0xffffff8000dd7836 */ /* 0x000fe20000000000 */
[----:B------:R-:W0:Y:S01]  /*0b50*/  S2UR UR4, SR_SWINHI ;  /* 0x00000000000479c3 */ /* 0x000e220000002f00 */
[----:B------:R-:W-:Y:S01]  /*0b60*/  R2UR UR40, R2 ;  /* 0x00000000022872ca */ /* 0x000fe200000e0000 */
[----:B------:R-:W-:Y:S02]  /*0b70*/  IMAD.MOV.U32 R161, RZ, RZ, 0x2 ;  /* 0x00000002ffa17424 */ /* 0x000fe400078e00ff */
[----:B------:R-:W-:Y:S01]  /*0b80*/  SHF.R.S32.HI R0, RZ, 0x1f, R221 ;  /* 0x0000001fff007819 */ /* 0x000fe200000114dd */
[----:B------:R-:W-:Y:S02]  /*0b90*/  IMAD.MOV.U32 R156, RZ, RZ, RZ ;  /* 0x000000ffff9c7224 */ /* 0x000fe400078e00ff */
[----:B------:R-:W-:Y:S01]  /*0ba0*/  IMAD.MOV.U32 R158, RZ, RZ, RZ ;  /* 0x000000ffff9e7224 */ /* 0x000fe200078e00ff */
[CC--:B------:R-:W-:Y:S02]  /*0bb0*/  LEA.HI R5, R0.reuse, R221.reuse, RZ, 0x7 ;  /* 0x000000dd00057211 */ /* 0x0c0fe400078f38ff */
[----:B------:R-:W-:-:S02]  /*0bc0*/  LEA.HI R3, R0, R221, RZ, 0x4 ;  /* 0x000000dd00037211 */ /* 0x000fc400078f20ff */
[----:B------:R-:W-:Y:S02]  /*0bd0*/  LOP3.LUT R4, R5, 0xffffff80, RZ, 0xc0, !PT ;  /* 0xffffff8005047812 */ /* 0x000fe400078ec0ff */
[CC--:B------:R-:W-:Y:S02]  /*0be0*/  LEA.HI R11, R0.reuse, R221.reuse, RZ, 0x2 ;  /* 0x000000dd000b7211 */ /* 0x0c0fe400078f10ff */
[CC--:B------:R-:W-:Y:S01]  /*0bf0*/  LEA.HI R13, R0.reuse, R221.reuse, RZ, 0x3 ;  /* 0x000000dd000d7211 */ /* 0x0c0fe200078f18ff */
[----:B------:R-:W-:Y:S01]  /*0c00*/  IMAD.IADD R6, R221, 0x1, -R4 ;  /* 0x00000001dd067824 */ /* 0x000fe200078e0a04 */
[----:B------:R-:W-:Y:S02]  /*0c10*/  LEA.HI R4, R0, R221, RZ, 0x5 ;  /* 0x000000dd00047211 */ /* 0x000fe400078f28ff */
[----:B------:R-:W-:Y:S02]  /*0c20*/  LOP3.LUT R0, R3, 0xfffffff0, RZ, 0xc0, !PT ;  /* 0xfffffff003007812 */ /* 0x000fe400078ec0ff */
[----:B------:R-:W-:-:S02]  /*0c30*/  SHF.R.S32.HI R7, RZ, 0x1f, R6 ;  /* 0x0000001fff077819 */ /* 0x000fc40000011406 */
[----:B------:R-:W-:Y:S01]  /*0c40*/  SHF.R.S32.HI R167, RZ, 0x5, R4 ;  /* 0x00000005ffa77819 */ /* 0x000fe20000011404 */
[----:B------:R-:W-:Y:S01]  /*0c50*/  IMAD.IADD R15, R221, 0x1, -R0 ;  /* 0x00000001dd0f7824 */ /* 0x000fe200078e0a00 */
[CC--:B------:R-:W-:Y:S01]  /*0c60*/  LEA.HI R8, R7.reuse, R6.reuse, RZ, 0x2 ;  /* 0x0000000607087211 */ /* 0x0c0fe200078f10ff */
[----:B------:R-:W-:Y:S01]  /*0c70*/  UMOV UR40, UR40 ;  /* 0x0000002800287c82 */ /* 0x000fe20008000000 */
[----:B0-----:R-:W-:Y:S01]  /*0c80*/  UMOV UR41, UR4 ;  /* 0x0000000400297c82 */ /* 0x001fe20008000000 */
[----:B------:R-:W-:Y:S02]  /*0c90*/  SHF.R.S32.HI R0, RZ, 0x4, R3 ;  /* 0x00000004ff007819 */ /* 0x000fe40000011403 */
[--C-:B------:R-:W-:Y:S01]  /*0ca0*/  SHF.R.S32.HI R9, RZ, 0x2, R8.reuse ;  /* 0x00000002ff097819 */ /* 0x100fe20000011408 */
[----:B------:R0:W-:Y:S01]  /*0cb0*/  STL [R1+0x468], R15 ;  /* 0x0004680f01007387 */ /* 0x0001e20000100800 */
[----:B------:R-:W-:Y:S02]  /*0cc0*/  SHF.R.S32.HI R10, RZ, 0x1f, R8 ;  /* 0x0000001fff0a7819 */ /* 0x000fe40000011408 */
[----:B------:R-:W-:-:S02]  /*0cd0*/  LEA.HI R7, R7, R6, RZ, 0x5 ;  /* 0x0000000607077211 */ /* 0x000fc400078f28ff */
[----:B------:R-:W-:Y:S02]  /*0ce0*/  LEA.HI R10, R10, R9, RZ, 0x3 ;  /* 0x000000090a0a7211 */ /* 0x000fe400078f18ff */
[----:B------:R-:W-:Y:S02]  /*0cf0*/  SHF.R.S32.HI R4, RZ, 0x1f, R4 ;  /* 0x0000001fff047819 */ /* 0x000fe40000011404 */
[----:B------:R-:W-:Y:S02]  /*0d00*/  LOP3.LUT R10, R10, 0xfffffff8, RZ, 0xc0, !PT ;  /* 0xfffffff80a0a7812 */ /* 0x000fe400078ec0ff */
[----:B------:R-:W-:Y:S02]  /*0d10*/  LEA.HI R3, R3, R0, RZ, 0x1 ;  /* 0x0000000003037211 */ /* 0x000fe400078f08ff */
[----:B------:R-:W-:Y:S01]  /*0d20*/  LOP3.LUT R12, R11, 0xfffffffc, RZ, 0xc0, !PT ;  /* 0xfffffffc0b0c7812 */ /* 0x000fe200078ec0ff */
[----:B------:R-:W-:Y:S01]  /*0d30*/  IMAD.IADD R10, R9, 0x1, -R10 ;  /* 0x00000001090a7824 */ /* 0x000fe200078e0a0a */
[----:B------:R-:W-:-:S02]  /*0d40*/  SHF.R.S32.HI R7, RZ, 0x5, R7 ;  /* 0x00000005ff077819 */ /* 0x000fc40000011407 */
[----:B------:R-:W-:Y:S01]  /*0d50*/  SHF.R.S32.HI R18, RZ, 0x2, R11 ;  /* 0x00000002ff127819 */ /* 0x000fe2000001140b */
[----:B------:R-:W-:Y:S01]  /*0d60*/  IMAD.IADD R20, R221, 0x1, -R12 ;  /* 0x00000001dd147824 */ /* 0x000fe200078e0a0c */
[----:B------:R-:W-:Y:S01]  /*0d70*/  LEA.HI R4, R4, R167, RZ, 0x2 ;  /* 0x000000a704047211 */ /* 0x000fe200078f10ff */
[----:B------:R-:W-:Y:S01]  /*0d80*/  IMAD R162, R7, 0x10, R10 ;  /* 0x0000001007a27824 */ /* 0x000fe200078e020a */
[----:B------:R-:W-:Y:S01]  /*0d90*/  LOP3.LUT R3, R3, 0x1ffffffe, RZ, 0xc0, !PT ;  /* 0x1ffffffe03037812 */ /* 0x000fe200078ec0ff */
[----:B------:R-:W-:Y:S01]  /*0da0*/  VIADD R7, R18, 0x20 ;  /* 0x0000002012077836 */ /* 0x000fe20000000000 */
[----:B------:R-:W-:Y:S01]  /*0db0*/  LOP3.LUT R9, R8, 0x7ffffffc, RZ, 0xc0, !PT ;  /* 0x7ffffffc08097812 */ /* 0x000fe200078ec0ff */
[----:B------:R-:W-:Y:S01]  /*0dc0*/  IMAD.SHL.U32 R16, R20, 0x8, RZ ;  /* 0x0000000814107824 */ /* 0x000fe200078e00ff */
[----:B------:R-:W-:Y:S01]  /*0dd0*/  SHF.R.S32.HI R19, RZ, 0x7, R5 ;  /* 0x00000007ff137819 */ /* 0x000fe20000011405 */
[----:B------:R-:W-:Y:S01]  /*0de0*/  IMAD.IADD R3, R0, 0x1, -R3 ;  /* 0x0000000100037824 */ /* 0x000fe200078e0a03 */
[----:B------:R-:W-:Y:S01]  /*0df0*/  LOP3.LUT R4, R4, 0x3ffffc, RZ, 0xc0, !PT ;  /* 0x003ffffc04047812 */ /* 0x000fe200078ec0ff */
[----:B------:R-:W-:Y:S01]  /*0e00*/  IMAD.IADD R9, R6, 0x1, -R9 ;  /* 0x0000000106097824 */ /* 0x000fe200078e0a09 */
[----:B------:R-:W-:Y:S01]  /*0e10*/  SHF.R.S32.HI R0, RZ, 0x3, R13 ;  /* 0x00000003ff007819 */ /* 0x000fe2000001140d */
[----:B0-----:R-:W-:Y:S01]  /*0e20*/  IMAD R15, R19, 0x100, R15 ;  /* 0x00000100130f7824 */ /* 0x001fe200078e020f */
[----:B------:R-:W-:Y:S01]  /*0e30*/  LEA.HI R5, R5, R19, RZ, 0x1 ;  /* 0x0000001305057211 */ /* 0x000fe200078f08ff */
[----:B------:R-:W-:Y:S01]  /*0e40*/  IMAD.IADD R4, R167, 0x1, -R4 ;  /* 0x00000001a7047824 */ /* 0x000fe200078e0a04 */
[----:B------:R-:W-:Y:S01]  /*0e50*/  LEA.HI R0, R20, R20, RZ, 0x1 ;  /* 0x0000001414007211 */ /* 0x000fe200078f08ff */
[----:B------:R-:W-:Y:S01]  /*0e60*/  VIADD R192, R16, 0xc0 ;  /* 0x000000c010c07836 */ /* 0x000fe20000000000 */
[----:B------:R-:W-:Y:S01]  /*0e70*/  SHF.R.S32.HI R6, RZ, 0x1f, R7 ;  /* 0x0000001fff067819 */ /* 0x000fe20000011407 */
[----:B------:R-:W-:Y:S01]  /*0e80*/  IMAD R15, R4, 0x10, R15 ;  /* 0x00000010040f7824 */ /* 0x000fe200078e020f */
[----:B------:R-:W-:Y:S01]  /*0e90*/  LOP3.LUT R5, R5, 0xfffffe, RZ, 0xc0, !PT ;  /* 0x00fffffe05057812 */ /* 0x000fe200078ec0ff */
[----:B------:R-:W-:Y:S01]  /*0ea0*/  IMAD.SHL.U32 R4, R7, 0x40, RZ ;  /* 0x0000004007047824 */ /* 0x000fe200078e00ff */
[----:B------:R-:W-:Y:S01]  /*0eb0*/  LOP3.LUT R0, R0, 0x1ffffffe, RZ, 0xc0, !PT ;  /* 0x1ffffffe00007812 */ /* 0x000fe200078ec0ff */
[----:B------:R-:W-:Y:S01]  /*0ec0*/  IMAD.SHL.U32 R22, R20, 0x4, RZ ;  /* 0x0000000414167824 */ /* 0x000fe200078e00ff */
[----:B------:R-:W-:Y:S01]  /*0ed0*/  LEA.HI R6, R6, R7, RZ, 0x3 ;  /* 0x0000000706067211 */ /* 0x000fe200078f18ff */
[----:B------:R-:W-:Y:S01]  /*0ee0*/  IMAD.SHL.U32 R7, R3, 0x8, RZ ;  /* 0x0000000803077824 */ /* 0x000fe200078e00ff */
[----:B------:R-:W-:Y:S01]  /*0ef0*/  LOP3.LUT R14, R13, 0xfffffff8, RZ, 0xc0, !PT ;  /* 0xfffffff80d0e7812 */ /* 0x000fe200078ec0ff */
[----:B------:R-:W-:Y:S01]  /*0f00*/  IMAD.IADD R5, R19, 0x1, -R5 ;  /* 0x0000000113057824 */ /* 0x000fe200078e0a05 */
[----:B------:R-:W-:Y:S01]  /*0f10*/  SHF.R.S32.HI R11, RZ, 0x1f, R11 ;  /* 0x0000001fff0b7819 */ /* 0x000fe2000001140b */
[----:B------:R-:W-:Y:S01]  /*0f20*/  IMAD.IADD R3, R20, 0x1, -R0 ;  /* 0x0000000114037824 */ /* 0x000fe200078e0a00 */
[----:B------:R-:W-:Y:S01]  /*0f30*/  LOP3.LUT R4, R4, 0x1c0, RZ, 0xc0, !PT ;  /* 0x000001c004047812 */ /* 0x000fe200078ec0ff */
[----:B------:R-:W-:Y:S01]  /*0f40*/  IMAD.SHL.U32 R6, R6, 0x40, RZ ;  /* 0x0000004006067824 */ /* 0x000fe200078e00ff */
[----:B------:R-:W-:Y:S01]  /*0f50*/  LEA.HI R11, R11, R18, RZ, 0x3 ;  /* 0x000000120b0b7211 */ /* 0x000fe200078f18ff */
[----:B------:R-:W-:Y:S01]  /*0f60*/  IMAD.IADD R221, R221, 0x1, -R14 ;  /* 0x00000001dddd7824 */ /* 0x000fe200078e0a0e */
[----:B------:R-:W-:Y:S01]  /*0f70*/  LOP3.LUT R0, R4, 0x38, R16, 0xf8, !PT ;  /* 0x0000003804007812 */ /* 0x000fe200078ef810 */
[----:B------:R-:W-:Y:S01]  /*0f80*/  IMAD.SHL.U32 R8, R5, 0x100, RZ ;  /* 0x0000010005087824 */ /* 0x000fe200078e00ff */
[----:B------:R-:W-:Y:S01]  /*0f90*/  SHF.R.S32.HI R5, RZ, 0x1f, R192 ;  /* 0x0000001fff057819 */ /* 0x000fe200000114c0 */
[----:B------:R-:W-:Y:S01]  /*0fa0*/  IMAD R25, R3, 0x8, R162 ;  /* 0x0000000803197824 */ /* 0x000fe200078e02a2 */
[----:B------:R-:W-:Y:S01]  /*0fb0*/  LOP3.LUT R11, R11, 0xfffffff8, RZ, 0xc0, !PT ;  /* 0xfffffff80b0b7812 */ /* 0x000fe200078ec0ff */
[----:B------:R-:W-:Y:S01]  /*0fc0*/  IMAD.SHL.U32 R166, R221, 0x8, RZ ;  /* 0x00000008dda67824 */ /* 0x000fe200078e00ff */
[----:B------:R-:W-:Y:S01]  /*0fd0*/  SHF.R.U32.HI R10, RZ, 0x3, R4 ;  /* 0x00000003ff0a7819 */ /* 0x000fe20000011604 */
[----:B------:R0:W-:Y:S01]  /*0fe0*/  STL [R1+0x464], R7 ;  /* 0x0004640701007387 */ /* 0x0001e20000100800 */
[----:B------:R-:W-:Y:S01]  /*0ff0*/  LOP3.LUT R6, R6, 0xfffffe00, RZ, 0xc0, !PT ;  /* 0xfffffe0006067812 */ /* 0x000fe200078ec0ff */
[----:B------:R-:W-:Y:S01]  /*1000*/  IMAD.U32 R160, R15, 0x40, R7 ;  /* 0x000000400fa07824 */ /* 0x000fe200078e0007 */
[----:B------:R-:W-:Y:S01]  /*1010*/  SHF.L.U64.HI R202, R192, 0x1, R5 ;  /* 0x00000001c0ca7819 */ /* 0x000fe20000010205 */
[----:B------:R-:W-:Y:S01]  /*1020*/  STL [R1+0x454], R25 ;  /* 0x0004541901007387 */ /* 0x000fe20000100800 */
[----:B------:R-:W-:Y:S01]  /*1030*/  VIADD R191, R16, 0xe0 ;  /* 0x000000e010bf7836 */ /* 0x000fe20000000000 */
[----:B------:R-:W-:Y:S01]  /*1040*/  LOP3.LUT R5, R6, R0, R10, 0xf6, !PT ;  /* 0x0000000006057212 */ /* 0x000fe200078ef60a */
[----:B------:R-:W-:Y:S01]  /*1050*/  VIADD R218, R166, 0x80 ;  /* 0x00000080a6da7836 */ /* 0x000fe20000000000 */
[----:B------:R-:W-:Y:S01]  /*1060*/  STL [R1+0x45c], R8 ;  /* 0x00045c0801007387 */ /* 0x000fe20000100800 */
[----:B------:R-:W-:Y:S01]  /*1070*/  IMAD.IADD R159, R18, 0x1, -R11 ;  /* 0x00000001129f7824 */ /* 0x000fe200078e0a0b */
[----:B------:R-:W-:Y:S01]  /*1080*/  SHF.R.S32.HI R4, RZ, 0x1f, R191 ;  /* 0x0000001fff047819 */ /* 0x000fe200000114bf */
[----:B0-----:R-:W-:Y:S01]  /*1090*/  IMAD.SHL.U32 R7, R9, 0x2, RZ ;  /* 0x0000000209077824 */ /* 0x001fe200078e00ff */
[----:B------:R-:W-:Y:S01]  /*10a0*/  SHF.R.S32.HI R14, RZ, 0x1f, R218 ;  /* 0x0000001fff0e7819 */ /* 0x000fe200000114da */
[C---:B------:R-:W-:Y:S01]  /*10b0*/  VIADD R215, R166.reuse, 0x140 ;  /* 0x00000140a6d77836 */ /* 0x040fe20000000000 */
[----:B------:R-:W-:Y:S01]  /*10c0*/  SHF.L.U64.HI R203, R191, 0x1, R4 ;  /* 0x00000001bfcb7819 */ /* 0x000fe20000010204 */
[C---:B------:R-:W-:Y:S01]  /*10d0*/  VIADD R217, R166.reuse, 0xc0 ;  /* 0x000000c0a6d97836 */ /* 0x040fe20000000000 */
[----:B------:R-:W-:Y:S01]  /*10e0*/  STL [R1+0x458], R6 ;  /* 0x0004580601007387 */ /* 0x000fe20000100800 */
[----:B------:R-:W-:Y:S01]  /*10f0*/  VIADD R11, R166, 0x1c0 ;  /* 0x000001c0a60b7836 */ /* 0x000fe20000000000 */
[----:B------:R-:W-:Y:S01]  /*1100*/  SHF.R.S32.HI R14, RZ, 0x1f, R215 ;  /* 0x0000001fff0e7819 */ /* 0x000fe200000114d7 */
[----:B------:R-:W-:Y:S01]  /*1110*/  IMAD.IADD R163, R7, 0x1, R8 ;  /* 0x0000000107a37824 */ /* 0x000fe200078e0208 */
[----:B------:R-:W-:Y:S01]  /*1120*/  SHF.R.S32.HI R13, RZ, 0x1f, R217 ;  /* 0x0000001fff0d7819 */ /* 0x000fe200000114d9 */
[----:B------:R-:W-:Y:S01]  /*1130*/  VIADD R165, R22, 0x10 ;  /* 0x0000001016a57836 */ /* 0x000fe20000000000 */
[----:B------:R-:W-:Y:S01]  /*1140*/  SHF.R.S32.HI R11, RZ, 0x1f, R11 ;  /* 0x0000001fff0b7819 */ /* 0x000fe2000001140b */
[C---:B------:R-:W-:Y:S01]  /*1150*/  VIADD R12, R166.reuse, 0x180 ;  /* 0x00000180a60c7836 */ /* 0x040fe20000000000 */
[----:B------:R0:W-:Y:S01]  /*1160*/  STL [R1+0x448], R20 ;  /* 0x0004481401007387 */ /* 0x0001e20000100800 */
[----:B------:R-:W-:Y:S01]  /*1170*/  IMAD R0, R5, 0x2, R2 ;  /* 0x0000000205007824 */ /* 0x000fe200078e0202 */
        /* <DEDUP_REMOVED lines=63> */
[C---:B------:R-:W-:Y:S01]  /*1570*/  VIADD R20, R163.reuse, 0x58 ;  /* 0x00000058a3147836 */ /* 0x040fe20000000000 */
[----:B------:R-:W-:Y:S01]  /*1580*/  SHF.R.S32.HI R4, RZ, 0x1f, R227 ;  /* 0x0000001fff047819 */ /* 0x000fe200000114e3 */
[C---:B0-----:R-:W-:Y:S01]  /*1590*/  VIADD R13, R163.reuse, 0x70 ;  /* 0x00000070a30d7836 */ /* 0x041fe20000000000 */
[----:B------:R-:W-:Y:S01]  /*15a0*/  SHF.R.S32.HI R3, RZ, 0x1f, R226 ;  /* 0x0000001fff037819 */ /* 0x000fe200000114e2 */
[C---:B------:R-:W-:Y:S01]  /*15b0*/  VIADD R10, R163.reuse, 0x88 ;  /* 0x00000088a30a7836 */ /* 0x040fe20000000000 */
[----:B------:R-:W-:Y:S01]  /*15c0*/  SHF.R.S32.HI R0, RZ, 0x1f, R225 ;  /* 0x0000001fff007819 */ /* 0x000fe200000114e1 */
[C---:B--2---:R-:W-:Y:S01]  /*15d0*/  VIADD R7, R163.reuse, 0xa0 ;  /* 0x000000a0a3077836 */ /* 0x044fe20000000000 */
[----:B------:R-:W-:Y:S01]  /*15e0*/  SHF.R.S32.HI R17, RZ, 0x1f, R16 ;  /* 0x0000001fff117819 */ /* 0x000fe20000011410 */
[C---:B------:R-:W-:Y:S01]  /*15f0*/  VIADD R224, R163.reuse, 0xe8 ;  /* 0x000000e8a3e07836 */ /* 0x040fe20000000000 */
[----:B------:R-:W-:Y:S01]  /*1600*/  SHF.R.S32.HI R164, RZ, 0x1f, R19 ;  /* 0x0000001fffa47819 */ /* 0x000fe20000011413 */
[----:B------:R-:W-:Y:S01]  /*1610*/  VIADD R223, R163, 0xf0 ;  /* 0x000000f0a3df7836 */ /* 0x000fe20000000000 */
[----:B------:R-:W-:Y:S01]  /*1620*/  SHF.L.U64.HI R198, R197, 0x1, R198 ;  /* 0x00000001c5c67819 */ /* 0x000fe200000102c6 */
[----:B------:R-:W-:Y:S01]  /*1630*/  VIADD R222, R163, 0xf8 ;  /* 0x000000f8a3de7836 */ /* 0x000fe20000000000 */
[----:B------:R-:W-:Y:S01]  /*1640*/  SHF.L.U64.HI R199, R196, 0x1, R199 ;  /* 0x00000001c4c77819 */ /* 0x000fe200000102c7 */
[----:B------:R-:W-:Y:S01]  /*1650*/  IMAD.WIDE R160, R160, R161, UR40 ;  /* 0x00000028a0a07e25 */ /* 0x000fe2000f8e02a1 */
[----:B------:R-:W-:-:S02]  /*1660*/  SHF.L.U64.HI R200, R195, 0x1, R200 ;  /* 0x00000001c3c87819 */ /* 0x000fc400000102c8 */
[----:B------:R-:W-:Y:S02]  /*1670*/  SHF.L.U64.HI R201, R194, 0x1, R201 ;  /* 0x00000001c2c97819 */ /* 0x000fe400000102c9 */
[----:B------:R-:W-:Y:S02]  /*1680*/  SHF.L.U64.HI R204, R189, 0x1, R204 ;  /* 0x00000001bdcc7819 */ /* 0x000fe400000102cc */
[----:B------:R-:W-:Y:S02]  /*1690*/  SHF.L.U64.HI R205, R188, 0x1, R205 ;  /* 0x00000001bccd7819 */ /* 0x000fe400000102cd */
[----:B------:R-:W-:Y:S02]  /*16a0*/  SHF.L.U64.HI R206, R187, 0x1, R206 ;  /* 0x00000001bbce7819 */ /* 0x000fe400000102ce */
[----:B------:R-:W-:Y:S02]  /*16b0*/  SHF.L.U64.HI R207, R186, 0x1, R207 ;  /* 0x00000001bacf7819 */ /* 0x000fe400000102cf */
[----:B------:R-:W-:-:S02]  /*16c0*/  SHF.L.U64.HI R208, R185, 0x1, R208 ;  /* 0x00000001b9d07819 */ /* 0x000fc400000102d0 */
[----:B------:R-:W-:Y:S02]  /*16d0*/  SHF.L.U64.HI R209, R184, 0x1, R209 ;  /* 0x00000001b8d17819 */ /* 0x000fe400000102d1 */
[----:B------:R-:W-:Y:S02]  /*16e0*/  SHF.L.U64.HI R210, R183, 0x1, R210 ;  /* 0x00000001b7d27819 */ /* 0x000fe400000102d2 */
[----:B------:R-:W-:Y:S02]  /*16f0*/  SHF.L.U64.HI R211, R182, 0x1, R211 ;  /* 0x00000001b6d37819 */ /* 0x000fe400000102d3 */
[----:B------:R-:W-:Y:S02]  /*1700*/  SHF.R.S32.HI R20, RZ, 0x1f, R20 ;  /* 0x0000001fff147819 */ /* 0x000fe40000011414 */
[----:B------:R-:W-:Y:S02]  /*1710*/  SHF.R.S32.HI R13, RZ, 0x1f, R13 ;  /* 0x0000001fff0d7819 */ /* 0x000fe4000001140d */
[----:B------:R-:W-:-:S02]  /*1720*/  SHF.R.S32.HI R10, RZ, 0x1f, R10 ;  /* 0x0000001fff0a7819 */ /* 0x000fc4000001140a */
[----:B------:R-:W-:Y:S02]  /*1730*/  SHF.R.S32.HI R7, RZ, 0x1f, R7 ;  /* 0x0000001fff077819 */ /* 0x000fe40000011407 */
[----:B------:R-:W-:Y:S02]  /*1740*/  SHF.R.S32.HI R4, RZ, 0x1f, R224 ;  /* 0x0000001fff047819 */ /* 0x000fe400000114e0 */
[----:B------:R-:W-:Y:S02]  /*1750*/  SHF.R.S32.HI R3, RZ, 0x1f, R223 ;  /* 0x0000001fff037819 */ /* 0x000fe400000114df */
[----:B------:R-:W-:-:S07]  /*1760*/  SHF.R.S32.HI R0, RZ, 0x1f, R222 ;  /* 0x0000001fff007819 */ /* 0x000fce00000114de */
.L_x_3700:
[----:B------:R-:W-:Y:S01]  /*1770*/  ULDC.64 UR4, c[0x0][0xb20] ;  /* 0x0002c80000047ab9 */ /* 0x000fe20000000a00 */
[----:B0-234-:R-:W0:Y:S01]  /*1780*/  LDC.64 R4, c[0x0][0xb00] ;  /* 0x0002c000ff047b82 */ /* 0x01de220000000a00 */
        /* <DEDUP_REMOVED lines=10> */
[----:B------:R-:W1:Y:S01]  /*1830*/  @P0 LDC.64 R8, c[0x0][0xb20] ;  /* 0x0002c800ff080b82 */ /* 0x000e620000000a00 */
[----:B------:R-:W-:Y:S01]  /*1840*/  ISETP.NE.AND.EX P3, PT, RZ, UR5, PT, P3 ;  /* 0x00000005ff007c0c */ /* 0x000fe2000bf65330 */
[----:B0-----:R-:W-:-:S06]  /*1850*/  IMAD.WIDE R4, R87, 0x4, R4 ;  /* 0x0000000457047825 */ /* 0x001fcc00078e0204 */
[----:B------:R-:W0:Y:S01]  /*1860*/  @P1 LDC.64 R6, c[0x0][0xb10] ;  /* 0x0002c400ff061b82 */ /* 0x000e220000000a00 */
[----:B------:R-:W-:Y:S02]  /*1870*/  ULDC UR4, c[0x0][0x288] ;  /* 0x0000a20000047ab9 */ /* 0x000fe40000000800 */
[----:B------:R-:W-:Y:S01]  /*1880*/  IMAD.U32 R24, RZ, RZ, UR4 ;  /* 0x00000004ff187e24 */ /* 0x000fe2000f8e00ff */
[----:B------:R-:W-:Y:S02]  /*1890*/  ULDC.64 UR4, c[0x0][0x418] ;  /* 0x0001060000047ab9 */ /* 0x000fe40000000a00 */
        /* <DEDUP_REMOVED lines=17> */
[----:B------:R-:W-:Y:S01]  /*19b0*/  LEA.HI R213, R0, R3, RZ, 0x10 ;  /* 0x0000000300d57211 */ /* 0x000fe200078f80ff */
[----:B------:R-:W-:Y:S01]  /*19c0*/  IMAD.MOV.U32 R214, RZ, RZ, R87 ;  /* 0x000000ffffd67224 */ /* 0x000fe200078e0057 */
        /* <DEDUP_REMOVED lines=11> */
.L_x_3467:
[----:B------:R-:W-:Y:S02]  /*1a80*/  IMAD.U32 R27, RZ, RZ, UR5 ;  /* 0x00000005ff1b7e24 */ /* 0x000fe4000f8e00ff */
[----:B------:R-:W-:Y:S01]  /*1a90*/  IMAD.U32 R29, RZ, RZ, UR4 ;  /* 0x00000004ff1d7e24 */ /* 0x000fe2000f8e00ff */
[----:B------:R-:W-:Y:S06]  /*1aa0*/  @!P2 BRA `(.L_x_3468) ;  /* 0x000000000010a947 */ /* 0x000fec0003800000 */
[----:B------:R-:W0:Y:S02]  /*1ab0*/  LDC.64 R4, c[0x0][0xb18] ;  /* 0x0002c600ff047b82 */ /* 0x000e240000000a00 */
[----:B0-----:R-:W-:-:S05]  /*1ac0*/  IMAD.WIDE R4, R87, 0x4, R4 ;  /* 0x0000000457047825 */ /* 0x001fca00078e0204 */
[----:B------:R0:W5:Y:S01]  /*1ad0*/  LDG.E R29, desc[UR36][R4.64] ;  /* 0x00000024041d7981 */ /* 0x000162000c1e1900 */
[----:B------:R-:W-:Y:S05]  /*1ae0*/  BRA `(.L_x_3469) ;  /* 0x0000000000107947 */ /* 0x000fea0003800000 */
.L_x_3468:
[----:B------:R-:W-:Y:S05]  /*1af0*/  @!P3 BRA `(.L_x_3469) ;  /* 0x00000000000cb947 */ /* 0x000fea0003800000 */
[----:B------:R-:W2:Y:S04]  /*1b00*/  LDG.E R0, desc[UR36][R4.64] ;  /* 0x0000002404007981 */ /* 0x000ea8000c1e1900 */
[----:B------:R-:W2:Y:S02]  /*1b10*/  LDG.E R29, desc[UR36][R4.64+0x4] ;  /* 0x00000424041d7981 */ /* 0x000ea4000c1e1900 */
[----:B--2---:R-:W-:-:S07]  /*1b20*/  IMAD.IADD R29, R29, 0x1, -R0 ;  /* 0x000000011d1d7824 */ /* 0x004fce00078e0a00 */
.L_x_3469:
        /* <DEDUP_REMOVED lines=28> */
[----:B---3--:R-:W-:Y:S01]  /*1cf0*/  @P1 SHF.R.U32.HI R7, RZ, R8, R3 ;  /* 0x00000008ff071219 */ /* 0x008fe20000011603 */
[----:B------:R-:W-:-:S04]  /*1d00*/  VIADD R0, R25, 0x3f ;  /* 0x0000003f19007836 */ /* 0x000fc80000000000 */
[----:B------:R-:W-:Y:S01]  /*1d10*/  IMAD.IADD R9, R212, 0x1, R7 ;  /* 0x00000001d4097824 */ /* 0x000fe200078e0207 */
[----:B------:R-:W-:-:S03]  /*1d20*/  SHF.R.S32.HI R3, RZ, 0x1f, R0 ;  /* 0x0000001fff037819 */ /* 0x000fc60000011400 */
[----:B------:R-:W-:Y:S01]  /*1d30*/  IMAD.IADD R4, R9, 0x1, R4 ;  /* 0x0000000109047824 */ /* 0x000fe200078e0204 */
[----:B------:R-:W-:-:S04]  /*1d40*/  LEA.HI R3, R3, R0, RZ, 0x6 ;  /* 0x0000000003037211 */ /* 0x000fc800078f30ff */
        /* <DEDUP_REMOVED lines=13> */
.L_x_3472:
[----:B------:R-:W-:-:S13]  /*1e20*/  ISETP.NE.AND P0, PT, R5, 0x1, PT ;  /* 0x000000010500780c */ /* 0x000fda0003f05270 */
[----:B------:R-:W0:Y:S02]  /*1e30*/  @P0 LDC.64 R6, c[0x0][0xae0] ;  /* 0x0002b800ff060b82 */ /* 0x000e240000000a00 */
[----:B0-----:R-:W-:-:S05]  /*1e40*/  @P0 IMAD.HI.U32 R6, R0, R6, RZ ;  /* 0x0000000600060227 */ /* 0x001fca00078e00ff */
[----:B------:R-:W-:-:S07]  /*1e50*/  @P0 SHF.R.U32.HI R0, RZ, R7, R6 ;  /* 0x00000007ff000219 */ /* 0x000fce0000011606 */
.L_x_3473:
[----:B------:R-:W-:Y:S05]  /*1e60*/  BSYNC B0 ;  /* 0x0000000000007941 */ /* 0x000fea0003800000 */
.L_x_3471:
[----:B------:R-:W-:-:S05]  /*1e70*/  IMAD R3, R0, R5, R5 ;  /* 0x0000000500037224 */ /* 0x000fca00078e0205 */
[----:B------:R-:W-:-:S07]  /*1e80*/  VIMNMX R4, R4, R3, PT ;  /* 0x0000000304047248 */ /* 0x000fce0003fe0100 */
.L_x_3470:
        /* <DEDUP_REMOVED lines=25> */
.L_x_3476:
[----:B------:R-:W-:-:S13]  /*2020*/  ISETP.NE.AND P0, PT, R5, 0x1, PT ;  /* 0x000000010500780c */ /* 0x000fda0003f05270 */
[----:B------:R-:W0:Y:S02]  /*2030*/  @P0 LDC.64 R6, c[0x0][0xae0] ;  /* 0x0002b800ff060b82 */ /* 0x000e240000000a00 */
[----:B0-----:R-:W-:-:S05]  /*2040*/  @P0 IMAD.HI.U32 R6, R0, R6, RZ ;  /* 0x0000000600060227 */ /* 0x001fca00078e00ff */
[----:B------:R-:W-:-:S07]  /*2050*/  @P0 SHF.R.U32.HI R0, RZ, R7, R6 ;  /* 0x00000007ff000219 */ /* 0x000fce0000011606 */
.L_x_3477:
[----:B------:R-:W-:Y:S05]  /*2060*/  BSYNC B0 ;  /* 0x0000000000007941 */ /* 0x000fea0003800000 */
.L_x_3475:
[----:B------:R-:W-:-:S05]  /*2070*/  IMAD R0, R0, R5, RZ ;  /* 0x0000000500007224 */ /* 0x000fca00078e02ff */
[----:B------:R-:W-:-:S07]  /*2080*/  VIMNMX R3, R3, R0, !PT ;  /* 0x0000000003037248 */ /* 0x000fce0007fe0100 */
.L_x_3474:
[----:B------:R-:W-:Y:S01]  /*2090*/  SHF.R.S32.HI R0, RZ, 0x1f, R3 ;  /* 0x0000001fff007819 */ /* 0x000fe20000011403 */
[----:B------:R-:W-:Y:S01]  /*20a0*/  BSSY B0, `(.L_x_3478) ;  /* 0x0000028000007945 */ /* 0x000fe20003800000 */
[----:B------:R-:W-:Y:S02]  /*20b0*/  LOP3.LUT R220, R213, 0xff, RZ, 0xc0, !PT ;  /* 0x000000ffd5dc7812 */ /* 0x000fe400078ec0ff */
[----:B------:R-:W-:Y:S01]  /*20c0*/  LEA.HI R0, R0, R3, RZ, 0x6 ;  /* 0x0000000300007211 */ /* 0x000fe200078f30ff */
[----:B------:R-:W-:Y:S01]  /*20d0*/  IMAD.MOV.U32 R3, RZ, RZ, RZ ;  /* 0x000000ffff037224 */ /* 0x000fe200078e00ff */
        /* <DEDUP_REMOVED lines=36> */
.L_x_3479:
[----:B------:R-:W-:Y:S05]  /*2320*/  BSYNC B0 ;  /* 0x0000000000007941 */ /* 0x000fea0003800000 */
.L_x_3478:
        /* <DEDUP_REMOVED lines=36> */
.L_x_3482:
[----:B------:R-:W-:Y:S05]  /*2570*/  BSYNC B6 ;  /* 0x0000000000067941 */ /* 0x000fea0003800000 */
.L_x_3481:
        /* <DEDUP_REMOVED lines=20> */
.L_x_3484:
[----:B------:R-:W-:Y:S05]  /*26c0*/  BSYNC B6 ;  /* 0x0000000000067941 */ /* 0x000fea0003800000 */
.L_x_3483:
[----:B------:R-:W-:Y:S01]  /*26d0*/  ULDC.64 UR4, c[0x0][0xaf0] ;  /* 0x0002bc0000047ab9 */ /* 0x000fe20000000a00 */
[----:B------:R-:W-:Y:S01]  /*26e0*/  IMAD.MOV.U32 R39, RZ, RZ, R87 ;  /* 0x000000ffff277224 */ /* 0x000fe200078e0057 */
[----:B------:R-:W-:Y:S01]  /*26f0*/  ISETP.NE.U32.AND P0, PT, RZ, UR4, PT ;  /* 0x00000004ff007c0c */ /* 0x000fe2000bf05070 */
[----:B------:R-:W2:Y:S01]  /*2700*/  LDL R20, [R1+0x448] ;  /* 0x0004480001147983 */ /* 0x000ea20000100800 */
[----:B------:R-:W0:Y:S02]  /*2710*/  LDC R3, c[0x0][0x3f4] ;  /* 0x0000fd00ff037b82 */ /* 0x000e240000000800 */
[----:B------:R-:W-:-:S13]  /*2720*/  ISETP.NE.AND.EX P0, PT, RZ, UR5, PT, P0 ;  /* 0x00000005ff007c0c */ /* 0x000fda000bf05300 */
[----:B------:R-:W1:Y:S02]  /*2730*/  @P0 LDC.64 R4, c[0x0][0xaf0] ;  /* 0x0002bc00ff040b82 */ /* 0x000e640000000a00 */
[----:B-1----:R-:W-:-:S05]  /*2740*/  @P0 IMAD.WIDE R4, R87, 0x4, R4 ;  /* 0x0000000457040825 */ /* 0x002fca00078e0204 */
[----:B------:R-:W3:Y:S01]  /*2750*/  @P0 LDG.E R39, desc[UR36][R4.64] ;  /* 0x0000002404270981 */ /* 0x000ee2000c1e1900 */
[----:B0-----:R-:W-:Y:S01]  /*2760*/  ISETP.GE.AND P1, PT, R16, R3, PT ;  /* 0x000000031000720c */ /* 0x001fe20003f26270 */
[----:B------:R-:W-:-:S03]  /*2770*/  IMAD.IADD R38, R38, 0x1, R29 ;  /* 0x0000000126267824 */ /* 0x000fc600078e021d */
[----:B------:R-:W-:-:S05]  /*2780*/  SEL R3, R3, RZ, P1 ;  /* 0x000000ff03037207 */ /* 0x000fca0000800000 */
[----:B------:R-:W-:-:S05]  /*2790*/  IMAD.IADD R3, R16, 0x1, R3 ;  /* 0x0000000110037824 */ /* 0x000fca00078e0203 */
[----:B------:R-:W-:-:S04]  /*27a0*/  SHF.R.S32.HI R0, RZ, 0x1f, R3 ;  /* 0x0000001fff007819 */ /* 0x000fc80000011403 */
[----:B------:R-:W-:-:S04]  /*27b0*/  LEA.HI R0, R0, R3, RZ, 0x3 ;  /* 0x0000000300007211 */ /* 0x000fc800078f18ff */
[----:B------:R-:W-:Y:S01]  /*27c0*/  SHF.R.S32.HI R0, RZ, 0x3, R0 ;  /* 0x00000003ff007819 */ /* 0x000fe20000011400 */
[----:B--2---:R-:W-:Y:S01]  /*27d0*/  IMAD R35, R20, 0x40, R18 ;  /* 0x0000004014237824 */ /* 0x004fe200078e0212 */
[----:B---3--:R-:W-:-:S07]  /*27e0*/  SHF.R.S32.HI R3, RZ, 0x1f, R39 ;  /* 0x0000001fff037819 */ /* 0x008fce0000011427 */
.L_x_3517:
[----:B0-----:R-:W0:Y:S01]  /*27f0*/  LDC R43, c[0x0][0x430] ;  /* 0x00010c00ff2b7b82 */ /* 0x001e220000000800 */
[----:B------:R-:W-:Y:S02]  /*2800*/  VIADD R33, R33, 0xffffffff ;  /* 0xffffffff21217836 */ /* 0x000fe40000000000 */
[----:B------:R-:W-:Y:S02]  /*2810*/  IMAD.MOV.U32 R41, RZ, RZ, RZ ;  /* 0x000000ffff297224 */ /* 0x000fe400078e00ff */
[----:B------:R-:W-:-:S03]  /*2820*/  IMAD R4, R33, 0x40, R35 ;  /* 0x0000004021047824 */ /* 0x000fc600078e0223 */
[----:B------:R-:W1:Y:S01]  /*2830*/  LDC R37, c[0x0][0x3f4] ;  /* 0x0000fd00ff257b82 */ /* 0x000e620000000800 */
        /* <DEDUP_REMOVED lines=16> */
[----:B--2---:R-:W-:Y:S01]  /*2940*/  @!P0 LEA R4, P2, R6, R4, 0x2 ;  /* 0x0000000406048211 */ /* 0x004fe200078410ff */
[----:B------:R-:W-:-:S03]  /*2950*/  IMAD.SHL.U32 R52, R159, 0x40, RZ ;  /* 0x000000409f347824 */ /* 0x000fc600078e00ff */
[----:B------:R-:W-:Y:S02]  /*2960*/  @!P0 LEA.HI.X R5, R6, R5, R7, 0x2, P2 ;  /* 0x0000000506058211 */ /* 0x000fe400010f1407 */
[----:B------:R-:W-:Y:S01]  /*2970*/  LOP3.LUT R52, R52, 0x1c0, RZ, 0xc0, !PT ;  /* 0x000001c034347812 */ /* 0x000fe200078ec0ff */
[----:B------:R-:W-:Y:S02]  /*2980*/  IMAD.SHL.U32 R50, R167, 0x200, RZ ;  /* 0x00000200a7327824 */ /* 0x000fe400078e00ff */
[----:B-----5:R0:W5:Y:S01]  /*2990*/  @!P0 LDG.E R41, desc[UR36][R4.64] ;  /* 0x0000002404298981 */ /* 0x020162000c1e1900 */
[----:B-1----:R-:W-:Y:S01]  /*29a0*/  ISETP.GE.AND P0, PT, R37, 0x1, PT ;  /* 0x000000012500780c */ /* 0x002fe20003f06270 */
[----:B------:R-:W-:Y:S01]  /*29b0*/  IMAD.SHL.U32 R36, R156, 0x1000, RZ ;  /* 0x000010009c247824 */ /* 0x000fe200078e00ff */
[----:B------:R-:W-:Y:S01]  /*29c0*/  LOP3.LUT R42, R52, 0x18, R16, 0xf8, !PT ;  /* 0x00000018342a7812 */ /* 0x000fe200078ef810 */
[----:B------:R-:W-:Y:S01]  /*29d0*/  IMAD.MOV R6, RZ, RZ, -R8 ;  /* 0x000000ffff067224 */ /* 0x000fe200078e0a08 */
[----:B------:R-:W-:Y:S01]  /*29e0*/  SHF.R.U32.HI R55, RZ, 0x3, R52 ;  /* 0x00000003ff377819 */ /* 0x000fe20000011634 */
[----:B------:R-:W-:Y:S05]  /*29f0*/  YIELD ;  /* 0x0000000000007946 */ /* 0x000fea0003800000 */
[----:B------:R-:W-:Y:S01]  /*2a00*/  LOP3.LUT R42, R50, R42, R55, 0xf6, !PT ;  /* 0x0000002a322a7212 */ /* 0x000fe200078ef637 */
[----:B------:R-:W-:Y:S01]  /*2a10*/  BSSY B0, `(.L_x_3485) ;  /* 0x00001cc000007945 */ /* 0x000fe20003800000 */
[----:B------:R-:W-:Y:S01]  /*2a20*/  IMAD R43, R43, R6, R12 ;  /* 0x000000062b2b7224 */ /* 0x000fe200078e020c */
[----:B------:R-:W-:-:S02]  /*2a30*/  ISETP.GT.AND P2, PT, R33, R32, PT ;  /* 0x000000202100720c */ /* 0x000fc40003f44270 */
[----:B0-----:R-:W-:-:S04]  /*2a40*/  IMAD.IADD R5, R42, 0x1, R36 ;  /* 0x000000012a057824 */ /* 0x001fc800078e0224 */
[----:B------:R-:W-:Y:S01]  /*2a50*/  IMAD R48, R5, 0x2, R2 ;  /* 0x0000000205307824 */ /* 0x000fe200078e0202 */
[----:B------:R-:W-:Y:S06]  /*2a60*/  @!P0 BRA `(.L_x_3486) ;  /* 0x0000001800448947 */ /* 0x000fec0003800000 */
[----:B------:R-:W-:Y:S01]  /*2a70*/  SHF.R.S32.HI R44, RZ, 0x1f, R43 ;  /* 0x0000001fff2c7819 */ /* 0x000fe2000001142b */
[----:B------:R-:W-:Y:S01]  /*2a80*/  ULDC.64 UR4, c[0x0][0x300] ;  /* 0x0000c00000047ab9 */ /* 0x000fe20000000a00 */
[----:B-----5:R-:W-:Y:S01]  /*2a90*/  SHF.R.S32.HI R45, RZ, 0x1f, R41 ;  /* 0x0000001fff2d7819 */ /* 0x020fe20000011429 */
[----:B------:R-:W-:Y:S01]  /*2aa0*/  IMAD.WIDE.U32 R6, R43, UR4, RZ ;  /* 0x000000042b067c25 */ /* 0x000fe2000f8e00ff */
[----:B------:R-:W-:Y:S01]  /*2ab0*/  SHF.R.S32.HI R11, RZ, 0x1f, R33 ;  /* 0x0000001fff0b7819 */ /* 0x000fe20000011421 */
[----:B------:R-:W-:Y:S02]  /*2ac0*/  ULDC.U8 UR6, c[0x0][0x410] ;  /* 0x0001040000067ab9 */ /* 0x000fe40000000000 */
[----:B------:R-:W-:Y:S01]  /*2ad0*/  IMAD R4, R44, UR4, RZ ;  /* 0x000000042c047c24 */ /* 0x000fe2000f8e02ff */
[----:B------:R-:W-:-:S03]  /*2ae0*/  ISETP.NE.AND P0, PT, RZ, UR6, PT ;  /* 0x00000006ff007c0c */ /* 0x000fc6000bf05270 */
[----:B------:R-:W-:Y:S01]  /*2af0*/  IMAD R9, R43, UR5, R4 ;  /* 0x000000052b097c24 */ /* 0x000fe2000f8e0204 */
[----:B------:R-:W-:Y:S01]  /*2b00*/  ULDC.64 UR4, c[0x0][0x310] ;  /* 0x0000c40000047ab9 */ /* 0x000fe20000000a00 */
[----:B------:R-:W0:Y:S01]  /*2b10*/  LDC.64 R4, c[0x0][0x3f8] ;  /* 0x0000fe00ff047b82 */ /* 0x000e220000000a00 */
        /* <DEDUP_REMOVED lines=8> */
[----:B------:R-:W-:Y:S02]  /*2ba0*/  ULDC.64 UR4, c[0x0][0x2e8] ;  /* 0x0000ba0000047ab9 */ /* 0x000fe40000000a00 */
[C---:B------:R-:W-:Y:S01]  /*2bb0*/  LEA R47, P3, R6.reuse, UR4, 0x1 ;  /* 0x00000004062f7c11 */ /* 0x040fe2000f8608ff */
[-C--:B0-----:R-:W-:Y:S02]  /*2bc0*/  IMAD R10, R11, R4.reuse, RZ ;  /* 0x000000040b0a7224 */ /* 0x081fe400078e02ff */
[----:B------:R-:W-:Y:S01]  /*2bd0*/  IMAD.WIDE.U32 R8, R33, R4, RZ ;  /* 0x0000000421087225 */ /* 0x000fe200078e00ff */
[----:B------:R-:W-:-:S03]  /*2be0*/  LEA.HI.X R49, R6, UR5, R49, 0x1, P3 ;  /* 0x0000000506317c11 */ /* 0x000fc600098f0c31 */
[----:B------:R-:W-:Y:S02]  /*2bf0*/  IMAD R7, R33, R5, R10 ;  /* 0x0000000521077224 */ /* 0x000fe400078e020a */
[----:B------:R-:W-:Y:S02]  /*2c00*/  IMAD.SHL.U32 R57, R8, 0x40, RZ ;  /* 0x0000004008397824 */ /* 0x000fe400078e00ff */
[----:B------:R-:W-:-:S05]  /*2c10*/  IMAD.IADD R7, R9, 0x1, R7 ;  /* 0x0000000109077824 */ /* 0x000fca00078e0207 */
[----:B------:R-:W-:Y:S01]  /*2c20*/  SHF.L.U64.HI R53, R8, 0x6, R7 ;  /* 0x0000000608357819 */ /* 0x000fe20000010207 */
[----:B------:R-:W-:Y:S06]  /*2c30*/  @!P0 BRA `(.L_x_3487) ;  /* 0x0000000800f88947 */ /* 0x000fec0003800000 */
[----:B------:R-:W0:Y:S01]  /*2c40*/  LDC.64 R6, c[0x0][0x408] ;  /* 0x00010200ff067b82 */ /* 0x000e220000000a00 */
[----:B------:R-:W-:Y:S01]  /*2c50*/  IMAD R46, R33, -0x40, R27 ;  /* 0xffffffc0212e7824 */ /* 0x000fe200078e021b */
[----:B------:R-:W-:Y:S01]  /*2c60*/  BSSY B1, `(.L_x_3488) ;  /* 0x0000031000017945 */ /* 0x000fe20003800000 */
[----:B------:R-:W-:Y:S02]  /*2c70*/  CS2R R8, SRZ ;  /* 0x0000000000087805 */ /* 0x000fe4000001ff00 */
[----:B------:R-:W-:Y:S02]  /*2c80*/  CS2R R28, SRZ ;  /* 0x00000000001c7805 */ /* 0x000fe4000001ff00 */
[----:B------:R-:W-:Y:S02]  /*2c90*/  CS2R R20, SRZ ;  /* 0x0000000000147805 */ /* 0x000fe4000001ff00 */
[----:B------:R-:W-:Y:S02]  /*2ca0*/  VIMNMX R46, R46, 0x40, PT ;  /* 0x000000402e2e7848 */ /* 0x000fe40003fe0100 */
[----:B------:R-:W-:-:S02]  /*2cb0*/  CS2R R30, SRZ ;  /* 0x00000000001e7805 */ /* 0x000fc4000001ff00 */
[----:B------:R-:W-:Y:S01]  /*2cc0*/  ISETP.GE.AND P0, PT, R18, R46, PT ;  /* 0x0000002e1200720c */ /* 0x000fe20003f06270 */
[----:B0-----:R-:W-:-:S04]  /*2cd0*/  IMAD R10, R11, R6, RZ ;  /* 0x000000060b0a7224 */ /* 0x001fc800078e02ff */
[----:B------:R-:W-:-:S08]  /*2ce0*/  IMAD R15, R33, R7, R10 ;  /* 0x00000007210f7224 */ /* 0x000fd000078e020a */
[----:B------:R-:W-:Y:S05]  /*2cf0*/  @P0 BRA `(.L_x_3489) ;  /* 0x00000000009c0947 */ /* 0x000fea0003800000 */
[----:B------:R-:W-:Y:S01]  /*2d00*/  SHF.R.S32.HI R9, RZ, 0x1f, R18 ;  /* 0x0000001fff097819 */ /* 0x000fe20000011412 */
[----:B------:R-:W-:Y:S01]  /*2d10*/  ULDC.64 UR4, c[0x0][0x3e8] ;  /* 0x0000fa0000047ab9 */ /* 0x000fe20000000a00 */
[----:B------:R-:W-:Y:S01]  /*2d20*/  SHF.R.S32.HI R23, RZ, 0x1f, R22 ;  /* 0x0000001fff177819 */ /* 0x000fe20000011416 */
[----:B------:R-:W-:Y:S01]  /*2d30*/  ULDC.64 UR6, c[0x0][0x400] ;  /* 0x0001000000067ab9 */ /* 0x000fe20000000a00 */
[----:B------:R-:W-:Y:S01]  /*2d40*/  SHF.R.S32.HI R13, RZ, 0x1f, R34 ;  /* 0x0000001fff0d7819 */ /* 0x000fe20000011422 */
[C---:B------:R-:W-:Y:S01]  /*2d50*/  IMAD R8, R9.reuse, R6, RZ ;  /* 0x0000000609087224 */ /* 0x040fe200078e02ff */
[-C--:B------:R-:W-:Y:S01]  /*2d60*/  ISETP.GE.AND P3, PT, R22, R37.reuse, PT ;  /* 0x000000251600720c */ /* 0x080fe20003f66270 */
[----:B------:R-:W-:Y:S01]  /*2d70*/  IMAD R10, R9, R4, RZ ;  /* 0x00000004090a7224 */ /* 0x000fe200078e02ff */
[----:B------:R-:W-:Y:S01]  /*2d80*/  ISETP.GE.AND P5, PT, R165, R37, PT ;  /* 0x00000025a500720c */ /* 0x000fe20003fa6270 */
[C---:B------:R-:W-:Y:S02]  /*2d90*/  IMAD R51, R18.reuse, R7, R8 ;  /* 0x0000000712337224 */ /* 0x040fe400078e0208 */
[----:B------:R-:W-:-:S04]  /*2da0*/  IMAD.WIDE.U32 R8, R18, R6, R22 ;  /* 0x0000000612087225 */ /* 0x000fc800078e0016 */
[----:B------:R-:W-:Y:S02]  /*2db0*/  IMAD R12, R13, R6, RZ ;  /* 0x000000060d0c7224 */ /* 0x000fe400078e02ff */
[C---:B------:R-:W-:Y:S02]  /*2dc0*/  IMAD R21, R18.reuse, R5, R10 ;  /* 0x0000000512157224 */ /* 0x040fe400078e020a */
[----:B------:R-:W-:-:S04]  /*2dd0*/  IMAD.WIDE.U32 R10, R18, R4, R22 ;  /* 0x00000004120a7225 */ /* 0x000fc800078e0016 */
[----:B------:R-:W-:Y:S02]  /*2de0*/  IMAD.IADD R9, R9, 0x1, R51 ;  /* 0x0000000109097824 */ /* 0x000fe400078e0233 */
[C---:B------:R-:W-:Y:S02]  /*2df0*/  IMAD R51, R34.reuse, R7, R12 ;  /* 0x0000000722337224 */ /* 0x040fe400078e020c */
[----:B------:R-:W-:Y:S01]  /*2e00*/  IMAD.IADD R7, R11, 0x1, R21 ;  /* 0x000000010b077824 */ /* 0x000fe200078e0215 */
[----:B------:R-:W-:Y:S01]  /*2e10*/  CS2R R20, SRZ ;  /* 0x0000000000147805 */ /* 0x000fe2000001ff00 */
[----:B------:R-:W-:Y:S02]  /*2e20*/  IMAD R11, R13, R4, RZ ;  /* 0x000000040d0b7224 */ /* 0x000fe400078e02ff */
[----:B------:R-:W-:-:S04]  /*2e30*/  IMAD.WIDE.U32 R8, R34, R6, R8 ;  /* 0x0000000622087225 */ /* 0x000fc800078e0008 */
[----:B------:R-:W-:-:S04]  /*2e40*/  IMAD.WIDE.U32 R12, R33, R6, RZ ;  /* 0x00000006210c7225 */ /* 0x000fc800078e00ff */
[----:B------:R-:W-:Y:S01]  /*2e50*/  IMAD.MOV.U32 R6, RZ, RZ, R10 ;  /* 0x000000ffff067224 */ /* 0x000fe200078e000a */
[----:B------:R-:W-:Y:S01]  /*2e60*/  LEA R10, P4, R12, R8, 0x6 ;  /* 0x000000080c0a7211 */ /* 0x000fe200078830ff */
[C---:B------:R-:W-:Y:S02]  /*2e70*/  IMAD R11, R34.reuse, R5, R11 ;  /* 0x00000005220b7224 */ /* 0x040fe400078e020b */
[----:B------:R-:W-:-:S04]  /*2e80*/  IMAD.WIDE.U32 R6, R34, R4, R6 ;  /* 0x0000000422067225 */ /* 0x000fc800078e0006 */
[----:B------:R-:W-:Y:S01]  /*2e90*/  IMAD.IADD R5, R9, 0x1, R51 ;  /* 0x0000000109057824 */ /* 0x000fe200078e0233 */
[----:B------:R-:W-:Y:S01]  /*2ea0*/  IADD3 R8, P6, R57, R6, RZ ;  /* 0x0000000639087210 */ /* 0x000fe20007fde0ff */
[----:B------:R-:W-:-:S03]  /*2eb0*/  IMAD.IADD R13, R13, 0x1, R15 ;  /* 0x000000010d0d7824 */ /* 0x000fc600078e020f */
[----:B------:R-:W-:Y:S02]  /*2ec0*/  IADD3.X R7, R53, R7, R11, P6, !PT ;  /* 0x0000000735077210 */ /* 0x000fe400037fe40b */
[----:B------:R-:W-:Y:S02]  /*2ed0*/  LEA R4, P6, R8, UR4, 0x1 ;  /* 0x0000000408047c11 */ /* 0x000fe4000f8c08ff */
[----:B------:R-:W-:Y:S02]  /*2ee0*/  LEA.HI.X R13, R12, R5, R13, 0x6, P4 ;  /* 0x000000050c0d7211 */ /* 0x000fe400020f340d */
[----:B------:R-:W-:Y:S02]  /*2ef0*/  LEA R6, P4, R10, UR6, 0x1 ;  /* 0x000000060a067c11 */ /* 0x000fe4000f8808ff */
[----:B------:R-:W-:Y:S02]  /*2f00*/  LEA.HI.X R5, R8, UR5, R7, 0x1, P6 ;  /* 0x0000000508057c11 */ /* 0x000fe4000b0f0c07 */
[----:B------:R-:W-:-:S02]  /*2f10*/  CS2R R8, SRZ ;  /* 0x0000000000087805 */ /* 0x000fc4000001ff00 */
[----:B------:R-:W-:Y:S01]  /*2f20*/  LEA.HI.X R7, R10, UR7, R13, 0x1, P4 ;  /* 0x000000070a077c11 */ /* 0x000fe2000a0f0c0d */
[----:B------:R0:W5:Y:S04]  /*2f30*/  @!P3 LDG.E.64 R28, desc[UR36][R4.64] ;  /* 0x00000024041cb981 */ /* 0x000168000c1e1b00 */
[----:B------:R0:W5:Y:S04]  /*2f40*/  @!P5 LDG.E.64 R8, desc[UR36][R4.64+0x20] ;  /* 0x000020240408d981 */ /* 0x000168000c1e1b00 */
[----:B------:R0:W5:Y:S04]  /*2f50*/  @!P3 LDG.E.64 R30, desc[UR36][R6.64] ;  /* 0x00000024061eb981 */ /* 0x000168000c1e1b00 */
[----:B------:R0:W5:Y:S02]  /*2f60*/  @!P5 LDG.E.64 R20, desc[UR36][R6.64+0x20] ;  /* 0x000020240614d981 */ /* 0x000164000c1e1b00 */
.L_x_3489:
[----:B------:R-:W-:Y:S05]  /*2f70*/  BSYNC B1 ;  /* 0x0000000000017941 */ /* 0x000fea0003800000 */
.L_x_3488:
[----:B------:R-:W-:Y:S01]  /*2f80*/  UISETP.NE.AND UP0, UPT, UR38, URZ, UPT ;  /* 0x0000003f2600728c */ /* 0x000fe2000bf05270 */
        /* <DEDUP_REMOVED lines=13> */
[----:B------:R-:W-:Y:S06]  /*3060*/  @P3 BRA `(.L_x_3490) ;  /* 0x0000000000043947 */ /* 0x000fec0003800000 */
[----:B------:R-:W-:Y:S01]  /*3070*/  BPT.TRAP 0x1 ;  /* 0x000000040000795c */ /* 0x000fe20000300000 */
.L_x_3490:
[----:B------:R-:W-:Y:S01]  /*3080*/  IMAD R40, R156, 0x8, R2 ;  /* 0x000000089c287824 */ /* 0x000fe200078e0202 */
[----:B------:R-:W-:Y:S01]  /*3090*/  SHF.L.U32 R51, R158, 0x1f, RZ ;  /* 0x0000001f9e337819 */ /* 0x000fe200000006ff */
[----:B------:R-:W-:Y:S03]  /*30a0*/  BSSY B1, `(.L_x_3491) ;  /* 0x0000003000017945 */ /* 0x000fe60003800000 */
[----:B------:R-:W0:Y:S02]  /*30b0*/  SYNCS.PHASECHK.TRANS64.TRYWAIT P4, [R40+URZ+0x38890], R51 ;  /* 0x03889033280075a7 */ /* 0x000e24000808017f */
[----:B0-----:R-:W-:Y:S05]  /*30c0*/  @!P4 BRA `(.L_x_3492) ;  /* 0x000003600034c947 */ /* 0x001fea0003800000 */
.L_x_3855:
[----:B------:R-:W-:Y:S05]  /*30d0*/  BSYNC B1 ;  /* 0x0000000000017941 */ /* 0x000fea0003800000 */
.L_x_3491:
[----:B------:R-:W-:-:S03]  /*30e0*/  UMOV UR4, 0xffffffff ;  /* 0xffffffff00047882 */ /* 0x000fc60000000000 */
[----:B------:R-:W-:Y:S05]  /*30f0*/  BRA.DIV UR4, `(.L_x_3493) ;  /* 0x00000362043c7947 */ /* 0x000fea000b800000 */
[----:B------:R-:W1:Y:S04]  /*3100*/  SHFL.IDX PT, R49, R49, RZ, 0x1c1f ;  /* 0x001c1fff31317589 */ /* 0x000e6800000e0000 */
[----:B------:R2:W3:Y:S02]  /*3110*/  SHFL.IDX PT, R14, R47, RZ, 0x1c1f ;  /* 0x001c1fff2f0e7589 */ /* 0x0004e400000e0000 */
.L_x_3859:
[----:B------:R-:W-:Y:S05]  /*3120*/  @P0 BRA `(.L_x_3494) ;  /* 0x0000001400680947 */ /* 0x000fea0003800000 */
[----:B------:R-:W4:Y:S01]  /*3130*/  LDC R52, c[0x0][0x2f4] ;  /* 0x0000bd00ff347b82 */ /* 0x000f220000000800 */
[----:B------:R-:W-:Y:S01]  /*3140*/  BSSY B1, `(.L_x_3495) ;  /* 0x0000034000017945 */ /* 0x000fe20003800000 */
[----:B----4-:R-:W-:-:S13]  /*3150*/  ISETP.GE.AND P0, PT, R16, R52, PT ;  /* 0x000000341000720c */ /* 0x010fda0003f06270 */
[----:B------:R-:W-:Y:S05]  /*3160*/  @P0 BRA `(.L_x_3496) ;  /* 0x0000000000c40947 */ /* 0x000fea0003800000 */
[----:B------:R4:W0:Y:S01]  /*3170*/  LDS.128 R4, [R48+0x22400] ;  /* 0x0224000030047984 */ /* 0x0008220000000c00 */
[----:B------:R-:W-:Y:S01]  /*3180*/  ISETP.GE.AND P4, PT, R22, R37, PT ;  /* 0x000000251600720c */ /* 0x000fe20003f86270 */
[----:B------:R-:W-:Y:S01]  /*3190*/  BSSY B2, `(.L_x_3497) ;  /* 0x000002d000027945 */ /* 0x000fe20003800000 */
[----:B---3--:R-:W-:-:S04]  /*31a0*/  LEA R10, P0, R16, R14, 0x1 ;  /* 0x0000000e100a7211 */ /* 0x008fc800078008ff */
[----:B-1----:R-:W-:-:S07]  /*31b0*/  LEA.HI.X R11, R16, R49, R17, 0x1, P0 ;  /* 0x00000031100b7211 */ /* 0x002fce00000f0c11 */
[----:B----4-:R-:W-:Y:S05]  /*31c0*/  @P4 BRA `(.L_x_3498) ;  /* 0x0000000000a44947 */ /* 0x010fea0003800000 */
[--C-:B------:R-:W-:Y:S01]  /*31d0*/  SHF.R.U64 R15, R28, 0x10, R29.reuse ;  /* 0x000000101c0f7819 */ /* 0x100fe2000000121d */
[----:B0-----:R-:W-:Y:S01]  /*31e0*/  IMAD.MOV.U32 R12, RZ, RZ, R6 ;  /* 0x000000ffff0c7224 */ /* 0x001fe200078e0006 */
[----:B------:R-:W-:Y:S01]  /*31f0*/  SHF.R.U32.HI R28, RZ, 0x10, R29 ;  /* 0x00000010ff1c7819 */ /* 0x000fe2000001161d */
[--C-:B------:R-:W-:Y:S01]  /*3200*/  HADD2.F32 R6, -RZ, R5.reuse.H1_H1 ;  /* 0x30000005ff067230 */ /* 0x100fe20000004100 */
[--C-:B------:R-:W-:Y:S01]  /*3210*/  SHF.R.U64 R29, R30, 0x10, R31.reuse ;  /* 0x000000101e1d7819 */ /* 0x100fe2000000121f */
[----:B------:R-:W-:Y:S01]  /*3220*/  HADD2.F32 R5, -RZ, R5.H0_H0 ;  /* 0x20000005ff057230 */ /* 0x000fe20000004100 */
[----:B------:R-:W-:Y:S01]  /*3230*/  SHF.R.U32.HI R30, RZ, 0x10, R31 ;  /* 0x00000010ff1e7819 */ /* 0x000fe2000001161f */
[----:B------:R-:W-:Y:S02]  /*3240*/  HADD2.F32 R15, -RZ, R15.H0_H0 ;  /* 0x2000000fff0f7230 */ /* 0x000fe40000004100 */
[----:B------:R-:W-:Y:S02]  /*3250*/  HADD2.F32 R29, -RZ, R29.H0_H0 ;  /* 0x2000001dff1d7230 */ /* 0x000fe40000004100 */
[----:B------:R-:W-:-:S02]  /*3260*/  HADD2.F32 R30, -RZ, R30.H0_H0 ;  /* 0x2000001eff1e7230 */ /* 0x000fc40000004100 */
[--C-:B------:R-:W-:Y:S02]  /*3270*/  HADD2.F32 R13, -RZ, R7.reuse.H1_H1 ;  /* 0x30000007ff0d7230 */ /* 0x100fe40000004100 */
[CC--:B------:R-:W-:Y:S01]  /*3280*/  FMUL.FTZ R48, R6.reuse, R29.reuse ;  /* 0x0000001d06307220 */ /* 0x0c0fe20000410000 */
[----:B------:R-:W-:Y:S02]  /*3290*/  HADD2.F32 R7, -RZ, R7.H0_H0 ;  /* 0x20000007ff077230 */ /* 0x000fe40000004100 */
[C---:B------:R-:W-:Y:S01]  /*32a0*/  FMUL.FTZ R29, R5.reuse, R29 ;  /* 0x0000001d051d7220 */ /* 0x040fe20000410000 */
[----:B------:R-:W-:Y:S02]  /*32b0*/  HADD2.F32 R28, -RZ, R28.H0_H0 ;  /* 0x2000001cff1c7230 */ /* 0x000fe40000004100 */
[-C--:B------:R-:W-:Y:S01]  /*32c0*/  FFMA.FTZ R48, R5, R15.reuse, -R48 ;  /* 0x0000000f05307223 */ /* 0x080fe20000010830 */
[----:B------:R-:W-:Y:S01]  /*32d0*/  FMUL.FTZ R50, R13, R30 ;  /* 0x0000001e0d327220 */ /* 0x000fe20000410000 */
[----:B--2---:R-:W-:Y:S01]  /*32e0*/  FFMA.FTZ R47, R6, R15, R29 ;  /* 0x0000000f062f7223 */ /* 0x004fe2000001001d */
[----:B------:R-:W-:-:S02]  /*32f0*/  HADD2.F32 R5, -RZ, R4.H1_H1 ;  /* 0x30000004ff057230 */ /* 0x000fc40000004100 */
[C---:B------:R-:W-:Y:S01]  /*3300*/  FMUL.FTZ R30, R7.reuse, R30 ;  /* 0x0000001e071e7220 */ /* 0x040fe20000410000 */
[--C-:B------:R-:W-:Y:S02]  /*3310*/  HADD2.F32 R15, -RZ, R57.reuse.H0_H0 ;  /* 0x20000039ff0f7230 */ /* 0x100fe40000004100 */
[-C--:B------:R-:W-:Y:S01]  /*3320*/  FFMA.FTZ R50, R7, R28.reuse, -R50 ;  /* 0x0000001c07327223 */ /* 0x080fe20000010832 */
[----:B------:R-:W-:Y:S02]  /*3330*/  HADD2.F32 R4, -RZ, R4.H0_H0 ;  /* 0x20000004ff047230 */ /* 0x000fe40000004100 */
[----:B------:R-:W-:Y:S01]  /*3340*/  FFMA.FTZ R53, R13, R28, R30 ;  /* 0x0000001c0d357223 */ /* 0x000fe2000001001e */
[----:B------:R-:W-:Y:S02]  /*3350*/  HADD2.F32 R29, -RZ, R57.H1_H1 ;  /* 0x30000039ff1d7230 */ /* 0x000fe40000004100 */
[----:B------:R-:W-:Y:S01]  /*3360*/  FMUL.FTZ R31, R5, R15 ;  /* 0x0000000f051f7220 */ /* 0x000fe20000410000 */
[----:B------:R-:W-:-:S02]  /*3370*/  HADD2.F32 R6, -RZ, R12.H1_H1 ;  /* 0x3000000cff067230 */ /* 0x000fc40000004100 */
[----:B------:R-:W-:Y:S01]  /*3380*/  FMUL.FTZ R28, R4, R15 ;  /* 0x0000000f041c7220 */ /* 0x000fe20000410000 */
[----:B------:R-:W-:Y:S02]  /*3390*/  HADD2.F32 R12, -RZ, R12.H0_H0 ;  /* 0x2000000cff0c7230 */ /* 0x000fe40000004100 */
[--C-:B------:R-:W-:Y:S02]  /*33a0*/  HADD2.F32 R7, -RZ, R55.reuse.H0_H0 ;  /* 0x20000037ff077230 */ /* 0x100fe40000004100 */
[-C--:B------:R-:W-:Y:S01]  /*33b0*/  FMUL.FTZ R15, R6, R29.reuse ;  /* 0x0000001d060f7220 */ /* 0x080fe20000410000 */
        /* <DEDUP_REMOVED lines=10> */
.L_x_3498:
[----:B------:R-:W-:Y:S05]  /*3460*/  BSYNC B2 ;  /* 0x0000000000027941 */ /* 0x000fea0003800000 */
.L_x_3497:
[----:B0-----:R4:W-:Y:S02]  /*3470*/  ST.E.128 desc[UR36][R10.64], R4 ;  /* 0x000000040a007985 */ /* 0x0019e4000c101d24 */
.L_x_3496:
[----:B------:R-:W-:Y:S05]  /*3480*/  BSYNC B1 ;  /* 0x0000000000017941 */ /* 0x000fea0003800000 */
.L_x_3495:
[----:B------:R-:W-:-:S13]  /*3490*/  ISETP.GE.AND P0, PT, R19, R52, PT ;  /* 0x000000341300720c */ /* 0x000fda0003f06270 */
        /* <DEDUP_REMOVED lines=8> */
[----:B-1----:R-:W-:-:S03]  /*3520*/  LEA.HI.X R11, R19, R49, R164, 0x1, P0 ;  /* 0x00000031130b7211 */ /* 0x002fc600000f0ca4 */
[----:B------:R-:W-:-:S06]  /*3530*/  IMAD R4, R5, 0x2, R2 ;  /* 0x0000000205047824 */ /* 0x000fcc00078e0202 */
[----:B------:R-:W1:Y:S01]  /*3540*/  LDS.128 R4, [R4+0x22400] ;  /* 0x0224000004047984 */ /* 0x000e620000000c00 */
[----:B------:R-:W-:Y:S05]  /*3550*/  @P4 BRA `(.L_x_3500) ;  /* 0x0000000000a44947 */ /* 0x000fea0003800000 */
[----:B------:R-:W-:Y:S02]  /*3560*/  SHF.R.U64 R13, R20, 0x10, R21 ;  /* 0x00000010140d7819 */ /* 0x000fe40000001215 */
[----:B------:R-:W-:Y:S01]  /*3570*/  SHF.R.U64 R12, R8, 0x10, R9 ;  /* 0x00000010080c7819 */ /* 0x000fe20000001209 */
[----:B-1----:R-:W-:Y:S01]  /*3580*/  IMAD.MOV.U32 R8, RZ, RZ, R6 ;  /* 0x000000ffff087224 */ /* 0x002fe200078e0006 */
        /* <DEDUP_REMOVED lines=38> */
.L_x_3500:
[----:B------:R-:W-:Y:S05]  /*37f0*/  BSYNC B1 ;  /* 0x0000000000017941 */ /* 0x000fea0003800000 */
.L_x_3499:
[----:B-1----:R1:W-:Y:S01]  /*3800*/  ST.E.128 desc[UR36][R10.64], R4 ;  /* 0x000000040a007985 */ /* 0x0023e2000c101d24 */
[----:B------:R-:W-:Y:S05]  /*3810*/  BRA `(.L_x_3494) ;  /* 0x0000000c00ac7947 */ /* 0x000fea0003800000 */
.L_x_3487:
[----:B------:R-:W-:Y:S01]  /*3820*/  SHF.R.S32.HI R7, RZ, 0x1f, R18 ;  /* 0x0000001fff077819 */ /* 0x000fe20000011412 */
[-C--:B------:R-:W-:Y:S01]  /*3830*/  IMAD.WIDE.U32 R8, R18, R4.reuse, R16 ;  /* 0x0000000412087225 */ /* 0x080fe200078e0010 */
[----:B------:R-:W-:Y:S01]  /*3840*/  ULDC.64 UR6, c[0x0][0x408] ;  /* 0x0001020000067ab9 */ /* 0x000fe20000000a00 */
[----:B------:R-:W-:Y:S01]  /*3850*/  ULDC.64 UR4, c[0x0][0x3e8] ;  /* 0x0000fa0000047ab9 */ /* 0x000fe20000000a00 */
[----:B------:R-:W-:Y:S01]  /*3860*/  ISETP.GE.AND P4, PT, R16, R37, PT ;  /* 0x000000251000720c */ /* 0x000fe20003f86270 */
[C---:B------:R-:W-:Y:S02]  /*3870*/  IMAD R6, R7.reuse, R4, RZ ;  /* 0x0000000407067224 */ /* 0x040fe400078e02ff */
[----:B------:R-:W-:Y:S02]  /*3880*/  IMAD R15, R7, UR6, RZ ;  /* 0x00000006070f7c24 */ /* 0x000fe4000f8e02ff */
[C---:B------:R-:W-:Y:S02]  /*3890*/  IMAD R13, R18.reuse, R5, R6 ;  /* 0x00000005120d7224 */ /* 0x040fe400078e0206 */
[----:B------:R-:W-:-:S04]  /*38a0*/  IMAD.WIDE.U32 R6, R18, UR6, R16 ;  /* 0x0000000612067c25 */ /* 0x000fc8000f8e0010 */
[----:B------:R-:W-:Y:S01]  /*38b0*/  IMAD.IADD R9, R13, 0x1, R9 ;  /* 0x000000010d097824 */ /* 0x000fe200078e0209 */
[----:B------:R-:W-:Y:S01]  /*38c0*/  SHF.R.S32.HI R13, RZ, 0x1f, R34 ;  /* 0x0000001fff0d7819 */ /* 0x000fe20000011422 */
[----:B------:R-:W-:Y:S02]  /*38d0*/  IMAD R15, R18, UR7, R15 ;  /* 0x00000007120f7c24 */ /* 0x000fe4000f8e020f */
[----:B------:R-:W-:-:S04]  /*38e0*/  IMAD.WIDE.U32 R8, R34, R4, R8 ;  /* 0x0000000422087225 */ /* 0x000fc800078e0008 */
[----:B------:R-:W-:Y:S02]  /*38f0*/  IMAD R4, R13, R4, RZ ;  /* 0x000000040d047224 */ /* 0x000fe400078e02ff */
[----:B------:R-:W-:Y:S02]  /*3900*/  IMAD.IADD R7, R15, 0x1, R7 ;  /* 0x000000010f077824 */ /* 0x000fe400078e0207 */
[----:B------:R-:W-:Y:S01]  /*3910*/  IMAD R5, R34, R5, R4 ;  /* 0x0000000522057224 */ /* 0x000fe200078e0204 */
[----:B------:R-:W-:Y:S01]  /*3920*/  IADD3 R4, P0, R57, R8, RZ ;  /* 0x0000000839047210 */ /* 0x000fe20007f1e0ff */
[----:B------:R-:W-:Y:S02]  /*3930*/  IMAD R13, R13, UR6, RZ ;  /* 0x000000060d0d7c24 */ /* 0x000fe4000f8e02ff */
[----:B------:R-:W-:Y:S01]  /*3940*/  IMAD R10, R11, UR6, RZ ;  /* 0x000000060b0a7c24 */ /* 0x000fe2000f8e02ff */
[----:B------:R-:W-:Y:S01]  /*3950*/  IADD3.X R5, R53, R5, R9, P0, !PT ;  /* 0x0000000535057210 */ /* 0x000fe200007fe409 */
[----:B------:R-:W-:-:S02]  /*3960*/  IMAD R46, R33, -0x40, R27 ;  /* 0xffffffc0212e7824 */ /* 0x000fc400078e021b */
[----:B------:R-:W-:-:S03]  /*3970*/  IMAD.WIDE.U32 R8, R33, UR6, RZ ;  /* 0x0000000621087c25 */ /* 0x000fc6000f8e00ff */
[----:B------:R-:W-:Y:S01]  /*3980*/  VIMNMX R46, R46, 0x40, PT ;  /* 0x000000402e2e7848 */ /* 0x000fe20003fe0100 */
[C---:B------:R-:W-:Y:S02]  /*3990*/  IMAD R13, R34.reuse, UR7, R13 ;  /* 0x00000007220d7c24 */ /* 0x040fe4000f8e020d */
[----:B------:R-:W-:Y:S01]  /*39a0*/  IMAD.WIDE.U32 R6, R34, UR6, R6 ;  /* 0x0000000622067c25 */ /* 0x000fe2000f8e0006 */
[----:B------:R-:W-:-:S03]  /*39b0*/  ISETP.GE.OR P0, PT, R18, R46, P4 ;  /* 0x0000002e1200720c */ /* 0x000fc60002706670 */
[----:B------:R-:W-:Y:S01]  /*39c0*/  IMAD R15, R33, UR7, R10 ;  /* 0x00000007210f7c24 */ /* 0x000fe2000f8e020a */
[----:B------:R-:W-:Y:S01]  /*39d0*/  LEA R10, P3, R4, UR4, 0x1 ;  /* 0x00000004040a7c11 */ /* 0x000fe2000f8608ff */
[----:B------:R-:W-:Y:S01]  /*39e0*/  IMAD.IADD R13, R13, 0x1, R7 ;  /* 0x000000010d0d7824 */ /* 0x000fe200078e0207 */
[----:B------:R-:W-:Y:S01]  /*39f0*/  LEA R12, P5, R8, R6, 0x6 ;  /* 0x00000006080c7211 */ /* 0x000fe200078a30ff */
[----:B------:R-:W-:Y:S01]  /*3a00*/  IMAD.IADD R9, R15, 0x1, R9 ;  /* 0x000000010f097824 */ /* 0x000fe200078e0209 */
[----:B------:R-:W-:Y:S01]  /*3a10*/  LEA.HI.X R11, R4, UR5, R5, 0x1, P3 ;  /* 0x00000005040b7c11 */ /* 0x000fe200098f0c05 */
[----:B------:R-:W-:Y:S01]  /*3a20*/  ULDC.64 UR4, c[0x0][0x400] ;  /* 0x0001000000047ab9 */ /* 0x000fe20000000a00 */
[----:B------:R-:W-:Y:S02]  /*3a30*/  CS2R R6, SRZ ;  /* 0x0000000000067805 */ /* 0x000fe4000001ff00 */
[----:B------:R-:W-:Y:S02]  /*3a40*/  CS2R R4, SRZ ;  /* 0x0000000000047805 */ /* 0x000fe4000001ff00 */
[----:B------:R-:W-:-:S02]  /*3a50*/  LEA.HI.X R9, R8, R13, R9, 0x6, P5 ;  /* 0x0000000d08097211 */ /* 0x000fc400028f3409 */
[C---:B------:R-:W-:Y:S02]  /*3a60*/  LEA R8, P3, R12.reuse, UR4, 0x1 ;  /* 0x000000040c087c11 */ /* 0x040fe4000f8608ff */
[----:B------:R-:W-:Y:S02]  /*3a70*/  CS2R R30, SRZ ;  /* 0x00000000001e7805 */ /* 0x000fe4000001ff00 */
[----:B------:R-:W-:Y:S01]  /*3a80*/  CS2R R28, SRZ ;  /* 0x00000000001c7805 */ /* 0x000fe2000001ff00 */
[----:B------:R-:W2:Y:S01]  /*3a90*/  @!P0 LDG.E.128 R4, desc[UR36][R10.64] ;  /* 0x000000240a048981 */ /* 0x000ea2000c1e1d00 */
[----:B------:R-:W-:-:S05]  /*3aa0*/  LEA.HI.X R9, R12, UR5, R9, 0x1, P3 ;  /* 0x000000050c097c11 */ /* 0x000fca00098f0c09 */
[----:B------:R-:W3:Y:S01]  /*3ab0*/  @!P0 LDG.E.128 R28, desc[UR36][R8.64] ;  /* 0x00000024081c8981 */ /* 0x000ee2000c1e1d00 */
[----:B------:R-:W-:-:S06]  /*3ac0*/  UISETP.NE.AND UP0, UPT, UR38, URZ, UPT ;  /* 0x0000003f2600728c */ /* 0x000fcc000bf05270 */
[----:B------:R-:W-:Y:S01]  /*3ad0*/  PLOP3.LUT P3, PT, PT, PT, UP0, 0x80, 0x0 ;  /* 0x000000000000781c */ /* 0x000fe20003f6f008 */
[----:B--2---:R-:W-:Y:S02]  /*3ae0*/  IMAD.MOV.U32 R12, RZ, RZ, R6 ;  /* 0x000000ffff0c7224 */ /* 0x004fe400078e0006 */
[----:B------:R-:W-:Y:S02]  /*3af0*/  IMAD.MOV.U32 R13, RZ, RZ, R7 ;  /* 0x000000ffff0d7224 */ /* 0x000fe400078e0007 */
[----:B------:R-:W-:Y:S02]  /*3b00*/  IMAD.MOV.U32 R14, RZ, RZ, R4 ;  /* 0x000000ffff0e7224 */ /* 0x000fe400078e0004 */
[----:B------:R-:W-:Y:S01]  /*3b10*/  IMAD.MOV.U32 R15, RZ, RZ, R5 ;  /* 0x000000ffff0f7224 */ /* 0x000fe200078e0005 */
[----:B------:R-:W-:Y:S01]  /*3b20*/  PRMT R59, R12, 0x5410, R13 ;  /* 0x000054100c3b7816 */ /* 0x000fe2000000000d */
[----:B---3--:R-:W-:Y:S02]  /*3b30*/  IMAD.MOV.U32 R8, RZ, RZ, R30 ;  /* 0x000000ffff087224 */ /* 0x008fe400078e001e */
[----:B------:R-:W-:Y:S01]  /*3b40*/  IMAD.MOV.U32 R9, RZ, RZ, R31 ;  /* 0x000000ffff097224 */ /* 0x000fe200078e001f */
[----:B------:R-:W-:Y:S01]  /*3b50*/  PRMT R60, R14, 0x5410, R15 ;  /* 0x000054100e3c7816 */ /* 0x000fe2000000000f */
[----:B------:R-:W-:-:S02]  /*3b60*/  IMAD.MOV.U32 R10, RZ, RZ, R28 ;  /* 0x000000ffff0a7224 */ /* 0x000fc400078e001c */
[----:B------:R-:W-:-:S03]  /*3b70*/  IMAD.MOV.U32 R11, RZ, RZ, R29 ;  /* 0x000000ffff0b7224 */ /* 0x000fc600078e001d */
[----:B------:R-:W-:Y:S02]  /*3b80*/  PRMT R58, R8, 0x5410, R10 ;  /* 0x00005410083a7816 */ /* 0x000fe4000000000a */
[----:B------:R-:W-:Y:S01]  /*3b90*/  PRMT R57, R9, 0x5410, R11 ;  /* 0x0000541009397816 */ /* 0x000fe2000000000b */
[----:B------:R-:W-:Y:S06]  /*3ba0*/  @P3 BRA `(.L_x_3501) ;  /* 0x0000000000043947 */ /* 0x000fec0003800000 */
[----:B------:R-:W-:Y:S01]  /*3bb0*/  BPT.TRAP 0x1 ;  /* 0x000000040000795c */ /* 0x000fe20000300000 */
.L_x_3501:
[----:B------:R-:W-:Y:S01]  /*3bc0*/  IMAD R40, R156, 0x8, R2 ;  /* 0x000000089c287824 */ /* 0x000fe200078e0202 */
[----:B------:R-:W-:Y:S01]  /*3bd0*/  SHF.L.U32 R51, R158, 0x1f, RZ ;  /* 0x0000001f9e337819 */ /* 0x000fe200000006ff */
[----:B------:R-:W0:Y:S01]  /*3be0*/  LDC R53, c[0x0][0x2f4] ;  /* 0x0000bd00ff357b82 */ /* 0x000e220000000800 */
[----:B------:R-:W-:Y:S02]  /*3bf0*/  BSSY B1, `(.L_x_3502) ;  /* 0x0000004000017945 */ /* 0x000fe40003800000 */
[----:B------:R-:W1:Y:S01]  /*3c00*/  SYNCS.PHASECHK.TRANS64.TRYWAIT P5, [R40+URZ+0x38890], R51 ;  /* 0x03889033280075a7 */ /* 0x000e6200080a017f */
[----:B0-----:R-:W-:Y:S01]  /*3c10*/  ISETP.GE.AND P0, PT, R16, R53, PT ;  /* 0x000000351000720c */ /* 0x001fe20003f06270 */
[----:B-1----:R-:W-:-:S12]  /*3c20*/  @!P5 BRA `(.L_x_3503) ;  /* 0x0000035400b8d947 */ /* 0x002fd80003800000 */
.L_x_3860:
[----:B------:R-:W-:Y:S05]  /*3c30*/  BSYNC B1 ;  /* 0x0000000000017941 */ /* 0x000fea0003800000 */
.L_x_3502:
[----:B------:R-:W-:-:S03]  /*3c40*/  UMOV UR4, 0xffffffff ;  /* 0xffffffff00047882 */ /* 0x000fc60000000000 */
[----:B------:R-:W-:Y:S05]  /*3c50*/  BRA.DIV UR4, `(.L_x_3504) ;  /* 0x0000035604c07947 */ /* 0x000fea000b800000 */
[----:B------:R1:W2:Y:S04]  /*3c60*/  SHFL.IDX PT, R21, R49, RZ, 0x1c1f ;  /* 0x001c1fff31157589 */ /* 0x0002a800000e0000 */
[----:B------:R1:W3:Y:S02]  /*3c70*/  SHFL.IDX PT, R20, R47, RZ, 0x1c1f ;  /* 0x001c1fff2f147589 */ /* 0x0002e400000e0000 */
.L_x_3864:
[----:B------:R-:W-:-:S13]  /*3c80*/  ISETP.GE.OR P0, PT, R18, R46, P0 ;  /* 0x0000002e1200720c */ /* 0x000fda0000706670 */
[----:B------:R-:W-:Y:S05]  /*3c90*/  @P0 BRA `(.L_x_3494) ;  /* 0x00000008008c0947 */ /* 0x000fea0003800000 */
[----:B------:R-:W-:Y:S01]  /*3ca0*/  IMAD.SHL.U32 R8, R37, 0x2, RZ ;  /* 0x0000000225087824 */ /* 0x000fe200078e00ff */
[----:B------:R-:W-:Y:S01]  /*3cb0*/  BSSY B1, `(.L_x_3505) ;  /* 0x0000066000017945 */ /* 0x000fe20003800000 */
[----:B------:R-:W-:Y:S02]  /*3cc0*/  IMAD.SHL.U32 R37, R0, 0x8, RZ ;  /* 0x0000000800257824 */ /* 0x000fe400078e00ff */
[----:B------:R-:W-:-:S05]  /*3cd0*/  @P1 IMAD.IADD R8, R53, 0x1, -R8 ;  /* 0x0000000135081824 */ /* 0x000fca00078e0a08 */
[----:B------:R-:W-:-:S04]  /*3ce0*/  SHF.R.S32.HI R9, RZ, 0x1f, R8 ;  /* 0x0000001fff097819 */ /* 0x000fc80000011408 */
[----:B------:R-:W-:Y:S02]  /*3cf0*/  LEA.HI R9, R9, R8, RZ, 0x4 ;  /* 0x0000000809097211 */ /* 0x000fe400078f20ff */
[----:B------:R-:W-:Y:S02]  /*3d00*/  LOP3.LUT R8, R52, 0x38, R37, 0xf8, !PT ;  /* 0x0000003834087812 */ /* 0x000fe400078ef825 */
[----:B------:R-:W-:-:S05]  /*3d10*/  LEA.HI.SX32 R9, R9, R0, 0x1c ;  /* 0x0000000009097211 */ /* 0x000fca00078fe2ff */
[----:B-1----:R-:W-:Y:S01]  /*3d20*/  IMAD.SHL.U32 R47, R9, 0x8, RZ ;  /* 0x00000008092f7824 */ /* 0x002fe200078e00ff */
[----:B------:R-:W-:-:S04]  /*3d30*/  LOP3.LUT R9, R50, R8, R55, 0xf6, !PT ;  /* 0x0000000832097212 */ /* 0x000fc800078ef637 */
[----:B------:R-:W-:Y:S01]  /*3d40*/  LOP3.LUT R52, R52, 0x38, R47, 0xf8, !PT ;  /* 0x0000003834347812 */ /* 0x000fe200078ef82f */
[----:B------:R-:W-:-:S03]  /*3d50*/  IMAD.IADD R9, R36, 0x1, R9 ;  /* 0x0000000124097824 */ /* 0x000fc600078e0209 */
[----:B------:R-:W-:Y:S01]  /*3d60*/  LOP3.LUT R55, R50, R52, R55, 0xf6, !PT ;  /* 0x0000003432377212 */ /* 0x000fe200078ef637 */
[----:B------:R-:W-:-:S04]  /*3d70*/  IMAD R9, R9, 0x2, R2 ;  /* 0x0000000209097824 */ /* 0x000fc800078e0202 */
[----:B------:R-:W-:Y:S02]  /*3d80*/  IMAD.IADD R55, R36, 0x1, R55 ;  /* 0x0000000124377824 */ /* 0x000fe400078e0237 */
[----:B------:R-:W1:Y:S01]  /*3d90*/  LDS.128 R8, [R9+0x22400] ;  /* 0x0224000009087984 */ /* 0x000e620000000c00 */
[----:B--23--:R-:W-:-:S04]  /*3da0*/  IMAD.WIDE R36, R37, 0x2, R20 ;  /* 0x0000000225247825 */ /* 0x00cfc800078e0214 */
[----:B------:R-:W-:-:S05]  /*3db0*/  IMAD R55, R55, 0x2, R2 ;  /* 0x0000000237377824 */ /* 0x000fca00078e0202 */
[----:B------:R2:W3:Y:S01]  /*3dc0*/  LDS.128 R12, [R55+0x22400] ;  /* 0x02240000370c7984 */ /* 0x0004e20000000c00 */
[----:B------:R-:W-:Y:S05]  /*3dd0*/  @P4 BRA `(.L_x_3506) ;  /* 0x00000004004c4947 */ /* 0x000fea0003800000 */
[----:B------:R-:W-:Y:S02]  /*3de0*/  SHF.R.U32.HI R49, RZ, 0x10, R29 ;  /* 0x00000010ff317819 */ /* 0x000fe4000001161d */
[----:B------:R-:W-:Y:S02]  /*3df0*/  SHF.R.U64 R48, R4, 0x10, R5 ;  /* 0x0000001004307819 */ /* 0x000fe40000001205 */
[----:B------:R-:W-:Y:S01]  /*3e00*/  SHF.R.U64 R28, R28, 0x10, R29 ;  /* 0x000000101c1c7819 */ /* 0x000fe2000000121d */
[----:B-1----:R-:W-:Y:S01]  /*3e10*/  IMAD.MOV.U32 R29, RZ, RZ, R8 ;  /* 0x000000ffff1d7224 */ /* 0x002fe200078e0008 */
[----:B------:R-:W-:Y:S01]  /*3e20*/  SHF.R.U64 R4, R6, 0x10, R7 ;  /* 0x0000001006047819 */ /* 0x000fe20000001207 */
[----:B---3--:R-:W-:Y:S01]  /*3e30*/  HADD2.F32 R8, -RZ, R13.H1_H1 ;  /* 0x3000000dff087230 */ /* 0x008fe20000004100 */
[----:B------:R-:W-:Y:S01]  /*3e40*/  SHF.R.U32.HI R50, RZ, 0x10, R5 ;  /* 0x00000010ff327819 */ /* 0x000fe20000011605 */
[----:B------:R-:W-:Y:S01]  /*3e50*/  HADD2.F32 R6, -RZ, R9.H0_H0 ;  /* 0x20000009ff067230 */ /* 0x000fe20000004100 */
[----:B------:R-:W-:Y:S01]  /*3e60*/  SHF.R.U32.HI R56, RZ, 0x10, R7 ;  /* 0x00000010ff387819 */ /* 0x000fe20000011607 */
[----:B------:R-:W-:Y:S01]  /*3e70*/  HADD2.F32 R49, -RZ, R49.H0_H0 ;  /* 0x20000031ff317230 */ /* 0x000fe20000004100 */
[--C-:B------:R-:W-:Y:S01]  /*3e80*/  SHF.R.U64 R5, R30, 0x10, R31.reuse ;  /* 0x000000101e057819 */ /* 0x100fe2000000121f */
[----:B------:R-:W-:Y:S01]  /*3e90*/  HADD2.F32 R9, -RZ, R9.H1_H1 ;  /* 0x30000009ff097230 */ /* 0x000fe20000004100 */
[----:B------:R-:W-:Y:S01]  /*3ea0*/  SHF.R.U32.HI R54, RZ, 0x10, R31 ;  /* 0x00000010ff367819 */ /* 0x000fe2000001161f */
[----:B------:R-:W-:-:S02]  /*3eb0*/  HADD2.F32 R31, -RZ, R57.H1_H1 ;  /* 0x30000039ff1f7230 */ /* 0x000fc40000004100 */
[-C--:B------:R-:W-:Y:S01]  /*3ec0*/  FMUL.FTZ R52, R8, R49.reuse ;  /* 0x0000003108347220 */ /* 0x080fe20000410000 */
[----:B------:R-:W-:Y:S02]  /*3ed0*/  HADD2.F32 R7, -RZ, R13.H0_H0 ;  /* 0x2000000dff077230 */ /* 0x000fe40000004100 */
[----:B------:R-:W-:Y:S01]  /*3ee0*/  FMUL.FTZ R49, R9, R49 ;  /* 0x0000003109317220 */ /* 0x000fe20000410000 */
[----:B------:R-:W-:Y:S02]  /*3ef0*/  IMAD.MOV.U32 R30, RZ, RZ, R12 ;  /* 0x000000ffff1e7224 */ /* 0x000fe400078e000c */
[----:B------:R-:W-:Y:S02]  /*3f00*/  HADD2.F32 R13, -RZ, R50.H0_H0 ;  /* 0x20000032ff0d7230 */ /* 0x000fe40000004100 */
[-C--:B--2---:R-:W-:Y:S01]  /*3f10*/  FMUL.FTZ R55, R7, R31.reuse ;  /* 0x0000001f07377220 */ /* 0x084fe20000410000 */
[----:B------:R-:W-:Y:S02]  /*3f20*/  HADD2.F32 R12, -RZ, R60.H1_H1 ;  /* 0x3000003cff0c7230 */ /* 0x000fe40000004100 */
[----:B------:R-:W-:Y:S01]  /*3f30*/  FMUL.FTZ R50, R6, R31 ;  /* 0x0000001f06327220 */ /* 0x000fe20000410000 */
[----:B------:R-:W-:-:S02]  /*3f40*/  HADD2.F32 R31, -RZ, R59.H1_H1 ;  /* 0x3000003bff1f7230 */ /* 0x000fc40000004100 */
[-C--:B------:R-:W-:Y:S01]  /*3f50*/  FFMA.FTZ R9, R9, R13.reuse, -R52 ;  /* 0x0000000d09097223 */ /* 0x080fe20000010834 */
[----:B------:R-:W-:Y:S01]  /*3f60*/  FFMA.FTZ R8, R8, R13, R49 ;  /* 0x0000000d08087223 */ /* 0x000fe20000010031 */
[-C--:B------:R-:W-:Y:S01]  /*3f70*/  FFMA.FTZ R6, R6, R12.reuse, -R55 ;  /* 0x0000000c06067223 */ /* 0x080fe20000010837 */
[----:B------:R-:W-:Y:S01]  /*3f80*/  FFMA.FTZ R7, R7, R12, R50 ;  /* 0x0000000c07077223 */ /* 0x000fe20000010032 */
[--C-:B------:R-:W-:Y:S02]  /*3f90*/  HADD2.F32 R13, -RZ, R15.reuse.H0_H0 ;  /* 0x2000000fff0d7230 */ /* 0x100fe40000004100 */
[----:B------:R-:W-:Y:S01]  /*3fa0*/  HADD2.F32 R15, -RZ, R15.H1_H1 ;  /* 0x3000000fff0f7230 */ /* 0x000fe20000004100 */
[----:B------:R-:W-:Y:S01]  /*3fb0*/  F2FP.F16.F32.PACK_AB R9, R9, R6 ;  /* 0x000000060909723e */ /* 0x000fe200000000ff */
[----:B------:R-:W-:Y:S02]  /*3fc0*/  HADD2.F32 R12, -RZ, R11.H0_H0 ;  /* 0x2000000bff0c7230 */ /* 0x000fe40000004100 */
[----:B------:R-:W-:-:S02]  /*3fd0*/  HADD2.F32 R52, -RZ, R54.H0_H0 ;  /* 0x20000036ff347230 */ /* 0x000fc40000004100 */
[----:B------:R-:W-:Y:S02]  /*3fe0*/  HADD2.F32 R49, -RZ, R57.H0_H0 ;  /* 0x20000039ff317230 */ /* 0x000fe40000004100 */
[----:B------:R-:W-:Y:S02]  /*3ff0*/  HADD2.F32 R11, -RZ, R11.H1_H1 ;  /* 0x3000000bff0b7230 */ /* 0x000fe40000004100 */
[----:B------:R-:W-:Y:S02]  /*4000*/  HADD2.F32 R50, -RZ, R56.H0_H0 ;  /* 0x20000038ff327230 */ /* 0x000fe40000004100 */
[-C--:B------:R-:W-:Y:S01]  /*4010*/  FMUL.FTZ R56, R15, R52.reuse ;  /* 0x000000340f387220 */ /* 0x080fe20000410000 */
[-C--:B------:R-:W-:Y:S01]  /*4020*/  FMUL.FTZ R55, R13, R49.reuse ;  /* 0x000000310d377220 */ /* 0x080fe20000410000 */
[C---:B------:R-:W-:Y:S01]  /*4030*/  FMUL.FTZ R52, R11.reuse, R52 ;  /* 0x000000340b347220 */ /* 0x040fe20000410000 */
[C---:B------:R-:W-:Y:S01]  /*4040*/  FMUL.FTZ R54, R12.reuse, R49 ;  /* 0x000000310c367220 */ /* 0x040fe20000410000 */
[-C--:B------:R-:W-:Y:S01]  /*4050*/  FFMA.FTZ R56, R11, R50.reuse, -R56 ;  /* 0x000000320b387223 */ /* 0x080fe20000010838 */
[----:B------:R-:W-:Y:S01]  /*4060*/  FFMA.FTZ R55, R12, R31, -R55 ;  /* 0x0000001f0c377223 */ /* 0x000fe20000010837 */
[----:B------:R-:W-:Y:S01]  /*4070*/  FFMA.FTZ R57, R15, R50, R52 ;  /* 0x000000320f397223 */ /* 0x000fe20000010034 */
[----:B------:R-:W-:-:S02]  /*4080*/  HADD2.F32 R15, -RZ, R58.H1_H1 ;  /* 0x3000003aff0f7230 */ /* 0x000fc40000004100 */
[----:B------:R-:W-:Y:S01]  /*4090*/  FFMA.FTZ R54, R13, R31, R54 ;  /* 0x0000001f0d367223 */ /* 0x000fe20000010036 */
[----:B------:R-:W-:Y:S02]  /*40a0*/  HADD2.F32 R12, -RZ, R30.H0_H0 ;  /* 0x2000001eff0c7230 */ /* 0x000fe40000004100 */
[----:B------:R-:W-:Y:S02]  /*40b0*/  HADD2.F32 R11, -RZ, R29.H0_H0 ;  /* 0x2000001dff0b7230 */ /* 0x000fe40000004100 */
[----:B------:R-:W-:Y:S02]  /*40c0*/  HADD2.F32 R13, -RZ, R60.H0_H0 ;  /* 0x2000003cff0d7230 */ /* 0x000fe40000004100 */
[-C--:B------:R-:W-:Y:S01]  /*40d0*/  FMUL.FTZ R50, R12, R15.reuse ;  /* 0x0000000f0c327220 */ /* 0x080fe20000410000 */
[----:B------:R-:W-:Y:S02]  /*40e0*/  HADD2.F32 R28, -RZ, R28.H0_H0 ;  /* 0x2000001cff1c7230 */ /* 0x000fe40000004100 */
[----:B------:R-:W-:Y:S01]  /*40f0*/  FMUL.FTZ R15, R11, R15 ;  /* 0x0000000f0b0f7220 */ /* 0x000fe20000410000 */
[----:B------:R-:W-:-:S02]  /*4100*/  HADD2.F32 R30, -RZ, R30.H1_H1 ;  /* 0x3000001eff1e7230 */ /* 0x000fc40000004100 */
[-C--:B------:R-:W-:Y:S01]  /*4110*/  FFMA.FTZ R50, R11, R13.reuse, -R50 ;  /* 0x0000000d0b327223 */ /* 0x080fe20000010832 */
[----:B------:R-:W-:Y:S02]  /*4120*/  HADD2.F32 R29, -RZ, R29.H1_H1 ;  /* 0x3000001dff1d7230 */ /* 0x000fe40000004100 */
[----:B------:R-:W-:Y:S01]  /*4130*/  FFMA.FTZ R31, R12, R13, R15 ;  /* 0x0000000d0c1f7223 */ /* 0x000fe2000001000f */
[----:B------:R-:W-:Y:S02]  /*4140*/  HADD2.F32 R48, -RZ, R48.H0_H0 ;  /* 0x20000030ff307230 */ /* 0x000fe40000004100 */
[-C--:B------:R-:W-:Y:S01]  /*4150*/  FMUL.FTZ R52, R30, R28.reuse ;  /* 0x0000001c1e347220 */ /* 0x080fe20000410000 */
[----:B------:R-:W-:Y:S02]  /*4160*/  HADD2.F32 R15, -RZ, R5.H0_H0 ;  /* 0x20000005ff0f7230 */ /* 0x000fe40000004100 */
[----:B------:R-:W-:Y:S01]  /*4170*/  FMUL.FTZ R49, R29, R28 ;  /* 0x0000001c1d317220 */ /* 0x000fe20000410000 */
[----:B------:R-:W-:-:S02]  /*4180*/  HADD2.F32 R11, -RZ, R14.H0_H0 ;  /* 0x2000000eff0b7230 */ /* 0x000fc40000004100 */
[-C--:B------:R-:W-:Y:S01]  /*4190*/  FFMA.FTZ R29, R29, R48.reuse, -R52 ;  /* 0x000000301d1d7223 */ /* 0x080fe20000010834 */
[----:B------:R-:W-:Y:S02]  /*41a0*/  HADD2.F32 R28, -RZ, R58.H0_H0 ;  /* 0x2000003aff1c7230 */ /* 0x000fe40000004100 */
[----:B------:R-:W-:Y:S01]  /*41b0*/  FFMA.FTZ R30, R30, R48, R49 ;  /* 0x000000301e1e7223 */ /* 0x000fe20000010031 */
[----:B------:R-:W-:Y:S01]  /*41c0*/  HADD2.F32 R5, -RZ, R10.H0_H0 ;  /* 0x2000000aff057230 */ /* 0x000fe20000004100 */
[----:B------:R-:W-:Y:S01]  /*41d0*/  F2FP.F16.F32.PACK_AB R54, R57, R54 ;  /* 0x000000363936723e */ /* 0x000fe200000000ff */
[----:B------:R-:W-:Y:S02]  /*41e0*/  HADD2.F32 R14, -RZ, R14.H1_H1 ;  /* 0x3000000eff0e7230 */ /* 0x000fe40000004100 */
[----:B------:R-:W-:Y:S02]  /*41f0*/  HADD2.F32 R10, -RZ, R10.H1_H1 ;  /* 0x3000000aff0a7230 */ /* 0x000fe40000004100 */
[----:B------:R-:W-:-:S02]  /*4200*/  HADD2.F32 R13, -RZ, R4.H0_H0 ;  /* 0x20000004ff0d7230 */ /* 0x000fc40000004100 */
[-C--:B------:R-:W-:Y:S01]  /*4210*/  FMUL.FTZ R4, R11, R28.reuse ;  /* 0x0000001c0b047220 */ /* 0x080fe20000410000 */
[----:B------:R-:W-:Y:S02]  /*4220*/  HADD2.F32 R12, -RZ, R59.H0_H0 ;  /* 0x2000003bff0c7230 */ /* 0x000fe40000004100 */
[-C--:B------:R-:W-:Y:S01]  /*4230*/  FMUL.FTZ R49, R14, R15.reuse ;  /* 0x0000000f0e317220 */ /* 0x080fe20000410000 */
[C---:B------:R-:W-:Y:S01]  /*4240*/  FMUL.FTZ R28, R5.reuse, R28 ;  /* 0x0000001c051c7220 */ /* 0x040fe20000410000 */
[----:B------:R-:W-:Y:S01]  /*4250*/  FMUL.FTZ R15, R10, R15 ;  /* 0x0000000f0a0f7220 */ /* 0x000fe20000410000 */
[-C--:B------:R-:W-:Y:S02]  /*4260*/  FFMA.FTZ R4, R5, R12.reuse, -R4 ;  /* 0x0000000c05047223 */ /* 0x080fe40000010804 */
[----:B------:R-:W-:Y:S01]  /*4270*/  FFMA.FTZ R28, R11, R12, R28 ;  /* 0x0000000c0b1c7223 */ /* 0x000fe2000001001c */
[-C--:B------:R-:W-:Y:S01]  /*4280*/  FFMA.FTZ R15, R14, R13.reuse, R15 ;  /* 0x0000000d0e0f7223 */ /* 0x080fe2000001000f */
[----:B------:R-:W-:Y:S01]  /*4290*/  FFMA.FTZ R49, R10, R13, -R49 ;  /* 0x0000000d0a317223 */ /* 0x000fe20000010831 */
[----:B------:R-:W-:-:S02]  /*42a0*/  F2FP.F16.F32.PACK_AB R13, R8, R7 ;  /* 0x00000007080d723e */ /* 0x000fc400000000ff */
[----:B------:R-:W-:Y:S02]  /*42b0*/  F2FP.F16.F32.PACK_AB R11, R56, R55 ;  /* 0x00000037380b723e */ /* 0x000fe400000000ff */
[----:B------:R-:W-:Y:S01]  /*42c0*/  F2FP.F16.F32.PACK_AB R14, R15, R28 ;  /* 0x0000001c0f0e723e */ /* 0x000fe200000000ff */
[----:B------:R-:W-:Y:S01]  /*42d0*/  IMAD.MOV.U32 R15, RZ, RZ, R54 ;  /* 0x000000ffff0f7224 */ /* 0x000fe200078e0036 */
[----:B------:R-:W-:Y:S02]  /*42e0*/  F2FP.F16.F32.PACK_AB R8, R29, R50 ;  /* 0x000000321d08723e */ /* 0x000fe400000000ff */
[----:B------:R-:W-:Y:S02]  /*42f0*/  F2FP.F16.F32.PACK_AB R12, R30, R31 ;  /* 0x0000001f1e0c723e */ /* 0x000fe400000000ff */
[----:B------:R-:W-:-:S07]  /*4300*/  F2FP.F16.F32.PACK_AB R10, R49, R4 ;  /* 0x00000004310a723e */ /* 0x000fce00000000ff */
.L_x_3506:
[----:B------:R-:W-:Y:S05]  /*4310*/  BSYNC B1 ;  /* 0x0000000000017941 */ /* 0x000fea0003800000 */
.L_x_3505:
[----:B-1----:R1:W-:Y:S01]  /*4320*/  ST.E.128 desc[UR36][R36.64], R8 ;  /* 0x0000000824007985 */ /* 0x0023e2000c101d24 */
[----:B------:R-:W-:-:S13]  /*4330*/  ISETP.GE.AND P0, PT, R47, R53, PT ;  /* 0x000000352f00720c */ /* 0x000fda0003f06270 */
[----:B------:R-:W-:Y:S05]  /*4340*/  @P0 BRA `(.L_x_3494) ;  /* 0x0000000000e00947 */ /* 0x000fea0003800000 */
[----:B------:R-:W-:-:S05]  /*4350*/  IMAD.WIDE R20, R47, 0x2, R20 ;  /* 0x000000022f147825 */ /* 0x000fca00078e0214 */
[----:B---3--:R3:W-:Y:S01]  /*4360*/  ST.E.128 desc[UR36][R20.64], R12 ;  /* 0x0000000c14007985 */ /* 0x0087e2000c101d24 */
[----:B------:R-:W-:Y:S05]  /*4370*/  BRA `(.L_x_3494) ;  /* 0x0000000000d47947 */ /* 0x000fea0003800000 */
.L_x_3486:
[----:B------:R-:W-:-:S06]  /*4380*/  UISETP.NE.AND UP0, UPT, UR38, URZ, UPT ;  /* 0x0000003f2600728c */ /* 0x000fcc000bf05270 */
[----:B------:R-:W-:-:S13]  /*4390*/  PLOP3.LUT P3, PT, PT, PT, UP0, 0x80, 0x0 ;  /* 0x000000000000781c */ /* 0x000fda0003f6f008 */
[----:B------:R-:W-:Y:S05]  /*43a0*/  @P3 BRA `(.L_x_3507) ;  /* 0x0000000000043947 */ /* 0x000fea0003800000 */
[----:B------:R-:W-:Y:S01]  /*43b0*/  BPT.TRAP 0x1 ;  /* 0x000000040000795c */ /* 0x000fe20000300000 */
.L_x_3507:
[----:B------:R-:W-:Y:S01]  /*43c0*/  IMAD R40, R156, 0x8, R2 ;  /* 0x000000089c287824 */ /* 0x000fe200078e0202 */
[----:B------:R-:W-:Y:S01]  /*43d0*/  SHF.L.U32 R51, R158, 0x1f, RZ ;  /* 0x0000001f9e337819 */ /* 0x000fe200000006ff */
[----:B------:R-:W-:Y:S01]  /*43e0*/  BSSY B1, `(.L_x_3508) ;  /* 0x0000004000017945 */ /* 0x000fe20003800000 */
[----:B------:R-:W-:Y:S02]  /*43f0*/  SHF.R.S32.HI R44, RZ, 0x1f, R43 ;  /* 0x0000001fff2c7819 */ /* 0x000fe4000001142b */
[----:B------:R-:W0:Y:S02]  /*4400*/  SYNCS.PHASECHK.TRANS64.TRYWAIT P0, [R40+URZ+0x38890], R51 ;  /* 0x03889033280075a7 */ /* 0x000e24000800017f */
[----:B0-----:R-:W-:Y:S05]  /*4410*/  @!P0 BRA `(.L_x_3509) ;  /* 0x00000350001c8947 */ /* 0x001fea0003800000 */
.L_x_3865:
[----:B------:R-:W-:Y:S05]  /*4420*/  BSYNC B1 ;  /* 0x0000000000017941 */ /* 0x000fea0003800000 */
.L_x_3508:
        /* <DEDUP_REMOVED lines=24> */
.L_x_3869:
[----:B------:R-:W-:Y:S05]  /*45b0*/  @!P0 BRA `(.L_x_3494) ;  /* 0x0000000000448947 */ /* 0x000fea0003800000 */
[----:B------:R-:W-:Y:S02]  /*45c0*/  ULDC UR4, c[0x0][0x2f4] ;  /* 0x0000bd0000047ab9 */ /* 0x000fe40000000800 */
[----:B------:R-:W-:-:S13]  /*45d0*/  ISETP.GE.AND P4, PT, R16, UR4, PT ;  /* 0x0000000410007c0c */ /* 0x000fda000bf86270 */
[----:B-1----:R-:W1:Y:S01]  /*45e0*/  @!P4 LDS.128 R4, [R48+0x22400] ;  /* 0x022400003004c984 */ /* 0x002e620000000c00 */
[----:B---3--:R-:W-:-:S04]  /*45f0*/  @!P4 LEA R8, P0, R16, R14, 0x1 ;  /* 0x0000000e1008c211 */ /* 0x008fc800078008ff */
[----:B--2---:R-:W-:Y:S02]  /*4600*/  @!P4 LEA.HI.X R9, R16, R21, R17, 0x1, P0 ;  /* 0x000000151009c211 */ /* 0x004fe400000f0c11 */
[----:B------:R-:W-:-:S03]  /*4610*/  ISETP.GE.AND P0, PT, R19, UR4, PT ;  /* 0x0000000413007c0c */ /* 0x000fc6000bf06270 */
[----:B-1----:R4:W-:Y:S10]  /*4620*/  @!P4 ST.E.128 desc[UR36][R8.64], R4 ;  /* 0x000000040800c985 */ /* 0x0029f4000c101d24 */
        /* <DEDUP_REMOVED lines=8> */
[----:B------:R-:W1:Y:S04]  /*46b0*/  LDS.128 R4, [R5+0x22400] ;  /* 0x0224000005047984 */ /* 0x000e680000000c00 */
[----:B-1----:R1:W-:Y:S02]  /*46c0*/  ST.E.128 desc[UR36][R8.64], R4 ;  /* 0x0000000408007985 */ /* 0x0023e4000c101d24 */
.L_x_3494:
[----:B------:R-:W-:Y:S05]  /*46d0*/  BSYNC B0 ;  /* 0x0000000000007941 */ /* 0x000fea0003800000 */
.L_x_3485:
[----:B-1--4-:R-:W1:Y:S01]  /*46e0*/  S2R R4, SR_TID.X ;  /* 0x0000000000047919 */ /* 0x012e620000002100 */
[----:B------:R-:W-:Y:S01]  /*46f0*/  @!PT LDS RZ, [RZ] ;  /* 0x00000000fffff984 */ /* 0x000fe20000000800 */
[----:B------:R-:W-:Y:S01]  /*4700*/  @!PT LDS RZ, [RZ] ;  /* 0x00000000fffff984 */ /* 0x000fe20000000800 */
[----:B------:R-:W-:Y:S01]  /*4710*/  @!PT LDS RZ, [RZ] ;  /* 0x00000000fffff984 */ /* 0x000fe20000000800 */
[----:B------:R-:W-:Y:S01]  /*4720*/  @!PT LDS RZ, [RZ] ;  /* 0x00000000fffff984 */ /* 0x000fe20000000800 */
[----:B------:R4:W-:Y:S06]  /*4730*/  MEMBAR.ALL.CTA ;  /* 0x0000000000007992 */ /* 0x0009ec0000008000 */
[----:B----4-:R-:W4:Y:S01]  /*4740*/  FENCE.VIEW.ASYNC.S ;  /* 0x00000000000073c6 */ /* 0x010f220000000000 */
[----:B------:R-:W-:Y:S05]  /*4750*/  WARPSYNC.ALL ;  /* 0x0000000000007948 */ /* 0x000fea0003800000 */
[----:B------:R-:W-:Y:S01]  /*4760*/  BSSY B0, `(.L_x_3511) ;  /* 0x000000a000007945 */ /* 0x000fe20003800000 */
[----:B-1----:R-:W-:-:S02]  /*4770*/  SHF.R.U32.HI R5, RZ, 0x7, R4 ;  /* 0x00000007ff057819 */ /* 0x002fc40000011604 */
[----:B------:R-:W-:-:S03]  /*4780*/  LOP3.LUT P0, RZ, R4, 0x7f, RZ, 0xc0, !PT ;  /* 0x0000007f04ff7812 */ /* 0x000fc6000780c0ff */
[----:B------:R-:W-:-:S10]  /*4790*/  VIADD R10, R5, 0x8 ;  /* 0x00000008050a7836 */ /* 0x000fd40000000000 */
[----:B------:R-:W-:-:S05]  /*47a0*/  @!P0 VIADD R4, R40, 0x388a0 ;  /* 0x000388a028048836 */ /* 0x000fca0000000000 */
[----:B------:R-:W-:Y:S01]  /*47b0*/  @!P0 PRMT R4, RZ, 0x654, R4 ;  /* 0x00000654ff048816 */ /* 0x000fe20000000004 */
[----:B----4-:R1:W-:Y:S06]  /*47c0*/  BAR.SYNC.DEFER_BLOCKING R10, 0x80 ;  /* 0x0002000a0000751d */ /* 0x0103ec0000010000 */
[----:B------:R1:W-:Y:S01]  /*47d0*/  @!P0 SYNCS.ARRIVE.TRANS64.RED.A1T0 RZ, [R4+URZ], RZ ;  /* 0x000000ff04ff89a7 */ /* 0x0003e2000810043f */
[----:B------:R-:W-:Y:S05]  /*47e0*/  @P3 BRA `(.L_x_3512) ;  /* 0x0000000000043947 */ /* 0x000fea0003800000 */
[----:B------:R-:W-:Y:S01]  /*47f0*/  BPT.TRAP 0x1 ;  /* 0x000000040000795c */ /* 0x000fe20000300000 */
.L_x_3512:
[----:B------:R-:W-:Y:S05]  /*4800*/  BSYNC B0 ;  /* 0x0000000000007941 */ /* 0x000fea0003800000 */
.L_x_3511:
[----:B------:R-:W4:Y:S01]  /*4810*/  SYNCS.PHASECHK.TRANS64.TRYWAIT P3, [R40+URZ+0x388b0], R51 ;  /* 0x0388b033280075a7 */ /* 0x000f22000806017f */
[----:B------:R-:W-:Y:S04]  /*4820*/  BSSY B0, `(.L_x_3513) ;  /* 0x0000002000007945 */ /* 0x000fe80003800000 */
[----:B----4-:R-:W-:Y:S05]  /*4830*/  @!P3 BRA `(.L_x_3514) ;  /* 0x0000034c006cb947 */ /* 0x010fea0003800000 */
.L_x_3870:
[----:B------:R-:W-:Y:S05]  /*4840*/  BSYNC B0 ;  /* 0x0000000000007941 */ /* 0x000fea0003800000 */
.L_x_3513:
[----:B------:R-:W-:Y:S01]  /*4850*/  ULDC.64 UR4, c[0x0][0x328] ;  /* 0x0000ca0000047ab9 */ /* 0x000fe20000000a00 */
[----:B------:R-:W-:Y:S01]  /*4860*/  ULDC.64 UR6, c[0x0][0x318] ;  /* 0x0000c60000067ab9 */ /* 0x000fe20000000a00 */
[----:B------:R-:W-:Y:S01]  /*4870*/  IMAD R44, R44, UR4, RZ ;  /* 0x000000042c2c7c24 */ /* 0x000fe2000f8e02ff */
[----:B------:R-:W-:Y:S01]  /*4880*/  BSSY B0, `(.L_x_3515) ;  /* 0x0000077000007945 */ /* 0x000fe20003800000 */
[----:B-1----:R-:W-:-:S04]  /*4890*/  IMAD.WIDE.U32 R4, R43, UR4, RZ ;  /* 0x000000042b047c25 */ /* 0x002fc8000f8e00ff */
[----:B------:R-:W-:Y:S01]  /*48a0*/  IMAD R43, R43, UR5, R44 ;  /* 0x000000052b2b7c24 */ /* 0x000fe2000f8e022c */
[----:B------:R-:W-:Y:S01]  /*48b0*/  ULDC.64 UR4, c[0x0][0x338] ;  /* 0x0000ce0000047ab9 */ /* 0x000fe20000000a00 */
[----:B------:R-:W-:Y:S02]  /*48c0*/  IMAD R9, R156, 0x8000, R42 ;  /* 0x000080009c097824 */ /* 0x000fe400078e022a */
        /* <DEDUP_REMOVED lines=8> */
[----:B---3--:R-:W-:-:S04]  /*4950*/  LEA R12, P3, R4, UR6, 0x1 ;  /* 0x00000006040c7c11 */ /* 0x008fc8000f8608ff */
[----:B------:R-:W-:Y:S02]  /*4960*/  LEA.HI.X R11, R4, UR7, R11, 0x1, P3 ;  /* 0x00000007040b7c11 */ /* 0x000fe400098f0c0b */
[----:B------:R-:W-:Y:S01]  /*4970*/  ISETP.GT.AND P3, PT, R46, R18, PT ;  /* 0x000000122e00720c */ /* 0x000fe20003f64270 */
[----:B------:R-:W1:Y:S04]  /*4980*/  SHFL.IDX PT, R12, R12, RZ, 0x1c1f ;  /* 0x001c1fff0c0c7589 */ /* 0x000e6800000e0000 */
[----:B------:R-:W3:Y:S08]  /*4990*/  SHFL.IDX PT, R11, R11, RZ, 0x1c1f ;  /* 0x001c1fff0b0b7589 */ /* 0x000ef000000e0000 */
[----:B------:R-:W-:Y:S05]  /*49a0*/  @!P3 BRA `(.L_x_3516) ;  /* 0x000000040090b947 */ /* 0x000fea0003800000 */
[----:B------:R-:W-:Y:S01]  /*49b0*/  ULDC UR4, c[0x0][0x320] ;  /* 0x0000c80000047ab9 */ /* 0x000fe20000000800 */
[C---:B------:R-:W-:Y:S01]  /*49c0*/  IMAD R14, R9.reuse, 0x2, R2 ;  /* 0x00000002090e7824 */ /* 0x040fe200078e0202 */
[C---:B------:R-:W-:Y:S01]  /*49d0*/  ISETP.GE.AND P4, PT, R16.reuse, UR4, PT ;  /* 0x0000000410007c0c */ /* 0x040fe2000bf86270 */
[----:B------:R-:W-:Y:S01]  /*49e0*/  VIADD R13, R9, 0x20 ;  /* 0x00000020090d7836 */ /* 0x000fe20000000000 */
[----:B------:R-:W-:Y:S01]  /*49f0*/  LOP3.LUT P6, RZ, R159, 0x4, RZ, 0xc0, !PT ;  /* 0x000000049fff7812 */ /* 0x000fe200078cc0ff */
[----:B------:R-:W-:Y:S01]  /*4a00*/  VIADD R15, R16, 0x40 ;  /* 0x00000040100f7836 */ /* 0x000fe20000000000 */
[----:B------:R-:W-:-:S09]  /*4a10*/  ISETP.GE.AND P3, PT, R19, UR4, PT ;  /* 0x0000000413007c0c */ /* 0x000fd2000bf66270 */
[----:B------:R-:W5:Y:S01]  /*4a20*/  @!P4 LDS.128 R4, [R14+0x400] ;  /* 0x000400000e04c984 */ /* 0x000f620000000c00 */
[----:B-1----:R-:W-:Y:S01]  /*4a30*/  @!P4 LEA R8, P5, R16, R12, 0x1 ;  /* 0x0000000c1008c211 */ /* 0x002fe200078a08ff */
[----:B------:R-:W-:-:S03]  /*4a40*/  @P6 VIADD R13, R9, 0xffffffe0 ;  /* 0xffffffe0090d6836 */ /* 0x000fc60000000000 */
[----:B---3--:R-:W-:Y:S01]  /*4a50*/  @!P4 LEA.HI.X R9, R16, R11, R17, 0x1, P5 ;  /* 0x0000000b1009c211 */ /* 0x008fe200028f0c11 */
[----:B------:R-:W-:-:S04]  /*4a60*/  IMAD R13, R13, 0x2, R2 ;  /* 0x000000020d0d7824 */ /* 0x000fc800078e0202 */
[----:B-----5:R1:W-:Y:S01]  /*4a70*/  @!P4 ST.E.128 desc[UR36][R8.64], R4 ;  /* 0x000000040800c985 */ /* 0x0203e2000c101d24 */
[----:B------:R-:W-:Y:S01]  /*4a80*/  ISETP.GE.AND P4, PT, R15, UR4, PT ;  /* 0x000000040f007c0c */ /* 0x000fe2000bf86270 */
[----:B------:R-:W-:Y:S02]  /*4a90*/  VIADD R15, R16, 0x60 ;  /* 0x00000060100f7836 */ /* 0x000fe40000000000 */
[----:B------:R-:W3:Y:S01]  /*4aa0*/  @!P3 LDS.128 R4, [R13+0x400] ;  /* 0x000400000d04b984 */ /* 0x000ee20000000c00 */
[----:B-1----:R-:W-:-:S04]  /*4ab0*/  @!P3 LEA R8, P5, R19, R12, 0x1 ;  /* 0x0000000c1308b211 */ /* 0x002fc800078a08ff */
[----:B------:R-:W-:-:S05]  /*4ac0*/  @!P3 LEA.HI.X R9, R19, R11, R164, 0x1, P5 ;  /* 0x0000000b1309b211 */ /* 0x000fca00028f0ca4 */
[----:B---3--:R1:W-:Y:S01]  /*4ad0*/  @!P3 ST.E.128 desc[UR36][R8.64], R4 ;  /* 0x000000040800b985 */ /* 0x0083e2000c101d24 */
[----:B------:R-:W-:Y:S01]  /*4ae0*/  ISETP.GE.AND P3, PT, R15, UR4, PT ;  /* 0x000000040f007c0c */ /* 0x000fe2000bf66270 */
[----:B------:R-:W-:Y:S02]  /*4af0*/  VIADD R15, R16, 0x80 ;  /* 0x00000080100f7836 */ /* 0x000fe40000000000 */
[----:B------:R-:W3:Y:S01]  /*4b00*/  @!P4 LDS.128 R4, [R14+0x2400] ;  /* 0x002400000e04c984 */ /* 0x000ee20000000c00 */
[----:B-1----:R-:W-:-:S05]  /*4b10*/  @!P4 LEA R8, P5, R197, R12, 0x1 ;  /* 0x0000000cc508c211 */ /* 0x002fca00078a08ff */
[----:B------:R-:W-:-:S05]  /*4b20*/  @!P4 IMAD.X R9, R11, 0x1, R198, P5 ;  /* 0x000000010b09c824 */ /* 0x000fca00028e06c6 */
        /* <DEDUP_REMOVED lines=67> */
[----:B------:R-:W-:-:S03]  /*4f60*/  ISETP.GE.AND P3, PT, R15, UR4, PT ;  /* 0x000000040f007c0c */ /* 0x000fc6000bf66270 */
[----:B------:R-:W3:Y:S01]  /*4f70*/  @!P4 LDS.128 R4, [R14+0xe400] ;  /* 0x00e400000e04c984 */ /* 0x000ee20000000c00 */
[----:B-1----:R-:W-:-:S05]  /*4f80*/  @!P4 LEA R8, P5, R183, R12, 0x1 ;  /* 0x0000000cb708c211 */ /* 0x002fca00078a08ff */
[----:B------:R-:W-:-:S05]  /*4f90*/  @!P4 IMAD.X R9, R11, 0x1, R210, P5 ;  /* 0x000000010b09c824 */ /* 0x000fca00028e06d2 */
[----:B---3--:R1:W-:Y:S04]  /*4fa0*/  @!P4 ST.E.128 desc[UR36][R8.64], R4 ;  /* 0x000000040800c985 */ /* 0x0083e8000c101d24 */
[----:B------:R-:W3:Y:S01]  /*4fb0*/  @!P3 LDS.128 R4, [R13+0xe400] ;  /* 0x00e400000d04b984 */ /* 0x000ee20000000c00 */
[----:B-1----:R-:W-:-:S05]  /*4fc0*/  @!P3 LEA R8, P4, R182, R12, 0x1 ;  /* 0x0000000cb608b211 */ /* 0x002fca00078808ff */
[----:B------:R-:W-:-:S05]  /*4fd0*/  @!P3 IMAD.X R9, R11, 0x1, R211, P4 ;  /* 0x000000010b09b824 */ /* 0x000fca00020e06d3 */
[----:B---3--:R1:W-:Y:S03]  /*4fe0*/  @!P3 ST.E.128 desc[UR36][R8.64], R4 ;  /* 0x000000040800b985 */ /* 0x0083e6000c101d24 */
.L_x_3516:
[----:B------:R-:W-:Y:S05]  /*4ff0*/  BSYNC B0 ;  /* 0x0000000000007941 */ /* 0x000fea0003800000 */
.L_x_3515:
[----:B------:R-:W-:Y:S01]  /*5000*/  @!PT LDS RZ, [RZ] ;  /* 0x00000000fffff984 */ /* 0x000fe20000000800 */
[----:B------:R-:W-:Y:S01]  /*5010*/  @!PT LDS RZ, [RZ] ;  /* 0x00000000fffff984 */ /* 0x000fe20000000800 */
[----:B------:R-:W-:Y:S01]  /*5020*/  @!PT LDS RZ, [RZ] ;  /* 0x00000000fffff984 */ /* 0x000fe20000000800 */
[----:B------:R-:W-:Y:S01]  /*5030*/  @!PT LDS RZ, [RZ] ;  /* 0x00000000fffff984 */ /* 0x000fe20000000800 */
[----:B------:R5:W-:Y:S06]  /*5040*/  MEMBAR.ALL.CTA ;  /* 0x0000000000007992 */ /* 0x000bec0000008000 */
[----:B-----5:R-:W5:Y:S01]  /*5050*/  FENCE.VIEW.ASYNC.S ;  /* 0x00000000000073c6 */ /* 0x020f620000000000 */
[----:B------:R-:W-:Y:S02]  /*5060*/  VIADD R156, R156, 0x1 ;  /* 0x000000019c9c7836 */ /* 0x000fe40000000000 */
[----:B0---4-:R-:W-:Y:S01]  /*5070*/  @!P0 VIADD R40, R40, 0x388c0 ;  /* 0x000388c028288836 */ /* 0x011fe20000000000 */
[----:B-----5:R0:W-:Y:S02]  /*5080*/  BAR.SYNC.DEFER_BLOCKING R10, 0x80 ;  /* 0x0002000a0000751d */ /* 0x0201e40000010000 */
[----:B------:R-:W-:-:S02]  /*5090*/  ISETP.NE.AND P3, PT, R156, 0x2, PT ;  /* 0x000000029c00780c */ /* 0x000fc40003f65270 */
[----:B------:R-:W-:Y:S02]  /*50a0*/  @!P0 PRMT R40, RZ, 0x654, R40 ;  /* 0x00000654ff288816 */ /* 0x000fe40000000028 */
[----:B-1----:R-:W-:Y:S02]  /*50b0*/  SEL R5, RZ, 0x1, P3 ;  /* 0x00000001ff057807 */ /* 0x002fe40001800000 */
[----:B------:R-:W-:Y:S02]  /*50c0*/  SEL R156, R156, RZ, P3 ;  /* 0x000000ff9c9c7207 */ /* 0x000fe40001800000 */
[----:B------:R-:W-:Y:S01]  /*50d0*/  LOP3.LUT R158, R158, R5, RZ, 0x3c, !PT ;  /* 0x000000059e9e7212 */ /* 0x000fe200078e3cff */
[----:B------:R0:W-:Y:S01]  /*50e0*/  @!P0 SYNCS.ARRIVE.TRANS64.RED.A1T0 RZ, [R40+URZ], RZ ;  /* 0x000000ff28ff89a7 */ /* 0x0001e2000810043f */
[----:B------:R-:W-:Y:S01]  /*50f0*/  PLOP3.LUT P0, PT, PT, PT, PT, 0x8, 0x0 ;  /* 0x000000000000781c */ /* 0x000fe20003f0e170 */
[----:B------:R-:W-:-:S12]  /*5100*/  @P2 BRA `(.L_x_3517) ;  /* 0xffffffd400b82947 */ /* 0x000fd8000383ffff */
.L_x_3480:
[----:B------:R-:W1:Y:S01]  /*5110*/  LDC R0, c[0x0][0xa80] ;  /* 0x0002a000ff007b82 */ /* 0x000e620000000800 */
[----:B------:R4:W-:Y:S01]  /*5120*/  STL.128 [R1+0x1e0], RZ ;  /* 0x0001e0ff01007387 */ /* 0x0009e20000100c00 */
[----:B------:R-:W-:Y:S01]  /*5130*/  BSSY B0, `(.L_x_3518) ;  /* 0x0000027000007945 */ /* 0x000fe20003800000 */
[----:B------:R-:W-:Y:S02]  /*5140*/  IMAD.U32 R37, RZ, RZ, UR39 ;  /* 0x00000027ff257e24 */ /* 0x000fe4000f8e00ff */
[----:B------:R4:W-:Y:S04]  /*5150*/  STL.128 [R1+0x1f0], RZ ;  /* 0x0001f0ff01007387 */ /* 0x0009e80000100c00 */
[----:B------:R4:W-:Y:S04]  /*5160*/  STL.128 [R1+0x210], RZ ;  /* 0x000210ff01007387 */ /* 0x0009e80000100c00 */
[----:B------:R4:W-:Y:S04]  /*5170*/  STL.128 [R1+0x220], RZ ;  /* 0x000220ff01007387 */ /* 0x0009e80000100c00 */
[----:B------:R4:W-:Y:S04]  /*5180*/  STL.128 [R1+0x230], RZ ;  /* 0x000230ff01007387 */ /* 0x0009e80000100c00 */
[----:B------:R4:W-:Y:S04]  /*5190*/  STL.128 [R1+0x240], RZ ;  /* 0x000240ff01007387 */ /* 0x0009e80000100c00 */
[----:B-1----:R4:W-:Y:S04]  /*51a0*/  STL [R1+0x200], R0 ;  /* 0x0002000001007387 */ /* 0x0029e80000100800 */
        /* <DEDUP_REMOVED lines=28> */
[----:B------:R-:W-:Y:S05]  /*5370*/  @P0 BRA `(.L_x_3519) ;  /* 0x0000000000080947 */ /* 0x000fea0003800000 */
[----:B------:R-:W1:Y:S02]  /*5380*/  FENCE.VIEW.ASYNC.G ;  /* 0x00000000000073c6 */ /* 0x000e640000000100 */
[----:B-1----:R-:W-:Y:S06]  /*5390*/  BAR.ARV 0xc, 0x180 ;  /* 0x0306000000007b1d */ /* 0x002fec0000002000 */
.L_x_3519:
[----:B------:R-:W-:Y:S05]  /*53a0*/  BSYNC B0 ;  /* 0x0000000000007941 */ /* 0x000fea0003800000 */
.L_x_3518:
[----:B------:R-:W-:Y:S01]  /*53b0*/  UISETP.NE.AND UP0, UPT, UR38, 0x1, UPT ;  /* 0x000000012600788c */ /* 0x000fe2000bf05270 */
[----:B------:R-:W-:Y:S01]  /*53c0*/  IMAD.U32 R32, RZ, RZ, UR39 ;  /* 0x00000027ff207e24 */ /* 0x000fe2000f8e00ff */
[----:B------:R-:W-:Y:S01]  /*53d0*/  IADD3 R37, P0, R37, 0x1e0, RZ ;  /* 0x000001e025257810 */ /* 0x000fe20007f1e0ff */
[----:B------:R-:W-:Y:S03]  /*53e0*/  BSSY B7, `(.L_x_3520) ;  /* 0x000254d000077945 */ /* 0x000fe60003800000 */
[----:B------:R-:W-:Y:S01]  /*53f0*/  PLOP3.LUT P2, PT, PT, PT, UP0, 0x80, 0x0 ;  /* 0x000000000000781c */ /* 0x000fe20003f4f008 */
[----:B------:R-:W-:Y:S01]  /*5400*/  IMAD.X R38, RZ, RZ, UR42, P0 ;  /* 0x0000002aff267e24 */ /* 0x000fe200080e06ff */
[----:B------:R-:W-:-:S05]  /*5410*/  IADD3 R32, P1, R32, 0x210, RZ ;  /* 0x0000021020207810 */ /* 0x000fca0007f3e0ff */
[----:B------:R-:W-:-:S06]  /*5420*/  IMAD.X R31, RZ, RZ, UR42, P1 ;  /* 0x0000002aff1f7e24 */ /* 0x000fcc00088e06ff */
[----:B------:R-:W-:Y:S05]  /*5430*/  @!P2 BRA `(.L_x_3521) ;  /* 0x0000008000b8a947 */ /* 0x000fea0003800000 */
[----:B----4-:R-:W1:Y:S01]  /*5440*/  LDC R0, c[0x0][0x448] ;  /* 0x00011200ff007b82 */ /* 0x010e620000000800 */
[----:B------:R-:W-:-:S07]  /*5450*/  VIADD R3, R181, 0x3f ;  /* 0x0000003fb5037836 */ /* 0x000fce0000000000 */
[----:B------:R-:W4:Y:S01]  /*5460*/  LDC.64 R4, c[0x0][0xad8] ;  /* 0x0002b600ff047b82 */ /* 0x000f220000000a00 */
[----:B-1----:R-:W-:Y:S02]  /*5470*/  ISETP.NE.AND P1, PT, R0, 0x1, PT ;  /* 0x000000010000780c */ /* 0x002fe40003f25270 */
[----:B----4-:R-:W-:-:S11]  /*5480*/  ISETP.GE.AND P2, PT, R5, 0x1, PT ;  /* 0x000000010500780c */ /* 0x010fd60003f46270 */
[----:B------:R-:W1:Y:S08]  /*5490*/  @P1 LDC R0, c[0x0][0x44c] ;  /* 0x00011300ff001b82 */ /* 0x000e700000000800 */
[----:B------:R-:W4:Y:S01]  /*54a0*/  @P1 LDC R7, c[0x0][0x450] ;  /* 0x00011400ff071b82 */ /* 0x000f220000000800 */
[----:B-1----:R-:W-:-:S05]  /*54b0*/  @P1 IMAD.HI.U32 R0, R3, R0, RZ ;  /* 0x0000000003001227 */ /* 0x002fca00078e00ff */
[----:B----4-:R-:W-:-:S05]  /*54c0*/  @P1 SHF.R.U32.HI R3, RZ, R7, R0 ;  /* 0x00000007ff031219 */ /* 0x010fca0000011600 */
        /* <DEDUP_REMOVED lines=9> */
[----:B------:R-:W1:Y:S02]  /*5560*/  @P0 LDC.64 R6, c[0x0][0xae0] ;  /* 0x0002b800ff060b82 */ /* 0x000e640000000a00 */
[----:B-1----:R-:W-:-:S05]  /*5570*/  @P0 IMAD.HI.U32 R6, R3, R6, RZ ;  /* 0x0000000603060227 */ /* 0x002fca00078e00ff */
[----:B------:R-:W-:-:S04]  /*5580*/  @P0 SHF.R.U32.HI R3, RZ, R7, R6 ;  /* 0x00000007ff030219 */ /* 0x000fc80000011606 */
[----:B------:R-:W-:Y:S01]  /*5590*/  LOP3.LUT R0, RZ, R3, RZ, 0x33, !PT ;  /* 0x00000003ff007212 */ /* 0x000fe200078e33ff */
[----:B------:R-:W-:Y:S06]  /*55a0*/  BRA `(.L_x_3525) ;  /* 0x0000000000107947 */ /* 0x000fec0003800000 */
.L_x_3524:
[----:B------:R-:W-:-:S13]  /*55b0*/  ISETP.NE.AND P0, PT, R5, 0x1, PT ;  /* 0x000000010500780c */ /* 0x000fda0003f05270 */
[----:B------:R-:W1:Y:S02]  /*55c0*/  @P0 LDC.64 R6, c[0x0][0xae0] ;  /* 0x0002b800ff060b82 */ /* 0x000e640000000a00 */
[----:B-1----:R-:W-:-:S05]  /*55d0*/  @P0 IMAD.HI.U32 R6, R0, R6, RZ ;  /* 0x0000000600060227 */ /* 0x002fca00078e00ff */
[----:B------:R-:W-:-:S07]  /*55e0*/  @P0 SHF.R.U32.HI R0, RZ, R7, R6 ;  /* 0x00000007ff000219 */ /* 0x000fce0000011606 */
.L_x_3525:
[----:B------:R-:W-:Y:S05]  /*55f0*/  BSYNC B0 ;  /* 0x0000000000007941 */ /* 0x000fea0003800000 */
.L_x_3523:
[----:B------:R-:W-:-:S05]  /*5600*/  IMAD R3, R0, R5, R5 ;  /* 0x0000000500037224 */ /* 0x000fca00078e0205 */
[----:B------:R-:W-:-:S07]  /*5610*/  VIMNMX R4, R4, R3, PT ;  /* 0x0000000304047248 */ /* 0x000fce0003fe0100 */
.L_x_3522:
[----:B------:R-:W1:Y:S01]  /*5620*/  @P1 LDC R0, c[0x0][0x44c] ;  /* 0x00011300ff001b82 */ /* 0x000e620000000800 */
[----:B------:R-:W-:Y:S01]  /*5630*/  VIADD R4, R4, 0x3f ;  /* 0x0000003f04047836 */ /* 0x000fe20000000000 */
[----:B------:R-:W-:Y:S01]  /*5640*/  ULDC UR4, c[0x0][0xad4] ;  /* 0x0002b50000047ab9 */ /* 0x000fe20000000800 */
[----:B------:R-:W-:-:S03]  /*5650*/  IMAD.MOV.U32 R7, RZ, RZ, R181 ;  /* 0x000000ffff077224 */ /* 0x000fc600078e00b5 */
[----:B------:R-:W-:Y:S02]  /*5660*/  SHF.R.S32.HI R3, RZ, 0x1f, R4 ;  /* 0x0000001fff037819 */ /* 0x000fe40000011404 */
[----:B------:R-:W4:Y:S02]  /*5670*/  @P1 LDC R9, c[0x0][0x450] ;  /* 0x00011400ff091b82 */ /* 0x000f240000000800 */
[----:B------:R-:W-:-:S04]  /*5680*/  LEA.HI R3, R3, R4, RZ, 0x6 ;  /* 0x0000000403037211 */ /* 0x000fc800078f30ff */
[----:B------:R-:W-:-:S04]  /*5690*/  SHF.R.S32.HI R3, RZ, 0x6, R3 ;  /* 0x00000006ff037819 */ /* 0x000fc80000011403 */
[----:B------:R-:W-:Y:S01]  /*56a0*/  VIMNMX R12, R26, R3, PT ;  /* 0x000000031a0c7248 */ /* 0x000fe20003fe0100 */
[----:B-1----:R-:W-:-:S05]  /*56b0*/  @P1 IMAD.HI.U32 R0, R181, R0, RZ ;  /* 0x00000000b5001227 */ /* 0x002fca00078e00ff */
[----:B----4-:R-:W-:-:S05]  /*56c0*/  @P1 SHF.R.U32.HI R7, RZ, R9, R0 ;  /* 0x00000009ff071219 */ /* 0x010fca0000011600 */
        /* <DEDUP_REMOVED lines=8> */
[----:B------:R-:W1:Y:S02]  /*5750*/  @P0 LDC.64 R6, c[0x0][0xae0] ;  /* 0x0002b800ff060b82 */ /* 0x000e640000000a00 */
[----:B-1----:R-:W-:-:S05]  /*5760*/  @P0 IMAD.HI.U32 R6, R3, R6, RZ ;  /* 0x0000000603060227 */ /* 0x002fca00078e00ff */
[----:B------:R-:W-:-:S04]  /*5770*/  @P0 SHF.R.U32.HI R3, RZ, R7, R6 ;  /* 0x00000007ff030219 */ /* 0x000fc80000011606 */
[----:B------:R-:W-:Y:S01]  /*5780*/  LOP3.LUT R190, RZ, R3, RZ, 0x33, !PT ;  /* 0x00000003ffbe7212 */ /* 0x000fe200078e33ff */
[----:B------:R-:W-:Y:S06]  /*5790*/  BRA `(.L_x_3529) ;  /* 0x0000000000107947 */ /* 0x000fec0003800000 */
.L_x_3528:
[----:B------:R-:W-:-:S13]  /*57a0*/  ISETP.NE.AND P0, PT, R5, 0x1, PT ;  /* 0x000000010500780c */ /* 0x000fda0003f05270 */
[----:B------:R-:W1:Y:S02]  /*57b0*/  @P0 LDC.64 R6, c[0x0][0xae0] ;  /* 0x0002b800ff060b82 */ /* 0x000e640000000a00 */
[----:B-1----:R-:W-:-:S05]  /*57c0*/  @P0 IMAD.HI.U32 R6, R190, R6, RZ ;  /* 0x00000006be060227 */ /* 0x002fca00078e00ff */
[----:B------:R-:W-:-:S07]  /*57d0*/  @P0 SHF.R.U32.HI R190, RZ, R7, R6 ;  /* 0x00000007ffbe0219 */ /* 0x000fce0000011606 */
.L_x_3529:
[----:B------:R-:W-:Y:S05]  /*57e0*/  BSYNC B0 ;  /* 0x0000000000007941 */ /* 0x000fea0003800000 */
.L_x_3527:
[----:B------:R-:W-:-:S05]  /*57f0*/  IMAD R5, R190, R5, RZ ;  /* 0x00000005be057224 */ /* 0x000fca00078e02ff */
[----:B------:R-:W-:-:S07]  /*5800*/  VIMNMX R0, R0, R5, !PT ;  /* 0x0000000500007248 */ /* 0x000fce0007fe0100 */
.L_x_3526:
        /* <DEDUP_REMOVED lines=8> */
[----:B------:R-:W-:Y:S01]  /*5890*/  ISETP.NE.AND P0, PT, R213, RZ, PT ;  /* 0x000000ffd500720c */ /* 0x000fe20003f05270 */
[----:B------:R-:W-:-:S03]  /*58a0*/  ULDC UR4, c[0x0][0xae8] ;  /* 0x0002ba0000047ab9 */ /* 0x000fc60000000800 */
[----:B---3--:R-:W-:-:S04]  /*58b0*/  SEL R11, R213, UR4, P0 ;  /* 0x00000004d50b7c07 */ /* 0x008fc80008000000 */
[-C--:B------:R-:W-:Y:S02]  /*58c0*/  IABS R6, R11.reuse ;  /* 0x0000000b00067213 */ /* 0x080fe40000000000 */
[----:B------:R-:W-:Y:S02]  /*58d0*/  IADD3 R0, R11, -0x1, R12 ;  /* 0xffffffff0b007810 */ /* 0x000fe40007ffe00c */
[----:B------:R-:W1:Y:S01]  /*58e0*/  I2F.RP R3, R6 ;  /* 0x0000000600037306 */ /* 0x000e620000209400 */
[----:B0-----:R-:W-:Y:S02]  /*58f0*/  IABS R10, R11 ;  /* 0x0000000b000a7213 */ /* 0x001fe40000000000 */
[----:B------:R-:W-:-:S05]  /*5900*/  IMAD.IADD R0, R0, 0x1, -R9 ;  /* 0x0000000100007824 */ /* 0x000fca00078e0a09 */
[----:B------:R-:W-:Y:S02]  /*5910*/  IABS R8, R0 ;  /* 0x0000000000087213 */ /* 0x000fe40000000000 */
[----:B------:R-:W-:-:S04]  /*5920*/  LOP3.LUT R0, R0, R11, RZ, 0x3c, !PT ;  /* 0x0000000b00007212 */ /* 0x000fc800078e3cff */
[----:B------:R-:W-:Y:S01]  /*5930*/  ISETP.GE.AND P2, PT, R0, RZ, PT ;  /* 0x000000ff0000720c */ /* 0x000fe20003f46270 */
[----:B-1----:R-:W0:Y:S02]  /*5940*/  MUFU.RCP R3, R3 ;  /* 0x0000000300037308 */ /* 0x002e240000001000 */
        /* <DEDUP_REMOVED lines=19> */
.L_x_3531:
[----:B------:R-:W-:Y:S05]  /*5a80*/  BSYNC B0 ;  /* 0x0000000000007941 */ /* 0x000fea0003800000 */
.L_x_3530:
[----:B------:R-:W-:Y:S01]  /*5a90*/  IMAD R0, R220, R3, R9 ;  /* 0x00000003dc007224 */ /* 0x000fe200078e0209 */
[----:B------:R-:W-:-:S04]  /*5aa0*/  PRMT R4, RZ, 0x7610, R4 ;  /* 0x00007610ff047816 */ /* 0x000fc80000000004 */
[----:B------:R-:W-:-:S04]  /*5ab0*/  VIADDMNMX R12, R0, R3, R12, PT ;  /* 0x00000003000c7246 */ /* 0x000fc8000380010c */
[----:B------:R-:W-:-:S13]  /*5ac0*/  ISETP.GT.AND P0, PT, R12, R0, PT ;  /* 0x000000000c00720c */ /* 0x000fda0003f04270 */
[----:B------:R-:W-:Y:S05]  /*5ad0*/  @!P0 BRA `(.L_x_3532) ;  /* 0x0000024c00748947 */ /* 0x000fea0003800000 */
[----:B0-----:R-:W4:Y:S04]  /*5ae0*/  LDL R10, [R1+0x214] ;  /* 0x00021400010a7983 */ /* 0x001f280000100800 */
[----:B------:R-:W4:Y:S04]  /*5af0*/  LDL R9, [R1+0x210] ;  /* 0x0002100001097983 */ /* 0x000f280000100800 */
[----:B------:R-:W4:Y:S04]  /*5b00*/  LDL R8, [R1+0x218] ;  /* 0x0002180001087983 */ /* 0x000f280000100800 */
[----:B-----5:R-:W4:Y:S04]  /*5b10*/  LDL R34, [R1+0x228] ;  /* 0x0002280001227983 */ /* 0x020f280000100800 */
        /* <DEDUP_REMOVED lines=114> */
[----:B---3--:R-:W0:Y:S03]  /*6240*/  S2R R11, SR_TID.X ;  /* 0x00000000000b7919 */ /* 0x008e260000002100 */
[----:B------:R-:W3:Y:S04]  /*6250*/  LDL R14, [R1+0x3f4] ;  /* 0x0003f400010e7983 */ /* 0x000ee80000100800 */
[----:B------:R-:W3:Y:S04]  /*6260*/  LDL R15, [R1+0x3f8] ;  /* 0x0003f800010f7983 */ /* 0x000ee80000100800 */
[----:B------:R-:W3:Y:S04]  /*6270*/  LDL R20, [R1+0x3fc] ;  /* 0x0003fc0001147983 */ /* 0x000ee80000100800 */
[----:B------:R-:W3:Y:S04]  /*6280*/  LDL R21, [R1+0x400] ;  /* 0x0004000001157983 */ /* 0x000ee80000100800 */
[----:B------:R-:W3:Y:S04]  /*6290*/  LDL R152, [R1+0x404] ;  /* 0x0004040001987983 */ /* 0x000ee80000100800 */
[----:B------:R-:W3:Y:S01]  /*62a0*/  LDL R153, [R1+0x408] ;  /* 0x0004080001997983 */ /* 0x000ee20000100800 */
[----:B0-----:R-:W-:-:S02]  /*62b0*/  VIADD R13, R11, 0xffffff80 ;  /* 0xffffff800b0d7836 */ /* 0x001fc40000000000 */
[----:B------:R-:W-:-:S05]  /*62c0*/  VIADD R11, R11, 0xffffff80 ;  /* 0xffffff800b0b7836 */ /* 0x000fca0000000000 */
[----:B------:R-:W-:-:S04]  /*62d0*/  SHF.R.S32.HI R11, RZ, 0x1f, R11 ;  /* 0x0000001fff0b7819 */ /* 0x000fc8000001140b */
[----:B------:R-:W-:Y:S01]  /*62e0*/  LEA.HI R11, R11, R13, RZ, 0x7 ;  /* 0x0000000d0b0b7211 */ /* 0x000fe200078f38ff */
[----:B----4-:R0:W-:Y:S03]  /*62f0*/  STL [R1+0x214], R10 ;  /* 0x0002140a01007387 */ /* 0x0101e60000100800 */
[----:B------:R-:W-:Y:S01]  /*6300*/  SHF.R.S32.HI R11, RZ, 0x7, R11 ;  /* 0x00000007ff0b7819 */ /* 0x000fe2000001140b */
[----:B------:R1:W-:Y:S04]  /*6310*/  STL [R1+0x210], R9 ;  /* 0x0002100901007387 */ /* 0x0003e80000100800 */
[----:B------:R-:W4:Y:S04]  /*6320*/  SHFL.IDX PT, R132, R11, RZ, 0x1f ;  /* 0x00001fff0b847589 */ /* 0x000f2800000e0000 */
[----:B0-----:R-:W3:Y:S04]  /*6330*/  LDL R10, [R1+0x3e8] ;  /* 0x0003e800010a7983 */ /* 0x001ee80000100800 */
[----:B------:R0:W-:Y:S04]  /*6340*/  STL [R1+0x218], R8 ;  /* 0x0002180801007387 */ /* 0x0001e80000100800 */
[----:B-1----:R-:W3:Y:S04]  /*6350*/  LDL R9, [R1+0x3e4] ;  /* 0x0003e40001097983 */ /* 0x002ee80000100800 */
[----:B------:R-:W3:Y:S04]  /*6360*/  LDL R13, [R1+0x3f0] ;  /* 0x0003f000010d7983 */ /* 0x000ee80000100800 */
[----:B0-----:R-:W3:Y:S01]  /*6370*/  LDL R8, [R1+0x40c] ;  /* 0x00040c0001087983 */ /* 0x001ee20000100800 */
[----:B----4-:R-:W-:-:S04]  /*6380*/  LEA.HI R11, R132, R132, RZ, 0x1 ;  /* 0x00000084840b7211 */ /* 0x010fc800078f08ff */
[----:B------:R-:W-:-:S05]  /*6390*/  LOP3.LUT R11, R11, 0x1fffe, RZ, 0xc0, !PT ;  /* 0x0001fffe0b0b7812 */ /* 0x000fca00078ec0ff */
[----:B------:R-:W-:Y:S02]  /*63a0*/  IMAD.IADD R132, R132, 0x1, -R11 ;  /* 0x0000000184847824 */ /* 0x000fe400078e0a0b */
[----:B------:R-:W4:Y:S02]  /*63b0*/  LDL R11, [R1+0x3ec] ;  /* 0x0003ec00010b7983 */ /* 0x000f240000100800 */
[----:B------:R-:W-:-:S04]  /*63c0*/  IMAD R132, R132, 0x8000, R2 ;  /* 0x0000800084847824 */ /* 0x000fc800078e0202 */
[----:B------:R-:W-:Y:S01]  /*63d0*/  VIADD R132, R132, 0x400 ;  /* 0x0000040084847836 */ /* 0x000fe20000000000 */
[----:B------:R0:W-:Y:S04]  /*63e0*/  STL [R1+0x228], R34 ;  /* 0x0002282201007387 */ /* 0x0001e80000100800 */
[----:B------:R-:W-:Y:S01]  /*63f0*/  SHF.R.U32.HI R132, RZ, 0x4, R132 ;  /* 0x00000004ff847819 */ /* 0x000fe20000011684 */
[----:B------:R1:W-:Y:S01]  /*6400*/  STL [R1+0x224], R3 ;  /* 0x0002240301007387 */ /* 0x0003e20000100800 */
[----:B0-----:R-:W-:Y:S02]  /*6410*/  VIADD R34, R2, 0x36400 ;  /* 0x0003640002227836 */ /* 0x001fe40000000000 */
[----:B-1----:R-:W-:-:S03]  /*6420*/  LOP3.LUT R3, R132, 0x3fff, RZ, 0xc0, !PT ;  /* 0x00003fff84037812 */ /* 0x002fc600078ec0ff */
[----:B------:R-:W-:Y:S02]  /*6430*/  SHF.R.U32.HI R34, RZ, 0x4, R34 ;  /* 0x00000004ff227819 */ /* 0x000fe40000011622 */
[----:B------:R-:W-:Y:S02]  /*6440*/  LOP3.LUT R3, R3, 0x2000000, RZ, 0xfc, !PT ;  /* 0x0200000003037812 */ /* 0x000fe400078efcff */
[----:B------:R-:W-:Y:S01]  /*6450*/  LOP3.LUT R34, R34, 0x3fff, RZ, 0xc0, !PT ;  /* 0x00003fff22227812 */ /* 0x000fe200078ec0ff */
[----:B------:R0:W-:Y:S04]  /*6460*/  STL [R1+0x3b0], R6 ;  /* 0x0003b00601007387 */ /* 0x0001e80000100800 */
[----:B------:R1:W-:Y:S04]  /*6470*/  STL [R1+0x3bc], R5 ;  /* 0x0003bc0501007387 */ /* 0x0003e80000100800 */
[----:B------:R1:W-:Y:S01]  /*6480*/  STL [R1+0x3c0], R7 ;  /* 0x0003c00701007387 */ /* 0x0003e20000100800 */
[----:B0-----:R-:W-:-:S03]  /*6490*/  IMAD R6, R33, 0x1000, R3 ;  /* 0x0000100021067824 */ /* 0x001fc600078e0203 */
[----:B------:R0:W-:Y:S01]  /*64a0*/  STL [R1+0x3b8], R4 ;  /* 0x0003b80401007387 */ /* 0x0001e20000100800 */
[----:B-1----:R-:W-:Y:S02]  /*64b0*/  IMAD.MOV.U32 R5, RZ, RZ, 0x40000040 ;  /* 0x40000040ff057424 */ /* 0x002fe400078e00ff */
[----:B------:R-:W-:Y:S01]  /*64c0*/  IMAD.MOV.U32 R7, RZ, RZ, 0x40000040 ;  /* 0x40000040ff077424 */ /* 0x000fe200078e00ff */
[----:B0-----:R-:W-:Y:S01]  /*64d0*/  LOP3.LUT R4, R34, 0x10000, RZ, 0xfc, !PT ;  /* 0x0001000022047812 */ /* 0x001fe200078efcff */
[----:B------:R0:W-:Y:S01]  /*64e0*/  STL [R1+0x3c4], R24 ;  /* 0x0003c41801007387 */ /* 0x0001e20000100800 */
[----:B------:R-:W-:Y:S02]  /*64f0*/  R2UR UR6, R6 ;  /* 0x00000000060672ca */ /* 0x000fe400000e0000 */
[----:B------:R-:W-:Y:S01]  /*6500*/  R2UR UR7, R7 ;  /* 0x00000000070772ca */ /* 0x000fe200000e0000 */
[----:B------:R1:W-:Y:S01]  /*6510*/  STL [R1+0x3d4], R25 ;  /* 0x0003d41901007387 */ /* 0x0003e20000100800 */
[----:B------:R-:W-:-:S02]  /*6520*/  R2UR UR4, R4 ;  /* 0x00000000040472ca */ /* 0x000fc400000e0000 */
[----:B------:R-:W-:Y:S01]  /*6530*/  R2UR UR5, R5 ;  /* 0x00000000050572ca */ /* 0x000fe200000e0000 */
[----:B0-----:R-:W-:Y:S02]  /*6540*/  VIADD R24, R6, 0x80 ;  /* 0x0000008006187836 */ /* 0x001fe40000000000 */
        /* <DEDUP_REMOVED lines=110> */
[----:B0-----:R-:W-:-:S06]  /*6c30*/  WARPGROUP.ARRIVE ;  /* 0x00000000000079c5 */ /* 0x001fcc0000000000 */
[----:B------:R-:W-:Y:S01]  /*6c40*/  HGMMA.64x256x16.F32 R24, gdesc[UR4].tnspB, RZ, !UPT, gsb0 ;  /* 0x43e00000041879f0 */ /* 0x000fe2000c0008ff */
[----:B---3--:R0:W-:Y:S04]  /*6c50*/  STL [R1+0x3e8], R10 ;  /* 0x0003e80a01007387 */ /* 0x0081e80000100800 */
[----:B----4-:R1:W-:Y:S01]  /*6c60*/  STL [R1+0x3ec], R11 ;  /* 0x0003ec0b01007387 */ /* 0x0103e20000100800 */
[----:B0-----:R-:W-:Y:S02]  /*6c70*/  VIADD R10, R4, 0x2 ;  /* 0x00000002040a7836 */ /* 0x001fe40000000000 */
[----:B-1----:R-:W-:-:S03]  /*6c80*/  IMAD.MOV.U32 R11, RZ, RZ, 0x40000040 ;  /* 0x40000040ff0b7424 */ /* 0x002fc600078e00ff */
[----:B------:R-:W-:Y:S02]  /*6c90*/  R2UR UR8, R10 ;  /* 0x000000000a0872ca */ /* 0x000fe400000e0000 */
[----:B------:R-:W-:Y:S01]  /*6ca0*/  R2UR UR9, R11 ;  /* 0x000000000b0972ca */ /* 0x000fe200000e0000 */
[----:B------:R0:W-:Y:S04]  /*6cb0*/  STL [R1+0x3e4], R9 ;  /* 0x0003e40901007387 */ /* 0x0001e80000100800 */
[----:B------:R1:W-:Y:S04]  /*6cc0*/  STL [R1+0x3f0], R13 ;  /* 0x0003f00d01007387 */ /* 0x0003e80000100800 */
[----:B------:R-:W-:Y:S04]  /*6cd0*/  STL [R1+0x3f4], R14 ;  /* 0x0003f40e01007387 */ /* 0x000fe80000100800 */
[----:B------:R-:W-:Y:S04]  /*6ce0*/  STL [R1+0x3f8], R15 ;  /* 0x0003f80f01007387 */ /* 0x000fe80000100800 */
[----:B------:R-:W-:Y:S04]  /*6cf0*/  STL [R1+0x3fc], R20 ;  /* 0x0003fc1401007387 */ /* 0x000fe80000100800 */
[----:B------:R-:W-:Y:S04]  /*6d00*/  STL [R1+0x400], R21 ;  /* 0x0004001501007387 */ /* 0x000fe80000100800 */
[----:B------:R-:W-:Y:S04]  /*6d10*/  STL [R1+0x404], R152 ;  /* 0x0004049801007387 */ /* 0x000fe80000100800 */
[----:B------:R-:W-:Y:S04]  /*6d20*/  STL [R1+0x408], R153 ;  /* 0x0004089901007387 */ /* 0x000fe80000100800 */
[----:B------:R2:W-:Y:S01]  /*6d30*/  STL [R1+0x40c], R8 ;  /* 0x00040c0801007387 */ /* 0x0005e20000100800 */
[----:B0-----:R-:W-:-:S02]  /*6d40*/  IMAD.MOV.U32 R9, RZ, RZ, 0x40000040 ;  /* 0x40000040ff097424 */ /* 0x001fc400078e00ff */
[----:B------:R-:W-:Y:S01]  /*6d50*/  IMAD.MOV.U32 R7, RZ, RZ, 0x40000040 ;  /* 0x40000040ff077424 */ /* 0x000fe200078e00ff */
[----:B-1----:R0:W5:Y:S01]  /*6d60*/  LDL R13, [R1+0x1c8] ;  /* 0x0001c800010d7983 */ /* 0x0021620000100800 */
[----:B--2---:R-:W-:Y:S01]  /*6d70*/  VIADD R8, R6, 0x100 ;  /* 0x0000010006087836 */ /* 0x004fe20000000000 */
[----:B------:R-:W-:Y:S01]  /*6d80*/  R2UR UR7, R9 ;  /* 0x00000000090772ca */ /* 0x000fe200000e0000 */
[----:B------:R-:W-:-:S03]  /*6d90*/  IMAD.MOV.U32 R9, RZ, RZ, 0x40000040 ;  /* 0x40000040ff097424 */ /* 0x000fc600078e00ff */
        /* <DEDUP_REMOVED lines=38> */
[----:B------:R-:W-:Y:S01]  /*7000*/  HGMMA.64x256x16.F32 R24, gdesc[UR8].tnspB, R24, gsb0 ;  /* 0x43e00000081879f0 */ /* 0x000fe20008000818 */
        /* <DEDUP_REMOVED lines=36> */
[----:B------:R-:W-:Y:S01]  /*7250*/  R2UR UR6, R6 ;  /* 0x00000000060672ca */ /* 0x000fe200000e0000 */
[----:B------:R-:W-:Y:S01]  /*7260*/  VIADD R6, R4, 0x6 ;  /* 0x0000000604067836 */ /* 0x000fe20000000000 */
[----:B------:R-:W-:Y:S01]  /*7270*/  R2UR UR7, R7 ;  /* 0x00000000070772ca */ /* 0x000fe200000e0000 */
[----:B------:R-:W-:-:S03]  /*7280*/  IMAD.MOV.U32 R7, RZ, RZ, 0x40000040 ;  /* 0x40000040ff077424 */ /* 0x000fc600078e00ff */
        /* <DEDUP_REMOVED lines=330> */
.L_x_3533:
[----:B------:R-:W-:Y:S01]  /*8730*/  VIADD R20, R12, 0xfffffffe ;  /* 0xfffffffe0c147836 */ /* 0x000fe20000000000 */
[----:B------:R-:W-:Y:S01]  /*8740*/  BSSY B0, `(.L_x_3534) ;  /* 0x00003e8000007945 */ /* 0x000fe20003800000 */
[----:B-----5:R-:W-:-:S03]  /*8750*/  IMAD R13, R13, 0x8, R2 ;  /* 0x000000080d0d7824 */ /* 0x020fc600078e0202 */
[----:B------:R-:W-:Y:S01]  /*8760*/  ISETP.GE.AND P0, PT, R20, R0, PT ;  /* 0x000000001400720c */ /* 0x000fe20003f06270 */
[----:B------:R-:W-:-:S05]  /*8770*/  VIADD R14, R13, 0x38860 ;  /* 0x000388600d0e7836 */ /* 0x000fca0000000000 */
[----:B------:R-:W-:-:S04]  /*8780*/  PRMT R14, R155, 0x654, R14 ;  /* 0x000006549b0e7816 */ /* 0x000fc8000000000e */
[----:B------:R0:W-:Y:S03]  /*8790*/  SYNCS.ARRIVE.TRANS64.RED.A1T0 RZ, [R14+URZ], RZ ;  /* 0x000000ff0eff79a7 */ /* 0x0001e6000810043f */
[----:B------:R-:W-:Y:S05]  /*87a0*/  @!P0 BRA `(.L_x_3535) ;  /* 0x0000003c00848947 */ /* 0x000fea0003800000 */
.L_x_3537:
[----:B0-----:R-:W2:Y:S04]  /*87b0*/  LDL R21, [R1+0x1c8] ;  /* 0x0001c80001157983 */ /* 0x001ea80000100800 */
        /* <DEDUP_REMOVED lines=63> */
[----:B01----:R-:W4:Y:S01]  /*8bb0*/  LDL.64 R14, [R1+0x408] ;  /* 0x00040800010e7983 */ /* 0x003f220000100a00 */
[----:B--2---:R-:W-:-:S04]  /*8bc0*/  IMAD R148, R21, 0x40, R162 ;  /* 0x0000004015947824 */ /* 0x004fc800078e02a2 */
[----:B------:R-:W-:Y:S01]  /*8bd0*/  IMAD R148, R148, 0x4, R2 ;  /* 0x0000000494947824 */ /* 0x000fe200078e0202 */
[----:B------:R-:W-:Y:S06]  /*8be0*/  BAR.SYNC.DEFER_BLOCKING 0xe, 0x100 ;  /* 0x0384000000007b1d */ /* 0x000fec0000010000 */
[----:B------:R-:W3:Y:S04]  /*8bf0*/  LDS R149, [R148+0x38400] ;  /* 0x0384000094957984 */ /* 0x000ee80000000800 */
        /* <DEDUP_REMOVED lines=193> */
[----:B0-----:R-:W2:Y:S04]  /*9810*/  LDL R12, [R1+0x214] ;  /* 0x00021400010c7983 */ /* 0x001ea80000100800 */
[----:B------:R-:W3:Y:S04]  /*9820*/  LDL R13, [R1+0x218] ;  /* 0x00021800010d7983 */ /* 0x000ee80000100800 */
        /* <DEDUP_REMOVED lines=126> */
[----:B--2---:R-:W-:Y:S04]  /*a010*/  STL [R1+0x214], R12 ;  /* 0x0002140c01007387 */ /* 0x004fe80000100800 */
[----:B---3--:R-:W-:Y:S04]  /*a020*/  STL [R1+0x218], R13 ;  /* 0x0002180d01007387 */ /* 0x008fe80000100800 */
[----:B----4-:R-:W-:Y:S04]  /*a030*/  STL [R1+0x21c], R14 ;  /* 0x00021c0e01007387 */ /* 0x010fe80000100800 */
        /* <DEDUP_REMOVED lines=156> */
[----:B------:R-:W-:Y:S01]  /*aa00*/  VIADD R12, R21, 0x1 ;  /* 0x00000001150c7836 */ /* 0x000fe20000000000 */
[----:B------:R-:W-:Y:S01]  /*aa10*/  R2UR UR4, R4 ;  /* 0x00000000040472ca */ /* 0x000fe200000e0000 */
[----:B------:R-:W-:Y:S01]  /*aa20*/  IMAD.MOV.U32 R13, RZ, RZ, 0x40000040 ;  /* 0x40000040ff0d7424 */ /* 0x000fe200078e00ff */
[----:B------:R-:W-:Y:S01]  /*aa30*/  R2UR UR5, R5 ;  /* 0x00000000050572ca */ /* 0x000fe200000e0000 */
[----:B------:R-:W-:Y:S01]  /*aa40*/  IMAD.MOV.U32 R15, RZ, RZ, 0x40000040 ;  /* 0x40000040ff0f7424 */ /* 0x000fe200078e00ff */
[----:B------:R-:W-:Y:S01]  /*aa50*/  ISETP.NE.AND P0, PT, R12, 0x2, PT ;  /* 0x000000020c00780c */ /* 0x000fe20003f05270 */
[----:B------:R0:W-:Y:S01]  /*aa60*/  STL [R1+0x1c8], R12 ;  /* 0x0001c80c01007387 */ /* 0x0001e20000100800 */
[----:B------:R-:W-:Y:S01]  /*aa70*/  R2UR UR7, R13 ;  /* 0x000000000d0772ca */ /* 0x000fe200000e0000 */
[----:B------:R-:W-:-:S10]  /*aa80*/  IMAD.MOV.U32 R13, RZ, RZ, 0x40000040 ;  /* 0x40000040ff0d7424 */ /* 0x000fd400078e00ff */
[----:B0-----:R-:W-:-:S04]  /*aa90*/  @!P0 IMAD.MOV.U32 R12, RZ, RZ, RZ ;  /* 0x000000ffff0c8224 */ /* 0x001fc800078e00ff */
[----:B------:R-:W-:-:S04]  /*aaa0*/  IMAD R12, R12, 0x1000, R3 ;  /* 0x000010000c0c7824 */ /* 0x000fc800078e0203 */
[C---:B------:R-:W-:Y:S01]  /*aab0*/  VIADD R14, R12.reuse, 0x80 ;  /* 0x000000800c0e7836 */ /* 0x040fe20000000000 */
[----:B------:R-:W-:Y:S01]  /*aac0*/  R2UR UR6, R12 ;  /* 0x000000000c0672ca */ /* 0x000fe200000e0000 */
[----:B--2---:R-:W-:-:S12]  /*aad0*/  WARPGROUP.ARRIVE ;  /* 0x00000000000079c5 */ /* 0x004fd80000000000 */
        /* <DEDUP_REMOVED lines=43> */
[----:B------:R-:W-:Y:S02]  /*ad90*/  R2UR UR6, R14 ;  /* 0x000000000e0672ca */ /* 0x000fe400000e0000 */
[----:B------:R-:W-:Y:S02]  /*ada0*/  R2UR UR7, R15 ;  /* 0x000000000f0772ca */ /* 0x000fe400000e0000 */
        /* <DEDUP_REMOVED lines=38> */
[----:B------:R-:W-:Y:S01]  /*b010*/  R2UR UR7, R13 ;  /* 0x000000000d0772ca */ /* 0x000fe200000e0000 */
[----:B------:R-:W2:Y:S01]  /*b020*/  @!P0 LDL R12, [R1+0x1cc] ;  /* 0x0001cc00010c8983 */ /* 0x000ea20000100800 */
[----:B------:R-:W-:Y:S02]  /*b030*/  R2UR UR4, R6 ;  /* 0x00000000060472ca */ /* 0x000fe400000e0000 */
[----:B------:R-:W-:Y:S01]  /*b040*/  R2UR UR5, R7 ;  /* 0x00000000070572ca */ /* 0x000fe200000e0000 */
[----:B------:R-:W3:Y:S04]  /*b050*/  LDL R13, [R1+0x1d0] ;  /* 0x0001d000010d7983 */ /* 0x000ee80000100800 */
        /* <DEDUP_REMOVED lines=70> */
[----:B-1----:R-:W3:Y:S04]  /*b4c0*/  LDL R139, [R1+0x238] ;  /* 0x00023800018b7983 */ /* 0x002ee80000100800 */
[----:B----4-:R-:W4:Y:S04]  /*b4d0*/  LDL R143, [R1+0x228] ;  /* 0x00022800018f7983 */ /* 0x010f280000100800 */
[----:B0-----:R-:W4:Y:S04]  /*b4e0*/  LDL R147, [R1+0x218] ;  /* 0x0002180001937983 */ /* 0x001f280000100800 */
[----:B--2---:R-:W2:Y:S04]  /*b4f0*/  LDL R149, [R1+0x210] ;  /* 0x0002100001957983 */ /* 0x004ea80000100800 */
        /* <DEDUP_REMOVED lines=126> */
[----:B--2---:R0:W-:Y:S04]  /*bce0*/  STL [R1+0x210], R149 ;  /* 0x0002109501007387 */ /* 0x0041e80000100800 */
        /* <DEDUP_REMOVED lines=129> */
[----:B------:R-:W-:-:S02]  /*c500*/  PLOP3.LUT P1, PT, PT, PT, UP0, 0x80, 0x0 ;  /* 0x000000000000781c */ /* 0x000fc40003f2f008 */
[----:B------:R-:W-:-:S05]  /*c510*/  @!P0 LOP3.LUT R12, R12, 0x1, RZ, 0x3c, !PT ;  /* 0x000000010c0c8812 */ /* 0x000fca00078e3cff */
[----:B------:R0:W-:Y:S01]  /*c520*/  @!P0 STL [R1+0x1cc], R12 ;  /* 0x0001cc0c01008387 */ /* 0x0001e20000100800 */
[C---:B------:R-:W-:Y:S01]  /*c530*/  ISETP.GT.AND P0, PT, R20.reuse, R0, PT ;  /* 0x000000001400720c */ /* 0x040fe20003f04270 */
[----:B------:R-:W-:-:S04]  /*c540*/  VIADD R20, R20, 0xffffffff ;  /* 0xffffffff14147836 */ /* 0x000fc80000000000 */
[----:B------:R-:W-:Y:S08]  /*c550*/  @P1 BRA `(.L_x_3536) ;  /* 0x0000000000041947 */ /* 0x000ff00003800000 */
[----:B------:R-:W-:Y:S01]  /*c560*/  BPT.TRAP 0x1 ;  /* 0x000000040000795c */ /* 0x000fe20000300000 */
.L_x_3536:
[----:B-----5:R-:W-:-:S04]  /*c570*/  IMAD R14, R14, 0x8, R2 ;  /* 0x000000080e0e7824 */ /* 0x020fc800078e0202 */
[----:B------:R-:W-:-:S05]  /*c580*/  VIADD R14, R14, 0x38860 ;  /* 0x000388600e0e7836 */ /* 0x000fca0000000000 */
[----:B------:R-:W-:-:S04]  /*c590*/  PRMT R14, R155, 0x654, R14 ;  /* 0x000006549b0e7816 */ /* 0x000fc8000000000e */
[----:B------:R1:W-:Y:S01]  /*c5a0*/  SYNCS.ARRIVE.TRANS64.RED.A1T0 RZ, [R14+URZ], RZ ;  /* 0x000000ff0eff79a7 */ /* 0x0003e2000810043f */
[----:B------:R-:W-:Y:S05]  /*c5b0*/  @P0 BRA `(.L_x_3537) ;  /* 0xffffffc0007c0947 */ /* 0x000fea000383ffff */
.L_x_3535:
[----:B------:R-:W-:Y:S05]  /*c5c0*/  BSYNC B0 ;  /* 0x0000000000007941 */ /* 0x000fea0003800000 */
.L_x_3534:
[----:B------:R-:W2:Y:S04]  /*c5d0*/  LDL R3, [R1+0x1c8] ;  /* 0x0001c80001037983 */ /* 0x000ea80000100800 */
[----:B0-----:R-:W3:Y:S04]  /*c5e0*/  LDL.64 R52, [R1+0x220] ;  /* 0x0002200001347983 */ /* 0x001ee80000100a00 */
[----:B------:R-:W4:Y:S04]  /*c5f0*/  LDL.64 R48, [R1+0x240] ;  /* 0x0002400001307983 */ /* 0x000f280000100a00 */
[----:B------:R-:W5:Y:S04]  /*c600*/  LDL.64 R50, [R1+0x210] ;  /* 0x0002100001327983 */ /* 0x000f680000100a00 */
        /* <DEDUP_REMOVED lines=44> */
[----:B------:R-:W4:Y:S04]  /*c8d0*/  LDL R106, [R1+0x1d0] ;  /* 0x0001d000016a7983 */ /* 0x000f280000100800 */
[----:B------:R-:W4:Y:S01]  /*c8e0*/  LDL R105, [R1+0x1c8] ;  /* 0x0001c80001697983 */ /* 0x000f220000100800 */
[----:B--2---:R-:W-:-:S04]  /*c8f0*/  IMAD R3, R3, 0x40, R162 ;  /* 0x0000004003037824 */ /* 0x004fc800078e02a2 */
[----:B------:R-:W-:Y:S01]  /*c900*/  IMAD R104, R3, 0x4, R2 ;  /* 0x0000000403687824 */ /* 0x000fe200078e0202 */
[----:B------:R-:W-:Y:S06]  /*c910*/  BAR.SYNC.DEFER_BLOCKING 0xe, 0x100 ;  /* 0x0384000000007b1d */ /* 0x000fec0000010000 */
[----:B------:R-:W3:Y:S04]  /*c920*/  LDS R0, [R104+0x38400] ;  /* 0x0384000068007984 */ /* 0x000ee80000000800 */
[----:B------:R-:W0:Y:S01]  /*c930*/  LDS R104, [R104+0x38420] ;  /* 0x0384200068687984 */ /* 0x000e220000000800 */
[C---:B---3--:R-:W-:Y:S01]  /*c940*/  FMUL.FTZ R3, R0.reuse, R53 ;  /* 0x0000003500037220 */ /* 0x048fe20000410000 */
[C---:B------:R-:W-:Y:S01]  /*c950*/  FMUL.FTZ R2, R0.reuse, R52 ;  /* 0x0000003400027220 */ /* 0x040fe20000410000 */
[C---:B-----5:R-:W-:Y:S01]  /*c960*/  FMUL.FTZ R51, R0.reuse, R51 ;  /* 0x0000003300337220 */ /* 0x060fe20000410000 */
[C---:B------:R-:W-:Y:S01]  /*c970*/  FMUL.FTZ R50, R0.reuse, R50 ;  /* 0x0000003200327220 */ /* 0x040fe20000410000 */
[C---:B----4-:R-:W-:Y:S01]  /*c980*/  FMUL.FTZ R47, R0.reuse, R47 ;  /* 0x0000002f002f7220 */ /* 0x050fe20000410000 */
        /* <DEDUP_REMOVED lines=13> */
[C---:B-1----:R-:W-:Y:S01]  /*ca60*/  FMUL.FTZ R3, R0.reuse, R49 ;  /* 0x0000003100037220 */ /* 0x042fe20000410000 */
        /* <DEDUP_REMOVED lines=13> */
[----:B------:R-:W-:Y:S01]  /*cb40*/  STL.64 [R1+0x210], R50 ;  /* 0x0002103201007387 */ /* 0x000fe20000100a00 */
[C---:B-1----:R-:W-:Y:S01]  /*cb50*/  FMUL.FTZ R3, R0.reuse, R43 ;  /* 0x0000002b00037220 */ /* 0x042fe20000410000 */
[----:B------:R-:W-:-:S02]  /*cb60*/  FMUL.FTZ R2, R0, R42 ;  /* 0x0000002a00027220 */ /* 0x000fc40000410000 */
[----:B------:R1:W-:Y:S04]  /*cb70*/  STL.64 [R1+0x230], R46 ;  /* 0x0002302e01007387 */ /* 0x0003e80000100a00 */
[----:B------:R-:W-:Y:S04]  /*cb80*/  STL.64 [R1+0x250], R44 ;  /* 0x0002502c01007387 */ /* 0x000fe80000100a00 */
[----:B------:R-:W-:Y:S04]  /*cb90*/  STL.64 [R1+0x260], R2 ;  /* 0x0002600201007387 */ /* 0x000fe80000100a00 */
[----:B------:R-:W-:Y:S04]  /*cba0*/  STL.64 [R1+0x270], R40 ;  /* 0x0002702801007387 */ /* 0x000fe80000100a00 */
[----:B------:R-:W-:Y:S04]  /*cbb0*/  STL.64 [R1+0x280], R34 ;  /* 0x0002802201007387 */ /* 0x000fe80000100a00 */
        /* <DEDUP_REMOVED lines=8> */
[----:B-1----:R-:W5:Y:S04]  /*cc40*/  LDL.64 R46, [R1+0x2f8] ;  /* 0x0002f800012e7983 */ /* 0x002f680000100a00 */
[----:B------:R-:W5:Y:S04]  /*cc50*/  LDL.64 R52, [R1+0x318] ;  /* 0x0003180001347983 */ /* 0x000f680000100a00 */
[----:B------:R-:W5:Y:S04]  /*cc60*/  LDL.64 R50, [R1+0x328] ;  /* 0x0003280001327983 */ /* 0x000f680000100a00 */
[----:B------:R-:W5:Y:S04]  /*cc70*/  LDL.64 R48, [R1+0x338] ;  /* 0x0003380001307983 */ /* 0x000f680000100a00 */
[----:B--2---:R-:W2:Y:S04]  /*cc80*/  LDL.64 R36, [R1+0x348] ;  /* 0x0003480001247983 */ /* 0x004ea80000100a00 */
[----:B------:R-:W2:Y:S04]  /*cc90*/  LDL.64 R44, [R1+0x358] ;  /* 0x00035800012c7983 */ /* 0x000ea80000100a00 */
[----:B------:R-:W2:Y:S04]  /*cca0*/  LDL.64 R42, [R1+0x368] ;  /* 0x00036800012a7983 */ /* 0x000ea80000100a00 */
[----:B------:R-:W2:Y:S04]  /*ccb0*/  LDL.64 R40, [R1+0x378] ;  /* 0x0003780001287983 */ /* 0x000ea80000100a00 */
[----:B---3--:R-:W3:Y:S04]  /*ccc0*/  LDL.64 R38, [R1+0x388] ;  /* 0x0003880001267983 */ /* 0x008ee80000100a00 */
[----:B----4-:R-:W4:Y:S04]  /*ccd0*/  LDL.64 R26, [R1+0x398] ;  /* 0x00039800011a7983 */ /* 0x010f280000100a00 */
[----:B------:R-:W4:Y:S04]  /*cce0*/  LDL.64 R34, [R1+0x3a8] ;  /* 0x0003a80001227983 */ /* 0x000f280000100a00 */
[----:B-----5:R-:W5:Y:S04]  /*ccf0*/  LDL.64 R32, [R1+0x3b8] ;  /* 0x0003b80001207983 */ /* 0x020f680000100a00 */
[----:B------:R-:W5:Y:S04]  /*cd00*/  LDL.64 R30, [R1+0x3c8] ;  /* 0x0003c800011e7983 */ /* 0x000f680000100a00 */
[----:B------:R-:W5:Y:S04]  /*cd10*/  LDL.64 R28, [R1+0x3d8] ;  /* 0x0003d800011c7983 */ /* 0x000f680000100a00 */
[----:B------:R-:W5:Y:S04]  /*cd20*/  LDL.64 R2, [R1+0x3e8] ;  /* 0x0003e80001027983 */ /* 0x000f680000100a00 */
[----:B0-----:R-:W5:Y:S04]  /*cd30*/  LDL.64 R24, [R1+0x3f8] ;  /* 0x0003f80001187983 */ /* 0x001f680000100a00 */
[----:B------:R-:W5:Y:S01]  /*cd40*/  LDL.64 R20, [R1+0x408] ;  /* 0x0004080001147983 */ /* 0x000f620000100a00 */
        /* <DEDUP_REMOVED lines=63> */
[----:B------:R-:W-:Y:S01]  /*d140*/  VIADD R0, R105, 0x1 ;  /* 0x0000000169007836 */ /* 0x000fe20000000000 */
        /* <DEDUP_REMOVED lines=31> */
[----:B------:R-:W-:Y:S01]  /*d340*/  STL [R1+0x1c8], R0 ;  /* 0x0001c80001007387 */ /* 0x000fe20000100800 */
[----:B------:R-:W-:-:S03]  /*d350*/  ISETP.NE.AND P0, PT, R0, 0x2, PT ;  /* 0x000000020000780c */ /* 0x000fc60003f05270 */
[----:B------:R0:W-:Y:S02]  /*d360*/  STL.64 [R1+0x310], R4 ;  /* 0x0003100401007387 */ /* 0x0001e40000100a00 */
[----:B0-----:R-:W-:Y:S02]  /*d370*/  IMAD.MOV.U32 R4, RZ, RZ, 0x1 ;  /* 0x00000001ff047424 */ /* 0x001fe400078e00ff */
        /* <DEDUP_REMOVED lines=18> */
[C---:B----4-:R-:W-:Y:S01]  /*d4a0*/  FMUL.FTZ R27, R104.reuse, R27 ;  /* 0x0000001b681b7220 */ /* 0x050fe20000410000 */
[C---:B------:R-:W-:Y:S01]  /*d4b0*/  FMUL.FTZ R26, R104.reuse, R26 ;  /* 0x0000001a681a7220 */ /* 0x040fe20000410000 */
[C---:B------:R-:W-:Y:S01]  /*d4c0*/  FMUL.FTZ R35, R104.reuse, R35 ;  /* 0x0000002368237220 */ /* 0x040fe20000410000 */
[C---:B------:R-:W-:Y:S01]  /*d4d0*/  FMUL.FTZ R34, R104.reuse, R34 ;  /* 0x0000002268227220 */ /* 0x040fe20000410000 */
[C---:B-----5:R-:W-:Y:S01]  /*d4e0*/  FMUL.FTZ R33, R104.reuse, R33 ;  /* 0x0000002168217220 */ /* 0x060fe20000410000 */
        /* <DEDUP_REMOVED lines=28> */
[----:B------:R-:W-:Y:S06]  /*d6b0*/  BAR.ARV 0xf, 0x100 ;  /* 0x03c4000000007b1d */ /* 0x000fec0000002000 */
[----:B------:R-:W-:Y:S05]  /*d6c0*/  @P0 BRA `(.L_x_3532) ;  /* 0x000001d000780947 */ /* 0x000fea0003800000 */
[----:B------:R-:W2:Y:S04]  /*d6d0*/  LDL R0, [R1+0x1cc] ;  /* 0x0001cc0001007983 */ /* 0x000ea80000100800 */
[----:B------:R4:W-:Y:S01]  /*d6e0*/  STL [R1+0x1c8], RZ ;  /* 0x0001c8ff01007387 */ /* 0x0009e20000100800 */
[----:B--2---:R-:W-:-:S05]  /*d6f0*/  LOP3.LUT R0, R0, 0x1, RZ, 0x3c, !PT ;  /* 0x0000000100007812 */ /* 0x004fca00078e3cff */
[----:B------:R4:W-:Y:S01]  /*d700*/  STL [R1+0x1cc], R0 ;  /* 0x0001cc0001007387 */ /* 0x0009e20000100800 */
[----:B------:R-:W-:Y:S05]  /*d710*/  BRA `(.L_x_3532) ;  /* 0x000001d000647947 */ /* 0x000fea0003800000 */
.L_x_3521:
[----:B----4-:R-:W1:Y:S01]  /*d720*/  LDC R0, c[0x0][0x448] ;  /* 0x00011200ff007b82 */ /* 0x010e620000000800 */
[----:B------:R-:W-:Y:S01]  /*d730*/  UIADD3 UR10, UP0, UR40, 0x38830, URZ ;  /* 0x00038830280a7890 */ /* 0x000fe2000ff1e03f */
[----:B------:R-:W-:Y:S01]  /*d740*/  IMAD.U32 R4, RZ, RZ, UR60 ;  /* 0x0000003cff047e24 */ /* 0x000fe2000f8e00ff */
[----:B------:R-:W-:Y:S01]  /*d750*/  UIADD3 UR8, UP1, UR40, 0x38840, URZ ;  /* 0x0003884028087890 */ /* 0x000fe2000ff3e03f */
[----:B------:R-:W-:Y:S01]  /*d760*/  IMAD.MOV.U32 R5, RZ, RZ, 0x80 ;  /* 0x00000080ff057424 */ /* 0x000fe200078e00ff */
[----:B------:R-:W-:Y:S01]  /*d770*/  UIADD3 UR6, UP2, UR40, 0x38850, URZ ;  /* 0x0003885028067890 */ /* 0x000fe2000ff5e03f */
[----:B------:R-:W-:Y:S01]  /*d780*/  IMAD.MOV.U32 R7, RZ, RZ, R155 ;  /* 0x000000ffff077224 */ /* 0x000fe200078e009b */
[----:B------:R-:W-:Y:S01]  /*d790*/  UIADD3 UR4, UP3, UR40, 0x38860, URZ ;  /* 0x0003886028047890 */ /* 0x000fe2000ff7e03f */
[----:B------:R-:W4:Y:S01]  /*d7a0*/  LDC.64 R8, c[0x0][0xad8] ;  /* 0x0002b600ff087b82 */ /* 0x000f220000000a00 */
[----:B------:R-:W-:Y:S01]  /*d7b0*/  IMAD.MOV.U32 R6, RZ, RZ, 0x100 ;  /* 0x00000100ff067424 */ /* 0x000fe200078e00ff */
[----:B------:R-:W-:Y:S01]  /*d7c0*/  UIADD3.X UR11, URZ, UR41, URZ, UP0, !UPT ;  /* 0x000000293f0b7290 */ /* 0x000fe200087fe43f */
[----:B------:R-:W-:Y:S01]  /*d7d0*/  IMAD.U32 R3, RZ, RZ, UR6 ;  /* 0x00000006ff037e24 */ /* 0x000fe2000f8e00ff */
[----:B------:R-:W-:Y:S01]  /*d7e0*/  UIADD3.X UR9, URZ, UR41, URZ, UP1, !UPT ;  /* 0x000000293f097290 */ /* 0x000fe20008ffe43f */
[----:B------:R-:W-:Y:S01]  /*d7f0*/  IMAD.U32 R14, RZ, RZ, UR4 ;  /* 0x00000004ff0e7e24 */ /* 0x000fe2000f8e00ff */
[----:B------:R-:W-:Y:S01]  /*d800*/  UIADD3.X UR7, URZ, UR41, URZ, UP2, !UPT ;  /* 0x000000293f077290 */ /* 0x000fe200097fe43f */
[----:B------:R2:W-:Y:S01]  /*d810*/  STL.64 [R1+0x28], R4 ;  /* 0x0000280401007387 */ /* 0x0005e20000100a00 */
[----:B------:R-:W-:Y:S01]  /*d820*/  UIADD3.X UR5, URZ, UR41, URZ, UP3, !UPT ;  /* 0x000000293f057290 */ /* 0x000fe20009ffe43f */
[----:B------:R-:W-:-:S02]  /*d830*/  IMAD.U32 R152, RZ, RZ, UR60 ;  /* 0x0000003cff987e24 */ /* 0x000fc4000f8e00ff */
[----:B------:R3:W-:Y:S01]  /*d840*/  STL.64 [R1+0x30], R6 ;  /* 0x0000300601007387 */ /* 0x0007e20000100a00 */
[----:B------:R-:W-:Y:S02]  /*d850*/  IMAD.MOV.U32 R153, RZ, RZ, 0x80 ;  /* 0x00000080ff997424 */ /* 0x000fe400078e00ff */
[----:B------:R-:W-:Y:S01]  /*d860*/  IMAD.MOV.U32 R154, RZ, RZ, 0x80 ;  /* 0x00000080ff9a7424 */ /* 0x000fe200078e00ff */
[----:B------:R0:W-:Y:S01]  /*d870*/  STL [R1+0x50], R85 ;  /* 0x0000505501007387 */ /* 0x0001e20000100800 */
[----:B-1----:R-:W-:Y:S01]  /*d880*/  ISETP.NE.AND P2, PT, R0, 0x1, PT ;  /* 0x000000010000780c */ /* 0x002fe20003f45270 */
[----:B0-----:R-:W-:Y:S02]  /*d890*/  IMAD.U32 R10, RZ, RZ, UR10 ;  /* 0x0000000aff0a7e24 */ /* 0x001fe4000f8e00ff */
[----:B--2---:R-:W-:Y:S01]  /*d8a0*/  IMAD.U32 R5, RZ, RZ, UR7 ;  /* 0x00000007ff057e24 */ /* 0x004fe2000f8e00ff */
[----:B------:R0:W-:Y:S01]  /*d8b0*/  STL.128 [R1], R152 ;  /* 0x0000009801007387 */ /* 0x0001e20000100c00 */
[----:B------:R-:W-:-:S02]  /*d8c0*/  IMAD.U32 R12, RZ, RZ, UR8 ;  /* 0x00000008ff0c7e24 */ /* 0x000fc4000f8e00ff */
[----:B---3--:R-:W-:Y:S01]  /*d8d0*/  IMAD.U32 R7, RZ, RZ, UR5 ;  /* 0x00000005ff077e24 */ /* 0x008fe2000f8e00ff */
[----:B------:R0:W-:Y:S01]  /*d8e0*/  STL [R1+0x10], RZ ;  /* 0x000010ff01007387 */ /* 0x0001e20000100800 */
[----:B------:R-:W-:Y:S01]  /*d8f0*/  IMAD.U32 R11, RZ, RZ, UR11 ;  /* 0x0000000bff0b7e24 */ /* 0x000fe2000f8e00ff */
[----:B----4-:R-:W-:Y:S01]  /*d900*/  ISETP.GE.AND P3, PT, R9, 0x1, PT ;  /* 0x000000010900780c */ /* 0x010fe20003f66270 */
[----:B------:R-:W-:Y:S01]  /*d910*/  IMAD.U32 R13, RZ, RZ, UR9 ;  /* 0x00000009ff0d7e24 */ /* 0x000fe2000f8e00ff */
[----:B------:R0:W-:Y:S01]  /*d920*/  STL [R1+0x38], RZ ;  /* 0x000038ff01007387 */ /* 0x0001e20000100800 */
[----:B------:R-:W1:Y:S01]  /*d930*/  @P2 LDC R0, c[0x0][0x44c] ;  /* 0x00011300ff002b82 */ /* 0x000e620000000800 */
[----:B------:R-:W-:Y:S02]  /*d940*/  IMAD.MOV.U32 R4, RZ, RZ, R3 ;  /* 0x000000ffff047224 */ /* 0x000fe400078e0003 */
[----:B------:R-:W-:Y:S01]  /*d950*/  IMAD.MOV.U32 R6, RZ, RZ, R14 ;  /* 0x000000ffff067224 */ /* 0x000fe200078e000e */
[----:B------:R0:W-:Y:S01]  /*d960*/  STL.64 [R1+0x18], R10 ;  /* 0x0000180a01007387 */ /* 0x0001e20000100a00 */
[----:B------:R-:W-:-:S02]  /*d970*/  VIADD R3, R181, 0x3f ;  /* 0x0000003fb5037836 */ /* 0x000fc40000000000 */
[----:B------:R-:W-:Y:S01]  /*d980*/  IMAD.U32 R30, RZ, RZ, UR39 ;  /* 0x00000027ff1e7e24 */ /* 0x000fe2000f8e00ff */
[----:B------:R-:W2:Y:S01]  /*d990*/  @P2 LDC R15, c[0x0][0x450] ;  /* 0x00011400ff0f2b82 */ /* 0x000ea20000000800 */
[----:B------:R0:W-:Y:S01]  /*d9a0*/  STL.128 [R1+0x40], R4 ;  /* 0x0000400401007387 */ /* 0x0001e20000100c00 */
[----:B------:R-:W-:Y:S02]  /*d9b0*/  IMAD.U32 R56, RZ, RZ, UR39 ;  /* 0x00000027ff387e24 */ /* 0x000fe4000f8e00ff */
[----:B------:R-:W-:Y:S01]  /*d9c0*/  IADD3 R30, P0, R30, 0x28, RZ ;  /* 0x000000281e1e7810 */ /* 0x000fe20007f1e0ff */
[----:B------:R0:W-:Y:S02]  /*d9d0*/  STL.64 [R1+0x20], R12 ;  /* 0x0000200c01007387 */ /* 0x0001e40000100a00 */
[----:B------:R-:W-:Y:S02]  /*d9e0*/  IADD3 R56, P1, R56, 0x50, RZ ;  /* 0x0000005038387810 */ /* 0x000fe40007f3e0ff */
[----:B------:R-:W-:-:S03]  /*d9f0*/  IMAD.X R33, RZ, RZ, UR42, P0 ;  /* 0x0000002aff217e24 */ /* 0x000fc600080e06ff */
[----:B------:R-:W-:Y:S02]  /*da00*/  IMAD.X R57, RZ, RZ, UR42, P1 ;  /* 0x0000002aff397e24 */ /* 0x000fe400088e06ff */
[----:B-1----:R-:W-:-:S05]  /*da10*/  @P2 IMAD.HI.U32 R0, R3, R0, RZ ;  /* 0x0000000003002227 */ /* 0x002fca00078e00ff */
[----:B--2---:R-:W-:-:S05]  /*da20*/  @P2 SHF.R.U32.HI R3, RZ, R15, R0 ;  /* 0x0000000fff032219 */ /* 0x004fca0000011600 */
[----:B------:R-:W-:-:S04]  /*da30*/  IMAD.IADD R3, R212, 0x1, R3 ;  /* 0x00000001d4037824 */ /* 0x000fc800078e0203 */
[----:B------:R-:W-:Y:S01]  /*da40*/  IMAD.IADD R8, R3, 0x1, R8 ;  /* 0x0000000103087824 */ /* 0x000fe200078e0208 */
[----:B0-----:R-:W-:Y:S06]  /*da50*/  @!P3 BRA `(.L_x_3538) ;  /* 0x000000000048b947 */ /* 0x001fec0003800000 */
        /* <DEDUP_REMOVED lines=11> */
.L_x_3540:
[----:B------:R-:W-:-:S13]  /*db10*/  ISETP.NE.AND P0, PT, R9, 0x1, PT ;  /* 0x000000010900780c */ /* 0x000fda0003f05270 */
[----:B------:R-:W0:Y:S02]  /*db20*/  @P0 LDC.64 R4, c[0x0][0xae0] ;  /* 0x0002b800ff040b82 */ /* 0x000e240000000a00 */
[----:B0-----:R-:W-:-:S05]  /*db30*/  @P0 IMAD.HI.U32 R4, R0, R4, RZ ;  /* 0x0000000400040227 */ /* 0x001fca00078e00ff */
[----:B------:R-:W-:-:S07]  /*db40*/  @P0 SHF.R.U32.HI R0, RZ, R5, R4 ;  /* 0x00000005ff000219 */ /* 0x000fce0000011604 */
.L_x_3541:
[----:B------:R-:W-:Y:S05]  /*db50*/  BSYNC B0 ;  /* 0x0000000000007941 */ /* 0x000fea0003800000 */
.L_x_3539:
[----:B------:R-:W-:-:S05]  /*db60*/  IMAD R3, R0, R9, R9 ;  /* 0x0000000900037224 */ /* 0x000fca00078e0209 */
[----:B------:R-:W-:-:S07]  /*db70*/  VIMNMX R8, R8, R3, PT ;  /* 0x0000000308087248 */ /* 0x000fce0003fe0100 */
.L_x_3538:
[----:B------:R-:W0:Y:S01]  /*db80*/  @P2 LDC R0, c[0x0][0x44c] ;  /* 0x00011300ff002b82 */ /* 0x000e220000000800 */
[----:B------:R-:W-:Y:S01]  /*db90*/  VIADD R8, R8, 0x3f ;  /* 0x0000003f08087836 */ /* 0x000fe20000000000 */
[----:B------:R-:W-:Y:S01]  /*dba0*/  ULDC UR4, c[0x0][0xad4] ;  /* 0x0002b50000047ab9 */ /* 0x000fe20000000800 */
[----:B------:R-:W-:-:S03]  /*dbb0*/  IMAD.MOV.U32 R5, RZ, RZ, R181 ;  /* 0x000000ffff057224 */ /* 0x000fc600078e00b5 */
        /* <DEDUP_REMOVED lines=20> */
.L_x_3544:
[----:B------:R-:W-:-:S13]  /*dd00*/  ISETP.NE.AND P0, PT, R9, 0x1, PT ;  /* 0x000000010900780c */ /* 0x000fda0003f05270 */
[----:B------:R-:W0:Y:S02]  /*dd10*/  @P0 LDC.64 R4, c[0x0][0xae0] ;  /* 0x0002b800ff040b82 */ /* 0x000e240000000a00 */
[----:B0-----:R-:W-:-:S05]  /*dd20*/  @P0 IMAD.HI.U32 R4, R0, R4, RZ ;  /* 0x0000000400040227 */ /* 0x001fca00078e00ff */
[----:B------:R-:W-:-:S07]  /*dd30*/  @P0 SHF.R.U32.HI R0, RZ, R5, R4 ;  /* 0x00000005ff000219 */ /* 0x000fce0000011604 */
.L_x_3545:
[----:B------:R-:W-:Y:S05]  /*dd40*/  BSYNC B0 ;  /* 0x0000000000007941 */ /* 0x000fea0003800000 */
.L_x_3543:
[----:B------:R-:W-:-:S05]  /*dd50*/  IMAD R0, R0, R9, RZ ;  /* 0x0000000900007224 */ /* 0x000fca00078e02ff */
[----:B------:R-:W-:-:S07]  /*dd60*/  VIMNMX R3, R3, R0, !PT ;  /* 0x0000000003037248 */ /* 0x000fce0007fe0100 */
.L_x_3542:
        /* <DEDUP_REMOVED lines=39> */
.L_x_3547:
[----:B------:R-:W-:Y:S05]  /*dfe0*/  BSYNC B0 ;  /* 0x0000000000007941 */ /* 0x000fea0003800000 */
.L_x_3546:
[----:B------:R-:W-:Y:S01]  /*dff0*/  IMAD R180, R220, R193, R9 ;  /* 0x000000c1dcb47224 */ /* 0x000fe200078e0209 */
[----:B------:R-:W-:-:S04]  /*e000*/  PRMT R4, RZ, 0x7610, R4 ;  /* 0x00007610ff047816 */ /* 0x000fc80000000004 */
[----:B------:R-:W-:-:S04]  /*e010*/  VIADDMNMX R193, R180, R193, R26, PT ;  /* 0x000000c1b4c17246 */ /* 0x000fc8000380011a */
[----:B------:R-:W-:-:S13]  /*e020*/  ISETP.GT.AND P0, PT, R193, R180, PT ;  /* 0x000000b4c100720c */ /* 0x000fda0003f04270 */
[----:B------:R-:W-:Y:S05]  /*e030*/  @!P0 BRA `(.L_x_3532) ;  /* 0x000001c8001c8947 */ /* 0x000fea0003800000 */
[----:B------:R-:W0:Y:S01]  /*e040*/  S2R R0, SR_TID.X ;  /* 0x0000000000007919 */ /* 0x000e220000002100 */
[----:B------:R-:W-:Y:S01]  /*e050*/  VIADD R10, R2, 0x36400 ;  /* 0x00036400020a7836 */ /* 0x000fe20000000000 */
[----:B------:R-:W-:Y:S01]  /*e060*/  UIADD3 UR4, UP0, UR40, 0x38400, URZ ;  /* 0x0003840028047890 */ /* 0x000fe2000ff1e03f */
[----:B------:R-:W-:Y:S01]  /*e070*/  IMAD.MOV.U32 R4, RZ, RZ, 0x1 ;  /* 0x00000001ff047424 */ /* 0x000fe200078e00ff */
[----:B------:R1:W5:Y:S01]  /*e080*/  LDL R13, [R1+0x464] ;  /* 0x00046400010d7983 */ /* 0x0003620000100800 */
[----:B------:R-:W-:Y:S01]  /*e090*/  IMAD.MOV.U32 R5, RZ, RZ, RZ ;  /* 0x000000ffff057224 */ /* 0x000fe200078e00ff */
[----:B------:R-:W-:Y:S01]  /*e0a0*/  LOP3.LUT P0, RZ, R10, 0x3ff, RZ, 0xc0, !PT ;  /* 0x000003ff0aff7812 */ /* 0x000fe2000780c0ff */
[----:B------:R-:W-:Y:S01]  /*e0b0*/  IMAD.MOV.U32 R6, RZ, RZ, 0x1 ;  /* 0x00000001ff067424 */ /* 0x000fe200078e00ff */
[----:B------:R-:W2:Y:S01]  /*e0c0*/  S2R R28, SR_TID.X ;  /* 0x00000000001c7919 */ /* 0x000ea20000002100 */
[----:B------:R-:W-:Y:S01]  /*e0d0*/  IMAD.MOV.U32 R7, RZ, RZ, RZ ;  /* 0x000000ffff077224 */ /* 0x000fe200078e00ff */
[----:B------:R-:W-:Y:S01]  /*e0e0*/  UIADD3.X UR5, URZ, UR41, URZ, UP0, !UPT ;  /* 0x000000293f057290 */ /* 0x000fe200087fe43f */
[----:B------:R-:W-:-:S02]  /*e0f0*/  VIADD R10, R2, 0x26400 ;  /* 0x00026400020a7836 */ /* 0x000fc40000000000 */
[C---:B------:R-:W-:Y:S01]  /*e100*/  VIADD R11, R2.reuse, 0x400 ;  /* 0x00000400020b7836 */ /* 0x040fe20000000000 */
[----:B------:R3:W-:Y:S01]  /*e110*/  STL.128 [R1+0x60], R4 ;  /* 0x0000600401007387 */ /* 0x0007e20000100c00 */
[----:B------:R-:W-:Y:S01]  /*e120*/  VIADD R60, R2, 0x20400 ;  /* 0x00020400023c7836 */ /* 0x000fe20000000000 */
[----:B------:R-:W-:Y:S01]  /*e130*/  SHF.R.U32.HI R10, RZ, 0x4, R10 ;  /* 0x00000004ff0a7819 */ /* 0x000fe2000001160a */
[----:B------:R-:W-:Y:S02]  /*e140*/  IMAD.U32 R8, RZ, RZ, UR4 ;  /* 0x00000004ff087e24 */ /* 0x000fe4000f8e00ff */
[----:B------:R-:W-:Y:S01]  /*e150*/  IMAD.U32 R9, RZ, RZ, UR5 ;  /* 0x00000005ff097e24 */ /* 0x000fe2000f8e00ff */
[----:B------:R-:W-:Y:S01]  /*e160*/  LOP3.LUT R10, R10, 0x3fff, RZ, 0xc0, !PT ;  /* 0x00003fff0a0a7812 */ /* 0x000fe200078ec0ff */
[----:B------:R-:W-:Y:S02]  /*e170*/  IMAD.U32 R26, RZ, RZ, UR39 ;  /* 0x00000027ff1a7e24 */ /* 0x000fe4000f8e00ff */
[----:B------:R-:W-:Y:S01]  /*e180*/  IMAD.U32 R52, RZ, RZ, UR39 ;  /* 0x00000027ff347e24 */ /* 0x000fe2000f8e00ff */
[----:B------:R-:W-:Y:S01]  /*e190*/  LOP3.LUT R10, R10, 0x10000, RZ, 0xfc, !PT ;  /* 0x000100000a0a7812 */ /* 0x000fe200078efcff */
[----:B------:R4:W-:Y:S01]  /*e1a0*/  STL.64 [R1+0x58], R8 ;  /* 0x0000580801007387 */ /* 0x0009e20000100a00 */
[----:B------:R-:W-:-:S02]  /*e1b0*/  IMAD.U32 R48, RZ, RZ, UR39 ;  /* 0x00000027ff307e24 */ /* 0x000fc4000f8e00ff */
[----:B------:R-:W-:Y:S01]  /*e1c0*/  IMAD.U32 R41, RZ, RZ, UR39 ;  /* 0x00000027ff297e24 */ /* 0x000fe2000f8e00ff */
[----:B---3--:R-:W-:Y:S01]  /*e1d0*/  SHF.R.U32.HI R5, RZ, 0x4, R11 ;  /* 0x00000004ff057819 */ /* 0x008fe2000001160b */
[----:B------:R-:W-:Y:S02]  /*e1e0*/  IMAD.MOV.U32 R7, RZ, RZ, 0x40000040 ;  /* 0x40000040ff077424 */ /* 0x000fe400078e00ff */
[C---:B0-----:R-:W-:Y:S01]  /*e1f0*/  VIADD R3, R0.reuse, 0xffffff80 ;  /* 0xffffff8000037836 */ /* 0x041fe20000000000 */
[----:B------:R-:W-:Y:S01]  /*e200*/  LOP3.LUT R5, R5, 0x3fff, RZ, 0xc0, !PT ;  /* 0x00003fff05057812 */ /* 0x000fe200078ec0ff */
[----:B------:R-:W-:Y:S02]  /*e210*/  VIADD R0, R0, 0xffffff80 ;  /* 0xffffff8000007836 */ /* 0x000fe40000000000 */
[----:B----4-:R-:W-:Y:S01]  /*e220*/  IMAD.MOV.U32 R9, RZ, RZ, 0x40000040 ;  /* 0x40000040ff097424 */ /* 0x010fe200078e00ff */
[----:B------:R-:W-:Y:S01]  /*e230*/  LOP3.LUT R6, R5, 0x10000, RZ, 0xfc, !PT ;  /* 0x0001000005067812 */ /* 0x000fe200078efcff */
[----:B------:R-:W-:Y:S01]  /*e240*/  IMAD.MOV.U32 R5, RZ, RZ, 0x40000040 ;  /* 0x40000040ff057424 */ /* 0x000fe200078e00ff */
[----:B------:R-:W-:Y:S01]  /*e250*/  SHF.R.S32.HI R0, RZ, 0x1f, R0 ;  /* 0x0000001fff007819 */ /* 0x000fe20000011400 */
[----:B--2---:R-:W-:-:S02]  /*e260*/  VIADD R12, R28, 0xffffff80 ;  /* 0xffffff801c0c7836 */ /* 0x004fc40000000000 */
[----:B------:R-:W-:Y:S01]  /*e270*/  IMAD.U32 R50, RZ, RZ, UR39 ;  /* 0x00000027ff327e24 */ /* 0x000fe2000f8e00ff */
[----:B------:R-:W-:Y:S01]  /*e280*/  LEA.HI R0, R0, R3, RZ, 0x7 ;  /* 0x0000000300007211 */ /* 0x000fe200078f38ff */
[----:B------:R-:W-:Y:S01]  /*e290*/  IMAD.U32 R43, RZ, RZ, UR39 ;  /* 0x00000027ff2b7e24 */ /* 0x000fe2000f8e00ff */
[----:B------:R-:W-:Y:S01]  /*e2a0*/  STL [R1+0x74], R12 ;  /* 0x0000740c01007387 */ /* 0x000fe20000100800 */
[----:B------:R-:W-:Y:S01]  /*e2b0*/  IMAD.U32 R45, RZ, RZ, UR39 ;  /* 0x00000027ff2d7e24 */ /* 0x000fe2000f8e00ff */
[----:B------:R-:W-:Y:S01]  /*e2c0*/  SHF.R.S32.HI R0, RZ, 0x7, R0 ;  /* 0x00000007ff007819 */ /* 0x000fe20000011400 */
[----:B------:R-:W-:-:S05]  /*e2d0*/  IMAD.U32 R35, RZ, RZ, UR39 ;  /* 0x00000027ff237e24 */ /* 0x000fca000f8e00ff */
[----:B------:R-:W0:Y:S02]  /*e2e0*/  SHFL.IDX PT, R0, R0, RZ, 0x1f ;  /* 0x00001fff00007589 */ /* 0x000e2400000e0000 */
[----:B0-----:R-:W-:-:S04]  /*e2f0*/  LEA.HI R3, R0, R0, RZ, 0x1 ;  /* 0x0000000000037211 */ /* 0x001fc800078f08ff */
[----:B------:R-:W-:-:S05]  /*e300*/  LOP3.LUT R3, R3, 0x6, RZ, 0xc0, !PT ;  /* 0x0000000603037812 */ /* 0x000fca00078ec0ff */
[----:B------:R-:W-:Y:S02]  /*e310*/  IMAD.IADD R0, R0, 0x1, -R3 ;  /* 0x0000000100007824 */ /* 0x000fe400078e0a03 */
[----:B------:R-:W-:Y:S02]  /*e320*/  VIADD R3, R2, 0x22400 ;  /* 0x0002240002037836 */ /* 0x000fe40000000000 */
[----:B------:R-:W-:Y:S01]  /*e330*/  IMAD R4, R0, 0x8000, R11 ;  /* 0x0000800000047824 */ /* 0x000fe200078e020b */
[----:B------:R-:W-:Y:S02]  /*e340*/  SHF.R.U32.HI R0, RZ, 0x4, R60 ;  /* 0x00000004ff007819 */ /* 0x000fe4000001163c */
[----:B------:R-:W-:Y:S02]  /*e350*/  SHF.R.U32.HI R3, RZ, 0x4, R3 ;  /* 0x00000004ff037819 */ /* 0x000fe40000011603 */
[----:B------:R-:W-:Y:S02]  /*e360*/  SHF.R.U32.HI R4, RZ, 0x4, R4 ;  /* 0x00000004ff047819 */ /* 0x000fe40000011604 */
[----:B------:R-:W-:-:S02]  /*e370*/  LOP3.LUT R3, R3, 0x3fff, RZ, 0xc0, !PT ;  /* 0x00003fff03037812 */ /* 0x000fc400078ec0ff */
[----:B------:R-:W-:Y:S02]  /*e380*/  LOP3.LUT R0, R0, 0x3fff, RZ, 0xc0, !PT ;  /* 0x00003fff00007812 */ /* 0x000fe400078ec0ff */
[----:B------:R-:W-:Y:S02]  /*e390*/  LOP3.LUT R11, R3, 0x10000, RZ, 0xfc, !PT ;  /* 0x00010000030b7812 */ /* 0x000fe400078efcff */
[----:B------:R-:W-:Y:S01]  /*e3a0*/  LOP3.LUT R3, R4, 0x3fff, RZ, 0xc0, !PT ;  /* 0x00003fff04037812 */ /* 0x000fe200078ec0ff */
[----:B------:R-:W-:Y:S01]  /*e3b0*/  IMAD.MOV.U32 R4, RZ, RZ, R10 ;  /* 0x000000ffff047224 */ /* 0x000fe200078e000a */
[----:B------:R-:W-:Y:S01]  /*e3c0*/  LOP3.LUT R8, R0, 0x10000, RZ, 0xfc, !PT ;  /* 0x0001000000087812 */ /* 0x000fe200078efcff */
[----:B------:R-:W-:Y:S01]  /*e3d0*/  IMAD.U32 R10, RZ, RZ, UR39 ;  /* 0x00000027ff0a7e24 */ /* 0x000fe2000f8e00ff */
[----:B------:R-:W-:Y:S01]  /*e3e0*/  LOP3.LUT R3, R3, 0x2000000, RZ, 0xfc, !PT ;  /* 0x0200000003037812 */ /* 0x000fe200078efcff */
[----:B------:R-:W-:Y:S01]  /*e3f0*/  BSSY B6, `(.L_x_3548) ;  /* 0x0000037000067945 */ /* 0x000fe20003800000 */
[----:B------:R0:W-:Y:S01]  /*e400*/  STL.128 [R1+0x90], R4 ;  /* 0x0000900401007387 */ /* 0x0001e20000100c00 */
[----:B------:R-:W-:Y:S01]  /*e410*/  IADD3 R26, P6, R26, 0x58, RZ ;  /* 0x000000581a1a7810 */ /* 0x000fe20007fde0ff */
[----:B------:R-:W-:-:S02]  /*e420*/  IMAD.MOV.U32 R0, RZ, RZ, R167 ;  /* 0x000000ffff007224 */ /* 0x000fc400078e00a7 */
[----:B------:R1:W-:Y:S01]  /*e430*/  STL.64 [R1+0x78], R8 ;  /* 0x0000780801007387 */ /* 0x0003e20000100a00 */
[----:B0-----:R-:W-:-:S03]  /*e440*/  IMAD.MOV.U32 R6, RZ, RZ, R3 ;  /* 0x000000ffff067224 */ /* 0x001fc600078e0003 */
[----:B------:R1:W5:Y:S01]  /*e450*/  LDL R3, [R1+0x468] ;  /* 0x0004680001037983 */ /* 0x0003620000100800 */
[----:B------:R-:W-:-:S05]  /*e460*/  IMAD.MOV.U32 R4, RZ, RZ, R11 ;  /* 0x000000ffff047224 */ /* 0x000fca00078e000b */
[----:B------:R1:W-:Y:S01]  /*e470*/  STL.128 [R1+0x80], R4 ;  /* 0x0000800401007387 */ /* 0x0003e20000100c00 */
[----:B------:R-:W-:Y:S02]  /*e480*/  IADD3 R39, P2, R10, 0x74, RZ ;  /* 0x000000740a277810 */ /* 0x000fe40007f5e0ff */
[----:B------:R-:W-:Y:S01]  /*e490*/  IADD3 R52, P5, R52, 0x60, RZ ;  /* 0x0000006034347810 */ /* 0x000fe20007fbe0ff */
[----:B------:R-:W-:Y:S01]  /*e4a0*/  IMAD.X R27, RZ, RZ, UR42, P6 ;  /* 0x0000002aff1b7e24 */ /* 0x000fe2000b0e06ff */
[----:B------:R-:W-:Y:S01]  /*e4b0*/  IADD3 R48, P1, R48, 0x68, RZ ;  /* 0x0000006830307810 */ /* 0x000fe20007f3e0ff */
[----:B------:R-:W-:Y:S01]  /*e4c0*/  IMAD.X R44, RZ, RZ, UR42, P2 ;  /* 0x0000002aff2c7e24 */ /* 0x000fe200090e06ff */
[----:B------:R-:W-:Y:S01]  /*e4d0*/  IADD3 R41, P4, R41, 0x78, RZ ;  /* 0x0000007829297810 */ /* 0x000fe20007f9e0ff */
[----:B------:R-:W-:Y:S01]  /*e4e0*/  IMAD.X R51, RZ, RZ, UR42, P5 ;  /* 0x0000002aff337e24 */ /* 0x000fe2000a8e06ff */
[----:B------:R-:W-:Y:S02]  /*e4f0*/  IADD3 R50, P3, R50, 0x80, RZ ;  /* 0x0000008032327810 */ /* 0x000fe40007f7e0ff */
[----:B------:R-:W-:-:S02]  /*e500*/  IADD3 R43, P2, R43, 0x88, RZ ;  /* 0x000000882b2b7810 */ /* 0x000fc40007f5e0ff */
[----:B------:R-:W-:Y:S02]  /*e510*/  IADD3 R45, P6, R45, 0x90, RZ ;  /* 0x000000902d2d7810 */ /* 0x000fe40007fde0ff */
[----:B------:R-:W-:Y:S01]  /*e520*/  IADD3 R35, P5, R35, 0x98, RZ ;  /* 0x0000009823237810 */ /* 0x000fe20007fbe0ff */
[----:B------:R-:W-:Y:S02]  /*e530*/  IMAD.X R47, RZ, RZ, UR42, P1 ;  /* 0x0000002aff2f7e24 */ /* 0x000fe400088e06ff */
[----:B------:R-:W-:Y:S02]  /*e540*/  IMAD.X R40, RZ, RZ, UR42, P4 ;  /* 0x0000002aff287e24 */ /* 0x000fe4000a0e06ff */
[----:B------:R-:W-:Y:S02]  /*e550*/  IMAD.X R49, RZ, RZ, UR42, P3 ;  /* 0x0000002aff317e24 */ /* 0x000fe400098e06ff */
[----:B------:R-:W-:Y:S02]  /*e560*/  IMAD.X R42, RZ, RZ, UR42, P2 ;  /* 0x0000002aff2a7e24 */ /* 0x000fe400090e06ff */
[----:B------:R-:W-:-:S02]  /*e570*/  IMAD.X R46, RZ, RZ, UR42, P6 ;  /* 0x0000002aff2e7e24 */ /* 0x000fc4000b0e06ff */
[----:B------:R-:W-:Y:S01]  /*e580*/  IMAD.X R36, RZ, RZ, UR42, P5 ;  /* 0x0000002aff247e24 */ /* 0x000fe2000a8e06ff */
        /* <DEDUP_REMOVED lines=14> */
[----:B-----5:R-:W-:-:S07]  /*e670*/  IMAD.MOV.U32 R13, RZ, RZ, RZ ;  /* 0x000000ffff0d7224 */ /* 0x020fce00078e00ff */
[----:B------:R-:W-:-:S07]  /*e680*/  LEPC R20, `(.L_x_3550) ;  /* 0x000000001014794e */ /* 0x000fce0000000000 */
[----:B0-----:R-:W-:Y:S05]  /*e690*/  CALL.ABS.NOINC R14 ;  /* 0x000000000e007343 */ /* 0x001fea0003c00000 */
.L_x_3550:
        /* <DEDUP_REMOVED lines=12> */
.L_x_3549:
[----:B------:R-:W-:Y:S05]  /*e760*/  BSYNC B6 ;  /* 0x0000000000067941 */ /* 0x000fea0003800000 */
.L_x_3548:
[----:B-----5:R-:W-:Y:S01]  /*e770*/  SHF.R.S32.HI R4, RZ, 0x1f, R3 ;  /* 0x0000001fff047819 */ /* 0x020fe20000011403 */
[----:B------:R-:W-:Y:S01]  /*e780*/  UIADD3 UR4, UP1, UR39, 0x70, URZ ;  /* 0x0000007027047890 */ /* 0x000fe2000ff3e03f */
[----:B------:R-:W-:Y:S01]  /*e790*/  VIADD R8, R28, 0xffffff80 ;  /* 0xffffff801c087836 */ /* 0x000fe20000000000 */
[----:B------:R-:W-:Y:S01]  /*e7a0*/  UIADD3 UR6, UP0, UR39, 0xfc, URZ ;  /* 0x000000fc27067890 */ /* 0x000fe2000ff1e03f */
[----:B------:R-:W-:Y:S01]  /*e7b0*/  LEA.HI R5, R4, R3, RZ, 0x3 ;  /* 0x0000000304057211 */ /* 0x000fe200078f18ff */
[----:B------:R-:W-:Y:S01]  /*e7c0*/  UIADD3.X UR5, URZ, UR42, URZ, UP1, !UPT ;  /* 0x0000002a3f057290 */ /* 0x000fe20008ffe43f */
[----:B------:R-:W0:Y:S01]  /*e7d0*/  LDC.64 R28, c[0x0][0xad8] ;  /* 0x0002b600ff1c7b82 */ /* 0x000e220000000a00 */
[----:B------:R-:W-:Y:S01]  /*e7e0*/  UIADD3.X UR7, URZ, UR42, URZ, UP0, !UPT ;  /* 0x0000002a3f077290 */ /* 0x000fe200087fe43f */
[C---:B------:R-:W-:Y:S01]  /*e7f0*/  LOP3.LUT R4, R5.reuse, 0xfffffff8, RZ, 0xc0, !PT ;  /* 0xfffffff805047812 */ /* 0x040fe200078ec0ff */
[----:B------:R-:W-:Y:S01]  /*e800*/  IMAD.SHL.U32 R5, R5, 0x40, RZ ;  /* 0x0000004005057824 */ /* 0x000fe200078e00ff */
[----:B------:R1:W-:Y:S01]  /*e810*/  STL [R1+0xcc], R8 ;  /* 0x0000cc0801007387 */ /* 0x0003e20000100800 */
[----:B------:R-:W-:Y:S01]  /*e820*/  IMAD.U32 R7, RZ, RZ, UR6 ;  /* 0x00000006ff077e24 */ /* 0x000fe2000f8e00ff */
[----:B------:R-:W-:Y:S01]  /*e830*/  UIADD3 UR6, UP0, UR39, 0xb0, URZ ;  /* 0x000000b027067890 */ /* 0x000fe2000ff1e03f */
[----:B------:R-:W-:Y:S01]  /*e840*/  IMAD.IADD R3, R3, 0x1, -R4 ;  /* 0x0000000103037824 */ /* 0x000fe200078e0a04 */
[----:B------:R-:W-:Y:S01]  /*e850*/  LOP3.LUT R9, R5, 0xfffffe00, RZ, 0xc0, !PT ;  /* 0xfffffe0005097812 */ /* 0x000fe200078ec0ff */
[----:B------:R-:W-:Y:S01]  /*e860*/  IMAD.U32 R12, RZ, RZ, UR5 ;  /* 0x00000005ff0c7e24 */ /* 0x000fe2000f8e00ff */
[----:B------:R-:W2:Y:S01]  /*e870*/  LDC.64 R20, c[0x0][0xae0] ;  /* 0x0002b800ff147b82 */ /* 0x000ea20000000a00 */
[C---:B------:R-:W-:Y:S01]  /*e880*/  IMAD.SHL.U32 R4, R3.reuse, 0x40, RZ ;  /* 0x0000004003047824 */ /* 0x040fe200078e00ff */
[----:B------:R-:W-:Y:S01]  /*e890*/  LOP3.LUT P0, RZ, R3, 0x2, RZ, 0xc0, !PT ;  /* 0x0000000203ff7812 */ /* 0x000fe2000780c0ff */
[----:B------:R-:W-:Y:S01]  /*e8a0*/  IMAD.U32 R10, RZ, RZ, UR7 ;  /* 0x00000007ff0a7e24 */ /* 0x000fe2000f8e00ff */
[----:B------:R-:W-:Y:S01]  /*e8b0*/  UIADD3.X UR7, URZ, UR42, URZ, UP0, !UPT ;  /* 0x0000002a3f077290 */ /* 0x000fe200087fe43f */
[----:B------:R-:W-:Y:S01]  /*e8c0*/  IMAD.U32 R11, RZ, RZ, UR4 ;  /* 0x00000004ff0b7e24 */ /* 0x000fe2000f8e00ff */
[----:B------:R-:W-:Y:S01]  /*e8d0*/  LOP3.LUT R6, R4, 0x1c0, RZ, 0xc0, !PT ;  /* 0x000001c004067812 */ /* 0x000fe200078ec0ff */
[----:B------:R-:W-:Y:S01]  /*e8e0*/  IMAD.MOV.U32 R4, RZ, RZ, R7 ;  /* 0x000000ffff047224 */ /* 0x000fe200078e0007 */
[----:B------:R-:W-:Y:S01]  /*e8f0*/  UIADD3 UR4, UP1, UR39, 0xa0, URZ ;  /* 0x000000a027047890 */ /* 0x000fe2000ff3e03f */
[----:B------:R-:W-:Y:S01]  /*e900*/  IMAD R9, R0, 0x400, R9 ;  /* 0x0000040000097824 */ /* 0x000fe200078e0209 */
[----:B-1----:R-:W-:Y:S01]  /*e910*/  LOP3.LUT R8, R6, 0x8, R13, 0xf8, !PT ;  /* 0x0000000806087812 */ /* 0x002fe200078ef80d */
[----:B------:R-:W-:Y:S01]  /*e920*/  IMAD.MOV.U32 R5, RZ, RZ, R10 ;  /* 0x000000ffff057224 */ /* 0x000fe200078e000a */
[----:B------:R-:W-:Y:S01]  /*e930*/  SHF.R.U32.HI R13, RZ, 0x3, R6 ;  /* 0x00000003ff0d7819 */ /* 0x000fe20000011606 */
[----:B------:R-:W-:Y:S01]  /*e940*/  IMAD.MOV.U32 R6, RZ, RZ, R11 ;  /* 0x000000ffff067224 */ /* 0x000fe200078e000b */
[----:B------:R-:W-:Y:S01]  /*e950*/  UIADD3.X UR5, URZ, UR42, URZ, UP1, !UPT ;  /* 0x0000002a3f057290 */ /* 0x000fe20008ffe43f */
[----:B------:R-:W-:Y:S01]  /*e960*/  IMAD.MOV.U32 R7, RZ, RZ, R12 ;  /* 0x000000ffff077224 */ /* 0x000fe200078e000c */
[----:B------:R-:W-:Y:S01]  /*e970*/  LOP3.LUT R0, R8, R13, RZ, 0x3c, !PT ;  /* 0x0000000d08007212 */ /* 0x000fe200078e3cff */
[----:B------:R-:W-:Y:S01]  /*e980*/  IMAD.MOV.U32 R15, RZ, RZ, 0x2 ;  /* 0x00000002ff0f7424 */ /* 0x000fe200078e00ff */
[----:B------:R-:W1:Y:S01]  /*e990*/  LDC.64 R12, c[0x0][0xad0] ;  /* 0x0002b400ff0c7b82 */ /* 0x000e620000000a00 */
[----:B------:R-:W-:Y:S01]  /*e9a0*/  IMAD.MOV.U32 R54, RZ, RZ, 0x10 ;  /* 0x00000010ff367424 */ /* 0x000fe200078e00ff */
[----:B------:R3:W-:Y:S01]  /*e9b0*/  STL.128 [R1+0x100], R4 ;  /* 0x0001000401007387 */ /* 0x0007e20000100c00 */
[----:B------:R-:W-:Y:S01]  /*e9c0*/  IMAD.IADD R0, R9, 0x1, R0 ;  /* 0x0000000109007824 */ /* 0x000fe200078e0200 */
[----:B------:R-:W-:Y:S01]  /*e9d0*/  LOP3.LUT P1, RZ, R3, 0x4, RZ, 0xc0, !PT ;  /* 0x0000000403ff7812 */ /* 0x000fe2000782c0ff */
[----:B------:R-:W-:Y:S01]  /*e9e0*/  IMAD.MOV.U32 R8, RZ, RZ, R39 ;  /* 0x000000ffff087224 */ /* 0x000fe200078e0027 */
[----:B------:R4:W-:Y:S01]  /*e9f0*/  STL.64 [R1+0xc0], R26 ;  /* 0x0000c01a01007387 */ /* 0x0009e20000100a00 */
[----:B------:R-:W-:Y:S01]  /*ea00*/  IMAD.WIDE.U32 R14, R0, R15, UR40 ;  /* 0x00000028000e7e25 */ /* 0x000fe2000f8e000f */
[----:B------:R-:W-:-:S02]  /*ea10*/  SEL R54, R54, 0xfffffff0, !P0 ;  /* 0xfffffff036367807 */ /* 0x000fc40004000000 */
[----:B------:R-:W-:Y:S01]  /*ea20*/  STL.64 [R1+0xb0], R162 ;  /* 0x0000b0a201007387 */ /* 0x000fe20000100a00 */
[----:B------:R-:W-:Y:S01]  /*ea30*/  IMAD.MOV.U32 R9, RZ, RZ, R44 ;  /* 0x000000ffff097224 */ /* 0x000fe200078e002c */
[----:B------:R-:W-:Y:S01]  /*ea40*/  IADD3 R14, P0, R14, 0x36400, RZ ;  /* 0x000364000e0e7810 */ /* 0x000fe20007f1e0ff */
[----:B------:R-:W-:Y:S01]  /*ea50*/  IMAD.U32 R10, RZ, RZ, UR4 ;  /* 0x00000004ff0a7e24 */ /* 0x000fe2000f8e00ff */
[----:B------:R-:W-:Y:S01]  /*ea60*/  STL.U8 [R1+0xc8], RZ ;  /* 0x0000c8ff01007387 */ /* 0x000fe20000100000 */
[----:B------:R-:W-:Y:S01]  /*ea70*/  IMAD.U32 R11, RZ, RZ, UR5 ;  /* 0x00000005ff0b7e24 */ /* 0x000fe2000f8e00ff */
[----:B------:R-:W-:Y:S01]  /*ea80*/  ULDC UR4, c[0x0][0x3f4] ;  /* 0x0000fd0000047ab9 */ /* 0x000fe20000000800 */
[----:B------:R-:W-:Y:S01]  /*ea90*/  IMAD.X R15, RZ, RZ, R15, P0 ;  /* 0x000000ffff0f7224 */ /* 0x000fe200000e060f */
[----:B---3--:R-:W3:Y:S01]  /*eaa0*/  LDC R6, c[0x0][0x450] ;  /* 0x00011400ff067b82 */ /* 0x008ee20000000800 */
[----:B----4-:R-:W-:Y:S01]  /*eab0*/  IMAD.U32 R26, RZ, RZ, UR6 ;  /* 0x00000006ff1a7e24 */ /* 0x010fe2000f8e00ff */
[----:B------:R4:W-:Y:S01]  /*eac0*/  STL.128 [R1+0x110], R8 ;  /* 0x0001100801007387 */ /* 0x0009e20000100c00 */
[----:B------:R-:W-:Y:S01]  /*ead0*/  IMAD.U32 R27, RZ, RZ, UR7 ;  /* 0x00000007ff1b7e24 */ /* 0x000fe2000f8e00ff */
[----:B------:R-:W-:Y:S01]  /*eae0*/  ISETP.LT.AND P0, PT, RZ, UR4, PT ;  /* 0x00000004ff007c0c */ /* 0x000fe2000bf01270 */
[----:B------:R-:W-:Y:S01]  /*eaf0*/  IMAD.MOV.U32 R55, RZ, RZ, 0x20 ;  /* 0x00000020ff377424 */ /* 0x000fe200078e00ff */
[----:B------:R-:W-:Y:S01]  /*eb00*/  STL.64 [R1+0xa8], R14 ;  /* 0x0000a80e01007387 */ /* 0x000fe20000100a00 */
[----:B-1----:R-:W-:Y:S01]  /*eb10*/  IMAD.MOV.U32 R7, RZ, RZ, R12 ;  /* 0x000000ffff077224 */ /* 0x002fe200078e000c */
[----:B------:R-:W3:Y:S01]  /*eb20*/  LDC.64 R4, c[0x0][0x448] ;  /* 0x00011200ff047b82 */ /* 0x000ee20000000a00 */
[----:B------:R-:W-:Y:S01]  /*eb30*/  IMAD.U32 R39, RZ, RZ, UR39 ;  /* 0x00000027ff277e24 */ /* 0x000fe2000f8e00ff */
[----:B------:R1:W-:Y:S01]  /*eb40*/  STL.64 [R1+0xb8], R26 ;  /* 0x0000b81a01007387 */ /* 0x0003e20000100a00 */
[----:B------:R-:W-:Y:S01]  /*eb50*/  SEL R55, R55, 0xffffffe0, !P1 ;  /* 0xffffffe037377807 */ /* 0x000fe20004800000 */
[----:B------:R-:W-:-:S02]  /*eb60*/  IMAD.U32 R67, RZ, RZ, UR39 ;  /* 0x00000027ff437e24 */ /* 0x000fc4000f8e00ff */
[----:B------:R-:W-:Y:S01]  /*eb70*/  STL.U8 [R1+0x120], RZ ;  /* 0x000120ff01007387 */ /* 0x000fe20000100000 */
[----:B------:R-:W-:Y:S01]  /*eb80*/  IMAD.U32 R58, RZ, RZ, UR39 ;  /* 0x00000027ff3a7e24 */ /* 0x000fe2000f8e00ff */
[----:B------:R-:W-:Y:S01]  /*eb90*/  IADD3 R39, P2, R39, 0xcc, RZ ;  /* 0x000000cc27277810 */ /* 0x000fe20007f5e0ff */
[----:B------:R-:W-:Y:S01]  /*eba0*/  IMAD.U32 R59, RZ, RZ, UR39 ;  /* 0x00000027ff3b7e24 */ /* 0x000fe2000f8e00ff */
[----:B------:R2:W-:Y:S01]  /*ebb0*/  STL.64 [R1+0xa0], R54 ;  /* 0x0000a03601007387 */ /* 0x0005e20000100a00 */
[----:B----4-:R-:W-:Y:S01]  /*ebc0*/  IMAD.MOV.U32 R8, RZ, RZ, RZ ;  /* 0x000000ffff087224 */ /* 0x010fe200078e00ff */
[----:B------:R-:W-:Y:S01]  /*ebd0*/  IADD3 R67, P3, R67, 0xc8, RZ ;  /* 0x000000c843437810 */ /* 0x000fe20007f7e0ff */
[----:B0-----:R-:W-:Y:S01]  /*ebe0*/  IMAD.MOV.U32 R9, RZ, RZ, R29 ;  /* 0x000000ffff097224 */ /* 0x001fe200078e001d */
[----:B------:R-:W-:Y:S01]  /*ebf0*/  IADD3 R58, P4, R58, 0xb8, RZ ;  /* 0x000000b83a3a7810 */ /* 0x000fe20007f9e0ff */
[----:B-1----:R-:W-:Y:S01]  /*ec00*/  IMAD.MOV.U32 R26, RZ, RZ, R13 ;  /* 0x000000ffff1a7224 */ /* 0x002fe200078e000d */
[----:B------:R-:W-:Y:S01]  /*ec10*/  IADD3 R59, P5, R59, 0x100, RZ ;  /* 0x000001003b3b7810 */ /* 0x000fe20007fbe0ff */
[----:B------:R-:W-:-:S02]  /*ec20*/  IMAD.MOV.U32 R27, RZ, RZ, R28 ;  /* 0x000000ffff1b7224 */ /* 0x000fc400078e001c */
[----:B--2---:R-:W-:Y:S02]  /*ec30*/  IMAD.MOV.U32 R10, RZ, RZ, R20 ;  /* 0x000000ffff0a7224 */ /* 0x004fe400078e0014 */
[----:B------:R-:W-:Y:S01]  /*ec40*/  IMAD.MOV.U32 R11, RZ, RZ, R21 ;  /* 0x000000ffff0b7224 */ /* 0x000fe200078e0015 */
[----:B------:R0:W-:Y:S01]  /*ec50*/  STL.128 [R1+0xd0], R24 ;  /* 0x0000d01801007387 */ /* 0x0001e20000100c00 */
[----:B------:R-:W-:Y:S02]  /*ec60*/  IMAD.U32 R28, RZ, RZ, UR39 ;  /* 0x00000027ff1c7e24 */ /* 0x000fe4000f8e00ff */
[----:B------:R-:W-:Y:S01]  /*ec70*/  IMAD.U32 R54, RZ, RZ, UR39 ;  /* 0x00000027ff367e24 */ /* 0x000fe2000f8e00ff */
[----:B------:R0:W-:Y:S01]  /*ec80*/  STL.128 [R1+0xe0], R8 ;  /* 0x0000e00801007387 */ /* 0x0001e20000100c00 */
[----:B------:R-:W-:Y:S01]  /*ec90*/  IMAD.X R44, RZ, RZ, UR42, P2 ;  /* 0x0000002aff2c7e24 */ /* 0x000fe200090e06ff */
[----:B------:R-:W-:Y:S01]  /*eca0*/  IADD3 R28, P1, R28, 0x120, RZ ;  /* 0x000001201c1c7810 */ /* 0x000fe20007f3e0ff */
[----:B------:R-:W-:Y:S01]  /*ecb0*/  IMAD.X R68, RZ, RZ, UR42, P3 ;  /* 0x0000002aff447e24 */ /* 0x000fe200098e06ff */
[----:B---3--:R0:W-:Y:S01]  /*ecc0*/  STL.128 [R1+0xf0], R4 ;  /* 0x0000f00401007387 */ /* 0x0081e20000100c00 */
[----:B------:R-:W-:Y:S01]  /*ecd0*/  IADD3 R54, P6, R54, 0x108, RZ ;  /* 0x0000010836367810 */ /* 0x000fe20007fde0ff */
[----:B------:R-:W-:-:S02]  /*ece0*/  IMAD.X R55, RZ, RZ, UR42, P4 ;  /* 0x0000002aff377e24 */ /* 0x000fc4000a0e06ff */
[----:B------:R-:W-:Y:S02]  /*ecf0*/  IMAD.X R29, RZ, RZ, UR42, P1 ;  /* 0x0000002aff1d7e24 */ /* 0x000fe400088e06ff */
[----:B------:R-:W-:Y:S02]  /*ed00*/  IMAD.X R66, RZ, RZ, UR42, P5 ;  /* 0x0000002aff427e24 */ /* 0x000fe4000a8e06ff */
[----:B------:R-:W-:Y:S01]  /*ed10*/  IMAD.X R53, RZ, RZ, UR42, P6 ;  /* 0x0000002aff357e24 */ /* 0x000fe2000b0e06ff */
[----:B------:R-:W-:Y:S06]  /*ed20*/  @P0 BRA `(.L_x_3551) ;  /* 0x0000000000400947 */ /* 0x000fec0003800000 */
        /* <DEDUP_REMOVED lines=10> */
.L_x_3554:
[----:B--2---:R2:W3:Y:S02]  /*edd0*/  SYNCS.PHASECHK.TRANS64.TRYWAIT P0, [R2+URZ+0x38800], R3 ;  /* 0x03880003020075a7 */ /* 0x0044e4000800017f */
[----:B---3--:R-:W-:Y:S05]  /*ede0*/  @!P0 NANOSLEEP.SYNCS 0x989680 ;  /* 0x009896800000895d */ /* 0x008fea0003900000 */
[----:B------:R-:W3:Y:S02]  /*edf0*/  @!P0 SYNCS.PHASECHK.TRANS64 P0, [R2+URZ+0x38800], R3 ;  /* 0x03880003020085a7 */ /* 0x000ee4000800007f */
[----:B---3--:R-:W-:Y:S05]  /*ee00*/  @!P0 BRA `(.L_x_3554) ;  /* 0xfffffffc00f08947 */ /* 0x008fea000383ffff */
.L_x_3553:
[----:B------:R-:W-:Y:S05]  /*ee10*/  BSYNC B0 ;  /* 0x0000000000007941 */ /* 0x000fea0003800000 */
.L_x_3552:
[----:B------:R-:W-:Y:S05]  /*ee20*/  BRA `(.L_x_3555) ;  /* 0x0000002c002c7947 */ /* 0x000fea0003800000 */
.L_x_3551:
[----:B------:R-:W-:Y:S01]  /*ee30*/  LOP3.LUT P0, RZ, R60, 0x3ff, RZ, 0xc0, !PT ;  /* 0x000003ff3cff7812 */ /* 0x000fe2000780c0ff */
[----:B------:R-:W-:Y:S01]  /*ee40*/  ULDC.64 UR4, c[0x0][0x3f8] ;  /* 0x0000fe0000047ab9 */ /* 0x000fe20000000a00 */
[----:B------:R-:W-:Y:S01]  /*ee50*/  SHF.R.S32.HI R0, RZ, 0x1f, R34 ;  /* 0x0000001fff007819 */ /* 0x000fe20000011422 */
[----:B------:R-:W-:Y:S01]  /*ee60*/  ULDC.64 UR6, c[0x0][0x408] ;  /* 0x0001020000067ab9 */ /* 0x000fe20000000a00 */
[----:B0-----:R-:W-:Y:S01]  /*ee70*/  IMAD.WIDE.U32 R26, R34, UR4, RZ ;  /* 0x00000004221a7c25 */ /* 0x001fe2000f8e00ff */
[----:B------:R-:W-:Y:S03]  /*ee80*/  BSSY B6, `(.L_x_3556) ;  /* 0x0000019000067945 */ /* 0x000fe60003800000 */
        /* <DEDUP_REMOVED lines=24> */
.L_x_3557:
[----:B------:R-:W-:Y:S05]  /*f010*/  BSYNC B6 ;  /* 0x0000000000067941 */ /* 0x000fea0003800000 */
.L_x_3556:
[----:B------:R-:W2:Y:S01]  /*f020*/  LDL R3, [R1+0x50] ;  /* 0x0000500001037983 */ /* 0x000ea20000100800 */
[----:B------:R-:W-:Y:S01]  /*f030*/  ULDC.U8 UR4, c[0x0][0x410] ;  /* 0x0001040000047ab9 */ /* 0x000fe20000000000 */
[----:B------:R-:W-:Y:S01]  /*f040*/  BSSY B0, `(.L_x_3558) ;  /* 0x00002a1000007945 */ /* 0x000fe20003800000 */
[----:B------:R-:W-:Y:S01]  /*f050*/  ISETP.NE.AND P0, PT, RZ, UR4, PT ;  /* 0x00000004ff007c0c */ /* 0x000fe2000bf05270 */
[----:B--2---:R-:W-:-:S12]  /*f060*/  IMAD R0, R3, 0x40, R18 ;  /* 0x0000004003007824 */ /* 0x004fd800078e0212 */
[----:B------:R-:W-:Y:S05]  /*f070*/  @!P0 BRA `(.L_x_3559) ;  /* 0x0000001400688947 */ /* 0x000fea0003800000 */
[----:B------:R-:W2:Y:S01]  /*f080*/  LDL R20, [R1+0x448] ;  /* 0x0004480001147983 */ /* 0x000ea20000100800 */
[----:B------:R-:W0:Y:S01]  /*f090*/  LDC R65, c[0x0][0x448] ;  /* 0x00011200ff417b82 */ /* 0x000e220000000800 */
[----:B------:R-:W-:Y:S01]  /*f0a0*/  ULDC.64 UR4, c[0x0][0x3f8] ;  /* 0x0000fe0000047ab9 */ /* 0x000fe20000000a00 */
[----:B------:R-:W-:Y:S01]  /*f0b0*/  ULDC.64 UR6, c[0x0][0x408] ;  /* 0x0001020000067ab9 */ /* 0x000fe20000000a00 */
[----:B------:R-:W-:Y:S02]  /*f0c0*/  IMAD.MOV.U32 R27, RZ, RZ, R25 ;  /* 0x000000ffff1b7224 */ /* 0x000fe400078e0019 */
[----:B------:R-:W-:Y:S01]  /*f0d0*/  IMAD.MOV.U32 R61, RZ, RZ, R63 ;  /* 0x000000ffff3d7224 */ /* 0x000fe200078e003f */
[----:B0-----:R-:W-:-:S13]  /*f0e0*/  ISETP.NE.AND P0, PT, R65, 0x1, PT ;  /* 0x000000014100780c */ /* 0x001fda0003f05270 */
[----:B------:R-:W0:Y:S08]  /*f0f0*/  @P0 LDC R4, c[0x0][0x44c] ;  /* 0x00011300ff040b82 */ /* 0x000e300000000800 */
[----:B------:R-:W1:Y:S01]  /*f100*/  @P0 LDC R5, c[0x0][0x450] ;  /* 0x00011400ff050b82 */ /* 0x000e620000000800 */
[----:B--2---:R-:W-:-:S04]  /*f110*/  IMAD R3, R20, 0x20, R0 ;  /* 0x0000002014037824 */ /* 0x004fc800078e0200 */
[----:B0-----:R-:W-:-:S05]  /*f120*/  @P0 IMAD.HI.U32 R4, R3, R4, RZ ;  /* 0x0000000403040227 */ /* 0x001fca00078e00ff */
[----:B-1----:R-:W-:-:S04]  /*f130*/  @P0 SHF.R.U32.HI R3, RZ, R5, R4 ;  /* 0x00000005ff030219 */ /* 0x002fc80000011604 */
        /* <DEDUP_REMOVED lines=17> */
[----:B------:R0:W1:Y:S04]  /*f250*/  SHFL.IDX PT, R7, R64, RZ, 0x1c1f ;  /* 0x001c1fff40077589 */ /* 0x00006800000e0000 */
[----:B------:R0:W2:Y:S04]  /*f260*/  SHFL.IDX PT, R6, R10, RZ, 0x1c1f ;  /* 0x001c1fff0a067589 */ /* 0x0000a800000e0000 */
[----:B------:R0:W3:Y:S04]  /*f270*/  SHFL.IDX PT, R20, R34, RZ, 0x1c1f ;  /* 0x001c1fff22147589 */ /* 0x0000e800000e0000 */
[----:B------:R0:W4:Y:S02]  /*f280*/  SHFL.IDX PT, R8, R3, RZ, 0x1c1f ;  /* 0x001c1fff03087589 */ /* 0x00012400000e0000 */
.L_x_3876:
        /* <DEDUP_REMOVED lines=8> */
[----:B------:R-:W3:Y:S01]  /*f310*/  LDL R11, [R1+0x44c] ;  /* 0x00044c00010b7983 */ /* 0x000ee20000100800 */
[----:B------:R-:W-:Y:S01]  /*f320*/  ULDC UR4, c[0x0][0x3f4] ;  /* 0x0000fd0000047ab9 */ /* 0x000fe20000000800 */
[----:B--2---:R-:W-:Y:S01]  /*f330*/  IMAD.MOV.U32 R4, RZ, RZ, R6 ;  /* 0x000000ffff047224 */ /* 0x004fe200078e0006 */
[----:B------:R-:W-:Y:S01]  /*f340*/  ISETP.GE.AND P2, PT, R22, UR4, PT ;  /* 0x0000000416007c0c */ /* 0x000fe2000bf46270 */
[----:B-1----:R-:W-:Y:S01]  /*f350*/  IMAD.MOV.U32 R5, RZ, RZ, R7 ;  /* 0x000000ffff057224 */ /* 0x002fe200078e0007 */
[----:B------:R-:W-:Y:S02]  /*f360*/  ISETP.GE.AND P3, PT, R165, UR4, PT ;  /* 0x00000004a5007c0c */ /* 0x000fe4000bf66270 */
[----:B------:R-:W-:-:S09]  /*f370*/  CS2R R60, SRZ ;  /* 0x00000000003c7805 */ /* 0x000fd2000001ff00 */
[----:B------:R-:W-:-:S04]  /*f380*/  @!P2 IMAD.WIDE R4, R22, 0x2, R4 ;  /* 0x000000021604a825 */ /* 0x000fc800078e0204 */
[----:B------:R-:W-:Y:S01]  /*f390*/  @!P3 IMAD.SHL.U32 R9, R165, 0x2, RZ ;  /* 0x00000002a509b824 */ /* 0x000fe200078e00ff */
[----:B------:R1:W5:Y:S01]  /*f3a0*/  @!P2 LD.E.64 R60, desc[UR36][R4.64] ;  /* 0x00000024043ca980 */ /* 0x000362000c101b00 */
[----:B------:R-:W-:Y:S02]  /*f3b0*/  CS2R R62, SRZ ;  /* 0x00000000003e7805 */ /* 0x000fe4000001ff00 */
[----:B------:R-:W-:Y:S02]  /*f3c0*/  CS2R R26, SRZ ;  /* 0x00000000001a7805 */ /* 0x000fe4000001ff00 */
[----:B------:R-:W-:Y:S02]  /*f3d0*/  CS2R R24, SRZ ;  /* 0x0000000000187805 */ /* 0x000fe4000001ff00 */
[-C--:B-1----:R-:W-:Y:S02]  /*f3e0*/  @!P3 IADD3 R4, P0, R6, R9.reuse, RZ ;  /* 0x000000090604b210 */ /* 0x082fe40007f1e0ff */
[----:B----4-:R-:W-:Y:S01]  /*f3f0*/  @!P3 IADD3 R6, P1, R8, R9, RZ ;  /* 0x000000090806b210 */ /* 0x010fe20007f3e0ff */
[----:B---3--:R-:W-:-:S02]  /*f400*/  IMAD.MOV.U32 R9, RZ, RZ, R20 ;  /* 0x000000ffff097224 */ /* 0x008fc400078e0014 */
[----:B------:R-:W-:-:S05]  /*f410*/  @!P2 IMAD.WIDE R8, R22, 0x2, R8 ;  /* 0x000000021608a825 */ /* 0x000fca00078e0208 */
[----:B------:R1:W5:Y:S01]  /*f420*/  @!P2 LD.E.64 R62, desc[UR36][R8.64] ;  /* 0x00000024083ea980 */ /* 0x000362000c101b00 */
[----:B------:R-:W-:-:S05]  /*f430*/  @!P3 SHF.L.U64.HI R11, R165, 0x1, R11 ;  /* 0x00000001a50bb819 */ /* 0x000fca000001020b */
[--C-:B------:R-:W-:Y:S02]  /*f440*/  @!P3 IMAD.X R5, R7, 0x1, R11.reuse, P0 ;  /* 0x000000010705b824 */ /* 0x100fe400000e060b */
[----:B------:R-:W-:-:S03]  /*f450*/  @!P3 IMAD.X R7, R20, 0x1, R11, P1 ;  /* 0x000000011407b824 */ /* 0x000fc600008e060b */
[----:B------:R1:W5:Y:S04]  /*f460*/  @!P3 LD.E.64 R26, desc[UR36][R4.64] ;  /* 0x00000024041ab980 */ /* 0x000368000c101b00 */
[----:B------:R1:W5:Y:S02]  /*f470*/  @!P3 LD.E.64 R24, desc[UR36][R6.64] ;  /* 0x000000240618b980 */ /* 0x000364000c101b00 */
.L_x_3562:
[----:B------:R-:W-:Y:S05]  /*f480*/  BSYNC B1 ;  /* 0x0000000000017941 */ /* 0x000fea0003800000 */
.L_x_3561:
[----:B-1---5:R-:W-:Y:S01]  /*f490*/  IMAD.MOV.U32 R4, RZ, RZ, R26 ;  /* 0x000000ffff047224 */ /* 0x022fe200078e001a */
[----:B------:R-:W-:Y:S01]  /*f4a0*/  UMOV UR4, 0xffffffff ;  /* 0xffffffff00047882 */ /* 0x000fe20000000000 */
[----:B------:R-:W-:Y:S01]  /*f4b0*/  IMAD.MOV.U32 R5, RZ, RZ, R27 ;  /* 0x000000ffff057224 */ /* 0x000fe200078e001b */
[----:B---3--:R-:W-:Y:S01]  /*f4c0*/  CS2R R20, SRZ ;  /* 0x0000000000147805 */ /* 0x008fe2000001ff00 */
[----:B--2---:R-:W-:Y:S02]  /*f4d0*/  IMAD.MOV.U32 R6, RZ, RZ, R60 ;  /* 0x000000ffff067224 */ /* 0x004fe400078e003c */
[----:B------:R-:W-:Y:S01]  /*f4e0*/  IMAD.MOV.U32 R7, RZ, RZ, R61 ;  /* 0x000000ffff077224 */ /* 0x000fe200078e003d */
[----:B------:R-:W-:Y:S01]  /*f4f0*/  PRMT R69, R4, 0x5410, R5 ;  /* 0x0000541004457816 */ /* 0x000fe20000000005 */
[----:B------:R-:W-:Y:S01]  /*f500*/  IMAD.MOV.U32 R4, RZ, RZ, R24 ;  /* 0x000000ffff047224 */ /* 0x000fe200078e0018 */
        /* <DEDUP_REMOVED lines=8> */
[----:B------:R-:W-:Y:S06]  /*f590*/  BRA.DIV UR4, `(.L_x_3563) ;  /* 0x000002a2049c7947 */ /* 0x000fec000b800000 */
[----:B------:R1:W2:Y:S04]  /*f5a0*/  SHFL.IDX PT, R7, R64, 0x1, 0x1c1f ;  /* 0x003c1f0040077f89 */ /* 0x0002a800000e0000 */
[----:B------:R1:W3:Y:S04]  /*f5b0*/  SHFL.IDX PT, R6, R10, 0x1, 0x1c1f ;  /* 0x003c1f000a067f89 */ /* 0x0002e800000e0000 */
[----:B0-----:R-:W0:Y:S04]  /*f5c0*/  SHFL.IDX PT, R34, R34, 0x1, 0x1c1f ;  /* 0x003c1f0022227f89 */ /* 0x001e2800000e0000 */
[----:B------:R1:W0:Y:S02]  /*f5d0*/  SHFL.IDX PT, R14, R3, 0x1, 0x1c1f ;  /* 0x003c1f00030e7f89 */ /* 0x00022400000e0000 */
.L_x_3882:
[----:B------:R-:W5:Y:S01]  /*f5e0*/  LDL R4, [R1+0x1d4] ;  /* 0x0001d40001047983 */ /* 0x000f620000100800 */
[----:B------:R-:W-:Y:S01]  /*f5f0*/  VIADD R0, R0, 0x20 ;  /* 0x0000002000007836 */ /* 0x000fe20000000000 */
[----:B------:R-:W-:Y:S01]  /*f600*/  BSSY B1, `(.L_x_3564) ;  /* 0x0000022000017945 */ /* 0x000fe20003800000 */
[----:B-1----:R-:W-:Y:S02]  /*f610*/  CS2R R10, SRZ ;  /* 0x00000000000a7805 */ /* 0x002fe4000001ff00 */
[----:B----4-:R-:W-:Y:S02]  /*f620*/  CS2R R8, SRZ ;  /* 0x0000000000087805 */ /* 0x010fe4000001ff00 */
[----:B------:R-:W-:Y:S02]  /*f630*/  CS2R R12, SRZ ;  /* 0x00000000000c7805 */ /* 0x000fe4000001ff00 */
[----:B------:R-:W-:Y:S02]  /*f640*/  ISETP.GE.AND P0, PT, R0, R65, PT ;  /* 0x000000410000720c */ /* 0x000fe40003f06270 */
[----:B-----5:R-:W-:-:S04]  /*f650*/  LEA.HI R3, R4, R4, RZ, 0x1 ;  /* 0x0000000404037211 */ /* 0x020fc800078f08ff */
[----:B------:R-:W-:-:S05]  /*f660*/  LOP3.LUT R3, R3, 0xfffffffe, RZ, 0xc0, !PT ;  /* 0xfffffffe03037812 */ /* 0x000fca00078ec0ff */
[----:B------:R-:W-:-:S05]  /*f670*/  IMAD.IADD R3, R4, 0x1, -R3 ;  /* 0x0000000104037824 */ /* 0x000fca00078e0a03 */
[----:B------:R-:W-:Y:S01]  /*f680*/  SHF.L.U32 R3, R3, 0x1f, RZ ;  /* 0x0000001f03037819 */ /* 0x000fe200000006ff */
[----:B------:R-:W-:Y:S06]  /*f690*/  @P0 BRA `(.L_x_3565) ;  /* 0x0000000000600947 */ /* 0x000fec0003800000 */
[----:B------:R-:W4:Y:S01]  /*f6a0*/  LDL R15, [R1+0x44c] ;  /* 0x00044c00010f7983 */ /* 0x000f220000100800 */
[----:B------:R-:W-:Y:S01]  /*f6b0*/  ULDC UR4, c[0x0][0x3f4] ;  /* 0x0000fd0000047ab9 */ /* 0x000fe20000000800 */
[----:B---3--:R-:W-:Y:S01]  /*f6c0*/  IMAD.MOV.U32 R4, RZ, RZ, R6 ;  /* 0x000000ffff047224 */ /* 0x008fe200078e0006 */
[----:B------:R-:W-:Y:S01]  /*f6d0*/  ISETP.GE.AND P2, PT, R22, UR4, PT ;  /* 0x0000000416007c0c */ /* 0x000fe2000bf46270 */
[----:B--2---:R-:W-:Y:S01]  /*f6e0*/  IMAD.MOV.U32 R5, RZ, RZ, R7 ;  /* 0x000000ffff057224 */ /* 0x004fe200078e0007 */
[----:B------:R-:W-:Y:S02]  /*f6f0*/  ISETP.GE.AND P3, PT, R165, UR4, PT ;  /* 0x00000004a5007c0c */ /* 0x000fe4000bf66270 */
[----:B------:R-:W-:Y:S01]  /*f700*/  CS2R R10, SRZ ;  /* 0x00000000000a7805 */ /* 0x000fe2000001ff00 */
[----:B0-----:R-:W-:-:S08]  /*f710*/  IMAD.MOV.U32 R8, RZ, RZ, R14 ;  /* 0x000000ffff087224 */ /* 0x001fd000078e000e */
[----:B------:R-:W-:-:S04]  /*f720*/  @!P2 IMAD.WIDE R4, R22, 0x2, R4 ;  /* 0x000000021604a825 */ /* 0x000fc800078e0204 */
[C---:B------:R-:W-:Y:S01]  /*f730*/  @!P3 IMAD.SHL.U32 R9, R165.reuse, 0x2, RZ ;  /* 0x00000002a509b824 */ /* 0x040fe200078e00ff */
[----:B------:R0:W5:Y:S01]  /*f740*/  @!P2 LD.E.64 R10, desc[UR36][R4.64] ;  /* 0x00000024040aa980 */ /* 0x000162000c101b00 */
[----:B------:R-:W-:Y:S02]  /*f750*/  CS2R R12, SRZ ;  /* 0x00000000000c7805 */ /* 0x000fe4000001ff00 */
[----:B------:R-:W-:Y:S02]  /*f760*/  CS2R R20, SRZ ;  /* 0x0000000000147805 */ /* 0x000fe4000001ff00 */
[-C--:B0-----:R-:W-:Y:S02]  /*f770*/  @!P3 IADD3 R4, P0, R6, R9.reuse, RZ ;  /* 0x000000090604b210 */ /* 0x081fe40007f1e0ff */
[----:B------:R-:W-:Y:S01]  /*f780*/  @!P3 IADD3 R6, P1, R14, R9, RZ ;  /* 0x000000090e06b210 */ /* 0x000fe20007f3e0ff */
[----:B------:R-:W-:Y:S01]  /*f790*/  IMAD.MOV.U32 R9, RZ, RZ, R34 ;  /* 0x000000ffff097224 */ /* 0x000fe200078e0022 */
[----:B----4-:R-:W-:Y:S01]  /*f7a0*/  @!P3 SHF.L.U64.HI R0, R165, 0x1, R15 ;  /* 0x00000001a500b819 */ /* 0x010fe2000001020f */
[----:B------:R-:W-:Y:S01]  /*f7b0*/  @!P2 IMAD.WIDE R14, R22, 0x2, R8 ;  /* 0x00000002160ea825 */ /* 0x000fe200078e0208 */
[----:B------:R-:W-:-:S03]  /*f7c0*/  CS2R R8, SRZ ;  /* 0x0000000000087805 */ /* 0x000fc6000001ff00 */
[--C-:B------:R-:W-:Y:S01]  /*f7d0*/  @!P3 IMAD.X R5, R7, 0x1, R0.reuse, P0 ;  /* 0x000000010705b824 */ /* 0x100fe200000e0600 */
[----:B------:R1:W5:Y:S01]  /*f7e0*/  @!P2 LD.E.64 R12, desc[UR36][R14.64] ;  /* 0x000000240e0ca980 */ /* 0x000362000c101b00 */
[----:B------:R-:W-:-:S03]  /*f7f0*/  @!P3 IMAD.X R7, R34, 0x1, R0, P1 ;  /* 0x000000012207b824 */ /* 0x000fc600008e0600 */
[----:B------:R1:W5:Y:S04]  /*f800*/  @!P3 LD.E.64 R20, desc[UR36][R4.64] ;  /* 0x000000240414b980 */ /* 0x000368000c101b00 */
[----:B------:R1:W5:Y:S02]  /*f810*/  @!P3 LD.E.64 R8, desc[UR36][R6.64] ;  /* 0x000000240608b980 */ /* 0x000364000c101b00 */
.L_x_3565:
[----:B------:R-:W-:Y:S05]  /*f820*/  BSYNC B1 ;  /* 0x0000000000017941 */ /* 0x000fea0003800000 */
.L_x_3564:
[----:B------:R-:W4:Y:S01]  /*f830*/  SYNCS.PHASECHK.TRANS64.TRYWAIT P0, [R2+URZ+0x38800], R3 ;  /* 0x03880003020075a7 */ /* 0x000f22000800017f */
[----:B------:R-:W-:Y:S04]  /*f840*/  BSSY B1, `(.L_x_3566) ;  /* 0x0000002000017945 */ /* 0x000fe80003800000 */
[----:B----4-:R-:W-:Y:S05]  /*f850*/  @!P0 BRA `(.L_x_3567) ;  /* 0x000002a0005c8947 */ /* 0x010fea0003800000 */
.L_x_3883:
[----:B------:R-:W-:Y:S05]  /*f860*/  BSYNC B1 ;  /* 0x0000000000017941 */ /* 0x000fea0003800000 */
.L_x_3566:
[----:B-1-3--:R-:W3:Y:S01]  /*f870*/  LDL R6, [R1+0x50] ;  /* 0x0000500001067983 */ /* 0x00aee20000100800 */
[C---:B------:R-:W-:Y:S01]  /*f880*/  IMAD.SHL.U32 R0, R159.reuse, 0x40, RZ ;  /* 0x000000409f007824 */ /* 0x040fe200078e00ff */
[----:B------:R-:W-:Y:S01]  /*f890*/  LOP3.LUT P1, RZ, R159, 0x4, RZ, 0xc0, !PT ;  /* 0x000000049fff7812 */ /* 0x000fe2000782c0ff */
[----:B-----5:R-:W-:Y:S01]  /*f8a0*/  IMAD.MOV.U32 R4, RZ, RZ, R21 ;  /* 0x000000ffff047224 */ /* 0x020fe200078e0015 */
[----:B------:R-:W-:Y:S01]  /*f8b0*/  BSSY B1, `(.L_x_3568) ;  /* 0x0000077000017945 */ /* 0x000fe20003800000 */
[----:B------:R-:W-:Y:S01]  /*f8c0*/  IMAD.MOV.U32 R5, RZ, RZ, R8 ;  /* 0x000000ffff057224 */ /* 0x000fe200078e0008 */
[----:B----4-:R-:W-:-:S04]  /*f8d0*/  LOP3.LUT R3, R0, 0x1c0, RZ, 0xc0, !PT ;  /* 0x000001c000037812 */ /* 0x010fc800078ec0ff */
[----:B------:R-:W-:Y:S02]  /*f8e0*/  LOP3.LUT R0, R3, 0x18, R16, 0xf8, !PT ;  /* 0x0000001803007812 */ /* 0x000fe400078ef810 */
[----:B------:R-:W-:Y:S02]  /*f8f0*/  SHF.R.U32.HI R3, RZ, 0x3, R3 ;  /* 0x00000003ff037819 */ /* 0x000fe40000011603 */
[----:B0-----:R-:W-:Y:S01]  /*f900*/  PRMT R14, R5, 0x7610, R14 ;  /* 0x00007610050e7816 */ /* 0x001fe2000000000e */
[----:B------:R-:W-:Y:S01]  /*f910*/  IMAD.MOV.U32 R5, RZ, RZ, R12 ;  /* 0x000000ffff057224 */ /* 0x000fe200078e000c */
[----:B------:R-:W-:-:S05]  /*f920*/  LOP3.LUT R0, R0, R3, RZ, 0x3c, !PT ;  /* 0x0000000300007212 */ /* 0x000fca00078e3cff */
[----:B------:R-:W-:Y:S02]  /*f930*/  IMAD R3, R167, 0x200, R0 ;  /* 0x00000200a7037824 */ /* 0x000fe400078e0200 */
[----:B------:R-:W-:Y:S02]  /*f940*/  IMAD.MOV.U32 R0, RZ, RZ, R20 ;  /* 0x000000ffff007224 */ /* 0x000fe400078e0014 */
[----:B------:R-:W-:Y:S02]  /*f950*/  IMAD R2, R3, 0x2, R2 ;  /* 0x0000000203027824 */ /* 0x000fe400078e0202 */
[----:B------:R-:W-:Y:S01]  /*f960*/  IMAD.MOV.U32 R3, RZ, RZ, R10 ;  /* 0x000000ffff037224 */ /* 0x000fe200078e000a */
[----:B------:R-:W-:Y:S01]  /*f970*/  PRMT R0, R0, 0x5410, R4 ;  /* 0x0000541000007816 */ /* 0x000fe20000000004 */
[----:B------:R-:W-:Y:S02]  /*f980*/  IMAD.MOV.U32 R4, RZ, RZ, R11 ;  /* 0x000000ffff047224 */ /* 0x000fe400078e000b */
[C---:B--2---:R-:W-:Y:S01]  /*f990*/  VIADD R7, R2.reuse, 0x20400 ;  /* 0x0002040002077836 */ /* 0x044fe20000000000 */
[----:B------:R-:W-:Y:S01]  /*f9a0*/  PRMT R64, R3, 0x7610, R64 ;  /* 0x0000761003407816 */ /* 0x000fe20000000040 */
[----:B------:R-:W-:Y:S01]  /*f9b0*/  VIADD R3, R2, 0x20440 ;  /* 0x0002044002037836 */ /* 0x000fe20000000000 */
[----:B------:R-:W-:Y:S01]  /*f9c0*/  PRMT R34, R4, 0x7610, R34 ;  /* 0x0000761004227816 */ /* 0x000fe20000000022 */
[----:B------:R-:W-:Y:S01]  /*f9d0*/  IMAD.MOV.U32 R4, RZ, RZ, R9 ;  /* 0x000000ffff047224 */ /* 0x000fe200078e0009 */
[----:B------:R-:W-:Y:S01]  /*f9e0*/  PRMT R64, R64, 0x5410, R5 ;  /* 0x0000541040407816 */ /* 0x000fe20000000005 */
[----:B------:R-:W-:-:S03]  /*f9f0*/  @P1 VIADD R3, R7, 0xffffffc0 ;  /* 0xffffffc007031836 */ /* 0x000fc60000000000 */
[----:B------:R-:W-:Y:S01]  /*fa00*/  PRMT R14, R14, 0x5410, R4 ;  /* 0x000054100e0e7816 */ /* 0x000fe20000000004 */
[----:B---3--:R-:W-:-:S05]  /*fa10*/  IMAD R6, R6, -0x40, R65 ;  /* 0xffffffc006067824 */ /* 0x008fca00078e0241 */
[----:B------:R-:W-:Y:S01]  /*fa20*/  VIMNMX R15, R6, 0x40, PT ;  /* 0x00000040060f7848 */ /* 0x000fe20003fe0100 */
[----:B------:R-:W-:-:S03]  /*fa30*/  IMAD.MOV.U32 R6, RZ, RZ, R13 ;  /* 0x000000ffff067224 */ /* 0x000fc600078e000d */
[----:B------:R-:W-:Y:S02]  /*fa40*/  ISETP.GE.AND P0, PT, R18, R15, PT ;  /* 0x0000000f1200720c */ /* 0x000fe40003f06270 */
[----:B------:R-:W-:-:S11]  /*fa50*/  PRMT R34, R34, 0x5410, R6 ;  /* 0x0000541022227816 */ /* 0x000fd60000000006 */
[----:B------:R-:W-:Y:S05]  /*fa60*/  @P0 BRA `(.L_x_3569) ;  /* 0x00000004006c0947 */ /* 0x000fea0003800000 */
[----:B------:R-:W0:Y:S01]  /*fa70*/  LDC R4, c[0x0][0x3f4] ;  /* 0x0000fd00ff047b82 */ /* 0x000e220000000800 */
[----:B------:R-:W-:Y:S01]  /*fa80*/  BSSY B2, `(.L_x_3570) ;  /* 0x000002e000027945 */ /* 0x000fe20003800000 */
[-C--:B0-----:R-:W-:Y:S02]  /*fa90*/  ISETP.GE.AND P0, PT, R22, R4.reuse, PT ;  /* 0x000000041600720c */ /* 0x081fe40003f06270 */
[----:B------:R-:W-:-:S11]  /*faa0*/  ISETP.GE.AND P1, PT, R165, R4, PT ;  /* 0x00000004a500720c */ /* 0x000fd60003f26270 */
[----:B------:R-:W-:Y:S05]  /*fab0*/  @P0 BRA `(.L_x_3571) ;  /* 0x0000000000a80947 */ /* 0x000fea0003800000 */
[----:B------:R-:W0:Y:S01]  /*fac0*/  LDS.128 R4, [R2+0x20400] ;  /* 0x0204000002047984 */ /* 0x000e220000000c00 */
[----:B------:R-:W-:Y:S01]  /*fad0*/  SHF.R.U32.HI R76, RZ, 0x10, R63 ;  /* 0x00000010ff4c7819 */ /* 0x000fe2000001163f */
[----:B------:R-:W-:Y:S01]  /*fae0*/  HADD2.F32 R72, -RZ, R72.H0_H0 ;  /* 0x20000048ff487230 */ /* 0x000fe20000004100 */
[----:B------:R-:W-:Y:S01]  /*faf0*/  SHF.R.U32.HI R74, RZ, 0x10, R61 ;  /* 0x00000010ff4a7819 */ /* 0x000fe2000001163d */
[----:B------:R-:W-:Y:S01]  /*fb00*/  HADD2.F32 R73, -RZ, R73.H0_H0 ;  /* 0x20000049ff497230 */ /* 0x000fe20000004100 */
[----:B------:R-:W-:Y:S01]  /*fb10*/  SHF.R.U64 R77, R62, 0x10, R63 ;  /* 0x000000103e4d7819 */ /* 0x000fe2000000123f */
[----:B------:R-:W-:Y:S01]  /*fb20*/  HADD2.F32 R76, -RZ, R76.H0_H0 ;  /* 0x2000004cff4c7230 */ /* 0x000fe20000004100 */
[----:B------:R-:W-:Y:S01]  /*fb30*/  SHF.R.U64 R60, R60, 0x10, R61 ;  /* 0x000000103c3c7819 */ /* 0x000fe2000000123d */
[----:B------:R-:W-:-:S04]  /*fb40*/  HADD2.F32 R74, -RZ, R74.H0_H0 ;  /* 0x2000004aff4a7230 */ /* 0x000fc80000004100 */
[----:B------:R-:W-:Y:S02]  /*fb50*/  HADD2.F32 R60, -RZ, R60.H0_H0 ;  /* 0x2000003cff3c7230 */ /* 0x000fe40000004100 */
[--C-:B0-----:R-:W-:Y:S02]  /*fb60*/  HADD2.F32 R65, -RZ, R7.reuse.H1_H1 ;  /* 0x30000007ff417230 */ /* 0x101fe40000004100 */
[----:B------:R-:W-:Y:S02]  /*fb70*/  HADD2.F32 R63, -RZ, R7.H0_H0 ;  /* 0x20000007ff3f7230 */ /* 0x000fe40000004100 */
[--C-:B------:R-:W-:Y:S02]  /*fb80*/  HADD2.F32 R7, -RZ, R4.reuse.H0_H0 ;  /* 0x20000004ff077230 */ /* 0x100fe40000004100 */
[C---:B------:R-:W-:Y:S01]  /*fb90*/  FMUL.FTZ R80, R65.reuse, R76 ;  /* 0x0000004c41507220 */ /* 0x040fe20000410000 */
[----:B------:R-:W-:Y:S02]  /*fba0*/  HADD2.F32 R4, -RZ, R4.H1_H1 ;  /* 0x30000004ff047230 */ /* 0x000fe40000004100 */
[----:B------:R-:W-:Y:S01]  /*fbb0*/  FMUL.FTZ R65, R65, R74 ;  /* 0x0000004a41417220 */ /* 0x000fe20000410000 */
[----:B------:R-:W-:-:S02]  /*fbc0*/  HADD2.F32 R61, -RZ, R6.H0_H0 ;  /* 0x20000006ff3d7230 */ /* 0x000fc40000004100 */
[C---:B------:R-:W-:Y:S01]  /*fbd0*/  FFMA.FTZ R80, R63.reuse, R74, -R80 ;  /* 0x0000004a3f507223 */ /* 0x040fe20000010850 */
[----:B------:R-:W-:Y:S02]  /*fbe0*/  HADD2.F32 R62, -RZ, R6.H1_H1 ;  /* 0x30000006ff3e7230 */ /* 0x000fe40000004100 */
[C---:B------:R-:W-:Y:S01]  /*fbf0*/  FMUL.FTZ R78, R4.reuse, R73 ;  /* 0x00000049044e7220 */ /* 0x040fe20000410000 */
[--C-:B------:R-:W-:Y:S02]  /*fc00*/  HADD2.F32 R6, -RZ, R5.reuse.H0_H0 ;  /* 0x20000005ff067230 */ /* 0x100fe40000004100 */
[----:B------:R-:W-:Y:S01]  /*fc10*/  FFMA.FTZ R75, R63, R76, R65 ;  /* 0x0000004c3f4b7223 */ /* 0x000fe20000010041 */
[-C--:B------:R-:W-:Y:S01]  /*fc20*/  FMUL.FTZ R74, R4, R72.reuse ;  /* 0x00000048044a7220 */ /* 0x080fe20000410000 */
[----:B------:R-:W-:Y:S02]  /*fc30*/  HADD2.F32 R5, -RZ, R5.H1_H1 ;  /* 0x30000005ff057230 */ /* 0x000fe40000004100 */
[----:B------:R-:W-:Y:S01]  /*fc40*/  FFMA.FTZ R78, R7, R72, -R78 ;  /* 0x00000048074e7223 */ /* 0x000fe2000001084e */
[----:B------:R-:W-:-:S02]  /*fc50*/  HADD2.F32 R63, -RZ, R71.H1_H1 ;  /* 0x30000047ff3f7230 */ /* 0x000fc40000004100 */
[----:B------:R-:W-:Y:S01]  /*fc60*/  FFMA.FTZ R73, R7, R73, R74 ;  /* 0x0000004907497223 */ /* 0x000fe2000001004a */
[----:B------:R-:W-:Y:S02]  /*fc70*/  HADD2.F32 R4, -RZ, R77.H0_H0 ;  /* 0x2000004dff047230 */ /* 0x000fe40000004100 */
[C---:B------:R-:W-:Y:S01]  /*fc80*/  FMUL.FTZ R65, R5.reuse, R60 ;  /* 0x0000003c05417220 */ /* 0x040fe20000410000 */
[----:B------:R-:W-:Y:S02]  /*fc90*/  HADD2.F32 R71, -RZ, R71.H0_H0 ;  /* 0x20000047ff477230 */ /* 0x000fe40000004100 */
[C---:B------:R-:W-:Y:S01]  /*fca0*/  FMUL.FTZ R72, R62.reuse, R63 ;  /* 0x0000003f3e487220 */ /* 0x040fe20000410000 */
[----:B------:R-:W-:Y:S02]  /*fcb0*/  FMUL.FTZ R7, R5, R4 ;  /* 0x0000000405077220 */ /* 0x000fe40000410000 */
[-C--:B------:R-:W-:Y:S01]  /*fcc0*/  FMUL.FTZ R62, R62, R71.reuse ;  /* 0x000000473e3e7220 */ /* 0x080fe20000410000 */
[C---:B------:R-:W-:Y:S01]  /*fcd0*/  FFMA.FTZ R72, R61.reuse, R71, -R72 ;  /* 0x000000473d487223 */ /* 0x040fe20000010848 */
[C---:B------:R-:W-:Y:S01]  /*fce0*/  FFMA.FTZ R5, R6.reuse, R60, -R7 ;  /* 0x0000003c06057223 */ /* 0x040fe20000010807 */
[----:B------:R-:W-:Y:S01]  /*fcf0*/  FFMA.FTZ R60, R6, R4, R65 ;  /* 0x00000004063c7223 */ /* 0x000fe20000010041 */
[----:B------:R-:W-:Y:S01]  /*fd00*/  FFMA.FTZ R61, R61, R63, R62 ;  /* 0x0000003f3d3d7223 */ /* 0x000fe2000001003e */
[----:B------:R-:W-:-:S02]  /*fd10*/  F2FP.F16.F32.PACK_AB R7, R75, R80 ;  /* 0x000000504b07723e */ /* 0x000fc400000000ff */
[----:B------:R-:W-:Y:S02]  /*fd20*/  F2FP.F16.F32.PACK_AB R4, R73, R78 ;  /* 0x0000004e4904723e */ /* 0x000fe400000000ff */
[----:B------:R-:W-:Y:S02]  /*fd30*/  F2FP.F16.F32.PACK_AB R6, R61, R72 ;  /* 0x000000483d06723e */ /* 0x000fe400000000ff */
[----:B------:R-:W-:-:S05]  /*fd40*/  F2FP.F16.F32.PACK_AB R5, R60, R5 ;  /* 0x000000053c05723e */ /* 0x000fca00000000ff */
[----:B------:R0:W-:Y:S02]  /*fd50*/  STS.128 [R2+0x20400], R4 ;  /* 0x0204000402007388 */ /* 0x0001e40000000c00 */
.L_x_3571:
[----:B------:R-:W-:Y:S05]  /*fd60*/  BSYNC B2 ;  /* 0x0000000000027941 */ /* 0x000fea0003800000 */
.L_x_3570:
[----:B------:R-:W-:Y:S05]  /*fd70*/  @P1 BRA `(.L_x_3569) ;  /* 0x0000000000a81947 */ /* 0x000fea0003800000 */
[----:B0-----:R-:W0:Y:S01]  /*fd80*/  LDS.128 R4, [R3] ;  /* 0x0000000003047984 */ /* 0x001e220000000c00 */
[----:B------:R-:W-:Y:S01]  /*fd90*/  SHF.R.U32.HI R61, RZ, 0x10, R27 ;  /* 0x00000010ff3d7819 */ /* 0x000fe2000001161b */
[----:B------:R-:W-:Y:S01]  /*fda0*/  HADD2.F32 R60, -RZ, R69.H0_H0 ;  /* 0x20000045ff3c7230 */ /* 0x000fe20000004100 */
[----:B------:R-:W-:Y:S01]  /*fdb0*/  SHF.R.U32.HI R63, RZ, 0x10, R25 ;  /* 0x00000010ff3f7819 */ /* 0x000fe20000011619 */
[--C-:B------:R-:W-:Y:S01]  /*fdc0*/  HADD2.F32 R62, -RZ, R70.reuse.H0_H0 ;  /* 0x20000046ff3e7230 */ /* 0x100fe20000004100 */
[----:B------:R-:W-:Y:S01]  /*fdd0*/  SHF.R.U64 R73, R26, 0x10, R27 ;  /* 0x000000101a497819 */ /* 0x000fe2000000121b */
[----:B------:R-:W-:Y:S01]  /*fde0*/  HADD2.F32 R61, -RZ, R61.H0_H0 ;  /* 0x2000003dff3d7230 */ /* 0x000fe20000004100 */
[----:B------:R-:W-:Y:S01]  /*fdf0*/  SHF.R.U64 R71, R24, 0x10, R25 ;  /* 0x0000001018477819 */ /* 0x000fe20000001219 */
[----:B------:R-:W-:Y:S02]  /*fe00*/  HADD2.F32 R63, -RZ, R63.H0_H0 ;  /* 0x2000003fff3f7230 */ /* 0x000fe40000004100 */
[----:B------:R-:W-:-:S02]  /*fe10*/  HADD2.F32 R70, -RZ, R70.H1_H1 ;  /* 0x30000046ff467230 */ /* 0x000fc40000004100 */
[----:B------:R-:W-:Y:S02]  /*fe20*/  HADD2.F32 R69, -RZ, R69.H1_H1 ;  /* 0x30000045ff457230 */ /* 0x000fe40000004100 */
[--C-:B0-----:R-:W-:Y:S02]  /*fe30*/  HADD2.F32 R27, -RZ, R7.reuse.H1_H1 ;  /* 0x30000007ff1b7230 */ /* 0x101fe40000004100 */
[----:B------:R-:W-:Y:S02]  /*fe40*/  HADD2.F32 R26, -RZ, R7.H0_H0 ;  /* 0x20000007ff1a7230 */ /* 0x000fe40000004100 */
[--C-:B------:R-:W-:Y:S02]  /*fe50*/  HADD2.F32 R7, -RZ, R4.reuse.H0_H0 ;  /* 0x20000004ff077230 */ /* 0x100fe40000004100 */
[C---:B------:R-:W-:Y:S01]  /*fe60*/  FMUL.FTZ R74, R27.reuse, R61 ;  /* 0x0000003d1b4a7220 */ /* 0x040fe20000410000 */
[----:B------:R-:W-:Y:S02]  /*fe70*/  HADD2.F32 R4, -RZ, R4.H1_H1 ;  /* 0x30000004ff047230 */ /* 0x000fe40000004100 */
[----:B------:R-:W-:Y:S01]  /*fe80*/  FMUL.FTZ R65, R27, R63 ;  /* 0x0000003f1b417220 */ /* 0x000fe20000410000 */
[----:B------:R-:W-:-:S02]  /*fe90*/  HADD2.F32 R24, -RZ, R6.H0_H0 ;  /* 0x20000006ff187230 */ /* 0x000fc40000004100 */
[----:B------:R-:W-:Y:S01]  /*fea0*/  FFMA.FTZ R76, R26, R63, R74 ;  /* 0x0000003f1a4c7223 */ /* 0x000fe2000001004a */
[----:B------:R-:W-:Y:S02]  /*feb0*/  HADD2.F32 R25, -RZ, R6.H1_H1 ;  /* 0x30000006ff197230 */ /* 0x000fe40000004100 */
[----:B------:R-:W-:Y:S01]  /*fec0*/  FMUL.FTZ R72, R4, R62 ;  /* 0x0000003e04487220 */ /* 0x000fe20000410000 */
[--C-:B------:R-:W-:Y:S02]  /*fed0*/  HADD2.F32 R6, -RZ, R5.reuse.H0_H0 ;  /* 0x20000005ff067230 */ /* 0x100fe40000004100 */
[----:B------:R-:W-:Y:S01]  /*fee0*/  FFMA.FTZ R65, R26, R61, -R65 ;  /* 0x0000003d1a417223 */ /* 0x000fe20000010841 */
[-C--:B------:R-:W-:Y:S01]  /*fef0*/  FMUL.FTZ R74, R4, R60.reuse ;  /* 0x0000003c044a7220 */ /* 0x080fe20000410000 */
[----:B------:R-:W-:Y:S02]  /*ff00*/  HADD2.F32 R5, -RZ, R5.H1_H1 ;  /* 0x30000005ff057230 */ /* 0x000fe40000004100 */
[----:B------:R-:W-:Y:S01]  /*ff10*/  FFMA.FTZ R72, R7, R60, -R72 ;  /* 0x0000003c07487223 */ /* 0x000fe20000010848 */
[----:B------:R-:W-:-:S02]  /*ff20*/  HADD2.F32 R26, -RZ, R71.H0_H0 ;  /* 0x20000047ff1a7230 */ /* 0x000fc40000004100 */
[----:B------:R-:W-:Y:S01]  /*ff30*/  FFMA.FTZ R27, R7, R62, R74 ;  /* 0x0000003e071b7223 */ /* 0x000fe2000001004a */
[----:B------:R-:W-:Y:S02]  /*ff40*/  HADD2.F32 R4, -RZ, R73.H0_H0 ;  /* 0x20000049ff047230 */ /* 0x000fe40000004100 */
[C---:B------:R-:W-:Y:S01]  /*ff50*/  FMUL.FTZ R61, R25.reuse, R70 ;  /* 0x00000046193d7220 */ /* 0x040fe20000410000 */
[-C--:B------:R-:W-:Y:S01]  /*ff60*/  FMUL.FTZ R63, R25, R69.reuse ;  /* 0x00000045193f7220 */ /* 0x080fe20000410000 */
[C---:B------:R-:W-:Y:S01]  /*ff70*/  FMUL.FTZ R7, R5.reuse, R26 ;  /* 0x0000001a05077220 */ /* 0x040fe20000410000 */
        /* <DEDUP_REMOVED lines=8> */
[----:B------:R-:W-:-:S05]  /*10000*/  F2FP.F16.F32.PACK_AB R5, R26, R5 ;  /* 0x000000051a05723e */ /* 0x000fca00000000ff */
[----:B------:R1:W-:Y:S02]  /*10010*/  STS.128 [R3], R4 ;  /* 0x0000000403007388 */ /* 0x0003e40000000c00 */
.L_x_3569:
[----:B------:R-:W-:Y:S05]  /*10020*/  BSYNC B1 ;  /* 0x0000000000017941 */ /* 0x000fea0003800000 */
.L_x_3568:
[----:B01----:R-:W-:-:S05]  /*10030*/  VIADD R4, R18, 0x20 ;  /* 0x0000002012047836 */ /* 0x003fca0000000000 */
[----:B------:R-:W-:-:S13]  /*10040*/  ISETP.GE.AND P0, PT, R4, R15, PT ;  /* 0x0000000f0400720c */ /* 0x000fda0003f06270 */
        /* <DEDUP_REMOVED lines=8> */
[--C-:B------:R-:W-:Y:S01]  /*100d0*/  HADD2.F32 R15, -RZ, R64.reuse.H0_H0 ;  /* 0x20000040ff0f7230 */ /* 0x100fe20000004100 */
[----:B------:R-:W-:Y:S01]  /*100e0*/  SHF.R.U32.HI R24, RZ, 0x10, R11 ;  /* 0x00000010ff187819 */ /* 0x000fe2000001160b */
[----:B------:R-:W-:Y:S01]  /*100f0*/  HADD2.F32 R64, -RZ, R64.H1_H1 ;  /* 0x30000040ff407230 */ /* 0x000fe20000004100 */
[----:B------:R-:W-:Y:S01]  /*10100*/  SHF.R.U64 R61, R12, 0x10, R13 ;  /* 0x000000100c3d7819 */ /* 0x000fe2000000120d */
[----:B------:R-:W-:Y:S01]  /*10110*/  HADD2.F32 R25, -RZ, R25.H0_H0 ;  /* 0x20000019ff197230 */ /* 0x000fe20000004100 */
[----:B------:R-:W-:Y:S01]  /*10120*/  SHF.R.U64 R62, R10, 0x10, R11 ;  /* 0x000000100a3e7819 */ /* 0x000fe2000000120b */
[----:B------:R-:W-:Y:S02]  /*10130*/  HADD2.F32 R24, -RZ, R24.H0_H0 ;  /* 0x20000018ff187230 */ /* 0x000fe40000004100 */
[----:B0-----:R-:W-:-:S02]  /*10140*/  HADD2.F32 R13, -RZ, R7.H1_H1 ;  /* 0x30000007ff0d7230 */ /* 0x001fc40000004100 */
[----:B------:R-:W-:Y:S02]  /*10150*/  HADD2.F32 R12, -RZ, R7.H0_H0 ;  /* 0x20000007ff0c7230 */ /* 0x000fe40000004100 */
[--C-:B------:R-:W-:Y:S02]  /*10160*/  HADD2.F32 R7, -RZ, R4.reuse.H0_H0 ;  /* 0x20000004ff077230 */ /* 0x100fe40000004100 */
[C---:B------:R-:W-:Y:S01]  /*10170*/  FMUL.FTZ R27, R13.reuse, R25 ;  /* 0x000000190d1b7220 */ /* 0x040fe20000410000 */
[----:B------:R-:W-:Y:S02]  /*10180*/  HADD2.F32 R4, -RZ, R4.H1_H1 ;  /* 0x30000004ff047230 */ /* 0x000fe40000004100 */
[-C--:B------:R-:W-:Y:S01]  /*10190*/  FMUL.FTZ R60, R13, R24.reuse ;  /* 0x000000180d3c7220 */ /* 0x080fe20000410000 */
[--C-:B------:R-:W-:Y:S02]  /*101a0*/  HADD2.F32 R10, -RZ, R6.reuse.H0_H0 ;  /* 0x20000006ff0a7230 */ /* 0x100fe40000004100 */
[----:B------:R-:W-:Y:S01]  /*101b0*/  FFMA.FTZ R27, R12, R24, -R27 ;  /* 0x000000180c1b7223 */ /* 0x000fe2000001081b */
[----:B------:R-:W-:-:S02]  /*101c0*/  HADD2.F32 R11, -RZ, R6.H1_H1 ;  /* 0x30000006ff0b7230 */ /* 0x000fc40000004100 */
[----:B------:R-:W-:Y:S01]  /*101d0*/  FMUL.FTZ R26, R4, R64 ;  /* 0x00000040041a7220 */ /* 0x000fe20000410000 */
[--C-:B------:R-:W-:Y:S02]  /*101e0*/  HADD2.F32 R13, -RZ, R34.reuse.H1_H1 ;  /* 0x30000022ff0d7230 */ /* 0x100fe40000004100 */
[----:B------:R-:W-:Y:S01]  /*101f0*/  FFMA.FTZ R60, R12, R25, R60 ;  /* 0x000000190c3c7223 */ /* 0x000fe2000001003c */
[--C-:B------:R-:W-:Y:S02]  /*10200*/  HADD2.F32 R6, -RZ, R5.reuse.H0_H0 ;  /* 0x20000005ff067230 */ /* 0x100fe40000004100 */
[-C--:B------:R-:W-:Y:S01]  /*10210*/  FMUL.FTZ R24, R4, R15.reuse ;  /* 0x0000000f04187220 */ /* 0x080fe20000410000 */
[----:B------:R-:W-:Y:S02]  /*10220*/  HADD2.F32 R34, -RZ, R34.H0_H0 ;  /* 0x20000022ff227230 */ /* 0x000fe40000004100 */
[----:B------:R-:W-:Y:S01]  /*10230*/  FFMA.FTZ R26, R7, R15, -R26 ;  /* 0x0000000f071a7223 */ /* 0x000fe2000001081a */
[----:B------:R-:W-:-:S02]  /*10240*/  HADD2.F32 R5, -RZ, R5.H1_H1 ;  /* 0x30000005ff057230 */ /* 0x000fc40000004100 */
[----:B------:R-:W-:Y:S01]  /*10250*/  FFMA.FTZ R15, R7, R64, R24 ;  /* 0x00000040070f7223 */ /* 0x000fe20000010018 */
[----:B------:R-:W-:Y:S02]  /*10260*/  HADD2.F32 R12, -RZ, R61.H0_H0 ;  /* 0x2000003dff0c7230 */ /* 0x000fe40000004100 */
[CC--:B------:R-:W-:Y:S01]  /*10270*/  FMUL.FTZ R25, R11.reuse, R13.reuse ;  /* 0x0000000d0b197220 */ /* 0x0c0fe20000410000 */
[----:B------:R-:W-:Y:S02]  /*10280*/  HADD2.F32 R4, -RZ, R62.H0_H0 ;  /* 0x2000003eff047230 */ /* 0x000fe40000004100 */
[----:B------:R-:W-:Y:S01]  /*10290*/  FMUL.FTZ R24, R11, R34 ;  /* 0x000000220b187220 */ /* 0x000fe20000410000 */
[C---:B------:R-:W-:Y:S01]  /*102a0*/  FMUL.FTZ R7, R5.reuse, R12 ;  /* 0x0000000c05077220 */ /* 0x040fe20000410000 */
[C---:B------:R-:W-:Y:S01]  /*102b0*/  FFMA.FTZ R25, R10.reuse, R34, -R25 ;  /* 0x000000220a197223 */ /* 0x040fe20000010819 */
[-C--:B------:R-:W-:Y:S01]  /*102c0*/  FMUL.FTZ R11, R5, R4.reuse ;  /* 0x00000004050b7220 */ /* 0x080fe20000410000 */
[----:B------:R-:W-:Y:S01]  /*102d0*/  FFMA.FTZ R24, R10, R13, R24 ;  /* 0x0000000d0a187223 */ /* 0x000fe20000010018 */
[----:B------:R-:W-:Y:S01]  /*102e0*/  FFMA.FTZ R5, R6, R4, -R7 ;  /* 0x0000000406057223 */ /* 0x000fe20000010807 */
[----:B------:R-:W-:Y:S01]  /*102f0*/  F2FP.F16.F32.PACK_AB R7, R60, R27 ;  /* 0x0000001b3c07723e */ /* 0x000fe200000000ff */
[----:B------:R-:W-:Y:S01]  /*10300*/  FFMA.FTZ R12, R6, R12, R11 ;  /* 0x0000000c060c7223 */ /* 0x000fe2000001000b */
[----:B------:R-:W-:-:S02]  /*10310*/  F2FP.F16.F32.PACK_AB R4, R15, R26 ;  /* 0x0000001a0f04723e */ /* 0x000fc400000000ff */
[----:B------:R-:W-:Y:S02]  /*10320*/  F2FP.F16.F32.PACK_AB R6, R24, R25 ;  /* 0x000000191806723e */ /* 0x000fe400000000ff */
[----:B------:R-:W-:-:S05]  /*10330*/  F2FP.F16.F32.PACK_AB R5, R12, R5 ;  /* 0x000000050c05723e */ /* 0x000fca00000000ff */
[----:B------:R0:W-:Y:S02]  /*10340*/  STS.128 [R2+0x21400], R4 ;  /* 0x0214000402007388 */ /* 0x0001e40000000c00 */
.L_x_3574:
[----:B------:R-:W-:Y:S05]  /*10350*/  BSYNC B1 ;  /* 0x0000000000017941 */ /* 0x000fea0003800000 */
.L_x_3573:
[----:B------:R-:W-:Y:S05]  /*10360*/  @P1 BRA `(.L_x_3572) ;  /* 0x0000001400b81947 */ /* 0x000fea0003800000 */
[----:B0-----:R-:W0:Y:S01]  /*10370*/  LDS.128 R4, [R3+0x1000] ;  /* 0x0010000003047984 */ /* 0x001e220000000c00 */
[----:B------:R-:W-:Y:S01]  /*10380*/  SHF.R.U32.HI R15, RZ, 0x10, R9 ;  /* 0x00000010ff0f7819 */ /* 0x000fe20000011609 */
[----:B------:R-:W-:Y:S01]  /*10390*/  HADD2.F32 R11, -RZ, R0.H0_H0 ;  /* 0x20000000ff0b7230 */ /* 0x000fe20000004100 */
[--C-:B------:R-:W-:Y:S01]  /*103a0*/  SHF.R.U32.HI R12, RZ, 0x10, R21.reuse ;  /* 0x00000010ff0c7819 */ /* 0x100fe20000011615 */
[----:B------:R-:W-:Y:S01]  /*103b0*/  HADD2.F32 R13, -RZ, R14.H0_H0 ;  /* 0x2000000eff0d7230 */ /* 0x000fe20000004100 */
[----:B------:R-:W-:Y:S01]  /*103c0*/  SHF.R.U64 R26, R20, 0x10, R21 ;  /* 0x00000010141a7819 */ /* 0x000fe20000001215 */
[----:B------:R-:W-:Y:S01]  /*103d0*/  HADD2.F32 R15, -RZ, R15.H0_H0 ;  /* 0x2000000fff0f7230 */ /* 0x000fe20000004100 */
[----:B------:R-:W-:Y:S01]  /*103e0*/  SHF.R.U64 R24, R8, 0x10, R9 ;  /* 0x0000001008187819 */ /* 0x000fe20000001209 */
[----:B------:R-:W-:Y:S02]  /*103f0*/  HADD2.F32 R12, -RZ, R12.H0_H0 ;  /* 0x2000000cff0c7230 */ /* 0x000fe40000004100 */
[----:B------:R-:W-:-:S02]  /*10400*/  HADD2.F32 R14, -RZ, R14.H1_H1 ;  /* 0x3000000eff0e7230 */ /* 0x000fc40000004100 */
        /* <DEDUP_REMOVED lines=9> */
[----:B------:R-:W-:Y:S01]  /*104a0*/  FFMA.FTZ R25, R9, R15, R10 ;  /* 0x0000000f09197223 */ /* 0x000fe2000001000a */
[C---:B------:R-:W-:Y:S01]  /*104b0*/  FMUL.FTZ R21, R4.reuse, R13 ;  /* 0x0000000d04157220 */ /* 0x040fe20000410000 */
[-C--:B------:R-:W-:Y:S01]  /*104c0*/  FMUL.FTZ R15, R4, R11.reuse ;  /* 0x0000000b040f7220 */ /* 0x080fe20000410000 */
[--C-:B------:R-:W-:Y:S02]  /*104d0*/  HADD2.F32 R6, -RZ, R5.reuse.H0_H0 ;  /* 0x20000005ff067230 */ /* 0x100fe40000004100 */
[----:B------:R-:W-:Y:S01]  /*104e0*/  FMUL.FTZ R10, R8, R14 ;  /* 0x0000000e080a7220 */ /* 0x000fe20000410000 */
[----:B------:R-:W-:Y:S02]  /*104f0*/  HADD2.F32 R4, -RZ, R0.H1_H1 ;  /* 0x30000000ff047230 */ /* 0x000fe40000004100 */
[----:B------:R-:W-:Y:S01]  /*10500*/  FFMA.FTZ R21, R2, R11, -R21 ;  /* 0x0000000b02157223 */ /* 0x000fe20000010815 */
[----:B------:R-:W-:-:S02]  /*10510*/  HADD2.F32 R5, -RZ, R5.H1_H1 ;  /* 0x30000005ff057230 */ /* 0x000fc40000004100 */
[----:B------:R-:W-:Y:S01]  /*10520*/  FFMA.FTZ R2, R2, R13, R15 ;  /* 0x0000000d02027223 */ /* 0x000fe2000001000f */
[----:B------:R-:W-:Y:S02]  /*10530*/  HADD2.F32 R9, -RZ, R24.H0_H0 ;  /* 0x20000018ff097230 */ /* 0x000fe40000004100 */
[-C--:B------:R-:W-:Y:S01]  /*10540*/  FMUL.FTZ R13, R8, R4.reuse ;  /* 0x00000004080d7220 */ /* 0x080fe20000410000 */
[----:B------:R-:W-:Y:S02]  /*10550*/  HADD2.F32 R0, -RZ, R26.H0_H0 ;  /* 0x2000001aff007230 */ /* 0x000fe40000004100 */
[----:B------:R-:W-:Y:S01]  /*10560*/  FFMA.FTZ R10, R7, R4, -R10 ;  /* 0x00000004070a7223 */ /* 0x000fe2000001080a */
[----:B------:R-:W-:Y:S01]  /*10570*/  F2FP.F16.F32.PACK_AB R4, R2, R21 ;  /* 0x000000150204723e */ /* 0x000fe200000000ff */
[----:B------:R-:W-:Y:S01]  /*10580*/  FMUL.FTZ R11, R5, R9 ;  /* 0x00000009050b7220 */ /* 0x000fe20000410000 */
[----:B------:R-:W-:Y:S01]  /*10590*/  FFMA.FTZ R13, R7, R14, R13 ;  /* 0x0000000e070d7223 */ /* 0x000fe2000001000d */
[----:B------:R-:W-:Y:S01]  /*105a0*/  FMUL.FTZ R8, R5, R0 ;  /* 0x0000000005087220 */ /* 0x000fe20000410000 */
[----:B------:R-:W-:Y:S01]  /*105b0*/  F2FP.F16.F32.PACK_AB R7, R25, R20 ;  /* 0x000000141907723e */ /* 0x000fe200000000ff */
[----:B------:R-:W-:-:S02]  /*105c0*/  FFMA.FTZ R5, R6, R0, -R11 ;  /* 0x0000000006057223 */ /* 0x000fc4000001080b */
[----:B------:R-:W-:Y:S01]  /*105d0*/  FFMA.FTZ R8, R6, R9, R8 ;  /* 0x0000000906087223 */ /* 0x000fe20000010008 */
[----:B------:R-:W-:-:S04]  /*105e0*/  F2FP.F16.F32.PACK_AB R6, R13, R10 ;  /* 0x0000000a0d06723e */ /* 0x000fc800000000ff */
[----:B------:R-:W-:-:S05]  /*105f0*/  F2FP.F16.F32.PACK_AB R5, R8, R5 ;  /* 0x000000050805723e */ /* 0x000fca00000000ff */
[----:B------:R1:W-:Y:S01]  /*10600*/  STS.128 [R3+0x1000], R4 ;  /* 0x0010000403007388 */ /* 0x0003e20000000c00 */
[----:B------:R-:W-:Y:S05]  /*10610*/  BRA `(.L_x_3572) ;  /* 0x00000014000c7947 */ /* 0x000fea0003800000 */
.L_x_3559:
        /* <DEDUP_REMOVED lines=30> */
[----:B------:R-:W1:Y:S01]  /*10800*/  SHFL.IDX PT, R5, R34, RZ, 0x1c1f ;  /* 0x001c1fff22057589 */ /* 0x000e6200000e0000 */
[----:B------:R-:W-:-:S03]  /*10810*/  IMAD R3, R24, R7, RZ ;  /* 0x0000000718037224 */ /* 0x000fc600078e02ff */
[----:B------:R-:W2:Y:S04]  /*10820*/  SHFL.IDX PT, R4, R27, RZ, 0x1c1f ;  /* 0x001c1fff1b047589 */ /* 0x000ea800000e0000 */
[----:B------:R-:W3:Y:S04]  /*10830*/  SHFL.IDX PT, R14, R69, RZ, 0x1c1f ;  /* 0x001c1fff450e7589 */ /* 0x000ee800000e0000 */
[----:B------:R-:W4:Y:S01]  /*10840*/  SHFL.IDX PT, R8, R25, RZ, 0x1c1f ;  /* 0x001c1fff19087589 */ /* 0x000f2200000e0000 */
[----:B0-----:R-:W-:-:S04]  /*10850*/  ISETP.GE.AND P0, PT, R16, R71, PT ;  /* 0x000000471000720c */ /* 0x001fc80003f06270 */
[----:B------:R-:W-:-:S13]  /*10860*/  ISETP.GE.OR P1, PT, R0, R3, P0 ;  /* 0x000000030000720c */ /* 0x000fda0000726670 */
[C---:B------:R-:W-:Y:S01]  /*10870*/  @!P1 IMAD.SHL.U32 R9, R16.reuse, 0x2, RZ ;  /* 0x0000000210099824 */ /* 0x040fe200078e00ff */
[----:B------:R-:W-:-:S04]  /*10880*/  @!P1 SHF.L.U64.HI R21, R16, 0x1, R17 ;  /* 0x0000000110159819 */ /* 0x000fc80000010211 */
[----:B-1----:R-:W-:-:S05]  /*10890*/  @!P1 IADD3 R6, P2, R5, R9, RZ ;  /* 0x0000000905069210 */ /* 0x002fca0007f5e0ff */
[----:B--2---:R-:W-:Y:S01]  /*108a0*/  @!P1 IMAD.X R5, R4, 0x1, R21, P2 ;  /* 0x0000000104059824 */ /* 0x004fe200010e0615 */
[----:B---3--:R-:W-:Y:S01]  /*108b0*/  @!P1 IADD3 R14, P2, R14, R9, RZ ;  /* 0x000000090e0e9210 */ /* 0x008fe20007f5e0ff */
[----:B------:R-:W-:-:S04]  /*108c0*/  @!P1 IMAD.MOV.U32 R4, RZ, RZ, R6 ;  /* 0x000000ffff049224 */ /* 0x000fc800078e0006 */
[----:B----4-:R-:W-:Y:S02]  /*108d0*/  @!P1 IMAD.X R9, R8, 0x1, R21, P2 ;  /* 0x0000000108099824 */ /* 0x010fe400010e0615 */
[----:B------:R-:W2:Y:S01]  /*108e0*/  @!P1 LD.E.128 R4, desc[UR36][R4.64] ;  /* 0x0000002404049980 */ /* 0x000ea2000c101d00 */
[----:B------:R-:W-:-:S06]  /*108f0*/  @!P1 IMAD.MOV.U32 R8, RZ, RZ, R14 ;  /* 0x000000ffff089224 */ /* 0x000fcc00078e000e */
[----:B------:R-:W3:Y:S01]  /*10900*/  @!P1 LD.E.128 R8, desc[UR36][R8.64] ;  /* 0x0000002408089980 */ /* 0x000ee2000c101d00 */
[----:B------:R-:W-:Y:S02]  /*10910*/  CS2R R60, SRZ ;  /* 0x00000000003c7805 */ /* 0x000fe4000001ff00 */
[----:B------:R-:W-:Y:S02]  /*10920*/  CS2R R20, SRZ ;  /* 0x0000000000147805 */ /* 0x000fe4000001ff00 */
[----:B------:R-:W-:Y:S01]  /*10930*/  CS2R R62, SRZ ;  /* 0x00000000003e7805 */ /* 0x000fe2000001ff00 */
[----:B------:R-:W0:Y:S01]  /*10940*/  SHFL.IDX PT, R24, R27, 0x1, 0x1c1f ;  /* 0x003c1f001b187f89 */ /* 0x000e2200000e0000 */
[----:B------:R-:W-:-:S03]  /*10950*/  CS2R R64, SRZ ;  /* 0x0000000000407805 */ /* 0x000fc6000001ff00 */
[----:B------:R-:W1:Y:S04]  /*10960*/  SHFL.IDX PT, R14, R69, 0x1, 0x1c1f ;  /* 0x003c1f00450e7f89 */ /* 0x000e6800000e0000 */
[----:B------:R-:W4:Y:S04]  /*10970*/  SHFL.IDX PT, R25, R25, 0x1, 0x1c1f ;  /* 0x003c1f0019197f89 */ /* 0x000f2800000e0000 */
[----:B------:R5:W0:Y:S01]  /*10980*/  SHFL.IDX PT, R26, R34, 0x1, 0x1c1f ;  /* 0x003c1f00221a7f89 */ /* 0x000a2200000e0000 */
[----:B--2---:R-:W-:Y:S02]  /*10990*/  @!P1 IMAD.MOV.U32 R60, RZ, RZ, R6 ;  /* 0x000000ffff3c9224 */ /* 0x004fe400078e0006 */
[----:B------:R-:W-:-:S02]  /*109a0*/  @!P1 IMAD.MOV.U32 R61, RZ, RZ, R7 ;  /* 0x000000ffff3d9224 */ /* 0x000fc400078e0007 */
[----:B------:R-:W-:Y:S02]  /*109b0*/  @!P1 IMAD.MOV.U32 R20, RZ, RZ, R4 ;  /* 0x000000ffff149224 */ /* 0x000fe400078e0004 */
[----:B------:R-:W-:Y:S02]  /*109c0*/  @!P1 IMAD.MOV.U32 R21, RZ, RZ, R5 ;  /* 0x000000ffff159224 */ /* 0x000fe400078e0005 */
[----:B------:R-:W-:Y:S02]  /*109d0*/  IMAD.MOV.U32 R4, RZ, RZ, R60 ;  /* 0x000000ffff047224 */ /* 0x000fe400078e003c */
[----:B------:R-:W-:Y:S02]  /*109e0*/  IMAD.MOV.U32 R5, RZ, RZ, R61 ;  /* 0x000000ffff057224 */ /* 0x000fe400078e003d */
[----:B---3--:R-:W-:Y:S02]  /*109f0*/  @!P1 IMAD.MOV.U32 R62, RZ, RZ, R8 ;  /* 0x000000ffff3e9224 */ /* 0x008fe400078e0008 */
[----:B------:R-:W-:Y:S01]  /*10a00*/  @!P1 IMAD.MOV.U32 R63, RZ, RZ, R9 ;  /* 0x000000ffff3f9224 */ /* 0x000fe200078e0009 */
[----:B------:R-:W-:Y:S01]  /*10a10*/  PRMT R70, R4, 0x5410, R5 ;  /* 0x0000541004467816 */ /* 0x000fe20000000005 */
[----:B------:R-:W-:Y:S01]  /*10a20*/  @!P1 IMAD.MOV.U32 R64, RZ, RZ, R10 ;  /* 0x000000ffff409224 */ /* 0x000fe200078e000a */
[----:B------:R-:W-:Y:S01]  /*10a30*/  CS2R R8, SRZ ;  /* 0x0000000000087805 */ /* 0x000fe2000001ff00 */
[----:B------:R-:W-:-:S02]  /*10a40*/  @!P1 IMAD.MOV.U32 R65, RZ, RZ, R11 ;  /* 0x000000ffff419224 */ /* 0x000fc400078e000b */
[----:B------:R-:W-:Y:S02]  /*10a50*/  IMAD.MOV.U32 R12, RZ, RZ, R20 ;  /* 0x000000ffff0c7224 */ /* 0x000fe400078e0014 */
[----:B------:R-:W-:Y:S02]  /*10a60*/  IMAD.MOV.U32 R13, RZ, RZ, R21 ;  /* 0x000000ffff0d7224 */ /* 0x000fe400078e0015 */
[----:B------:R-:W-:Y:S01]  /*10a70*/  IMAD.MOV.U32 R4, RZ, RZ, R62 ;  /* 0x000000ffff047224 */ /* 0x000fe200078e003e */
[----:B------:R-:W-:Y:S01]  /*10a80*/  PRMT R75, R12, 0x7610, R75 ;  /* 0x000076100c4b7816 */ /* 0x000fe2000000004b */
[----:B------:R-:W-:Y:S01]  /*10a90*/  IMAD.MOV.U32 R5, RZ, RZ, R63 ;  /* 0x000000ffff057224 */ /* 0x000fe200078e003f */
[----:B------:R-:W-:Y:S01]  /*10aa0*/  PRMT R83, R13, 0x7610, R83 ;  /* 0x000076100d537816 */ /* 0x000fe20000000053 */
[----:B------:R-:W-:Y:S02]  /*10ab0*/  IMAD.MOV.U32 R6, RZ, RZ, R64 ;  /* 0x000000ffff067224 */ /* 0x000fe400078e0040 */
[----:B------:R-:W-:Y:S01]  /*10ac0*/  IMAD.MOV.U32 R7, RZ, RZ, R65 ;  /* 0x000000ffff077224 */ /* 0x000fe200078e0041 */
[----:B-----5:R-:W-:-:S02]  /*10ad0*/  PRMT R34, R4, 0x5410, R5 ;  /* 0x0000541004227816 */ /* 0x020fc40000000005 */
[----:B------:R-:W-:Y:S02]  /*10ae0*/  PRMT R78, R78, 0x5410, R6 ;  /* 0x000054104e4e7816 */ /* 0x000fe40000000006 */
[----:B01--4-:R-:W-:-:S07]  /*10af0*/  PRMT R87, R7, 0x7610, R87 ;  /* 0x0000761007577816 */ /* 0x013fce0000000057 */
.L_x_3893:
        /* <DEDUP_REMOVED lines=24> */
.L_x_3577:
[----:B------:R-:W-:Y:S05]  /*10c80*/  BSYNC B1 ;  /* 0x0000000000017941 */ /* 0x000fea0003800000 */
.L_x_3576:
[----:B------:R-:W0:Y:S01]  /*10c90*/  SYNCS.PHASECHK.TRANS64.TRYWAIT P1, [R2+URZ+0x38800], R13 ;  /* 0x0388000d020075a7 */ /* 0x000e22000802017f */
[----:B------:R-:W-:Y:S04]  /*10ca0*/  BSSY B1, `(.L_x_3578) ;  /* 0x0000002000017945 */ /* 0x000fe80003800000 */
[----:B0-----:R-:W-:Y:S05]  /*10cb0*/  @!P1 BRA `(.L_x_3579) ;  /* 0x0000029000c09947 */ /* 0x001fea0003800000 */
.L_x_3894:
[----:B------:R-:W-:Y:S05]  /*10cc0*/  BSYNC B1 ;  /* 0x0000000000017941 */ /* 0x000fea0003800000 */
.L_x_3578:
[----:B------:R-:W2:Y:S01]  /*10cd0*/  LDL R14, [R1+0x50] ;  /* 0x00005000010e7983 */ /* 0x000ea20000100800 */
[----:B------:R-:W-:Y:S01]  /*10ce0*/  VIADD R15, R18, 0x20 ;  /* 0x00000020120f7836 */ /* 0x000fe20000000000 */
[----:B------:R-:W-:Y:S01]  /*10cf0*/  BSSY B1, `(.L_x_3580) ;  /* 0x0000073000017945 */ /* 0x000fe20003800000 */
[----:B-----5:R-:W-:Y:S02]  /*10d00*/  IMAD.MOV.U32 R0, RZ, RZ, R8 ;  /* 0x000000ffff007224 */ /* 0x020fe400078e0008 */
[----:B------:R-:W-:Y:S02]  /*10d10*/  IMAD.MOV.U32 R12, RZ, RZ, R9 ;  /* 0x000000ffff0c7224 */ /* 0x000fe400078e0009 */
[----:B0-----:R-:W-:Y:S02]  /*10d20*/  IMAD.MOV.U32 R13, RZ, RZ, R10 ;  /* 0x000000ffff0d7224 */ /* 0x001fe400078e000a */
[----:B------:R-:W-:Y:S01]  /*10d30*/  IMAD.IADD R72, R16, 0x1, R71 ;  /* 0x0000000110487824 */ /* 0x000fe200078e0247 */
[----:B------:R-:W-:Y:S01]  /*10d40*/  PRMT R0, R0, 0x5410, R12 ;  /* 0x0000541000007816 */ /* 0x000fe2000000000c */
[----:B------:R-:W-:Y:S01]  /*10d50*/  IMAD.MOV.U32 R12, RZ, RZ, R11 ;  /* 0x000000ffff0c7224 */ /* 0x000fe200078e000b */
[----:B------:R-:W-:Y:S01]  /*10d60*/  PRMT R69, R13, 0x7610, R69 ;  /* 0x000076100d457816 */ /* 0x000fe20000000045 */
[----:B------:R-:W-:Y:S01]  /*10d70*/  IMAD.MOV.U32 R13, RZ, RZ, R4 ;  /* 0x000000ffff0d7224 */ /* 0x000fe200078e0004 */
[----:B------:R-:W-:Y:S01]  /*10d80*/  LOP3.LUT R72, R72, 0x38, RZ, 0xc0, !PT ;  /* 0x0000003848487812 */ /* 0x000fe200078ec0ff */
[----:B------:R-:W-:Y:S01]  /*10d90*/  IMAD.MOV.U32 R71, RZ, RZ, R7 ;  /* 0x000000ffff477224 */ /* 0x000fe200078e0007 */
[----:B------:R-:W-:-:S02]  /*10da0*/  PRMT R69, R69, 0x5410, R12 ;  /* 0x0000541045457816 */ /* 0x000fc4000000000c */
[----:B------:R-:W-:Y:S01]  /*10db0*/  PRMT R75, R75, 0x5410, R13 ;  /* 0x000054104b4b7816 */ /* 0x000fe2000000000d */
[----:B--2---:R-:W-:-:S05]  /*10dc0*/  IMAD R3, R14, -0x40, R3 ;  /* 0xffffffc00e037824 */ /* 0x004fca00078e0203 */
[----:B------:R-:W-:-:S04]  /*10dd0*/  VIMNMX R3, R3, 0x40, PT ;  /* 0x0000004003037848 */ /* 0x000fc80003fe0100 */
[-C--:B------:R-:W-:Y:S02]  /*10de0*/  ISETP.GE.OR P1, PT, R18, R3.reuse, P0 ;  /* 0x000000031200720c */ /* 0x080fe40000726670 */
[----:B------:R-:W-:Y:S01]  /*10df0*/  ISETP.GE.OR P0, PT, R15, R3, P0 ;  /* 0x000000030f00720c */ /* 0x000fe20000706670 */
[----:B------:R-:W-:-:S05]  /*10e00*/  IMAD.MOV.U32 R3, RZ, RZ, R5 ;  /* 0x000000ffff037224 */ /* 0x000fca00078e0005 */
[----:B------:R-:W-:Y:S01]  /*10e10*/  PRMT R78, R3, 0x7610, R78 ;  /* 0x00007610034e7816 */ /* 0x000fe2000000004e */
[----:B------:R-:W-:-:S04]  /*10e20*/  IMAD.MOV.U32 R3, RZ, RZ, R6 ;  /* 0x000000ffff037224 */ /* 0x000fc800078e0006 */
[----:B------:R-:W-:Y:S05]  /*10e30*/  @P1 BRA `(.L_x_3581) ;  /* 0x0000000400781947 */ /* 0x000fea0003800000 */
[----:B------:R-:W-:Y:S01]  /*10e40*/  IMAD.SHL.U32 R12, R159, 0x40, RZ ;  /* 0x000000409f0c7824 */ /* 0x000fe200078e00ff */
[--C-:B------:R-:W-:Y:S01]  /*10e50*/  SHF.R.U64 R20, R20, 0x10, R21.reuse ;  /* 0x0000001014147819 */ /* 0x100fe20000001215 */
[----:B------:R-:W-:Y:S01]  /*10e60*/  IMAD.SHL.U32 R14, R167, 0x200, RZ ;  /* 0x00000200a70e7824 */ /* 0x000fe200078e00ff */
[----:B------:R-:W-:Y:S01]  /*10e70*/  SHF.R.U32.HI R80, RZ, 0x10, R21 ;  /* 0x00000010ff507819 */ /* 0x000fe20000011615 */
[----:B------:R-:W-:Y:S01]  /*10e80*/  HADD2.F32 R84, -RZ, R34.H1_H1 ;  /* 0x30000022ff547230 */ /* 0x000fe20000004100 */
[----:B------:R-:W-:Y:S01]  /*10e90*/  LOP3.LUT R13, R12, 0x1c0, RZ, 0xc0, !PT ;  /* 0x000001c00c0d7812 */ /* 0x000fe200078ec0ff */
[----:B------:R-:W-:Y:S01]  /*10ea0*/  HADD2.F32 R83, -RZ, R83.H0_H0 ;  /* 0x20000053ff537230 */ /* 0x000fe20000004100 */
[----:B------:R-:W-:Y:S02]  /*10eb0*/  SHF.R.U64 R21, R62, 0x10, R63 ;  /* 0x000000103e157819 */ /* 0x000fe4000000123f */
[--C-:B------:R-:W-:Y:S02]  /*10ec0*/  SHF.R.U32.HI R73, RZ, 0x3, R13.reuse ;  /* 0x00000003ff497819 */ /* 0x100fe4000001160d */
[----:B------:R-:W-:Y:S01]  /*10ed0*/  LOP3.LUT R12, R13, 0x38, R16, 0xf8, !PT ;  /* 0x000000380d0c7812 */ /* 0x000fe200078ef810 */
[----:B------:R-:W-:Y:S01]  /*10ee0*/  HADD2.F32 R21, -RZ, R21.H0_H0 ;  /* 0x20000015ff157230 */ /* 0x000fe20000004100 */
[----:B------:R-:W-:-:S02]  /*10ef0*/  LOP3.LUT R13, R73, R72, R13, 0x1e, !PT ;  /* 0x00000048490d7212 */ /* 0x000fc400078e1e0d */
[----:B------:R-:W-:Y:S02]  /*10f00*/  LOP3.LUT R73, R14, R12, R73, 0xf6, !PT ;  /* 0x0000000c0e497212 */ /* 0x000fe400078ef649 */
[----:B------:R-:W-:Y:S02]  /*10f10*/  LOP3.LUT R13, R13, R14, RZ, 0xfc, !PT ;  /* 0x0000000e0d0d7212 */ /* 0x000fe400078efcff */
[--C-:B------:R-:W-:Y:S01]  /*10f20*/  SHF.R.U64 R60, R60, 0x10, R61.reuse ;  /* 0x000000103c3c7819 */ /* 0x100fe2000000123d */
[--C-:B------:R-:W-:Y:S01]  /*10f30*/  IMAD R73, R73, 0x2, R2.reuse ;  /* 0x0000000249497824 */ /* 0x100fe200078e0202 */
[----:B------:R-:W-:Y:S01]  /*10f40*/  SHF.R.U32.HI R62, RZ, 0x10, R61 ;  /* 0x00000010ff3e7819 */ /* 0x000fe2000001163d */
[----:B------:R-:W-:Y:S01]  /*10f50*/  IMAD R74, R13, 0x2, R2 ;  /* 0x000000020d4a7824 */ /* 0x000fe200078e0202 */
[----:B------:R-:W-:Y:S01]  /*10f60*/  SHF.R.U64 R61, R64, 0x10, R65 ;  /* 0x00000010403d7819 */ /* 0x000fe20000001241 */
[----:B------:R-:W-:Y:S01]  /*10f70*/  HADD2.F32 R60, -RZ, R60.H0_H0 ;  /* 0x2000003cff3c7230 */ /* 0x000fe20000004100 */
[----:B------:R-:W0:Y:S01]  /*10f80*/  LDS.128 R12, [R73+0x20400] ;  /* 0x02040000490c7984 */ /* 0x000e220000000c00 */
[----:B------:R-:W-:-:S02]  /*10f90*/  SHF.R.U32.HI R82, RZ, 0x10, R63 ;  /* 0x00000010ff527819 */ /* 0x000fc4000001163f */
[----:B------:R-:W-:Y:S01]  /*10fa0*/  SHF.R.U32.HI R77, RZ, 0x10, R65 ;  /* 0x00000010ff4d7819 */ /* 0x000fe20000011641 */
[----:B------:R-:W1:Y:S01]  /*10fb0*/  LDS.128 R24, [R74+0x20400] ;  /* 0x020400004a187984 */ /* 0x000e620000000c00 */
[----:B------:R-:W-:Y:S02]  /*10fc0*/  HADD2.F32 R61, -RZ, R61.H0_H0 ;  /* 0x2000003dff3d7230 */ /* 0x000fe40000004100 */
[----:B------:R-:W-:Y:S02]  /*10fd0*/  HADD2.F32 R88, -RZ, R82.H0_H0 ;  /* 0x20000052ff587230 */ /* 0x000fe40000004100 */
[----:B0-----:R-:W-:Y:S02]  /*10fe0*/  HADD2.F32 R81, -RZ, R13.H0_H0 ;  /* 0x2000000dff517230 */ /* 0x001fe40000004100 */
[----:B------:R-:W-:Y:S02]  /*10ff0*/  HADD2.F32 R76, -RZ, R15.H0_H0 ;  /* 0x2000000fff4c7230 */ /* 0x000fe40000004100 */
[----:B-1----:R-:W-:-:S02]  /*11000*/  HADD2.F32 R64, -RZ, R25.H0_H0 ;  /* 0x20000019ff407230 */ /* 0x002fc40000004100 */
[----:B------:R-:W-:Y:S02]  /*11010*/  HADD2.F32 R63, -RZ, R15.H1_H1 ;  /* 0x3000000fff3f7230 */ /* 0x000fe40000004100 */
[--C-:B------:R-:W-:Y:S02]  /*11020*/  HADD2.F32 R15, -RZ, R14.reuse.H0_H0 ;  /* 0x2000000eff0f7230 */ /* 0x100fe40000004100 */
[CC--:B------:R-:W-:Y:S01]  /*11030*/  FMUL.FTZ R86, R64.reuse, R84.reuse ;  /* 0x0000005440567220 */ /* 0x0c0fe20000410000 */
[-C--:B------:R-:W-:Y:S01]  /*11040*/  FMUL.FTZ R85, R64, R83.reuse ;  /* 0x0000005340557220 */ /* 0x080fe20000410000 */
[----:B------:R-:W-:Y:S02]  /*11050*/  HADD2.F32 R65, -RZ, R14.H1_H1 ;  /* 0x3000000eff417230 */ /* 0x000fe40000004100 */
[C---:B------:R-:W-:Y:S01]  /*11060*/  FFMA.FTZ R64, R81.reuse, R83, -R86 ;  /* 0x0000005351407223 */ /* 0x040fe20000010856 */
[----:B------:R-:W-:Y:S02]  /*11070*/  HADD2.F32 R83, -RZ, R25.H1_H1 ;  /* 0x30000019ff537230 */ /* 0x000fe40000004100 */
[----:B------:R-:W-:Y:S01]  /*11080*/  FFMA.FTZ R14, R81, R84, R85 ;  /* 0x00000054510e7223 */ /* 0x000fe20000010055 */
[----:B------:R-:W-:-:S02]  /*11090*/  HADD2.F32 R79, -RZ, R13.H1_H1 ;  /* 0x3000000dff4f7230 */ /* 0x000fc40000004100 */
[----:B------:R-:W-:Y:S02]  /*110a0*/  HADD2.F32 R81, -RZ, R87.H0_H0 ;  /* 0x20000057ff517230 */ /* 0x000fe40000004100 */
[C---:B------:R-:W-:Y:S01]  /*110b0*/  FMUL.FTZ R90, R83.reuse, R88 ;  /* 0x00000058535a7220 */ /* 0x040fe20000410000 */
[----:B------:R-:W-:Y:S02]  /*110c0*/  HADD2.F32 R86, -RZ, R80.H0_H0 ;  /* 0x20000050ff567230 */ /* 0x000fe40000004100 */
[--C-:B------:R-:W-:Y:S02]  /*110d0*/  HADD2.F32 R84, -RZ, R27.reuse.H0_H0 ;  /* 0x2000001bff547230 */ /* 0x100fe40000004100 */
[----:B------:R-:W-:Y:S02]  /*110e0*/  HADD2.F32 R85, -RZ, R70.H1_H1 ;  /* 0x30000046ff557230 */ /* 0x000fe40000004100 */
[----:B------:R-:W-:Y:S01]  /*110f0*/  FMUL.FTZ R92, R83, R86 ;  /* 0x00000056535c7220 */ /* 0x000fe20000410000 */
[----:B------:R-:W-:-:S02]  /*11100*/  HADD2.F32 R82, -RZ, R27.H1_H1 ;  /* 0x3000001bff527230 */ /* 0x000fc40000004100 */
[----:B------:R-:W-:Y:S01]  /*11110*/  FFMA.FTZ R27, R79, R86, -R90 ;  /* 0x000000564f1b7223 */ /* 0x000fe2000001085a */
[C---:B------:R-:W-:Y:S01]  /*11120*/  FMUL.FTZ R87, R84.reuse, R81 ;  /* 0x0000005154577220 */ /* 0x040fe20000410000 */
[----:B------:R-:W-:Y:S02]  /*11130*/  HADD2.F32 R83, -RZ, R77.H0_H0 ;  /* 0x2000004dff537230 */ /* 0x000fe40000004100 */
[-C--:B------:R-:W-:Y:S01]  /*11140*/  FMUL.FTZ R86, R84, R85.reuse ;  /* 0x0000005554567220 */ /* 0x080fe20000410000 */
[----:B------:R-:W-:Y:S02]  /*11150*/  HADD2.F32 R84, -RZ, R62.H0_H0 ;  /* 0x2000003eff547230 */ /* 0x000fe40000004100 */
[C---:B------:R-:W-:Y:S01]  /*11160*/  FFMA.FTZ R77, R76.reuse, R85, -R87 ;  /* 0x000000554c4d7223 */ /* 0x040fe20000010857 */
[----:B------:R-:W-:Y:S02]  /*11170*/  HADD2.F32 R80, -RZ, R24.H0_H0 ;  /* 0x20000018ff507230 */ /* 0x000fe40000004100 */
[----:B------:R-:W-:Y:S01]  /*11180*/  FFMA.FTZ R76, R76, R81, R86 ;  /* 0x000000514c4c7223 */ /* 0x000fe20000010056 */
[----:B------:R-:W-:Y:S01]  /*11190*/  FMUL.FTZ R86, R82, R83 ;  /* 0x0000005352567220 */ /* 0x000fe20000410000 */
[----:B------:R-:W-:-:S02]  /*111a0*/  HADD2.F32 R81, -RZ, R34.H0_H0 ;  /* 0x20000022ff517230 */ /* 0x000fc40000004100 */
[----:B------:R-:W-:Y:S01]  /*111b0*/  FFMA.FTZ R79, R79, R88, R92 ;  /* 0x000000584f4f7223 */ /* 0x000fe2000001005c */
[----:B------:R-:W-:Y:S02]  /*111c0*/  HADD2.F32 R62, -RZ, R75.H0_H0 ;  /* 0x2000004bff3e7230 */ /* 0x000fe40000004100 */
[-C--:B------:R-:W-:Y:S01]  /*111d0*/  FMUL.FTZ R88, R82, R84.reuse ;  /* 0x0000005452587220 */ /* 0x080fe20000410000 */
[----:B------:R-:W-:Y:S02]  /*111e0*/  HADD2.F32 R13, -RZ, R12.H0_H0 ;  /* 0x2000000cff0d7230 */ /* 0x000fe40000004100 */
[----:B------:R-:W-:Y:S01]  /*111f0*/  FFMA.FTZ R34, R63, R84, -R86 ;  /* 0x000000543f227223 */ /* 0x000fe20000010856 */
[----:B------:R-:W-:Y:S02]  /*11200*/  HADD2.F32 R25, -RZ, R26.H0_H0 ;  /* 0x2000001aff197230 */ /* 0x000fe40000004100 */
[----:B------:R-:W-:Y:S01]  /*11210*/  FMUL.FTZ R84, R80, R81 ;  /* 0x0000005150547220 */ /* 0x000fe20000410000 */
[----:B------:R-:W-:-:S02]  /*11220*/  HADD2.F32 R82, -RZ, R78.H1_H1 ;  /* 0x3000004eff527230 */ /* 0x000fc40000004100 */
[-C--:B------:R-:W-:Y:S01]  /*11230*/  FMUL.FTZ R80, R80, R62.reuse ;  /* 0x0000003e50507220 */ /* 0x080fe20000410000 */
[----:B------:R-:W-:Y:S02]  /*11240*/  HADD2.F32 R70, -RZ, R70.H0_H0 ;  /* 0x20000046ff467230 */ /* 0x000fe40000004100 */
[----:B------:R-:W-:Y:S01]  /*11250*/  FFMA.FTZ R62, R13, R62, -R84 ;  /* 0x0000003e0d3e7223 */ /* 0x000fe20000010854 */
[----:B------:R-:W-:Y:S02]  /*11260*/  HADD2.F32 R24, -RZ, R24.H1_H1 ;  /* 0x30000018ff187230 */ /* 0x000fe40000004100 */
[----:B------:R-:W-:Y:S01]  /*11270*/  FMUL.FTZ R86, R25, R82 ;  /* 0x0000005219567220 */ /* 0x000fe20000410000 */
[----:B------:R-:W-:Y:S02]  /*11280*/  HADD2.F32 R26, -RZ, R26.H1_H1 ;  /* 0x3000001aff1a7230 */ /* 0x000fe40000004100 */
[----:B------:R-:W-:Y:S01]  /*11290*/  FFMA.FTZ R80, R13, R81, R80 ;  /* 0x000000510d507223 */ /* 0x000fe20000010050 */
[----:B------:R-:W-:Y:S01]  /*112a0*/  FMUL.FTZ R84, R25, R70 ;  /* 0x0000004619547220 */ /* 0x000fe20000410000 */
[----:B------:R-:W-:-:S02]  /*112b0*/  HADD2.F32 R13, -RZ, R20.H0_H0 ;  /* 0x20000014ff0d7230 */ /* 0x000fc40000004100 */
[C---:B------:R-:W-:Y:S01]  /*112c0*/  FFMA.FTZ R86, R15.reuse, R70, -R86 ;  /* 0x000000460f567223 */ /* 0x040fe20000010856 */
[----:B------:R-:W-:Y:S02]  /*112d0*/  HADD2.F32 R12, -RZ, R12.H1_H1 ;  /* 0x3000000cff0c7230 */ /* 0x000fe40000004100 */
[----:B------:R-:W-:Y:S01]  /*112e0*/  FFMA.FTZ R84, R15, R82, R84 ;  /* 0x000000520f547223 */ /* 0x000fe20000010054 */
[----:B------:R-:W-:Y:S01]  /*112f0*/  FMUL.FTZ R15, R24, R21 ;  /* 0x00000015180f7220 */ /* 0x000fe20000410000 */
[----:B------:R-:W-:Y:S01]  /*11300*/  FMUL.FTZ R20, R26, R61 ;  /* 0x0000003d1a147220 */ /* 0x000fe20000410000 */
[----:B------:R-:W-:Y:S01]  /*11310*/  FMUL.FTZ R24, R24, R13 ;  /* 0x0000000d18187220 */ /* 0x000fe20000410000 */
[-C--:B------:R-:W-:Y:S01]  /*11320*/  FMUL.FTZ R26, R26, R60.reuse ;  /* 0x0000003c1a1a7220 */ /* 0x080fe20000410000 */
[----:B------:R-:W-:Y:S01]  /*11330*/  FFMA.FTZ R63, R63, R83, R88 ;  /* 0x000000533f3f7223 */ /* 0x000fe20000010058 */
[C---:B------:R-:W-:Y:S01]  /*11340*/  FFMA.FTZ R81, R12.reuse, R13, -R15 ;  /* 0x0000000d0c517223 */ /* 0x040fe2000001080f */
[C---:B------:R-:W-:Y:S01]  /*11350*/  FFMA.FTZ R83, R65.reuse, R60, -R20 ;  /* 0x0000003c41537223 */ /* 0x040fe20000010814 */
        /* <DEDUP_REMOVED lines=12> */
.L_x_3581:
[----:B------:R-:W-:Y:S05]  /*11420*/  BSYNC B1 ;  /* 0x0000000000017941 */ /* 0x000fea0003800000 */
.L_x_3580:
[----:B0-----:R-:W-:Y:S01]  /*11430*/  PRMT R73, R3, 0x5410, R71 ;  /* 0x0000541003497816 */ /* 0x001fe20000000047 */
[----:B------:R-:W-:Y:S06]  /*11440*/  @P0 BRA `(.L_x_3572) ;  /* 0x0000000400800947 */ /* 0x000fec0003800000 */
[----:B------:R-:W2:Y:S01]  /*11450*/  LDL R20, [R1+0x458] ;  /* 0x0004580001147983 */ /* 0x000ea20000100800 */
        /* <DEDUP_REMOVED lines=8> */
[----:B------:R-:W-:Y:S02]  /*114e0*/  LOP3.LUT R72, R12, R72, R13, 0x1e, !PT ;  /* 0x000000480c487212 */ /* 0x000fe400078e1e0d */
[----:B------:R-:W-:Y:S01]  /*114f0*/  SHF.R.U32.HI R64, RZ, 0x10, R5 ;  /* 0x00000010ff407819 */ /* 0x000fe20000011605 */
[----:B------:R-:W-:Y:S01]  /*11500*/  HADD2.F32 R63, -RZ, R0.H1_H1 ;  /* 0x30000000ff3f7230 */ /* 0x000fe20000004100 */
[----:B------:R-:W-:Y:S01]  /*11510*/  SHF.R.U32.HI R65, RZ, 0x10, R9 ;  /* 0x00000010ff417819 */ /* 0x000fe20000011609 */
[----:B------:R-:W-:-:S04]  /*11520*/  HADD2.F32 R78, -RZ, R78.H0_H0 ;  /* 0x2000004eff4e7230 */ /* 0x000fc80000004100 */
[----:B------:R-:W-:Y:S02]  /*11530*/  HADD2.F32 R65, -RZ, R65.H0_H0 ;  /* 0x20000041ff417230 */ /* 0x000fe40000004100 */
[----:B--2---:R-:W-:-:S04]  /*11540*/  IMAD.IADD R3, R20, 0x1, R72 ;  /* 0x0000000114037824 */ /* 0x004fc800078e0248 */
[----:B------:R-:W-:Y:S01]  /*11550*/  IMAD R2, R3, 0x2, R2 ;  /* 0x0000000203027824 */ /* 0x000fe200078e0202 */
[----:B---3--:R-:W0:Y:S04]  /*11560*/  LDS.128 R12, [R74+0x20400] ;  /* 0x020400004a0c7984 */ /* 0x008e280000000c00 */
[----:B------:R-:W1:Y:S01]  /*11570*/  LDS.128 R24, [R2+0x20400] ;  /* 0x0204000002187984 */ /* 0x000e620000000c00 */
[----:B------:R-:W-:Y:S02]  /*11580*/  SHF.R.U64 R3, R4, 0x10, R5 ;  /* 0x0000001004037819 */ /* 0x000fe40000001205 */
[----:B------:R-:W-:Y:S02]  /*11590*/  SHF.R.U64 R5, R8, 0x10, R9 ;  /* 0x0000001008057819 */ /* 0x000fe40000001209 */
[----:B------:R-:W-:-:S02]  /*115a0*/  SHF.R.U64 R4, R6, 0x10, R7 ;  /* 0x0000001006047819 */ /* 0x000fc40000001207 */
[--C-:B------:R-:W-:Y:S02]  /*115b0*/  SHF.R.U64 R6, R10, 0x10, R11.reuse ;  /* 0x000000100a067819 */ /* 0x100fe4000000120b */
[----:B------:R-:W-:Y:S02]  /*115c0*/  SHF.R.U32.HI R20, RZ, 0x10, R11 ;  /* 0x00000010ff147819 */ /* 0x000fe4000001160b */
[----:B------:R-:W-:Y:S01]  /*115d0*/  SHF.R.U32.HI R7, RZ, 0x10, R7 ;  /* 0x00000010ff077819 */ /* 0x000fe20000011607 */
[----:B0-----:R-:W-:Y:S02]  /*115e0*/  HADD2.F32 R9, -RZ, R13.H0_H0 ;  /* 0x2000000dff097230 */ /* 0x001fe40000004100 */
[--C-:B-1----:R-:W-:Y:S02]  /*115f0*/  HADD2.F32 R8, -RZ, R25.reuse.H0_H0 ;  /* 0x20000019ff087230 */ /* 0x102fe40000004100 */
[----:B------:R-:W-:-:S03]  /*11600*/  HADD2.F32 R11, -RZ, R25.H1_H1 ;  /* 0x30000019ff0b7230 */ /* 0x000fc60000004100 */
[C---:B------:R-:W-:Y:S01]  /*11610*/  FMUL.FTZ R62, R8.reuse, R63 ;  /* 0x0000003f083e7220 */ /* 0x040fe20000410000 */
[-C--:B------:R-:W-:Y:S01]  /*11620*/  FMUL.FTZ R70, R8, R78.reuse ;  /* 0x0000004e08467220 */ /* 0x080fe20000410000 */
[----:B------:R-:W-:Y:S02]  /*11630*/  HADD2.F32 R34, -RZ, R13.H1_H1 ;  /* 0x3000000dff227230 */ /* 0x000fe40000004100 */
[----:B------:R-:W-:Y:S01]  /*11640*/  FFMA.FTZ R8, R9, R78, -R62 ;  /* 0x0000004e09087223 */ /* 0x000fe2000001083e */
[----:B------:R-:W-:Y:S02]  /*11650*/  HADD2.F32 R62, -RZ, R64.H0_H0 ;  /* 0x20000040ff3e7230 */ /* 0x000fe40000004100 */
[----:B------:R-:W-:Y:S01]  /*11660*/  FMUL.FTZ R71, R11, R65 ;  /* 0x000000410b477220 */ /* 0x000fe20000410000 */
[----:B------:R-:W-:Y:S02]  /*11670*/  HADD2.F32 R25, -RZ, R24.H0_H0 ;  /* 0x20000018ff197230 */ /* 0x000fe40000004100 */
[----:B------:R-:W-:-:S02]  /*11680*/  HADD2.F32 R64, -RZ, R0.H0_H0 ;  /* 0x20000000ff407230 */ /* 0x000fc40000004100 */
[----:B------:R-:W-:Y:S02]  /*11690*/  HADD2.F32 R0, -RZ, R75.H1_H1 ;  /* 0x3000004bff007230 */ /* 0x000fe40000004100 */
[----:B------:R-:W-:Y:S01]  /*116a0*/  FFMA.FTZ R9, R9, R63, R70 ;  /* 0x0000003f09097223 */ /* 0x000fe20000010046 */
[----:B------:R-:W-:Y:S02]  /*116b0*/  HADD2.F32 R21, -RZ, R12.H0_H0 ;  /* 0x2000000cff157230 */ /* 0x000fe40000004100 */
[-C--:B------:R-:W-:Y:S01]  /*116c0*/  FMUL.FTZ R63, R11, R62.reuse ;  /* 0x0000003e0b3f7220 */ /* 0x080fe20000410000 */
[----:B------:R-:W-:Y:S01]  /*116d0*/  FFMA.FTZ R11, R34, R62, -R71 ;  /* 0x0000003e220b7223 */ /* 0x000fe20000010847 */
[C---:B------:R-:W-:Y:S01]  /*116e0*/  FMUL.FTZ R70, R25.reuse, R64 ;  /* 0x0000004019467220 */ /* 0x040fe20000410000 */
[----:B------:R-:W-:Y:S02]  /*116f0*/  HADD2.F32 R60, -RZ, R26.H0_H0 ;  /* 0x2000001aff3c7230 */ /* 0x000fe40000004100 */
[----:B------:R-:W-:Y:S01]  /*11700*/  FMUL.FTZ R25, R25, R0 ;  /* 0x0000000019197220 */ /* 0x000fe20000410000 */
[----:B------:R-:W-:-:S02]  /*11710*/  HADD2.F32 R62, -RZ, R69.H0_H0 ;  /* 0x20000045ff3e7230 */ /* 0x000fc40000004100 */
[C---:B------:R-:W-:Y:S01]  /*11720*/  FFMA.FTZ R70, R21.reuse, R0, -R70 ;  /* 0x0000000015467223 */ /* 0x040fe20000010846 */
[----:B------:R-:W-:Y:S02]  /*11730*/  HADD2.F32 R13, -RZ, R14.H0_H0 ;  /* 0x2000000eff0d7230 */ /* 0x000fe40000004100 */
[----:B------:R-:W-:Y:S01]  /*11740*/  FFMA.FTZ R25, R21, R64, R25 ;  /* 0x0000004015197223 */ /* 0x000fe20000010019 */
[----:B------:R-:W-:Y:S02]  /*11750*/  HADD2.F32 R0, -RZ, R73.H0_H0 ;  /* 0x20000049ff007230 */ /* 0x000fe40000004100 */
[----:B------:R-:W-:Y:S01]  /*11760*/  FMUL.FTZ R64, R60, R62 ;  /* 0x0000003e3c407220 */ /* 0x000fe20000410000 */
[----:B------:R-:W-:Y:S02]  /*11770*/  HADD2.F32 R61, -RZ, R27.H0_H0 ;  /* 0x2000001bff3d7230 */ /* 0x000fe40000004100 */
[----:B------:R-:W-:Y:S02]  /*11780*/  HADD2.F32 R21, -RZ, R73.H1_H1 ;  /* 0x30000049ff157230 */ /* 0x000fe40000004100 */
[----:B------:R-:W-:-:S02]  /*11790*/  HADD2.F32 R69, -RZ, R69.H1_H1 ;  /* 0x30000045ff457230 */ /* 0x000fc40000004100 */
[-C--:B------:R-:W-:Y:S01]  /*117a0*/  FMUL.FTZ R60, R60, R0.reuse ;  /* 0x000000003c3c7220 */ /* 0x080fe20000410000 */
[----:B------:R-:W-:Y:S01]  /*117b0*/  FFMA.FTZ R64, R13, R0, -R64 ;  /* 0x000000000d407223 */ /* 0x000fe20000010840 */
[----:B------:R-:W-:Y:S02]  /*117c0*/  HADD2.F32 R10, -RZ, R15.H0_H0 ;  /* 0x2000000fff0a7230 */ /* 0x000fe40000004100 */
[C---:B------:R-:W-:Y:S01]  /*117d0*/  FMUL.FTZ R72, R61.reuse, R21 ;  /* 0x000000153d487220 */ /* 0x040fe20000410000 */
[----:B------:R-:W-:Y:S02]  /*117e0*/  HADD2.F32 R0, -RZ, R7.H0_H0 ;  /* 0x20000007ff007230 */ /* 0x000fe40000004100 */
[----:B------:R-:W-:Y:S01]  /*117f0*/  FMUL.FTZ R7, R61, R69 ;  /* 0x000000453d077220 */ /* 0x000fe20000410000 */
[----:B------:R-:W-:Y:S02]  /*11800*/  HADD2.F32 R27, -RZ, R27.H1_H1 ;  /* 0x3000001bff1b7230 */ /* 0x000fe40000004100 */
[----:B------:R-:W-:-:S02]  /*11810*/  HADD2.F32 R20, -RZ, R20.H0_H0 ;  /* 0x20000014ff147230 */ /* 0x000fc40000004100 */
[----:B------:R-:W-:Y:S01]  /*11820*/  FFMA.FTZ R60, R13, R62, R60 ;  /* 0x0000003e0d3c7223 */ /* 0x000fe2000001003c */
[----:B------:R-:W-:Y:S02]  /*11830*/  HADD2.F32 R15, -RZ, R15.H1_H1 ;  /* 0x3000000fff0f7230 */ /* 0x000fe40000004100 */
[C---:B------:R-:W-:Y:S01]  /*11840*/  FFMA.FTZ R61, R10.reuse, R21, -R7 ;  /* 0x000000150a3d7223 */ /* 0x040fe20000010807 */
[----:B------:R-:W-:Y:S01]  /*11850*/  FFMA.FTZ R72, R10, R69, R72 ;  /* 0x000000450a487223 */ /* 0x000fe20000010048 */
[----:B------:R-:W-:Y:S02]  /*11860*/  HADD2.F32 R24, -RZ, R24.H1_H1 ;  /* 0x30000018ff187230 */ /* 0x000fe40000004100 */
[C---:B------:R-:W-:Y:S01]  /*11870*/  FMUL.FTZ R62, R27.reuse, R20 ;  /* 0x000000141b3e7220 */ /* 0x040fe20000410000 */
[----:B------:R-:W-:Y:S02]  /*11880*/  HADD2.F32 R26, -RZ, R26.H1_H1 ;  /* 0x3000001aff1a7230 */ /* 0x000fe40000004100 */
[----:B------:R-:W-:Y:S01]  /*11890*/  FMUL.FTZ R10, R27, R0 ;  /* 0x000000001b0a7220 */ /* 0x000fe20000410000 */
[----:B------:R-:W-:-:S02]  /*118a0*/  HADD2.F32 R7, -RZ, R5.H0_H0 ;  /* 0x20000005ff077230 */ /* 0x000fc40000004100 */
[----:B------:R-:W-:Y:S02]  /*118b0*/  HADD2.F32 R13, -RZ, R6.H0_H0 ;  /* 0x20000006ff0d7230 */ /* 0x000fe40000004100 */
[----:B------:R-:W-:Y:S02]  /*118c0*/  HADD2.F32 R3, -RZ, R3.H0_H0 ;  /* 0x20000003ff037230 */ /* 0x000fe40000004100 */
[----:B------:R-:W-:Y:S02]  /*118d0*/  HADD2.F32 R5, -RZ, R4.H0_H0 ;  /* 0x20000004ff057230 */ /* 0x000fe40000004100 */
[C---:B------:R-:W-:Y:S01]  /*118e0*/  FFMA.FTZ R62, R15.reuse, R0, -R62 ;  /* 0x000000000f3e7223 */ /* 0x040fe2000001083e */
[----:B------:R-:W-:Y:S02]  /*118f0*/  HADD2.F32 R12, -RZ, R12.H1_H1 ;  /* 0x3000000cff0c7230 */ /* 0x000fe40000004100 */
[----:B------:R-:W-:Y:S01]  /*11900*/  FFMA.FTZ R27, R15, R20, R10 ;  /* 0x000000140f1b7223 */ /* 0x000fe2000001000a */
[----:B------:R-:W-:-:S02]  /*11910*/  HADD2.F32 R14, -RZ, R14.H1_H1 ;  /* 0x3000000eff0e7230 */ /* 0x000fc40000004100 */
        /* <DEDUP_REMOVED lines=8> */
[----:B------:R-:W-:Y:S01]  /*119a0*/  FFMA.FTZ R13, R14, R13, R26 ;  /* 0x0000000d0e0d7223 */ /* 0x000fe2000001001a */
[----:B------:R-:W-:Y:S02]  /*119b0*/  F2FP.F16.F32.PACK_AB R7, R62, R61 ;  /* 0x0000003d3e07723e */ /* 0x000fe400000000ff */
[----:B------:R-:W-:-:S02]  /*119c0*/  F2FP.F16.F32.PACK_AB R5, R11, R8 ;  /* 0x000000080b05723e */ /* 0x000fc400000000ff */
[----:B------:R-:W-:Y:S02]  /*119d0*/  F2FP.F16.F32.PACK_AB R4, R15, R70 ;  /* 0x000000460f04723e */ /* 0x000fe400000000ff */
[----:B------:R-:W-:Y:S02]  /*119e0*/  F2FP.F16.F32.PACK_AB R6, R21, R64 ;  /* 0x000000401506723e */ /* 0x000fe400000000ff */
[----:B------:R-:W-:Y:S02]  /*119f0*/  F2FP.F16.F32.PACK_AB R11, R27, R72 ;  /* 0x000000481b0b723e */ /* 0x000fe400000000ff */
[----:B------:R-:W-:Y:S02]  /*11a00*/  F2FP.F16.F32.PACK_AB R9, R34, R9 ;  /* 0x000000092209723e */ /* 0x000fe400000000ff */
[----:B------:R-:W-:Y:S02]  /*11a10*/  F2FP.F16.F32.PACK_AB R8, R24, R25 ;  /* 0x000000191808723e */ /* 0x000fe400000000ff */
[----:B------:R-:W-:Y:S01]  /*11a20*/  F2FP.F16.F32.PACK_AB R10, R13, R60 ;  /* 0x0000003c0d0a723e */ /* 0x000fe200000000ff */
[----:B------:R0:W-:Y:S04]  /*11a30*/  STS.128 [R74+0x20400], R4 ;  /* 0x020400044a007388 */ /* 0x0001e80000000c00 */
[----:B------:R0:W-:Y:S02]  /*11a40*/  STS.128 [R2+0x20400], R8 ;  /* 0x0204000802007388 */ /* 0x0001e40000000c00 */
.L_x_3572:
[----:B------:R-:W-:Y:S05]  /*11a50*/  BSYNC B0 ;  /* 0x0000000000007941 */ /* 0x000fea0003800000 */
.L_x_3558:
[----:B------:R-:W-:Y:S01]  /*11a60*/  @!PT LDS RZ, [RZ] ;  /* 0x00000000fffff984 */ /* 0x000fe20000000800 */
[----:B------:R-:W-:Y:S01]  /*11a70*/  @!PT LDS RZ, [RZ] ;  /* 0x00000000fffff984 */ /* 0x000fe20000000800 */
[----:B------:R-:W-:Y:S01]  /*11a80*/  @!PT LDS RZ, [RZ] ;  /* 0x00000000fffff984 */ /* 0x000fe20000000800 */
[----:B------:R-:W-:Y:S01]  /*11a90*/  @!PT LDS RZ, [RZ] ;  /* 0x00000000fffff984 */ /* 0x000fe20000000800 */
[----:B------:R2:W-:Y:S06]  /*11aa0*/  MEMBAR.ALL.CTA ;  /* 0x0000000000007992 */ /* 0x0005ec0000008000 */
[----:B--2---:R-:W2:Y:S01]  /*11ab0*/  FENCE.VIEW.ASYNC.S ;  /* 0x00000000000073c6 */ /* 0x004ea20000000000 */
[----:B------:R-:W-:Y:S05]  /*11ac0*/  WARPSYNC.ALL ;  /* 0x0000000000007948 */ /* 0x000fea0003800000 */
[----:B--2---:R-:W-:Y:S06]  /*11ad0*/  BAR.SYNC.DEFER_BLOCKING 0xd, 0x80 ;  /* 0x0342000000007b1d */ /* 0x004fec0000010000 */
.L_x_3555:
[----:B01----:R-:W-:Y:S01]  /*11ae0*/  IMAD.U32 R6, RZ, RZ, UR40 ;  /* 0x00000028ff067e24 */ /* 0x003fe2000f8e00ff */
[----:B------:R-:W-:Y:S01]  /*11af0*/  UIADD3 UR6, UP1, UR39, 0x1c8, URZ ;  /* 0x000001c827067890 */ /* 0x000fe2000ff3e03f */
[----:B------:R-:W-:Y:S01]  /*11b00*/  IMAD.U32 R7, RZ, RZ, UR41 ;  /* 0x00000029ff077e24 */ /* 0x000fe2000f8e00ff */
[----:B------:R-:W-:Y:S01]  /*11b10*/  UIADD3 UR8, UP0, UR39, 0x1d4, URZ ;  /* 0x000001d427087890 */ /* 0x000fe2000ff1e03f */
[----:B------:R-:W-:Y:S01]  /*11b20*/  IMAD.MOV.U32 R4, RZ, RZ, R50 ;  /* 0x000000ffff047224 */ /* 0x000fe200078e0032 */
[----:B------:R-:W-:Y:S01]  /*11b30*/  UIADD3.X UR7, URZ, UR42, URZ, UP1, !UPT ;  /* 0x0000002a3f077290 */ /* 0x000fe20008ffe43f */
[----:B------:R-:W-:Y:S01]  /*11b40*/  IMAD.MOV.U32 R5, RZ, RZ, R49 ;  /* 0x000000ffff057224 */ /* 0x000fe200078e0031 */
[----:B------:R-:W-:Y:S02]  /*11b50*/  UIADD3.X UR9, URZ, UR42, URZ, UP0, !UPT ;  /* 0x0000002a3f097290 */ /* 0x000fe400087fe43f */
[----:B--2---:R-:W-:Y:S01]  /*11b60*/  IMAD.U32 R3, RZ, RZ, UR42 ;  /* 0x0000002aff037e24 */ /* 0x004fe2000f8e00ff */
[----:B------:R-:W-:Y:S01]  /*11b70*/  STL.64 [R1+0x1c0], R28 ;  /* 0x0001c01c01007387 */ /* 0x000fe20000100a00 */
[----:B------:R-:W-:Y:S01]  /*11b80*/  IMAD.MOV.U32 R8, RZ, RZ, R52 ;  /* 0x000000ffff087224 */ /* 0x000fe200078e0034 */
[----:B------:R-:W-:Y:S01]  /*11b90*/  UIADD3 UR4, UP2, UR39, 0x1d8, URZ ;  /* 0x000001d827047890 */ /* 0x000fe2000ff5e03f */
[----:B------:R-:W-:Y:S01]  /*11ba0*/  IMAD.MOV.U32 R9, RZ, RZ, R51 ;  /* 0x000000ffff097224 */ /* 0x000fe200078e0033 */
[----:B------:R0:W-:Y:S01]  /*11bb0*/  STL.128 [R1+0x150], R4 ;  /* 0x0001500401007387 */ /* 0x0001e20000100c00 */
[----:B------:R-:W-:Y:S01]  /*11bc0*/  IMAD.MOV.U32 R10, RZ, RZ, R67 ;  /* 0x000000ffff0a7224 */ /* 0x000fe200078e0043 */
[----:B------:R-:W-:Y:S01]  /*11bd0*/  UIADD3.X UR5, URZ, UR42, URZ, UP2, !UPT ;  /* 0x0000002a3f057290 */ /* 0x000fe200097fe43f */
[----:B------:R-:W-:-:S02]  /*11be0*/  IMAD.MOV.U32 R11, RZ, RZ, R68 ;  /* 0x000000ffff0b7224 */ /* 0x000fc400078e0044 */
[----:B------:R-:W-:Y:S02]  /*11bf0*/  IMAD.U32 R2, RZ, RZ, UR6 ;  /* 0x00000006ff027e24 */ /* 0x000fe4000f8e00ff */
[----:B------:R-:W-:Y:S01]  /*11c00*/  IMAD.U32 R0, RZ, RZ, UR39 ;  /* 0x00000027ff007e24 */ /* 0x000fe2000f8e00ff */
[----:B------:R1:W-:Y:S01]  /*11c10*/  STL.128 [R1+0x130], R8 ;  /* 0x0001300801007387 */ /* 0x0003e20000100c00 */
[----:B0-----:R-:W-:Y:S02]  /*11c20*/  IMAD.MOV.U32 R4, RZ, RZ, R59 ;  /* 0x000000ffff047224 */ /* 0x001fe400078e003b */
[----:B------:R-:W-:Y:S02]  /*11c30*/  IMAD.MOV.U32 R5, RZ, RZ, R66 ;  /* 0x000000ffff057224 */ /* 0x000fe400078e0042 */
[----:B------:R-:W-:Y:S02]  /*11c40*/  IMAD.MOV.U32 R6, RZ, RZ, R37 ;  /* 0x000000ffff067224 */ /* 0x000fe400078e0025 */
[----:B------:R-:W-:-:S02]  /*11c50*/  IMAD.MOV.U32 R7, RZ, RZ, R38 ;  /* 0x000000ffff077224 */ /* 0x000fc400078e0026 */
[----:B-1----:R-:W-:Y:S02]  /*11c60*/  IMAD.MOV.U32 R8, RZ, RZ, R48 ;  /* 0x000000ffff087224 */ /* 0x002fe400078e0030 */
[----:B------:R-:W-:Y:S01]  /*11c70*/  IMAD.MOV.U32 R9, RZ, RZ, R47 ;  /* 0x000000ffff097224 */ /* 0x000fe200078e002f */
[----:B------:R0:W-:Y:S01]  /*11c80*/  STL.128 [R1+0x190], R4 ;  /* 0x0001900401007387 */ /* 0x0001e20000100c00 */
[----:B------:R-:W-:Y:S02]  /*11c90*/  IMAD.MOV.U32 R10, RZ, RZ, R45 ;  /* 0x000000ffff0a7224 */ /* 0x000fe400078e002d */
[----:B------:R-:W-:-:S05]  /*11ca0*/  IMAD.MOV.U32 R11, RZ, RZ, R46 ;  /* 0x000000ffff0b7224 */ /* 0x000fca00078e002e */
[----:B------:R1:W-:Y:S01]  /*11cb0*/  STL.128 [R1+0x170], R8 ;  /* 0x0001700801007387 */ /* 0x0003e20000100c00 */
[----:B0-----:R-:W-:Y:S02]  /*11cc0*/  IMAD.MOV.U32 R4, RZ, RZ, R58 ;  /* 0x000000ffff047224 */ /* 0x001fe400078e003a */
[----:B------:R-:W-:Y:S02]  /*11cd0*/  IMAD.MOV.U32 R5, RZ, RZ, R55 ;  /* 0x000000ffff057224 */ /* 0x000fe400078e0037 */
[----:B------:R-:W-:Y:S02]  /*11ce0*/  IMAD.MOV.U32 R6, RZ, RZ, R54 ;  /* 0x000000ffff067224 */ /* 0x000fe400078e0036 */
[----:B------:R-:W-:Y:S02]  /*11cf0*/  IMAD.MOV.U32 R7, RZ, RZ, R53 ;  /* 0x000000ffff077224 */ /* 0x000fe400078e0035 */
[----:B-1----:R-:W-:Y:S02]  /*11d00*/  IMAD.U32 R9, RZ, RZ, UR9 ;  /* 0x00000009ff097e24 */ /* 0x002fe4000f8e00ff */
[----:B------:R-:W-:Y:S01]  /*11d10*/  IMAD.U32 R8, RZ, RZ, UR4 ;  /* 0x00000004ff087e24 */ /* 0x000fe2000f8e00ff */
[----:B------:R0:W-:Y:S01]  /*11d20*/  STL.128 [R1+0x1a0], R4 ;  /* 0x0001a00401007387 */ /* 0x0001e20000100c00 */
[----:B------:R-:W-:-:S02]  /*11d30*/  IMAD.U32 R11, RZ, RZ, UR5 ;  /* 0x00000005ff0b7e24 */ /* 0x000fc4000f8e00ff */
[----:B0-----:R-:W-:Y:S02]  /*11d40*/  IMAD.MOV.U32 R4, RZ, RZ, R32 ;  /* 0x000000ffff047224 */ /* 0x001fe400078e0020 */
[----:B------:R-:W-:Y:S02]  /*11d50*/  IMAD.MOV.U32 R5, RZ, RZ, R31 ;  /* 0x000000ffff057224 */ /* 0x000fe400078e001f */
[----:B------:R-:W-:Y:S02]  /*11d60*/  IMAD.MOV.U32 R6, RZ, RZ, R43 ;  /* 0x000000ffff067224 */ /* 0x000fe400078e002b */
[----:B------:R-:W-:-:S05]  /*11d70*/  IMAD.MOV.U32 R7, RZ, RZ, R42 ;  /* 0x000000ffff077224 */ /* 0x000fca00078e002a */
[----:B------:R0:W-:Y:S02]  /*11d80*/  STL.128 [R1+0x1b0], R4 ;  /* 0x0001b00401007387 */ /* 0x0001e40000100c00 */
[----:B0-----:R-:W-:Y:S02]  /*11d90*/  IMAD.MOV.U32 R5, RZ, RZ, R3 ;  /* 0x000000ffff057224 */ /* 0x001fe400078e0003 */
[----:B------:R-:W-:Y:S02]  /*11da0*/  IMAD.U32 R3, RZ, RZ, UR7 ;  /* 0x00000007ff037e24 */ /* 0x000fe4000f8e00ff */
[----:B------:R-:W-:Y:S02]  /*11db0*/  IMAD.MOV.U32 R6, RZ, RZ, R41 ;  /* 0x000000ffff067224 */ /* 0x000fe400078e0029 */
[----:B------:R-:W-:Y:S01]  /*11dc0*/  IMAD.MOV.U32 R7, RZ, RZ, R40 ;  /* 0x000000ffff077224 */ /* 0x000fe200078e0028 */
[----:B------:R-:W-:Y:S01]  /*11dd0*/  STL.64 [R1+0x128], R2 ;  /* 0x0001280201007387 */ /* 0x000fe20000100a00 */
[----:B------:R-:W-:-:S02]  /*11de0*/  IMAD.MOV.U32 R4, RZ, RZ, R0 ;  /* 0x000000ffff047224 */ /* 0x000fc400078e0000 */
[----:B------:R-:W-:-:S03]  /*11df0*/  IMAD.U32 R0, RZ, RZ, UR8 ;  /* 0x00000008ff007e24 */ /* 0x000fc6000f8e00ff */
[----:B------:R0:W-:Y:S02]  /*11e00*/  STL.128 [R1+0x140], R4 ;  /* 0x0001400401007387 */ /* 0x0001e40000100c00 */
[----:B0-----:R-:W-:Y:S02]  /*11e10*/  IMAD.MOV.U32 R6, RZ, RZ, R30 ;  /* 0x000000ffff067224 */ /* 0x001fe400078e001e */
[----:B------:R-:W-:Y:S02]  /*11e20*/  IMAD.MOV.U32 R7, RZ, RZ, R33 ;  /* 0x000000ffff077224 */ /* 0x000fe400078e0021 */
[----:B------:R-:W-:Y:S02]  /*11e30*/  IMAD.MOV.U32 R4, RZ, RZ, R0 ;  /* 0x000000ffff047224 */ /* 0x000fe400078e0000 */
[----:B------:R-:W-:Y:S02]  /*11e40*/  IMAD.MOV.U32 R5, RZ, RZ, R9 ;  /* 0x000000ffff057224 */ /* 0x000fe400078e0009 */
[----:B------:R-:W-:-:S03]  /*11e50*/  IMAD.U32 R0, RZ, RZ, UR39 ;  /* 0x00000027ff007e24 */ /* 0x000fc6000f8e00ff */
[----:B------:R0:W-:Y:S01]  /*11e60*/  STL.128 [R1+0x160], R4 ;  /* 0x0001600401007387 */ /* 0x0001e20000100c00 */
[----:B------:R-:W-:Y:S02]  /*11e70*/  VIADD R0, R0, 0x128 ;  /* 0x0000012800007836 */ /* 0x000fe40000000000 */
[----:B0-----:R-:W-:Y:S02]  /*11e80*/  IMAD.MOV.U32 R4, RZ, RZ, R35 ;  /* 0x000000ffff047224 */ /* 0x001fe400078e0023 */
[----:B------:R-:W-:Y:S02]  /*11e90*/  IMAD.MOV.U32 R5, RZ, RZ, R36 ;  /* 0x000000ffff057224 */ /* 0x000fe400078e0024 */
[----:B------:R-:W-:Y:S02]  /*11ea0*/  IMAD.MOV.U32 R6, RZ, RZ, R8 ;  /* 0x000000ffff067224 */ /* 0x000fe400078e0008 */
[----:B------:R-:W-:-:S05]  /*11eb0*/  IMAD.MOV.U32 R7, RZ, RZ, R11 ;  /* 0x000000ffff077224 */ /* 0x000fca00078e000b */
[----:B------:R0:W-:Y:S02]  /*11ec0*/  STL.128 [R1+0x180], R4 ;  /* 0x0001800401007387 */ /* 0x0001e40000100c00 */
[----:B0-----:R-:W-:-:S07]  /*11ed0*/  VIADD R4, R193, 0xffffffff ;  /* 0xffffffffc1047836 */ /* 0x001fce0000000000 */
[----:B------:R-:W-:Y:S05]  /*11ee0*/  CALL.REL.NOINC `($_ZN7cutlass13device_kernelIN5flash11enable_sm90INS1_16FlashAttnFwdSm90INS1_25CollectiveMainloopFwdSm90ILi2EN4cute5tupleIJNS5_1CILi1EEES8_S8_EEENS6_IJNS7_ILi64EEESA_SA_EEELi512ENS_6half_tEfNS_4arch4Sm90ELb0ELb1ELb1ELb1ELb1ELb1ELb1ELb0ELb0ELb1ELb1ELb0EEENS1_21CollectiveEpilogueFwdINS6_IJSA_NS7_ILi512EEESA_EEES9_SC_SE_Li256ELb1ELb1ELb1ELb0EEENS1_36VarlenDynamicPersistentTileSchedulerILi64ELi64ELi256ELi128ELb1ELb1ELb1ELb1ELb0ELb1EEEEEEEEEvNT_6ParamsE$_ZZN5flash25CollectiveMainloopFwdSm90ILi2EN4cute5tupleIJNS1_1CILi1EEES4_S4_EEENS2_IJNS3_ILi64EEES6_S6_EEELi512EN7cutlass6half_tEfNS8_4arch4Sm90ELb0ELb1ELb1ELb1ELb1ELb1ELb1ELb0ELb0ELb1ELb1ELb0EE3mmaINS_16FlashAttnFwdSm90ISC_NS_21CollectiveEpilogueFwdINS2_IJS6_NS3_ILi512EEES6_EEES5_S9_SB_Li256ELb1ELb1ELb1ELb0EEENS_36VarlenDynamicPersistentTileSchedulerILi64ELi64ELi256ELi128ELb1ELb1ELb1ELb1ELb0ELb1EEEE13SharedStorageENS1_6TensorINS1_11ArrayEngineIfLm128EEENS1_6LayoutINS2_IJNS2_IJNS3_ILi2EEESR_NS3_ILi32EEEEEES4_S4_EEENS2_IJNS2_IJS4_SR_NS3_ILi4EEEEEENS3_ILi0EEESX_EEEEEEENS_7SoftmaxILi2ELi0EEEEEbRKNSC_6ParamsENS8_13PipelineAsyncILi2EEES17_RNS8_13PipelineStateILj2EEERT0_RT1_iRiRKNS_16SeqlenInfoQKNewKILb1ELb1EEENS2_IJiiiiEEERT_ENKUliT_T0_T1_E_clIZSD_ISM_S10_S12_EbS15_S17_S17_S1A_S1C_S1E_iS1F_S1J_S1K_S1M_EUlRS1N_iE0_NS3_ILb1EEES1U_EEDaiS1N_S1O_S1P_) ;  /* 0x000002bc00987944 */ /* 0x000fea0003c00000 */
[----:B------:R-:W2:Y:S01]  /*11ef0*/  LDL R6, [R1+0x50] ;  /* 0x0000500001067983 */ /* 0x000ea20000100800 */
[----:B------:R-:W0:Y:S08]  /*11f00*/  LDC R0, c[0x0][0x448] ;  /* 0x00011200ff007b82 */ /* 0x000e300000000800 */
[----:B------:R-:W1:Y:S01]  /*11f10*/  LDC.64 R2, c[0x0][0xad8] ;  /* 0x0002b600ff027b82 */ /* 0x000e620000000a00 */
[----:B0-----:R-:W-:-:S13]  /*11f20*/  ISETP.NE.AND P0, PT, R0, 0x1, PT ;  /* 0x000000010000780c */ /* 0x001fda0003f05270 */
[----:B------:R-:W0:Y:S08]  /*11f30*/  @P0 LDC R5, c[0x0][0x44c] ;  /* 0x00011300ff050b82 */ /* 0x000e300000000800 */
[----:B------:R-:W3:Y:S01]  /*11f40*/  @P0 LDC R7, c[0x0][0x450] ;  /* 0x00011400ff070b82 */ /* 0x000ee20000000800 */
[----:B--2---:R-:W-:-:S04]  /*11f50*/  IMAD.SHL.U32 R6, R6, 0x40, RZ ;  /* 0x0000004006067824 */ /* 0x004fc800078e00ff */
[----:B0-----:R-:W-:-:S04]  /*11f60*/  @P0 IMAD.HI.U32 R0, R6, R5, RZ ;  /* 0x0000000506000227 */ /* 0x001fc800078e00ff */
[----:B------:R-:W-:Y:S01]  /*11f70*/  IMAD.MOV.U32 R5, RZ, RZ, R6 ;  /* 0x000000ffff057224 */ /* 0x000fe200078e0006 */
[----:B---3--:R-:W-:Y:S01]  /*11f80*/  @P0 SHF.R.U32.HI R5, RZ, R7, R0 ;  /* 0x00000007ff050219 */ /* 0x008fe20000011600 */
[----:B------:R-:W-:Y:S01]  /*11f90*/  VIADD R0, R193, 0xfffffffe ;  /* 0xfffffffec1007836 */ /* 0x000fe20000000000 */
[----:B-1----:R-:W-:-:S03]  /*11fa0*/  ISETP.GE.AND P0, PT, R3, 0x1, PT ;  /* 0x000000010300780c */ /* 0x002fc60003f06270 */
[----:B------:R-:W-:-:S04]  /*11fb0*/  IMAD.IADD R9, R190, 0x1, R5 ;  /* 0x00000001be097824 */ /* 0x000fc800078e0205 */
[----:B------:R-:W-:-:S06]  /*11fc0*/  IMAD.IADD R2, R9, 0x1, R2 ;  /* 0x0000000109027824 */ /* 0x000fcc00078e0202 */
        /* <DEDUP_REMOVED lines=12> */
.L_x_3584:
[----:B------:R-:W-:-:S13]  /*12090*/  ISETP.NE.AND P0, PT, R3, 0x1, PT ;  /* 0x000000010300780c */ /* 0x000fda0003f05270 */
[----:B------:R-:W0:Y:S02]  /*120a0*/  @P0 LDC.64 R4, c[0x0][0xae0] ;  /* 0x0002b800ff040b82 */ /* 0x000e240000000a00 */
[----:B0-----:R-:W-:-:S05]  /*120b0*/  @P0 IMAD.HI.U32 R4, R7, R4, RZ ;  /* 0x0000000407040227 */ /* 0x001fca00078e00ff */
[----:B------:R-:W-:-:S07]  /*120c0*/  @P0 SHF.R.U32.HI R7, RZ, R5, R4 ;  /* 0x00000005ff070219 */ /* 0x000fce0000011604 */
.L_x_3585:
[----:B------:R-:W-:Y:S05]  /*120d0*/  BSYNC B0 ;  /* 0x0000000000007941 */ /* 0x000fea0003800000 */
.L_x_3583:
[----:B------:R-:W-:-:S05]  /*120e0*/  IMAD R3, R7, R3, R3 ;  /* 0x0000000307037224 */ /* 0x000fca00078e0203 */
[----:B------:R-:W-:-:S07]  /*120f0*/  VIMNMX R2, R2, R3, PT ;  /* 0x0000000302027248 */ /* 0x000fce0003fe0100 */
.L_x_3582:
[----:B------:R-:W-:-:S04]  /*12100*/  SHF.R.S32.HI R3, RZ, 0x1f, R2 ;  /* 0x0000001fff037819 */ /* 0x000fc80000011402 */
[----:B------:R-:W-:-:S04]  /*12110*/  LEA.HI R3, R3, R2, RZ, 0x6 ;  /* 0x0000000203037211 */ /* 0x000fc800078f30ff */
[----:B------:R-:W-:-:S04]  /*12120*/  SHF.R.S32.HI R3, RZ, 0x6, R3 ;  /* 0x00000006ff037819 */ /* 0x000fc80000011403 */
[----:B------:R-:W-:-:S04]  /*12130*/  VIMNMX R9, R180, R3, !PT ;  /* 0x00000003b4097248 */ /* 0x000fc80007fe0100 */
[----:B------:R-:W-:-:S13]  /*12140*/  ISETP.GE.AND P0, PT, R0, R9, PT ;  /* 0x000000090000720c */ /* 0x000fda0003f06270 */
[----:B------:R-:W-:Y:S05]  /*12150*/  @!P0 BRA `(.L_x_3586) ;  /* 0x0000007c00e88947 */ /* 0x000fea0003800000 */
.L_x_3619:
[----:B------:R-:W2:Y:S04]  /*12160*/  LDL R56, [R1+0x1c8] ;  /* 0x0001c80001387983 */ /* 0x000ea80000100800 */
[----:B------:R-:W3:Y:S04]  /*12170*/  LDL R2, [R1+0x1d0] ;  /* 0x0001d00001027983 */ /* 0x000ee80000100800 */
[----:B------:R-:W4:Y:S01]  /*12180*/  LDL R3, [R1] ;  /* 0x0000000001037983 */ /* 0x000f220000100800 */
[----:B0-2---:R-:W-:-:S05]  /*12190*/  VIADD R4, R56, 0x1 ;  /* 0x0000000138047836 */ /* 0x005fca0000000000 */
        /* <DEDUP_REMOVED lines=16> */
.L_x_3588:
[----:B------:R-:W-:Y:S05]  /*122a0*/  BSYNC B0 ;  /* 0x0000000000007941 */ /* 0x000fea0003800000 */
.L_x_3587:
        /* <DEDUP_REMOVED lines=9> */
.L_x_3590:
[----:B------:R-:W-:Y:S05]  /*12340*/  BSYNC B0 ;  /* 0x0000000000007941 */ /* 0x000fea0003800000 */
.L_x_3589:
[----:B------:R-:W-:Y:S04]  /*12350*/  BSSY B0, `(.L_x_3591) ;  /* 0x0000006000007945 */ /* 0x000fe80003800000 */
[----:B-1----:R-:W-:Y:S05]  /*12360*/  @P0 BRA `(.L_x_3592) ;  /* 0x0000000000100947 */ /* 0x002fea0003800000 */
[----:B-----5:R-:W-:Y:S01]  /*12370*/  IMAD R2, R2, 0x8, R5 ;  /* 0x0000000802027824 */ /* 0x020fe200078e0205 */
[----:B------:R-:W-:-:S04]  /*12380*/  SHF.L.U32 R3, R3, 0x1f, RZ ;  /* 0x0000001f03037819 */ /* 0x000fc800000006ff */
[----:B------:R-:W1:Y:S02]  /*12390*/  SYNCS.PHASECHK.TRANS64.TRYWAIT P0, [R2+URZ], R3 ;  /* 0x00000003020075a7 */ /* 0x000e64000800017f */
[----:B-1----:R-:W-:Y:S05]  /*123a0*/  @!P0 BRA `(.L_x_3593) ;  /* 0x0000027c00188947 */ /* 0x002fea0003800000 */
.L_x_3592:
[----:B------:R-:W-:Y:S05]  /*123b0*/  BSYNC B0 ;  /* 0x0000000000007941 */ /* 0x000fea0003800000 */
.L_x_3591:
[----:B------:R-:W2:Y:S04]  /*123c0*/  LDL R15, [R1+0x1c8] ;  /* 0x0001c800010f7983 */ /* 0x000ea80000100800 */
[----:B0-----:R-:W2:Y:S01]  /*123d0*/  LDL.64 R4, [R1+0x80] ;  /* 0x0000800001047983 */ /* 0x001ea20000100a00 */
[----:B------:R-:W-:Y:S05]  /*123e0*/  WARPSYNC.ALL ;  /* 0x0000000000007948 */ /* 0x000fea0003800000 */
[----:B-1---5:R-:W3:Y:S04]  /*123f0*/  LDL.64 R2, [R1+0x78] ;  /* 0x0000780001027983 */ /* 0x022ee80000100a00 */
[----:B------:R-:W4:Y:S04]  /*12400*/  LDL.64 R6, [R1+0x78] ;  /* 0x0000780001067983 */ /* 0x000f280000100a00 */
        /* <DEDUP_REMOVED lines=52> */
.L_x_3595:
[----:B------:R-:W-:Y:S05]  /*12750*/  BSYNC B0 ;  /* 0x0000000000007941 */ /* 0x000fea0003800000 */
.L_x_3594:
        /* <DEDUP_REMOVED lines=8> */
.L_x_3597:
[----:B------:R-:W-:Y:S05]  /*127e0*/  BSYNC B0 ;  /* 0x0000000000007941 */ /* 0x000fea0003800000 */
.L_x_3596:
[----:B------:R-:W-:Y:S04]  /*127f0*/  BSSY B0, `(.L_x_3598) ;  /* 0x0000004000007945 */ /* 0x000fe80003800000 */
[----:B-1----:R-:W-:Y:S05]  /*12800*/  @P0 BRA `(.L_x_3599) ;  /* 0x0000000000080947 */ /* 0x002fea0003800000 */
[----:B------:R-:W1:Y:S02]  /*12810*/  SYNCS.PHASECHK.TRANS64.TRYWAIT P0, [R2+URZ], R3 ;  /* 0x00000003020075a7 */ /* 0x000e64000800017f */
[----:B-1----:R-:W-:Y:S05]  /*12820*/  @!P0 BRA `(.L_x_3600) ;  /* 0x00000278000c8947 */ /* 0x002fea0003800000 */
.L_x_3599:
[----:B------:R-:W-:Y:S05]  /*12830*/  BSYNC B0 ;  /* 0x0000000000007941 */ /* 0x000fea0003800000 */
.L_x_3598:
        /* <DEDUP_REMOVED lines=433> */
.L_x_3602:
[----:B------:R-:W-:Y:S05]  /*14350*/  BSYNC B0 ;  /* 0x0000000000007941 */ /* 0x000fea0003800000 */
.L_x_3601:
[----:B------:R-:W2:Y:S02]  /*14360*/  LDL.64 R2, [R1+0x20] ;  /* 0x0000200001027983 */ /* 0x000ea40000100a00 */
[----:B--2---:R-:W-:-:S05]  /*14370*/  MOV R3, R2 ;  /* 0x0000000200037202 */ /* 0x004fca0000000f00 */
[----:B-----5:R-:W-:-:S05]  /*14380*/  IMAD R10, R10, 0x8, R3 ;  /* 0x000000080a0a7824 */ /* 0x020fca00078e0203 */
[----:B------:R-:W-:-:S04]  /*14390*/  PRMT R10, R11, 0x654, R10 ;  /* 0x000006540b0a7816 */ /* 0x000fc8000000000a */
[----:B------:R0:W-:Y:S01]  /*143a0*/  SYNCS.ARRIVE.TRANS64.RED.A1T0 RZ, [R10+URZ], RZ ;  /* 0x000000ff0aff79a7 */ /* 0x0001e2000810043f */
[----:B------:R-:W2:Y:S04]  /*143b0*/  LDL.64 R2, [R1+0x100] ;  /* 0x0001000001027983 */ /* 0x000ea80000100a00 */
[----:B------:R-:W3:Y:S04]  /*143c0*/  LDL R57, [R1+0xcc] ;  /* 0x0000cc0001397983 */ /* 0x000ee80000100800 */
[----:B------:R-:W4:Y:S04]  /*143d0*/  LDL R21, [R1+0x50] ;  /* 0x0000500001157983 */ /* 0x000f280000100800 */
[----:B------:R-:W4:Y:S04]  /*143e0*/  LDL R20, [R1+0xf8] ;  /* 0x0000f80001147983 */ /* 0x000f280000100800 */
[----:B------:R-:W3:Y:S04]  /*143f0*/  LDL.128 R12, [R1+0xe0] ;  /* 0x0000e000010c7983 */ /* 0x000ee80000100c00 */
[----:B------:R-:W4:Y:S04]  /*14400*/  LDL.128 R4, [R1+0xd0] ;  /* 0x0000d00001047983 */ /* 0x000f280000100c00 */
[----:B--2---:R-:W2:Y:S04]  /*14410*/  LD.E R11, desc[UR36][R2.64] ;  /* 0x00000024020b7980 */ /* 0x004ea8000c101900 */
[----:B------:R-:W4:Y:S01]  /*14420*/  LDL.64 R2, [R1+0xf0] ;  /* 0x0000f00001027983 */ /* 0x000f220000100a00 */
[----:B---3--:R-:W-:Y:S01]  /*14430*/  ISETP.GE.AND P1, PT, R13, 0x1, PT ;  /* 0x000000010d00780c */ /* 0x008fe20003f26270 */
[----:B------:R-:W-:Y:S01]  /*14440*/  BSSY B0, `(.L_x_3603) ;  /* 0x000007a000007945 */ /* 0x000fe20003800000 */
[-C--:B--2---:R-:W-:Y:S01]  /*14450*/  FMUL.FTZ R80, R32, R11.reuse ;  /* 0x0000000b20507220 */ /* 0x084fe20000410000 */
[----:B------:R-:W-:Y:S01]  /*14460*/  SHF.R.S32.HI R32, RZ, 0x1f, R57 ;  /* 0x0000001fff207819 */ /* 0x000fe20000011439 */
[-C--:B0-----:R-:W-:Y:S01]  /*14470*/  FMUL.FTZ R10, R24, R11.reuse ;  /* 0x0000000b180a7220 */ /* 0x081fe20000410000 */
[----:B------:R-:W-:-:S02]  /*14480*/  FMUL.FTZ R24, R31, R11 ;  /* 0x0000000b1f187220 */ /* 0x000fc40000410000 */
[----:B------:R-:W-:Y:S01]  /*14490*/  LEA.HI R31, R32, R57, RZ, 0x7 ;  /* 0x00000039201f7211 */ /* 0x000fe200078f38ff */
[-C--:B------:R-:W-:Y:S01]  /*144a0*/  FMUL.FTZ R90, R25, R11.reuse ;  /* 0x0000000b195a7220 */ /* 0x080fe20000410000 */
[----:B------:R-:W-:Y:S02]  /*144b0*/  FMUL.FTZ R25, R34, R11 ;  /* 0x0000000b22197220 */ /* 0x000fe40000410000 */
[----:B------:R-:W-:-:S05]  /*144c0*/  LOP3.LUT R34, R31, 0xffffff80, RZ, 0xc0, !PT ;  /* 0xffffff801f227812 */ /* 0x000fca00078ec0ff */
[----:B------:R-:W-:Y:S02]  /*144d0*/  IMAD.IADD R34, R57, 0x1, -R34 ;  /* 0x0000000139227824 */ /* 0x000fe400078e0a22 */
[-C--:B------:R-:W-:Y:S01]  /*144e0*/  FMUL.FTZ R76, R36, R11.reuse ;  /* 0x0000000b244c7220 */ /* 0x080fe20000410000 */
[----:B------:R-:W-:Y:S02]  /*144f0*/  FMUL.FTZ R78, R33, R11 ;  /* 0x0000000b214e7220 */ /* 0x000fe40000410000 */
[----:B------:R-:W-:Y:S02]  /*14500*/  SHF.R.S32.HI R31, RZ, 0x1f, R34 ;  /* 0x0000001fff1f7819 */ /* 0x000fe40000011422 */
[----:B------:R-:W-:Y:S01]  /*14510*/  LEA.HI R36, R32, R57, RZ, 0x2 ;  /* 0x0000003920247211 */ /* 0x000fe200078f10ff */
[-C--:B------:R-:W-:Y:S01]  /*14520*/  FMUL.FTZ R88, R28, R11.reuse ;  /* 0x0000000b1c587220 */ /* 0x080fe20000410000 */
[----:B------:R-:W-:Y:S01]  /*14530*/  LEA.HI R33, R31, R34, RZ, 0x2 ;  /* 0x000000221f217211 */ /* 0x000fe200078f10ff */
[-C--:B------:R-:W-:Y:S01]  /*14540*/  FMUL.FTZ R62, R27, R11.reuse ;  /* 0x0000000b1b3e7220 */ /* 0x080fe20000410000 */
[-C--:B------:R-:W-:Y:S01]  /*14550*/  FMUL.FTZ R28, R38, R11.reuse ;  /* 0x0000000b261c7220 */ /* 0x080fe20000410000 */
[----:B------:R-:W-:Y:S01]  /*14560*/  FMUL.FTZ R27, R35, R11 ;  /* 0x0000000b231b7220 */ /* 0x000fe20000410000 */
[----:B------:R-:W-:-:S02]  /*14570*/  LOP3.LUT R38, R36, 0xfffffffc, RZ, 0xc0, !PT ;  /* 0xfffffffc24267812 */ /* 0x000fc400078ec0ff */
[--C-:B------:R-:W-:Y:S02]  /*14580*/  SHF.R.S32.HI R32, RZ, 0x2, R33.reuse ;  /* 0x00000002ff207819 */ /* 0x100fe40000011421 */
[----:B------:R-:W-:Y:S01]  /*14590*/  SHF.R.S32.HI R35, RZ, 0x1f, R33 ;  /* 0x0000001fff237819 */ /* 0x000fe20000011421 */
[----:B------:R-:W-:-:S03]  /*145a0*/  IMAD.IADD R38, R57, 0x1, -R38 ;  /* 0x0000000139267824 */ /* 0x000fc600078e0a26 */
[----:B------:R-:W-:Y:S02]  /*145b0*/  LEA.HI R36, R35, R32, RZ, 0x3 ;  /* 0x0000002023247211 */ /* 0x000fe400078f18ff */
[----:B------:R-:W-:Y:S01]  /*145c0*/  LEA.HI R35, R31, R34, RZ, 0x5 ;  /* 0x000000221f237211 */ /* 0x000fe200078f28ff */
[-C--:B------:R-:W-:Y:S01]  /*145d0*/  FMUL.FTZ R82, R29, R11.reuse ;  /* 0x0000000b1d527220 */ /* 0x080fe20000410000 */
[-C--:B------:R-:W-:Y:S01]  /*145e0*/  FMUL.FTZ R74, R37, R11.reuse ;  /* 0x0000000b254a7220 */ /* 0x080fe20000410000 */
[----:B------:R-:W-:Y:S01]  /*145f0*/  FMUL.FTZ R29, R39, R11 ;  /* 0x0000000b271d7220 */ /* 0x000fe20000410000 */
[----:B------:R-:W-:Y:S02]  /*14600*/  LOP3.LUT R37, R36, 0xfffffff8, RZ, 0xc0, !PT ;  /* 0xfffffff824257812 */ /* 0x000fe400078ec0ff */
[----:B------:R-:W-:Y:S02]  /*14610*/  LEA.HI R39, R38, R38, RZ, 0x1 ;  /* 0x0000002626277211 */ /* 0x000fe400078f08ff */
[----:B------:R-:W-:Y:S01]  /*14620*/  SHF.R.S32.HI R36, RZ, 0x5, R35 ;  /* 0x00000005ff247819 */ /* 0x000fe20000011423 */
[----:B------:R-:W-:Y:S01]  /*14630*/  IMAD.IADD R37, R32, 0x1, -R37 ;  /* 0x0000000120257824 */ /* 0x000fe200078e0a25 */
[----:B------:R-:W-:-:S02]  /*14640*/  LOP3.LUT R39, R39, 0x1ffffffe, RZ, 0xc0, !PT ;  /* 0x1ffffffe27277812 */ /* 0x000fc400078ec0ff */
[----:B----4-:R-:W-:Y:S01]  /*14650*/  ISETP.NE.AND P0, PT, R2, 0x1, PT ;  /* 0x000000010200780c */ /* 0x010fe20003f05270 */
[----:B------:R-:W-:Y:S02]  /*14660*/  IMAD R36, R21, 0x4, R36 ;  /* 0x0000000415247824 */ /* 0x000fe400078e0224 */
[----:B------:R-:W-:Y:S02]  /*14670*/  IMAD.IADD R39, R38, 0x1, -R39 ;  /* 0x0000000126277824 */ /* 0x000fe400078e0a27 */
[----:B------:R-:W-:-:S04]  /*14680*/  IMAD.U32 R2, R36, 0x10, R37 ;  /* 0x0000001024027824 */ /* 0x000fc800078e0025 */
[----:B------:R-:W-:-:S04]  /*14690*/  IMAD R2, R39, 0x8, R2 ;  /* 0x0000000827027824 */ /* 0x000fc800078e0202 */
[----:B------:R-:W-:-:S05]  /*146a0*/  @P0 IMAD.HI.U32 R3, R2, R3, RZ ;  /* 0x0000000302030227 */ /* 0x000fca00078e00ff */
[----:B------:R-:W-:Y:S01]  /*146b0*/  @P0 SHF.R.U32.HI R2, RZ, R20, R3 ;  /* 0x00000014ff020219 */ /* 0x000fe20000011603 */
[----:B------:R-:W-:Y:S01]  /*146c0*/  IMAD.SHL.U32 R20, R0, 0x40, RZ ;  /* 0x0000004000147824 */ /* 0x000fe200078e00ff */
[----:B------:R-:W-:-:S03]  /*146d0*/  LOP3.LUT R3, R33, 0x7ffffffc, RZ, 0xc0, !PT ;  /* 0x7ffffffc21037812 */ /* 0x000fc600078ec0ff */
[----:B------:R-:W0:Y:S01]  /*146e0*/  SHFL.IDX PT, R35, R2, RZ, 0x1c1f ;  /* 0x001c1fff02237589 */ /* 0x000e2200000e0000 */
        /* <DEDUP_REMOVED lines=21> */
[----:B------:R-:W1:Y:S01]  /*14840*/  MUFU.TANH R10, R10 ;  /* 0x0000000a000a7308 */ /* 0x000e620000002400 */
[----:B------:R-:W-:-:S03]  /*14850*/  LOP3.LUT R11, RZ, R6, RZ, 0x33, !PT ;  /* 0x00000006ff0b7212 */ /* 0x000fc600078e33ff */
[----:B------:R-:W-:-:S04]  /*14860*/  IADD3 R32, -R4, R32, R5 ;  /* 0x0000002004207210 */ /* 0x000fc80007ffe105 */
[----:B------:R-:W2:Y:S01]  /*14870*/  MUFU.TANH R90, R90 ;  /* 0x0000005a005a7308 */ /* 0x000ea20000002400 */
[----:B------:R-:W-:-:S07]  /*14880*/  IMAD.IADD R33, R32, 0x1, R7 ;  /* 0x0000000120217824 */ /* 0x000fce00078e0207 */
        /* <DEDUP_REMOVED lines=28> */
[----:B------:R-:W1:Y:S08]  /*14a50*/  MUFU.TANH R41, R41 ;  /* 0x0000002900297308 */ /* 0x000e700000002400 */
[----:B------:R-:W1:Y:S01]  /*14a60*/  MUFU.TANH R40, R40 ;  /* 0x0000002800287308 */ /* 0x000e620000002400 */
[----:B------:R-:W-:-:S02]  /*14a70*/  IMAD.IADD R32, R32, 0x1, R11 ;  /* 0x0000000120207824 */ /* 0x000fc400078e020b */
[----:B------:R-:W-:Y:S02]  /*14a80*/  IMAD.IADD R34, R12, 0x1, -R20 ;  /* 0x000000010c227824 */ /* 0x000fe400078e0a14 */
        /* <DEDUP_REMOVED lines=13> */
.L_x_3606:
[----:B------:R-:W-:-:S13]  /*14b60*/  ISETP.NE.AND P0, PT, R13, 0x1, PT ;  /* 0x000000010d00780c */ /* 0x000fda0003f05270 */
[----:B------:R-:W-:-:S05]  /*14b70*/  @P0 IMAD.HI.U32 R12, R11, R14, RZ ;  /* 0x0000000e0b0c0227 */ /* 0x000fca00078e00ff */
[----:B------:R-:W-:-:S07]  /*14b80*/  @P0 SHF.R.U32.HI R11, RZ, R15, R12 ;  /* 0x0000000fff0b0219 */ /* 0x000fce000001160c */
.L_x_3607:
[----:B------:R-:W-:Y:S05]  /*14b90*/  BSYNC B1 ;  /* 0x0000000000017941 */ /* 0x000fea0003800000 */
.L_x_3605:
[----:B------:R-:W-:-:S04]  /*14ba0*/  IMAD R12, R11, R13, -R20 ;  /* 0x0000000d0b0c7224 */ /* 0x000fc800078e0a14 */
[----:B------:R-:W-:-:S05]  /*14bb0*/  IMAD R12, R3, -0x2, R12 ;  /* 0xfffffffe030c7824 */ /* 0x000fca00078e020c */
[----:B------:R-:W-:Y:S02]  /*14bc0*/  VIMNMX R7, R7, R12, !PT ;  /* 0x0000000c07077248 */ /* 0x000fe40007fe0100 */
[----:B------:R-:W-:-:S07]  /*14bd0*/  VIADDMNMX R6, R12, R13, R6, PT ;  /* 0x0000000d0c067246 */ /* 0x000fce0003800106 */
.L_x_3604:
[----:B------:R-:W-:Y:S05]  /*14be0*/  BSYNC B0 ;  /* 0x0000000000007941 */ /* 0x000fea0003800000 */
.L_x_3603:
        /* <DEDUP_REMOVED lines=14> */
[----:B------:R-:W-:Y:S01]  /*14cd0*/  ISETP.LT.OR P2, PT, R6, 0x11, P2 ;  /* 0x000000110600780c */ /* 0x000fe20001741670 */
[----:B0-----:R-:W-:Y:S01]  /*14ce0*/  IMAD.IADD R11, R32, 0x1, R2 ;  /* 0x00000001200b7824 */ /* 0x001fe200078e0202 */
        /* <DEDUP_REMOVED lines=55> */
[----:B-1----:R-:W-:Y:S01]  /*15060*/  FSEL R84, R10, -INF , !P6 ;  /* 0xff8000000a547808 */ /* 0x002fe20007000000 */
        /* <DEDUP_REMOVED lines=18> */
.L_x_3611:
[----:B------:R-:W-:-:S13]  /*15190*/  ISETP.NE.AND P6, PT, R13, 0x1, PT ;  /* 0x000000010d00780c */ /* 0x000fda0003fc5270 */
[----:B------:R-:W-:-:S05]  /*151a0*/  @P6 IMAD.HI.U32 R14, R5, R14, RZ ;  /* 0x0000000e050e6227 */ /* 0x000fca00078e00ff */
[----:B------:R-:W-:-:S07]  /*151b0*/  @P6 SHF.R.U32.HI R5, RZ, R15, R14 ;  /* 0x0000000fff056219 */ /* 0x000fce000001160e */
.L_x_3612:
[----:B------:R-:W-:Y:S05]  /*151c0*/  BSYNC B1 ;  /* 0x0000000000017941 */ /* 0x000fea0003800000 */
.L_x_3610:
[----:B------:R-:W-:-:S04]  /*151d0*/  IMAD R20, R5, R13, -R20 ;  /* 0x0000000d05147224 */ /* 0x000fc800078e0a14 */
[----:B------:R-:W-:-:S05]  /*151e0*/  IMAD R20, R3, -0x2, R20 ;  /* 0xfffffffe03147824 */ /* 0x000fca00078e0214 */
[----:B------:R-:W-:Y:S02]  /*151f0*/  VIADDMNMX R10, R20, R13, R10, PT ;  /* 0x0000000d140a7246 */ /* 0x000fe4000380010a */
[----:B------:R-:W-:-:S07]  /*15200*/  VIMNMX R11, R11, R20, !PT ;  /* 0x000000140b0b7248 */ /* 0x000fce0007fe0100 */
.L_x_3609:
[----:B------:R-:W-:Y:S05]  /*15210*/  BSYNC B0 ;  /* 0x0000000000007941 */ /* 0x000fea0003800000 */
.L_x_3608:
[----:B------:R-:W2:Y:S01]  /*15220*/  LDL.64 R6, [R1+0x1e0] ;  /* 0x0001e00001067983 */ /* 0x000ea20000100a00 */
[C---:B------:R-:W-:Y:S02]  /*15230*/  ISETP.GT.AND P0, PT, R11.reuse, 0x1, !P0 ;  /* 0x000000010b00780c */ /* 0x040fe40004704270 */
[----:B------:R-:W-:Y:S01]  /*15240*/  ISETP.GT.AND P1, PT, R11, 0x8, !P1 ;  /* 0x000000080b00780c */ /* 0x000fe20004f24270 */
[----:B------:R-:W3:Y:S01]  /*15250*/  LDL R20, [R1+0x200] ;  /* 0x0002000001147983 */ /* 0x000ee20000100800 */
        /* <DEDUP_REMOVED lines=41> */
[----:B------:R-:W-:Y:S02]  /*154f0*/  ISETP.LT.OR P1, PT, R10, 0x29, P1 ;  /* 0x000000290a00780c */ /* 0x000fe40000f21670 */
        /* <DEDUP_REMOVED lines=47> */
[----:B------:R1:W-:Y:S04]  /*157f0*/  STL.64 [R1+0x1e0], R2 ;  /* 0x0001e00201007387 */ /* 0x0003e80000100a00 */
[----:B------:R-:W2:Y:S01]  /*15800*/  LDL R24, [R1+0x1e4] ;  /* 0x0001e40001187983 */ /* 0x000ea20000100800 */
[----:B0-----:R-:W-:-:S03]  /*15810*/  FMNMX.FTZ R10, R2, R5, !PT ;  /* 0x00000005020a7209 */ /* 0x001fc60007810000 */
[----:B-1----:R-:W4:Y:S04]  /*15820*/  LDL.64 R2, [R1+0xb8] ;  /* 0x0000b80001027983 */ /* 0x002f280000100a00 */
        /* <DEDUP_REMOVED lines=17> */
[----:B------:R-:W5:Y:S08]  /*15940*/  MUFU.EX2 R135, R13 ;  /* 0x0000000d00877308 */ /* 0x000f700000000800 */
[----:B------:R-:W0:Y:S01]  /*15950*/  MUFU.EX2 R134, R7 ;  /* 0x0000000700867308 */ /* 0x000e220000000800 */
[----:B------:R1:W-:Y:S01]  /*15960*/  STL [R1+0x1e4], R14 ;  /* 0x0001e40e01007387 */ /* 0x0003e20000100800 */
[----:B-----5:R-:W-:Y:S01]  /*15970*/  FMUL.FTZ R4, R135, R4 ;  /* 0x0000000487047220 */ /* 0x020fe20000410000 */
[----:B0-----:R-:W-:-:S05]  /*15980*/  FMUL.FTZ R5, R5, R134 ;  /* 0x0000008605057220 */ /* 0x001fca0000410000 */
[----:B------:R1:W-:Y:S04]  /*15990*/  STL.64 [R1+0x1f0], R4 ;  /* 0x0001f00401007387 */ /* 0x0003e80000100a00 */
[----:B----4-:R-:W2:Y:S01]  /*159a0*/  LD.E R6, desc[UR36][R2.64+0x4] ;  /* 0x0000042402067980 */ /* 0x010ea2000c101900 */
        /* <DEDUP_REMOVED lines=12> */
.L_x_3614:
[----:B------:R-:W-:Y:S05]  /*15a70*/  BSYNC B0 ;  /* 0x0000000000007941 */ /* 0x000fea0003800000 */
.L_x_3613:
        /* <DEDUP_REMOVED lines=9> */
.L_x_3616:
[----:B------:R-:W-:Y:S05]  /*15b10*/  BSYNC B0 ;  /* 0x0000000000007941 */ /* 0x000fea0003800000 */
.L_x_3615:
        /* <DEDUP_REMOVED lines=30> */
[C---:B--2---:R-:W-:Y:S01]  /*15d00*/  FMUL.FTZ R57, R38.reuse, R55 ;  /* 0x0000003726397220 */ /* 0x044fe20000410000 */
[----:B------:R-:W-:-:S04]  /*15d10*/  FSETP.NEU.FTZ.AND P0, PT, R38, -INF , PT ;  /* 0xff8000002600780b */ /* 0x000fc80003f1d000 */
[----:B------:R-:W-:-:S05]  /*15d20*/  FSEL R57, R57, RZ, P0 ;  /* 0x000000ff39397208 */ /* 0x000fca0000000000 */
[-C--:B------:R-:W-:Y:S02]  /*15d30*/  FFMA.FTZ R152, R84, R55.reuse, -R57 ;  /* 0x0000003754987223 */ /* 0x080fe40000010839 */
[----:B------:R-:W2:Y:S01]  /*15d40*/  LDL.64 R84, [R1+0x218] ;  /* 0x0002180001547983 */ /* 0x000ea20000100a00 */
[C---:B------:R-:W-:Y:S01]  /*15d50*/  FMUL.FTZ R38, R39.reuse, R55 ;  /* 0x0000003727267220 */ /* 0x040fe20000410000 */
[----:B------:R-:W-:-:S04]  /*15d60*/  FSETP.NEU.FTZ.AND P0, PT, R39, -INF , PT ;  /* 0xff8000002700780b */ /* 0x000fc80003f1d000 */
[----:B------:R-:W-:-:S05]  /*15d70*/  FSEL R38, R38, RZ, P0 ;  /* 0x000000ff26267208 */ /* 0x000fca0000000000 */
        /* <DEDUP_REMOVED lines=27> */
[----:B------:R-:W1:Y:S01]  /*15f30*/  MUFU.EX2 R121, R121 ;  /* 0x0000007900797308 */ /* 0x000e620000000800 */
[----:B---3--:R-:W-:Y:S01]  /*15f40*/  FADD.FTZ R6, R152, R6 ;  /* 0x0000000698067221 */ /* 0x008fe20000010000 */
[-CC-:B------:R-:W-:Y:S01]  /*15f50*/  FFMA.FTZ R193, R60, R55.reuse, -R57.reuse ;  /* 0x000000373cc17223 */ /* 0x180fe20000010839 */
[-CC-:B------:R-:W-:Y:S01]  /*15f60*/  FFMA.FTZ R172, R54, R55.reuse, -R57.reuse ;  /* 0x0000003736ac7223 */ /* 0x180fe20000010839 */
[-CC-:B------:R-:W-:Y:S01]  /*15f70*/  FFMA.FTZ R8, R8, R55.reuse, -R38.reuse ;  /* 0x0000003708087223 */ /* 0x180fe20000010826 */
[-CC-:B------:R-:W-:Y:S01]  /*15f80*/  FFMA.FTZ R174, R52, R55.reuse, -R57.reuse ;  /* 0x0000003734ae7223 */ /* 0x180fe20000010839 */
[-C--:B------:R-:W-:Y:S01]  /*15f90*/  FFMA.FTZ R175, R41, R55.reuse, -R38 ;  /* 0x0000003729af7223 */ /* 0x080fe20000010826 */
[----:B------:R-:W-:Y:S01]  /*15fa0*/  FFMA.FTZ R190, R50, R55, -R57 ;  /* 0x0000003732be7223 */ /* 0x000fe20000010839 */
[----:B------:R-:W3:Y:S01]  /*15fb0*/  MUFU.EX2 R155, R155 ;  /* 0x0000009b009b7308 */ /* 0x000ee20000000800 */
[C---:B----4-:R-:W-:Y:S01]  /*15fc0*/  FMUL.FTZ R35, R135.reuse, R35 ;  /* 0x0000002387237220 */ /* 0x050fe20000410000 */
[C---:B------:R-:W-:Y:S01]  /*15fd0*/  FMUL.FTZ R34, R135.reuse, R34 ;  /* 0x0000002287227220 */ /* 0x040fe20000410000 */
[C---:B------:R-:W-:Y:S01]  /*15fe0*/  FMUL.FTZ R37, R134.reuse, R37 ;  /* 0x0000002586257220 */ /* 0x040fe20000410000 */
[----:B------:R-:W-:Y:S01]  /*15ff0*/  FMUL.FTZ R36, R134, R36 ;  /* 0x0000002486247220 */ /* 0x000fe20000410000 */
        /* <DEDUP_REMOVED lines=17> */
[C---:B------:R-:W-:Y:S01]  /*16110*/  FMUL.FTZ R15, R135.reuse, R15 ;  /* 0x0000000f870f7220 */ /* 0x040fe20000410000 */
[----:B------:R-:W-:Y:S01]  /*16120*/  FMUL.FTZ R14, R135, R14 ;  /* 0x0000000e870e7220 */ /* 0x000fe20000410000 */
[----:B------:R-:W0:Y:S01]  /*16130*/  MUFU.EX2 R154, R154 ;  /* 0x0000009a009a7308 */ /* 0x000e220000000800 */
[----:B-1----:R-:W-:Y:S01]  /*16140*/  FADD.FTZ R44, R153, R44 ;  /* 0x0000002c992c7221 */ /* 0x002fe20000010000 */
[----:B------:R-:W-:Y:S01]  /*16150*/  FADD.FTZ R7, R121, R6 ;  /* 0x0000000679077221 */ /* 0x000fe20000010000 */
[C---:B------:R-:W-:Y:S01]  /*16160*/  FMUL.FTZ R13, R135.reuse, R13 ;  /* 0x0000000d870d7220 */ /* 0x040fe20000410000 */
[----:B------:R-:W-:Y:S01]  /*16170*/  FMUL.FTZ R12, R135, R12 ;  /* 0x0000000c870c7220 */ /* 0x000fe20000410000 */
[C---:B------:R-:W-:Y:S01]  /*16180*/  FMUL.FTZ R87, R134.reuse, R87 ;  /* 0x0000005786577220 */ /* 0x040fe20000410000 */
[C---:B------:R-:W-:Y:S01]  /*16190*/  FMUL.FTZ R86, R134.reuse, R86 ;  /* 0x0000005686567220 */ /* 0x040fe20000410000 */
[C---:B------:R-:W-:Y:S01]  /*161a0*/  FMUL.FTZ R5, R134.reuse, R5 ;  /* 0x0000000586057220 */ /* 0x040fe20000410000 */
[----:B------:R-:W1:Y:S01]  /*161b0*/  MUFU.EX2 R169, R169 ;  /* 0x000000a900a97308 */ /* 0x000e620000000800 */
[----:B------:R-:W-:Y:S01]  /*161c0*/  FMUL.FTZ R4, R134, R4 ;  /* 0x0000000486047220 */ /* 0x000fe20000410000 */
[----:B------:R-:W2:Y:S04]  /*161d0*/  LDL.64 R82, [R1+0x350] ;  /* 0x0003500001527983 */ /* 0x000ea80000100a00 */
[----:B------:R-:W2:Y:S02]  /*161e0*/  LDL.64 R80, [R1+0x360] ;  /* 0x0003600001507983 */ /* 0x000ea40000100a00 */
        /* <DEDUP_REMOVED lines=13> */
[----:B------:R-:W0:Y:S03]  /*162c0*/  MUFU.EX2 R171, R171 ;  /* 0x000000ab00ab7308 */ /* 0x000e260000000800 */
[----:B------:R-:W4:Y:S04]  /*162d0*/  LDL.64 R58, [R1+0x268] ;  /* 0x00026800013a7983 */ /* 0x000f280000100a00 */
[----:B------:R-:W4:Y:S01]  /*162e0*/  LDL.64 R48, [R1+0x2b8] ;  /* 0x0002b80001307983 */ /* 0x000f220000100a00 */
[----:B------:R-:W0:Y:S01]  /*162f0*/  MUFU.EX2 R129, R129 ;  /* 0x0000008100817308 */ /* 0x000e220000000800 */
[----:B-1----:R-:W-:Y:S01]  /*16300*/  FADD.FTZ R39, R169, R44 ;  /* 0x0000002ca9277221 */ /* 0x002fe20000010000 */
[----:B------:R-:W-:Y:S01]  /*16310*/  FADD.FTZ R7, R117, R6 ;  /* 0x0000000675077221 */ /* 0x000fe20000010000 */
[----:B------:R-:W4:Y:S04]  /*16320*/  LDL.64 R72, [R1+0x3b0] ;  /* 0x0003b00001487983 */ /* 0x000f280000100a00 */
[----:B------:R-:W4:Y:S01]  /*16330*/  LDL.64 R90, [R1+0x3e8] ;  /* 0x0003e800015a7983 */ /* 0x000f220000100a00 */
[----:B------:R-:W1:Y:S03]  /*16340*/  MUFU.EX2 R128, R128 ;  /* 0x0000008000807308 */ /* 0x000e660000000800 */
[----:B------:R-:W4:Y:S05]  /*16350*/  LDL.64 R88, [R1+0x3f8] ;  /* 0x0003f80001587983 */ /* 0x000f2a0000100a00 */
        /* <DEDUP_REMOVED lines=9> */
[----:B------:R-:W4:Y:S05]  /*163f0*/  LDL.64 R56, [R1+0x3e0] ;  /* 0x0003e00001387983 */ /* 0x000f2a0000100a00 */
[----:B------:R-:W-:Y:S08]  /*16400*/  MUFU.EX2 R127, R127 ;  /* 0x0000007f007f7308 */ /* 0x000ff00000000800 */
[----:B------:R-:W0:Y:S01]  /*16410*/  MUFU.EX2 R126, R126 ;  /* 0x0000007e007e7308 */ /* 0x000e220000000800 */
[----:B-1----:R-:W-:Y:S01]  /*16420*/  FADD.FTZ R6, R128, R39 ;  /* 0x0000002780067221 */ /* 0x002fe20000010000 */
[----:B------:R-:W-:Y:S01]  /*16430*/  FADD.FTZ R7, R170, R7 ;  /* 0x00000007aa077221 */ /* 0x000fe20000010000 */
[----:B------:R-:W4:Y:S05]  /*16440*/  LDL.64 R64, [R1+0x3f0] ;  /* 0x0003f00001407983 */ /* 0x000f2a0000100a00 */
[----:B------:R-:W-:Y:S08]  /*16450*/  MUFU.EX2 R125, R125 ;  /* 0x0000007d007d7308 */ /* 0x000ff00000000800 */
        /* <DEDUP_REMOVED lines=15> */
[----:B------:R-:W-:Y:S08]  /*16550*/  MUFU.EX2 R172, R172 ;  /* 0x000000ac00ac7308 */ /* 0x000ff00000000800 */
[----:B------:R-:W1:Y:S01]  /*16560*/  MUFU.EX2 R8, R8 ;  /* 0x0000000800087308 */ /* 0x000e620000000800 */
[----:B------:R-:W-:Y:S01]  /*16570*/  FADD.FTZ R38, R116, R41 ;  /* 0x0000002974267221 */ /* 0x000fe20000010000 */
[----:B------:R-:W-:Y:S01]  /*16580*/  FADD.FTZ R6, R178, R39 ;  /* 0x00000027b2067221 */ /* 0x000fe20000010000 */
[----:B------:R-:W4:Y:S04]  /*16590*/  LDL.64 R50, [R1+0x2a8] ;  /* 0x0002a80001327983 */ /* 0x000f280000100a00 */
[----:B------:R-:W4:Y:S01]  /*165a0*/  LDL.64 R44, [R1+0x2d8] ;  /* 0x0002d800012c7983 */ /* 0x000f220000100a00 */
[----:B------:R-:W-:Y:S08]  /*165b0*/  MUFU.EX2 R174, R174 ;  /* 0x000000ae00ae7308 */ /* 0x000ff00000000800 */
[----:B------:R-:W1:Y:S01]  /*165c0*/  MUFU.EX2 R175, R175 ;  /* 0x000000af00af7308 */ /* 0x000e620000000800 */
[----:B0-----:R-:W-:Y:S01]  /*165d0*/  FADD.FTZ R41, R173, R38 ;  /* 0x00000026ad297221 */ /* 0x001fe20000010000 */
[----:B------:R-:W-:Y:S01]  /*165e0*/  FADD.FTZ R39, R193, R6 ;  /* 0x00000006c1277221 */ /* 0x000fe20000010000 */
[----:B------:R-:W4:Y:S05]  /*165f0*/  LDL.64 R42, [R1+0x2e8] ;  /* 0x0002e800012a7983 */ /* 0x000f2a0000100a00 */
[----:B------:R-:W0:Y:S08]  /*16600*/  MUFU.EX2 R190, R190 ;  /* 0x000000be00be7308 */ /* 0x000e300000000800 */
[----:B------:R-:W0:Y:S01]  /*16610*/  MUFU.EX2 R7, R7 ;  /* 0x0000000700077308 */ /* 0x000e220000000800 */
[----:B-1----:R-:W-:Y:S01]  /*16620*/  FADD.FTZ R6, R8, R41 ;  /* 0x0000002908067221 */ /* 0x002fe20000010000 */
[----:B------:R-:W-:-:S03]  /*16630*/  FADD.FTZ R39, R172, R39 ;  /* 0x00000027ac277221 */ /* 0x000fc60000010000 */
[----:B------:R-:W-:Y:S01]  /*16640*/  FADD.FTZ R6, R175, R6 ;  /* 0x00000006af067221 */ /* 0x000fe20000010000 */
[----:B------:R-:W-:-:S04]  /*16650*/  FADD.FTZ R41, R174, R39 ;  /* 0x00000027ae297221 */ /* 0x000fc80000010000 */
[----:B0-----:R-:W-:Y:S02]  /*16660*/  FADD.FTZ R38, R190, R41 ;  /* 0x00000029be267221 */ /* 0x001fe40000010000 */
[----:B------:R-:W4:Y:S01]  /*16670*/  LDL.64 R40, [R1+0x2f8] ;  /* 0x0002f80001287983 */ /* 0x000f220000100a00 */
[----:B------:R-:W-:-:S05]  /*16680*/  FADD.FTZ R39, R7, R6 ;  /* 0x0000000607277221 */ /* 0x000fca0000010000 */
[----:B------:R0:W-:Y:S01]  /*16690*/  STL.64 [R1+0x1f0], R38 ;  /* 0x0001f02601007387 */ /* 0x0001e20000100a00 */
[----:B------:R-:W-:Y:S06]  /*166a0*/  BAR.SYNC.DEFER_BLOCKING 0xf, 0x100 ;  /* 0x03c4000000007b1d */ /* 0x000fec0000010000 */
[----:B0-----:R-:W4:Y:S01]  /*166b0*/  LDL.64 R38, [R1+0x308] ;  /* 0x0003080001267983 */ /* 0x001f220000100a00 */
[C---:B--2---:R-:W-:Y:S01]  /*166c0*/  FMUL.FTZ R85, R134.reuse, R85 ;  /* 0x0000005586557220 */ /* 0x044fe20000410000 */
[C---:B------:R-:W-:Y:S02]  /*166d0*/  FMUL.FTZ R84, R134.reuse, R84 ;  /* 0x0000005486547220 */ /* 0x040fe40000410000 */
[----:B------:R-:W2:Y:S04]  /*166e0*/  LD.E.64 R96, desc[UR36][R2.64+0x8] ;  /* 0x0000082402607980 */ /* 0x000ea8000c101b00 */
[----:B------:R-:W2:Y:S04]  /*166f0*/  LD.E.64 R2, desc[UR36][R2.64] ;  /* 0x0000002402027980 */ /* 0x000ea8000c101b00 */
[----:B------:R-:W-:Y:S04]  /*16700*/  STL.64 [R1+0x400], R34 ;  /* 0x0004002201007387 */ /* 0x000fe80000100a00 */
[----:B------:R0:W-:Y:S04]  /*16710*/  STL.64 [R1+0x408], R36 ;  /* 0x0004082401007387 */ /* 0x0001e80000100a00 */
[----:B------:R-:W-:Y:S04]  /*16720*/  STL.64 [R1+0x210], R32 ;  /* 0x0002102001007387 */ /* 0x000fe80000100a00 */
        /* <DEDUP_REMOVED lines=123> */
[----:B--2---:R-:W-:-:S03]  /*16ee0*/  MOV R6, R96 ;  /* 0x0000006000067202 */ /* 0x004fc60000000f00 */
        /* <DEDUP_REMOVED lines=275> */
[----:B----4-:R-:W-:Y:S04]  /*18020*/  STL [R1+0x358], R86 ;  /* 0x0003585601007387 */ /* 0x010fe80000100800 */
        /* <DEDUP_REMOVED lines=513> */
.L_x_3618:
[----:B------:R-:W-:Y:S05]  /*1a040*/  BSYNC B0 ;  /* 0x0000000000007941 */ /* 0x000fea0003800000 */
.L_x_3617:
        /* <DEDUP_REMOVED lines=9> */
[----:B------:R-:W2:Y:S02]  /*1a0e0*/  LDL R6, [R1+0x50] ;  /* 0x0000500001067983 */ /* 0x000ea40000100800 */
[----:B--2---:R-:W-:-:S07]  /*1a0f0*/  IMAD.SHL.U32 R6, R6, 0x40, RZ ;  /* 0x0000004006067824 */ /* 0x004fce00078e00ff */
.L_x_3586:
[----:B------:R-:W1:Y:S01]  /*1a100*/  LDC R2, c[0x0][0x448] ;  /* 0x00011200ff027b82 */ /* 0x000e620000000800 */
[----:B------:R-:W-:Y:S01]  /*1a110*/  VIADD R3, R6, 0x3f ;  /* 0x0000003f06037836 */ /* 0x000fe20000000000 */
[----:B------:R-:W-:-:S06]  /*1a120*/  ULDC UR4, c[0x0][0xad4] ;  /* 0x0002b50000047ab9 */ /* 0x000fcc0000000800 */
[----:B------:R-:W2:Y:S01]  /*1a130*/  LDC R8, c[0x0][0xadc] ;  /* 0x0002b700ff087b82 */ /* 0x000ea20000000800 */
[----:B-1----:R-:W-:-:S13]  /*1a140*/  ISETP.NE.AND P0, PT, R2, 0x1, PT ;  /* 0x000000010200780c */ /* 0x002fda0003f05270 */
[----:B------:R-:W1:Y:S08]  /*1a150*/  @P0 LDC R2, c[0x0][0x44c] ;  /* 0x00011300ff020b82 */ /* 0x000e700000000800 */
[----:B------:R-:W3:Y:S01]  /*1a160*/  @P0 LDC R5, c[0x0][0x450] ;  /* 0x00011400ff050b82 */ /* 0x000ee20000000800 */
[----:B-1----:R-:W-:-:S05]  /*1a170*/  @P0 IMAD.HI.U32 R2, R3, R2, RZ ;  /* 0x0000000203020227 */ /* 0x002fca00078e00ff */
[----:B---3--:R-:W-:Y:S02]  /*1a180*/  @P0 SHF.R.U32.HI R3, RZ, R5, R2 ;  /* 0x00000005ff030219 */ /* 0x008fe40000011602 */
[----:B--2---:R-:W-:-:S03]  /*1a190*/  ISETP.GE.AND P0, PT, R8, 0x1, PT ;  /* 0x000000010800780c */ /* 0x004fc60003f06270 */
[----:B------:R-:W-:-:S04]  /*1a1a0*/  IMAD.IADD R3, R212, 0x1, R3 ;  /* 0x00000001d4037824 */ /* 0x000fc800078e0203 */
[----:B0-----:R-:W-:-:S06]  /*1a1b0*/  VIADD R4, R3, -UR4 ;  /* 0x8000000403047c36 */ /* 0x001fcc0008000000 */
[----:B------:R-:W-:Y:S05]  /*1a1c0*/  @!P0 BRA `(.L_x_3620) ;  /* 0x0000000000488947 */ /* 0x000fea0003800000 */
        /* <DEDUP_REMOVED lines=11> */
.L_x_3622:
[----:B------:R-:W-:-:S13]  /*1a280*/  ISETP.NE.AND P0, PT, R8, 0x1, PT ;  /* 0x000000010800780c */ /* 0x000fda0003f05270 */
[----:B------:R-:W0:Y:S02]  /*1a290*/  @P0 LDC.64 R2, c[0x0][0xae0] ;  /* 0x0002b800ff020b82 */ /* 0x000e240000000a00 */
[----:B0-----:R-:W-:-:S05]  /*1a2a0*/  @P0 IMAD.HI.U32 R2, R5, R2, RZ ;  /* 0x0000000205020227 */ /* 0x001fca00078e00ff */
[----:B------:R-:W-:-:S07]  /*1a2b0*/  @P0 SHF.R.U32.HI R5, RZ, R3, R2 ;  /* 0x00000003ff050219 */ /* 0x000fce0000011602 */
.L_x_3623:
[----:B------:R-:W-:Y:S05]  /*1a2c0*/  BSYNC B0 ;  /* 0x0000000000007941 */ /* 0x000fea0003800000 */
.L_x_3621:
[----:B------:R-:W-:-:S05]  /*1a2d0*/  IMAD R5, R5, R8, RZ ;  /* 0x0000000805057224 */ /* 0x000fca00078e02ff */
[----:B------:R-:W-:-:S07]  /*1a2e0*/  VIMNMX R4, R4, R5, !PT ;  /* 0x0000000504047248 */ /* 0x000fce0007fe0100 */
.L_x_3620:
[----:B------:R-:W-:-:S05]  /*1a2f0*/  VIADD R4, R4, 0x3f ;  /* 0x0000003f04047836 */ /* 0x000fca0000000000 */
[----:B------:R-:W-:-:S04]  /*1a300*/  SHF.R.S32.HI R3, RZ, 0x1f, R4 ;  /* 0x0000001fff037819 */ /* 0x000fc80000011404 */
[----:B------:R-:W-:-:S04]  /*1a310*/  LEA.HI R3, R3, R4, RZ, 0x6 ;  /* 0x0000000403037211 */ /* 0x000fc800078f30ff */
[----:B------:R-:W-:-:S04]  /*1a320*/  SHF.R.S32.HI R3, RZ, 0x6, R3 ;  /* 0x00000006ff037819 */ /* 0x000fc80000011403 */
[----:B------:R-:W-:-:S04]  /*1a330*/  VIMNMX R9, R180, R3, !PT ;  /* 0x00000003b4097248 */ /* 0x000fc80007fe0100 */
[----:B------:R-:W-:-:S13]  /*1a340*/  ISETP.GE.AND P0, PT, R0, R9, PT ;  /* 0x000000090000720c */ /* 0x000fda0003f06270 */
[----:B------:R-:W-:Y:S05]  /*1a350*/  @!P0 BRA `(.L_x_3624) ;  /* 0x0000007000448947 */ /* 0x000fea0003800000 */
.L_x_3647:
        /* <DEDUP_REMOVED lines=20> */
.L_x_3626:
[----:B------:R-:W-:Y:S05]  /*1a4a0*/  BSYNC B0 ;  /* 0x0000000000007941 */ /* 0x000fea0003800000 */
.L_x_3625:
        /* <DEDUP_REMOVED lines=9> */
.L_x_3628:
[----:B------:R-:W-:Y:S05]  /*1a540*/  BSYNC B0 ;  /* 0x0000000000007941 */ /* 0x000fea0003800000 */
.L_x_3627:
[----:B------:R-:W-:Y:S04]  /*1a550*/  BSSY B0, `(.L_x_3629) ;  /* 0x0000006000007945 */ /* 0x000fe80003800000 */
[----:B-1----:R-:W-:Y:S05]  /*1a560*/  @P0 BRA `(.L_x_3630) ;  /* 0x0000000000100947 */ /* 0x002fea0003800000 */
[----:B-----5:R-:W-:Y:S01]  /*1a570*/  IMAD R2, R2, 0x8, R5 ;  /* 0x0000000802027824 */ /* 0x020fe200078e0205 */
[----:B------:R-:W-:-:S04]  /*1a580*/  SHF.L.U32 R3, R3, 0x1f, RZ ;  /* 0x0000001f03037819 */ /* 0x000fc800000006ff */
[----:B------:R-:W1:Y:S02]  /*1a590*/  SYNCS.PHASECHK.TRANS64.TRYWAIT P0, [R2+URZ], R3 ;  /* 0x00000003020075a7 */ /* 0x000e64000800017f */
[----:B-1----:R-:W-:Y:S05]  /*1a5a0*/  @!P0 BRA `(.L_x_3631) ;  /* 0x000001f800c08947 */ /* 0x002fea0003800000 */
.L_x_3630:
[----:B------:R-:W-:Y:S05]  /*1a5b0*/  BSYNC B0 ;  /* 0x0000000000007941 */ /* 0x000fea0003800000 */
.L_x_3629:
        /* <DEDUP_REMOVED lines=57> */
.L_x_3633:
[----:B------:R-:W-:Y:S05]  /*1a950*/  BSYNC B0 ;  /* 0x0000000000007941 */ /* 0x000fea0003800000 */
.L_x_3632:
        /* <DEDUP_REMOVED lines=8> */
.L_x_3635:
[----:B------:R-:W-:Y:S05]  /*1a9e0*/  BSYNC B0 ;  /* 0x0000000000007941 */ /* 0x000fea0003800000 */
.L_x_3634:
[----:B------:R-:W-:Y:S04]  /*1a9f0*/  BSSY B0, `(.L_x_3636) ;  /* 0x0000004000007945 */ /* 0x000fe80003800000 */
[----:B-1----:R-:W-:Y:S05]  /*1aa00*/  @P0 BRA `(.L_x_3637) ;  /* 0x0000000000080947 */ /* 0x002fea0003800000 */
[----:B------:R-:W1:Y:S02]  /*1aa10*/  SYNCS.PHASECHK.TRANS64.TRYWAIT P0, [R2+URZ], R3 ;  /* 0x00000003020075a7 */ /* 0x000e64000800017f */
[----:B-1----:R-:W-:Y:S05]  /*1aa20*/  @!P0 BRA `(.L_x_3638) ;  /* 0x000001f400b48947 */ /* 0x002fea0003800000 */
.L_x_3637:
[----:B------:R-:W-:Y:S05]  /*1aa30*/  BSYNC B0 ;  /* 0x0000000000007941 */ /* 0x000fea0003800000 */
.L_x_3636:
        /* <DEDUP_REMOVED lines=433> */
.L_x_3640:
[----:B------:R-:W-:Y:S05]  /*1c550*/  BSYNC B0 ;  /* 0x0000000000007941 */ /* 0x000fea0003800000 */
.L_x_3639:
        /* <DEDUP_REMOVED lines=23> */
[----:B------:R-:W1:Y:S01]  /*1c6d0*/  MUFU.TANH R57, R57 ;  /* 0x0000003900397308 */ /* 0x000e620000002400 */
[-C--:B------:R-:W-:Y:S01]  /*1c6e0*/  FMUL.FTZ R63, R38, R4.reuse ;  /* 0x00000004263f7220 */ /* 0x080fe20000410000 */
[-C--:B------:R-:W-:Y:S01]  /*1c6f0*/  FMUL.FTZ R72, R37, R4.reuse ;  /* 0x0000000425487220 */ /* 0x080fe20000410000 */
[-C--:B------:R-:W-:Y:S01]  /*1c700*/  FMUL.FTZ R62, R39, R4.reuse ;  /* 0x00000004273e7220 */ /* 0x080fe20000410000 */
[-C--:B------:R-:W-:Y:S01]  /*1c710*/  FMUL.FTZ R75, R40, R4.reuse ;  /* 0x00000004284b7220 */ /* 0x080fe20000410000 */
[-C--:B------:R-:W-:Y:S01]  /*1c720*/  FMUL.FTZ R64, R42, R4.reuse ;  /* 0x000000042a407220 */ /* 0x080fe20000410000 */
[-C--:B------:R-:W-:Y:S01]  /*1c730*/  FMUL.FTZ R74, R41, R4.reuse ;  /* 0x00000004294a7220 */ /* 0x080fe20000410000 */
[----:B------:R-:W-:Y:S01]  /*1c740*/  FMUL.FTZ R65, R43, R4 ;  /* 0x000000042b417220 */ /* 0x000fe20000410000 */
[----:B------:R-:W2:Y:S01]  /*1c750*/  MUFU.TANH R66, R66 ;  /* 0x0000004200427308 */ /* 0x000ea20000002400 */
[----:B----4-:R-:W-:Y:S01]  /*1c760*/  FMNMX.FTZ R5, R68, R2, !PT ;  /* 0x0000000244057209 */ /* 0x010fe20007810000 */
[-C--:B------:R-:W-:Y:S01]  /*1c770*/  FMUL.FTZ R76, R45, R4.reuse ;  /* 0x000000042d4c7220 */ /* 0x080fe20000410000 */
        /* <DEDUP_REMOVED lines=12> */
[----:B------:R-:W-:Y:S01]  /*1c840*/  FMUL.FTZ R40, R55, R4 ;  /* 0x0000000437287220 */ /* 0x000fe20000410000 */
        /* <DEDUP_REMOVED lines=55> */
[----:B--2---:R-:W-:Y:S02]  /*1cbc0*/  FMNMX.FTZ R5, R42, R5, !PT ;  /* 0x000000052a057209 */ /* 0x004fe40007810000 */
[----:B0-----:R-:W-:Y:S02]  /*1cbd0*/  FMNMX.FTZ R4, R50, R7, !PT ;  /* 0x0000000732047209 */ /* 0x001fe40007810000 */
[----:B-1----:R-:W-:-:S03]  /*1cbe0*/  FMNMX.FTZ R5, R40, R5, !PT ;  /* 0x0000000528057209 */ /* 0x002fc60007810000 */
[----:B------:R-:W0:Y:S04]  /*1cbf0*/  SHFL.BFLY PT, R7, R4, 0x2, 0x1f ;  /* 0x0c401f0004077f89 */ /* 0x000e2800000e0000 */
[----:B------:R1:W-:Y:S04]  /*1cc00*/  STL.64 [R1+0x1e0], R4 ;  /* 0x0001e00401007387 */ /* 0x0003e80000100a00 */
[----:B------:R-:W2:Y:S01]  /*1cc10*/  LDL R20, [R1+0x1e4] ;  /* 0x0001e40001147983 */ /* 0x000ea20000100800 */
[----:B0-----:R-:W-:-:S03]  /*1cc20*/  FMNMX.FTZ R10, R4, R7, !PT ;  /* 0x00000007040a7209 */ /* 0x001fc60007810000 */
[----:B-1----:R-:W4:Y:S04]  /*1cc30*/  LDL.64 R4, [R1+0xb8] ;  /* 0x0000b80001047983 */ /* 0x002f280000100a00 */
        /* <DEDUP_REMOVED lines=32> */
.L_x_3642:
[----:B------:R-:W-:Y:S05]  /*1ce40*/  BSYNC B0 ;  /* 0x0000000000007941 */ /* 0x000fea0003800000 */
.L_x_3641:
        /* <DEDUP_REMOVED lines=9> */
.L_x_3644:
[----:B------:R-:W-:Y:S05]  /*1cee0*/  BSYNC B0 ;  /* 0x0000000000007941 */ /* 0x000fea0003800000 */
.L_x_3643:
        /* <DEDUP_REMOVED lines=38> */
[-C--:B--2---:R-:W-:Y:S01]  /*1d150*/  FMUL.FTZ R39, R39, R46.reuse ;  /* 0x0000002e27277220 */ /* 0x084fe20000410000 */
[----:B------:R-:W-:-:S03]  /*1d160*/  FMUL.FTZ R51, R38, R46 ;  /* 0x0000002e26337220 */ /* 0x000fc60000410000 */
[-C--:B------:R-:W-:Y:S01]  /*1d170*/  FFMA.FTZ R132, R57, R46.reuse, -R39 ;  /* 0x0000002e39847223 */ /* 0x080fe20000010827 */
[-C--:B------:R-:W-:Y:S01]  /*1d180*/  FFMA.FTZ R121, R68, R46.reuse, -R51 ;  /* 0x0000002e44797223 */ /* 0x080fe20000010833 */
[-C--:B------:R-:W-:Y:S01]  /*1d190*/  FFMA.FTZ R153, R8, R46.reuse, -R39 ;  /* 0x0000002e08997223 */ /* 0x080fe20000010827 */
[-C--:B------:R-:W-:Y:S01]  /*1d1a0*/  FFMA.FTZ R152, R66, R46.reuse, -R51 ;  /* 0x0000002e42987223 */ /* 0x080fe20000010833 */
[-C--:B------:R-:W-:Y:S01]  /*1d1b0*/  FFMA.FTZ R155, R59, R46.reuse, -R39 ;  /* 0x0000002e3b9b7223 */ /* 0x080fe20000010827 */
[-C--:B------:R-:W-:Y:S01]  /*1d1c0*/  FFMA.FTZ R120, R67, R46.reuse, -R51 ;  /* 0x0000002e43787223 */ /* 0x080fe20000010833 */
[----:B------:R-:W0:Y:S01]  /*1d1d0*/  MUFU.EX2 R132, R132 ;  /* 0x0000008400847308 */ /* 0x000e220000000800 */
[-C--:B------:R-:W-:Y:S01]  /*1d1e0*/  FFMA.FTZ R131, R58, R46.reuse, -R39 ;  /* 0x0000002e3a837223 */ /* 0x080fe20000010827 */
[-C--:B------:R-:W-:Y:S01]  /*1d1f0*/  FFMA.FTZ R154, R69, R46.reuse, -R51 ;  /* 0x0000002e459a7223 */ /* 0x080fe20000010833 */
[-C--:B------:R-:W-:Y:S01]  /*1d200*/  FFMA.FTZ R169, R61, R46.reuse, -R39 ;  /* 0x0000002e3da97223 */ /* 0x080fe20000010827 */
[-C--:B------:R-:W-:Y:S01]  /*1d210*/  FFMA.FTZ R117, R71, R46.reuse, -R51 ;  /* 0x0000002e47757223 */ /* 0x080fe20000010833 */
[-C--:B------:R-:W-:Y:S01]  /*1d220*/  FFMA.FTZ R130, R60, R46.reuse, -R39 ;  /* 0x0000002e3c827223 */ /* 0x080fe20000010827 */
[-C--:B------:R-:W-:Y:S01]  /*1d230*/  FFMA.FTZ R168, R70, R46.reuse, -R51 ;  /* 0x0000002e46a87223 */ /* 0x080fe20000010833 */
[-C--:B------:R-:W-:Y:S01]  /*1d240*/  FFMA.FTZ R171, R63, R46.reuse, -R39 ;  /* 0x0000002e3fab7223 */ /* 0x080fe20000010827 */
[----:B------:R-:W1:Y:S01]  /*1d250*/  MUFU.EX2 R121, R121 ;  /* 0x0000007900797308 */ /* 0x000e620000000800 */
[-C--:B------:R-:W-:Y:S01]  /*1d260*/  FFMA.FTZ R129, R73, R46.reuse, -R51 ;  /* 0x0000002e49817223 */ /* 0x080fe20000010833 */
[-C--:B------:R-:W-:Y:S01]  /*1d270*/  FFMA.FTZ R128, R62, R46.reuse, -R39 ;  /* 0x0000002e3e807223 */ /* 0x080fe20000010827 */
[-C--:B------:R-:W-:Y:S01]  /*1d280*/  FFMA.FTZ R170, R72, R46.reuse, -R51 ;  /* 0x0000002e48aa7223 */ /* 0x080fe20000010833 */
[-C--:B------:R-:W-:Y:S01]  /*1d290*/  FFMA.FTZ R177, R64, R46.reuse, -R39 ;  /* 0x0000002e40b17223 */ /* 0x080fe20000010827 */
[-CC-:B------:R-:W-:Y:S01]  /*1d2a0*/  FFMA.FTZ R176, R75, R46.reuse, -R51.reuse ;  /* 0x0000002e4bb07223 */ /* 0x180fe20000010833 */
[-C--:B------:R-:W-:Y:S01]  /*1d2b0*/  FFMA.FTZ R127, R74, R46.reuse, -R51 ;  /* 0x0000002e4a7f7223 */ /* 0x080fe20000010833 */
[-CC-:B------:R-:W-:Y:S01]  /*1d2c0*/  FFMA.FTZ R126, R65, R46.reuse, -R39.reuse ;  /* 0x0000002e417e7223 */ /* 0x180fe20000010827 */
[----:B------:R-:W2:Y:S01]  /*1d2d0*/  MUFU.EX2 R153, R153 ;  /* 0x0000009900997308 */ /* 0x000ea20000000800 */
[-C--:B------:R-:W-:Y:S01]  /*1d2e0*/  FFMA.FTZ R116, R43, R46.reuse, -R39 ;  /* 0x0000002e2b747223 */ /* 0x080fe20000010827 */
[-C--:B------:R-:W-:Y:S01]  /*1d2f0*/  FFMA.FTZ R125, R77, R46.reuse, -R51 ;  /* 0x0000002e4d7d7223 */ /* 0x080fe20000010833 */
[-C--:B------:R-:W-:Y:S01]  /*1d300*/  FFMA.FTZ R179, R45, R46.reuse, -R39 ;  /* 0x0000002e2db37223 */ /* 0x080fe20000010827 */
[-CC-:B------:R-:W-:Y:S01]  /*1d310*/  FFMA.FTZ R178, R76, R46.reuse, -R51.reuse ;  /* 0x0000002e4cb27223 */ /* 0x180fe20000010833 */
[-C--:B------:R-:W-:Y:S01]  /*1d320*/  FFMA.FTZ R193, R48, R46.reuse, -R51 ;  /* 0x0000002e30c17223 */ /* 0x080fe20000010833 */
[-C--:B------:R-:W-:Y:S01]  /*1d330*/  FFMA.FTZ R173, R44, R46.reuse, -R39 ;  /* 0x0000002e2cad7223 */ /* 0x080fe20000010827 */
[-CC-:B------:R-:W-:Y:S01]  /*1d340*/  FFMA.FTZ R172, R47, R46.reuse, -R51.reuse ;  /* 0x0000002e2fac7223 */ /* 0x180fe20000010833 */
[----:B------:R-:W2:Y:S01]  /*1d350*/  MUFU.EX2 R152, R152 ;  /* 0x0000009800987308 */ /* 0x000ea20000000800 */
[-C--:B------:R-:W-:Y:S01]  /*1d360*/  FFMA.FTZ R174, R49, R46.reuse, -R51 ;  /* 0x0000002e31ae7223 */ /* 0x080fe20000010833 */
[-C--:B------:R-:W-:Y:S01]  /*1d370*/  FFMA.FTZ R175, R42, R46.reuse, -R39 ;  /* 0x0000002e2aaf7223 */ /* 0x080fe20000010827 */
        /* <DEDUP_REMOVED lines=29> */
[----:B------:R-:W1:Y:S01]  /*1d550*/  MUFU.EX2 R154, R154 ;  /* 0x0000009a009a7308 */ /* 0x000e620000000800 */
[----:B--2---:R-:W-:Y:S01]  /*1d560*/  FADD.FTZ R8, R153, R8 ;  /* 0x0000000899087221 */ /* 0x004fe20000010000 */
[----:B------:R-:W-:Y:S01]  /*1d570*/  FADD.FTZ R7, R152, R7 ;  /* 0x0000000798077221 */ /* 0x000fe20000010000 */
[C---:B------:R-:W-:Y:S01]  /*1d580*/  FMUL.FTZ R86, R122.reuse, R86 ;  /* 0x000000567a567220 */ /* 0x040fe20000410000 */
[C---:B------:R-:W-:Y:S01]  /*1d590*/  FMUL.FTZ R91, R122.reuse, R91 ;  /* 0x0000005b7a5b7220 */ /* 0x040fe20000410000 */
[C---:B------:R-:W-:Y:S01]  /*1d5a0*/  FMUL.FTZ R90, R122.reuse, R90 ;  /* 0x0000005a7a5a7220 */ /* 0x040fe20000410000 */
[C---:B------:R-:W-:Y:S01]  /*1d5b0*/  FMUL.FTZ R5, R122.reuse, R5 ;  /* 0x000000057a057220 */ /* 0x040fe20000410000 */
[----:B------:R-:W-:Y:S01]  /*1d5c0*/  FMUL.FTZ R4, R122, R4 ;  /* 0x000000047a047220 */ /* 0x000fe20000410000 */
[----:B------:R-:W2:Y:S01]  /*1d5d0*/  MUFU.EX2 R169, R169 ;  /* 0x000000a900a97308 */ /* 0x000ea20000000800 */
[----:B------:R-:W2:Y:S04]  /*1d5e0*/  LDL.64 R66, [R1+0x390] ;  /* 0x0003900001427983 */ /* 0x000ea80000100a00 */
[----:B------:R-:W2:Y:S03]  /*1d5f0*/  LDL.64 R68, [R1+0x3d0] ;  /* 0x0003d00001447983 */ /* 0x000ea60000100a00 */
[----:B------:R-:W2:Y:S01]  /*1d600*/  MUFU.EX2 R117, R117 ;  /* 0x0000007500757308 */ /* 0x000ea20000000800 */
[----:B---3--:R-:W-:Y:S01]  /*1d610*/  FADD.FTZ R8, R155, R8 ;  /* 0x000000089b087221 */ /* 0x008fe20000010000 */
[----:B----4-:R-:W-:Y:S01]  /*1d620*/  FADD.FTZ R7, R120, R7 ;  /* 0x0000000778077221 */ /* 0x010fe20000010000 */
[----:B------:R-:W3:Y:S04]  /*1d630*/  LDL.64 R76, [R1+0x380] ;  /* 0x00038000014c7983 */ /* 0x000ee80000100a00 */
[----:B------:R-:W4:Y:S01]  /*1d640*/  LDL.64 R70, [R1+0x3c0] ;  /* 0x0003c00001467983 */ /* 0x000f220000100a00 */
[----:B------:R-:W2:Y:S03]  /*1d650*/  MUFU.EX2 R130, R130 ;  /* 0x0000008200827308 */ /* 0x000ea60000000800 */
[----:B------:R-:W4:Y:S04]  /*1d660*/  LDL.64 R56, [R1+0x3e0] ;  /* 0x0003e00001387983 */ /* 0x000f280000100a00 */
[----:B------:R-:W4:Y:S01]  /*1d670*/  LDL.64 R60, [R1+0x258] ;  /* 0x00025800013c7983 */ /* 0x000f220000100a00 */
[----:B------:R-:W2:Y:S01]  /*1d680*/  MUFU.EX2 R168, R168 ;  /* 0x000000a800a87308 */ /* 0x000ea20000000800 */
[----:B0-----:R-:W-:Y:S01]  /*1d690*/  FADD.FTZ R8, R131, R8 ;  /* 0x0000000883087221 */ /* 0x001fe20000010000 */
[----:B-1----:R-:W-:Y:S01]  /*1d6a0*/  FADD.FTZ R6, R154, R7 ;  /* 0x000000079a067221 */ /* 0x002fe20000010000 */
[----:B------:R-:W4:Y:S04]  /*1d6b0*/  LDL.64 R74, [R1+0x3a0] ;  /* 0x0003a000014a7983 */ /* 0x000f280000100a00 */
[----:B------:R-:W4:Y:S01]  /*1d6c0*/  LDL.64 R72, [R1+0x3b0] ;  /* 0x0003b00001487983 */ /* 0x000f220000100a00 */
[----:B------:R-:W0:Y:S03]  /*1d6d0*/  MUFU.EX2 R171, R171 ;  /* 0x000000ab00ab7308 */ /* 0x000e260000000800 */
[----:B------:R-:W4:Y:S04]  /*1d6e0*/  LDL.64 R58, [R1+0x268] ;  /* 0x00026800013a7983 */ /* 0x000f280000100a00 */
[----:B------:R-:W4:Y:S01]  /*1d6f0*/  LDL.64 R62, [R1+0x248] ;  /* 0x00024800013e7983 */ /* 0x000f220000100a00 */
[----:B------:R-:W1:Y:S01]  /*1d700*/  MUFU.EX2 R129, R129 ;  /* 0x0000008100817308 */ /* 0x000e620000000800 */
[----:B--2---:R-:W-:Y:S01]  /*1d710*/  FADD.FTZ R43, R169, R8 ;  /* 0x00000008a92b7221 */ /* 0x004fe20000010000 */
[----:B------:R-:W-:Y:S01]  /*1d720*/  FADD.FTZ R7, R117, R6 ;  /* 0x0000000675077221 */ /* 0x000fe20000010000 */
[----:B------:R-:W2:Y:S05]  /*1d730*/  LDL.64 R64, [R1+0x3f0] ;  /* 0x0003f00001407983 */ /* 0x000eaa0000100a00 */
[----:B------:R-:W1:Y:S08]  /*1d740*/  MUFU.EX2 R128, R128 ;  /* 0x0000008000807308 */ /* 0x000e700000000800 */
[----:B------:R-:W1:Y:S01]  /*1d750*/  MUFU.EX2 R170, R170 ;  /* 0x000000aa00aa7308 */ /* 0x000e620000000800 */
[----:B------:R-:W-:Y:S01]  /*1d760*/  FADD.FTZ R38, R130, R43 ;  /* 0x0000002b82267221 */ /* 0x000fe20000010000 */
[----:B------:R-:W-:-:S06]  /*1d770*/  FADD.FTZ R6, R168, R7 ;  /* 0x00000007a8067221 */ /* 0x000fcc0000010000 */
[----:B------:R-:W1:Y:S01]  /*1d780*/  MUFU.EX2 R177, R177 ;  /* 0x000000b100b17308 */ /* 0x000e620000000800 */
[----:B------:R-:W-:-:S07]  /*1d790*/  FFMA.FTZ R8, R41, R46, -R39 ;  /* 0x0000002e29087223 */ /* 0x000fce0000010827 */
[----:B------:R-:W1:Y:S01]  /*1d7a0*/  MUFU.EX2 R176, R176 ;  /* 0x000000b000b07308 */ /* 0x000e620000000800 */
[----:B0-----:R-:W-:Y:S01]  /*1d7b0*/  FADD.FTZ R41, R171, R38 ;  /* 0x00000026ab297221 */ /* 0x001fe20000010000 */
[----:B-1----:R-:W-:Y:S01]  /*1d7c0*/  FADD.FTZ R7, R129, R6 ;  /* 0x0000000681077221 */ /* 0x002fe20000010000 */
[----:B------:R-:W2:Y:S05]  /*1d7d0*/  LDL.64 R50, [R1+0x2a8] ;  /* 0x0002a80001327983 */ /* 0x000eaa0000100a00 */
[----:B------:R-:W-:Y:S08]  /*1d7e0*/  MUFU.EX2 R127, R127 ;  /* 0x0000007f007f7308 */ /* 0x000ff00000000800 */
[----:B------:R-:W0:Y:S01]  /*1d7f0*/  MUFU.EX2 R126, R126 ;  /* 0x0000007e007e7308 */ /* 0x000e220000000800 */
[----:B------:R-:W-:Y:S01]  /*1d800*/  FADD.FTZ R6, R128, R41 ;  /* 0x0000002980067221 */ /* 0x000fe20000010000 */
[----:B------:R-:W-:Y:S01]  /*1d810*/  FADD.FTZ R7, R170, R7 ;  /* 0x00000007aa077221 */ /* 0x000fe20000010000 */
[----:B------:R-:W2:Y:S05]  /*1d820*/  LDL.64 R48, [R1+0x2b8] ;  /* 0x0002b80001307983 */ /* 0x000eaa0000100a00 */
[----:B------:R-:W-:Y:S08]  /*1d830*/  MUFU.EX2 R125, R125 ;  /* 0x0000007d007d7308 */ /* 0x000ff00000000800 */
[----:B------:R-:W1:Y:S01]  /*1d840*/  MUFU.EX2 R179, R179 ;  /* 0x000000b300b37308 */ /* 0x000e620000000800 */
[----:B------:R-:W-:Y:S01]  /*1d850*/  FADD.FTZ R41, R177, R6 ;  /* 0x00000006b1297221 */ /* 0x000fe20000010000 */
[----:B------:R-:W-:Y:S01]  /*1d860*/  FADD.FTZ R6, R176, R7 ;  /* 0x00000007b0067221 */ /* 0x000fe20000010000 */
[----:B------:R-:W2:Y:S05]  /*1d870*/  LDL.64 R44, [R1+0x2d8] ;  /* 0x0002d800012c7983 */ /* 0x000eaa0000100a00 */
        /* <DEDUP_REMOVED lines=11> */
[----:B------:R-:W-:Y:S08]  /*1d930*/  MUFU.EX2 R172, R172 ;  /* 0x000000ac00ac7308 */ /* 0x000ff00000000800 */
[----:B------:R-:W1:Y:S01]  /*1d940*/  MUFU.EX2 R8, R8 ;  /* 0x0000000800087308 */ /* 0x000e620000000800 */
[----:B------:R-:W-:Y:S01]  /*1d950*/  FADD.FTZ R38, R116, R41 ;  /* 0x0000002974267221 */ /* 0x000fe20000010000 */
[----:B------:R-:W-:-:S06]  /*1d960*/  FADD.FTZ R6, R178, R39 ;  /* 0x00000027b2067221 */ /* 0x000fcc0000010000 */
        /* <DEDUP_REMOVED lines=9> */
[----:B------:R-:W-:-:S04]  /*1da00*/  FADD.FTZ R41, R174, R39 ;  /* 0x00000027ae297221 */ /* 0x000fc80000010000 */
[----:B0-----:R-:W-:Y:S02]  /*1da10*/  FADD.FTZ R38, R190, R41 ;  /* 0x00000029be267221 */ /* 0x001fe40000010000 */
[----:B------:R-:W2:Y:S01]  /*1da20*/  LDL.64 R40, [R1+0x2f8] ;  /* 0x0002f80001287983 */ /* 0x000ea20000100a00 */
[----:B------:R-:W-:-:S05]  /*1da30*/  FADD.FTZ R39, R7, R6 ;  /* 0x0000000607277221 */ /* 0x000fca0000010000 */
[----:B------:R0:W-:Y:S01]  /*1da40*/  STL.64 [R1+0x1f0], R38 ;  /* 0x0001f02601007387 */ /* 0x0001e20000100a00 */
[----:B------:R-:W-:Y:S06]  /*1da50*/  BAR.SYNC.DEFER_BLOCKING 0xf, 0x100 ;  /* 0x03c4000000007b1d */ /* 0x000fec0000010000 */
[----:B0-----:R-:W2:Y:S04]  /*1da60*/  LDL.64 R38, [R1+0x308] ;  /* 0x0003080001267983 */ /* 0x001ea80000100a00 */
        /* <DEDUP_REMOVED lines=404> */
[----:B---3--:R-:W-:Y:S04]  /*1f3b0*/  STL [R1+0x358], R86 ;  /* 0x0003585601007387 */ /* 0x008fe80000100800 */
[----:B------:R3:W-:Y:S04]  /*1f3c0*/  STL [R1+0x35c], R87 ;  /* 0x00035c5701007387 */ /* 0x0007e80000100800 */
[----:B------:R-:W-:Y:S04]  /*1f3d0*/  STL [R1+0x360], R88 ;  /* 0x0003605801007387 */ /* 0x000fe80000100800 */
        /* <DEDUP_REMOVED lines=511> */
.L_x_3646:
[----:B------:R-:W-:Y:S05]  /*213d0*/  BSYNC B0 ;  /* 0x0000000000007941 */ /* 0x000fea0003800000 */
.L_x_3645:
        /* <DEDUP_REMOVED lines=9> */
.L_x_3624:
[----:B------:R-:W-:-:S13]  /*21470*/  ISETP.GE.AND P0, PT, R0, R180, PT ;  /* 0x000000b40000720c */ /* 0x000fda0003f06270 */
[----:B------:R-:W-:Y:S05]  /*21480*/  @!P0 BRA `(.L_x_3648) ;  /* 0x0000007c00e08947 */ /* 0x000fea0003800000 */
.L_x_3681:
[----:B------:R-:W0:Y:S04]  /*21490*/  LDL R21, [R1+0x1c8] ;  /* 0x0001c80001157983 */ /* 0x000e280000100800 */
[----:B------:R-:W2:Y:S04]  /*214a0*/  LDL R2, [R1+0x1d0] ;  /* 0x0001d00001027983 */ /* 0x000ea80000100800 */
[----:B------:R-:W3:Y:S01]  /*214b0*/  LDL R3, [R1] ;  /* 0x0000000001037983 */ /* 0x000ee20000100800 */
[----:B01----:R-:W-:-:S05]  /*214c0*/  VIADD R4, R21, 0x1 ;  /* 0x0000000115047836 */ /* 0x003fca0000000000 */
[----:B------:R-:W-:-:S13]  /*214d0*/  ISETP.NE.AND P0, PT, R4, 0x2, PT ;  /* 0x000000020400780c */ /* 0x000fda0003f05270 */
[----:B------:R0:W5:Y:S04]  /*214e0*/  @P0 LDL R6, [R1+0x1cc] ;  /* 0x0001cc0001060983 */ /* 0x0001680000100800 */
[----:B------:R-:W4:Y:S01]  /*214f0*/  @!P0 LDL R5, [R1+0x1cc] ;  /* 0x0001cc0001058983 */ /* 0x000f220000100800 */
[----:B--2---:R-:W-:Y:S01]  /*21500*/  VIADD R2, R2, 0x1 ;  /* 0x0000000102027836 */ /* 0x004fe20000000000 */
[----:B---3--:R-:W-:Y:S02]  /*21510*/  LOP3.LUT R3, R3, 0x1, RZ, 0xfc, !PT ;  /* 0x0000000103037812 */ /* 0x008fe400078efcff */
[----:B------:R1:W-:Y:S04]  /*21520*/  STL [R1+0x1c8], R4 ;  /* 0x0001c80401007387 */ /* 0x0003e80000100800 */
[----:B------:R0:W-:Y:S04]  /*21530*/  STL [R1+0x1d0], R2 ;  /* 0x0001d00201007387 */ /* 0x0001e80000100800 */
[----:B------:R0:W-:Y:S01]  /*21540*/  @!P0 STL [R1+0x1c8], RZ ;  /* 0x0001c8ff01008387 */ /* 0x0001e20000100800 */
[----:B------:R-:W-:Y:S01]  /*21550*/  ISETP.NE.AND P1, PT, R3, 0x3, PT ;  /* 0x000000030300780c */ /* 0x000fe20003f25270 */
[----:B------:R-:W-:Y:S05]  /*21560*/  YIELD ;  /* 0x0000000000007946 */ /* 0x000fea0003800000 */
[----:B------:R-:W-:Y:S01]  /*21570*/  BSSY B0, `(.L_x_3649) ;  /* 0x0000006000007945 */ /* 0x000fe20003800000 */
[----:B-1----:R-:W-:Y:S01]  /*21580*/  @!P0 IMAD.MOV.U32 R4, RZ, RZ, RZ ;  /* 0x000000ffff048224 */ /* 0x002fe200078e00ff */
[----:B----4-:R-:W-:-:S05]  /*21590*/  @!P0 LOP3.LUT R6, R5, 0x1, RZ, 0x3c, !PT ;  /* 0x0000000105068812 */ /* 0x010fca00078e3cff */
[----:B------:R0:W-:Y:S01]  /*215a0*/  @!P0 STL [R1+0x1cc], R6 ;  /* 0x0001cc0601008387 */ /* 0x0001e20000100800 */
[----:B------:R-:W-:Y:S05]  /*215b0*/  @!P1 BRA `(.L_x_3650) ;  /* 0x0000000000049947 */ /* 0x000fea0003800000 */
[----:B------:R-:W-:Y:S01]  /*215c0*/  BPT.TRAP 0x1 ;  /* 0x000000040000795c */ /* 0x000fe20000300000 */
.L_x_3650:
[----:B------:R-:W-:Y:S05]  /*215d0*/  BSYNC B0 ;  /* 0x0000000000007941 */ /* 0x000fea0003800000 */
.L_x_3649:
        /* <DEDUP_REMOVED lines=9> */
.L_x_3652:
[----:B------:R-:W-:Y:S05]  /*21670*/  BSYNC B0 ;  /* 0x0000000000007941 */ /* 0x000fea0003800000 */
.L_x_3651:
[----:B------:R-:W-:Y:S04]  /*21680*/  BSSY B0, `(.L_x_3653) ;  /* 0x0000006000007945 */ /* 0x000fe80003800000 */
[----:B-1----:R-:W-:Y:S05]  /*21690*/  @P0 BRA `(.L_x_3654) ;  /* 0x0000000000100947 */ /* 0x002fea0003800000 */
[----:B-----5:R-:W-:Y:S01]  /*216a0*/  IMAD R2, R2, 0x8, R5 ;  /* 0x0000000802027824 */ /* 0x020fe200078e0205 */
[----:B------:R-:W-:-:S04]  /*216b0*/  SHF.L.U32 R3, R3, 0x1f, RZ ;  /* 0x0000001f03037819 */ /* 0x000fc800000006ff */
[----:B------:R-:W1:Y:S02]  /*216c0*/  SYNCS.PHASECHK.TRANS64.TRYWAIT P0, [R2+URZ], R3 ;  /* 0x00000003020075a7 */ /* 0x000e64000800017f */
[----:B-1----:R-:W-:Y:S05]  /*216d0*/  @!P0 BRA `(.L_x_3655) ;  /* 0x00000188009c8947 */ /* 0x002fea0003800000 */
.L_x_3654:
[----:B------:R-:W-:Y:S05]  /*216e0*/  BSYNC B0 ;  /* 0x0000000000007941 */ /* 0x000fea0003800000 */
.L_x_3653:
        /* <DEDUP_REMOVED lines=57> */
.L_x_3657:
[----:B------:R-:W-:Y:S05]  /*21a80*/  BSYNC B0 ;  /* 0x0000000000007941 */ /* 0x000fea0003800000 */
.L_x_3656:
        /* <DEDUP_REMOVED lines=8> */
.L_x_3659:
[----:B------:R-:W-:Y:S05]  /*21b10*/  BSYNC B0 ;  /* 0x0000000000007941 */ /* 0x000fea0003800000 */
.L_x_3658:
[----:B------:R-:W-:Y:S04]  /*21b20*/  BSSY B0, `(.L_x_3660) ;  /* 0x0000004000007945 */ /* 0x000fe80003800000 */
[----:B-1----:R-:W-:Y:S05]  /*21b30*/  @P0 BRA `(.L_x_3661) ;  /* 0x0000000000080947 */ /* 0x002fea0003800000 */
[----:B------:R-:W1:Y:S02]  /*21b40*/  SYNCS.PHASECHK.TRANS64.TRYWAIT P0, [R2+URZ], R3 ;  /* 0x00000003020075a7 */ /* 0x000e64000800017f */
[----:B-1----:R-:W-:Y:S05]  /*21b50*/  @!P0 BRA `(.L_x_3662) ;  /* 0x0000018400908947 */ /* 0x002fea0003800000 */
.L_x_3661:
[----:B------:R-:W-:Y:S05]  /*21b60*/  BSYNC B0 ;  /* 0x0000000000007941 */ /* 0x000fea0003800000 */
.L_x_3660:
        /* <DEDUP_REMOVED lines=248> */
[----:B------:R-:W-:Y:S01]  /*22af0*/  IMAD.MOV.U32 R9, RZ, RZ, R3 ;  /* 0x000000ffff097224 */ /* 0x000fe200078e0003 */
        /* <DEDUP_REMOVED lines=91> */
[----:B------:R-:W-:Y:S01]  /*230b0*/  R2UR UR6, R8 ;  /* 0x00000000080672ca */ /* 0x000fe200000e0000 */
[----:B------:R-:W2:Y:S01]  /*230c0*/  LDL R12, [R1] ;  /* 0x00000000010c7983 */ /* 0x000ea20000100800 */
        /* <DEDUP_REMOVED lines=9> */
[----:B------:R-:W-:Y:S02]  /*23160*/  R2UR UR4, R4 ;  /* 0x00000000040472ca */ /* 0x000fe400000e0000 */
[----:B------:R-:W-:Y:S02]  /*23170*/  R2UR UR7, R9 ;  /* 0x00000000090772ca */ /* 0x000fe400000e0000 */
[----:B------:R-:W-:Y:S01]  /*23180*/  R2UR UR6, R8 ;  /* 0x00000000080672ca */ /* 0x000fe200000e0000 */
[----:B------:R0:W5:Y:S01]  /*23190*/  LDL R9, [R1+0xc] ;  /* 0x00000c0001097983 */ /* 0x0001620000100800 */
        /* <DEDUP_REMOVED lines=69> */
[----:B------:R-:W-:-:S03]  /*235f0*/  LOP3.LUT R2, R12, 0x1, RZ, 0xfc, !PT ;  /* 0x000000010c027812 */ /* 0x000fc600078efcff */
        /* <DEDUP_REMOVED lines=8> */
.L_x_3664:
[----:B------:R-:W-:Y:S05]  /*23680*/  BSYNC B0 ;  /* 0x0000000000007941 */ /* 0x000fea0003800000 */
.L_x_3663:
        /* <DEDUP_REMOVED lines=9> */
[----:B0-----:R-:W3:Y:S04]  /*23720*/  LDL.128 R8, [R1+0xe0] ;  /* 0x0000e00001087983 */ /* 0x001ee80000100c00 */
[----:B------:R-:W4:Y:S04]  /*23730*/  LDL.128 R4, [R1+0xd0] ;  /* 0x0000d00001047983 */ /* 0x000f280000100c00 */
[----:B--2---:R-:W2:Y:S04]  /*23740*/  LD.E R15, desc[UR36][R2.64] ;  /* 0x00000024020f7980 */ /* 0x004ea8000c101900 */
[----:B------:R-:W4:Y:S01]  /*23750*/  LDL.64 R2, [R1+0xf0] ;  /* 0x0000f00001027983 */ /* 0x000f220000100a00 */
[----:B---3--:R-:W-:Y:S01]  /*23760*/  ISETP.GE.AND P1, PT, R9, 0x1, PT ;  /* 0x000000010900780c */ /* 0x008fe20003f26270 */
[----:B------:R-:W-:Y:S01]  /*23770*/  BSSY B0, `(.L_x_3665) ;  /* 0x000007a000007945 */ /* 0x000fe20003800000 */
[-C--:B--2---:R-:W-:Y:S01]  /*23780*/  FMUL.FTZ R12, R26, R15.reuse ;  /* 0x0000000f1a0c7220 */ /* 0x084fe20000410000 */
[-C--:B------:R-:W-:Y:S01]  /*23790*/  FMUL.FTZ R26, R34, R15.reuse ;  /* 0x0000000f221a7220 */ /* 0x080fe20000410000 */
[----:B------:R-:W-:Y:S01]  /*237a0*/  SHF.R.S32.HI R34, RZ, 0x1f, R57 ;  /* 0x0000001fff227819 */ /* 0x000fe20000011439 */
[----:B------:R-:W-:-:S03]  /*237b0*/  FMUL.FTZ R74, R33, R15 ;  /* 0x0000000f214a7220 */ /* 0x000fc60000410000 */
[----:B------:R-:W-:Y:S01]  /*237c0*/  LEA.HI R33, R34, R57, RZ, 0x7 ;  /* 0x0000003922217211 */ /* 0x000fe200078f38ff */
[----:B------:R-:W-:-:S03]  /*237d0*/  FMUL.FTZ R72, R36, R15 ;  /* 0x0000000f24487220 */ /* 0x000fc60000410000 */
[----:B------:R-:W-:Y:S01]  /*237e0*/  LOP3.LUT R36, R33, 0xffffff80, RZ, 0xc0, !PT ;  /* 0xffffff8021247812 */ /* 0x000fe200078ec0ff */
[-C--:B------:R-:W-:Y:S01]  /*237f0*/  FMUL.FTZ R80, R28, R15.reuse ;  /* 0x0000000f1c507220 */ /* 0x080fe20000410000 */
[----:B------:R-:W-:-:S03]  /*23800*/  FMUL.FTZ R28, R35, R15 ;  /* 0x0000000f231c7220 */ /* 0x000fc60000410000 */
[----:B------:R-:W-:Y:S02]  /*23810*/  IMAD.IADD R35, R57, 0x1, -R36 ;  /* 0x0000000139237824 */ /* 0x000fe400078e0a24 */
[----:B------:R-:W-:Y:S01]  /*23820*/  FMUL.FTZ R70, R37, R15 ;  /* 0x0000000f25467220 */ /* 0x000fe20000410000 */
[----:B------:R-:W-:Y:S02]  /*23830*/  LEA.HI R34, R34, R57, RZ, 0x2 ;  /* 0x0000003922227211 */ /* 0x000fe400078f10ff */
[----:B------:R-:W-:Y:S01]  /*23840*/  SHF.R.S32.HI R36, RZ, 0x1f, R35 ;  /* 0x0000001fff247819 */ /* 0x000fe20000011423 */
[-C--:B------:R-:W-:Y:S01]  /*23850*/  FMUL.FTZ R78, R29, R15.reuse ;  /* 0x0000000f1d4e7220 */ /* 0x080fe20000410000 */
[----:B------:R-:W-:Y:S02]  /*23860*/  FMUL.FTZ R58, R30, R15 ;  /* 0x0000000f1e3a7220 */ /* 0x000fe40000410000 */
        /* <DEDUP_REMOVED lines=8> */
[----:B------:R-:W-:Y:S01]  /*238f0*/  LEA.HI R39, R39, R38, RZ, 0x3 ;  /* 0x0000002627277211 */ /* 0x000fe200078f18ff */
[-C--:B------:R-:W-:Y:S01]  /*23900*/  FMUL.FTZ R64, R41, R15.reuse ;  /* 0x0000000f29407220 */ /* 0x080fe20000410000 */
[----:B------:R-:W-:Y:S01]  /*23910*/  FMUL.FTZ R66, R40, R15 ;  /* 0x0000000f28427220 */ /* 0x000fe20000410000 */
[----:B------:R-:W-:Y:S02]  /*23920*/  LEA.HI R40, R57, R57, RZ, 0x1 ;  /* 0x0000003939287211 */ /* 0x000fe400078f08ff */
[----:B------:R-:W-:-:S02]  /*23930*/  LOP3.LUT R41, R39, 0xfffffff8, RZ, 0xc0, !PT ;  /* 0xfffffff827297812 */ /* 0x000fc400078ec0ff */
[----:B------:R-:W-:Y:S02]  /*23940*/  SHF.R.S32.HI R39, RZ, 0x5, R36 ;  /* 0x00000005ff277819 */ /* 0x000fe40000011424 */
[----:B------:R-:W-:Y:S01]  /*23950*/  LOP3.LUT R40, R40, 0x1ffffffe, RZ, 0xc0, !PT ;  /* 0x1ffffffe28287812 */ /* 0x000fe200078ec0ff */
[----:B------:R-:W-:Y:S01]  /*23960*/  IMAD.IADD R38, R38, 0x1, -R41 ;  /* 0x0000000126267824 */ /* 0x000fe200078e0a29 */
[----:B----4-:R-:W-:Y:S01]  /*23970*/  ISETP.NE.AND P0, PT, R2, 0x1, PT ;  /* 0x000000010200780c */ /* 0x010fe20003f05270 */
[----:B------:R-:W-:Y:S02]  /*23980*/  IMAD R39, R56, 0x4, R39 ;  /* 0x0000000438277824 */ /* 0x000fe400078e0227 */
[----:B------:R-:W-:Y:S02]  /*23990*/  IMAD.IADD R40, R57, 0x1, -R40 ;  /* 0x0000000139287824 */ /* 0x000fe400078e0a28 */
[----:B------:R-:W-:-:S04]  /*239a0*/  IMAD.U32 R39, R39, 0x10, R38 ;  /* 0x0000001027277824 */ /* 0x000fc800078e0026 */
[----:B------:R-:W-:-:S04]  /*239b0*/  IMAD R36, R40, 0x8, R39 ;  /* 0x0000000828247824 */ /* 0x000fc800078e0227 */
[----:B------:R-:W-:-:S04]  /*239c0*/  @P0 IMAD.HI.U32 R3, R36, R3, RZ ;  /* 0x0000000324030227 */ /* 0x000fc800078e00ff */
[-C--:B------:R-:W-:Y:S01]  /*239d0*/  FMUL.FTZ R60, R44, R15.reuse ;  /* 0x0000000f2c3c7220 */ /* 0x080fe20000410000 */
[----:B------:R-:W-:Y:S01]  /*239e0*/  @P0 SHF.R.U32.HI R36, RZ, R20, R3 ;  /* 0x00000014ff240219 */ /* 0x000fe20000011603 */
[----:B------:R-:W-:Y:S01]  /*239f0*/  IMAD.SHL.U32 R20, R0, 0x40, RZ ;  /* 0x0000004000147824 */ /* 0x000fe200078e00ff */
[----:B------:R-:W-:Y:S01]  /*23a00*/  LOP3.LUT R2, R37, 0x7ffffffc, RZ, 0xc0, !PT ;  /* 0x7ffffffc25027812 */ /* 0x000fe200078ec0ff */
[-C--:B------:R-:W-:Y:S02]  /*23a10*/  FMUL.FTZ R13, R24, R15.reuse ;  /* 0x0000000f180d7220 */ /* 0x080fe40000410000 */
[----:B------:R-:W0:Y:S01]  /*23a20*/  SHFL.IDX PT, R44, R36, RZ, 0x1c1f ;  /* 0x001c1fff242c7589 */ /* 0x000e2200000e0000 */
[-C--:B------:R-:W-:Y:S01]  /*23a30*/  FMUL.FTZ R24, R25, R15.reuse ;  /* 0x0000000f19187220 */ /* 0x080fe20000410000 */
[-C--:B------:R-:W-:Y:S01]  /*23a40*/  FMUL.FTZ R14, R27, R15.reuse ;  /* 0x0000000f1b0e7220 */ /* 0x080fe20000410000 */
[----:B------:R-:W-:Y:S01]  /*23a50*/  FMUL.FTZ R25, R31, R15 ;  /* 0x0000000f1f197220 */ /* 0x000fe20000410000 */
[----:B------:R-:W-:-:S02]  /*23a60*/  IMAD.IADD R35, R35, 0x1, -R2 ;  /* 0x0000000123237824 */ /* 0x000fc400078e0a02 */
[-C--:B------:R-:W-:Y:S01]  /*23a70*/  FMUL.FTZ R76, R32, R15.reuse ;  /* 0x0000000f204c7220 */ /* 0x080fe20000410000 */
        /* <DEDUP_REMOVED lines=18> */
[----:B------:R-:W2:Y:S08]  /*23ba0*/  MUFU.TANH R24, R24 ;  /* 0x0000001800187308 */ /* 0x000eb00000002400 */
        /* <DEDUP_REMOVED lines=27> */
[----:B------:R0:W0:Y:S08]  /*23d60*/  MUFU.TANH R48, R53 ;  /* 0x0000003500307308 */ /* 0x0000300000002400 */
[----:B------:R-:W1:Y:S08]  /*23d70*/  MUFU.TANH R39, R39 ;  /* 0x0000002700277308 */ /* 0x000e700000002400 */
[----:B------:R-:W1:Y:S01]  /*23d80*/  MUFU.TANH R38, R38 ;  /* 0x0000002600267308 */ /* 0x000e620000002400 */
[----:B------:R-:W-:-:S02]  /*23d90*/  IMAD.IADD R15, R2, 0x1, R7 ;  /* 0x00000001020f7824 */ /* 0x000fc400078e0207 */
[----:B------:R-:W-:Y:S02]  /*23da0*/  IMAD.IADD R37, R2, 0x1, R3 ;  /* 0x0000000102257824 */ /* 0x000fe400078e0203 */
        /* <DEDUP_REMOVED lines=14> */
.L_x_3668:
[----:B------:R-:W-:-:S13]  /*23e90*/  ISETP.NE.AND P0, PT, R9, 0x1, PT ;  /* 0x000000010900780c */ /* 0x000fda0003f05270 */
[----:B------:R-:W-:-:S05]  /*23ea0*/  @P0 IMAD.HI.U32 R6, R7, R10, RZ ;  /* 0x0000000a07060227 */ /* 0x000fca00078e00ff */
[----:B------:R-:W-:-:S07]  /*23eb0*/  @P0 SHF.R.U32.HI R7, RZ, R11, R6 ;  /* 0x0000000bff070219 */ /* 0x000fce0000011606 */
.L_x_3669:
[----:B------:R-:W-:Y:S05]  /*23ec0*/  BSYNC B1 ;  /* 0x0000000000017941 */ /* 0x000fea0003800000 */
.L_x_3667:
[----:B------:R-:W-:-:S04]  /*23ed0*/  IMAD R6, R7, R9, -R20 ;  /* 0x0000000907067224 */ /* 0x000fc800078e0a14 */
[----:B------:R-:W-:-:S05]  /*23ee0*/  IMAD R6, R35, -0x2, R6 ;  /* 0xfffffffe23067824 */ /* 0x000fca00078e0206 */
[----:B------:R-:W-:Y:S02]  /*23ef0*/  VIMNMX R3, R3, R6, !PT ;  /* 0x0000000603037248 */ /* 0x000fe40007fe0100 */
[----:B------:R-:W-:-:S07]  /*23f00*/  VIADDMNMX R2, R6, R9, R2, PT ;  /* 0x0000000906027246 */ /* 0x000fce0003800102 */
.L_x_3666:
[----:B------:R-:W-:Y:S05]  /*23f10*/  BSYNC B0 ;  /* 0x0000000000007941 */ /* 0x000fea0003800000 */
.L_x_3665:
        /* <DEDUP_REMOVED lines=70> */
[----:B-1----:R-:W-:Y:S02]  /*24380*/  FSEL R57, R13, -INF , !P6 ;  /* 0xff8000000d397808 */ /* 0x002fe40007000000 */
[----:B------:R-:W-:Y:S01]  /*24390*/  ISETP.GE.AND P6, PT, R8, 0x3a, PT ;  /* 0x0000003a0800780c */ /* 0x000fe20003fc6270 */
[----:B0-----:R-:W-:-:S03]  /*243a0*/  IMAD.IADD R8, R37, 0x1, R36 ;  /* 0x0000000125087824 */ /* 0x001fc600078e0224 */
        /* <DEDUP_REMOVED lines=17> */
.L_x_3673:
[----:B------:R-:W-:-:S13]  /*244c0*/  ISETP.NE.AND P6, PT, R9, 0x1, PT ;  /* 0x000000010900780c */ /* 0x000fda0003fc5270 */
[----:B------:R-:W-:-:S05]  /*244d0*/  @P6 IMAD.HI.U32 R10, R5, R10, RZ ;  /* 0x0000000a050a6227 */ /* 0x000fca00078e00ff */
[----:B------:R-:W-:-:S07]  /*244e0*/  @P6 SHF.R.U32.HI R5, RZ, R11, R10 ;  /* 0x0000000bff056219 */ /* 0x000fce000001160a */
.L_x_3674:
[----:B------:R-:W-:Y:S05]  /*244f0*/  BSYNC B1 ;  /* 0x0000000000017941 */ /* 0x000fea0003800000 */
.L_x_3672:
[----:B------:R-:W-:-:S04]  /*24500*/  IMAD R20, R5, R9, -R20 ;  /* 0x0000000905147224 */ /* 0x000fc800078e0a14 */
[----:B------:R-:W-:-:S05]  /*24510*/  IMAD R35, R35, -0x2, R20 ;  /* 0xfffffffe23237824 */ /* 0x000fca00078e0214 */
[----:B------:R-:W-:Y:S02]  /*24520*/  VIADDMNMX R2, R35, R9, R2, PT ;  /* 0x0000000923027246 */ /* 0x000fe40003800102 */
[----:B------:R-:W-:-:S07]  /*24530*/  VIMNMX R8, R8, R35, !PT ;  /* 0x0000002308087248 */ /* 0x000fce0007fe0100 */
.L_x_3671:
[----:B------:R-:W-:Y:S05]  /*24540*/  BSYNC B0 ;  /* 0x0000000000007941 */ /* 0x000fea0003800000 */
.L_x_3670:
[C---:B------:R-:W-:Y:S02]  /*24550*/  ISETP.GT.AND P0, PT, R8.reuse, 0x1, !P0 ;  /* 0x000000010800780c */ /* 0x040fe40004704270 */
[----:B------:R-:W-:Y:S02]  /*24560*/  ISETP.GT.AND P1, PT, R8, 0x8, !P1 ;  /* 0x000000080800780c */ /* 0x000fe40004f24270 */
[C---:B------:R-:W-:Y:S02]  /*24570*/  ISETP.LT.OR P0, PT, R2.reuse, 0x2, P0 ;  /* 0x000000020200780c */ /* 0x040fe40000701670 */
[----:B------:R-:W-:Y:S02]  /*24580*/  ISETP.LT.OR P1, PT, R2, 0x9, P1 ;  /* 0x000000090200780c */ /* 0x000fe40000f21670 */
[----:B------:R-:W-:Y:S02]  /*24590*/  FSEL R62, R14, -INF , !P0 ;  /* 0xff8000000e3e7808 */ /* 0x000fe40004000000 */
[----:B------:R-:W-:Y:S01]  /*245a0*/  ISETP.NE.AND P0, PT, R7, RZ, PT ;  /* 0x000000ff0700720c */ /* 0x000fe20003f05270 */
[----:B------:R-:W2:Y:S01]  /*245b0*/  LDL R14, [R1+0x200] ;  /* 0x00020000010e7983 */ /* 0x000ea20000100800 */
[----:B------:R-:W-:-:S02]  /*245c0*/  FSEL R58, R58, -INF , !P1 ;  /* 0xff8000003a3a7808 */ /* 0x000fc40004800000 */
[----:B------:R-:W-:Y:S02]  /*245d0*/  ISETP.GT.AND P0, PT, R8, 0x9, !P0 ;  /* 0x000000090800780c */ /* 0x000fe40004704270 */
[----:B------:R-:W-:Y:S02]  /*245e0*/  ISETP.NE.AND P1, PT, R24, RZ, PT ;  /* 0x000000ff1800720c */ /* 0x000fe40003f25270 */
[----:B------:R-:W-:Y:S02]  /*245f0*/  ISETP.LT.OR P0, PT, R2, 0xa, P0 ;  /* 0x0000000a0200780c */ /* 0x000fe40000701670 */
[----:B------:R-:W-:Y:S02]  /*24600*/  ISETP.NE.AND P6, PT, R46, RZ, PT ;  /* 0x000000ff2e00720c */ /* 0x000fe40003fc5270 */
[----:B------:R-:W-:Y:S02]  /*24610*/  FSEL R54, R25, -INF , !P0 ;  /* 0xff80000019367808 */ /* 0x000fe40004000000 */
[----:B------:R-:W-:-:S02]  /*24620*/  ISETP.GT.AND P0, PT, R8, 0x10, !P1 ;  /* 0x000000100800780c */ /* 0x000fc40004f04270 */
        /* <DEDUP_REMOVED lines=12> */
[----:B------:R-:W-:Y:S02]  /*246f0*/  ISETP.GT.AND P1, PT, R8, 0x28, !P1 ;  /* 0x000000280800780c */ /* 0x000fe40004f24270 */
[----:B------:R-:W-:Y:S02]  /*24700*/  ISETP.LT.OR P0, PT, R2, 0x1a, P0 ;  /* 0x0000001a0200780c */ /* 0x000fe40000701670 */
[----:B------:R-:W-:Y:S02]  /*24710*/  ISETP.NE.AND P6, PT, R13, RZ, PT ;  /* 0x000000ff0d00720c */ /* 0x000fe40003fc5270 */
[----:B------:R-:W-:-:S02]  /*24720*/  FSEL R46, R30, -INF , !P0 ;  /* 0xff8000001e2e7808 */ /* 0x000fc40004000000 */
[----:B------:R-:W-:-:S04]  /*24730*/  ISETP.NE.AND P0, PT, R55, RZ, PT ;  /* 0x000000ff3700720c */ /* 0x000fc80003f05270 */
[----:B------:R-:W-:-:S04]  /*24740*/  ISETP.GT.AND P0, PT, R8, 0x20, !P0 ;  /* 0x000000200800780c */ /* 0x000fc80004704270 */
[----:B------:R-:W-:-:S04]  /*24750*/  ISETP.LT.OR P0, PT, R2, 0x21, P0 ;  /* 0x000000210200780c */ /* 0x000fc80000701670 */
[----:B------:R-:W-:Y:S02]  /*24760*/  FSEL R44, R31, -INF , !P0 ;  /* 0xff8000001f2c7808 */ /* 0x000fe40004000000 */
[----:B------:R-:W-:Y:S02]  /*24770*/  ISETP.NE.AND P0, PT, R6, RZ, PT ;  /* 0x000000ff0600720c */ /* 0x000fe40003f05270 */
[----:B------:R-:W3:Y:S02]  /*24780*/  LDL.64 R6, [R1+0x1e0] ;  /* 0x0001e00001067983 */ /* 0x000ee40000100a00 */
[----:B------:R-:W-:-:S04]  /*24790*/  ISETP.GT.AND P0, PT, R8, RZ, !P0 ;  /* 0x000000ff0800720c */ /* 0x000fc80004704270 */
[----:B------:R-:W-:-:S04]  /*247a0*/  ISETP.LT.OR P0, PT, R2, 0x1, P0 ;  /* 0x000000010200780c */ /* 0x000fc80000701670 */
[----:B------:R-:W-:Y:S02]  /*247b0*/  FSEL R68, R12, -INF , !P0 ;  /* 0xff8000000c447808 */ /* 0x000fe40004000000 */
[----:B------:R-:W-:-:S04]  /*247c0*/  ISETP.NE.AND P0, PT, R59, RZ, PT ;  /* 0x000000ff3b00720c */ /* 0x000fc80003f05270 */
[----:B------:R-:W-:-:S04]  /*247d0*/  ISETP.GT.AND P0, PT, R8, 0x21, !P0 ;  /* 0x000000210800780c */ /* 0x000fc80004704270 */
[----:B------:R-:W-:Y:S02]  /*247e0*/  ISETP.LT.OR P0, PT, R2, 0x22, P0 ;  /* 0x000000220200780c */ /* 0x000fe40000701670 */
[----:B------:R-:W-:Y:S02]  /*247f0*/  ISETP.GT.AND P2, PT, R8, 0x29, !P2 ;  /* 0x000000290800780c */ /* 0x000fe40005744270 */
[----:B------:R-:W-:Y:S02]  /*24800*/  ISETP.LT.OR P1, PT, R2, 0x29, P1 ;  /* 0x000000290200780c */ /* 0x000fe40000f21670 */
[----:B------:R-:W-:Y:S02]  /*24810*/  FSEL R45, R27, -INF , !P0 ;  /* 0xff8000001b2d7808 */ /* 0x000fe40004000000 */
[C---:B------:R-:W-:Y:S02]  /*24820*/  ISETP.GT.AND P3, PT, R8.reuse, 0x30, !P3 ;  /* 0x000000300800780c */ /* 0x040fe40005f64270 */
[----:B------:R-:W-:-:S02]  /*24830*/  ISETP.GT.AND P4, PT, R8, 0x31, !P4 ;  /* 0x000000310800780c */ /* 0x000fc40006784270 */
[C---:B------:R-:W-:Y:S02]  /*24840*/  ISETP.GT.AND P5, PT, R8.reuse, 0x38, !P5 ;  /* 0x000000380800780c */ /* 0x040fe40006fa4270 */
[----:B------:R-:W-:Y:S02]  /*24850*/  ISETP.GT.AND P6, PT, R8, 0x39, !P6 ;  /* 0x000000390800780c */ /* 0x000fe400077c4270 */
[C---:B------:R-:W-:Y:S02]  /*24860*/  ISETP.LT.OR P2, PT, R2.reuse, 0x2a, P2 ;  /* 0x0000002a0200780c */ /* 0x040fe40001741670 */
[----:B------:R-:W-:Y:S02]  /*24870*/  FSEL R43, R43, -INF , !P1 ;  /* 0xff8000002b2b7808 */ /* 0x000fe40004800000 */
[----:B------:R-:W-:Y:S02]  /*24880*/  ISETP.LT.OR P3, PT, R2, 0x31, P3 ;  /* 0x000000310200780c */ /* 0x000fe40001f61670 */
[----:B------:R-:W-:-:S02]  /*24890*/  FSEL R42, R42, -INF , !P2 ;  /* 0xff8000002a2a7808 */ /* 0x000fc40005000000 */
[C---:B------:R-:W-:Y:S02]  /*248a0*/  ISETP.LT.OR P4, PT, R2.reuse, 0x32, P4 ;  /* 0x000000320200780c */ /* 0x040fe40002781670 */
[----:B------:R-:W-:Y:S02]  /*248b0*/  FSEL R41, R41, -INF , !P3 ;  /* 0xff80000029297808 */ /* 0x000fe40005800000 */
[----:B------:R-:W-:Y:S02]  /*248c0*/  ISETP.LT.OR P5, PT, R2, 0x39, P5 ;  /* 0x000000390200780c */ /* 0x000fe40002fa1670 */
[----:B------:R-:W-:Y:S02]  /*248d0*/  FSEL R40, R40, -INF , !P4 ;  /* 0xff80000028287808 */ /* 0x000fe40006000000 */
[----:B------:R-:W-:Y:S02]  /*248e0*/  ISETP.LT.OR P6, PT, R2, 0x3a, P6 ;  /* 0x0000003a0200780c */ /* 0x000fe400037c1670 */
[----:B------:R-:W-:-:S02]  /*248f0*/  FSEL R39, R39, -INF , !P5 ;  /* 0xff80000027277808 */ /* 0x000fc40006800000 */
[----:B------:R-:W-:Y:S02]  /*24900*/  FSEL R38, R38, -INF , !P6 ;  /* 0xff80000026267808 */ /* 0x000fe40007000000 */
[----:B---3--:R-:W-:-:S04]  /*24910*/  FMNMX.FTZ R3, R57, R6, !PT ;  /* 0x0000000639037209 */ /* 0x008fc80007810000 */
        /* <DEDUP_REMOVED lines=33> */
[----:B------:R-:W3:Y:S01]  /*24b30*/  LDL R20, [R1+0x1e4] ;  /* 0x0001e40001147983 */ /* 0x000ee20000100800 */
[----:B0-----:R-:W-:-:S03]  /*24b40*/  FMNMX.FTZ R8, R2, R5, !PT ;  /* 0x0000000502087209 */ /* 0x001fc60007810000 */
[----:B-1----:R-:W4:Y:S04]  /*24b50*/  LDL.64 R2, [R1+0xb8] ;  /* 0x0000b80001027983 */ /* 0x002f280000100a00 */
[----:B------:R-:W0:Y:S02]  /*24b60*/  SHFL.BFLY PT, R5, R8, 0x1, 0x1f ;  /* 0x0c201f0008057f89 */ /* 0x000e2400000e0000 */
[----:B0-----:R-:W-:Y:S02]  /*24b70*/  FMNMX.FTZ R10, R8, R5, !PT ;  /* 0x00000005080a7209 */ /* 0x001fe40007810000 */
[----:B------:R-:W5:Y:S04]  /*24b80*/  LDL.64 R4, [R1+0x1f0] ;  /* 0x0001f00001047983 */ /* 0x000f680000100a00 */
[----:B------:R-:W-:Y:S04]  /*24b90*/  STL [R1+0x1e0], R10 ;  /* 0x0001e00a01007387 */ /* 0x000fe80000100800 */
[----:B------:R-:W2:Y:S04]  /*24ba0*/  LDL R11, [R1+0x1e0] ;  /* 0x0001e000010b7983 */ /* 0x000ea80000100800 */
[----:B---3--:R-:W0:Y:S02]  /*24bb0*/  SHFL.BFLY PT, R9, R20, 0x2, 0x1f ;  /* 0x0c401f0014097f89 */ /* 0x008e2400000e0000 */
[----:B0-----:R-:W-:-:S05]  /*24bc0*/  FMNMX.FTZ R9, R9, R20, !PT ;  /* 0x0000001409097209 */ /* 0x001fca0007810000 */
[----:B------:R-:W0:Y:S01]  /*24bd0*/  SHFL.BFLY PT, R12, R9, 0x1, 0x1f ;  /* 0x0c201f00090c7f89 */ /* 0x000e2200000e0000 */
[----:B--2---:R-:W-:Y:S02]  /*24be0*/  FSETP.NEU.FTZ.AND P0, PT, R11, -INF , PT ;  /* 0xff8000000b00780b */ /* 0x004fe40003f1d000 */
        /* <DEDUP_REMOVED lines=27> */
.L_x_3676:
[----:B------:R-:W-:Y:S05]  /*24da0*/  BSYNC B0 ;  /* 0x0000000000007941 */ /* 0x000fea0003800000 */
.L_x_3675:
        /* <DEDUP_REMOVED lines=9> */
.L_x_3678:
[----:B------:R-:W-:Y:S05]  /*24e40*/  BSYNC B0 ;  /* 0x0000000000007941 */ /* 0x000fea0003800000 */
.L_x_3677:
[----:B------:R-:W0:Y:S04]  /*24e50*/  LDL R55, [R1+0x200] ;  /* 0x0002000001377983 */ /* 0x000e280000100800 */
[----:B------:R-:W0:Y:S04]  /*24e60*/  LDL.64 R8, [R1+0x1e0] ;  /* 0x0001e00001087983 */ /* 0x000e280000100a00 */
        /* <DEDUP_REMOVED lines=30> */
[C---:B0-----:R-:W-:Y:S01]  /*25050*/  FMUL.FTZ R4, R8.reuse, R55 ;  /* 0x0000003708047220 */ /* 0x041fe20000410000 */
[----:B------:R-:W-:-:S04]  /*25060*/  FSETP.NEU.FTZ.AND P0, PT, R8, -INF , PT ;  /* 0xff8000000800780b */ /* 0x000fc80003f1d000 */
[----:B------:R-:W-:Y:S02]  /*25070*/  FSEL R59, R4, RZ, P0 ;  /* 0x000000ff043b7208 */ /* 0x000fe40000000000 */
[----:B------:R-:W4:Y:S01]  /*25080*/  LDL.64 R4, [R1+0x238] ;  /* 0x0002380001047983 */ /* 0x000f220000100a00 */
[----:B------:R-:W-:Y:S02]  /*25090*/  FSETP.NEU.FTZ.AND P0, PT, R9, -INF , PT ;  /* 0xff8000000900780b */ /* 0x000fe40003f1d000 */
[-C--:B------:R-:W-:Y:S01]  /*250a0*/  FFMA.FTZ R174, R49, R55.reuse, -R59 ;  /* 0x0000003731ae7223 */ /* 0x080fe2000001083b */
[----:B------:R-:W-:-:S05]  /*250b0*/  FMUL.FTZ R49, R9, R55 ;  /* 0x0000003709317220 */ /* 0x000fca0000410000 */
[----:B------:R-:W-:Y:S01]  /*250c0*/  FSEL R49, R49, RZ, P0 ;  /* 0x000000ff31317208 */ /* 0x000fe20000000000 */
[----:B------:R-:W-:-:S04]  /*250d0*/  FFMA.FTZ R152, R57, R55, -R59 ;  /* 0x0000003739987223 */ /* 0x000fc8000001083b */
[-CC-:B------:R-:W-:Y:S01]  /*250e0*/  FFMA.FTZ R132, R68, R55.reuse, -R49.reuse ;  /* 0x0000003744847223 */ /* 0x180fe20000010831 */
[-C--:B------:R-:W-:Y:S01]  /*250f0*/  FFMA.FTZ R153, R62, R55.reuse, -R49 ;  /* 0x000000373e997223 */ /* 0x080fe20000010831 */
[-C--:B------:R-:W-:Y:S01]  /*25100*/  FFMA.FTZ R121, R82, R55.reuse, -R59 ;  /* 0x0000003752797223 */ /* 0x080fe2000001083b */
[----:B------:R-:W2:Y:S01]  /*25110*/  MUFU.EX2 R152, R152 ;  /* 0x0000009800987308 */ /* 0x000ea20000000800 */
        /* <DEDUP_REMOVED lines=14> */
[-CC-:B------:R-:W-:Y:S01]  /*25200*/  FFMA.FTZ R176, R66, R55.reuse, -R59.reuse ;  /* 0x0000003742b07223 */ /* 0x180fe2000001083b */
[----:B------:R-:W1:Y:S01]  /*25210*/  MUFU.EX2 R153, R153 ;  /* 0x0000009900997308 */ /* 0x000e620000000800 */
[-C--:B------:R-:W-:Y:S01]  /*25220*/  FFMA.FTZ R127, R64, R55.reuse, -R59 ;  /* 0x00000037407f7223 */ /* 0x080fe2000001083b */
[-CC-:B------:R-:W-:Y:S01]  /*25230*/  FFMA.FTZ R126, R45, R55.reuse, -R49.reuse ;  /* 0x000000372d7e7223 */ /* 0x180fe20000010831 */
[-C--:B------:R-:W-:Y:S01]  /*25240*/  FFMA.FTZ R173, R41, R55.reuse, -R49 ;  /* 0x0000003729ad7223 */ /* 0x080fe20000010831 */
[-C--:B------:R-:W-:Y:S01]  /*25250*/  FFMA.FTZ R125, R60, R55.reuse, -R59 ;  /* 0x000000373c7d7223 */ /* 0x080fe2000001083b */
[-CC-:B------:R-:W-:Y:S01]  /*25260*/  FFMA.FTZ R179, R43, R55.reuse, -R49.reuse ;  /* 0x000000372bb37223 */ /* 0x180fe20000010831 */
[-C--:B------:R-:W-:Y:S01]  /*25270*/  FFMA.FTZ R116, R42, R55.reuse, -R49 ;  /* 0x000000372a747223 */ /* 0x080fe20000010831 */
[-CC-:B------:R-:W-:Y:S01]  /*25280*/  FFMA.FTZ R178, R56, R55.reuse, -R59.reuse ;  /* 0x0000003738b27223 */ /* 0x180fe2000001083b */
[----:B------:R-:W1:Y:S01]  /*25290*/  MUFU.EX2 R121, R121 ;  /* 0x0000007900797308 */ /* 0x000e620000000800 */
[----:B--2---:R-:W-:Y:S01]  /*252a0*/  FADD.FTZ R6, R152, R6 ;  /* 0x0000000698067221 */ /* 0x004fe20000010000 */
[-CC-:B------:R-:W-:Y:S01]  /*252b0*/  FFMA.FTZ R190, R53, R55.reuse, -R59.reuse ;  /* 0x0000003735be7223 */ /* 0x180fe2000001083b */
[-C--:B------:R-:W-:Y:S01]  /*252c0*/  FFMA.FTZ R172, R51, R55.reuse, -R59 ;  /* 0x0000003733ac7223 */ /* 0x080fe2000001083b */
[-C--:B------:R-:W-:Y:S01]  /*252d0*/  FFMA.FTZ R175, R39, R55.reuse, -R49 ;  /* 0x0000003727af7223 */ /* 0x080fe20000010831 */
[----:B------:R-:W-:Y:S01]  /*252e0*/  FFMA.FTZ R9, R48, R55, -R59 ;  /* 0x0000003730097223 */ /* 0x000fe2000001083b */
[C---:B---3--:R-:W-:Y:S01]  /*252f0*/  FMUL.FTZ R35, R135.reuse, R35 ;  /* 0x0000002387237220 */ /* 0x048fe20000410000 */
[C---:B------:R-:W-:Y:S01]  /*25300*/  FMUL.FTZ R34, R135.reuse, R34 ;  /* 0x0000002287227220 */ /* 0x040fe20000410000 */
[----:B------:R-:W2:Y:S01]  /*25310*/  MUFU.EX2 R155, R155 ;  /* 0x0000009b009b7308 */ /* 0x000ea20000000800 */
[C---:B----4-:R-:W-:Y:S01]  /*25320*/  FMUL.FTZ R37, R134.reuse, R37 ;  /* 0x0000002586257220 */ /* 0x050fe20000410000 */
[----:B------:R-:W-:Y:S01]  /*25330*/  FMUL.FTZ R36, R134, R36 ;  /* 0x0000002486247220 */ /* 0x000fe20000410000 */
[C---:B------:R-:W-:Y:S01]  /*25340*/  FMUL.FTZ R33, R135.reuse, R33 ;  /* 0x0000002187217220 */ /* 0x040fe20000410000 */
[C---:B------:R-:W-:Y:S01]  /*25350*/  FMUL.FTZ R32, R135.reuse, R32 ;  /* 0x0000002087207220 */ /* 0x040fe20000410000 */
[C---:B------:R-:W-:Y:S01]  /*25360*/  FMUL.FTZ R31, R135.reuse, R31 ;  /* 0x0000001f871f7220 */ /* 0x040fe20000410000 */
[C---:B------:R-:W-:Y:S01]  /*25370*/  FMUL.FTZ R30, R135.reuse, R30 ;  /* 0x0000001e871e7220 */ /* 0x040fe20000410000 */
[C---:B------:R-:W-:Y:S01]  /*25380*/  FMUL.FTZ R27, R135.reuse, R27 ;  /* 0x0000001b871b7220 */ /* 0x040fe20000410000 */
[----:B------:R-:W3:Y:S01]  /*25390*/  MUFU.EX2 R120, R120 ;  /* 0x0000007800787308 */ /* 0x000ee20000000800 */
        /* <DEDUP_REMOVED lines=16> */
[----:B-1----:R-:W-:Y:S01]  /*254a0*/  FADD.FTZ R8, R153, R8 ;  /* 0x0000000899087221 */ /* 0x002fe20000010000 */
[----:B------:R-:W-:Y:S01]  /*254b0*/  FADD.FTZ R7, R121, R6 ;  /* 0x0000000679077221 */ /* 0x000fe20000010000 */
[C---:B------:R-:W-:Y:S01]  /*254c0*/  FMUL.FTZ R85, R134.reuse, R85 ;  /* 0x0000005586557220 */ /* 0x040fe20000410000 */
[C---:B------:R-:W-:Y:S01]  /*254d0*/  FMUL.FTZ R84, R134.reuse, R84 ;  /* 0x0000005486547220 */ /* 0x040fe20000410000 */
[C---:B------:R-:W-:Y:S01]  /*254e0*/  FMUL.FTZ R87, R134.reuse, R87 ;  /* 0x0000005786577220 */ /* 0x040fe20000410000 */
[----:B------:R-:W-:Y:S01]  /*254f0*/  FMUL.FTZ R86, R134, R86 ;  /* 0x0000005686567220 */ /* 0x000fe20000410000 */
[----:B------:R-:W4:Y:S01]  /*25500*/  LDL.64 R82, [R1+0x350] ;  /* 0x0003500001527983 */ /* 0x000f220000100a00 */
[----:B------:R-:W1:Y:S03]  /*25510*/  MUFU.EX2 R169, R169 ;  /* 0x000000a900a97308 */ /* 0x000e660000000800 */
[----:B------:R-:W4:Y:S04]  /*25520*/  LDL.64 R80, [R1+0x360] ;  /* 0x0003600001507983 */ /* 0x000f280000100a00 */
[----:B------:R-:W4:Y:S01]  /*25530*/  LDL.64 R78, [R1+0x370] ;  /* 0x00037000014e7983 */ /* 0x000f220000100a00 */
[----:B------:R-:W1:Y:S01]  /*25540*/  MUFU.EX2 R117, R117 ;  /* 0x0000007500757308 */ /* 0x000e620000000800 */
[----:B--2---:R-:W-:Y:S01]  /*25550*/  FADD.FTZ R8, R155, R8 ;  /* 0x000000089b087221 */ /* 0x004fe20000010000 */
[----:B---3--:R-:W-:Y:S01]  /*25560*/  FADD.FTZ R7, R120, R7 ;  /* 0x0000000778077221 */ /* 0x008fe20000010000 */
[----:B------:R-:W2:Y:S04]  /*25570*/  LDL.64 R76, [R1+0x380] ;  /* 0x00038000014c7983 */ /* 0x000ea80000100a00 */
[----:B------:R-:W3:Y:S01]  /*25580*/  LDL.64 R74, [R1+0x3a0] ;  /* 0x0003a000014a7983 */ /* 0x000ee20000100a00 */
[----:B------:R-:W1:Y:S03]  /*25590*/  MUFU.EX2 R130, R130 ;  /* 0x0000008200827308 */ /* 0x000e660000000800 */
[----:B------:R-:W3:Y:S04]  /*255a0*/  LDL.64 R68, [R1+0x3d0] ;  /* 0x0003d00001447983 */ /* 0x000ee80000100a00 */
[----:B------:R-:W3:Y:S01]  /*255b0*/  LDL.64 R62, [R1+0x248] ;  /* 0x00024800013e7983 */ /* 0x000ee20000100a00 */
[----:B------:R-:W1:Y:S01]  /*255c0*/  MUFU.EX2 R168, R168 ;  /* 0x000000a800a87308 */ /* 0x000e620000000800 */
[----:B0-----:R-:W-:Y:S01]  /*255d0*/  FADD.FTZ R8, R131, R8 ;  /* 0x0000000883087221 */ /* 0x001fe20000010000 */
[----:B----4-:R-:W-:Y:S01]  /*255e0*/  FADD.FTZ R6, R154, R7 ;  /* 0x000000079a067221 */ /* 0x010fe20000010000 */
[----:B------:R-:W4:Y:S04]  /*255f0*/  LDL.64 R66, [R1+0x390] ;  /* 0x0003900001427983 */ /* 0x000f280000100a00 */
[----:B------:R-:W3:Y:S01]  /*25600*/  LDL.64 R72, [R1+0x3b0] ;  /* 0x0003b00001487983 */ /* 0x000ee20000100a00 */
[----:B------:R-:W0:Y:S08]  /*25610*/  MUFU.EX2 R171, R171 ;  /* 0x000000ab00ab7308 */ /* 0x000e300000000800 */
[----:B------:R-:W0:Y:S01]  /*25620*/  MUFU.EX2 R129, R129 ;  /* 0x0000008100817308 */ /* 0x000e220000000800 */
[----:B-1----:R-:W-:Y:S01]  /*25630*/  FADD.FTZ R41, R169, R8 ;  /* 0x00000008a9297221 */ /* 0x002fe20000010000 */
[----:B------:R-:W-:Y:S01]  /*25640*/  FADD.FTZ R7, R117, R6 ;  /* 0x0000000675077221 */ /* 0x000fe20000010000 */
[----:B------:R-:W3:Y:S04]  /*25650*/  LDL.64 R70, [R1+0x3c0] ;  /* 0x0003c00001467983 */ /* 0x000ee80000100a00 */
[----:B------:R-:W3:Y:S01]  /*25660*/  LDL.64 R46, [R1+0x278] ;  /* 0x00027800012e7983 */ /* 0x000ee20000100a00 */
[----:B------:R-:W1:Y:S08]  /*25670*/  MUFU.EX2 R128, R128 ;  /* 0x0000008000807308 */ /* 0x000e700000000800 */
[----:B------:R-:W1:Y:S01]  /*25680*/  MUFU.EX2 R170, R170 ;  /* 0x000000aa00aa7308 */ /* 0x000e620000000800 */
[----:B------:R-:W-:Y:S01]  /*25690*/  FADD.FTZ R42, R130, R41 ;  /* 0x00000029822a7221 */ /* 0x000fe20000010000 */
[----:B------:R-:W-:Y:S01]  /*256a0*/  FADD.FTZ R6, R168, R7 ;  /* 0x00000007a8067221 */ /* 0x000fe20000010000 */
[----:B------:R-:W3:Y:S04]  /*256b0*/  LDL.64 R56, [R1+0x3e0] ;  /* 0x0003e00001387983 */ /* 0x000ee80000100a00 */
[----:B------:R-:W3:Y:S01]  /*256c0*/  LDL.64 R64, [R1+0x3f0] ;  /* 0x0003f00001407983 */ /* 0x000ee20000100a00 */
[----:B------:R-:W1:Y:S08]  /*256d0*/  MUFU.EX2 R177, R177 ;  /* 0x000000b100b17308 */ /* 0x000e700000000800 */
[----:B------:R-:W1:Y:S01]  /*256e0*/  MUFU.EX2 R176, R176 ;  /* 0x000000b000b07308 */ /* 0x000e620000000800 */
[----:B0-----:R-:W-:Y:S01]  /*256f0*/  FADD.FTZ R41, R171, R42 ;  /* 0x0000002aab297221 */ /* 0x001fe20000010000 */
[----:B------:R-:W-:Y:S01]  /*25700*/  FADD.FTZ R7, R129, R6 ;  /* 0x0000000681077221 */ /* 0x000fe20000010000 */
[----:B------:R-:W3:Y:S04]  /*25710*/  LDL.64 R60, [R1+0x258] ;  /* 0x00025800013c7983 */ /* 0x000ee80000100a00 */
[----:B------:R-:W3:Y:S01]  /*25720*/  LDL.64 R44, [R1+0x2d8] ;  /* 0x0002d800012c7983 */ /* 0x000ee20000100a00 */
[----:B------:R-:W-:Y:S08]  /*25730*/  MUFU.EX2 R127, R127 ;  /* 0x0000007f007f7308 */ /* 0x000ff00000000800 */
[----:B------:R-:W0:Y:S01]  /*25740*/  MUFU.EX2 R126, R126 ;  /* 0x0000007e007e7308 */ /* 0x000e220000000800 */
[----:B-1----:R-:W-:Y:S01]  /*25750*/  FADD.FTZ R6, R128, R41 ;  /* 0x0000002980067221 */ /* 0x002fe20000010000 */
[----:B------:R-:W-:-:S06]  /*25760*/  FADD.FTZ R7, R170, R7 ;  /* 0x00000007aa077221 */ /* 0x000fcc0000010000 */
[----:B------:R-:W-:Y:S01]  /*25770*/  MUFU.EX2 R125, R125 ;  /* 0x0000007d007d7308 */ /* 0x000fe20000000800 */
[----:B------:R-:W-:-:S07]  /*25780*/  FFMA.FTZ R8, R40, R55, -R49 ;  /* 0x0000003728087223 */ /* 0x000fce0000010831 */
[----:B------:R-:W1:Y:S01]  /*25790*/  MUFU.EX2 R179, R179 ;  /* 0x000000b300b37308 */ /* 0x000e620000000800 */
[----:B------:R-:W-:Y:S01]  /*257a0*/  FADD.FTZ R39, R177, R6 ;  /* 0x00000006b1277221 */ /* 0x000fe20000010000 */
[----:B------:R-:W-:Y:S01]  /*257b0*/  FADD.FTZ R6, R176, R7 ;  /* 0x00000007b0067221 */ /* 0x000fe20000010000 */
[----:B------:R-:W3:Y:S05]  /*257c0*/  LDL.64 R52, [R1+0x298] ;  /* 0x0002980001347983 */ /* 0x000eea0000100a00 */
        /* <DEDUP_REMOVED lines=9> */
[----:B------:R-:W3:Y:S04]  /*25860*/  LDL.64 R58, [R1+0x268] ;  /* 0x00026800013a7983 */ /* 0x000ee80000100a00 */
[----:B------:R-:W3:Y:S01]  /*25870*/  LDL.64 R50, [R1+0x2a8] ;  /* 0x0002a80001327983 */ /* 0x000ee20000100a00 */
[----:B------:R-:W-:Y:S03]  /*25880*/  MUFU.EX2 R172, R172 ;  /* 0x000000ac00ac7308 */ /* 0x000fe60000000800 */
[----:B------:R-:W3:Y:S05]  /*25890*/  LDL.64 R42, [R1+0x2e8] ;  /* 0x0002e800012a7983 */ /* 0x000eea0000100a00 */
[----:B------:R-:W1:Y:S01]  /*258a0*/  MUFU.EX2 R8, R8 ;  /* 0x0000000800087308 */ /* 0x000e620000000800 */
[----:B------:R-:W-:Y:S01]  /*258b0*/  FADD.FTZ R6, R116, R41 ;  /* 0x0000002974067221 */ /* 0x000fe20000010000 */
[----:B------:R-:W-:Y:S01]  /*258c0*/  FADD.FTZ R39, R178, R39 ;  /* 0x00000027b2277221 */ /* 0x000fe20000010000 */
[----:B------:R-:W3:Y:S04]  /*258d0*/  LDL.64 R54, [R1+0x288] ;  /* 0x0002880001367983 */ /* 0x000ee80000100a00 */
[----:B------:R-:W3:Y:S01]  /*258e0*/  LDL.64 R48, [R1+0x2b8] ;  /* 0x0002b80001307983 */ /* 0x000ee20000100a00 */
[----:B------:R-:W-:Y:S08]  /*258f0*/  MUFU.EX2 R174, R174 ;  /* 0x000000ae00ae7308 */ /* 0x000ff00000000800 */
[----:B------:R-:W1:Y:S01]  /*25900*/  MUFU.EX2 R175, R175 ;  /* 0x000000af00af7308 */ /* 0x000e620000000800 */
[----:B0-----:R-:W-:Y:S01]  /*25910*/  FADD.FTZ R41, R173, R6 ;  /* 0x00000006ad297221 */ /* 0x001fe20000010000 */
[----:B------:R-:W-:-:S06]  /*25920*/  FADD.FTZ R39, R190, R39 ;  /* 0x00000027be277221 */ /* 0x000fcc0000010000 */
[----:B------:R-:W0:Y:S08]  /*25930*/  MUFU.EX2 R9, R9 ;  /* 0x0000000900097308 */ /* 0x000e300000000800 */
[----:B------:R-:W0:Y:S01]  /*25940*/  MUFU.EX2 R7, R7 ;  /* 0x0000000700077308 */ /* 0x000e220000000800 */
[----:B-1----:R-:W-:Y:S01]  /*25950*/  FADD.FTZ R6, R8, R41 ;  /* 0x0000002908067221 */ /* 0x002fe20000010000 */
[----:B------:R-:W-:Y:S01]  /*25960*/  FADD.FTZ R39, R172, R39 ;  /* 0x00000027ac277221 */ /* 0x000fe20000010000 */
[----:B------:R-:W3:Y:S02]  /*25970*/  LDL.64 R40, [R1+0x2f8] ;  /* 0x0002f80001287983 */ /* 0x000ee40000100a00 */
[----:B------:R-:W-:Y:S01]  /*25980*/  FADD.FTZ R6, R175, R6 ;  /* 0x00000006af067221 */ /* 0x000fe20000010000 */
[----:B------:R-:W-:-:S04]  /*25990*/  FADD.FTZ R38, R174, R39 ;  /* 0x00000027ae267221 */ /* 0x000fc80000010000 */
[----:B0-----:R-:W-:Y:S01]  /*259a0*/  FADD.FTZ R38, R9, R38 ;  /* 0x0000002609267221 */ /* 0x001fe20000010000 */
[----:B------:R-:W-:-:S05]  /*259b0*/  FADD.FTZ R39, R7, R6 ;  /* 0x0000000607277221 */ /* 0x000fca0000010000 */
[----:B------:R0:W-:Y:S01]  /*259c0*/  STL.64 [R1+0x1f0], R38 ;  /* 0x0001f02601007387 */ /* 0x0001e20000100a00 */
[----:B------:R-:W-:Y:S06]  /*259d0*/  BAR.SYNC.DEFER_BLOCKING 0xf, 0x100 ;  /* 0x03c4000000007b1d */ /* 0x000fec0000010000 */
[----:B0-----:R-:W3:Y:S01]  /*259e0*/  LDL.64 R38, [R1+0x308] ;  /* 0x0003080001267983 */ /* 0x001ee20000100a00 */
[C---:B------:R-:W-:Y:S01]  /*259f0*/  FMUL.FTZ R5, R134.reuse, R5 ;  /* 0x0000000586057220 */ /* 0x040fe20000410000 */
[C---:B------:R-:W-:Y:S02]  /*25a00*/  FMUL.FTZ R4, R134.reuse, R4 ;  /* 0x0000000486047220 */ /* 0x040fe40000410000 */
[----:B------:R-:W3:Y:S04]  /*25a10*/  LD.E.64 R96, desc[UR36][R2.64+0x8] ;  /* 0x0000082402607980 */ /* 0x000ee8000c101b00 */
[----:B------:R-:W3:Y:S04]  /*25a20*/  LD.E.64 R2, desc[UR36][R2.64] ;  /* 0x0000002402027980 */ /* 0x000ee8000c101b00 */
        /* <DEDUP_REMOVED lines=13> */
[----:B0-----:R-:W3:Y:S04]  /*25b00*/  LDL.64 R36, [R1+0x2c8] ;  /* 0x0002c80001247983 */ /* 0x001ee80000100a00 */
[----:B-1----:R-:W3:Y:S04]  /*25b10*/  LDL.64 R26, [R1+0x318] ;  /* 0x00031800011a7983 */ /* 0x002ee80000100a00 */
[----:B------:R-:W3:Y:S04]  /*25b20*/  LDL.64 R34, [R1+0x328] ;  /* 0x0003280001227983 */ /* 0x000ee80000100a00 */
[----:B------:R-:W3:Y:S04]  /*25b30*/  LDL.64 R32, [R1+0x338] ;  /* 0x0003380001207983 */ /* 0x000ee80000100a00 */
[----:B------:R-:W3:Y:S04]  /*25b40*/  LDL.64 R30, [R1+0x348] ;  /* 0x00034800011e7983 */ /* 0x000ee80000100a00 */
[----:B------:R-:W3:Y:S04]  /*25b50*/  LDL.64 R28, [R1+0x358] ;  /* 0x00035800011c7983 */ /* 0x000ee80000100a00 */
[----:B------:R-:W3:Y:S04]  /*25b60*/  LDL.64 R10, [R1+0x368] ;  /* 0x00036800010a7983 */ /* 0x000ee80000100a00 */
[----:B------:R-:W3:Y:S04]  /*25b70*/  LDL.64 R24, [R1+0x378] ;  /* 0x0003780001187983 */ /* 0x000ee80000100a00 */
[----:B------:R-:W3:Y:S04]  /*25b80*/  LDL.64 R20, [R1+0x388] ;  /* 0x0003880001147983 */ /* 0x000ee80000100a00 */
[----:B--2---:R-:W2:Y:S04]  /*25b90*/  LDL.64 R14, [R1+0x398] ;  /* 0x00039800010e7983 */ /* 0x004ea80000100a00 */
[----:B------:R-:W2:Y:S04]  /*25ba0*/  LDL.64 R12, [R1+0x3a8] ;  /* 0x0003a800010c7983 */ /* 0x000ea80000100a00 */
[----:B------:R-:W2:Y:S04]  /*25bb0*/  LDL.64 R84, [R1+0x3b8] ;  /* 0x0003b80001547983 */ /* 0x000ea80000100a00 */
[----:B------:R-:W2:Y:S04]  /*25bc0*/  LDL.64 R86, [R1+0x3c8] ;  /* 0x0003c80001567983 */ /* 0x000ea80000100a00 */
[----:B------:R0:W-:Y:S04]  /*25bd0*/  STL.64 [R1+0x238], R4 ;  /* 0x0002380401007387 */ /* 0x0001e80000100a00 */
        /* <DEDUP_REMOVED lines=889> */
.L_x_3680:
[----:B------:R-:W-:Y:S05]  /*29370*/  BSYNC B0 ;  /* 0x0000000000007941 */ /* 0x000fea0003800000 */
.L_x_3679:
        /* <DEDUP_REMOVED lines=9> */
.L_x_3648:
[----:B------:R-:W2:Y:S01]  /*29410*/  LDL R5, [R1+0x1f0] ;  /* 0x0001f00001057983 */ /* 0x000ea20000100800 */
[----:B------:R-:W-:Y:S05]  /*29420*/  WARPSYNC.ALL ;  /* 0x0000000000007948 */ /* 0x000fea0003800000 */
[----:B------:R-:W3:Y:S01]  /*29430*/  LDL R10, [R1+0x1f4] ;  /* 0x0001f400010a7983 */ /* 0x000ee20000100800 */
[----:B------:R-:W-:Y:S08]  /*29440*/  BAR.ARV 0x8, 0x100 ;  /* 0x0204000000007b1d */ /* 0x000ff00000002000 */
[----:B------:R-:W-:Y:S06]  /*29450*/  BAR.SYNC.DEFER_BLOCKING 0xf, 0x100 ;  /* 0x03c4000000007b1d */ /* 0x000fec0000010000 */
[----:B--2---:R-:W2:Y:S02]  /*29460*/  SHFL.BFLY PT, R0, R5, 0x2, 0x1f ;  /* 0x0c401f0005007f89 */ /* 0x004ea400000e0000 */
[----:B--2---:R-:W-:-:S05]  /*29470*/  FADD.FTZ R0, R5, R0 ;  /* 0x0000000005007221 */ /* 0x004fca0000010000 */
[----:B------:R-:W2:Y:S02]  /*29480*/  SHFL.BFLY PT, R3, R0, 0x1, 0x1f ;  /* 0x0c201f0000037f89 */ /* 0x000ea400000e0000 */
[----:B--2---:R-:W-:-:S05]  /*29490*/  FADD.FTZ R2, R0, R3 ;  /* 0x0000000300027221 */ /* 0x004fca0000010000 */
[----:B------:R-:W-:Y:S04]  /*294a0*/  STL [R1+0x1f0], R2 ;  /* 0x0001f00201007387 */ /* 0x000fe80000100800 */
[----:B------:R-:W2:Y:S04]  /*294b0*/  LDL R13, [R1+0x1f0] ;  /* 0x0001f000010d7983 */ /* 0x000ea80000100800 */
[----:B---3--:R-:W0:Y:S02]  /*294c0*/  SHFL.BFLY PT, R3, R10, 0x2, 0x1f ;  /* 0x0c401f000a037f89 */ /* 0x008e2400000e0000 */
[----:B01----:R-:W-:-:S05]  /*294d0*/  FADD.FTZ R4, R3, R10 ;  /* 0x0000000a03047221 */ /* 0x003fca0000010000 */
[----:B------:R-:W0:Y:S02]  /*294e0*/  SHFL.BFLY PT, R3, R4, 0x1, 0x1f ;  /* 0x0c201f0004037f89 */ /* 0x000e2400000e0000 */
[----:B0-----:R-:W-:Y:S02]  /*294f0*/  FADD.FTZ R6, R4, R3 ;  /* 0x0000000304067221 */ /* 0x001fe40000010000 */
[----:B------:R-:W3:Y:S03]  /*29500*/  LDL.64 R2, [R1+0xb8] ;  /* 0x0000b80001027983 */ /* 0x000ee60000100a00 */
[----:B------:R-:W-:-:S13]  /*29510*/  FSETP.NE.FTZ.AND P2, PT, R6, RZ, PT ;  /* 0x000000ff0600720b */ /* 0x000fda0003f55000 */
[----:B------:R-:W4:Y:S04]  /*29520*/  @P2 LDL R9, [R1+0x200] ;  /* 0x0002000001092983 */ /* 0x000f280000100800 */
[----:B------:R-:W5:Y:S01]  /*29530*/  @P2 LDL R12, [R1+0x1e4] ;  /* 0x0001e400010c2983 */ /* 0x000f620000100800 */
[----:B--2---:R-:W-:-:S13]  /*29540*/  FSETP.NE.FTZ.AND P1, PT, R13, RZ, PT ;  /* 0x000000ff0d00720b */ /* 0x004fda0003f35000 */
[----:B------:R-:W2:Y:S04]  /*29550*/  @P1 LDL R5, [R1+0x200] ;  /* 0x0002000001051983 */ /* 0x000ea80000100800 */
[----:B------:R-:W3:Y:S01]  /*29560*/  @P1 LDL R8, [R1+0x1e0] ;  /* 0x0001e00001081983 */ /* 0x000ee20000100800 */
[----:B------:R-:W0:Y:S08]  /*29570*/  @P2 MUFU.LG2 R11, R6 ;  /* 0x00000006000b2308 */ /* 0x000e300000000c00 */
[----:B------:R-:W1:Y:S01]  /*29580*/  @P1 MUFU.LG2 R7, R13 ;  /* 0x0000000d00071308 */ /* 0x000e620000000c00 */
[----:B------:R-:W-:-:S02]  /*29590*/  IMAD.MOV.U32 R0, RZ, RZ, -0x800000 ;  /* 0xff800000ff007424 */ /* 0x000fc400078e00ff */
[----:B------:R-:W-:Y:S02]  /*295a0*/  IMAD.MOV.U32 R10, RZ, RZ, -0x800000 ;  /* 0xff800000ff0a7424 */ /* 0x000fe400078e00ff */
[----:B0-----:R-:W-:Y:S01]  /*295b0*/  @P2 FMUL.FTZ R14, R11, 0.69314718246459960938 ;  /* 0x3f3172180b0e2820 */ /* 0x001fe20000410000 */
[----:B-1----:R-:W-:Y:S01]  /*295c0*/  @P1 FMUL.FTZ R4, R7, 0.69314718246459960938 ;  /* 0x3f31721807041820 */ /* 0x002fe20000410000 */
[----:B------:R-:W-:Y:S04]  /*295d0*/  STL [R1+0x1f4], R6 ;  /* 0x0001f40601007387 */ /* 0x000fe80000100800 */
[----:B------:R-:W3:Y:S01]  /*295e0*/  LDL R7, [R1+0x1c8] ;  /* 0x0001c80001077983 */ /* 0x000ee20000100800 */
[----:B----4-:R-:W-:-:S04]  /*295f0*/  @P2 FMUL.FTZ R9, R9, 0.69314718246459960938 ;  /* 0x3f31721809092820 */ /* 0x010fc80000410000 */
[----:B-----5:R-:W-:-:S05]  /*29600*/  @P2 FFMA.FTZ R10, R9, R12, R14 ;  /* 0x0000000c090a2223 */ /* 0x020fca000001000e */
[----:B------:R-:W-:Y:S01]  /*29610*/  STL [R1+0x1f4], R10 ;  /* 0x0001f40a01007387 */ /* 0x000fe20000100800 */
[----:B--2---:R-:W-:-:S04]  /*29620*/  @P1 FMUL.FTZ R5, R5, 0.69314718246459960938 ;  /* 0x3f31721805051820 */ /* 0x004fc80000410000 */
[----:B---3--:R-:W-:-:S05]  /*29630*/  @P1 FFMA.FTZ R0, R5, R8, R4 ;  /* 0x0000000805001223 */ /* 0x008fca0000010004 */
[----:B------:R0:W-:Y:S04]  /*29640*/  STL [R1+0x1f0], R0 ;  /* 0x0001f00001007387 */ /* 0x0001e80000100800 */
[----:B------:R-:W2:Y:S02]  /*29650*/  LD.E R4, desc[UR36][R2.64+0x4] ;  /* 0x0000042402047980 */ /* 0x000ea4000c101900 */
[----:B--2---:R-:W-:-:S13]  /*29660*/  ISETP.NE.AND P0, PT, R4, RZ, PT ;  /* 0x000000ff0400720c */ /* 0x004fda0003f05270 */
[----:B------:R-:W2:Y:S04]  /*29670*/  @!P0 LDL.64 R4, [R1+0xc0] ;  /* 0x0000c00001048983 */ /* 0x000ea80000100a00 */
[----:B------:R-:W3:Y:S01]  /*29680*/  @!P0 LD.E R8, desc[UR36][R2.64] ;  /* 0x0000002402088980 */ /* 0x000ee2000c101900 */
[----:B------:R-:W-:-:S06]  /*29690*/  IMAD.MOV.U32 R102, RZ, RZ, RZ ;  /* 0x000000ffff667224 */ /* 0x000fcc00078e00ff */
[----:B------:R-:W1:Y:S01]  /*296a0*/  @P1 MUFU.RCP R102, R13 ;  /* 0x0000000d00661308 */ /* 0x000e620000001000 */
[----:B--2---:R-:W2:Y:S01]  /*296b0*/  @!P0 LD.E.64 R4, desc[UR36][R4.64] ;  /* 0x0000002404048980 */ /* 0x004ea2000c101b00 */
[----:B---3--:R-:W-:-:S04]  /*296c0*/  @!P0 IMAD R9, R7, 0x40, R8 ;  /* 0x0000004007098824 */ /* 0x008fc800078e0208 */
[----:B--2---:R-:W-:-:S05]  /*296d0*/  @!P0 IMAD.WIDE R4, R9, 0x4, R4 ;  /* 0x0000000409048825 */ /* 0x004fca00078e0204 */
[----:B-1----:R1:W-:Y:S04]  /*296e0*/  @!P0 ST.E desc[UR36][R4.64], R102 ;  /* 0x0000006604008985 */ /* 0x0023e8000c101924 */
[----:B------:R-:W0:Y:S04]  /*296f0*/  @!P0 LDL.64 R2, [R1+0xb8] ;  /* 0x0000b80001028983 */ /* 0x000e280000100a00 */
[----:B0-----:R-:W2:Y:S02]  /*29700*/  @!P0 LD.E R0, desc[UR36][R2.64+0x4] ;  /* 0x0000042402008980 */ /* 0x001ea4000c101900 */
[----:B--2---:R-:W-:-:S13]  /*29710*/  @!P0 ISETP.NE.AND P0, PT, R0, RZ, PT ;  /* 0x000000ff0000820c */ /* 0x004fda0003f05270 */
[----:B-1----:R-:W2:Y:S04]  /*29720*/  @!P0 LDL.64 R4, [R1+0xc0] ;  /* 0x0000c00001048983 */ /* 0x002ea80000100a00 */
[----:B------:R-:W3:Y:S01]  /*29730*/  @!P0 LD.E R8, desc[UR36][R2.64] ;  /* 0x0000002402088980 */ /* 0x000ee2000c101900 */
[----:B------:R-:W-:-:S06]  /*29740*/  IMAD.MOV.U32 R0, RZ, RZ, RZ ;  /* 0x000000ffff007224 */ /* 0x000fcc00078e00ff */
[----:B------:R-:W0:Y:S01]  /*29750*/  @P2 MUFU.RCP R0, R6 ;  /* 0x0000000600002308 */ /* 0x000e220000001000 */
[----:B--2---:R-:W2:Y:S01]  /*29760*/  @!P0 LD.E.64 R4, desc[UR36][R4.64] ;  /* 0x0000002404048980 */ /* 0x004ea2000c101b00 */
[----:B---3--:R-:W-:-:S04]  /*29770*/  @!P0 IMAD R8, R7, 0x40, R8 ;  /* 0x0000004007088824 */ /* 0x008fc800078e0208 */
[----:B------:R-:W-:-:S04]  /*29780*/  @!P0 VIADD R7, R8, 0x8 ;  /* 0x0000000808078836 */ /* 0x000fc80000000000 */
[----:B--2---:R-:W-:-:S05]  /*29790*/  @!P0 IMAD.WIDE R4, R7, 0x4, R4 ;  /* 0x0000000407048825 */ /* 0x004fca00078e0204 */
[----:B0-----:R0:W-:Y:S04]  /*297a0*/  @!P0 ST.E desc[UR36][R4.64], R0 ;  /* 0x0000000004008985 */ /* 0x0011e8000c101924 */
        /* <DEDUP_REMOVED lines=53> */
[----:B------:R-:W-:Y:S01]  /*29b00*/  FMUL.FTZ R40, R40, R102 ;  /* 0x0000006628287220 */ /* 0x000fe20000410000 */
[-C--:B----4-:R-:W-:Y:S01]  /*29b10*/  FMUL.FTZ R39, R39, R0.reuse ;  /* 0x0000000027277220 */ /* 0x090fe20000410000 */
[----:B------:R-:W-:Y:S01]  /*29b20*/  FMUL.FTZ R38, R38, R0 ;  /* 0x0000000026267220 */ /* 0x000fe20000410000 */
        /* <DEDUP_REMOVED lines=30> */
[----:B------:R-:W-:Y:S04]  /*29d10*/  STL.64 [R1+0x400], R40 ;  /* 0x0004002801007387 */ /* 0x000fe80000100a00 */
[----:B------:R0:W-:Y:S04]  /*29d20*/  STL.64 [R1+0x408], R38 ;  /* 0x0004082601007387 */ /* 0x0001e80000100a00 */
        /* <DEDUP_REMOVED lines=10> */
[----:B------:R-:W-:Y:S04]  /*29dd0*/  STL.64 [R1+0x2b0], R10 ;  /* 0x0002b00a01007387 */ /* 0x000fe80000100a00 */
[----:B------:R3:W-:Y:S04]  /*29de0*/  STL.64 [R1+0x2c0], R8 ;  /* 0x0002c00801007387 */ /* 0x0007e80000100a00 */
[----:B------:R-:W-:Y:S04]  /*29df0*/  STL.64 [R1+0x2d0], R6 ;  /* 0x0002d00601007387 */ /* 0x000fe80000100a00 */
[----:B------:R4:W-:Y:S04]  /*29e00*/  STL.64 [R1+0x2e0], R4 ;  /* 0x0002e00401007387 */ /* 0x0009e80000100a00 */
[----:B------:R5:W-:Y:S04]  /*29e10*/  STL.64 [R1+0x2f0], R2 ;  /* 0x0002f00201007387 */ /* 0x000be80000100a00 */
[----:B0-----:R-:W5:Y:S04]  /*29e20*/  LDL.64 R38, [R1+0x2c8] ;  /* 0x0002c80001267983 */ /* 0x001f680000100a00 */
[----:B------:R-:W5:Y:S04]  /*29e30*/  LDL.64 R40, [R1+0x308] ;  /* 0x0003080001287983 */ /* 0x000f680000100a00 */
[----:B-1----:R-:W5:Y:S04]  /*29e40*/  LDL.64 R28, [R1+0x318] ;  /* 0x00031800011c7983 */ /* 0x002f680000100a00 */
[----:B------:R-:W5:Y:S04]  /*29e50*/  LDL.64 R36, [R1+0x328] ;  /* 0x0003280001247983 */ /* 0x000f680000100a00 */
[----:B------:R-:W5:Y:S04]  /*29e60*/  LDL.64 R34, [R1+0x338] ;  /* 0x0003380001227983 */ /* 0x000f680000100a00 */
[----:B------:R-:W5:Y:S04]  /*29e70*/  LDL.64 R32, [R1+0x348] ;  /* 0x0003480001207983 */ /* 0x000f680000100a00 */
[----:B------:R-:W5:Y:S04]  /*29e80*/  LDL.64 R30, [R1+0x358] ;  /* 0x00035800011e7983 */ /* 0x000f680000100a00 */
[----:B--2---:R-:W2:Y:S04]  /*29e90*/  LDL.64 R12, [R1+0x368] ;  /* 0x00036800010c7983 */ /* 0x004ea80000100a00 */
[----:B------:R-:W2:Y:S04]  /*29ea0*/  LDL.64 R26, [R1+0x378] ;  /* 0x00037800011a7983 */ /* 0x000ea80000100a00 */
        /* <DEDUP_REMOVED lines=8> */
[----:B------:R-:W5:Y:S01]  /*29f30*/  @!P0 LDL R105, [R1+0x1cc] ;  /* 0x0001cc0001698983 */ /* 0x000f620000100800 */
        /* <DEDUP_REMOVED lines=94> */
[----:B------:R-:W-:Y:S04]  /*2a520*/  STL [R1+0x1d4], R106 ;  /* 0x0001d46a01007387 */ /* 0x000fe80000100800 */
[----:B------:R-:W-:Y:S01]  /*2a530*/  @!P0 STL [R1+0x1c8], RZ ;  /* 0x0001c8ff01008387 */ /* 0x000fe20000100800 */
        /* <DEDUP_REMOVED lines=24> */
[-C--:B---3--:R-:W-:Y:S01]  /*2a6c0*/  FMUL.FTZ R9, R9, R0.reuse ;  /* 0x0000000009097220 */ /* 0x088fe20000410000 */
[-C--:B------:R-:W-:Y:S01]  /*2a6d0*/  FMUL.FTZ R8, R8, R0.reuse ;  /* 0x0000000008087220 */ /* 0x080fe20000410000 */
[-C--:B----4-:R-:W-:Y:S01]  /*2a6e0*/  FMUL.FTZ R5, R5, R0.reuse ;  /* 0x0000000005057220 */ /* 0x090fe20000410000 */
[-C--:B------:R-:W-:Y:S01]  /*2a6f0*/  FMUL.FTZ R4, R4, R0.reuse ;  /* 0x0000000004047220 */ /* 0x080fe20000410000 */
[-C--:B------:R-:W-:Y:S01]  /*2a700*/  FMUL.FTZ R11, R11, R0.reuse ;  /* 0x000000000b0b7220 */ /* 0x080fe20000410000 */
[-C--:B------:R-:W-:Y:S01]  /*2a710*/  FMUL.FTZ R10, R10, R0.reuse ;  /* 0x000000000a0a7220 */ /* 0x080fe20000410000 */
[-C--:B-----5:R-:W-:Y:S01]  /*2a720*/  FMUL.FTZ R3, R3, R0.reuse ;  /* 0x0000000003037220 */ /* 0x0a0fe20000410000 */
[-C--:B------:R-:W-:Y:S01]  /*2a730*/  FMUL.FTZ R2, R2, R0.reuse ;  /* 0x0000000002027220 */ /* 0x080fe20000410000 */
[-C--:B------:R-:W-:Y:S01]  /*2a740*/  FMUL.FTZ R7, R7, R0.reuse ;  /* 0x0000000007077220 */ /* 0x080fe20000410000 */
[----:B------:R-:W-:Y:S01]  /*2a750*/  FMUL.FTZ R6, R6, R0 ;  /* 0x0000000006067220 */ /* 0x000fe20000410000 */
[----:B------:R-:W-:Y:S01]  /*2a760*/  @!P0 LOP3.LUT R0, R105, 0x1, RZ, 0x3c, !PT ;  /* 0x0000000169008812 */ /* 0x000fe200078e3cff */
        /* <DEDUP_REMOVED lines=16> */
[----:B------:R-:W-:Y:S04]  /*2a870*/  @!P0 STL [R1+0x1cc], R0 ;  /* 0x0001cc0001008387 */ /* 0x000fe80000100800 */
[----:B------:R0:W-:Y:S02]  /*2a880*/  STL.64 [R1+0x3c8], R4 ;  /* 0x0003c80401007387 */ /* 0x0001e40000100a00 */
[----:B0-----:R-:W-:Y:S01]  /*2a890*/  IMAD.MOV.U32 R4, RZ, RZ, 0x1 ;  /* 0x00000001ff047424 */ /* 0x001fe200078e00ff */
[----:B------:R-:W-:Y:S06]  /*2a8a0*/  BAR.ARV 0xe, 0x100 ;  /* 0x0384000000007b1d */ /* 0x000fec0000002000 */
.L_x_3532:
[----:B------:R-:W-:Y:S05]  /*2a8b0*/  BSYNC B7 ;  /* 0x0000000000077941 */ /* 0x000fea0003800000 */
.L_x_3520:
[----:B------:R-:W0:Y:S08]  /*2a8c0*/  S2UR UR4, SR_CgaCtaId ;  /* 0x00000000000479c3 */ /* 0x000e300000008800 */
[----:B------:R-:W-:Y:S01]  /*2a8d0*/  BAR.SYNC.DEFER_BLOCKING 0x5, 0x180 ;  /* 0x0146000000007b1d */ /* 0x000fe20000010000 */
[----:B----4-:R-:W-:Y:S02]  /*2a8e0*/  PRMT R0, R4, 0x9910, RZ ;  /* 0x0000991004007816 */ /* 0x010fe400000000ff */
[----:B-1----:R-:W-:-:S02]  /*2a8f0*/  MOV R2, 0x400 ;  /* 0x0000040000027802 */ /* 0x002fc40000000f00 */
[----:B------:R-:W-:Y:S01]  /*2a900*/  ISETP.NE.AND P0, PT, R0, RZ, PT ;  /* 0x000000ff0000720c */ /* 0x000fe20003f05270 */
[----:B------:R-:W-:Y:S01]  /*2a910*/  BSSY B0, `(.L_x_3682) ;  /* 0x0000509000007945 */ /* 0x000fe20003800000 */
[----:B0-----:R-:W-:-:S05]  /*2a920*/  IMAD.U32 R155, RZ, RZ, UR4 ;  /* 0x00000004ff9b7e24 */ /* 0x001fca000f8e00ff */
[----:B------:R-:W-:-:S05]  /*2a930*/  LEA R2, R155, R2, 0x18 ;  /* 0x000000029b027211 */ /* 0x000fca00078ec0ff */
[----:B------:R0:W1:Y:S01]  /*2a940*/  LDS.128 R84, [R2+0x388d0] ;  /* 0x0388d00002547984 */ /* 0x0000620000000c00 */
[----:B------:R-:W-:Y:S06]  /*2a950*/  BAR.ARV 0x4, 0x180 ;  /* 0x0106000000007b1d */ /* 0x000fec0000002000 */
[----:B------:R-:W-:Y:S05]  /*2a960*/  @!P0 BRA `(.L_x_3683) ;  /* 0x0000004000488947 */ /* 0x000fea0003800000 */
[----:B--2---:R-:W2:Y:S04]  /*2a970*/  LDL.128 R44, [R1+0x210] ;  /* 0x00021000012c7983 */ /* 0x004ea80000100c00 */
[----:B------:R-:W4:Y:S04]  /*2a980*/  LDL.128 R48, [R1+0x230] ;  /* 0x0002300001307983 */ /* 0x000f280000100c00 */
[----:B-----5:R-:W4:Y:S04]  /*2a990*/  LDL.128 R32, [R1+0x220] ;  /* 0x0002200001207983 */ /* 0x020f280000100c00 */
[----:B------:R-:W4:Y:S04]  /*2a9a0*/  LDL.128 R52, [R1+0x250] ;  /* 0x0002500001347983 */ /* 0x000f280000100c00 */
[----:B------:R-:W4:Y:S04]  /*2a9b0*/  LDL.128 R40, [R1+0x240] ;  /* 0x0002400001287983 */ /* 0x000f280000100c00 */
[----:B------:R-:W4:Y:S04]  /*2a9c0*/  LDL.128 R36, [R1+0x260] ;  /* 0x0002600001247983 */ /* 0x000f280000100c00 */
[----:B------:R-:W4:Y:S04]  /*2a9d0*/  LDL.128 R76, [R1+0x270] ;  /* 0x00027000014c7983 */ /* 0x000f280000100c00 */
[----:B------:R-:W4:Y:S04]  /*2a9e0*/  LDL.128 R72, [R1+0x280] ;  /* 0x0002800001487983 */ /* 0x000f280000100c00 */
[----:B------:R-:W4:Y:S04]  /*2a9f0*/  LDL.128 R104, [R1+0x290] ;  /* 0x0002900001687983 */ /* 0x000f280000100c00 */
[----:B------:R-:W4:Y:S04]  /*2aa00*/  LDL.128 R4, [R1+0x2a0] ;  /* 0x0002a00001047983 */ /* 0x000f280000100c00 */
[----:B---3--:R-:W3:Y:S04]  /*2aa10*/  LDL.128 R8, [R1+0x2b0] ;  /* 0x0002b00001087983 */ /* 0x008ee80000100c00 */
[----:B------:R-:W3:Y:S01]  /*2aa20*/  LDL.128 R12, [R1+0x2c0] ;  /* 0x0002c000010c7983 */ /* 0x000ee20000100c00 */
[----:B------:R-:W-:Y:S01]  /*2aa30*/  IADD3 R21, P2, R160, 0x20, RZ ;  /* 0x00000020a0157810 */ /* 0x000fe20007f5e0ff */
[----:B------:R-:W-:-:S02]  /*2aa40*/  ULDC.64 UR4, c[0x0][0xd08] ;  /* 0x0003420000047ab9 */ /* 0x000fc40000000a00 */
[----:B------:R-:W3:Y:S01]  /*2aa50*/  LDL.128 R24, [R1+0x2d0] ;  /* 0x0002d00001187983 */ /* 0x000ee20000100c00 */
[----:B------:R-:W-:-:S03]  /*2aa60*/  IADD3 R59, P1, R160, 0x40, RZ ;  /* 0x00000040a03b7810 */ /* 0x000fc60007f3e0ff */
[----:B------:R-:W3:Y:S01]  /*2aa70*/  LDL.128 R28, [R1+0x2e0] ;  /* 0x0002e000011c7983 */ /* 0x000ee20000100c00 */
[C---:B------:R-:W-:Y:S02]  /*2aa80*/  LOP3.LUT R57, R160.reuse, 0x380, RZ, 0xc0, !PT ;  /* 0x00000380a0397812 */ /* 0x040fe400078ec0ff */
[----:B------:R-:W-:Y:S01]  /*2aa90*/  IADD3 R60, P0, R160, 0x60, RZ ;  /* 0x00000060a03c7810 */ /* 0x000fe20007f1e0ff */
[----:B------:R-:W3:Y:S01]  /*2aaa0*/  LDL.128 R108, [R1+0x2f0] ;  /* 0x0002f000016c7983 */ /* 0x000ee20000100c00 */
[----:B------:R-:W-:Y:S02]  /*2aab0*/  LOP3.LUT R20, R21, 0x380, RZ, 0xc0, !PT ;  /* 0x0000038015147812 */ /* 0x000fe400078ec0ff */
[----:B------:R-:W-:Y:S01]  /*2aac0*/  LOP3.LUT R58, R59, 0x380, RZ, 0xc0, !PT ;  /* 0x000003803b3a7812 */ /* 0x000fe200078ec0ff */
[----:B------:R-:W3:Y:S01]  /*2aad0*/  LDL.128 R88, [R1+0x3d0] ;  /* 0x0003d00001587983 */ /* 0x000ee20000100c00 */
[----:B------:R-:W-:Y:S02]  /*2aae0*/  SHF.R.U64 R57, R57, 0x3, RZ ;  /* 0x0000000339397819 */ /* 0x000fe400000012ff */
[----:B------:R-:W-:Y:S01]  /*2aaf0*/  LOP3.LUT R0, R60, 0x380, RZ, 0xc0, !PT ;  /* 0x000003803c007812 */ /* 0x000fe200078ec0ff */
[----:B------:R-:W3:Y:S01]  /*2ab00*/  LDL.128 R80, [R1+0x3c0] ;  /* 0x0003c00001507983 */ /* 0x000ee20000100c00 */
[----:B------:R-:W-:-:S02]  /*2ab10*/  SHF.R.U64 R20, R20, 0x3, RZ ;  /* 0x0000000314147819 */ /* 0x000fc400000012ff */
[----:B------:R-:W-:Y:S01]  /*2ab20*/  SHF.R.U64 R58, R58, 0x3, RZ ;  /* 0x000000033a3a7819 */ /* 0x000fe200000012ff */
[----:B------:R-:W3:Y:S01]  /*2ab30*/  LDL.128 R96, [R1+0x3f0] ;  /* 0x0003f00001607983 */ /* 0x000ee20000100c00 */
[----:B------:R-:W-:Y:S01]  /*2ab40*/  LOP3.LUT R56, R57, R160, RZ, 0x3c, !PT ;  /* 0x000000a039387212 */ /* 0x000fe200078e3cff */
[--C-:B------:R-:W-:Y:S01]  /*2ab50*/  IMAD.MOV.U32 R57, RZ, RZ, R161.reuse ;  /* 0x000000ffff397224 */ /* 0x100fe200078e00a1 */
[----:B------:R-:W-:Y:S01]  /*2ab60*/  SHF.R.U64 R61, R0, 0x3, RZ ;  /* 0x00000003003d7819 */ /* 0x000fe200000012ff */
[----:B------:R-:W3:Y:S01]  /*2ab70*/  LDL.128 R92, [R1+0x3e0] ;  /* 0x0003e000015c7983 */ /* 0x000ee20000100c00 */
[----:B------:R-:W-:Y:S01]  /*2ab80*/  LOP3.LUT R20, R20, R21, RZ, 0x3c, !PT ;  /* 0x0000001514147212 */ /* 0x000fe200078e3cff */
[--C-:B------:R-:W-:Y:S01]  /*2ab90*/  IMAD.X R21, RZ, RZ, R161.reuse, P2 ;  /* 0x000000ffff157224 */ /* 0x100fe200010e06a1 */
[----:B------:R-:W-:Y:S01]  /*2aba0*/  LOP3.LUT R58, R58, R59, RZ, 0x3c, !PT ;  /* 0x0000003b3a3a7212 */ /* 0x000fe200078e3cff */
[--C-:B------:R-:W-:Y:S01]  /*2abb0*/  IMAD.X R59, RZ, RZ, R161.reuse, P1 ;  /* 0x000000ffff3b7224 */ /* 0x100fe200008e06a1 */
[----:B------:R-:W-:Y:S01]  /*2abc0*/  LOP3.LUT R60, R61, R60, RZ, 0x3c, !PT ;  /* 0x0000003c3d3c7212 */ /* 0x000fe200078e3cff */
[----:B------:R-:W-:Y:S01]  /*2abd0*/  IMAD.X R61, RZ, RZ, R161, P0 ;  /* 0x000000ffff3d7224 */ /* 0x000fe200000e06a1 */
[----:B------:R-:W-:Y:S01]  /*2abe0*/  MOV R64, R56 ;  /* 0x0000003800407202 */ /* 0x000fe20000000f00 */
[----:B------:R-:W3:Y:S01]  /*2abf0*/  LDL.128 R100, [R1+0x400] ;  /* 0x0004000001647983 */ /* 0x000ee20000100c00 */
[----:B------:R-:W-:-:S02]  /*2ac00*/  MOV R68, R20 ;  /* 0x0000001400447202 */ /* 0x000fc40000000f00 */
[----:B------:R-:W-:Y:S02]  /*2ac10*/  MOV R3, R58 ;  /* 0x0000003a00037202 */ /* 0x000fe40000000f00 */
[----:B------:R-:W-:Y:S01]  /*2ac20*/  MOV R0, R60 ;  /* 0x0000003c00007202 */ /* 0x000fe20000000f00 */
[----:B------:R-:W3:Y:S04]  /*2ac30*/  LDL.128 R56, [R1+0x360] ;  /* 0x0003600001387983 */ /* 0x000ee80000100c00 */
[----:B------:R-:W3:Y:S01]  /*2ac40*/  LDL.128 R60, [R1+0x370] ;  /* 0x00037000013c7983 */ /* 0x000ee20000100c00 */
[----:B------:R-:W-:Y:S01]  /*2ac50*/  BAR.SYNC.DEFER_BLOCKING 0x1, 0x100 ;  /* 0x0044000000007b1d */ /* 0x000fe20000010000 */
[----:B--2---:R-:W-:Y:S02]  /*2ac60*/  F2FP.F16.F32.PACK_AB R44, R45, R44 ;  /* 0x0000002c2d2c723e */ /* 0x004fe400000000ff */
[----:B------:R-:W-:-:S02]  /*2ac70*/  F2FP.F16.F32.PACK_AB R45, R47, R46 ;  /* 0x0000002e2f2d723e */ /* 0x000fc400000000ff */
[----:B----4-:R-:W-:Y:S02]  /*2ac80*/  F2FP.F16.F32.PACK_AB R48, R49, R48 ;  /* 0x000000303130723e */ /* 0x010fe400000000ff */
[----:B------:R-:W-:Y:S02]  /*2ac90*/  F2FP.F16.F32.PACK_AB R49, R51, R50 ;  /* 0x000000323331723e */ /* 0x000fe400000000ff */
[----:B------:R-:W-:Y:S02]  /*2aca0*/  F2FP.F16.F32.PACK_AB R46, R33, R32 ;  /* 0x00000020212e723e */ /* 0x000fe400000000ff */
[----:B------:R-:W-:Y:S02]  /*2acb0*/  F2FP.F16.F32.PACK_AB R47, R35, R34 ;  /* 0x00000022232f723e */ /* 0x000fe400000000ff */
[----:B------:R-:W-:Y:S01]  /*2acc0*/  F2FP.F16.F32.PACK_AB R52, R53, R52 ;  /* 0x000000343534723e */ /* 0x000fe200000000ff */
[----:B------:R-:W2:Y:S01]  /*2acd0*/  LDL.128 R32, [R1+0x300] ;  /* 0x0003000001207983 */ /* 0x000ea20000100c00 */
[----:B------:R-:W-:-:S02]  /*2ace0*/  F2FP.F16.F32.PACK_AB R53, R55, R54 ;  /* 0x000000363735723e */ /* 0x000fc400000000ff */
[----:B------:R-:W-:Y:S02]  /*2acf0*/  F2FP.F16.F32.PACK_AB R50, R41, R40 ;  /* 0x000000282932723e */ /* 0x000fe400000000ff */
[----:B------:R-:W-:Y:S02]  /*2ad00*/  F2FP.F16.F32.PACK_AB R51, R43, R42 ;  /* 0x0000002a2b33723e */ /* 0x000fe400000000ff */
[----:B------:R-:W-:Y:S01]  /*2ad10*/  F2FP.F16.F32.PACK_AB R54, R37, R36 ;  /* 0x000000242536723e */ /* 0x000fe200000000ff */
[----:B------:R4:W-:Y:S01]  /*2ad20*/  STSM.16.M88.4 [R64], R44 ;  /* 0x0000002c40007844 */ /* 0x0009e20000000200 */
[----:B------:R-:W-:Y:S02]  /*2ad30*/  F2FP.F16.F32.PACK_AB R55, R39, R38 ;  /* 0x000000262737723e */ /* 0x000fe400000000ff */
[----:B------:R-:W-:Y:S01]  /*2ad40*/  F2FP.F16.F32.PACK_AB R76, R77, R76 ;  /* 0x0000004c4d4c723e */ /* 0x000fe200000000ff */
[----:B------:R-:W2:Y:S01]  /*2ad50*/  LDL.128 R36, [R1+0x310] ;  /* 0x0003100001247983 */ /* 0x000ea20000100c00 */
[----:B------:R-:W-:-:S02]  /*2ad60*/  F2FP.F16.F32.PACK_AB R77, R79, R78 ;  /* 0x0000004e4f4d723e */ /* 0x000fc400000000ff */
[----:B------:R-:W-:Y:S01]  /*2ad70*/  F2FP.F16.F32.PACK_AB R78, R73, R72 ;  /* 0x00000048494e723e */ /* 0x000fe200000000ff */
[----:B------:R0:W-:Y:S01]  /*2ad80*/  STSM.16.M88.4 [R68], R48 ;  /* 0x0000003044007844 */ /* 0x0001e20000000200 */
[----:B------:R-:W-:-:S03]  /*2ad90*/  F2FP.F16.F32.PACK_AB R79, R75, R74 ;  /* 0x0000004a4b4f723e */ /* 0x000fc600000000ff */
[----:B------:R1:W-:Y:S04]  /*2ada0*/  STSM.16.M88.4 [R3], R52 ;  /* 0x0000003403007844 */ /* 0x0003e80000000200 */
[----:B----4-:R-:W4:Y:S04]  /*2adb0*/  LDL.128 R44, [R1+0x330] ;  /* 0x00033000012c7983 */ /* 0x010f280000100c00 */
[----:B------:R-:W4:Y:S04]  /*2adc0*/  LDL.128 R40, [R1+0x320] ;  /* 0x0003200001287983 */ /* 0x000f280000100c00 */
[----:B0-----:R-:W4:Y:S04]  /*2add0*/  LDL.128 R48, [R1+0x340] ;  /* 0x0003400001307983 */ /* 0x001f280000100c00 */
[----:B-1----:R-:W4:Y:S04]  /*2ade0*/  LDL.128 R52, [R1+0x350] ;  /* 0x0003500001347983 */ /* 0x002f280000100c00 */
[----:B------:R-:W4:Y:S04]  /*2adf0*/  LDL.128 R68, [R1+0x390] ;  /* 0x0003900001447983 */ /* 0x000f280000100c00 */
[----:B------:R0:W-:Y:S04]  /*2ae00*/  STSM.16.M88.4 [R0], R76 ;  /* 0x0000004c00007844 */ /* 0x0001e80000000200 */
[----:B------:R-:W4:Y:S04]  /*2ae10*/  LDL.128 R64, [R1+0x380] ;  /* 0x0003800001407983 */ /* 0x000f280000100c00 */
[----:B------:R-:W4:Y:S04]  /*2ae20*/  LDL.128 R72, [R1+0x3a0] ;  /* 0x0003a00001487983 */ /* 0x000f280000100c00 */
[----:B0-----:R-:W4:Y:S01]  /*2ae30*/  LDL.128 R76, [R1+0x3b0] ;  /* 0x0003b000014c7983 */ /* 0x001f220000100c00 */
[----:B------:R-:W-:-:S04]  /*2ae40*/  IADD3 R21, P0, R160, 0x2000, RZ ;  /* 0x00002000a0157810 */ /* 0x000fc80007f1e0ff */
[----:B------:R-:W-:-:S04]  /*2ae50*/  LOP3.LUT R20, R21, 0x380, RZ, 0xc0, !PT ;  /* 0x0000038015147812 */ /* 0x000fc800078ec0ff */
[----:B------:R-:W-:Y:S02]  /*2ae60*/  SHF.R.U64 R20, R20, 0x3, RZ ;  /* 0x0000000314147819 */ /* 0x000fe400000012ff */
[----:B------:R-:W-:Y:S02]  /*2ae70*/  F2FP.F16.F32.PACK_AB R104, R105, R104 ;  /* 0x000000686968723e */ /* 0x000fe400000000ff */
[----:B------:R-:W-:Y:S01]  /*2ae80*/  LOP3.LUT R20, R20, R21, RZ, 0x3c, !PT ;  /* 0x0000001514147212 */ /* 0x000fe200078e3cff */
[----:B------:R-:W-:Y:S01]  /*2ae90*/  IMAD.X R21, RZ, RZ, R161, P0 ;  /* 0x000000ffff157224 */ /* 0x000fe200000e06a1 */
[----:B------:R-:W-:Y:S02]  /*2aea0*/  F2FP.F16.F32.PACK_AB R105, R107, R106 ;  /* 0x0000006a6b69723e */ /* 0x000fe400000000ff */
[----:B------:R-:W-:Y:S02]  /*2aeb0*/  F2FP.F16.F32.PACK_AB R106, R5, R4 ;  /* 0x00000004056a723e */ /* 0x000fe400000000ff */
[----:B------:R-:W-:-:S04]  /*2aec0*/  IADD3 R5, P0, R160, 0x2020, RZ ;  /* 0x00002020a0057810 */ /* 0x000fc80007f1e0ff */
[----:B------:R-:W-:-:S04]  /*2aed0*/  LOP3.LUT R4, R5, 0x380, RZ, 0xc0, !PT ;  /* 0x0000038005047812 */ /* 0x000fc800078ec0ff */
[----:B------:R-:W-:-:S04]  /*2aee0*/  SHF.R.U64 R4, R4, 0x3, RZ ;  /* 0x0000000304047819 */ /* 0x000fc800000012ff */
[----:B------:R-:W-:Y:S01]  /*2aef0*/  LOP3.LUT R4, R4, R5, RZ, 0x3c, !PT ;  /* 0x0000000504047212 */ /* 0x000fe200078e3cff */
[----:B------:R-:W-:-:S05]  /*2af00*/  IMAD.X R5, RZ, RZ, R161, P0 ;  /* 0x000000ffff057224 */ /* 0x000fca00000e06a1 */
[----:B------:R-:W-:Y:S02]  /*2af10*/  MOV R0, R4 ;  /* 0x0000000400007202 */ /* 0x000fe40000000f00 */
[----:B------:R-:W-:-:S04]  /*2af20*/  IADD3 R5, P0, R160, 0x2040, RZ ;  /* 0x00002040a0057810 */ /* 0x000fc80007f1e0ff */
[----:B------:R-:W-:Y:S02]  /*2af30*/  LOP3.LUT R4, R5, 0x380, RZ, 0xc0, !PT ;  /* 0x0000038005047812 */ /* 0x000fe400078ec0ff */
[----:B---3--:R-:W-:Y:S02]  /*2af40*/  F2FP.F16.F32.PACK_AB R8, R9, R8 ;  /* 0x000000080908723e */ /* 0x008fe400000000ff */
[----:B------:R-:W-:Y:S02]  /*2af50*/  SHF.R.U64 R4, R4, 0x3, RZ ;  /* 0x0000000304047819 */ /* 0x000fe400000012ff */
[----:B------:R-:W-:Y:S02]  /*2af60*/  MOV R20, R20 ;  /* 0x0000001400147202 */ /* 0x000fe40000000f00 */
[----:B------:R-:W-:Y:S02]  /*2af70*/  F2FP.F16.F32.PACK_AB R107, R7, R6 ;  /* 0x00000006076b723e */ /* 0x000fe400000000ff */
[----:B------:R-:W-:-:S02]  /*2af80*/  F2FP.F16.F32.PACK_AB R9, R11, R10 ;  /* 0x0000000a0b09723e */ /* 0x000fc400000000ff */
[----:B------:R-:W-:Y:S02]  /*2af90*/  F2FP.F16.F32.PACK_AB R10, R13, R12 ;  /* 0x0000000c0d0a723e */ /* 0x000fe400000000ff */
[----:B------:R-:W-:Y:S02]  /*2afa0*/  F2FP.F16.F32.PACK_AB R11, R15, R14 ;  /* 0x0000000e0f0b723e */ /* 0x000fe400000000ff */
[----:B------:R-:W-:Y:S01]  /*2afb0*/  LOP3.LUT R4, R4, R5, RZ, 0x3c, !PT ;  /* 0x0000000504047212 */ /* 0x000fe200078e3cff */
[----:B------:R-:W-:Y:S01]  /*2afc0*/  IMAD.X R5, RZ, RZ, R161, P0 ;  /* 0x000000ffff057224 */ /* 0x000fe200000e06a1 */
[----:B------:R-:W-:Y:S01]  /*2afd0*/  IADD3 R3, P0, R160, 0x2060, RZ ;  /* 0x00002060a0037810 */ /* 0x000fe20007f1e0ff */
[----:B------:R-:W-:Y:S01]  /*2afe0*/  STSM.16.M88.4 [R20], R104 ;  /* 0x0000006814007844 */ /* 0x000fe20000000200 */
[----:B------:R-:W-:Y:S02]  /*2aff0*/  F2FP.F16.F32.PACK_AB R24, R25, R24 ;  /* 0x000000181918723e */ /* 0x000fe400000000ff */
[----:B------:R-:W-:Y:S01]  /*2b000*/  F2FP.F16.F32.PACK_AB R25, R27, R26 ;  /* 0x0000001a1b19723e */ /* 0x000fe200000000ff */
[----:B------:R0:W-:Y:S01]  /*2b010*/  STSM.16.M88.4 [R0], R8 ;  /* 0x0000000800007844 */ /* 0x0001e20000000200 */
[----:B------:R-:W-:-:S02]  /*2b020*/  MOV R4, R4 ;  /* 0x0000000400047202 */ /* 0x000fc40000000f00 */
[----:B------:R-:W-:Y:S02]  /*2b030*/  F2FP.F16.F32.PACK_AB R26, R29, R28 ;  /* 0x0000001c1d1a723e */ /* 0x000fe400000000ff */
[----:B------:R-:W-:Y:S02]  /*2b040*/  F2FP.F16.F32.PACK_AB R27, R31, R30 ;  /* 0x0000001e1f1b723e */ /* 0x000fe400000000ff */
[----:B------:R-:W-:-:S03]  /*2b050*/  IADD3 R13, P5, R160, 0x4020, RZ ;  /* 0x00004020a00d7810 */ /* 0x000fc60007fbe0ff */
[----:B------:R1:W-:Y:S01]  /*2b060*/  STSM.16.M88.4 [R4], R24 ;  /* 0x0000001804007844 */ /* 0x0003e20000000200 */
[C---:B0-----:R-:W-:Y:S01]  /*2b070*/  IADD3 R11, P6, R160.reuse, 0x4000, RZ ;  /* 0x00004000a00b7810 */ /* 0x041fe20007fde0ff */
[----:B------:R-:W-:Y:S01]  /*2b080*/  IMAD.X R9, RZ, RZ, R161, P0 ;  /* 0x000000ffff097224 */ /* 0x000fe200000e06a1 */
[C---:B------:R-:W-:Y:S02]  /*2b090*/  IADD3 R5, P0, R160.reuse, 0x6040, RZ ;  /* 0x00006040a0057810 */ /* 0x040fe40007f1e0ff */
[----:B------:R-:W-:Y:S02]  /*2b0a0*/  LOP3.LUT R10, R11, 0x380, RZ, 0xc0, !PT ;  /* 0x000003800b0a7812 */ /* 0x000fe400078ec0ff */
[----:B------:R-:W-:Y:S02]  /*2b0b0*/  IADD3 R15, P4, R160, 0x4040, RZ ;  /* 0x00004040a00f7810 */ /* 0x000fe40007f9e0ff */
[----:B------:R-:W-:Y:S02]  /*2b0c0*/  SHF.R.U64 R10, R10, 0x3, RZ ;  /* 0x000000030a0a7819 */ /* 0x000fe400000012ff */
[----:B-1----:R-:W-:-:S02]  /*2b0d0*/  LOP3.LUT R4, R5, 0x380, RZ, 0xc0, !PT ;  /* 0x0000038005047812 */ /* 0x002fc400078ec0ff */
[----:B------:R-:W-:Y:S02]  /*2b0e0*/  IADD3 R21, P3, R160, 0x4060, RZ ;  /* 0x00004060a0157810 */ /* 0x000fe40007f7e0ff */
[----:B------:R-:W-:Y:S02]  /*2b0f0*/  SHF.R.U64 R4, R4, 0x3, RZ ;  /* 0x0000000304047819 */ /* 0x000fe400000012ff */
[----:B------:R-:W-:Y:S02]  /*2b100*/  IADD3 R25, P2, R160, 0x6000, RZ ;  /* 0x00006000a0197810 */ /* 0x000fe40007f5e0ff */
[----:B------:R-:W-:Y:S02]  /*2b110*/  LOP3.LUT R8, R3, 0x380, RZ, 0xc0, !PT ;  /* 0x0000038003087812 */ /* 0x000fe400078ec0ff */
[----:B------:R-:W-:Y:S02]  /*2b120*/  LOP3.LUT R12, R13, 0x380, RZ, 0xc0, !PT ;  /* 0x000003800d0c7812 */ /* 0x000fe400078ec0ff */
[----:B------:R-:W-:Y:S01]  /*2b130*/  LOP3.LUT R10, R10, R11, RZ, 0x3c, !PT ;  /* 0x0000000b0a0a7212 */ /* 0x000fe200078e3cff */
[----:B------:R-:W-:Y:S01]  /*2b140*/  IMAD.X R11, RZ, RZ, R161, P6 ;  /* 0x000000ffff0b7224 */ /* 0x000fe200030e06a1 */
[----:B------:R-:W-:-:S02]  /*2b150*/  IADD3 R27, P1, R160, 0x6020, RZ ;  /* 0x00006020a01b7810 */ /* 0x000fc40007f3e0ff */
[----:B------:R-:W-:Y:S02]  /*2b160*/  LOP3.LUT R14, R15, 0x380, RZ, 0xc0, !PT ;  /* 0x000003800f0e7812 */ /* 0x000fe400078ec0ff */
[----:B------:R-:W-:Y:S02]  /*2b170*/  LOP3.LUT R20, R21, 0x380, RZ, 0xc0, !PT ;  /* 0x0000038015147812 */ /* 0x000fe400078ec0ff */
[----:B------:R-:W-:Y:S02]  /*2b180*/  IADD3 R7, P6, R160, 0x6060, RZ ;  /* 0x00006060a0077810 */ /* 0x000fe40007fde0ff */
[----:B------:R-:W-:Y:S01]  /*2b190*/  LOP3.LUT R4, R4, R5, RZ, 0x3c, !PT ;  /* 0x0000000504047212 */ /* 0x000fe200078e3cff */
[----:B------:R-:W-:Y:S01]  /*2b1a0*/  IMAD.X R5, RZ, RZ, R161, P0 ;  /* 0x000000ffff057224 */ /* 0x000fe200000e06a1 */
[----:B------:R-:W-:Y:S02]  /*2b1b0*/  LOP3.LUT R24, R25, 0x380, RZ, 0xc0, !PT ;  /* 0x0000038019187812 */ /* 0x000fe400078ec0ff */
[----:B------:R-:W-:-:S02]  /*2b1c0*/  SHF.R.U64 R8, R8, 0x3, RZ ;  /* 0x0000000308087819 */ /* 0x000fc400000012ff */
[----:B------:R-:W-:Y:S02]  /*2b1d0*/  SHF.R.U64 R12, R12, 0x3, RZ ;  /* 0x000000030c0c7819 */ /* 0x000fe400000012ff */
[----:B------:R-:W-:Y:S02]  /*2b1e0*/  LOP3.LUT R26, R27, 0x380, RZ, 0xc0, !PT ;  /* 0x000003801b1a7812 */ /* 0x000fe400078ec0ff */
[----:B------:R-:W-:Y:S02]  /*2b1f0*/  ISETP.NE.U32.AND P0, PT, RZ, UR4, PT ;  /* 0x00000004ff007c0c */ /* 0x000fe4000bf05070 */
[----:B------:R-:W-:Y:S02]  /*2b200*/  SHF.R.U64 R14, R14, 0x3, RZ ;  /* 0x000000030e0e7819 */ /* 0x000fe400000012ff */
[----:B------:R-:W-:Y:S02]  /*2b210*/  SHF.R.U64 R20, R20, 0x3, RZ ;  /* 0x0000000314147819 */ /* 0x000fe400000012ff */
[----:B------:R-:W-:-:S02]  /*2b220*/  LOP3.LUT R6, R7, 0x380, RZ, 0xc0, !PT ;  /* 0x0000038007067812 */ /* 0x000fc400078ec0ff */
[----:B------:R-:W-:Y:S02]  /*2b230*/  SHF.R.U64 R24, R24, 0x3, RZ ;  /* 0x0000000318187819 */ /* 0x000fe400000012ff */
[----:B------:R-:W-:Y:S02]  /*2b240*/  LOP3.LUT R8, R8, R3, RZ, 0x3c, !PT ;  /* 0x0000000308087212 */ /* 0x000fe400078e3cff */
[----:B------:R-:W-:Y:S01]  /*2b250*/  LOP3.LUT R12, R12, R13, RZ, 0x3c, !PT ;  /* 0x0000000d0c0c7212 */ /* 0x000fe200078e3cff */
[--C-:B------:R-:W-:Y:S01]  /*2b260*/  IMAD.X R13, RZ, RZ, R161.reuse, P5 ;  /* 0x000000ffff0d7224 */ /* 0x100fe200028e06a1 */
[----:B------:R-:W-:Y:S02]  /*2b270*/  SHF.R.U64 R26, R26, 0x3, RZ ;  /* 0x000000031a1a7819 */ /* 0x000fe400000012ff */
[----:B------:R-:W-:Y:S02]  /*2b280*/  MOV R0, R4 ;  /* 0x0000000400007202 */ /* 0x000fe40000000f00 */
[----:B------:R-:W-:Y:S01]  /*2b290*/  ISETP.NE.AND.EX P0, PT, RZ, UR5, PT, P0 ;  /* 0x00000005ff007c0c */ /* 0x000fe2000bf05300 */
[----:B------:R-:W0:Y:S01]  /*2b2a0*/  LDC.64 R4, c[0x0][0xd00] ;  /* 0x00034000ff047b82 */ /* 0x000e220000000a00 */
[----:B------:R-:W-:Y:S01]  /*2b2b0*/  LOP3.LUT R14, R14, R15, RZ, 0x3c, !PT ;  /* 0x0000000f0e0e7212 */ /* 0x000fe200078e3cff */
[--C-:B------:R-:W-:Y:S01]  /*2b2c0*/  IMAD.X R15, RZ, RZ, R161.reuse, P4 ;  /* 0x000000ffff0f7224 */ /* 0x100fe200020e06a1 */
[----:B------:R-:W-:Y:S01]  /*2b2d0*/  LOP3.LUT R20, R20, R21, RZ, 0x3c, !PT ;  /* 0x0000001514147212 */ /* 0x000fe200078e3cff */
[----:B------:R-:W-:Y:S01]  /*2b2e0*/  IMAD.X R21, RZ, RZ, R161, P3 ;  /* 0x000000ffff157224 */ /* 0x000fe200018e06a1 */
[----:B------:R-:W-:-:S02]  /*2b2f0*/  SHF.R.U64 R6, R6, 0x3, RZ ;  /* 0x0000000306067819 */ /* 0x000fc400000012ff */
[----:B------:R-:W-:Y:S02]  /*2b300*/  F2FP.F16.F32.PACK_AB R108, R109, R108 ;  /* 0x0000006c6d6c723e */ /* 0x000fe400000000ff */
[----:B------:R-:W-:Y:S01]  /*2b310*/  LOP3.LUT R24, R24, R25, RZ, 0x3c, !PT ;  /* 0x0000001918187212 */ /* 0x000fe200078e3cff */
[--C-:B------:R-:W-:Y:S01]  /*2b320*/  IMAD.X R25, RZ, RZ, R161.reuse, P2 ;  /* 0x000000ffff197224 */ /* 0x100fe200010e06a1 */
[----:B------:R-:W-:Y:S02]  /*2b330*/  F2FP.F16.F32.PACK_AB R109, R111, R110 ;  /* 0x0000006e6f6d723e */ /* 0x000fe400000000ff */
[----:B------:R-:W-:Y:S01]  /*2b340*/  LOP3.LUT R26, R26, R27, RZ, 0x3c, !PT ;  /* 0x0000001b1a1a7212 */ /* 0x000fe200078e3cff */
[----:B------:R-:W-:Y:S01]  /*2b350*/  IMAD.X R27, RZ, RZ, R161, P1 ;  /* 0x000000ffff1b7224 */ /* 0x000fe200008e06a1 */
[----:B------:R-:W-:Y:S02]  /*2b360*/  MOV R8, R8 ;  /* 0x0000000800087202 */ /* 0x000fe40000000f00 */
[----:B------:R-:W-:-:S02]  /*2b370*/  MOV R10, R10 ;  /* 0x0000000a000a7202 */ /* 0x000fc40000000f00 */
[----:B------:R-:W-:Y:S01]  /*2b380*/  LOP3.LUT R6, R6, R7, RZ, 0x3c, !PT ;  /* 0x0000000706067212 */ /* 0x000fe200078e3cff */
[----:B------:R-:W-:Y:S01]  /*2b390*/  IMAD.X R7, RZ, RZ, R161, P6 ;  /* 0x000000ffff077224 */ /* 0x000fe200030e06a1 */
[----:B------:R-:W-:Y:S02]  /*2b3a0*/  MOV R12, R12 ;  /* 0x0000000c000c7202 */ /* 0x000fe40000000f00 */
[----:B------:R-:W-:Y:S02]  /*2b3b0*/  F2FP.F16.F32.PACK_AB R60, R61, R60 ;  /* 0x0000003c3d3c723e */ /* 0x000fe400000000ff */
[----:B------:R-:W-:Y:S02]  /*2b3c0*/  MOV R14, R14 ;  /* 0x0000000e000e7202 */ /* 0x000fe40000000f00 */
[----:B------:R-:W-:Y:S02]  /*2b3d0*/  F2FP.F16.F32.PACK_AB R61, R63, R62 ;  /* 0x0000003e3f3d723e */ /* 0x000fe400000000ff */
[----:B------:R-:W-:-:S02]  /*2b3e0*/  MOV R20, R20 ;  /* 0x0000001400147202 */ /* 0x000fc40000000f00 */
[----:B------:R-:W-:Y:S02]  /*2b3f0*/  MOV R24, R24 ;  /* 0x0000001800187202 */ /* 0x000fe40000000f00 */
[----:B------:R-:W-:Y:S02]  /*2b400*/  F2FP.F16.F32.PACK_AB R88, R89, R88 ;  /* 0x000000585958723e */ /* 0x000fe400000000ff */
[----:B------:R-:W-:Y:S02]  /*2b410*/  MOV R26, R26 ;  /* 0x0000001a001a7202 */ /* 0x000fe40000000f00 */
[----:B------:R-:W-:Y:S02]  /*2b420*/  F2FP.F16.F32.PACK_AB R89, R91, R90 ;  /* 0x0000005a5b59723e */ /* 0x000fe400000000ff */
[----:B------:R-:W-:Y:S02]  /*2b430*/  F2FP.F16.F32.PACK_AB R96, R97, R96 ;  /* 0x000000606160723e */ /* 0x000fe400000000ff */
[----:B------:R-:W-:-:S02]  /*2b440*/  F2FP.F16.F32.PACK_AB R90, R93, R92 ;  /* 0x0000005c5d5a723e */ /* 0x000fc400000000ff */
[----:B------:R-:W-:Y:S02]  /*2b450*/  F2FP.F16.F32.PACK_AB R91, R95, R94 ;  /* 0x0000005e5f5b723e */ /* 0x000fe400000000ff */
[----:B------:R-:W-:Y:S02]  /*2b460*/  F2FP.F16.F32.PACK_AB R97, R99, R98 ;  /* 0x000000626361723e */ /* 0x000fe400000000ff */
[----:B------:R-:W-:Y:S02]  /*2b470*/  MOV R3, R6 ;  /* 0x0000000600037202 */ /* 0x000fe40000000f00 */
[----:B------:R-:W-:Y:S01]  /*2b480*/  F2FP.F16.F32.PACK_AB R98, R101, R100 ;  /* 0x000000646562723e */ /* 0x000fe200000000ff */
[----:B------:R-:W1:Y:S01]  /*2b490*/  LDC.64 R6, c[0x0][0xd00] ;  /* 0x00034000ff067b82 */ /* 0x000e620000000a00 */
[----:B------:R-:W-:Y:S02]  /*2b4a0*/  F2FP.F16.F32.PACK_AB R99, R103, R102 ;  /* 0x000000666763723e */ /* 0x000fe400000000ff */
[----:B0-----:R-:W-:-:S04]  /*2b4b0*/  ISETP.NE.U32.AND P1, PT, R4, RZ, PT ;  /* 0x000000ff0400720c */ /* 0x001fc80003f25070 */
[----:B------:R-:W-:Y:S01]  /*2b4c0*/  ISETP.NE.AND.EX P1, PT, R5, RZ, PT, P1 ;  /* 0x000000ff0500720c */ /* 0x000fe20003f25310 */
[----:B------:R-:W-:Y:S01]  /*2b4d0*/  ULDC UR4, c[0x0][0xb88] ;  /* 0x0002e20000047ab9 */ /* 0x000fe20000000800 */
[----:B--2---:R-:W-:Y:S02]  /*2b4e0*/  F2FP.F16.F32.PACK_AB R110, R33, R32 ;  /* 0x00000020216e723e */ /* 0x004fe400000000ff */
[----:B------:R-:W-:Y:S02]  /*2b4f0*/  F2FP.F16.F32.PACK_AB R111, R35, R34 ;  /* 0x00000022236f723e */ /* 0x000fe400000000ff */
[----:B------:R-:W-:Y:S02]  /*2b500*/  F2FP.F16.F32.PACK_AB R36, R37, R36 ;  /* 0x000000242524723e */ /* 0x000fe400000000ff */
[----:B------:R-:W-:Y:S01]  /*2b510*/  F2FP.F16.F32.PACK_AB R37, R39, R38 ;  /* 0x000000262725723e */ /* 0x000fe200000000ff */
[----:B------:R0:W-:Y:S01]  /*2b520*/  STSM.16.M88.4 [R8], R108 ;  /* 0x0000006c08007844 */ /* 0x0001e20000000200 */
[----:B----4-:R-:W-:-:S02]  /*2b530*/  F2FP.F16.F32.PACK_AB R44, R45, R44 ;  /* 0x0000002c2d2c723e */ /* 0x010fc400000000ff */
[----:B------:R-:W-:Y:S02]  /*2b540*/  F2FP.F16.F32.PACK_AB R45, R47, R46 ;  /* 0x0000002e2f2d723e */ /* 0x000fe400000000ff */
[----:B------:R-:W-:Y:S02]  /*2b550*/  F2FP.F16.F32.PACK_AB R38, R41, R40 ;  /* 0x000000282926723e */ /* 0x000fe400000000ff */
[----:B------:R-:W-:Y:S01]  /*2b560*/  F2FP.F16.F32.PACK_AB R39, R43, R42 ;  /* 0x0000002a2b27723e */ /* 0x000fe200000000ff */
[----:B0-----:R-:W0:Y:S01]  /*2b570*/  @P0 LDC.64 R8, c[0x0][0xd08] ;  /* 0x00034200ff080b82 */ /* 0x001e220000000a00 */
        /* <DEDUP_REMOVED lines=10> */
[----:B------:R-:W-:Y:S01]  /*2b620*/  STSM.16.M88.4 [R10], R36 ;  /* 0x000000240a007844 */ /* 0x000fe20000000200 */
[----:B------:R-:W-:Y:S02]  /*2b630*/  F2FP.F16.F32.PACK_AB R70, R73, R72 ;  /* 0x000000484946723e */ /* 0x000fe400000000ff */
[----:B------:R-:W-:Y:S01]  /*2b640*/  F2FP.F16.F32.PACK_AB R71, R75, R74 ;  /* 0x0000004a4b47723e */ /* 0x000fe200000000ff */
[----:B------:R-:W-:Y:S01]  /*2b650*/  STSM.16.M88.4 [R12], R44 ;  /* 0x0000002c0c007844 */ /* 0x000fe20000000200 */
[----:B------:R-:W-:Y:S02]  /*2b660*/  F2FP.F16.F32.PACK_AB R76, R77, R76 ;  /* 0x0000004c4d4c723e */ /* 0x000fe400000000ff */
[----:B------:R-:W-:Y:S02]  /*2b670*/  F2FP.F16.F32.PACK_AB R77, R79, R78 ;  /* 0x0000004e4f4d723e */ /* 0x000fe400000000ff */
[----:B------:R-:W-:-:S02]  /*2b680*/  F2FP.F16.F32.PACK_AB R78, R81, R80 ;  /* 0x00000050514e723e */ /* 0x000fc400000000ff */
[----:B------:R-:W-:Y:S01]  /*2b690*/  F2FP.F16.F32.PACK_AB R79, R83, R82 ;  /* 0x00000052534f723e */ /* 0x000fe200000000ff */
[----:B------:R-:W-:Y:S04]  /*2b6a0*/  STSM.16.M88.4 [R14], R52 ;  /* 0x000000340e007844 */ /* 0x000fe80000000200 */
[----:B------:R2:W-:Y:S04]  /*2b6b0*/  STSM.16.M88.4 [R20], R60 ;  /* 0x0000003c14007844 */ /* 0x0005e80000000200 */
[----:B------:R-:W-:Y:S04]  /*2b6c0*/  STSM.16.M88.4 [R24], R68 ;  /* 0x0000004418007844 */ /* 0x000fe80000000200 */
[----:B------:R-:W-:Y:S04]  /*2b6d0*/  STSM.16.M88.4 [R26], R76 ;  /* 0x0000004c1a007844 */ /* 0x000fe80000000200 */
[----:B------:R-:W-:Y:S04]  /*2b6e0*/  STSM.16.M88.4 [R0], R88 ;  /* 0x0000005800007844 */ /* 0x000fe80000000200 */
[----:B------:R3:W-:Y:S01]  /*2b6f0*/  STSM.16.M88.4 [R3], R96 ;  /* 0x0000006003007844 */ /* 0x0007e20000000200 */
[----:B--2---:R-:W-:-:S02]  /*2b700*/  IMAD.MOV.U32 R20, RZ, RZ, RZ ;  /* 0x000000ffff147224 */ /* 0x004fc400078e00ff */
[C---:B-1----:R-:W-:Y:S01]  /*2b710*/  IMAD.WIDE R6, R214.reuse, 0x4, R6 ;  /* 0x00000004d6067825 */ /* 0x042fe200078e0206 */
[----:B------:R-:W-:Y:S03]  /*2b720*/  BAR.SYNC.DEFER_BLOCKING 0x1, 0x100 ;  /* 0x0044000000007b1d */ /* 0x000fe60000010000 */
[----:B0-----:R-:W-:-:S04]  /*2b730*/  @P0 IMAD.WIDE R8, R214, 0x4, R8 ;  /* 0x00000004d6080825 */ /* 0x001fc800078e0208 */
[----:B---3--:R-:W-:Y:S01]  /*2b740*/  IMAD.U32 R3, RZ, RZ, UR4 ;  /* 0x00000004ff037e24 */ /* 0x008fe2000f8e00ff */
[C---:B------:R-:W-:Y:S01]  /*2b750*/  ISETP.NE.AND P2, PT, R213.reuse, RZ, PT ;  /* 0x000000ffd500720c */ /* 0x040fe20003f45270 */
[----:B------:R-:W-:Y:S01]  /*2b760*/  ULDC UR4, c[0x0][0xbd4] ;  /* 0x0002f50000047ab9 */ /* 0x000fe20000000800 */
[----:B------:R0:W5:Y:S04]  /*2b770*/  @P1 LDG.E R20, desc[UR36][R6.64] ;  /* 0x0000002406141981 */ /* 0x000168000c1e1900 */
[----:B------:R0:W5:Y:S01]  /*2b780*/  @P0 LDG.E R3, desc[UR36][R8.64] ;  /* 0x0000002408030981 */ /* 0x000162000c1e1900 */
[----:B------:R-:W-:Y:S01]  /*2b790*/  SEL R213, R213, UR4, P2 ;  /* 0x00000004d5d57c07 */ /* 0x000fe20009000000 */
[----:B------:R-:W-:Y:S06]  /*2b7a0*/  @P0 BRA `(.L_x_3684) ;  /* 0x0000000000100947 */ /* 0x000fec0003800000 */
[----:B------:R-:W-:Y:S05]  /*2b7b0*/  @!P1 BRA `(.L_x_3684) ;  /* 0x00000000000c9947 */ /* 0x000fea0003800000 */
[----:B------:R-:W2:Y:S04]  /*2b7c0*/  LDG.E R0, desc[UR36][R6.64] ;  /* 0x0000002406007981 */ /* 0x000ea8000c1e1900 */
[----:B-----5:R-:W2:Y:S02]  /*2b7d0*/  LDG.E R3, desc[UR36][R6.64+0x4] ;  /* 0x0000042406037981 */ /* 0x020ea4000c1e1900 */
[----:B--2---:R-:W-:-:S07]  /*2b7e0*/  IMAD.IADD R3, R3, 0x1, -R0 ;  /* 0x0000000103037824 */ /* 0x004fce00078e0a00 */
.L_x_3684:
[----:B------:R-:W0:Y:S01]  /*2b7f0*/  S2R R0, SR_TID.X ;  /* 0x0000000000007919 */ /* 0x000e220000002100 */
[----:B------:R-:W-:Y:S02]  /*2b800*/  ISETP.NE.U32.AND P0, PT, R4, RZ, PT ;  /* 0x000000ff0400720c */ /* 0x000fe40003f05070 */
[----:B------:R-:W-:Y:S02]  /*2b810*/  ISETP.GT.AND P3, PT, R213, 0x1, PT ;  /* 0x00000001d500780c */ /* 0x000fe40003f64270 */
[----:B------:R-:W-:Y:S01]  /*2b820*/  ISETP.NE.AND.EX P0, PT, R5, RZ, PT, P0 ;  /* 0x000000ff0500720c */ /* 0x000fe20003f05300 */
[C---:B0-----:R-:W-:Y:S02]  /*2b830*/  VIADD R6, R0.reuse, 0xffffff80 ;  /* 0xffffff8000067836 */ /* 0x041fe40000000000 */
[----:B------:R-:W-:-:S05]  /*2b840*/  VIADD R0, R0, 0xffffff80 ;  /* 0xffffff8000007836 */ /* 0x000fca0000000000 */
[----:B------:R-:W-:-:S04]  /*2b850*/  SHF.R.S32.HI R0, RZ, 0x1f, R0 ;  /* 0x0000001fff007819 */ /* 0x000fc80000011400 */
[----:B------:R-:W-:-:S04]  /*2b860*/  LEA.HI R0, R0, R6, RZ, 0x7 ;  /* 0x0000000600007211 */ /* 0x000fc800078f38ff */
[----:B------:R-:W-:-:S06]  /*2b870*/  SHF.R.S32.HI R0, RZ, 0x7, R0 ;  /* 0x00000007ff007819 */ /* 0x000fcc0000011400 */
[----:B------:R-:W0:Y:S02]  /*2b880*/  SHFL.IDX PT, R0, R0, RZ, 0x1f ;  /* 0x00001fff00007589 */ /* 0x000e2400000e0000 */
[----:B0-----:R-:W-:Y:S02]  /*2b890*/  ISETP.NE.AND P1, PT, R0, RZ, PT ;  /* 0x000000ff0000720c */ /* 0x001fe40003f25270 */
[----:B-----5:R-:W-:-:S11]  /*2b8a0*/  SHF.R.S32.HI R0, RZ, 0x1f, R20 ;  /* 0x0000001fff007819 */ /* 0x020fd60000011414 */
[----:B------:R-:W-:Y:S05]  /*2b8b0*/  @P1 BRA `(.L_x_3685) ;  /* 0x0000000400141947 */ /* 0x000fea0003800000 */
[----:B------:R-:W2:Y:S01]  /*2b8c0*/  LDL R6, [R1+0x45c] ;  /* 0x00045c0001067983 */ /* 0x000ea20000100800 */
[----:B------:R-:W0:Y:S03]  /*2b8d0*/  LDC R26, c[0x0][0xce8] ;  /* 0x00033a00ff1a7b82 */ /* 0x000e260000000800 */
[----:B------:R-:W3:Y:S04]  /*2b8e0*/  LDL R7, [R1+0x460] ;  /* 0x0004600001077983 */ /* 0x000ee80000100800 */
[----:B------:R-:W4:Y:S01]  /*2b8f0*/  LDL R25, [R1+0x454] ;  /* 0x0004540001197983 */ /* 0x000f220000100800 */
[----:B------:R-:W-:Y:S02]  /*2b900*/  IMAD.IADD R28, R162, 0x1, R181 ;  /* 0x00000001a21c7824 */ /* 0x000fe400078e02b5 */
[----:B0-----:R-:W-:Y:S01]  /*2b910*/  IMAD R37, R3, R26, RZ ;  /* 0x0000001a03257224 */ /* 0x001fe200078e02ff */
[----:B------:R-:W-:Y:S01]  /*2b920*/  ISETP.GT.AND P5, PT, R213, 0x1, PT ;  /* 0x00000001d500780c */ /* 0x000fe20003fa4270 */
[----:B------:R-:W-:-:S05]  /*2b930*/  IMAD.MOV.U32 R21, RZ, RZ, 0xab8 ;  /* 0x00000ab8ff157424 */ /* 0x000fca00078e00ff */
[----:B------:R-:W-:-:S04]  /*2b940*/  SEL R21, R21, 0xa78, P5 ;  /* 0x00000a7815157807 */ /* 0x000fc80002800000 */
[----:B------:R-:W0:Y:S08]  /*2b950*/  LDC.64 R12, c[0x0][R21+0x220] ;  /* 0x00008800150c7b82 */ /* 0x000e300000000a00 */
[----:B------:R-:W1:Y:S01]  /*2b960*/  LDC.64 R10, c[0x0][R21+0x218] ;  /* 0x00008600150a7b82 */ /* 0x000e620000000a00 */
[----:B------:R-:W-:-:S07]  /*2b970*/  ISETP.NE.AND P6, PT, R26, 0x1, PT ;  /* 0x000000011a00780c */ /* 0x000fce0003fc5270 */
[----:B------:R-:W5:Y:S01]  /*2b980*/  LDC.64 R8, c[0x0][R21+0x228] ;  /* 0x00008a0015087b82 */ /* 0x000f620000000a00 */
[----:B------:R-:W-:-:S07]  /*2b990*/  ISETP.NE.U32.AND P2, PT, R4, RZ, PT ;  /* 0x000000ff0400720c */ /* 0x000fce0003f45070 */
[----:B------:R-:W0:Y:S01]  /*2b9a0*/  @P6 LDC R14, c[0x0][0xcec] ;  /* 0x00033b00ff0e6b82 */ /* 0x000e220000000800 */
[----:B--2---:R-:W-:-:S07]  /*2b9b0*/  IMAD.MOV R6, RZ, RZ, -R6 ;  /* 0x000000ffff067224 */ /* 0x004fce00078e0a06 */
[----:B------:R-:W2:Y:S01]  /*2b9c0*/  @P6 LDC R24, c[0x0][0xcf0] ;  /* 0x00033c00ff186b82 */ /* 0x000ea20000000800 */
[----:B---3--:R-:W-:-:S04]  /*2b9d0*/  ISETP.NE.AND P1, PT, R7, R6, PT ;  /* 0x000000060700720c */ /* 0x008fc80003f25270 */
[----:B------:R-:W-:-:S13]  /*2b9e0*/  ISETP.GE.OR P4, PT, R28, R37, P1 ;  /* 0x000000251c00720c */ /* 0x000fda0000f86670 */
[----:B------:R-:W3:Y:S01]  /*2b9f0*/  @!P4 LDL R29, [R1+0x1f0] ;  /* 0x0001f000011dc983 */ /* 0x000ee20000100800 */
[----:B------:R-:W5:Y:S01]  /*2ba00*/  LDC.64 R6, c[0x0][R21+0x210] ;  /* 0x0000840015067b82 */ /* 0x000f620000000a00 */
[----:B------:R-:W-:Y:S01]  /*2ba10*/  ISETP.NE.AND.EX P2, PT, R5, RZ, PT, P2 ;  /* 0x000000ff0500720c */ /* 0x000fe20003f45320 */
[----:B----4-:R-:W-:Y:S01]  /*2ba20*/  IMAD.IADD R35, R25, 0x1, R181 ;  /* 0x0000000119237824 */ /* 0x010fe200078e02b5 */
[----:B------:R-:W-:Y:S01]  /*2ba30*/  SHF.R.S32.HI R15, RZ, 0x1f, R214 ;  /* 0x0000001fff0f7819 */ /* 0x000fe200000114d6 */
[----:B------:R-:W-:Y:S01]  /*2ba40*/  BSSY B1, `(.L_x_3685) ;  /* 0x000002c000017945 */ /* 0x000fe20003800000 */
[----:B------:R-:W-:Y:S01]  /*2ba50*/  SEL R31, R214, RZ, !P2 ;  /* 0x000000ffd61f7207 */ /* 0x000fe20005000000 */
[----:B0-----:R-:W-:Y:S01]  /*2ba60*/  @P6 IMAD.HI.U32 R27, R35, R14, RZ ;  /* 0x0000000e231b6227 */ /* 0x001fe200078e00ff */
[----:B------:R-:W-:Y:S01]  /*2ba70*/  SEL R33, R15, RZ, !P2 ;  /* 0x000000ff0f217207 */ /* 0x000fe20005000000 */
[----:B------:R-:W0:Y:S02]  /*2ba80*/  LDC.64 R4, c[0x0][0xca8] ;  /* 0x00032a00ff047b82 */ /* 0x000e240000000a00 */
[----:B------:R-:W-:-:S02]  /*2ba90*/  IMAD R13, R13, R31, RZ ;  /* 0x0000001f0d0d7224 */ /* 0x000fc400078e02ff */
[----:B------:R-:W-:-:S04]  /*2baa0*/  IMAD.WIDE.U32 R14, R12, R31, RZ ;  /* 0x0000001f0c0e7225 */ /* 0x000fc800078e00ff */
[----:B------:R-:W-:Y:S02]  /*2bab0*/  IMAD R33, R12, R33, R13 ;  /* 0x000000210c217224 */ /* 0x000fe400078e020d */
[-C--:B-1----:R-:W-:Y:S01]  /*2bac0*/  IMAD R31, R11, R157.reuse, RZ ;  /* 0x0000009d0b1f7224 */ /* 0x082fe200078e02ff */
[----:B------:R-:W-:Y:S01]  /*2bad0*/  SEL R11, R220, RZ, P5 ;  /* 0x000000ffdc0b7207 */ /* 0x000fe20002800000 */
[----:B------:R-:W-:-:S04]  /*2bae0*/  IMAD.WIDE.U32 R12, R10, R157, RZ ;  /* 0x0000009d0a0c7225 */ /* 0x000fc800078e00ff */
[----:B------:R-:W-:Y:S01]  /*2baf0*/  IMAD.MOV.U32 R25, RZ, RZ, R35 ;  /* 0x000000ffff197224 */ /* 0x000fe200078e0023 */
[----:B--2---:R-:W-:Y:S01]  /*2bb00*/  @P6 SHF.R.U32.HI R25, RZ, R24, R27 ;  /* 0x00000018ff196219 */ /* 0x004fe2000001161b */
[----:B------:R-:W-:Y:S01]  /*2bb10*/  IMAD.IADD R10, R13, 0x1, R31 ;  /* 0x000000010d0a7824 */ /* 0x000fe200078e021f */
[----:B------:R-:W-:Y:S01]  /*2bb20*/  IADD3 R14, P2, P6, R14, R12, R20 ;  /* 0x0000000c0e0e7210 */ /* 0x000fe20007e5e014 */
[----:B------:R-:W-:Y:S02]  /*2bb30*/  IMAD.IADD R33, R15, 0x1, R33 ;  /* 0x000000010f217824 */ /* 0x000fe400078e0221 */
[-C--:B-----5:R-:W-:Y:S01]  /*2bb40*/  IMAD R13, R9, R11.reuse, RZ ;  /* 0x0000000b090d7224 */ /* 0x0a0fe200078e02ff */
[----:B0-----:R-:W0:Y:S01]  /*2bb50*/  @!P5 LDC R4, c[0x0][0xc50] ;  /* 0x00031400ff04db82 */ /* 0x001e220000000800 */
[----:B------:R-:W-:Y:S01]  /*2bb60*/  IMAD.WIDE.U32 R8, R8, R11, RZ ;  /* 0x0000000b08087225 */ /* 0x000fe200078e00ff */
[----:B------:R-:W-:-:S03]  /*2bb70*/  IADD3.X R10, R33, R10, R0, P2, P6 ;  /* 0x0000000a210a7210 */ /* 0x000fc600017ec400 */
[----:B------:R-:W-:Y:S02]  /*2bb80*/  IMAD.MOV R15, RZ, RZ, -R25 ;  /* 0x000000ffff0f7224 */ /* 0x000fe400078e0a19 */
[----:B------:R-:W-:Y:S01]  /*2bb90*/  IMAD.IADD R13, R9, 0x1, R13 ;  /* 0x00000001090d7824 */ /* 0x000fe200078e020d */
[----:B------:R-:W1:Y:S01]  /*2bba0*/  @!P5 LDC R5, c[0x0][0xc54] ;  /* 0x00031500ff05db82 */ /* 0x000e620000000800 */
[----:B------:R-:W-:Y:S01]  /*2bbb0*/  IADD3 R8, P2, P5, R25, R14, R8 ;  /* 0x0000000e19087210 */ /* 0x000fe20007d5e008 */
[----:B------:R-:W-:Y:S01]  /*2bbc0*/  IMAD R11, R26, R15, R35 ;  /* 0x0000000f1a0b7224 */ /* 0x000fe200078e0223 */
[----:B------:R-:W-:-:S04]  /*2bbd0*/  SHF.R.S32.HI R25, RZ, 0x1f, R25 ;  /* 0x0000001fff197819 */ /* 0x000fc80000011419 */
[----:B------:R-:W-:Y:S01]  /*2bbe0*/  IADD3.X R9, R25, R10, R13, P2, P5 ;  /* 0x0000000a19097210 */ /* 0x000fe200017ea40d */
[-C--:B------:R-:W-:Y:S01]  /*2bbf0*/  IMAD R7, R7, R11.reuse, RZ ;  /* 0x0000000b07077224 */ /* 0x080fe200078e02ff */
[----:B------:R-:W-:Y:S01]  /*2bc00*/  SHF.R.S32.HI R13, RZ, 0x1f, R11 ;  /* 0x0000001fff0d7819 */ /* 0x000fe2000001140b */
[----:B------:R-:W-:-:S04]  /*2bc10*/  IMAD.WIDE.U32 R8, R6, R11, R8 ;  /* 0x0000000b06087225 */ /* 0x000fc800078e0008 */
[----:B------:R-:W-:-:S04]  /*2bc20*/  IMAD R7, R6, R13, R7 ;  /* 0x0000000d06077224 */ /* 0x000fc800078e0207 */
[----:B------:R-:W-:Y:S01]  /*2bc30*/  IMAD.IADD R6, R9, 0x1, R7 ;  /* 0x0000000109067824 */ /* 0x000fe200078e0207 */
[----:B0-----:R-:W-:-:S04]  /*2bc40*/  LEA R9, P2, R8, R4, 0x2 ;  /* 0x0000000408097211 */ /* 0x001fc800078410ff */
[----:B-1----:R-:W-:Y:S01]  /*2bc50*/  LEA.HI.X R10, R8, R5, R6, 0x2, P2 ;  /* 0x00000005080a7211 */ /* 0x002fe200010f1406 */
[----:B------:R-:W-:Y:S01]  /*2bc60*/  VIADD R8, R28, 0x8 ;  /* 0x000000081c087836 */ /* 0x000fe20000000000 */
[----:B------:R-:W-:Y:S04]  /*2bc70*/  SHFL.IDX PT, R6, R9, RZ, 0x1c1f ;  /* 0x001c1fff09067589 */ /* 0x000fe800000e0000 */
[----:B------:R-:W3:Y:S01]  /*2bc80*/  SHFL.IDX PT, R7, R10, RZ, 0x1c1f ;  /* 0x001c1fff0a077589 */ /* 0x000ee200000e0000 */
[----:B------:R-:W-:-:S03]  /*2bc90*/  ISETP.GE.OR P1, PT, R8, R37, P1 ;  /* 0x000000250800720c */ /* 0x000fc60000f26670 */
[----:B------:R0:W1:Y:S04]  /*2bca0*/  SHFL.IDX PT, R4, R9, 0x1, 0x1c1f ;  /* 0x003c1f0009047f89 */ /* 0x00006800000e0000 */
[----:B------:R0:W2:Y:S04]  /*2bcb0*/  SHFL.IDX PT, R5, R10, 0x1, 0x1c1f ;  /* 0x003c1f000a057f89 */ /* 0x0000a800000e0000 */
[----:B---3--:R0:W-:Y:S02]  /*2bcc0*/  @!P4 ST.E desc[UR36][R6.64], R29 ;  /* 0x0000001d0600c985 */ /* 0x0081e4000c101924 */
[----:B-12---:R-:W-:Y:S05]  /*2bcd0*/  @P1 BRA `(.L_x_3686) ;  /* 0x0000000000081947 */ /* 0x006fea0003800000 */
[----:B0-----:R-:W2:Y:S04]  /*2bce0*/  LDL R7, [R1+0x1f4] ;  /* 0x0001f40001077983 */ /* 0x001ea80000100800 */
[----:B--2---:R1:W-:Y:S02]  /*2bcf0*/  ST.E desc[UR36][R4.64], R7 ;  /* 0x0000000704007985 */ /* 0x0043e4000c101924 */
.L_x_3686:
[----:B------:R-:W-:Y:S05]  /*2bd00*/  BSYNC B1 ;  /* 0x0000000000017941 */ /* 0x000fea0003800000 */
.L_x_3685:
[----:B------:R-:W-:Y:S01]  /*2bd10*/  SEL R76, R214, RZ, !P0 ;  /* 0x000000ffd64c7207 */ /* 0x000fe20004000000 */
[----:B------:R-:W-:Y:S06]  /*2bd20*/  @P3 BRA `(.L_x_3687) ;  /* 0x0000001000343947 */ /* 0x000fec0003800000 */
[----:B-1----:R-:W1:Y:S01]  /*2bd30*/  S2R R4, SR_TID.X ;  /* 0x0000000000047919 */ /* 0x002e620000002100 */
[----:B------:R-:W-:Y:S01]  /*2bd40*/  IMAD.MOV.U32 R5, RZ, RZ, 0x2 ;  /* 0x00000002ff057424 */ /* 0x000fe200078e00ff */
[----:B------:R-:W2:Y:S01]  /*2bd50*/  LDC R80, c[0x0][0xce8] ;  /* 0x00033a00ff507b82 */ /* 0x000ea20000000800 */
[----:B------:R-:W-:Y:S01]  /*2bd60*/  ULDC.64 UR4, c[0x0][0xba0] ;  /* 0x0002e80000047ab9 */ /* 0x000fe20000000a00 */
[C---:B-1----:R-:W-:Y:S02]  /*2bd70*/  VIADD R88, R4.reuse, 0xffffff80 ;  /* 0xffffff8004587836 */ /* 0x042fe40000000000 */
[----:B------:R-:W-:-:S03]  /*2bd80*/  VIADD R91, R4, 0xffffff80 ;  /* 0xffffff80045b7836 */ /* 0x000fc60000000000 */
[----:B------:R-:W-:-:S04]  /*2bd90*/  SHF.R.S32.HI R88, RZ, 0x1f, R88 ;  /* 0x0000001fff587819 */ /* 0x000fc80000011458 */
[----:B------:R-:W-:-:S04]  /*2bda0*/  LEA.HI R88, R88, R91, RZ, 0x3 ;  /* 0x0000005b58587211 */ /* 0x000fc800078f18ff */
[----:B------:R-:W-:-:S05]  /*2bdb0*/  SHF.R.S32.HI R88, RZ, 0x3, R88 ;  /* 0x00000003ff587819 */ /* 0x000fca0000011458 */
[----:B------:R-:W-:-:S04]  /*2bdc0*/  IMAD R4, R88, 0x40, R166 ;  /* 0x0000004058047824 */ /* 0x000fc800078e02a6 */
[----:B------:R-:W-:-:S03]  /*2bdd0*/  IMAD.WIDE R4, R4, R5, UR40 ;  /* 0x0000002804047e25 */ /* 0x000fc6000f8e0205 */
[C---:B------:R-:W-:Y:S02]  /*2bde0*/  IADD3 R41, P2, R4.reuse, 0x7000, RZ ;  /* 0x0000700004297810 */ /* 0x040fe40007f5e0ff */
[----:B------:R-:W-:Y:S02]  /*2bdf0*/  IADD3 R33, P0, R4, 0x5000, RZ ;  /* 0x0000500004217810 */ /* 0x000fe40007f1e0ff */
[----:B------:R-:W-:Y:S01]  /*2be00*/  LOP3.LUT R40, R41, 0x380, RZ, 0xc0, !PT ;  /* 0x0000038029287812 */ /* 0x000fe200078ec0ff */
[----:B------:R-:W-:Y:S01]  /*2be10*/  IMAD R21, R0, UR4, RZ ;  /* 0x0000000400157c24 */ /* 0x000fe2000f8e02ff */
[----:B------:R-:W-:Y:S01]  /*2be20*/  LOP3.LUT R32, R33, 0x380, RZ, 0xc0, !PT ;  /* 0x0000038021207812 */ /* 0x000fe200078ec0ff */
[----:B------:R-:W1:Y:S01]  /*2be30*/  LDC R0, c[0x0][0xbc8] ;  /* 0x0002f200ff007b82 */ /* 0x000e620000000800 */
[----:B------:R-:W-:Y:S02]  /*2be40*/  SHF.R.U64 R40, R40, 0x3, RZ ;  /* 0x0000000328287819 */ /* 0x000fe400000012ff */
[----:B------:R-:W-:-:S02]  /*2be50*/  IADD3 R37, P1, R4, 0x6000, RZ ;  /* 0x0000600004257810 */ /* 0x000fc40007f3e0ff */
[----:B------:R-:W-:Y:S01]  /*2be60*/  LOP3.LUT R40, R40, R41, RZ, 0x3c, !PT ;  /* 0x0000002928287212 */ /* 0x000fe200078e3cff */
[----:B------:R-:W-:Y:S01]  /*2be70*/  IMAD.X R41, RZ, RZ, R5, P2 ;  /* 0x000000ffff297224 */ /* 0x000fe200010e0605 */
[----:B------:R-:W-:Y:S02]  /*2be80*/  IADD3 R69, P2, R4, 0xe000, RZ ;  /* 0x0000e00004457810 */ /* 0x000fe40007f5e0ff */
[----:B------:R-:W-:Y:S02]  /*2be90*/  SHF.R.U64 R32, R32, 0x3, RZ ;  /* 0x0000000320207819 */ /* 0x000fe400000012ff */
[----:B------:R-:W-:Y:S01]  /*2bea0*/  LOP3.LUT R68, R69, 0x380, RZ, 0xc0, !PT ;  /* 0x0000038045447812 */ /* 0x000fe200078ec0ff */
[----:B------:R-:W-:Y:S01]  /*2beb0*/  IMAD R77, R20, UR5, R21 ;  /* 0x00000005144d7c24 */ /* 0x000fe2000f8e0215 */
[----:B------:R-:W-:Y:S01]  /*2bec0*/  LOP3.LUT R36, R37, 0x380, RZ, 0xc0, !PT ;  /* 0x0000038025247812 */ /* 0x000fe200078ec0ff */
[----:B------:R-:W-:Y:S01]  /*2bed0*/  IMAD R78, R221, 0x20, R88 ;  /* 0x00000020dd4e7824 */ /* 0x000fe200078e0258 */
[----:B------:R-:W-:Y:S01]  /*2bee0*/  SHF.R.U64 R68, R68, 0x3, RZ ;  /* 0x0000000344447819 */ /* 0x000fe200000012ff */
[----:B------:R-:W-:Y:S01]  /*2bef0*/  IMAD.WIDE.U32 R20, R20, UR4, RZ ;  /* 0x0000000414147c25 */ /* 0x000fe2000f8e00ff */
[----:B------:R-:W-:Y:S01]  /*2bf00*/  LOP3.LUT R32, R32, R33, RZ, 0x3c, !PT ;  /* 0x0000002120207212 */ /* 0x000fe200078e3cff */
[----:B------:R-:W-:Y:S01]  /*2bf10*/  ULDC.64 UR4, c[0x0][0xbe8] ;  /* 0x0002fa0000047ab9 */ /* 0x000fe20000000a00 */
[----:B------:R-:W-:Y:S01]  /*2bf20*/  LOP3.LUT R68, R68, R69, RZ, 0x3c, !PT ;  /* 0x0000004544447212 */ /* 0x000fe200078e3cff */
[--C-:B------:R-:W-:Y:S01]  /*2bf30*/  IMAD.X R69, RZ, RZ, R5.reuse, P2 ;  /* 0x000000ffff457224 */ /* 0x100fe200010e0605 */
[----:B--2---:R-:W-:Y:S01]  /*2bf40*/  ISETP.NE.AND P2, PT, R80, 0x1, PT ;  /* 0x000000015000780c */ /* 0x004fe20003f45270 */
[----:B------:R-:W-:Y:S01]  /*2bf50*/  IMAD.X R33, RZ, RZ, R5, P0 ;  /* 0x000000ffff217224 */ /* 0x000fe200000e0605 */
[----:B------:R-:W-:Y:S01]  /*2bf60*/  SHF.R.U64 R36, R36, 0x3, RZ ;  /* 0x0000000324247819 */ /* 0x000fe200000012ff */
[----:B------:R-:W5:Y:S01]  /*2bf70*/  LD.E.128 R40, desc[UR36][R40.64] ;  /* 0x0000002428287980 */ /* 0x000f62000c101d00 */
[C---:B------:R-:W-:Y:S01]  /*2bf80*/  IADD3 R61, P0, R4.reuse, 0xc000, RZ ;  /* 0x0000c000043d7810 */ /* 0x040fe20007f1e0ff */
[----:B------:R-:W-:Y:S01]  /*2bf90*/  IMAD.IADD R21, R21, 0x1, R77 ;  /* 0x0000000115157824 */ /* 0x000fe200078e024d */
[----:B0-----:R-:W-:-:S02]  /*2bfa0*/  IADD3 R9, P3, R4, 0x1000, RZ ;  /* 0x0000100004097810 */ /* 0x001fc40007f7e0ff */
[C---:B------:R-:W-:Y:S02]  /*2bfb0*/  IADD3 R13, P4, R4.reuse, 0x2000, RZ ;  /* 0x00002000040d7810 */ /* 0x040fe40007f9e0ff */
[C---:B------:R-:W-:Y:S02]  /*2bfc0*/  IADD3 R25, P5, R4.reuse, 0x3000, RZ ;  /* 0x0000300004197810 */ /* 0x040fe40007fbe0ff */
[----:B------:R-:W-:Y:S01]  /*2bfd0*/  IADD3 R29, P6, R4, 0x4000, RZ ;  /* 0x00004000041d7810 */ /* 0x000fe20007fde0ff */
[----:B------:R-:W0:Y:S01]  /*2bfe0*/  @P2 LDC R83, c[0x0][0xcec] ;  /* 0x00033b00ff532b82 */ /* 0x000e220000000800 */
[----:B------:R-:W-:Y:S01]  /*2bff0*/  LOP3.LUT R36, R36, R37, RZ, 0x3c, !PT ;  /* 0x0000002524247212 */ /* 0x000fe200078e3cff */
[----:B------:R-:W-:Y:S01]  /*2c000*/  IMAD.X R37, RZ, RZ, R5, P1 ;  /* 0x000000ffff257224 */ /* 0x000fe200008e0605 */
[----:B------:R-:W-:Y:S01]  /*2c010*/  LOP3.LUT R60, R61, 0x380, RZ, 0xc0, !PT ;  /* 0x000003803d3c7812 */ /* 0x000fe200078ec0ff */
[----:B------:R-:W-:Y:S01]  /*2c020*/  IMAD.WIDE.U32 R20, R157, UR4, R20 ;  /* 0x000000049d147c25 */ /* 0x000fe2000f8e0014 */
[----:B------:R-:W-:Y:S01]  /*2c030*/  LOP3.LUT R8, R9, 0x380, RZ, 0xc0, !PT ;  /* 0x0000038009087812 */ /* 0x000fe200078ec0ff */
[----:B------:R-:W5:Y:S01]  /*2c040*/  LD.E.128 R32, desc[UR36][R32.64] ;  /* 0x0000002420207980 */ /* 0x000f62000c101d00 */
[----:B------:R-:W-:Y:S01]  /*2c050*/  IADD3 R65, P1, R4, 0xd000, RZ ;  /* 0x0000d00004417810 */ /* 0x000fe20007f3e0ff */
[----:B------:R-:W2:Y:S01]  /*2c060*/  @P2 LDC R89, c[0x0][0xcf0] ;  /* 0x00033c00ff592b82 */ /* 0x000ea20000000800 */
[----:B------:R-:W-:Y:S01]  /*2c070*/  SHF.R.U64 R60, R60, 0x3, RZ ;  /* 0x000000033c3c7819 */ /* 0x000fe200000012ff */
[----:B------:R-:W-:Y:S01]  /*2c080*/  IMAD.IADD R82, R181, 0x1, R78 ;  /* 0x00000001b5527824 */ /* 0x000fe200078e024e */
[----:B------:R-:W-:Y:S01]  /*2c090*/  SHF.R.S32.HI R77, RZ, 0x1f, R76 ;  /* 0x0000001fff4d7819 */ /* 0x000fe2000001144c */
[----:B------:R-:W-:Y:S01]  /*2c0a0*/  IMAD R21, R157, UR5, R21 ;  /* 0x000000059d157c24 */ /* 0x000fe2000f8e0215 */
[----:B------:R-:W-:Y:S01]  /*2c0b0*/  SHF.R.U64 R8, R8, 0x3, RZ ;  /* 0x0000000308087819 */ /* 0x000fe200000012ff */
[----:B------:R-:W-:Y:S01]  /*2c0c0*/  ULDC.64 UR4, c[0x0][0xbf0] ;  /* 0x0002fc0000047ab9 */ /* 0x000fe20000000a00 */
[----:B------:R-:W-:Y:S01]  /*2c0d0*/  LOP3.LUT R64, R65, 0x380, RZ, 0xc0, !PT ;  /* 0x0000038041407812 */ /* 0x000fe200078ec0ff */
[----:B------:R-:W-:Y:S01]  /*2c0e0*/  IMAD R77, R77, UR4, RZ ;  /* 0x000000044d4d7c24 */ /* 0x000fe2000f8e02ff */
[----:B------:R-:W-:Y:S01]  /*2c0f0*/  LOP3.LUT R60, R60, R61, RZ, 0x3c, !PT ;  /* 0x0000003d3c3c7212 */ /* 0x000fe200078e3cff */
[--C-:B------:R-:W-:Y:S01]  /*2c100*/  IMAD.X R61, RZ, RZ, R5.reuse, P0 ;  /* 0x000000ffff3d7224 */ /* 0x100fe200000e0605 */
[----:B------:R-:W-:Y:S01]  /*2c110*/  LOP3.LUT R8, R8, R9, RZ, 0x3c, !PT ;  /* 0x0000000908087212 */ /* 0x000fe200078e3cff */
[----:B------:R-:W-:Y:S01]  /*2c120*/  IMAD.X R9, RZ, RZ, R5, P3 ;  /* 0x000000ffff097224 */ /* 0x000fe200018e0605 */
[----:B------:R-:W-:Y:S01]  /*2c130*/  SHF.R.U64 R64, R64, 0x3, RZ ;  /* 0x0000000340407819 */ /* 0x000fe200000012ff */
[----:B------:R-:W5:Y:S01]  /*2c140*/  LD.E.128 R36, desc[UR36][R36.64] ;  /* 0x0000002424247980 */ /* 0x000f62000c101d00 */
[----:B-1----:R-:W-:-:S02]  /*2c150*/  ISETP.GE.AND P0, PT, R219, R0, PT ;  /* 0x00000000db00720c */ /* 0x002fc40003f06270 */
[----:B------:R-:W-:Y:S01]  /*2c160*/  IADD3 R45, P3, R4, 0x8000, RZ ;  /* 0x00008000042d7810 */ /* 0x000fe20007f7e0ff */
[C---:B------:R-:W-:Y:S01]  /*2c170*/  IMAD R81, R76.reuse, UR5, R77 ;  /* 0x000000054c517c24 */ /* 0x040fe2000f8e024d */
[----:B------:R-:W-:Y:S01]  /*2c180*/  LOP3.LUT R12, R13, 0x380, RZ, 0xc0, !PT ;  /* 0x000003800d0c7812 */ /* 0x000fe200078ec0ff */
[----:B------:R-:W5:Y:S01]  /*2c190*/  LD.E.128 R68, desc[UR36][R68.64] ;  /* 0x0000002444447980 */ /* 0x000f62000c101d00 */
[----:B------:R-:W-:Y:S02]  /*2c1a0*/  LOP3.LUT R24, R25, 0x380, RZ, 0xc0, !PT ;  /* 0x0000038019187812 */ /* 0x000fe400078ec0ff */
[----:B------:R-:W-:Y:S01]  /*2c1b0*/  LOP3.LUT R28, R29, 0x380, RZ, 0xc0, !PT ;  /* 0x000003801d1c7812 */ /* 0x000fe200078ec0ff */
[----:B------:R-:W-:Y:S01]  /*2c1c0*/  IMAD.WIDE.U32 R20, R76, UR4, R20 ;  /* 0x000000044c147c25 */ /* 0x000fe2000f8e0014 */
[----:B------:R-:W-:Y:S01]  /*2c1d0*/  LOP3.LUT R64, R64, R65, RZ, 0x3c, !PT ;  /* 0x0000004140407212 */ /* 0x000fe200078e3cff */
[----:B------:R-:W-:Y:S01]  /*2c1e0*/  ULDC.64 UR4, c[0x0][0xbe0] ;  /* 0x0002f80000047ab9 */ /* 0x000fe20000000a00 */
[----:B------:R-:W-:Y:S01]  /*2c1f0*/  SEL R77, RZ, 0xffffffff, P0 ;  /* 0xffffffffff4d7807 */ /* 0x000fe20000000000 */
[----:B------:R-:W-:Y:S01]  /*2c200*/  IMAD.X R65, RZ, RZ, R5, P1 ;  /* 0x000000ffff417224 */ /* 0x000fe200008e0605 */
[----:B------:R-:W-:Y:S01]  /*2c210*/  LOP3.LUT R44, R45, 0x380, RZ, 0xc0, !PT ;  /* 0x000003802d2c7812 */ /* 0x000fe200078ec0ff */
[----:B------:R-:W5:Y:S01]  /*2c220*/  LD.E.128 R60, desc[UR36][R60.64] ;  /* 0x000000243c3c7980 */ /* 0x000f62000c101d00 */
[----:B------:R-:W-:Y:S01]  /*2c230*/  ISETP.GE.AND P1, PT, R166, R0, PT ;  /* 0x00000000a600720c */ /* 0x000fe20003f26270 */
[----:B------:R-:W-:Y:S01]  /*2c240*/  IMAD.SHL.U32 R77, R77, 0x2, RZ ;  /* 0x000000024d4d7824 */ /* 0x000fe200078e00ff */
[----:B------:R-:W-:-:S02]  /*2c250*/  SHF.R.U64 R12, R12, 0x3, RZ ;  /* 0x000000030c0c7819 */ /* 0x000fc400000012ff */
[----:B------:R-:W-:Y:S02]  /*2c260*/  SHF.R.U64 R24, R24, 0x3, RZ ;  /* 0x0000000318187819 */ /* 0x000fe400000012ff */
[----:B------:R-:W-:Y:S02]  /*2c270*/  SHF.R.U64 R28, R28, 0x3, RZ ;  /* 0x000000031c1c7819 */ /* 0x000fe400000012ff */
[----:B------:R-:W-:Y:S01]  /*2c280*/  LOP3.LUT R11, R4, 0x380, RZ, 0xc0, !PT ;  /* 0x00000380040b7812 */ /* 0x000fe200078ec0ff */
[----:B------:R-:W-:Y:S01]  /*2c290*/  IMAD.IADD R21, R21, 0x1, R81 ;  /* 0x0000000115157824 */ /* 0x000fe200078e0251 */
[----:B------:R-:W-:Y:S01]  /*2c2a0*/  SHF.R.U64 R44, R44, 0x3, RZ ;  /* 0x000000032c2c7819 */ /* 0x000fe200000012ff */
[----:B------:R-:W5:Y:S01]  /*2c2b0*/  LD.E.128 R64, desc[UR36][R64.64] ;  /* 0x0000002440407980 */ /* 0x000f62000c101d00 */
[----:B------:R-:W-:Y:S02]  /*2c2c0*/  ISETP.GE.AND P0, PT, R218, R0, PT ;  /* 0x00000000da00720c */ /* 0x000fe40003f06270 */
[----:B------:R-:W-:-:S02]  /*2c2d0*/  SEL R76, RZ, 0x1, P1 ;  /* 0x00000001ff4c7807 */ /* 0x000fc40000800000 */
        /* <DEDUP_REMOVED lines=11> */
[----:B------:R-:W-:Y:S01]  /*2c390*/  IADD3 R57, P6, R4, 0xb000, RZ ;  /* 0x0000b00004397810 */ /* 0x000fe20007fde0ff */
[----:B------:R-:W5:Y:S01]  /*2c3a0*/  LD.E.128 R24, desc[UR36][R24.64] ;  /* 0x0000002418187980 */ /* 0x000f62000c101d00 */
[----:B------:R-:W-:Y:S02]  /*2c3b0*/  SEL R79, RZ, 0xffffffff, P0 ;  /* 0xffffffffff4f7807 */ /* 0x000fe40000000000 */
[----:B------:R-:W-:Y:S01]  /*2c3c0*/  LOP3.LUT R78, R77, 0x2, R76, 0xe2, !PT ;  /* 0x000000024d4e7812 */ /* 0x000fe200078ee24c */
[----:B0-----:R-:W-:Y:S01]  /*2c3d0*/  @P2 IMAD.HI.U32 R76, R82, R83, RZ ;  /* 0x00000053524c2227 */ /* 0x001fe200078e00ff */
[----:B------:R-:W-:Y:S01]  /*2c3e0*/  IADD3 R7, P3, R4, 0xf000, RZ ;  /* 0x0000f00004077810 */ /* 0x000fe20007f7e0ff */
[----:B------:R-:W5:Y:S01]  /*2c3f0*/  LD.E.128 R28, desc[UR36][R28.64] ;  /* 0x000000241c1c7980 */ /* 0x000f62000c101d00 */
[----:B------:R-:W-:Y:S01]  /*2c400*/  LOP3.LUT R48, R49, 0x380, RZ, 0xc0, !PT ;  /* 0x0000038031307812 */ /* 0x000fe200078ec0ff */
[----:B------:R-:W-:Y:S01]  /*2c410*/  IMAD.MOV.U32 R77, RZ, RZ, R82 ;  /* 0x000000ffff4d7224 */ /* 0x000fe200078e0052 */
[----:B------:R-:W-:Y:S01]  /*2c420*/  LOP3.LUT R52, R53, 0x380, RZ, 0xc0, !PT ;  /* 0x0000038035347812 */ /* 0x000fe200078ec0ff */
[----:B------:R-:W-:Y:S01]  /*2c430*/  IMAD.SHL.U32 R79, R79, 0x4, RZ ;  /* 0x000000044f4f7824 */ /* 0x000fe200078e00ff */
[----:B------:R-:W-:Y:S01]  /*2c440*/  LOP3.LUT R56, R57, 0x380, RZ, 0xc0, !PT ;  /* 0x0000038039387812 */ /* 0x000fe200078ec0ff */
[----:B------:R-:W-:Y:S01]  /*2c450*/  IMAD.X R73, RZ, RZ, R5, P3 ;  /* 0x000000ffff497224 */ /* 0x000fe200018e0605 */
[----:B------:R-:W-:Y:S01]  /*2c460*/  ISETP.GE.AND P1, PT, R217, R0, PT ;  /* 0x00000000d900720c */ /* 0x000fe20003f26270 */
[----:B------:R-:W5:Y:S01]  /*2c470*/  LD.E.128 R44, desc[UR36][R44.64] ;  /* 0x000000242c2c7980 */ /* 0x000f62000c101d00 */
[----:B------:R-:W-:-:S02]  /*2c480*/  LOP3.LUT R6, R7, 0x380, RZ, 0xc0, !PT ;  /* 0x0000038007067812 */ /* 0x000fc400078ec0ff */
[----:B--2---:R-:W-:Y:S02]  /*2c490*/  @P2 SHF.R.U32.HI R77, RZ, R89, R76 ;  /* 0x00000059ff4d2219 */ /* 0x004fe4000001164c */
[----:B------:R-:W-:Y:S02]  /*2c4a0*/  SHF.R.U64 R48, R48, 0x3, RZ ;  /* 0x0000000330307819 */ /* 0x000fe400000012ff */
[----:B------:R-:W-:Y:S02]  /*2c4b0*/  SHF.R.U64 R52, R52, 0x3, RZ ;  /* 0x0000000334347819 */ /* 0x000fe400000012ff */
[----:B------:R-:W-:Y:S02]  /*2c4c0*/  SHF.R.U64 R56, R56, 0x3, RZ ;  /* 0x0000000338387819 */ /* 0x000fe400000012ff */
[----:B------:R-:W-:Y:S02]  /*2c4d0*/  SEL R76, RZ, 0xffffffff, P1 ;  /* 0xffffffffff4c7807 */ /* 0x000fe40000800000 */
[----:B------:R-:W-:-:S02]  /*2c4e0*/  SHF.R.U64 R11, R11, 0x3, RZ ;  /* 0x000000030b0b7819 */ /* 0x000fc400000012ff */
[----:B------:R-:W-:Y:S02]  /*2c4f0*/  SHF.R.U64 R6, R6, 0x3, RZ ;  /* 0x0000000306067819 */ /* 0x000fe400000012ff */
[----:B------:R-:W-:Y:S01]  /*2c500*/  LOP3.LUT R78, R79, 0x4, R78, 0xe2, !PT ;  /* 0x000000044f4e7812 */ /* 0x000fe200078ee24e */
[--C-:B------:R-:W-:Y:S01]  /*2c510*/  IMAD.MOV R79, RZ, RZ, -R77.reuse ;  /* 0x000000ffff4f7224 */ /* 0x100fe200078e0a4d */
[----:B------:R-:W-:Y:S02]  /*2c520*/  ISETP.GE.AND P0, PT, R216, R0, PT ;  /* 0x00000000d800720c */ /* 0x000fe40003f06270 */
[----:B------:R-:W-:Y:S01]  /*2c530*/  SHF.R.S32.HI R81, RZ, 0x1f, R77 ;  /* 0x0000001fff517819 */ /* 0x000fe2000001144d */
[----:B------:R-:W-:Y:S01]  /*2c540*/  IMAD.SHL.U32 R83, R76, 0x8, RZ ;  /* 0x000000084c537824 */ /* 0x000fe200078e00ff */
[----:B------:R-:W-:Y:S01]  /*2c550*/  LOP3.LUT R48, R48, R49, RZ, 0x3c, !PT ;  /* 0x0000003130307212 */ /* 0x000fe200078e3cff */
[--C-:B------:R-:W-:Y:S01]  /*2c560*/  IMAD.X R49, RZ, RZ, R5.reuse, P4 ;  /* 0x000000ffff317224 */ /* 0x100fe200020e0605 */
[----:B------:R-:W-:Y:S01]  /*2c570*/  LOP3.LUT R52, R52, R53, RZ, 0x3c, !PT ;  /* 0x0000003534347212 */ /* 0x000fe200078e3cff */
[--C-:B------:R-:W-:Y:S01]  /*2c580*/  IMAD.X R53, RZ, RZ, R5.reuse, P5 ;  /* 0x000000ffff357224 */ /* 0x100fe200028e0605 */
[----:B------:R-:W-:Y:S01]  /*2c590*/  LOP3.LUT R56, R56, R57, RZ, 0x3c, !PT ;  /* 0x0000003938387212 */ /* 0x000fe200078e3cff */
[----:B------:R-:W-:Y:S01]  /*2c5a0*/  IMAD.X R57, RZ, RZ, R5, P6 ;  /* 0x000000ffff397224 */ /* 0x000fe200030e0605 */
[----:B------:R-:W-:-:S02]  /*2c5b0*/  LOP3.LUT R4, R11, R4, RZ, 0x3c, !PT ;  /* 0x000000040b047212 */ /* 0x000fc400078e3cff */
[----:B------:R-:W-:Y:S01]  /*2c5c0*/  LOP3.LUT R72, R6, R7, RZ, 0x3c, !PT ;  /* 0x0000000706487212 */ /* 0x000fe200078e3cff */
[----:B------:R-:W-:Y:S01]  /*2c5d0*/  IMAD R79, R80, R79, R82 ;  /* 0x0000004f504f7224 */ /* 0x000fe200078e0252 */
[----:B------:R-:W-:Y:S01]  /*2c5e0*/  SEL R76, RZ, 0xffffffff, P0 ;  /* 0xffffffffff4c7807 */ /* 0x000fe20000000000 */
[----:B------:R-:W-:Y:S01]  /*2c5f0*/  IMAD R82, R81, UR4, RZ ;  /* 0x0000000451527c24 */ /* 0x000fe2000f8e02ff */
[----:B------:R-:W-:Y:S01]  /*2c600*/  ISETP.GE.AND P0, PT, R215, R0, PT ;  /* 0x00000000d700720c */ /* 0x000fe20003f06270 */
[----:B------:R-:W5:Y:S01]  /*2c610*/  LD.E.128 R4, desc[UR36][R4.64] ;  /* 0x0000002404047980 */ /* 0x000f62000c101d00 */
[----:B------:R-:W-:Y:S01]  /*2c620*/  LOP3.LUT R78, R83, 0x8, R78, 0xe2, !PT ;  /* 0x00000008534e7812 */ /* 0x000fe200078ee24e */
[----:B------:R-:W-:Y:S01]  /*2c630*/  IMAD.SHL.U32 R83, R76, 0x10, RZ ;  /* 0x000000104c537824 */ /* 0x000fe200078e00ff */
[----:B------:R-:W-:Y:S01]  /*2c640*/  SEL R76, RZ, 0xffffffff, P0 ;  /* 0xffffffffff4c7807 */ /* 0x000fe20000000000 */
[----:B------:R-:W5:Y:S01]  /*2c650*/  LD.E.128 R8, desc[UR36][R8.64] ;  /* 0x0000002408087980 */ /* 0x000f62000c101d00 */
[----:B------:R-:W-:-:S02]  /*2c660*/  IMAD R81, R77, UR5, R82 ;  /* 0x000000054d517c24 */ /* 0x000fc4000f8e0252 */
[----:B------:R-:W-:Y:S01]  /*2c670*/  IMAD.WIDE.U32 R20, R77, UR4, R20 ;  /* 0x000000044d147c25 */ /* 0x000fe2000f8e0014 */
        /* <DEDUP_REMOVED lines=13> */
[----:B------:R-:W-:-:S02]  /*2c750*/  IMAD.SHL.U32 R83, R76, 0x20, RZ ;  /* 0x000000204c537824 */ /* 0x000fc400078e00ff */
[----:B------:R-:W-:Y:S02]  /*2c760*/  IMAD.IADD R21, R21, 0x1, R81 ;  /* 0x0000000115157824 */ /* 0x000fe400078e0251 */
[----:B------:R-:W-:Y:S02]  /*2c770*/  IMAD R76, R77, UR4, RZ ;  /* 0x000000044d4c7c24 */ /* 0x000fe4000f8e02ff */
[----:B------:R-:W-:Y:S02]  /*2c780*/  IMAD R80, R3, R80, RZ ;  /* 0x0000005003507224 */ /* 0x000fe400078e02ff */
[----:B------:R-:W-:Y:S02]  /*2c790*/  IMAD.IADD R181, R88, 0x1, R181 ;  /* 0x0000000158b57824 */ /* 0x000fe400078e02b5 */
[----:B------:R-:W-:Y:S02]  /*2c7a0*/  VIADD R90, R166, 0x180 ;  /* 0x00000180a65a7836 */ /* 0x000fe40000000000 */
[----:B------:R-:W-:-:S02]  /*2c7b0*/  IMAD R77, R79, UR5, R76 ;  /* 0x000000054f4d7c24 */ /* 0x000fc4000f8e024c */
[----:B------:R-:W-:Y:S01]  /*2c7c0*/  IMAD.WIDE.U32 R20, R79, UR4, R20 ;  /* 0x000000044f147c25 */ /* 0x000fe2000f8e0014 */
[----:B------:R-:W-:Y:S01]  /*2c7d0*/  ISETP.GE.AND P1, PT, R181, R80, PT ;  /* 0x00000050b500720c */ /* 0x000fe20003f26270 */
[----:B------:R-:W-:Y:S01]  /*2c7e0*/  ULDC.64 UR4, c[0x0][0xb80] ;  /* 0x0002e00000047ab9 */ /* 0x000fe20000000a00 */
[----:B------:R-:W-:Y:S01]  /*2c7f0*/  ISETP.GE.AND P0, PT, R90, R0, PT ;  /* 0x000000005a00720c */ /* 0x000fe20003f06270 */
[----:B------:R-:W-:Y:S01]  /*2c800*/  VIADD R84, R166, 0x1c0 ;  /* 0x000001c0a6547836 */ /* 0x000fe20000000000 */
[----:B------:R-:W-:Y:S01]  /*2c810*/  LEA R82, P2, R20, UR4, 0x1 ;  /* 0x0000000414527c11 */ /* 0x000fe2000f8408ff */
[----:B------:R-:W-:Y:S02]  /*2c820*/  IMAD.IADD R21, R21, 0x1, R77 ;  /* 0x0000000115157824 */ /* 0x000fe400078e024d */
[----:B------:R-:W-:Y:S01]  /*2c830*/  VIADD R3, R2, 0x38820 ;  /* 0x0003882002037836 */ /* 0x000fe20000000000 */
[----:B------:R-:W-:Y:S02]  /*2c840*/  LOP3.LUT R78, R83, 0x20, R78, 0xe2, !PT ;  /* 0x00000020534e7812 */ /* 0x000fe400078ee24e */
[----:B------:R-:W-:-:S02]  /*2c850*/  SEL R81, RZ, 0x40, P0 ;  /* 0x00000040ff517807 */ /* 0x000fc40000000000 */
[----:B------:R-:W-:Y:S02]  /*2c860*/  ISETP.GE.AND P0, PT, R84, R0, PT ;  /* 0x000000005400720c */ /* 0x000fe40003f06270 */
[----:B------:R-:W-:Y:S02]  /*2c870*/  LEA.HI.X R83, R20, UR5, R21, 0x1, P2 ;  /* 0x0000000514537c11 */ /* 0x000fe400090f0c15 */
[----:B------:R-:W-:Y:S01]  /*2c880*/  PRMT R3, RZ, 0x654, R3 ;  /* 0x00000654ff037816 */ /* 0x000fe20000000003 */
[----:B------:R-:W-:Y:S01]  /*2c890*/  VIADD R88, R166, 0x1c0 ;  /* 0x000001c0a6587836 */ /* 0x000fe20000000000 */
[----:B------:R-:W-:Y:S01]  /*2c8a0*/  LOP3.LUT R81, R78, R81, RZ, 0xfc, !PT ;  /* 0x000000514e517212 */ /* 0x000fe200078efcff */
[----:B------:R-:W-:Y:S01]  /*2c8b0*/  VIADD R89, R166, 0x180 ;  /* 0x00000180a6597836 */ /* 0x000fe20000000000 */
[----:B------:R-:W-:Y:S01]  /*2c8c0*/  SEL R76, RZ, 0x80, P0 ;  /* 0x00000080ff4c7807 */ /* 0x000fe20000000000 */
[----:B0-----:R0:W-:Y:S01]  /*2c8d0*/  SYNCS.ARRIVE.TRANS64.RED.A1T0 RZ, [R3+URZ], RZ ;  /* 0x000000ff03ff79a7 */ /* 0x0011e2000810043f */
[----:B------:R1:W2:Y:S01]  /*2c8e0*/  SHFL.IDX PT, R20, R82, RZ, 0x181f ;  /* 0x00181fff52147589 */ /* 0x0002a200000e0000 */
[----:B------:R-:W-:Y:S03]  /*2c8f0*/  BSSY B1, `(.L_x_3688) ;  /* 0x000002a000017945 */ /* 0x000fe60003800000 */
[----:B------:R1:W3:Y:S01]  /*2c900*/  SHFL.IDX PT, R21, R83, RZ, 0x181f ;  /* 0x00181fff53157589 */ /* 0x0002e200000e0000 */
[----:B------:R-:W-:-:S02]  /*2c910*/  SHF.R.S32.HI R88, RZ, 0x1f, R88 ;  /* 0x0000001fff587819 */ /* 0x000fc40000011458 */
[----:B0-----:R-:W-:Y:S02]  /*2c920*/  LOP3.LUT R3, R81, R76, RZ, 0xfc, !PT ;  /* 0x0000004c51037212 */ /* 0x001fe400078efcff */
[----:B------:R-:W-:Y:S02]  /*2c930*/  SHF.R.S32.HI R89, RZ, 0x1f, R89 ;  /* 0x0000001fff597819 */ /* 0x000fe40000011459 */
[----:B------:R-:W-:Y:S02]  /*2c940*/  SHF.R.S32.HI R91, RZ, 0x1f, R215 ;  /* 0x0000001fff5b7819 */ /* 0x000fe400000114d7 */
[----:B------:R-:W-:Y:S02]  /*2c950*/  SHF.R.S32.HI R92, RZ, 0x1f, R216 ;  /* 0x0000001fff5c7819 */ /* 0x000fe400000114d8 */
[----:B------:R-:W-:Y:S02]  /*2c960*/  SHF.R.S32.HI R93, RZ, 0x1f, R217 ;  /* 0x0000001fff5d7819 */ /* 0x000fe400000114d9 */
[----:B------:R-:W-:-:S02]  /*2c970*/  SHF.R.S32.HI R94, RZ, 0x1f, R218 ;  /* 0x0000001fff5e7819 */ /* 0x000fc400000114da */
[----:B------:R-:W-:Y:S01]  /*2c980*/  SHF.R.S32.HI R95, RZ, 0x1f, R219 ;  /* 0x0000001fff5f7819 */ /* 0x000fe200000114db */
[----:B-1----:R-:W-:Y:S06]  /*2c990*/  @P1 BRA `(.L_x_3689) ;  /* 0x00000000007c1947 */ /* 0x002fec0003800000 */
[-C--:B------:R-:W-:Y:S02]  /*2c9a0*/  ISETP.GE.AND P1, PT, R219, R0.reuse, PT ;  /* 0x00000000db00720c */ /* 0x080fe40003f26270 */
[-C--:B------:R-:W-:Y:S02]  /*2c9b0*/  ISETP.GE.AND P0, PT, R166, R0.reuse, PT ;  /* 0x00000000a600720c */ /* 0x080fe40003f06270 */
[-C--:B------:R-:W-:Y:S02]  /*2c9c0*/  ISETP.GE.AND P5, PT, R218, R0.reuse, PT ;  /* 0x00000000da00720c */ /* 0x080fe40003fa6270 */
[----:B------:R-:W-:-:S07]  /*2c9d0*/  ISETP.GE.AND P3, PT, R217, R0, PT ;  /* 0x00000000d900720c */ /* 0x000fce0003f66270 */
[C---:B--2---:R-:W-:Y:S02]  /*2c9e0*/  @!P1 LEA R76, P2, R219.reuse, R20, 0x1 ;  /* 0x00000014db4c9211 */ /* 0x044fe400078408ff */
[----:B---3--:R-:W-:Y:S02]  /*2c9f0*/  @!P0 IMAD.WIDE R78, R166, 0x2, R20 ;  /* 0x00000002a64e8825 */ /* 0x008fe400078e0214 */
[----:B------:R-:W-:Y:S02]  /*2ca00*/  @!P1 LEA.HI.X R77, R219, R21, R95, 0x1, P2 ;  /* 0x00000015db4d9211 */ /* 0x000fe400010f0c5f */
[----:B------:R-:W-:Y:S01]  /*2ca10*/  ISETP.GE.AND P2, PT, R216, R0, PT ;  /* 0x00000000d800720c */ /* 0x000fe20003f46270 */
[----:B-----5:R0:W-:Y:S01]  /*2ca20*/  @!P0 ST.E.128 desc[UR36][R78.64], R4 ;  /* 0x000000044e008985 */ /* 0x0201e2000c101d24 */
[----:B------:R-:W-:-:S03]  /*2ca30*/  LOP3.LUT P0, RZ, R81, 0x40, RZ, 0xc0, !PT ;  /* 0x0000004051ff7812 */ /* 0x000fc6000780c0ff */
[----:B------:R1:W-:Y:S01]  /*2ca40*/  @!P1 ST.E.128 desc[UR36][R76.64], R12 ;  /* 0x0000000c4c009985 */ /* 0x0003e2000c101d24 */
[----:B------:R-:W-:Y:S02]  /*2ca50*/  ISETP.GE.AND P1, PT, R215, R0, PT ;  /* 0x00000000d700720c */ /* 0x000fe40003f26270 */
[CC--:B0-----:R-:W-:Y:S02]  /*2ca60*/  @!P5 LEA R4, P4, R218.reuse, R20.reuse, 0x1 ;  /* 0x00000014da04d211 */ /* 0x0c1fe400078808ff */
[-C--:B------:R-:W-:Y:S02]  /*2ca70*/  @!P3 LEA R6, P6, R217, R20.reuse, 0x1 ;  /* 0x00000014d906b211 */ /* 0x080fe400078c08ff */
[-C--:B------:R-:W-:Y:S02]  /*2ca80*/  @!P5 LEA.HI.X R5, R218, R21.reuse, R94, 0x1, P4 ;  /* 0x00000015da05d211 */ /* 0x080fe400020f0c5e */
[----:B------:R-:W-:Y:S02]  /*2ca90*/  LOP3.LUT P4, RZ, R3, 0x80, RZ, 0xc0, !PT ;  /* 0x0000008003ff7812 */ /* 0x000fe4000788c0ff */
[----:B------:R-:W-:Y:S01]  /*2caa0*/  @!P3 LEA.HI.X R7, R217, R21, R93, 0x1, P6 ;  /* 0x00000015d907b211 */ /* 0x000fe200030f0c5d */
[----:B------:R0:W-:Y:S02]  /*2cab0*/  @!P5 ST.E.128 desc[UR36][R4.64], R28 ;  /* 0x0000001c0400d985 */ /* 0x0001e4000c101d24 */
[----:B-1----:R-:W-:-:S02]  /*2cac0*/  @!P1 LEA R12, P6, R215, R20, 0x1 ;  /* 0x00000014d70c9211 */ /* 0x002fc400078c08ff */
[----:B------:R1:W-:Y:S02]  /*2cad0*/  @!P3 ST.E.128 desc[UR36][R6.64], R36 ;  /* 0x000000240600b985 */ /* 0x0003e4000c101d24 */
[-C--:B------:R-:W-:Y:S02]  /*2cae0*/  @!P1 LEA.HI.X R13, R215, R21.reuse, R91, 0x1, P6 ;  /* 0x00000015d70d9211 */ /* 0x080fe400030f0c5b */
        /* <DEDUP_REMOVED lines=10> */
.L_x_3689:
[----:B------:R-:W-:Y:S05]  /*2cb90*/  BSYNC B1 ;  /* 0x0000000000017941 */ /* 0x000fea0003800000 */
.L_x_3688:
[----:B0----5:R-:W-:Y:S01]  /*2cba0*/  VIADD R7, R181, 0x20 ;  /* 0x00000020b5077836 */ /* 0x021fe20000000000 */
[----:B------:R0:W1:Y:S04]  /*2cbb0*/  SHFL.IDX PT, R5, R83, 0x1, 0x181f ;  /* 0x00381f0053057f89 */ /* 0x00006800000e0000 */
        /* <DEDUP_REMOVED lines=11> */
[----:B------:R0:W-:Y:S01]  /*2cc70*/  @!P6 ST.E.128 desc[UR36][R6.64], R8 ;  /* 0x000000080600e985 */ /* 0x0001e2000c101d24 */
[----:B------:R-:W-:Y:S02]  /*2cc80*/  @!P5 LEA.HI.X R13, R219, R5, R95, 0x1, P4 ;  /* 0x00000005db0dd211 */ /* 0x000fe400020f0c5f */
[----:B------:R-:W-:-:S03]  /*2cc90*/  LOP3.LUT P4, RZ, R81, 0x40, RZ, 0xc0, !PT ;  /* 0x0000004051ff7812 */ /* 0x000fc6000788c0ff */
[----:B------:R1:W-:Y:S01]  /*2cca0*/  @!P5 ST.E.128 desc[UR36][R12.64], R24 ;  /* 0x000000180c00d985 */ /* 0x0003e2000c101d24 */
[CC--:B0-----:R-:W-:Y:S02]  /*2ccb0*/  @!P3 LEA R6, P6, R218.reuse, R4.reuse, 0x1 ;  /* 0x00000004da06b211 */ /* 0x0c1fe400078c08ff */
[C---:B------:R-:W-:Y:S02]  /*2ccc0*/  @!P2 LEA R8, P5, R217.reuse, R4, 0x1 ;  /* 0x00000004d908a211 */ /* 0x040fe400078a08ff */
[-C--:B------:R-:W-:Y:S02]  /*2ccd0*/  @!P3 LEA.HI.X R7, R218, R5.reuse, R94, 0x1, P6 ;  /* 0x00000005da07b211 */ /* 0x080fe400030f0c5e */
[----:B------:R-:W-:-:S03]  /*2cce0*/  @!P2 LEA.HI.X R9, R217, R5, R93, 0x1, P5 ;  /* 0x00000005d909a211 */ /* 0x000fc600028f0c5d */
[CC--:B-1----:R-:W-:Y:S01]  /*2ccf0*/  @P4 LEA R12, P5, R90.reuse, R4.reuse, 0x1 ;  /* 0x000000045a0c4211 */ /* 0x0c2fe200078a08ff */
[----:B------:R0:W-:Y:S01]  /*2cd00*/  @!P3 ST.E.128 desc[UR36][R6.64], R32 ;  /* 0x000000200600b985 */ /* 0x0001e2000c101d24 */
[CC--:B------:R-:W-:Y:S02]  /*2cd10*/  @!P0 LEA R10, P3, R215.reuse, R4.reuse, 0x1 ;  /* 0x00000004d70a8211 */ /* 0x0c0fe400078608ff */
[-C--:B------:R-:W-:Y:S01]  /*2cd20*/  @P4 LEA.HI.X R13, R90, R5.reuse, R89, 0x1, P5 ;  /* 0x000000055a0d4211 */ /* 0x080fe200028f0c59 */
[----:B------:R1:W-:Y:S01]  /*2cd30*/  @!P2 ST.E.128 desc[UR36][R8.64], R40 ;  /* 0x000000280800a985 */ /* 0x0003e2000c101d24 */
[----:B------:R-:W-:Y:S02]  /*2cd40*/  @!P0 LEA.HI.X R11, R215, R5, R91, 0x1, P3 ;  /* 0x00000005d70b8211 */ /* 0x000fe400018f0c5b */
        /* <DEDUP_REMOVED lines=11> */
.L_x_3687:
[----:B0-----:R-:W2:Y:S01]  /*2ce00*/  LDL R6, [R1+0x454] ;  /* 0x0004540001067983 */ /* 0x001ea20000100800 */
[----:B------:R-:W0:Y:S01]  /*2ce10*/  LDC R10, c[0x0][0xce8] ;  /* 0x00033a00ff0a7b82 */ /* 0x000e220000000800 */
[----:B------:R-:W-:Y:S01]  /*2ce20*/  ULDC.64 UR4, c[0x0][0xc08] ;  /* 0x0003020000047ab9 */ /* 0x000fe20000000a00 */
[----:B------:R-:W-:Y:S01]  /*2ce30*/  ULDC.64 UR6, c[0x0][0xc30] ;  /* 0x00030c0000067ab9 */ /* 0x000fe20000000a00 */
[----:B-1----:R-:W-:Y:S01]  /*2ce40*/  IMAD R7, R0, UR4, RZ ;  /* 0x0000000400077c24 */ /* 0x002fe2000f8e02ff */
[----:B------:R-:W-:Y:S01]  /*2ce50*/  BSSY B1, `(.L_x_3691) ;  /* 0x0000117000017945 */ /* 0x000fe20003800000 */
[C---:B------:R-:W-:Y:S01]  /*2ce60*/  IMAD.WIDE.U32 R4, R20.reuse, UR4, RZ ;  /* 0x0000000414047c25 */ /* 0x040fe2000f8e00ff */
[----:B------:R-:W-:Y:S02]  /*2ce70*/  SHF.R.S32.HI R34, RZ, 0x1f, R223 ;  /* 0x0000001fff227819 */ /* 0x000fe400000114df */
[----:B------:R-:W-:Y:S01]  /*2ce80*/  SHF.R.S32.HI R35, RZ, 0x1f, R224 ;  /* 0x0000001fff237819 */ /* 0x000fe200000114e0 */
[----:B------:R-:W-:Y:S01]  /*2ce90*/  IMAD R7, R20, UR5, R7 ;  /* 0x0000000514077c24 */ /* 0x000fe2000f8e0207 */
[----:B------:R-:W-:Y:S01]  /*2cea0*/  ULDC.64 UR4, c[0x0][0xc38] ;  /* 0x00030e0000047ab9 */ /* 0x000fe20000000a00 */
[----:B------:R-:W-:Y:S01]  /*2ceb0*/  VIADD R12, R163, 0x18 ;  /* 0x00000018a30c7836 */ /* 0x000fe20000000000 */
[----:B------:R-:W-:Y:S01]  /*2cec0*/  SHF.R.S32.HI R36, RZ, 0x1f, R225 ;  /* 0x0000001fff247819 */ /* 0x000fe200000114e1 */
[----:B------:R-:W-:Y:S01]  /*2ced0*/  IMAD.IADD R5, R5, 0x1, R7 ;  /* 0x0000000105057824 */ /* 0x000fe200078e0207 */
[----:B------:R-:W-:Y:S01]  /*2cee0*/  SHF.R.S32.HI R7, RZ, 0x1f, R76 ;  /* 0x0000001fff077819 */ /* 0x000fe2000001144c */
[----:B------:R-:W-:Y:S01]  /*2cef0*/  VIADD R14, R163, 0x28 ;  /* 0x00000028a30e7836 */ /* 0x000fe20000000000 */
[----:B------:R-:W-:Y:S01]  /*2cf00*/  SHF.R.S32.HI R26, RZ, 0x1f, R12 ;  /* 0x0000001fff1a7819 */ /* 0x000fe2000001140c */
[----:B------:R-:W-:Y:S01]  /*2cf10*/  IMAD.WIDE.U32 R4, R157, UR4, R4 ;  /* 0x000000049d047c25 */ /* 0x000fe2000f8e0004 */
[----:B------:R-:W-:-:S02]  /*2cf20*/  SHF.R.S32.HI R37, RZ, 0x1f, R226 ;  /* 0x0000001fff257819 */ /* 0x000fc400000114e2 */
[----:B------:R-:W-:Y:S01]  /*2cf30*/  SHF.R.S32.HI R28, RZ, 0x1f, R14 ;  /* 0x0000001fff1c7819 */ /* 0x000fe2000001140e */
[----:B------:R-:W-:Y:S01]  /*2cf40*/  IMAD R5, R157, UR5, R5 ;  /* 0x000000059d057c24 */ /* 0x000fe2000f8e0205 */
[----:B------:R-:W-:Y:S01]  /*2cf50*/  ULDC.64 UR4, c[0x0][0xc40] ;  /* 0x0003100000047ab9 */ /* 0x000fe20000000a00 */
[----:B------:R-:W-:Y:S01]  /*2cf60*/  VIADD R15, R163, 0x30 ;  /* 0x00000030a30f7836 */ /* 0x000fe20000000000 */
[----:B0-----:R-:W-:Y:S01]  /*2cf70*/  ISETP.NE.AND P0, PT, R10, 0x1, PT ;  /* 0x000000010a00780c */ /* 0x001fe20003f05270 */
[----:B------:R-:W-:Y:S01]  /*2cf80*/  IMAD R7, R7, UR4, RZ ;  /* 0x0000000407077c24 */ /* 0x000fe2000f8e02ff */
[----:B------:R-:W-:Y:S01]  /*2cf90*/  SHF.R.S32.HI R38, RZ, 0x1f, R227 ;  /* 0x0000001fff267819 */ /* 0x000fe200000114e3 */
[C---:B------:R-:W-:Y:S01]  /*2cfa0*/  IMAD.WIDE.U32 R4, R76.reuse, UR4, R4 ;  /* 0x000000044c047c25 */ /* 0x040fe2000f8e0004 */
[----:B------:R-:W-:Y:S02]  /*2cfb0*/  SHF.R.S32.HI R29, RZ, 0x1f, R15 ;  /* 0x0000001fff1d7819 */ /* 0x000fe4000001140f */
[----:B------:R-:W-:Y:S01]  /*2cfc0*/  SHF.R.S32.HI R39, RZ, 0x1f, R228 ;  /* 0x0000001fff277819 */ /* 0x000fe200000114e4 */
[----:B------:R-:W-:Y:S01]  /*2cfd0*/  IMAD R9, R76, UR5, R7 ;  /* 0x000000054c097c24 */ /* 0x000fe2000f8e0207 */
[----:B------:R-:W-:Y:S01]  /*2cfe0*/  ULDC.64 UR4, c[0x0][0xc48] ;  /* 0x0003120000047ab9 */ /* 0x000fe20000000a00 */
[----:B------:R-:W-:Y:S01]  /*2cff0*/  IMAD R3, R3, R10, RZ ;  /* 0x0000000a03037224 */ /* 0x000fe200078e02ff */
[----:B------:R-:W-:Y:S01]  /*2d000*/  SHF.R.S32.HI R40, RZ, 0x1f, R229 ;  /* 0x0000001fff287819 */ /* 0x000fe200000114e5 */
[----:B------:R-:W-:-:S02]  /*2d010*/  IMAD.IADD R5, R5, 0x1, R9 ;  /* 0x0000000105057824 */ /* 0x000fc400078e0209 */
[----:B------:R-:W0:Y:S01]  /*2d020*/  @P0 LDC R11, c[0x0][0xcec] ;  /* 0x00033b00ff0b0b82 */ /* 0x000e220000000800 */
[----:B------:R-:W-:Y:S02]  /*2d030*/  VIADD R20, R163, 0x38 ;  /* 0x00000038a3147836 */ /* 0x000fe40000000000 */
[----:B------:R-:W-:-:S03]  /*2d040*/  IMAD.WIDE.U32 R4, R220, UR4, R4 ;  /* 0x00000004dc047c25 */ /* 0x000fc6000f8e0004 */
[----:B------:R-:W-:Y:S01]  /*2d050*/  SHF.R.S32.HI R30, RZ, 0x1f, R20 ;  /* 0x0000001fff1e7819 */ /* 0x000fe20000011414 */
[----:B------:R-:W-:Y:S01]  /*2d060*/  IMAD R5, R220, UR5, R5 ;  /* 0x00000005dc057c24 */ /* 0x000fe2000f8e0205 */
[----:B------:R-:W1:Y:S01]  /*2d070*/  @P0 LDC R13, c[0x0][0xcf0] ;  /* 0x00033c00ff0d0b82 */ /* 0x000e620000000800 */
[----:B------:R-:W-:Y:S01]  /*2d080*/  ULDC.64 UR4, c[0x0][0xc28] ;  /* 0x00030a0000047ab9 */ /* 0x000fe20000000a00 */
        /* <DEDUP_REMOVED lines=47> */
[--C-:B--2---:R-:W-:Y:S02]  /*2d380*/  IMAD.IADD R6, R6, 0x1, R181.reuse ;  /* 0x0000000106067824 */ /* 0x104fe400078e02b5 */
[----:B------:R-:W-:Y:S02]  /*2d390*/  IMAD.IADD R181, R162, 0x1, R181 ;  /* 0x00000001a2b57824 */ /* 0x000fe400078e02b5 */
[----:B0-----:R-:W-:-:S04]  /*2d3a0*/  @P0 IMAD.HI.U32 R0, R6, R11, RZ ;  /* 0x0000000b06000227 */ /* 0x001fc800078e00ff */
[----:B------:R-:W-:Y:S01]  /*2d3b0*/  IMAD.MOV.U32 R7, RZ, RZ, R6 ;  /* 0x000000ffff077224 */ /* 0x000fe200078e0006 */
[----:B-1----:R-:W-:Y:S01]  /*2d3c0*/  @P0 SHF.R.U32.HI R7, RZ, R13, R0 ;  /* 0x0000000dff070219 */ /* 0x002fe20000011600 */
[----:B------:R-:W-:-:S03]  /*2d3d0*/  VIADD R13, R163, 0x20 ;  /* 0x00000020a30d7836 */ /* 0x000fc60000000000 */
[--C-:B------:R-:W-:Y:S01]  /*2d3e0*/  SHF.R.S32.HI R0, RZ, 0x1f, R7.reuse ;  /* 0x0000001fff007819 */ /* 0x100fe20000011407 */
[----:B------:R-:W-:Y:S01]  /*2d3f0*/  IMAD.MOV R9, RZ, RZ, -R7 ;  /* 0x000000ffff097224 */ /* 0x000fe200078e0a07 */
[----:B------:R-:W-:Y:S01]  /*2d400*/  SHF.R.S32.HI R27, RZ, 0x1f, R13 ;  /* 0x0000001fff1b7819 */ /* 0x000fe2000001140d */
[----:B------:R-:W-:-:S04]  /*2d410*/  IMAD.WIDE.U32 R4, R7, UR6, R4 ;  /* 0x0000000607047c25 */ /* 0x000fc8000f8e0004 */
[----:B------:R-:W-:Y:S02]  /*2d420*/  IMAD R9, R10, R9, R6 ;  /* 0x000000090a097224 */ /* 0x000fe400078e0206 */
[----:B------:R-:W-:Y:S02]  /*2d430*/  IMAD R0, R0, UR6, RZ ;  /* 0x0000000600007c24 */ /* 0x000fe4000f8e02ff */
[----:B------:R-:W-:Y:S02]  /*2d440*/  VIADD R6, R2, 0x38820 ;  /* 0x0003882002067836 */ /* 0x000fe40000000000 */
[----:B------:R-:W-:Y:S01]  /*2d450*/  IMAD R11, R7, UR7, R0 ;  /* 0x00000007070b7c24 */ /* 0x000fe2000f8e0200 */
[----:B------:R-:W-:Y:S01]  /*2d460*/  SHF.R.S32.HI R0, RZ, 0x1f, R9 ;  /* 0x0000001fff007819 */ /* 0x000fe20000011409 */
[----:B------:R-:W-:Y:S01]  /*2d470*/  VIADD R10, R163, 0x8 ;  /* 0x00000008a30a7836 */ /* 0x000fe20000000000 */
[----:B------:R-:W-:Y:S01]  /*2d480*/  PRMT R6, RZ, 0x654, R6 ;  /* 0x00000654ff067816 */ /* 0x000fe20000000006 */
[----:B------:R-:W-:-:S02]  /*2d490*/  IMAD.IADD R5, R5, 0x1, R11 ;  /* 0x0000000105057824 */ /* 0x000fc400078e020b */
[----:B------:R-:W-:Y:S01]  /*2d4a0*/  IMAD R0, R0, UR4, RZ ;  /* 0x0000000400007c24 */ /* 0x000fe2000f8e02ff */
[----:B------:R0:W-:Y:S01]  /*2d4b0*/  SYNCS.ARRIVE.TRANS64.RED.A1T0 RZ, [R6+URZ], RZ ;  /* 0x000000ff06ff79a7 */ /* 0x0001e2000810043f */
[----:B------:R-:W-:Y:S01]  /*2d4c0*/  IMAD.WIDE.U32 R4, R9, UR4, R4 ;  /* 0x0000000409047c25 */ /* 0x000fe2000f8e0004 */
[----:B------:R-:W-:-:S03]  /*2d4d0*/  SHF.R.S32.HI R24, RZ, 0x1f, R10 ;  /* 0x0000001fff187819 */ /* 0x000fc6000001140a */
[----:B------:R-:W-:Y:S01]  /*2d4e0*/  IMAD R7, R9, UR5, R0 ;  /* 0x0000000509077c24 */ /* 0x000fe2000f8e0200 */
[----:B------:R-:W-:Y:S01]  /*2d4f0*/  ULDC.64 UR4, c[0x0][0xc00] ;  /* 0x0003000000047ab9 */ /* 0x000fe20000000a00 */
[----:B------:R-:W-:Y:S01]  /*2d500*/  VIADD R11, R163, 0x10 ;  /* 0x00000010a30b7836 */ /* 0x000fe20000000000 */
[C---:B------:R-:W-:Y:S01]  /*2d510*/  LEA R8, P0, R4.reuse, UR4, 0x2 ;  /* 0x0000000404087c11 */ /* 0x040fe2000f8010ff */
[----:B------:R-:W-:Y:S01]  /*2d520*/  IMAD.IADD R5, R5, 0x1, R7 ;  /* 0x0000000105057824 */ /* 0x000fe200078e0207 */
[----:B------:R-:W-:Y:S02]  /*2d530*/  SHF.R.S32.HI R9, RZ, 0x1f, R163 ;  /* 0x0000001fff097819 */ /* 0x000fe400000114a3 */
[----:B------:R-:W-:Y:S01]  /*2d540*/  SHF.R.S32.HI R25, RZ, 0x1f, R11 ;  /* 0x0000001fff197819 */ /* 0x000fe2000001140b */
[----:B------:R0:W1:Y:S01]  /*2d550*/  SHFL.IDX PT, R32, R8, RZ, 0x1c1f ;  /* 0x001c1fff08207589 */ /* 0x00006200000e0000 */
[----:B------:R-:W-:Y:S02]  /*2d560*/  LEA.HI.X R0, R4, UR5, R5, 0x2, P0 ;  /* 0x0000000504007c11 */ /* 0x000fe400080f1405 */
[----:B------:R-:W-:-:S03]  /*2d570*/  ISETP.GE.AND P0, PT, R181, R3, PT ;  /* 0x00000003b500720c */ /* 0x000fc60003f06270 */
[----:B------:R0:W2:Y:S10]  /*2d580*/  SHFL.IDX PT, R33, R0, RZ, 0x1c1f ;  /* 0x001c1fff00217589 */ /* 0x0000b400000e0000 */
[----:B0-----:R-:W-:Y:S05]  /*2d590*/  @P0 BRA `(.L_x_3692) ;  /* 0x0000000800880947 */ /* 0x001fea0003800000 */
[----:B------:R-:W-:Y:S02]  /*2d5a0*/  ULDC UR4, c[0x0][0xbc8] ;  /* 0x0002f20000047ab9 */ /* 0x000fe40000000800 */
[----:B------:R-:W-:-:S13]  /*2d5b0*/  ISETP.GE.AND P0, PT, R163, UR4, PT ;  /* 0x00000004a3007c0c */ /* 0x000fda000bf06270 */
[----:B------:R-:W3:Y:S01]  /*2d5c0*/  @!P0 LDL.64 R6, [R1+0x210] ;  /* 0x0002100001068983 */ /* 0x000ee20000100a00 */
[----:B------:R-:W-:Y:S02]  /*2d5d0*/  ISETP.GE.AND P1, PT, R10, UR4, PT ;  /* 0x000000040a007c0c */ /* 0x000fe4000bf26270 */
[----:B-1----:R-:W-:-:S04]  /*2d5e0*/  @!P0 LEA R4, P2, R163, R32, 0x2 ;  /* 0x00000020a3048211 */ /* 0x002fc800078410ff */
[----:B--2---:R-:W-:-:S05]  /*2d5f0*/  @!P0 LEA.HI.X R5, R163, R33, R9, 0x2, P2 ;  /* 0x00000021a3058211 */ /* 0x004fca00010f1409 */
[----:B---3--:R0:W-:Y:S04]  /*2d600*/  @!P0 ST.E.64 desc[UR36][R4.64], R6 ;  /* 0x0000000604008985 */ /* 0x0081e8000c101b24 */
[----:B0-----:R-:W2:Y:S01]  /*2d610*/  @!P1 LDL.64 R4, [R1+0x220] ;  /* 0x0002200001049983 */ /* 0x001ea20000100a00 */
[----:B------:R-:W-:Y:S02]  /*2d620*/  ISETP.GE.AND P0, PT, R11, UR4, PT ;  /* 0x000000040b007c0c */ /* 0x000fe4000bf06270 */
[----:B------:R-:W-:-:S04]  /*2d630*/  @!P1 LEA R6, P2, R10, R32, 0x2 ;  /* 0x000000200a069211 */ /* 0x000fc800078410ff */
[----:B------:R-:W-:-:S05]  /*2d640*/  @!P1 LEA.HI.X R7, R10, R33, R24, 0x2, P2 ;  /* 0x000000210a079211 */ /* 0x000fca00010f1418 */
[----:B--2---:R0:W-:Y:S04]  /*2d650*/  @!P1 ST.E.64 desc[UR36][R6.64], R4 ;  /* 0x0000000406009985 */ /* 0x0041e8000c101b24 */
        /* <DEDUP_REMOVED lines=142> */
[C---:B------:R-:W-:Y:S02]  /*2df40*/  @!P0 LEA R6, P2, R223.reuse, R32, 0x2 ;  /* 0x00000020df068211 */ /* 0x040fe400078410ff */
[----:B------:R-:W-:Y:S02]  /*2df50*/  SHF.R.S32.HI R71, RZ, 0x1f, R222 ;  /* 0x0000001fff477819 */ /* 0x000fe400000114de */
[----:B------:R-:W-:-:S05]  /*2df60*/  @!P0 LEA.HI.X R7, R223, R33, R34, 0x2, P2 ;  /* 0x00000021df078211 */ /* 0x000fca00010f1422 */
[----:B--2---:R0:W-:Y:S04]  /*2df70*/  @!P0 ST.E.64 desc[UR36][R6.64], R4 ;  /* 0x0000000406008985 */ /* 0x0041e8000c101b24 */
[----:B0-----:R-:W2:Y:S01]  /*2df80*/  @!P1 LDL.64 R4, [R1+0x400] ;  /* 0x0004000001049983 */ /* 0x001ea20000100a00 */
[----:B------:R-:W-:-:S04]  /*2df90*/  @!P1 LEA R32, P0, R222, R32, 0x2 ;  /* 0x00000020de209211 */ /* 0x000fc800078010ff */
[----:B------:R-:W-:-:S05]  /*2dfa0*/  @!P1 LEA.HI.X R33, R222, R33, R71, 0x2, P0 ;  /* 0x00000021de219211 */ /* 0x000fca00000f1447 */
[----:B--2---:R0:W-:Y:S04]  /*2dfb0*/  @!P1 ST.E.64 desc[UR36][R32.64], R4 ;  /* 0x0000000420009985 */ /* 0x0041e8000c101b24 */
.L_x_3692:
[----:B------:R-:W-:Y:S05]  /*2dfc0*/  BSYNC B1 ;  /* 0x0000000000017941 */ /* 0x000fea0003800000 */
.L_x_3691:
[----:B0-----:R-:W-:Y:S01]  /*2dfd0*/  VIADD R4, R181, 0x8 ;  /* 0x00000008b5047836 */ /* 0x001fe20000000000 */
[----:B------:R-:W0:Y:S04]  /*2dfe0*/  SHFL.IDX PT, R0, R0, 0x1, 0x1c1f ;  /* 0x003c1f0000007f89 */ /* 0x000e2800000e0000 */
[----:B------:R-:W-:Y:S01]  /*2dff0*/  ISETP.GE.AND P0, PT, R4, R3, PT ;  /* 0x000000030400720c */ /* 0x000fe20003f06270 */
[----:B------:R-:W3:-:S12]  /*2e000*/  SHFL.IDX PT, R8, R8, 0x1, 0x1c1f ;  /* 0x003c1f0008087f89 */ /* 0x000ed800000e0000 */
[----:B------:R-:W-:Y:S05]  /*2e010*/  @P0 BRA `(.L_x_3690) ;  /* 0x0000001800600947 */ /* 0x000fea0003800000 */
[----:B------:R-:W4:Y:S02]  /*2e020*/  LDC R3, c[0x0][0xbc8] ;  /* 0x0002f200ff037b82 */ /* 0x000f240000000800 */
[----:B----4-:R-:W-:-:S13]  /*2e030*/  ISETP.GE.AND P1, PT, R163, R3, PT ;  /* 0x00000003a300720c */ /* 0x010fda0003f26270 */
[----:B------:R-:W4:Y:S01]  /*2e040*/  @!P1 LDL.64 R6, [R1+0x218] ;  /* 0x0002180001069983 */ /* 0x000f220000100a00 */
[----:B------:R-:W-:Y:S02]  /*2e050*/  ISETP.GE.AND P2, PT, R10, R3, PT ;  /* 0x000000030a00720c */ /* 0x000fe40003f46270 */
[----:B---3--:R-:W-:-:S04]  /*2e060*/  @!P1 LEA R4, P0, R163, R8, 0x2 ;  /* 0x00000008a3049211 */ /* 0x008fc800078010ff */
[----:B0-----:R-:W-:-:S05]  /*2e070*/  @!P1 LEA.HI.X R5, R163, R0, R9, 0x2, P0 ;  /* 0x00000000a3059211 */ /* 0x001fca00000f1409 */
[----:B----4-:R0:W-:Y:S04]  /*2e080*/  @!P1 ST.E.64 desc[UR36][R4.64], R6 ;  /* 0x0000000604009985 */ /* 0x0101e8000c101b24 */
[----:B0-----:R-:W3:Y:S01]  /*2e090*/  @!P2 LDL.64 R4, [R1+0x228] ;  /* 0x000228000104a983 */ /* 0x001ee20000100a00 */
[----:B------:R-:W-:Y:S02]  /*2e0a0*/  ISETP.GE.AND P1, PT, R11, R3, PT ;  /* 0x000000030b00720c */ /* 0x000fe40003f26270 */
[----:B------:R-:W-:-:S04]  /*2e0b0*/  @!P2 LEA R6, P0, R10, R8, 0x2 ;  /* 0x000000080a06a211 */ /* 0x000fc800078010ff */
[----:B------:R-:W-:-:S05]  /*2e0c0*/  @!P2 LEA.HI.X R7, R10, R0, R24, 0x2, P0 ;  /* 0x000000000a07a211 */ /* 0x000fca00000f1418 */
[----:B---3--:R0:W-:Y:S04]  /*2e0d0*/  @!P2 ST.E.64 desc[UR36][R6.64], R4 ;  /* 0x000000040600a985 */ /* 0x0081e8000c101b24 */
        /* <DEDUP_REMOVED lines=136> */
[----:B------:R-:W-:Y:S01]  /*2e960*/  @!P2 LEA R6, P0, R224, R8, 0x2 ;  /* 0x00000008e006a211 */ /* 0x000fe200078010ff */
[----:B------:R-:W-:Y:S01]  /*2e970*/  BSSY B1, `(.L_x_3693) ;  /* 0x000000a000017945 */ /* 0x000fe20003800000 */
[-C--:B------:R-:W-:Y:S02]  /*2e980*/  ISETP.GE.AND P1, PT, R222, R3.reuse, PT ;  /* 0x00000003de00720c */ /* 0x080fe40003f26270 */
[----:B------:R-:W-:Y:S02]  /*2e990*/  @!P2 LEA.HI.X R7, R224, R0, R35, 0x2, P0 ;  /* 0x00000000e007a211 */ /* 0x000fe400000f1423 */
[----:B------:R-:W-:-:S03]  /*2e9a0*/  ISETP.GE.AND P0, PT, R223, R3, PT ;  /* 0x00000003df00720c */ /* 0x000fc60003f06270 */
[----:B---3--:R0:W-:Y:S10]  /*2e9b0*/  @!P2 ST.E.64 desc[UR36][R6.64], R4 ;  /* 0x000000040600a985 */ /* 0x0081f4000c101b24 */
[----:B------:R-:W-:Y:S05]  /*2e9c0*/  @P0 BRA `(.L_x_3694) ;  /* 0x0000000000100947 */ /* 0x000fea0003800000 */
[----:B0-----:R-:W3:Y:S01]  /*2e9d0*/  LDL.64 R6, [R1+0x3f8] ;  /* 0x0003f80001067983 */ /* 0x001ee20000100a00 */
[----:B------:R-:W-:-:S04]  /*2e9e0*/  LEA R4, P0, R223, R8, 0x2 ;  /* 0x00000008df047211 */ /* 0x000fc800078010ff */
[----:B------:R-:W-:-:S05]  /*2e9f0*/  LEA.HI.X R5, R223, R0, R34, 0x2, P0 ;  /* 0x00000000df057211 */ /* 0x000fca00000f1422 */
[----:B---3--:R3:W-:Y:S04]  /*2ea00*/  ST.E.64 desc[UR36][R4.64], R6 ;  /* 0x0000000604007985 */ /* 0x0087e8000c101b24 */
.L_x_3694:
[----:B------:R-:W-:Y:S05]  /*2ea10*/  BSYNC B1 ;  /* 0x0000000000017941 */ /* 0x000fea0003800000 */
.L_x_3693:
[----:B------:R-:W-:Y:S05]  /*2ea20*/  @P1 BRA `(.L_x_3690) ;  /* 0x0000000c00dc1947 */ /* 0x000fea0003800000 */
[----:B0--3--:R-:W3:Y:S01]  /*2ea30*/  LDL.64 R4, [R1+0x408] ;  /* 0x0004080001047983 */ /* 0x009ee20000100a00 */
[----:B------:R-:W-:Y:S02]  /*2ea40*/  SHF.R.S32.HI R3, RZ, 0x1f, R222 ;  /* 0x0000001fff037819 */ /* 0x000fe400000114de */
[----:B------:R-:W-:-:S04]  /*2ea50*/  LEA R8, P0, R222, R8, 0x2 ;  /* 0x00000008de087211 */ /* 0x000fc800078010ff */
[----:B------:R-:W-:-:S05]  /*2ea60*/  LEA.HI.X R9, R222, R0, R3, 0x2, P0 ;  /* 0x00000000de097211 */ /* 0x000fca00000f1403 */
[----:B---3--:R0:W-:Y:S01]  /*2ea70*/  ST.E.64 desc[UR36][R8.64], R4 ;  /* 0x0000000408007985 */ /* 0x0081e2000c101b24 */
[----:B------:R-:W-:Y:S05]  /*2ea80*/  BRA `(.L_x_3690) ;  /* 0x0000000c00c47947 */ /* 0x000fea0003800000 */
.L_x_3683:
[----:B------:R-:W-:Y:S01]  /*2ea90*/  ULDC.64 UR4, c[0x0][0xd08] ;  /* 0x0003420000047ab9 */ /* 0x000fe20000000a00 */
[----:B------:R-:W4:Y:S01]  /*2eaa0*/  LDC.64 R6, c[0x0][0xd00] ;  /* 0x00034000ff067b82 */ /* 0x000f220000000a00 */
[----:B------:R-:W-:Y:S01]  /*2eab0*/  ISETP.NE.U32.AND P0, PT, RZ, UR4, PT ;  /* 0x00000004ff007c0c */ /* 0x000fe2000bf05070 */
[----:B------:R-:W-:-:S03]  /*2eac0*/  IMAD.MOV.U32 R3, RZ, RZ, RZ ;  /* 0x000000ffff037224 */ /* 0x000fc600078e00ff */
[----:B------:R-:W-:Y:S01]  /*2ead0*/  ISETP.NE.AND.EX P1, PT, RZ, UR5, PT, P0 ;  /* 0x00000005ff007c0c */ /* 0x000fe2000bf25300 */
[----:B------:R-:W-:Y:S02]  /*2eae0*/  ULDC.64 UR4, c[0x0][0xd00] ;  /* 0x0003400000047ab9 */ /* 0x000fe40000000a00 */
[----:B------:R-:W-:-:S04]  /*2eaf0*/  ISETP.NE.U32.AND P0, PT, RZ, UR4, PT ;  /* 0x00000004ff007c0c */ /* 0x000fc8000bf05070 */
[----:B------:R-:W-:-:S06]  /*2eb00*/  ISETP.NE.AND.EX P0, PT, RZ, UR5, PT, P0 ;  /* 0x00000005ff007c0c */ /* 0x000fcc000bf05300 */
[----:B------:R-:W2:Y:S01]  /*2eb10*/  @P1 LDC.64 R4, c[0x0][0xd08] ;  /* 0x00034200ff041b82 */ /* 0x000ea20000000a00 */
[----:B------:R-:W-:Y:S02]  /*2eb20*/  ULDC UR4, c[0x0][0xb88] ;  /* 0x0002e20000047ab9 */ /* 0x000fe40000000800 */
[----:B------:R-:W-:Y:S02]  /*2eb30*/  IMAD.U32 R0, RZ, RZ, UR4 ;  /* 0x00000004ff007e24 */ /* 0x000fe4000f8e00ff */
[----:B----4-:R-:W-:-:S05]  /*2eb40*/  IMAD.WIDE R6, R214, 0x4, R6 ;  /* 0x00000004d6067825 */ /* 0x010fca00078e0206 */
[----:B------:R4:W5:Y:S01]  /*2eb50*/  @P0 LDG.E R3, desc[UR36][R6.64] ;  /* 0x0000002406030981 */ /* 0x000962000c1e1900 */
[----:B------:R-:W3:Y:S01]  /*2eb60*/  S2R R30, SR_TID.X ;  /* 0x00000000001e7919 */ /* 0x000ee20000002100 */
[----:B--2---:R-:W-:-:S05]  /*2eb70*/  @P1 IMAD.WIDE R4, R214, 0x4, R4 ;  /* 0x00000004d6041825 */ /* 0x004fca00078e0204 */
[----:B------:R4:W5:Y:S01]  /*2eb80*/  @P1 LDG.E R0, desc[UR36][R4.64] ;  /* 0x0000002404001981 */ /* 0x000962000c1e1900 */
[----:B------:R-:W-:Y:S02]  /*2eb90*/  ISETP.NE.AND P2, PT, R213, RZ, PT ;  /* 0x000000ffd500720c */ /* 0x000fe40003f45270 */
[----:B------:R-:W-:-:S11]  /*2eba0*/  SHF.R.S32.HI R28, RZ, 0x1f, R214 ;  /* 0x0000001fff1c7819 */ /* 0x000fd600000114d6 */
[----:B------:R-:W2:Y:S01]  /*2ebb0*/  @!P2 LDC R213, c[0x0][0xbd4] ;  /* 0x0002f500ffd5ab82 */ /* 0x000ea20000000800 */
[----:B---3--:R-:W-:-:S05]  /*2ebc0*/  VIADD R8, R30, 0xffffff80 ;  /* 0xffffff801e087836 */ /* 0x008fca0000000000 */
[----:B------:R-:W-:Y:S02]  /*2ebd0*/  ISETP.GT.AND P3, PT, R8, 0x3f, PT ;  /* 0x0000003f0800780c */ /* 0x000fe40003f64270 */
[----:B--2---:R-:W-:Y:S01]  /*2ebe0*/  ISETP.GT.AND P2, PT, R213, 0x1, PT ;  /* 0x00000001d500780c */ /* 0x004fe20003f44270 */
[----:B----4-:R-:W-:-:S12]  /*2ebf0*/  @P1 BRA `(.L_x_3695) ;  /* 0x0000000000101947 */ /* 0x010fd80003800000 */
[----:B------:R-:W-:Y:S05]  /*2ec00*/  @!P0 BRA `(.L_x_3695) ;  /* 0x00000000000c8947 */ /* 0x000fea0003800000 */
[----:B------:R-:W2:Y:S04]  /*2ec10*/  LDG.E R5, desc[UR36][R6.64] ;  /* 0x0000002406057981 */ /* 0x000ea8000c1e1900 */
[----:B-----5:R-:W2:Y:S02]  /*2ec20*/  LDG.E R0, desc[UR36][R6.64+0x4] ;  /* 0x0000042406007981 */ /* 0x020ea4000c1e1900 */
[----:B--2---:R-:W-:-:S07]  /*2ec30*/  IMAD.IADD R0, R0, 0x1, -R5 ;  /* 0x0000000100007824 */ /* 0x004fce00078e0a05 */
.L_x_3695:
[----:B------:R-:W-:Y:S01]  /*2ec40*/  BSSY B1, `(.L_x_3696) ;  /* 0x0000035000017945 */ /* 0x000fe20003800000 */
[----:B------:R-:W-:Y:S02]  /*2ec50*/  SEL R29, R214, RZ, !P0 ;  /* 0x000000ffd61d7207 */ /* 0x000fe40004000000 */
[----:B------:R-:W-:Y:S02]  /*2ec60*/  SEL R28, R28, RZ, !P0 ;  /* 0x000000ff1c1c7207 */ /* 0x000fe40004000000 */
[----:B-----5:R-:W-:Y:S01]  /*2ec70*/  SHF.R.S32.HI R26, RZ, 0x1f, R3 ;  /* 0x0000001fff1a7819 */ /* 0x020fe20000011403 */
[----:B------:R-:W-:Y:S06]  /*2ec80*/  @P3 BRA `(.L_x_3697) ;  /* 0x0000000000c03947 */ /* 0x000fec0003800000 */
[----:B------:R-:W2:Y:S01]  /*2ec90*/  LDC R33, c[0x0][0xce8] ;  /* 0x00033a00ff217b82 */ /* 0x000ea20000000800 */
[----:B------:R-:W-:Y:S01]  /*2eca0*/  IADD3 R31, R181, -0x80, R30 ;  /* 0xffffff80b51f7810 */ /* 0x000fe20007ffe01e */
[----:B--2---:R-:W-:-:S05]  /*2ecb0*/  IMAD R4, R0, R33, RZ ;  /* 0x0000002100047224 */ /* 0x004fca00078e02ff */
[----:B------:R-:W-:-:S13]  /*2ecc0*/  ISETP.GE.AND P0, PT, R31, R4, PT ;  /* 0x000000041f00720c */ /* 0x000fda0003f06270 */
[----:B------:R-:W-:Y:S05]  /*2ecd0*/  @P0 BRA `(.L_x_3697) ;  /* 0x0000000000ac0947 */ /* 0x000fea0003800000 */
[----:B------:R-:W-:Y:S01]  /*2ece0*/  IMAD.MOV.U32 R24, RZ, RZ, 0xab8 ;  /* 0x00000ab8ff187424 */ /* 0x000fe200078e00ff */
[----:B------:R-:W-:Y:S01]  /*2ecf0*/  ISETP.GT.AND P0, PT, R213, 0x1, PT ;  /* 0x00000001d500780c */ /* 0x000fe20003f04270 */
[----:B------:R-:W2:Y:S01]  /*2ed00*/  LDC.64 R10, c[0x0][0xca8] ;  /* 0x00032a00ff0a7b82 */ /* 0x000ea20000000a00 */
[----:B------:R-:W-:Y:S01]  /*2ed10*/  ISETP.NE.AND P1, PT, R33, 0x1, PT ;  /* 0x000000012100780c */ /* 0x000fe20003f25270 */
[----:B------:R-:W-:Y:S01]  /*2ed20*/  IMAD.MOV.U32 R21, RZ, RZ, R31 ;  /* 0x000000ffff157224 */ /* 0x000fe200078e001f */
[----:B------:R-:W-:-:S05]  /*2ed30*/  SEL R24, R24, 0xa78, P0 ;  /* 0x00000a7818187807 */ /* 0x000fca0000000000 */
[----:B------:R-:W3:Y:S08]  /*2ed40*/  LDC.64 R4, c[0x0][R24+0x220] ;  /* 0x0000880018047b82 */ /* 0x000ef00000000a00 */
[----:B------:R-:W4:Y:S08]  /*2ed50*/  LDC.64 R12, c[0x0][R24+0x218] ;  /* 0x00008600180c7b82 */ /* 0x000f300000000a00 */
[----:B------:R-:W5:Y:S08]  /*2ed60*/  LDC.64 R6, c[0x0][R24+0x228] ;  /* 0x00008a0018067b82 */ /* 0x000f700000000a00 */
[----:B------:R-:W0:Y:S08]  /*2ed70*/  @P1 LDC R20, c[0x0][0xcec] ;  /* 0x00033b00ff141b82 */ /* 0x000e300000000800 */
[----:B------:R-:W1:Y:S08]  /*2ed80*/  LDC.64 R8, c[0x0][R24+0x210] ;  /* 0x0000840018087b82 */ /* 0x000e700000000a00 */
[----:B------:R-:W5:Y:S01]  /*2ed90*/  @P1 LDC R27, c[0x0][0xcf0] ;  /* 0x00033c00ff1b1b82 */ /* 0x000f620000000800 */
[----:B0-----:R-:W-:-:S07]  /*2eda0*/  @P1 IMAD.HI.U32 R20, R31, R20, RZ ;  /* 0x000000141f141227 */ /* 0x001fce00078e00ff */
[----:B--2---:R-:W0:Y:S01]  /*2edb0*/  @!P0 LDC R10, c[0x0][0xc50] ;  /* 0x00031400ff0a8b82 */ /* 0x004e220000000800 */
[-C--:B---3--:R-:W-:Y:S02]  /*2edc0*/  IMAD R5, R5, R29.reuse, RZ ;  /* 0x0000001d05057224 */ /* 0x088fe400078e02ff */
[----:B------:R-:W-:-:S05]  /*2edd0*/  IMAD.WIDE.U32 R14, R4, R29, RZ ;  /* 0x0000001d040e7225 */ /* 0x000fca00078e00ff */
[----:B------:R-:W2:Y:S01]  /*2ede0*/  @!P0 LDC R11, c[0x0][0xc54] ;  /* 0x00031500ff0b8b82 */ /* 0x000ea20000000800 */
[-C--:B----4-:R-:W-:Y:S02]  /*2edf0*/  IMAD R25, R13, R157.reuse, RZ ;  /* 0x0000009d0d197224 */ /* 0x090fe400078e02ff */
[----:B------:R-:W-:Y:S01]  /*2ee00*/  IMAD.WIDE.U32 R12, R12, R157, RZ ;  /* 0x0000009d0c0c7225 */ /* 0x000fe200078e00ff */
[----:B-----5:R-:W-:-:S03]  /*2ee10*/  @P1 SHF.R.U32.HI R21, RZ, R27, R20 ;  /* 0x0000001bff151219 */ /* 0x020fc60000011614 */
[----:B------:R-:W-:Y:S01]  /*2ee20*/  IMAD R27, R4, R28, R5 ;  /* 0x0000001c041b7224 */ /* 0x000fe200078e0205 */
[----:B------:R-:W-:Y:S01]  /*2ee30*/  SEL R5, R220, RZ, P0 ;  /* 0x000000ffdc057207 */ /* 0x000fe20000000000 */
[----:B------:R-:W-:Y:S01]  /*2ee40*/  IMAD.IADD R25, R13, 0x1, R25 ;  /* 0x000000010d197824 */ /* 0x000fe200078e0219 */
[----:B------:R-:W-:Y:S01]  /*2ee50*/  IADD3 R12, P1, P3, R14, R12, R3 ;  /* 0x0000000c0e0c7210 */ /* 0x000fe20007b3e003 */
[----:B------:R-:W-:Y:S02]  /*2ee60*/  IMAD.MOV R4, RZ, RZ, -R21 ;  /* 0x000000ffff047224 */ /* 0x000fe400078e0a15 */
[----:B------:R-:W-:Y:S02]  /*2ee70*/  IMAD.IADD R27, R15, 0x1, R27 ;  /* 0x000000010f1b7824 */ /* 0x000fe400078e021b */
        /* <DEDUP_REMOVED lines=8> */
[-C--:B-1----:R-:W-:Y:S01]  /*2ef00*/  IMAD R4, R9, R5.reuse, RZ ;  /* 0x0000000509047224 */ /* 0x082fe200078e02ff */
[----:B------:R-:W-:Y:S01]  /*2ef10*/  SHF.R.S32.HI R13, RZ, 0x1f, R5 ;  /* 0x0000001fff0d7819 */ /* 0x000fe20000011405 */
[----:B------:R-:W-:-:S04]  /*2ef20*/  IMAD.WIDE.U32 R6, R8, R5, R6 ;  /* 0x0000000508067225 */ /* 0x000fc800078e0006 */
[----:B------:R-:W-:Y:S01]  /*2ef30*/  IMAD R13, R8, R13, R4 ;  /* 0x0000000d080d7224 */ /* 0x000fe200078e0204 */
[----:B0-----:R-:W-:Y:S01]  /*2ef40*/  LEA R10, P0, R6, R10, 0x2 ;  /* 0x0000000a060a7211 */ /* 0x001fe200078010ff */
[----:B------:R-:W-:Y:S02]  /*2ef50*/  IMAD.MOV.U32 R5, RZ, RZ, -0x800000 ;  /* 0xff800000ff057424 */ /* 0x000fe400078e00ff */
[----:B------:R-:W-:-:S05]  /*2ef60*/  IMAD.IADD R4, R7, 0x1, R13 ;  /* 0x0000000107047824 */ /* 0x000fca00078e020d */
[----:B--2---:R-:W-:-:S05]  /*2ef70*/  LEA.HI.X R11, R6, R11, R4, 0x2, P0 ;  /* 0x0000000b060b7211 */ /* 0x004fca00000f1404 */
[----:B------:R2:W-:Y:S02]  /*2ef80*/  STG.E desc[UR36][R10.64], R5 ;  /* 0x000000050a007986 */ /* 0x0005e4000c101924 */
.L_x_3697:
[----:B------:R-:W-:Y:S05]  /*2ef90*/  BSYNC B1 ;  /* 0x0000000000017941 */ /* 0x000fea0003800000 */
.L_x_3696:
[----:B------:R-:W-:Y:S05]  /*2efa0*/  @P2 BRA `(.L_x_3690) ;  /* 0x00000008007c2947 */ /* 0x000fea0003800000 */
[----:B--2---:R-:W2:Y:S01]  /*2efb0*/  LDC R11, c[0x0][0xce8] ;  /* 0x00033a00ff0b7b82 */ /* 0x004ea20000000800 */
[----:B------:R-:W-:Y:S01]  /*2efc0*/  ULDC.64 UR4, c[0x0][0xba0] ;  /* 0x0002e80000047ab9 */ /* 0x000fe20000000a00 */
[----:B------:R-:W-:Y:S01]  /*2efd0*/  VIADD R14, R30, 0xffffff80 ;  /* 0xffffff801e0e7836 */ /* 0x000fe20000000000 */
[----:B------:R-:W-:Y:S01]  /*2efe0*/  BSSY B1, `(.L_x_3698) ;  /* 0x0000077000017945 */ /* 0x000fe20003800000 */
[----:B------:R-:W-:Y:S01]  /*2eff0*/  IMAD R6, R26, UR4, RZ ;  /* 0x000000041a067c24 */ /* 0x000fe2000f8e02ff */
[----:B------:R-:W-:Y:S01]  /*2f000*/  SHF.R.S32.HI R31, RZ, 0x1f, R216 ;  /* 0x0000001fff1f7819 */ /* 0x000fe200000114d8 */
[----:B------:R-:W-:Y:S01]  /*2f010*/  VIADD R24, R30, 0xffffff80 ;  /* 0xffffff801e187836 */ /* 0x000fe20000000000 */
[----:B------:R-:W-:Y:S01]  /*2f020*/  SHF.R.S32.HI R14, RZ, 0x1f, R14 ;  /* 0x0000001fff0e7819 */ /* 0x000fe2000001140e */
[----:B------:R-:W3:Y:S01]  /*2f030*/  LDC R13, c[0x0][0xbc8] ;  /* 0x0002f200ff0d7b82 */ /* 0x000ee20000000800 */
[----:B------:R-:W-:Y:S01]  /*2f040*/  IMAD.WIDE.U32 R4, R3, UR4, RZ ;  /* 0x0000000403047c25 */ /* 0x000fe2000f8e00ff */
[----:B------:R-:W-:-:S02]  /*2f050*/  SHF.R.S32.HI R30, RZ, 0x1f, R215 ;  /* 0x0000001fff1e7819 */ /* 0x000fc400000114d7 */
[----:B------:R-:W-:Y:S01]  /*2f060*/  LEA.HI R14, R14, R24, RZ, 0x3 ;  /* 0x000000180e0e7211 */ /* 0x000fe200078f18ff */
[----:B------:R-:W-:Y:S01]  /*2f070*/  IMAD R3, R3, UR5, R6 ;  /* 0x0000000503037c24 */ /* 0x000fe2000f8e0206 */
[----:B------:R-:W-:Y:S01]  /*2f080*/  ULDC.64 UR4, c[0x0][0xbe8] ;  /* 0x0002fa0000047ab9 */ /* 0x000fe20000000a00 */
[C---:B------:R-:W-:Y:S01]  /*2f090*/  VIADD R25, R166.reuse, 0x180 ;  /* 0x00000180a6197836 */ /* 0x040fe20000000000 */
[----:B------:R-:W-:Y:S01]  /*2f0a0*/  SHF.R.S32.HI R14, RZ, 0x3, R14 ;  /* 0x00000003ff0e7819 */ /* 0x000fe2000001140e */
[----:B------:R-:W-:Y:S01]  /*2f0b0*/  IMAD.IADD R5, R5, 0x1, R3 ;  /* 0x0000000105057824 */ /* 0x000fe200078e0203 */
[----:B------:R-:W-:Y:S01]  /*2f0c0*/  SHF.R.S32.HI R32, RZ, 0x1f, R217 ;  /* 0x0000001fff207819 */ /* 0x000fe200000114d9 */
[----:B------:R-:W-:Y:S01]  /*2f0d0*/  VIADD R20, R166, 0x1c0 ;  /* 0x000001c0a6147836 */ /* 0x000fe20000000000 */
[----:B------:R-:W-:Y:S01]  /*2f0e0*/  SHF.R.S32.HI R33, RZ, 0x1f, R218 ;  /* 0x0000001fff217819 */ /* 0x000fe200000114da */
[----:B------:R-:W-:Y:S01]  /*2f0f0*/  IMAD.WIDE.U32 R4, R157, UR4, R4 ;  /* 0x000000049d047c25 */ /* 0x000fe2000f8e0004 */
[----:B------:R-:W-:-:S02]  /*2f100*/  SHF.R.S32.HI R34, RZ, 0x1f, R219 ;  /* 0x0000001fff227819 */ /* 0x000fc400000114db */
[----:B--2---:R-:W-:Y:S01]  /*2f110*/  ISETP.NE.AND P0, PT, R11, 0x1, PT ;  /* 0x000000010b00780c */ /* 0x004fe20003f05270 */
[----:B------:R-:W-:Y:S01]  /*2f120*/  IMAD R5, R157, UR5, R5 ;  /* 0x000000059d057c24 */ /* 0x000fe2000f8e0205 */
[----:B------:R-:W-:Y:S01]  /*2f130*/  ULDC.64 UR4, c[0x0][0xbf0] ;  /* 0x0002fc0000047ab9 */ /* 0x000fe20000000a00 */
[----:B------:R-:W-:Y:S02]  /*2f140*/  IMAD R6, R221, 0x20, R14 ;  /* 0x00000020dd067824 */ /* 0x000fe400078e020e */
[----:B------:R-:W-:Y:S02]  /*2f150*/  IMAD R3, R28, UR4, RZ ;  /* 0x000000041c037c24 */ /* 0x000fe4000f8e02ff */
[----:B------:R-:W-:Y:S01]  /*2f160*/  IMAD.IADD R8, R181, 0x1, R6 ;  /* 0x00000001b5087824 */ /* 0x000fe200078e0206 */
[-C--:B---3--:R-:W-:Y:S01]  /*2f170*/  ISETP.GE.AND P1, PT, R219, R13.reuse, PT ;  /* 0x0000000ddb00720c */ /* 0x088fe20003f26270 */
[C---:B------:R-:W-:Y:S01]  /*2f180*/  IMAD R3, R29.reuse, UR5, R3 ;  /* 0x000000051d037c24 */ /* 0x040fe2000f8e0203 */
[-C--:B------:R-:W-:Y:S01]  /*2f190*/  ISETP.GE.AND P2, PT, R166, R13.reuse, PT ;  /* 0x0000000da600720c */ /* 0x080fe20003f46270 */
[----:B------:R-:W-:Y:S01]  /*2f1a0*/  IMAD.WIDE.U32 R4, R29, UR4, R4 ;  /* 0x000000041d047c25 */ /* 0x000fe2000f8e0004 */
[----:B------:R-:W-:Y:S01]  /*2f1b0*/  SEL R10, RZ, 0xffffffff, P1 ;  /* 0xffffffffff0a7807 */ /* 0x000fe20000800000 */
[----:B------:R-:W2:Y:S01]  /*2f1c0*/  @P0 LDC R7, c[0x0][0xcec] ;  /* 0x00033b00ff070b82 */ /* 0x000ea20000000800 */
[----:B------:R-:W-:Y:S01]  /*2f1d0*/  ISETP.GE.AND P1, PT, R218, R13, PT ;  /* 0x0000000dda00720c */ /* 0x000fe20003f26270 */
[----:B------:R-:W-:Y:S01]  /*2f1e0*/  IMAD.IADD R5, R5, 0x1, R3 ;  /* 0x0000000105057824 */ /* 0x000fe200078e0203 */
[----:B------:R-:W-:Y:S01]  /*2f1f0*/  ULDC.64 UR4, c[0x0][0xbe0] ;  /* 0x0002f80000047ab9 */ /* 0x000fe20000000a00 */
[----:B------:R-:W-:-:S02]  /*2f200*/  IMAD.SHL.U32 R10, R10, 0x2, RZ ;  /* 0x000000020a0a7824 */ /* 0x000fc400078e00ff */
[----:B------:R-:W-:Y:S02]  /*2f210*/  IMAD.MOV.U32 R3, RZ, RZ, R8 ;  /* 0x000000ffff037224 */ /* 0x000fe400078e0008 */
[----:B------:R-:W3:Y:S01]  /*2f220*/  @P0 LDC R9, c[0x0][0xcf0] ;  /* 0x00033c00ff090b82 */ /* 0x000ee20000000800 */
[----:B------:R-:W-:Y:S02]  /*2f230*/  IMAD R21, R0, R11, RZ ;  /* 0x0000000b00157224 */ /* 0x000fe400078e02ff */
[C---:B------:R-:W-:Y:S02]  /*2f240*/  VIADD R24, R166.reuse, 0x1c0 ;  /* 0x000001c0a6187836 */ /* 0x040fe40000000000 */
[----:B------:R-:W-:-:S03]  /*2f250*/  VIADD R27, R166, 0x180 ;  /* 0x00000180a61b7836 */ /* 0x000fc60000000000 */
[----:B------:R-:W-:Y:S02]  /*2f260*/  SHF.R.S32.HI R24, RZ, 0x1f, R24 ;  /* 0x0000001fff187819 */ /* 0x000fe40000011418 */
[----:B------:R-:W-:Y:S01]  /*2f270*/  SHF.R.S32.HI R27, RZ, 0x1f, R27 ;  /* 0x0000001fff1b7819 */ /* 0x000fe2000001141b */
[----:B--2---:R-:W-:Y:S01]  /*2f280*/  @P0 IMAD.HI.U32 R6, R8, R7, RZ ;  /* 0x0000000708060227 */ /* 0x004fe200078e00ff */
[----:B------:R-:W-:Y:S02]  /*2f290*/  SEL R7, RZ, 0x1, P2 ;  /* 0x00000001ff077807 */ /* 0x000fe40001000000 */
[----:B------:R-:W-:Y:S02]  /*2f2a0*/  ISETP.GE.AND P2, PT, R20, R13, PT ;  /* 0x0000000d1400720c */ /* 0x000fe40003f46270 */
[----:B---3--:R-:W-:Y:S02]  /*2f2b0*/  @P0 SHF.R.U32.HI R3, RZ, R9, R6 ;  /* 0x00000009ff030219 */ /* 0x008fe40000011606 */
[----:B------:R-:W-:-:S02]  /*2f2c0*/  LOP3.LUT R9, R10, 0x2, R7, 0xe2, !PT ;  /* 0x000000020a097812 */ /* 0x000fc400078ee207 */
[----:B------:R-:W-:Y:S01]  /*2f2d0*/  SEL R10, RZ, 0xffffffff, P1 ;  /* 0xffffffffff0a7807 */ /* 0x000fe20000800000 */
[--C-:B------:R-:W-:Y:S01]  /*2f2e0*/  IMAD.MOV R7, RZ, RZ, -R3.reuse ;  /* 0x000000ffff077224 */ /* 0x100fe200078e0a03 */
[----:B------:R-:W-:Y:S01]  /*2f2f0*/  SHF.R.S32.HI R6, RZ, 0x1f, R3 ;  /* 0x0000001fff067819 */ /* 0x000fe20000011403 */
[----:B------:R-:W-:Y:S01]  /*2f300*/  IMAD.WIDE.U32 R4, R3, UR4, R4 ;  /* 0x0000000403047c25 */ /* 0x000fe2000f8e0004 */
[-C--:B------:R-:W-:Y:S02]  /*2f310*/  ISETP.GE.AND P0, PT, R217, R13.reuse, PT ;  /* 0x0000000dd900720c */ /* 0x080fe40003f06270 */
[----:B------:R-:W-:Y:S01]  /*2f320*/  ISETP.GE.AND P1, PT, R216, R13, PT ;  /* 0x0000000dd800720c */ /* 0x000fe20003f26270 */
[----:B------:R-:W-:Y:S01]  /*2f330*/  IMAD.SHL.U32 R12, R10, 0x4, RZ ;  /* 0x000000040a0c7824 */ /* 0x000fe200078e00ff */
[----:B------:R-:W-:Y:S01]  /*2f340*/  SEL R10, RZ, 0xffffffff, P0 ;  /* 0xffffffffff0a7807 */ /* 0x000fe20000000000 */
[----:B------:R-:W-:Y:S01]  /*2f350*/  IMAD R7, R11, R7, R8 ;  /* 0x000000070b077224 */ /* 0x000fe200078e0208 */
[-C--:B------:R-:W-:Y:S01]  /*2f360*/  ISETP.GE.AND P0, PT, R215, R13.reuse, PT ;  /* 0x0000000dd700720c */ /* 0x080fe20003f06270 */
[----:B------:R-:W-:Y:S01]  /*2f370*/  IMAD R6, R6, UR4, RZ ;  /* 0x0000000406067c24 */ /* 0x000fe2000f8e02ff */
[----:B------:R-:W-:Y:S01]  /*2f380*/  LOP3.LUT R8, R12, 0x4, R9, 0xe2, !PT ;  /* 0x000000040c087812 */ /* 0x000fe200078ee209 */
[----:B------:R-:W-:Y:S01]  /*2f390*/  IMAD.SHL.U32 R15, R10, 0x8, RZ ;  /* 0x000000080a0f7824 */ /* 0x000fe200078e00ff */
[----:B------:R-:W-:Y:S01]  /*2f3a0*/  SEL R10, RZ, 0xffffffff, P0 ;  /* 0xffffffffff0a7807 */ /* 0x000fe20000000000 */
[----:B------:R-:W-:Y:S01]  /*2f3b0*/  IMAD R9, R3, UR5, R6 ;  /* 0x0000000503097c24 */ /* 0x000fe2000f8e0206 */
[----:B------:R-:W-:Y:S01]  /*2f3c0*/  SHF.R.S32.HI R3, RZ, 0x1f, R7 ;  /* 0x0000001fff037819 */ /* 0x000fe20000011407 */
[----:B------:R-:W-:Y:S01]  /*2f3d0*/  ULDC.64 UR4, c[0x0][0xbd8] ;  /* 0x0002f60000047ab9 */ /* 0x000fe20000000a00 */
[----:B------:R-:W-:Y:S01]  /*2f3e0*/  SEL R6, RZ, 0xffffffff, P1 ;  /* 0xffffffffff067807 */ /* 0x000fe20000800000 */
[----:B------:R-:W-:Y:S01]  /*2f3f0*/  IMAD.IADD R5, R5, 0x1, R9 ;  /* 0x0000000105057824 */ /* 0x000fe200078e0209 */
[----:B------:R-:W-:Y:S01]  /*2f400*/  ISETP.GE.AND P0, PT, R25, R13, PT ;  /* 0x0000000d1900720c */ /* 0x000fe20003f06270 */
[----:B------:R-:W-:Y:S01]  /*2f410*/  IMAD R0, R3, UR4, RZ ;  /* 0x0000000403007c24 */ /* 0x000fe2000f8e02ff */
[----:B------:R-:W-:Y:S01]  /*2f420*/  LOP3.LUT R8, R15, 0x8, R8, 0xe2, !PT ;  /* 0x000000080f087812 */ /* 0x000fe200078ee208 */
[----:B------:R-:W-:-:S02]  /*2f430*/  IMAD.SHL.U32 R15, R6, 0x10, RZ ;  /* 0x00000010060f7824 */ /* 0x000fc400078e00ff */
[----:B------:R-:W-:Y:S02]  /*2f440*/  IMAD R3, R7, UR5, R0 ;  /* 0x0000000507037c24 */ /* 0x000fe4000f8e0200 */
[----:B------:R-:W-:Y:S01]  /*2f450*/  IMAD.IADD R0, R14, 0x1, R181 ;  /* 0x000000010e007824 */ /* 0x000fe200078e02b5 */
[----:B------:R-:W-:Y:S01]  /*2f460*/  LOP3.LUT R8, R15, 0x10, R8, 0xe2, !PT ;  /* 0x000000100f087812 */ /* 0x000fe200078ee208 */
[----:B------:R-:W-:Y:S01]  /*2f470*/  IMAD.WIDE.U32 R4, R7, UR4, R4 ;  /* 0x0000000407047c25 */ /* 0x000fe2000f8e0004 */
[----:B------:R-:W-:Y:S01]  /*2f480*/  SEL R7, RZ, 0x40, P0 ;  /* 0x00000040ff077807 */ /* 0x000fe20000000000 */
[----:B------:R-:W-:Y:S01]  /*2f490*/  ULDC.64 UR4, c[0x0][0xb80] ;  /* 0x0002e00000047ab9 */ /* 0x000fe20000000a00 */
[----:B------:R-:W-:Y:S01]  /*2f4a0*/  ISETP.GE.AND P0, PT, R0, R21, PT ;  /* 0x000000150000720c */ /* 0x000fe20003f06270 */
[----:B------:R-:W-:Y:S01]  /*2f4b0*/  IMAD.SHL.U32 R9, R10, 0x20, RZ ;  /* 0x000000200a097824 */ /* 0x000fe200078e00ff */
[----:B------:R-:W-:Y:S01]  /*2f4c0*/  LEA R12, P1, R4, UR4, 0x1 ;  /* 0x00000004040c7c11 */ /* 0x000fe2000f8208ff */
[----:B------:R-:W-:Y:S01]  /*2f4d0*/  IMAD.IADD R3, R5, 0x1, R3 ;  /* 0x0000000105037824 */ /* 0x000fe200078e0203 */
[----:B------:R-:W-:-:S02]  /*2f4e0*/  SEL R5, RZ, 0x80, P2 ;  /* 0x00000080ff057807 */ /* 0x000fc40001000000 */
[----:B------:R-:W-:Y:S01]  /*2f4f0*/  LOP3.LUT R8, R9, 0x20, R8, 0xe2, !PT ;  /* 0x0000002009087812 */ /* 0x000fe200078ee208 */
[----:B------:R2:W3:Y:S01]  /*2f500*/  SHFL.IDX PT, R10, R12, RZ, 0x181f ;  /* 0x00181fff0c0a7589 */ /* 0x0004e200000e0000 */
[----:B------:R-:W-:Y:S02]  /*2f510*/  LEA.HI.X R3, R4, UR5, R3, 0x1, P1 ;  /* 0x0000000504037c11 */ /* 0x000fe400088f0c03 */
[----:B------:R-:W-:-:S03]  /*2f520*/  LOP3.LUT R14, R8, R7, RZ, 0xfc, !PT ;  /* 0x00000007080e7212 */ /* 0x000fc600078efcff */
[----:B------:R2:W4:Y:S01]  /*2f530*/  SHFL.IDX PT, R11, R3, RZ, 0x181f ;  /* 0x00181fff030b7589 */ /* 0x00052200000e0000 */
[----:B------:R-:W-:Y:S01]  /*2f540*/  LOP3.LUT R15, R14, R5, RZ, 0xfc, !PT ;  /* 0x000000050e0f7212 */ /* 0x000fe200078efcff */
[----:B------:R-:W-:Y:S06]  /*2f550*/  @P0 BRA `(.L_x_3699) ;  /* 0x00000000007c0947 */ /* 0x000fec0003800000 */
[-C--:B------:R-:W-:Y:S02]  /*2f560*/  ISETP.GE.AND P2, PT, R219, R13.reuse, PT ;  /* 0x0000000ddb00720c */ /* 0x080fe40003f46270 */
[-C--:B------:R-:W-:Y:S02]  /*2f570*/  ISETP.GE.AND P1, PT, R166, R13.reuse, PT ;  /* 0x0000000da600720c */ /* 0x080fe40003f26270 */
[-C--:B------:R-:W-:Y:S02]  /*2f580*/  ISETP.GE.AND P5, PT, R218, R13.reuse, PT ;  /* 0x0000000dda00720c */ /* 0x080fe40003fa6270 */
[----:B------:R-:W-:-:S07]  /*2f590*/  ISETP.GE.AND P3, PT, R217, R13, PT ;  /* 0x0000000dd900720c */ /* 0x000fce0003f66270 */
[C---:B---3--:R-:W-:Y:S02]  /*2f5a0*/  @!P2 LEA R4, P0, R219.reuse, R10, 0x1 ;  /* 0x0000000adb04a211 */ /* 0x048fe400078008ff */
[----:B----4-:R-:W-:Y:S02]  /*2f5b0*/  @!P1 IMAD.WIDE R6, R166, 0x2, R10 ;  /* 0x00000002a6069825 */ /* 0x010fe400078e020a */
[----:B------:R-:W-:Y:S02]  /*2f5c0*/  @!P2 LEA.HI.X R5, R219, R11, R34, 0x1, P0 ;  /* 0x0000000bdb05a211 */ /* 0x000fe400000f0c22 */
[----:B------:R-:W-:Y:S01]  /*2f5d0*/  LOP3.LUT P0, RZ, R14, 0x40, RZ, 0xc0, !PT ;  /* 0x000000400eff7812 */ /* 0x000fe2000780c0ff */
[----:B------:R3:W-:Y:S01]  /*2f5e0*/  @!P1 ST.E.128 desc[UR36][R6.64], RZ ;  /* 0x000000ff06009985 */ /* 0x0007e2000c101d24 */
[----:B------:R-:W-:-:S03]  /*2f5f0*/  ISETP.GE.AND P1, PT, R215, R13, PT ;  /* 0x0000000dd700720c */ /* 0x000fc60003f26270 */
[----:B------:R4:W-:Y:S01]  /*2f600*/  @!P2 ST.E.128 desc[UR36][R4.64], RZ ;  /* 0x000000ff0400a985 */ /* 0x0009e2000c101d24 */
[----:B------:R-:W-:Y:S02]  /*2f610*/  ISETP.GE.AND P2, PT, R216, R13, PT ;  /* 0x0000000dd800720c */ /* 0x000fe40003f46270 */
[----:B---3--:R-:W-:-:S04]  /*2f620*/  @!P5 LEA R6, P4, R218, R10, 0x1 ;  /* 0x0000000ada06d211 */ /* 0x008fc800078808ff */
[-C--:B------:R-:W-:Y:S02]  /*2f630*/  @!P5 LEA.HI.X R7, R218, R11.reuse, R33, 0x1, P4 ;  /* 0x0000000bda07d211 */ /* 0x080fe400020f0c21 */
[----:B------:R-:W-:Y:S02]  /*2f640*/  LOP3.LUT P4, RZ, R15, 0x80, RZ, 0xc0, !PT ;  /* 0x000000800fff7812 */ /* 0x000fe4000788c0ff */
[CC--:B----4-:R-:W-:Y:S01]  /*2f650*/  @!P3 LEA R4, P6, R217.reuse, R10.reuse, 0x1 ;  /* 0x0000000ad904b211 */ /* 0x0d0fe200078c08ff */
[----:B------:R3:W-:Y:S02]  /*2f660*/  @!P5 ST.E.128 desc[UR36][R6.64], RZ ;  /* 0x000000ff0600d985 */ /* 0x0007e4000c101d24 */
[C---:B------:R-:W-:Y:S02]  /*2f670*/  @!P2 LEA R8, P5, R216.reuse, R10, 0x1 ;  /* 0x0000000ad808a211 */ /* 0x040fe400078a08ff */
[-C--:B------:R-:W-:Y:S02]  /*2f680*/  @!P3 LEA.HI.X R5, R217, R11.reuse, R32, 0x1, P6 ;  /* 0x0000000bd905b211 */ /* 0x080fe400030f0c20 */
[----:B------:R-:W-:-:S03]  /*2f690*/  @!P2 LEA.HI.X R9, R216, R11, R31, 0x1, P5 ;  /* 0x0000000bd809a211 */ /* 0x000fc600028f0c1f */
[----:B------:R4:W-:Y:S01]  /*2f6a0*/  @!P3 ST.E.128 desc[UR36][R4.64], RZ ;  /* 0x000000ff0400b985 */ /* 0x0009e2000c101d24 */
[----:B---3--:R-:W-:-:S03]  /*2f6b0*/  @!P1 LEA R6, P6, R215, R10, 0x1 ;  /* 0x0000000ad7069211 */ /* 0x008fc600078c08ff */
[----:B------:R3:W-:Y:S01]  /*2f6c0*/  @!P2 ST.E.128 desc[UR36][R8.64], RZ ;  /* 0x000000ff0800a985 */ /* 0x0007e2000c101d24 */
[----:B------:R-:W-:Y:S02]  /*2f6d0*/  @!P1 LEA.HI.X R7, R215, R11, R30, 0x1, P6 ;  /* 0x0000000bd7079211 */ /* 0x000fe400030f0c1e */
[----:B----4-:R-:W-:-:S03]  /*2f6e0*/  @P0 LEA R4, P3, R25, R10, 0x1 ;  /* 0x0000000a19040211 */ /* 0x010fc600078608ff */
[----:B------:R3:W-:Y:S01]  /*2f6f0*/  @!P1 ST.E.128 desc[UR36][R6.64], RZ ;  /* 0x000000ff06009985 */ /* 0x0007e2000c101d24 */
[C---:B------:R-:W-:Y:S02]  /*2f700*/  @P4 LEA R10, P5, R20.reuse, R10, 0x1 ;  /* 0x0000000a140a4211 */ /* 0x040fe400078a08ff */
[-C--:B------:R-:W-:Y:S02]  /*2f710*/  @P0 LEA.HI.X R5, R25, R11.reuse, R27, 0x1, P3 ;  /* 0x0000000b19050211 */ /* 0x080fe400018f0c1b */
[----:B------:R-:W-:-:S03]  /*2f720*/  @P4 LEA.HI.X R11, R20, R11, R24, 0x1, P5 ;  /* 0x0000000b140b4211 */ /* 0x000fc600028f0c18 */
[----:B------:R3:W-:Y:S04]  /*2f730*/  @P0 ST.E.128 desc[UR36][R4.64], RZ ;  /* 0x000000ff04000985 */ /* 0x0007e8000c101d24 */
[----:B------:R3:W-:Y:S02]  /*2f740*/  @P4 ST.E.128 desc[UR36][R10.64], RZ ;  /* 0x000000ff0a004985 */ /* 0x0007e4000c101d24 */
.L_x_3699:
[----:B------:R-:W-:Y:S05]  /*2f750*/  BSYNC B1 ;  /* 0x0000000000017941 */ /* 0x000fea0003800000 */
.L_x_3698:
[----:B------:R-:W-:Y:S01]  /*2f760*/  VIADD R0, R0, 0x20 ;  /* 0x0000002000007836 */ /* 0x000fe20000000000 */
[----:B---34-:R3:W4:Y:S04]  /*2f770*/  SHFL.IDX PT, R11, R3, 0x1, 0x181f ;  /* 0x00381f00030b7f89 */ /* 0x01872800000e0000 */
[----:B------:R-:W-:Y:S01]  /*2f780*/  ISETP.GE.AND P0, PT, R0, R21, PT ;  /* 0x000000150000720c */ /* 0x000fe20003f06270 */
[----:B------:R3:W0:-:S12]  /*2f790*/  SHFL.IDX PT, R10, R12, 0x1, 0x181f ;  /* 0x00381f000c0a7f89 */ /* 0x00061800000e0000 */
[----:B---3--:R-:W-:Y:S05]  /*2f7a0*/  @P0 BRA `(.L_x_3690) ;  /* 0x00000000007c0947 */ /* 0x008fea0003800000 */
[-C--:B------:R-:W-:Y:S02]  /*2f7b0*/  ISETP.GE.AND P6, PT, R166, R13.reuse, PT ;  /* 0x0000000da600720c */ /* 0x080fe40003fc6270 */
[-C--:B------:R-:W-:Y:S02]  /*2f7c0*/  ISETP.GE.AND P5, PT, R219, R13.reuse, PT ;  /* 0x0000000ddb00720c */ /* 0x080fe40003fa6270 */
[-C--:B------:R-:W-:Y:S02]  /*2f7d0*/  ISETP.GE.AND P4, PT, R218, R13.reuse, PT ;  /* 0x0000000dda00720c */ /* 0x080fe40003f86270 */
[-C--:B------:R-:W-:Y:S02]  /*2f7e0*/  ISETP.GE.AND P3, PT, R217, R13.reuse, PT ;  /* 0x0000000dd900720c */ /* 0x080fe40003f66270 */
[-C--:B------:R-:W-:Y:S02]  /*2f7f0*/  ISETP.GE.AND P2, PT, R216, R13.reuse, PT ;  /* 0x0000000dd800720c */ /* 0x080fe40003f46270 */
[----:B------:R-:W-:-:S03]  /*2f800*/  ISETP.GE.AND P1, PT, R215, R13, PT ;  /* 0x0000000dd700720c */ /* 0x000fc60003f26270 */
[----:B0---4-:R-:W-:Y:S02]  /*2f810*/  @!P6 IMAD.WIDE R6, R166, 0x2, R10 ;  /* 0x00000002a606e825 */ /* 0x011fe400078e020a */
[----:B------:R-:W-:-:S03]  /*2f820*/  @!P5 LEA R4, P0, R219, R10, 0x1 ;  /* 0x0000000adb04d211 */ /* 0x000fc600078008ff */
[----:B------:R0:W-:Y:S01]  /*2f830*/  @!P6 ST.E.128 desc[UR36][R6.64], RZ ;  /* 0x000000ff0600e985 */ /* 0x0001e2000c101d24 */
[----:B------:R-:W-:Y:S02]  /*2f840*/  @!P5 LEA.HI.X R5, R219, R11, R34, 0x1, P0 ;  /* 0x0000000bdb05d211 */ /* 0x000fe400000f0c22 */
[----:B------:R-:W-:-:S03]  /*2f850*/  LOP3.LUT P0, RZ, R14, 0x40, RZ, 0xc0, !PT ;  /* 0x000000400eff7812 */ /* 0x000fc6000780c0ff */
[----:B------:R3:W-:Y:S01]  /*2f860*/  @!P5 ST.E.128 desc[UR36][R4.64], RZ ;  /* 0x000000ff0400d985 */ /* 0x0007e2000c101d24 */
[----:B0-----:R-:W-:-:S04]  /*2f870*/  @!P4 LEA R6, P6, R218, R10, 0x1 ;  /* 0x0000000ada06c211 */ /* 0x001fc800078c08ff */
[-C--:B------:R-:W-:Y:S02]  /*2f880*/  @!P4 LEA.HI.X R7, R218, R11.reuse, R33, 0x1, P6 ;  /* 0x0000000bda07c211 */ /* 0x080fe400030f0c21 */
[----:B------:R-:W-:Y:S02]  /*2f890*/  LOP3.LUT P6, RZ, R15, 0x80, RZ, 0xc0, !PT ;  /* 0x000000800fff7812 */ /* 0x000fe400078cc0ff */
[CC--:B---3--:R-:W-:Y:S01]  /*2f8a0*/  @!P3 LEA R4, P5, R217.reuse, R10.reuse, 0x1 ;  /* 0x0000000ad904b211 */ /* 0x0c8fe200078a08ff */
[----:B------:R0:W-:Y:S01]  /*2f8b0*/  @!P4 ST.E.128 desc[UR36][R6.64], RZ ;  /* 0x000000ff0600c985 */ /* 0x0001e2000c101d24 */
[C---:B------:R-:W-:Y:S02]  /*2f8c0*/  @!P2 LEA R8, P4, R216.reuse, R10, 0x1 ;  /* 0x0000000ad808a211 */ /* 0x040fe400078808ff */
[-C--:B------:R-:W-:Y:S02]  /*2f8d0*/  @!P3 LEA.HI.X R5, R217, R11.reuse, R32, 0x1, P5 ;  /* 0x0000000bd905b211 */ /* 0x080fe400028f0c20 */
[----:B------:R-:W-:-:S03]  /*2f8e0*/  @!P2 LEA.HI.X R9, R216, R11, R31, 0x1, P4 ;  /* 0x0000000bd809a211 */ /* 0x000fc600020f0c1f */
[----:B------:R3:W-:Y:S01]  /*2f8f0*/  @!P3 ST.E.128 desc[UR36][R4.64], RZ ;  /* 0x000000ff0400b985 */ /* 0x0007e2000c101d24 */
[----:B0-----:R-:W-:-:S03]  /*2f900*/  @!P1 LEA R6, P5, R215, R10, 0x1 ;  /* 0x0000000ad7069211 */ /* 0x001fc600078a08ff */
[----:B------:R0:W-:Y:S01]  /*2f910*/  @!P2 ST.E.128 desc[UR36][R8.64], RZ ;  /* 0x000000ff0800a985 */ /* 0x0001e2000c101d24 */
[----:B------:R-:W-:Y:S02]  /*2f920*/  @!P1 LEA.HI.X R7, R215, R11, R30, 0x1, P5 ;  /* 0x0000000bd7079211 */ /* 0x000fe400028f0c1e */
[----:B---3--:R-:W-:-:S03]  /*2f930*/  @P0 LEA R4, P3, R25, R10, 0x1 ;  /* 0x0000000a19040211 */ /* 0x008fc600078608ff */
[----:B------:R0:W-:Y:S01]  /*2f940*/  @!P1 ST.E.128 desc[UR36][R6.64], RZ ;  /* 0x000000ff06009985 */ /* 0x0001e2000c101d24 */
[C---:B------:R-:W-:Y:S02]  /*2f950*/  @P6 LEA R10, P4, R20.reuse, R10, 0x1 ;  /* 0x0000000a140a6211 */ /* 0x040fe400078808ff */
[-C--:B------:R-:W-:Y:S02]  /*2f960*/  @P0 LEA.HI.X R5, R25, R11.reuse, R27, 0x1, P3 ;  /* 0x0000000b19050211 */ /* 0x080fe400018f0c1b */
[----:B------:R-:W-:-:S03]  /*2f970*/  @P6 LEA.HI.X R11, R20, R11, R24, 0x1, P4 ;  /* 0x0000000b140b6211 */ /* 0x000fc600020f0c18 */
[----:B------:R0:W-:Y:S04]  /*2f980*/  @P0 ST.E.128 desc[UR36][R4.64], RZ ;  /* 0x000000ff04000985 */ /* 0x0001e8000c101d24 */
[----:B------:R0:W-:Y:S02]  /*2f990*/  @P6 ST.E.128 desc[UR36][R10.64], RZ ;  /* 0x000000ff0a006985 */ /* 0x0001e4000c101d24 */
.L_x_3690:
[----:B------:R-:W-:Y:S05]  /*2f9a0*/  BSYNC B0 ;  /* 0x0000000000007941 */ /* 0x000fea0003800000 */
.L_x_3682:
[----:B------:R-:W-:Y:S02]  /*2f9b0*/  ULDC UR4, c[0x0][0xd3c] ;  /* 0x00034f0000047ab9 */ /* 0x000fe40000000800 */
[----:B-1----:R-:W-:-:S13]  /*2f9c0*/  ISETP.GE.AND P0, PT, R87, UR4, PT ;  /* 0x0000000457007c0c */ /* 0x002fda000bf06270 */
[----:B------:R-:W-:Y:S05]  /*2f9d0*/  @!P0 BRA `(.L_x_3700) ;  /* 0xfffffd1c00648947 */ /* 0x000fea000383ffff */
[----:B------:R-:W-:Y:S05]  /*2f9e0*/  BRA `(.L_x_3466) ;  /* 0x0000009400e47947 */ /* 0x000fea0003800000 */
.L_x_3464:
[----:B------:R-:W-:-:S08]  /*2f9f0*/  NOP ;  /* 0x0000000000007918 */ /* 0x000fd00000000000 */
[----:B------:R-:W0:-:S00]  /*2fa00*/  USETMAXREG.DEALLOC.CTAPOOL 0x28 ;  /* 0x00000028000079c8 */ /* 0x000e0000080e0500 */
        /* <DEDUP_REMOVED lines=14> */
.L_x_3701:
        /* <DEDUP_REMOVED lines=44> */
.L_x_3705:
[----:B------:R-:W0:Y:S01]  /*2fdb0*/  LDC R0, c[0x0][0xd3c] ;  /* 0x00034f00ff007b82 */ /* 0x000e220000000800 */
[----:B------:R-:W-:Y:S01]  /*2fdc0*/  UIADD3 UR4, UR4, 0x1f, URZ ;  /* 0x0000001f04047890 */ /* 0x000fe2000fffe03f */
[----:B------:R-:W-:Y:S02]  /*2fdd0*/  ULDC UR7, c[0x0][0xd3c] ;  /* 0x00034f0000077ab9 */ /* 0x000fe40000000800 */
[----:B------:R-:W-:-:S03]  /*2fde0*/  IMAD.U32 R27, RZ, RZ, UR7 ;  /* 0x00000007ff1b7e24 */ /* 0x000fc6000f8e00ff */
        /* <DEDUP_REMOVED lines=33> */
.L_x_3703:
        /* <DEDUP_REMOVED lines=13> */
.L_x_3706:
        /* <DEDUP_REMOVED lines=62> */
.L_x_3707:
        /* <DEDUP_REMOVED lines=61> */
.L_x_3708:
[----:B------:R-:W-:-:S05]  /*30880*/  LOP3.LUT R25, RZ, R2, RZ, 0x33, !PT ;  /* 0x00000002ff197212 */ /* 0x000fca00078e33ff */
[----:B------:R-:W-:Y:S01]  /*30890*/  IMAD.IADD R25, R0, 0x1, R25 ;  /* 0x0000000100197824 */ /* 0x000fe200078e0219 */
[----:B------:R-:W-:Y:S06]  /*308a0*/  BRA `(.L_x_3709) ;  /* 0x00000000000c7947 */ /* 0x000fec0003800000 */
.L_x_3704:
[----:B------:R-:W-:Y:S02]  /*308b0*/  IMAD.MOV.U32 R25, RZ, RZ, RZ ;  /* 0x000000ffff197224 */ /* 0x000fe400078e00ff */
[----:B------:R-:W-:Y:S02]  /*308c0*/  IMAD.U32 R24, RZ, RZ, UR6 ;  /* 0x00000006ff187e24 */ /* 0x000fe4000f8e00ff */
[----:B------:R-:W-:-:S07]  /*308d0*/  IMAD.MOV.U32 R26, RZ, RZ, RZ ;  /* 0x000000ffff1a7224 */ /* 0x000fce00078e00ff */
.L_x_3709:
[----:B------:R-:W-:-:S13]  /*308e0*/  ISETP.NE.AND P0, PT, R7, RZ, PT ;  /* 0x000000ff0700720c */ /* 0x000fda0003f05270 */
[----:B------:R-:W0:Y:S01]  /*308f0*/  @!P0 S2R R3, SR_CgaCtaId ;  /* 0x0000000000038919 */ /* 0x000e220000008800 */
[----:B------:R-:W-:-:S04]  /*30900*/  @!P0 MOV R0, 0x400 ;  /* 0x0000040000008802 */ /* 0x000fc80000000f00 */
[----:B0-----:R-:W-:-:S05]  /*30910*/  @!P0 LEA R0, R3, R0, 0x18 ;  /* 0x0000000003008211 */ /* 0x001fca00078ec0ff */
[----:B------:R1:W-:Y:S01]  /*30920*/  @!P0 STS.128 [R0+0x388d0], R24 ;  /* 0x0388d01800008388 */ /* 0x0003e20000000c00 */
[----:B------:R-:W-:Y:S06]  /*30930*/  BAR.ARV 0x5, 0x180 ;  /* 0x0146000000007b1d */ /* 0x000fec0000002000 */
.L_x_3702:
[----:B------:R2:W-:Y:S01]  /*30940*/  STL [R1+0x43c], RZ ;  /* 0x00043cff01007387 */ /* 0x0005e20000100800 */
[----:B------:R-:W-:Y:S01]  /*30950*/  ULDC UR4, c[0x0][0xd3c] ;  /* 0x00034f0000047ab9 */ /* 0x000fe20000000800 */
[----:B------:R-:W-:Y:S01]  /*30960*/  IMAD.MOV.U32 R28, RZ, RZ, 0x1 ;  /* 0x00000001ff1c7424 */ /* 0x000fe200078e00ff */
[----:B0-----:R-:W-:Y:S01]  /*30970*/  ISETP.GE.AND P0, PT, R27, UR4, PT ;  /* 0x000000041b007c0c */ /* 0x001fe2000bf06270 */
[----:B------:R-:W-:-:S12]  /*30980*/  IMAD.MOV.U32 R22, RZ, RZ, RZ ;  /* 0x000000ffff167224 */ /* 0x000fd800078e00ff */
[----:B--2---:R-:W-:Y:S05]  /*30990*/  @P0 BRA `(.L_x_3710) ;  /* 0x00000084001c0947 */ /* 0x004fea0003800000 */
[----:B------:R-:W0:Y:S01]  /*309a0*/  S2R R5, SR_TID.X ;  /* 0x0000000000057919 */ /* 0x000e220000002100 */
[----:B------:R-:W2:Y:S01]  /*309b0*/  S2UR UR5, SR_CgaCtaId ;  /* 0x00000000000579c3 */ /* 0x000ea20000008800 */
[----:B------:R-:W-:Y:S01]  /*309c0*/  UMOV UR4, 0x400 ;  /* 0x0000040000047882 */ /* 0x000fe20000000000 */
[----:B------:R-:W-:Y:S01]  /*309d0*/  BSSY B8, `(.L_x_3710) ;  /* 0x0000843000087945 */ /* 0x000fe20003800000 */
[----:B------:R3:W-:Y:S01]  /*309e0*/  STL [R1+0x43c], RZ ;  /* 0x00043cff01007387 */ /* 0x0007e20000100800 */
[----:B------:R-:W-:Y:S01]  /*309f0*/  IMAD.MOV.U32 R29, RZ, RZ, 0x1 ;  /* 0x00000001ff1d7424 */ /* 0x000fe200078e00ff */
[----:B------:R-:W-:Y:S01]  /*30a00*/  ULDC.64 UR40, c[0x0][0x198] ;  /* 0x0000660000287ab9 */ /* 0x000fe20000000a00 */
[----:B------:R-:W-:Y:S01]  /*30a10*/  IMAD.MOV.U32 R19, RZ, RZ, RZ ;  /* 0x000000ffff137224 */ /* 0x000fe200078e00ff */
[----:B------:R-:W-:Y:S01]  /*30a20*/  ULOP3.LUT UR44, UR60, 0x2, URZ, 0xfc, !UPT ;  /* 0x000000023c2c7892 */ /* 0x000fe2000f8efc3f */
[----:B------:R-:W-:Y:S01]  /*30a30*/  IMAD.MOV.U32 R22, RZ, RZ, RZ ;  /* 0x000000ffff167224 */ /* 0x000fe200078e00ff */
[----:B------:R-:W-:Y:S01]  /*30a40*/  ULDC UR43, c[0x0][0xc] ;  /* 0x00000300002b7ab9 */ /* 0x000fe20000000800 */
[----:B------:R-:W-:Y:S01]  /*30a50*/  IMAD.MOV.U32 R28, RZ, RZ, 0x1 ;  /* 0x00000001ff1c7424 */ /* 0x000fe200078e00ff */
[----:B--2---:R-:W-:-:S06]  /*30a60*/  ULEA UR4, UR5, UR4, 0x18 ;  /* 0x0000000405047291 */ /* 0x004fcc000f8ec03f */
[----:B------:R-:W-:Y:S01]  /*30a70*/  IMAD.U32 R18, RZ, RZ, UR4 ;  /* 0x00000004ff127e24 */ /* 0x000fe2000f8e00ff */
[C---:B0-----:R-:W-:Y:S01]  /*30a80*/  LOP3.LUT R4, R5.reuse, 0x7f, RZ, 0xc0, !PT ;  /* 0x0000007f05047812 */ /* 0x041fe200078ec0ff */
[----:B-1----:R-:W-:-:S04]  /*30a90*/  IMAD.SHL.U32 R0, R5, 0x8, RZ ;  /* 0x0000000805007824 */ /* 0x002fc800078e00ff */
[----:B------:R-:W-:Y:S01]  /*30aa0*/  IMAD.SHL.U32 R36, R4, 0x8, RZ ;  /* 0x0000000804247824 */ /* 0x000fe200078e00ff */
[C---:B------:R-:W-:Y:S02]  /*30ab0*/  LOP3.LUT R2, R0.reuse, 0x1f8, RZ, 0xc0, !PT ;  /* 0x000001f800027812 */ /* 0x040fe400078ec0ff */
[----:B------:R-:W-:Y:S02]  /*30ac0*/  LOP3.LUT R0, R0, 0x38, RZ, 0xc0, !PT ;  /* 0x0000003800007812 */ /* 0x000fe400078ec0ff */
[----:B------:R-:W-:Y:S01]  /*30ad0*/  LOP3.LUT R3, R2, 0x38, R5, 0x78, !PT ;  /* 0x0000003802037812 */ /* 0x000fe200078e7805 */
[----:B------:R-:W-:-:S03]  /*30ae0*/  IMAD.SHL.U32 R2, R5, 0x10, RZ ;  /* 0x0000001005027824 */ /* 0x000fc600078e00ff */
[----:B------:R-:W-:Y:S02]  /*30af0*/  LOP3.LUT R36, R3, 0x200, R36, 0xf8, !PT ;  /* 0x0000020003247812 */ /* 0x000fe400078ef824 */
[----:B------:R-:W-:Y:S02]  /*30b00*/  SHF.R.U32.HI R3, RZ, 0x3, R4 ;  /* 0x00000003ff037819 */ /* 0x000fe40000011604 */
[----:B------:R-:W-:Y:S01]  /*30b10*/  LOP3.LUT R4, R0, 0x80, RZ, 0xfc, !PT ;  /* 0x0000008000047812 */ /* 0x000fe200078efcff */
[----:B------:R-:W-:Y:S01]  /*30b20*/  IMAD R23, R36, 0x2, R18 ;  /* 0x0000000224177824 */ /* 0x000fe200078e0212 */
[----:B------:R-:W-:Y:S02]  /*30b30*/  LOP3.LUT R3, R3, 0x70, R2, 0xf8, !PT ;  /* 0x0000007003037812 */ /* 0x000fe400078ef802 */
[C---:B------:R-:W-:Y:S02]  /*30b40*/  LOP3.LUT R2, R0.reuse, 0x40, RZ, 0xfc, !PT ;  /* 0x0000004000027812 */ /* 0x040fe400078efcff */
[----:B------:R-:W-:-:S02]  /*30b50*/  LOP3.LUT R3, R0, 0xc0, RZ, 0xfc, !PT ;  /* 0x000000c000037812 */ /* 0x000fc400078efcff */
[C---:B------:R-:W-:Y:S02]  /*30b60*/  LOP3.LUT R2, R0.reuse, 0x100, RZ, 0xfc, !PT ;  /* 0x0000010000027812 */ /* 0x040fe400078efcff */
[C---:B------:R-:W-:Y:S02]  /*30b70*/  LOP3.LUT R3, R0.reuse, 0x140, RZ, 0xfc, !PT ;  /* 0x0000014000037812 */ /* 0x040fe400078efcff */
[C---:B------:R-:W-:Y:S02]  /*30b80*/  LOP3.LUT R2, R0.reuse, 0x180, RZ, 0xfc, !PT ;  /* 0x0000018000027812 */ /* 0x040fe400078efcff */
[----:B---3--:R-:W-:-:S07]  /*30b90*/  LOP3.LUT R0, R0, 0x1c0, RZ, 0xfc, !PT ;  /* 0x000001c000007812 */ /* 0x008fce00078efcff */
.L_x_3843:
[----:B------:R-:W-:Y:S05]  /*30ba0*/  YIELD ;  /* 0x0000000000007946 */ /* 0x000fea0003800000 */
[----:B------:R-:W-:Y:S01]  /*30bb0*/  ULDC.64 UR4, c[0x0][0xb20] ;  /* 0x0002c80000047ab9 */ /* 0x000fe20000000a00 */
[----:B------:R-:W-:Y:S01]  /*30bc0*/  IMAD.MOV.U32 R34, RZ, RZ, RZ ;  /* 0x000000ffff227224 */ /* 0x000fe200078e00ff */
[----:B------:R-:W-:Y:S01]  /*30bd0*/  ISETP.NE.U32.AND P0, PT, RZ, UR4, PT ;  /* 0x00000004ff007c0c */ /* 0x000fe2000bf05070 */
[----:B0-----:R-:W0:Y:S01]  /*30be0*/  LDC.64 R4, c[0x0][0xaf8] ;  /* 0x0002be00ff047b82 */ /* 0x001e220000000a00 */
[----:B------:R-:W-:Y:S01]  /*30bf0*/  IMAD.MOV.U32 R0, RZ, RZ, RZ ;  /* 0x000000ffff007224 */ /* 0x000fe200078e00ff */
[----:B------:R-:W-:Y:S01]  /*30c00*/  ULDC.64 UR6, c[0x0][0xb08] ;  /* 0x0002c20000067ab9 */ /* 0x000fe20000000a00 */
[----:B------:R-:W-:Y:S01]  /*30c10*/  ISETP.NE.AND.EX P0, PT, RZ, UR5, PT, P0 ;  /* 0x00000005ff007c0c */ /* 0x000fe2000bf05300 */
[----:B------:R-:W-:-:S12]  /*30c20*/  ULDC.64 UR4, c[0x0][0xb10] ;  /* 0x0002c40000047ab9 */ /* 0x000fd80000000a00 */
[----:B-1----:R-:W1:Y:S02]  /*30c30*/  @P0 LDC.64 R2, c[0x0][0xb20] ;  /* 0x0002c800ff020b82 */ /* 0x002e640000000a00 */
[----:B-1----:R-:W-:-:S05]  /*30c40*/  @P0 IMAD.WIDE R2, R27, 0x4, R2 ;  /* 0x000000041b020825 */ /* 0x002fca00078e0202 */
[----:B------:R1:W5:Y:S01]  /*30c50*/  @P0 LDG.E R34, desc[UR36][R2.64] ;  /* 0x0000002402220981 */ /* 0x000362000c1e1900 */
[----:B------:R-:W-:Y:S01]  /*30c60*/  ISETP.NE.U32.AND P0, PT, RZ, UR4, PT ;  /* 0x00000004ff007c0c */ /* 0x000fe2000bf05070 */
[----:B0-----:R-:W-:Y:S01]  /*30c70*/  IMAD.WIDE R4, R27, 0x4, R4 ;  /* 0x000000041b047825 */ /* 0x001fe200078e0204 */
[----:B------:R-:W-:Y:S02]  /*30c80*/  ISETP.NE.U32.AND P1, PT, RZ, UR6, PT ;  /* 0x00000006ff007c0c */ /* 0x000fe4000bf25070 */
[----:B------:R-:W-:Y:S01]  /*30c90*/  ISETP.NE.AND.EX P2, PT, RZ, UR5, PT, P0 ;  /* 0x00000005ff007c0c */ /* 0x000fe2000bf45300 */
[----:B------:R-:W-:Y:S01]  /*30ca0*/  ULDC.64 UR4, c[0x0][0xaf8] ;  /* 0x0002be0000047ab9 */ /* 0x000fe20000000a00 */
[----:B------:R-:W-:Y:S01]  /*30cb0*/  ISETP.NE.AND.EX P1, PT, RZ, UR7, PT, P1 ;  /* 0x00000007ff007c0c */ /* 0x000fe2000bf25310 */
[----:B---3--:R-:W-:Y:S01]  /*30cc0*/  IMAD.MOV.U32 R6, RZ, RZ, RZ ;  /* 0x000000ffff067224 */ /* 0x008fe200078e00ff */
[----:B------:R-:W-:Y:S01]  /*30cd0*/  ISETP.NE.U32.AND P0, PT, RZ, UR4, PT ;  /* 0x00000004ff007c0c */ /* 0x000fe2000bf05070 */
[----:B-1----:R-:W0:Y:S03]  /*30ce0*/  LDC.64 R2, c[0x0][0xb08] ;  /* 0x0002c200ff027b82 */ /* 0x002e260000000a00 */
[----:B------:R-:W-:-:S05]  /*30cf0*/  ISETP.NE.AND.EX P0, PT, RZ, UR5, PT, P0 ;  /* 0x00000005ff007c0c */ /* 0x000fca000bf05300 */
[----:B------:R-:W1:Y:S08]  /*30d00*/  @P2 LDC.64 R8, c[0x0][0xb10] ;  /* 0x0002c400ff082b82 */ /* 0x000e700000000a00 */
[----:B--2---:R-:W2:Y:S01]  /*30d10*/  @P0 LDG.E R0, desc[UR36][R4.64] ;  /* 0x0000002404000981 */ /* 0x004ea2000c1e1900 */
[----:B------:R-:W-:Y:S01]  /*30d20*/  ULDC UR4, c[0x0][0x288] ;  /* 0x0000a20000047ab9 */ /* 0x000fe20000000800 */
[----:B0-----:R-:W-:-:S05]  /*30d30*/  IMAD.WIDE R2, R27, 0x4, R2 ;  /* 0x000000041b027825 */ /* 0x001fca00078e0202 */
[----:B------:R0:W5:Y:S01]  /*30d40*/  @P1 LDG.E R6, desc[UR36][R2.64] ;  /* 0x0000002402061981 */ /* 0x000162000c1e1900 */
[----:B-1----:R-:W-:-:S03]  /*30d50*/  @P2 IMAD.WIDE R8, R27, 0x4, R8 ;  /* 0x000000041b082825 */ /* 0x002fc600078e0208 */
[----:B--2---:R1:W-:Y:S02]  /*30d60*/  STL [R1+0x418], R0 ;  /* 0x0004180001007387 */ /* 0x0043e40000100800 */
[----:B-1----:R-:W-:Y:S01]  /*30d70*/  IMAD.U32 R0, RZ, RZ, UR4 ;  /* 0x00000004ff007e24 */ /* 0x002fe2000f8e00ff */
[----:B------:R-:W-:-:S05]  /*30d80*/  ULDC.64 UR4, c[0x0][0x418] ;  /* 0x0001060000047ab9 */ /* 0x000fca0000000a00 */
[----:B------:R-:W2:Y:S01]  /*30d90*/  @P2 LDG.E R0, desc[UR36][R8.64] ;  /* 0x0000002408002981 */ /* 0x000ea2000c1e1900 */
[----:B------:R-:W-:-:S03]  /*30da0*/  UISETP.NE.U32.AND UP0, UPT, UR4, URZ, UPT ;  /* 0x0000003f0400728c */ /* 0x000fc6000bf05070 */
[----:B------:R-:W-:Y:S01]  /*30db0*/  ULDC UR4, c[0x0][0x424] ;  /* 0x0001090000047ab9 */ /* 0x000fe20000000800 */
[----:B------:R-:W-:-:S03]  /*30dc0*/  UISETP.NE.AND.EX UP0, UPT, UR5, URZ, UPT, UP0 ;  /* 0x0000003f0500728c */ /* 0x000fc6000bf05300 */
[----:B------:R-:W-:Y:S01]  /*30dd0*/  ULDC UR5, c[0x0][0x2f0] ;  /* 0x0000bc0000057ab9 */ /* 0x000fe20000000800 */
[----:B------:R-:W-:-:S04]  /*30de0*/  USEL UR4, UR4, 0x1, UP0 ;  /* 0x0000000104047887 */ /* 0x000fc80008000000 */
[----:B------:R-:W-:-:S03]  /*30df0*/  UIMAD UR4, UR4, UR5, URZ ;  /* 0x00000005040472a4 */ /* 0x000fc6000f8e023f */
[----:B------:R-:W-:Y:S02]  /*30e00*/  ULDC UR5, c[0x0][0x348] ;  /* 0x0000d20000057ab9 */ /* 0x000fe40000000800 */
[----:B------:R-:W-:Y:S02]  /*30e10*/  IMAD.U32 R7, RZ, RZ, UR5 ;  /* 0x00000005ff077e24 */ /* 0x000fe4000f8e00ff */
[----:B------:R-:W-:Y:S01]  /*30e20*/  IMAD.U32 R10, RZ, RZ, UR4 ;  /* 0x00000004ff0a7e24 */ /* 0x000fe2000f8e00ff */
[----:B--2---:R0:W-:Y:S01]  /*30e30*/  STL [R1+0x410], R0 ;  /* 0x0004100001007387 */ /* 0x0041e20000100800 */
[----:B------:R-:W-:Y:S01]  /*30e40*/  IMAD.MOV.U32 R12, RZ, RZ, R0 ;  /* 0x000000ffff0c7224 */ /* 0x000fe200078e0000 */
[----:B------:R-:W-:Y:S06]  /*30e50*/  @P2 BRA `(.L_x_3711) ;  /* 0x0000000000142947 */ /* 0x000fec0003800000 */
[----:B------:R-:W-:Y:S05]  /*30e60*/  @!P0 BRA `(.L_x_3711) ;  /* 0x0000000000108947 */ /* 0x000fea0003800000 */
[----:B------:R-:W2:Y:S04]  /*30e70*/  LDG.E R9, desc[UR36][R4.64] ;  /* 0x0000002404097981 */ /* 0x000ea8000c1e1900 */
[----:B0-----:R-:W2:Y:S02]  /*30e80*/  LDG.E R0, desc[UR36][R4.64+0x4] ;  /* 0x0000042404007981 */ /* 0x001ea4000c1e1900 */
[----:B--2---:R-:W-:-:S05]  /*30e90*/  IMAD.IADD R12, R0, 0x1, -R9 ;  /* 0x00000001000c7824 */ /* 0x004fca00078e0a09 */
[----:B------:R1:W-:Y:S02]  /*30ea0*/  STL [R1+0x410], R12 ;  /* 0x0004100c01007387 */ /* 0x0003e40000100800 */
.L_x_3711:
[----:B------:R-:W-:Y:S01]  /*30eb0*/  ULDC.64 UR4, c[0x0][0xb18] ;  /* 0x0002c60000047ab9 */ /* 0x000fe20000000a00 */
[C---:B0-----:R-:W-:Y:S02]  /*30ec0*/  LOP3.LUT R0, R26.reuse, 0xff000000, RZ, 0xc0, !PT ;  /* 0xff0000001a007812 */ /* 0x041fe400078ec0ff */
[----:B------:R-:W-:Y:S02]  /*30ed0*/  ISETP.NE.U32.AND P0, PT, RZ, UR4, PT ;  /* 0x00000004ff007c0c */ /* 0x000fe4000bf05070 */
[----:B------:R-:W-:Y:S02]  /*30ee0*/  SHF.R.U32.HI R5, RZ, 0x8, R0 ;  /* 0x00000008ff057819 */ /* 0x000fe40000011600 */
[----:B------:R-:W-:Y:S02]  /*30ef0*/  ISETP.NE.AND.EX P0, PT, RZ, UR5, PT, P0 ;  /* 0x00000005ff007c0c */ /* 0x000fe4000bf05300 */
[C---:B------:R-:W-:Y:S02]  /*30f00*/  LOP3.LUT R0, R26.reuse, 0xff0000, RZ, 0xc0, !PT ;  /* 0x00ff00001a007812 */ /* 0x040fe400078ec0ff */
[----:B------:R-:W-:-:S02]  /*30f10*/  LOP3.LUT R16, R26, 0xffff, RZ, 0xc0, !PT ;  /* 0x0000ffff1a107812 */ /* 0x000fc400078ec0ff */
[----:B------:R-:W-:-:S07]  /*30f20*/  LEA.HI R0, R0, R5, RZ, 0x10 ;  /* 0x0000000500007211 */ /* 0x000fce00078f80ff */
[----:B------:R-:W-:Y:S05]  /*30f30*/  @!P0 BRA `(.L_x_3712) ;  /* 0x0000000000108947 */ /* 0x000fea0003800000 */
[----:B------:R-:W0:Y:S02]  /*30f40*/  LDC.64 R4, c[0x0][0xb18] ;  /* 0x0002c600ff047b82 */ /* 0x000e240000000a00 */
[----:B0-----:R-:W-:-:S05]  /*30f50*/  IMAD.WIDE R4, R27, 0x4, R4 ;  /* 0x000000041b047825 */ /* 0x001fca00078e0204 */
[----:B------:R0:W5:Y:S01]  /*30f60*/  LDG.E R10, desc[UR36][R4.64] ;  /* 0x00000024040a7981 */ /* 0x000162000c1e1900 */
[----:B------:R-:W-:Y:S05]  /*30f70*/  BRA `(.L_x_3713) ;  /* 0x0000000000247947 */ /* 0x000fea0003800000 */
.L_x_3712:
        /* <DEDUP_REMOVED lines=9> */
.L_x_3713:
[----:B0-----:R-:W2:Y:S01]  /*31010*/  @P1 LDG.E R4, desc[UR36][R2.64] ;  /* 0x0000002402041981 */ /* 0x001ea2000c1e1900 */
[----:B------:R-:W0:Y:S03]  /*31020*/  LDC R5, c[0x0][0x448] ;  /* 0x00011200ff057b82 */ /* 0x000e260000000800 */
[----:B------:R-:W2:Y:S01]  /*31030*/  @P1 LDG.E R9, desc[UR36][R2.64+0x4] ;  /* 0x0000042402091981 */ /* 0x000ea2000c1e1900 */
[----:B-----5:R-:W-:Y:S02]  /*31040*/  IMAD.IADD R10, R10, 0x1, -R34 ;  /* 0x000000010a0a7824 */ /* 0x020fe400078e0a22 */
[----:B------:R-:W-:Y:S01]  /*31050*/  IMAD.SHL.U32 R32, R25, 0x40, RZ ;  /* 0x0000004019207824 */ /* 0x000fe200078e00ff */
[----:B0-----:R-:W-:-:S13]  /*31060*/  ISETP.NE.AND P2, PT, R5, 0x1, PT ;  /* 0x000000010500780c */ /* 0x001fda0003f45270 */
[----:B------:R-:W0:Y:S08]  /*31070*/  @P2 LDC R8, c[0x0][0x44c] ;  /* 0x00011300ff082b82 */ /* 0x000e300000000800 */
[----:B------:R-:W3:Y:S01]  /*31080*/  @P2 LDC R5, c[0x0][0x450] ;  /* 0x00011400ff052b82 */ /* 0x000ee20000000800 */
[----:B--2---:R-:W-:Y:S02]  /*31090*/  @P1 IMAD.IADD R7, R9, 0x1, -R4 ;  /* 0x0000000109071824 */ /* 0x004fe400078e0a04 */
[----:B------:R-:W-:-:S02]  /*310a0*/  VIADD R9, R32, 0x3f ;  /* 0x0000003f20097836 */ /* 0x000fc40000000000 */
[----:B------:R-:W-:Y:S02]  /*310b0*/  IMAD.IADD R26, R10, 0x1, R7 ;  /* 0x000000010a1a7824 */ /* 0x000fe400078e0207 */
[----:B0-----:R-:W-:-:S04]  /*310c0*/  @P2 IMAD.HI.U32 R8, R9, R8, RZ ;  /* 0x0000000809082227 */ /* 0x001fc800078e00ff */
[C---:B------:R-:W-:Y:S01]  /*310d0*/  VIADD R20, R26.reuse, 0x3f ;  /* 0x0000003f1a147836 */ /* 0x040fe20000000000 */
[----:B---3--:R-:W-:Y:S02]  /*310e0*/  @P2 SHF.R.U32.HI R9, RZ, R5, R8 ;  /* 0x00000005ff092219 */ /* 0x008fe40000011608 */
[----:B------:R-:W-:Y:S02]  /*310f0*/  IADD3 R8, R26, 0x1, -R12 ;  /* 0x000000011a087810 */ /* 0x000fe40007ffe80c */
[----:B------:R-:W-:-:S03]  /*31100*/  SHF.R.S32.HI R3, RZ, 0x1f, R20 ;  /* 0x0000001fff037819 */ /* 0x000fc60000011414 */
[----:B------:R-:W-:Y:S01]  /*31110*/  IMAD.IADD R9, R8, 0x1, R9 ;  /* 0x0000000108097824 */ /* 0x000fe200078e0209 */
        /* <DEDUP_REMOVED lines=17> */
.L_x_3716:
[----:B------:R-:W-:-:S13]  /*31230*/  ISETP.NE.AND P0, PT, R3, 0x1, PT ;  /* 0x000000010300780c */ /* 0x000fda0003f05270 */
[----:B------:R-:W0:Y:S02]  /*31240*/  @P0 LDC.64 R4, c[0x0][0xae0] ;  /* 0x0002b800ff040b82 */ /* 0x000e240000000a00 */
[----:B0-----:R-:W-:-:S05]  /*31250*/  @P0 IMAD.HI.U32 R4, R11, R4, RZ ;  /* 0x000000040b040227 */ /* 0x001fca00078e00ff */
[----:B------:R-:W-:-:S07]  /*31260*/  @P0 SHF.R.U32.HI R11, RZ, R5, R4 ;  /* 0x00000005ff0b0219 */ /* 0x000fce0000011604 */
.L_x_3717:
[----:B------:R-:W-:Y:S05]  /*31270*/  BSYNC B0 ;  /* 0x0000000000007941 */ /* 0x000fea0003800000 */
.L_x_3715:
[----:B------:R-:W-:-:S05]  /*31280*/  IMAD R11, R11, R3, R3 ;  /* 0x000000030b0b7224 */ /* 0x000fca00078e0203 */
[----:B------:R-:W-:-:S07]  /*31290*/  VIMNMX R2, R2, R11, PT ;  /* 0x0000000b02027248 */ /* 0x000fce0003fe0100 */
.L_x_3714:
        /* <DEDUP_REMOVED lines=9> */
[----:B-1----:R-:W-:Y:S01]  /*31330*/  IMAD.IADD R12, R9, 0x1, R4 ;  /* 0x00000001090c7824 */ /* 0x002fe200078e0204 */
        /* <DEDUP_REMOVED lines=15> */
.L_x_3720:
[----:B------:R-:W-:-:S13]  /*31430*/  ISETP.NE.AND P0, PT, R3, 0x1, PT ;  /* 0x000000010300780c */ /* 0x000fda0003f05270 */
[----:B------:R-:W0:Y:S02]  /*31440*/  @P0 LDC.64 R4, c[0x0][0xae0] ;  /* 0x0002b800ff040b82 */ /* 0x000e240000000a00 */
[----:B0-----:R-:W-:-:S05]  /*31450*/  @P0 IMAD.HI.U32 R4, R12, R4, RZ ;  /* 0x000000040c040227 */ /* 0x001fca00078e00ff */
[----:B------:R-:W-:-:S07]  /*31460*/  @P0 SHF.R.U32.HI R12, RZ, R5, R4 ;  /* 0x00000005ff0c0219 */ /* 0x000fce0000011604 */
.L_x_3721:
[----:B------:R-:W-:Y:S05]  /*31470*/  BSYNC B0 ;  /* 0x0000000000007941 */ /* 0x000fea0003800000 */
.L_x_3719:
[----:B------:R-:W-:-:S05]  /*31480*/  IMAD R3, R12, R3, RZ ;  /* 0x000000030c037224 */ /* 0x000fca00078e02ff */
[----:B------:R-:W-:-:S07]  /*31490*/  VIMNMX R2, R2, R3, !PT ;  /* 0x0000000302027248 */ /* 0x000fce0007fe0100 */
.L_x_3718:
        /* <DEDUP_REMOVED lines=13> */
[----:B------:R-:W-:Y:S02]  /*31570*/  IABS R13, R5 ;  /* 0x00000005000d7213 */ /* 0x000fe40000000000 */
        /* <DEDUP_REMOVED lines=25> */
.L_x_3723:
[----:B------:R-:W-:Y:S05]  /*31710*/  BSYNC B0 ;  /* 0x0000000000007941 */ /* 0x000fea0003800000 */
.L_x_3722:
        /* <DEDUP_REMOVED lines=8> */
[----:B------:R-:W-:-:S13]  /*317a0*/  ISETP.GT.AND P0, PT, R11, R4, PT ;  /* 0x000000040b00720c */ /* 0x000fda0003f04270 */
        /* <DEDUP_REMOVED lines=15> */
.L_x_3897:
[----:B-1----:R-:W-:Y:S02]  /*318a0*/  ISETP.NE.AND P0, PT, R14, RZ, PT ;  /* 0x000000ff0e00720c */ /* 0x002fe40003f05270 */
[----:B------:R-:W-:-:S11]  /*318b0*/  PLOP3.LUT P6, PT, PT, PT, PT, 0x8, 0x0 ;  /* 0x000000000000781c */ /* 0x000fd60003fce170 */
[----:B------:R-:W-:Y:S05]  /*318c0*/  @P0 BRA `(.L_x_3727) ;  /* 0x00000000000c0947 */ /* 0x000fea0003800000 */
[----:B------:R-:W-:-:S03]  /*318d0*/  UMOV UR4, 0xffffffff ;  /* 0xffffffff00047882 */ /* 0x000fc60000000000 */
[----:B------:R-:W-:Y:S05]  /*318e0*/  BRA.DIV UR4, `(.L_x_3728) ;  /* 0x0000008a04747947 */ /* 0x000fea000b800000 */
[----:B------:R-:W-:-:S13]  /*318f0*/  ELECT P6, URZ, PT ;  /* 0x00000000003f782f */ /* 0x000fda00038c0000 */
.L_x_3727:
        /* <DEDUP_REMOVED lines=9> */
.L_x_3900:
[----:B------:R-:W-:Y:S05]  /*31990*/  BSYNC B1 ;  /* 0x0000000000017941 */ /* 0x000fea0003800000 */
.L_x_3729:
[----:B------:R-:W-:Y:S04]  /*319a0*/  BSSY B1, `(.L_x_3731) ;  /* 0x00000b7000017945 */ /* 0x000fe80003800000 */
[----:B------:R-:W-:Y:S05]  /*319b0*/  @!P6 BRA `(.L_x_3732) ;  /* 0x0000000800d4e947 */ /* 0x000fea0003800000 */
[----:B------:R-:W1:Y:S01]  /*319c0*/  S2R R7, SR_TID.X ;  /* 0x0000000000077919 */ /* 0x000e620000002100 */
[----:B0-----:R-:W-:Y:S01]  /*319d0*/  IMAD R3, R19, 0x8, R18 ;  /* 0x0000000813037824 */ /* 0x001fe200078e0212 */
[----:B------:R-:W-:Y:S01]  /*319e0*/  BSSY B2, `(.L_x_3733) ;  /* 0x0000006000027945 */ /* 0x000fe20003800000 */
[----:B-1----:R-:W-:Y:S02]  /*319f0*/  LOP3.LUT R10, R7, 0x7f, RZ, 0xc0, !PT ;  /* 0x0000007f070a7812 */ /* 0x002fe400078ec0ff */
[----:B------:R-:W-:Y:S02]  /*31a00*/  SHF.L.U32 R7, R29, 0x1f, RZ ;  /* 0x0000001f1d077819 */ /* 0x000fe400000006ff */
[----:B------:R-:W-:Y:S02]  /*31a10*/  ISETP.NE.AND P1, PT, R10, RZ, PT ;  /* 0x000000ff0a00720c */ /* 0x000fe40003f25270 */
[----:B------:R-:W0:Y:S02]  /*31a20*/  SYNCS.PHASECHK.TRANS64.TRYWAIT P0, [R3+URZ+0x388a0], R7 ;  /* 0x0388a007030075a7 */ /* 0x000e24000800017f */
[----:B0-----:R-:W-:Y:S09]  /*31a30*/  @!P0 BRA `(.L_x_3734) ;  /* 0x0000008800548947 */ /* 0x001ff20003800000 */
.L_x_3901:
[----:B------:R-:W-:Y:S05]  /*31a40*/  BSYNC B2 ;  /* 0x0000000000027941 */ /* 0x000fea0003800000 */
.L_x_3733:
[----:B------:R-:W-:Y:S04]  /*31a50*/  BSSY B2, `(.L_x_3735) ;  /* 0x0000009000027945 */ /* 0x000fe80003800000 */
[----:B------:R-:W-:Y:S05]  /*31a60*/  @P1 BRA `(.L_x_3736) ;  /* 0x00000000001c1947 */ /* 0x000fea0003800000 */
[----:B------:R-:W1:Y:S02]  /*31a70*/  S2R R10, SR_TID.X ;  /* 0x00000000000a7919 */ /* 0x000e640000002100 */
[----:B-1----:R-:W-:Y:S01]  /*31a80*/  LOP3.LUT R11, R10, 0x1f, RZ, 0xc0, !PT ;  /* 0x0000001f0a0b7812 */ /* 0x002fe200078ec0ff */
[----:B------:R-:W-:-:S03]  /*31a90*/  IMAD.MOV.U32 R10, RZ, RZ, 0x2000 ;  /* 0x00002000ff0a7424 */ /* 0x000fc600078e00ff */
[----:B------:R-:W-:Y:S01]  /*31aa0*/  ISETP.NE.AND P0, PT, R11, RZ, PT ;  /* 0x000000ff0b00720c */ /* 0x000fe20003f05270 */
[----:B------:R1:W-:-:S12]  /*31ab0*/  SYNCS.ARRIVE.TRANS64 RZ, [R3+URZ+0x38890], R10 ;  /* 0x0388900a03ff79a7 */ /* 0x0003d8000800003f */
[----:B-1----:R-:W-:Y:S05]  /*31ac0*/  @!P0 BRA `(.L_x_3736) ;  /* 0x0000000000048947 */ /* 0x002fea0003800000 */
[----:B------:R-:W-:Y:S01]  /*31ad0*/  BPT.TRAP 0x1 ;  /* 0x000000040000795c */ /* 0x000fe20000300000 */
.L_x_3736:
[----:B------:R-:W-:Y:S05]  /*31ae0*/  BSYNC B2 ;  /* 0x0000000000027941 */ /* 0x000fea0003800000 */
.L_x_3735:
        /* <DEDUP_REMOVED lines=12> */
.L_x_3737:
        /* <DEDUP_REMOVED lines=13> */
.L_x_3902:
[----:B------:R-:W-:Y:S05]  /*31c80*/  BSYNC B2 ;  /* 0x0000000000027941 */ /* 0x000fea0003800000 */
.L_x_3738:
        /* <DEDUP_REMOVED lines=11> */
.L_x_3741:
[----:B------:R-:W-:Y:S05]  /*31d40*/  BSYNC B2 ;  /* 0x0000000000027941 */ /* 0x000fea0003800000 */
.L_x_3740:
        /* <DEDUP_REMOVED lines=9> */
.L_x_3742:
        /* <DEDUP_REMOVED lines=15> */
.L_x_3743:
        /* <DEDUP_REMOVED lines=15> */
.L_x_3744:
        /* <DEDUP_REMOVED lines=15> */
.L_x_3745:
        /* <DEDUP_REMOVED lines=15> */
.L_x_3746:
        /* <DEDUP_REMOVED lines=15> */
.L_x_3747:
        /* <DEDUP_REMOVED lines=15> */
.L_x_3748:
        /* <DEDUP_REMOVED lines=15> */
.L_x_3749:
        /* <DEDUP_REMOVED lines=10> */
.L_x_3732:
[----:B------:R-:W-:Y:S05]  /*32510*/  BSYNC B1 ;  /* 0x0000000000017941 */ /* 0x000fea0003800000 */
.L_x_3731:
        /* <DEDUP_REMOVED lines=9> */
.L_x_3769:
[----:B------:R-:W-:Y:S05]  /*325b0*/  YIELD ;  /* 0x0000000000007946 */ /* 0x000fea0003800000 */
[----:B------:R-:W-:Y:S04]  /*325c0*/  BSSY B1, `(.L_x_3750) ;  /* 0x00000b6000017945 */ /* 0x000fe80003800000 */
[----:B------:R-:W-:Y:S05]  /*325d0*/  @!P6 BRA `(.L_x_3751) ;  /* 0x0000000800d0e947 */ /* 0x000fea0003800000 */
[----:B------:R-:W0:Y:S01]  /*325e0*/  S2R R2, SR_TID.X ;  /* 0x0000000000027919 */ /* 0x000e220000002100 */
[----:B------:R-:W-:Y:S01]  /*325f0*/  IMAD R10, R19, 0x8, R18 ;  /* 0x00000008130a7824 */ /* 0x000fe200078e0212 */
[----:B------:R-:W-:Y:S01]  /*32600*/  BSSY B2, `(.L_x_3752) ;  /* 0x0000006000027945 */ /* 0x000fe20003800000 */
[----:B0-----:R-:W-:Y:S02]  /*32610*/  LOP3.LUT R3, R2, 0x7f, RZ, 0xc0, !PT ;  /* 0x0000007f02037812 */ /* 0x001fe400078ec0ff */
[----:B------:R-:W-:Y:S02]  /*32620*/  SHF.L.U32 R2, R29, 0x1f, RZ ;  /* 0x0000001f1d027819 */ /* 0x000fe400000006ff */
[----:B------:R-:W-:Y:S02]  /*32630*/  ISETP.NE.AND P2, PT, R3, RZ, PT ;  /* 0x000000ff0300720c */ /* 0x000fe40003f45270 */
[----:B------:R-:W0:Y:S02]  /*32640*/  SYNCS.PHASECHK.TRANS64.TRYWAIT P1, [R10+URZ+0x388a0], R2 ;  /* 0x0388a0020a0075a7 */ /* 0x000e24000802017f */
[----:B0-----:R-:W-:Y:S09]  /*32650*/  @!P1 BRA `(.L_x_3753) ;  /* 0x0000007c00749947 */ /* 0x001ff20003800000 */
.L_x_3903:
[----:B------:R-:W-:Y:S05]  /*32660*/  BSYNC B2 ;  /* 0x0000000000027941 */ /* 0x000fea0003800000 */
.L_x_3752:
        /* <DEDUP_REMOVED lines=9> */
.L_x_3755:
[----:B------:R-:W-:Y:S05]  /*32700*/  BSYNC B2 ;  /* 0x0000000000027941 */ /* 0x000fea0003800000 */
.L_x_3754:
        /* <DEDUP_REMOVED lines=11> */
.L_x_3756:
        /* <DEDUP_REMOVED lines=13> */
.L_x_3904:
[----:B------:R-:W-:Y:S05]  /*32890*/  BSYNC B2 ;  /* 0x0000000000027941 */ /* 0x000fea0003800000 */
.L_x_3757:
[----:B------:R-:W-:Y:S01]  /*328a0*/  BSSY B2, `(.L_x_3759) ;  /* 0x000000b000027945 */ /* 0x000fe20003800000 */
[----:B01----:R-:W-:Y:S02]  /*328b0*/  IMAD.MOV.U32 R2, RZ, RZ, 0x0 ;  /* 0x00000000ff027424 */ /* 0x003fe400078e00ff */
[----:B------:R-:W-:Y:S01]  /*328c0*/  IMAD.MOV.U32 R3, RZ, RZ, 0x12f00000 ;  /* 0x12f00000ff037424 */ /* 0x000fe200078e00ff */
[----:B------:R-:W-:Y:S06]  /*328d0*/  @P2 BRA `(.L_x_3760) ;  /* 0x00000000001c2947 */ /* 0x000fec0003800000 */
[----:B------:R-:W0:Y:S02]  /*328e0*/  S2R R13, SR_TID.X ;  /* 0x00000000000d7919 */ /* 0x000e240000002100 */
[----:B0-----:R-:W-:Y:S01]  /*328f0*/  LOP3.LUT R14, R13, 0x1f, RZ, 0xc0, !PT ;  /* 0x0000001f0d0e7812 */ /* 0x001fe200078ec0ff */
[----:B------:R-:W-:-:S03]  /*32900*/  IMAD.MOV.U32 R13, RZ, RZ, 0x10000 ;  /* 0x00010000ff0d7424 */ /* 0x000fc600078e00ff */
[----:B------:R-:W-:Y:S01]  /*32910*/  ISETP.NE.AND P1, PT, R14, RZ, PT ;  /* 0x000000ff0e00720c */ /* 0x000fe20003f25270 */
[----:B------:R0:W-:-:S12]  /*32920*/  SYNCS.ARRIVE.TRANS64 RZ, [R10+URZ+0x388b0], R13 ;  /* 0x0388b00d0aff79a7 */ /* 0x0001d8000800003f */
[----:B0-----:R-:W-:Y:S05]  /*32930*/  @!P1 BRA `(.L_x_3760) ;  /* 0x0000000000049947 */ /* 0x001fea0003800000 */
[----:B------:R-:W-:Y:S01]  /*32940*/  BPT.TRAP 0x1 ;  /* 0x000000040000795c */ /* 0x000fe20000300000 */
.L_x_3760:
[----:B------:R-:W-:Y:S05]  /*32950*/  BSYNC B2 ;  /* 0x0000000000027941 */ /* 0x000fea0003800000 */
.L_x_3759:
        /* <DEDUP_REMOVED lines=9> */
.L_x_3761:
        /* <DEDUP_REMOVED lines=15> */
.L_x_3762:
        /* <DEDUP_REMOVED lines=15> */
.L_x_3763:
        /* <DEDUP_REMOVED lines=15> */
.L_x_3764:
        /* <DEDUP_REMOVED lines=15> */
.L_x_3765:
        /* <DEDUP_REMOVED lines=15> */
.L_x_3766:
        /* <DEDUP_REMOVED lines=15> */
.L_x_3767:
        /* <DEDUP_REMOVED lines=15> */
.L_x_3768:
        /* <DEDUP_REMOVED lines=10> */
.L_x_3751:
[----:B------:R-:W-:Y:S05]  /*33120*/  BSYNC B1 ;  /* 0x0000000000017941 */ /* 0x000fea0003800000 */
.L_x_3750:
        /* <DEDUP_REMOVED lines=8> */
.L_x_3725:
[----:B------:R-:W-:Y:S05]  /*331b0*/  BSYNC B0 ;  /* 0x0000000000007941 */ /* 0x000fea0003800000 */
.L_x_3724:
[----:B------:R-:W1:Y:S01]  /*331c0*/  LDC R2, c[0x0][0x448] ;  /* 0x00011200ff027b82 */ /* 0x000e620000000800 */
[----:B0-----:R-:W-:Y:S01]  /*331d0*/  VIADD R3, R32, 0x3f ;  /* 0x0000003f20037836 */ /* 0x001fe20000000000 */
[----:B------:R-:W-:Y:S06]  /*331e0*/  @!P0 WARPSYNC.ALL ;  /* 0x0000000000008948 */ /* 0x000fec0003800000 */
[----:B------:R-:W-:Y:S01]  /*331f0*/  @!P0 BAR.SYNC.DEFER_BLOCKING 0xc, 0x180 ;  /* 0x0306000000008b1d */ /* 0x000fe20000010000 */
[----:B-1----:R-:W-:-:S13]  /*33200*/  ISETP.NE.AND P1, PT, R2, 0x1, PT ;  /* 0x000000010200780c */ /* 0x002fda0003f25270 */
[----:B------:R-:W0:Y:S08]  /*33210*/  @P1 LDC R4, c[0x0][0x44c] ;  /* 0x00011300ff041b82 */ /* 0x000e300000000800 */
[----:B------:R-:W1:Y:S01]  /*33220*/  @P1 LDC R2, c[0x0][0x450] ;  /* 0x00011400ff021b82 */ /* 0x000e620000000800 */
[----:B0-----:R-:W-:-:S05]  /*33230*/  @P1 IMAD.HI.U32 R4, R3, R4, RZ ;  /* 0x0000000403041227 */ /* 0x001fca00078e00ff */
[----:B-1----:R-:W-:-:S05]  /*33240*/  @P1 SHF.R.U32.HI R3, RZ, R2, R4 ;  /* 0x00000002ff031219 */ /* 0x002fca0000011604 */
[----:B------:R-:W-:Y:S02]  /*33250*/  IMAD.IADD R8, R8, 0x1, R3 ;  /* 0x0000000108087824 */ /* 0x000fe400078e0203 */
[----:B------:R-:W0:Y:S02]  /*33260*/  LDC.64 R2, c[0x0][0xad8] ;  /* 0x0002b600ff027b82 */ /* 0x000e240000000a00 */
        /* <DEDUP_REMOVED lines=14> */
.L_x_3772:
[----:B------:R-:W-:-:S13]  /*33350*/  ISETP.NE.AND P0, PT, R3, 0x1, PT ;  /* 0x000000010300780c */ /* 0x000fda0003f05270 */
[----:B------:R-:W0:Y:S02]  /*33360*/  @P0 LDC.64 R4, c[0x0][0xae0] ;  /* 0x0002b800ff040b82 */ /* 0x000e240000000a00 */
[----:B0-----:R-:W-:-:S05]  /*33370*/  @P0 IMAD.HI.U32 R4, R6, R4, RZ ;  /* 0x0000000406040227 */ /* 0x001fca00078e00ff */
[----:B------:R-:W-:-:S07]  /*33380*/  @P0 SHF.R.U32.HI R6, RZ, R5, R4 ;  /* 0x00000005ff060219 */ /* 0x000fce0000011604 */
.L_x_3773:
[----:B------:R-:W-:Y:S05]  /*33390*/  BSYNC B0 ;  /* 0x0000000000007941 */ /* 0x000fea0003800000 */
.L_x_3771:
[----:B------:R-:W-:-:S05]  /*333a0*/  IMAD R5, R6, R3, R3 ;  /* 0x0000000306057224 */ /* 0x000fca00078e0203 */
[----:B------:R-:W-:-:S07]  /*333b0*/  VIMNMX R2, R2, R5, PT ;  /* 0x0000000502027248 */ /* 0x000fce0003fe0100 */
.L_x_3770:
[----:B------:R-:W-:Y:S01]  /*333c0*/  VIADD R2, R2, 0x3f ;  /* 0x0000003f02027836 */ /* 0x000fe20000000000 */
[----:B------:R-:W-:-:S04]  /*333d0*/  ULDC UR4, c[0x0][0xad4] ;  /* 0x0002b50000047ab9 */ /* 0x000fc80000000800 */
[----:B------:R-:W-:-:S04]  /*333e0*/  SHF.R.S32.HI R5, RZ, 0x1f, R2 ;  /* 0x0000001fff057819 */ /* 0x000fc80000011402 */
[----:B------:R-:W-:Y:S02]  /*333f0*/  LEA.HI R5, R5, R2, RZ, 0x6 ;  /* 0x0000000205057211 */ /* 0x000fe400078f30ff */
[----:B------:R-:W0:Y:S02]  /*33400*/  @P1 LDC R2, c[0x0][0x450] ;  /* 0x00011400ff021b82 */ /* 0x000e240000000800 */
[----:B------:R-:W-:-:S04]  /*33410*/  SHF.R.S32.HI R5, RZ, 0x6, R5 ;  /* 0x00000006ff057819 */ /* 0x000fc80000011405 */
[----:B------:R-:W-:Y:S02]  /*33420*/  VIMNMX R20, R20, R5, PT ;  /* 0x0000000514147248 */ /* 0x000fe40003fe0100 */
[----:B------:R-:W1:Y:S02]  /*33430*/  @P1 LDC R5, c[0x0][0x44c] ;  /* 0x00011300ff051b82 */ /* 0x000e640000000800 */
[----:B-1----:R-:W-:-:S04]  /*33440*/  @P1 IMAD.HI.U32 R4, R32, R5, RZ ;  /* 0x0000000520041227 */ /* 0x002fc800078e00ff */
[----:B------:R-:W-:Y:S01]  /*33450*/  IMAD.MOV.U32 R5, RZ, RZ, R32 ;  /* 0x000000ffff057224 */ /* 0x000fe200078e0020 */
        /* <DEDUP_REMOVED lines=14> */
.L_x_3776:
[----:B------:R-:W-:-:S13]  /*33540*/  ISETP.NE.AND P0, PT, R3, 0x1, PT ;  /* 0x000000010300780c */ /* 0x000fda0003f05270 */
[----:B------:R-:W0:Y:S02]  /*33550*/  @P0 LDC.64 R4, c[0x0][0xae0] ;  /* 0x0002b800ff040b82 */ /* 0x000e240000000a00 */
[----:B0-----:R-:W-:-:S05]  /*33560*/  @P0 IMAD.HI.U32 R4, R6, R4, RZ ;  /* 0x0000000406040227 */ /* 0x001fca00078e00ff */
[----:B------:R-:W-:-:S07]  /*33570*/  @P0 SHF.R.U32.HI R6, RZ, R5, R4 ;  /* 0x00000005ff060219 */ /* 0x000fce0000011604 */
.L_x_3777:
[----:B------:R-:W-:Y:S05]  /*33580*/  BSYNC B0 ;  /* 0x0000000000007941 */ /* 0x000fea0003800000 */
.L_x_3775:
[----:B------:R-:W-:-:S05]  /*33590*/  IMAD R3, R6, R3, RZ ;  /* 0x0000000306037224 */ /* 0x000fca00078e02ff */
[----:B------:R-:W-:-:S07]  /*335a0*/  VIMNMX R2, R2, R3, !PT ;  /* 0x0000000302027248 */ /* 0x000fce0007fe0100 */
.L_x_3774:
[----:B------:R-:W-:Y:S01]  /*335b0*/  ISETP.NE.AND P1, PT, R0, RZ, PT ;  /* 0x000000ff0000720c */ /* 0x000fe20003f25270 */
[----:B------:R-:W-:Y:S01]  /*335c0*/  BSSY B0, `(.L_x_3778) ;  /* 0x0000024000007945 */ /* 0x000fe20003800000 */
[----:B------:R-:W-:-:S04]  /*335d0*/  SHF.R.S32.HI R3, RZ, 0x1f, R2 ;  /* 0x0000001fff037819 */ /* 0x000fc80000011402 */
[----:B------:R-:W-:Y:S01]  /*335e0*/  LEA.HI R3, R3, R2, RZ, 0x6 ;  /* 0x0000000203037211 */ /* 0x000fe200078f30ff */
[----:B------:R-:W-:-:S03]  /*335f0*/  IMAD.MOV.U32 R2, RZ, RZ, RZ ;  /* 0x000000ffff027224 */ /* 0x000fc600078e00ff */
[----:B------:R-:W-:-:S03]  /*33600*/  SHF.R.S32.HI R3, RZ, 0x6, R3 ;  /* 0x00000006ff037819 */ /* 0x000fc60000011403 */
        /* <DEDUP_REMOVED lines=31> */
.L_x_3779:
[----:B------:R-:W-:Y:S05]  /*33800*/  BSYNC B0 ;  /* 0x0000000000007941 */ /* 0x000fea0003800000 */
.L_x_3778:
[-C--:B------:R-:W-:Y:S01]  /*33810*/  IMAD R33, R33, R2.reuse, R4 ;  /* 0x0000000221217224 */ /* 0x080fe200078e0204 */
[----:B------:R-:W-:Y:S04]  /*33820*/  BSSY B7, `(.L_x_3780) ;  /* 0x000045a000077945 */ /* 0x000fe80003800000 */
[----:B------:R-:W-:-:S04]  /*33830*/  VIADDMNMX R31, R33, R2, R20, PT ;  /* 0x00000002211f7246 */ /* 0x000fc80003800114 */
[----:B------:R-:W-:Y:S01]  /*33840*/  ISETP.GT.AND P0, PT, R31, R33, PT ;  /* 0x000000211f00720c */ /* 0x000fe20003f04270 */
[----:B------:R1:W-:-:S12]  /*33850*/  STL [R1+0x430], R31 ;  /* 0x0004301f01007387 */ /* 0x0003d80000100800 */
[----:B-1----:R-:W-:Y:S05]  /*33860*/  @P0 BRA `(.L_x_3781) ;  /* 0x0000000000440947 */ /* 0x002fea0003800000 */
[----:B0-----:R-:W0:Y:S02]  /*33870*/  S2R R0, SR_TID.X ;  /* 0x0000000000007919 */ /* 0x001e240000002100 */
        /* <DEDUP_REMOVED lines=16> */
.L_x_3781:
[----:B0-----:R-:W-:Y:S01]  /*33980*/  VIADD R0, R18, 0x22400 ;  /* 0x0002240012007836 */ /* 0x001fe20000000000 */
        /* <DEDUP_REMOVED lines=19> */
.L_x_3784:
[----:B------:R-:W-:Y:S05]  /*33ac0*/  BSYNC B6 ;  /* 0x0000000000067941 */ /* 0x000fea0003800000 */
.L_x_3783:
        /* <DEDUP_REMOVED lines=20> */
.L_x_3787:
        /* <DEDUP_REMOVED lines=15> */
.L_x_3786:
[----:B------:R-:W-:Y:S05]  /*33d00*/  BSYNC B6 ;  /* 0x0000000000067941 */ /* 0x000fea0003800000 */
.L_x_3785:
[----:B------:R-:W-:Y:S01]  /*33d10*/  ULDC.64 UR4, c[0x0][0xaf0] ;  /* 0x0002bc0000047ab9 */ /* 0x000fe20000000a00 */
[----:B------:R-:W-:Y:S01]  /*33d20*/  IMAD.MOV.U32 R30, RZ, RZ, R27 ;  /* 0x000000ffff1e7224 */ /* 0x000fe200078e001b */
[----:B------:R-:W-:Y:S01]  /*33d30*/  ISETP.NE.U32.AND P0, PT, RZ, UR4, PT ;  /* 0x00000004ff007c0c */ /* 0x000fe2000bf05070 */
[----:B------:R-:W0:Y:S01]  /*33d40*/  S2R R20, SR_TID.X ;  /* 0x0000000000147919 */ /* 0x000e220000002100 */
[----:B------:R-:W1:Y:S01]  /*33d50*/  LDC R10, c[0x0][0x430] ;  /* 0x00010c00ff0a7b82 */ /* 0x000e620000000800 */
[----:B------:R-:W2:Y:S01]  /*33d60*/  S2R R21, SR_TID.X ;  /* 0x0000000000157919 */ /* 0x000ea20000002100 */
[----:B------:R-:W-:Y:S01]  /*33d70*/  ISETP.NE.AND.EX P0, PT, RZ, UR5, PT, P0 ;  /* 0x00000005ff007c0c */ /* 0x000fe2000bf05300 */
[----:B------:R-:W-:-:S12]  /*33d80*/  ULDC UR4, c[0x0][0x320] ;  /* 0x0000c80000047ab9 */ /* 0x000fd80000000800 */
[----:B------:R-:W3:Y:S01]  /*33d90*/  @P0 LDC.64 R2, c[0x0][0xaf0] ;  /* 0x0002bc00ff020b82 */ /* 0x000ee20000000a00 */
[----:B0-----:R-:W-:Y:S01]  /*33da0*/  LOP3.LUT R20, R20, 0x7f, RZ, 0xc0, !PT ;  /* 0x0000007f14147812 */ /* 0x001fe200078ec0ff */
[----:B---3--:R-:W-:-:S05]  /*33db0*/  @P0 IMAD.WIDE R2, R27, 0x4, R2 ;  /* 0x000000041b020825 */ /* 0x008fca00078e0202 */
[----:B------:R0:W3:Y:S01]  /*33dc0*/  @P0 LDG.E R30, desc[UR36][R2.64] ;  /* 0x00000024021e0981 */ /* 0x0000e2000c1e1900 */
[----:B------:R-:W-:Y:S01]  /*33dd0*/  SHF.R.U32.HI R25, RZ, 0x3, R20 ;  /* 0x00000003ff197819 */ /* 0x000fe20000011614 */
[----:B--2---:R-:W-:Y:S01]  /*33de0*/  IMAD.SHL.U32 R20, R21, 0x10, RZ ;  /* 0x0000001015147824 */ /* 0x004fe200078e00ff */
[----:B-1----:R-:W-:Y:S01]  /*33df0*/  ISETP.NE.AND P1, PT, R10, 0x1, PT ;  /* 0x000000010a00780c */ /* 0x002fe20003f25270 */
[----:B------:R-:W-:Y:S01]  /*33e00*/  IMAD.MOV.U32 R12, RZ, RZ, RZ ;  /* 0x000000ffff0c7224 */ /* 0x000fe200078e00ff */
[----:B------:R-:W-:Y:S02]  /*33e10*/  LEA R0, R31, 0xffffffc0, 0x6 ;  /* 0xffffffc01f007811 */ /* 0x000fe400078e30ff */
[----:B------:R-:W-:Y:S01]  /*33e20*/  LOP3.LUT R20, R25, 0x70, R20, 0xf8, !PT ;  /* 0x0000007019147812 */ /* 0x000fe200078ef814 */
[----:B------:R-:W1:Y:S01]  /*33e30*/  S2R R31, SR_TID.X ;  /* 0x00000000001f7919 */ /* 0x000e620000002100 */
[----:B------:R-:W-:Y:S01]  /*33e40*/  LOP3.LUT R17, R17, 0xffffffbf, RZ, 0xc0, !PT ;  /* 0xffffffbf11117812 */ /* 0x000fe200078ec0ff */
[----:B------:R-:W2:Y:S02]  /*33e50*/  S2R R25, SR_TID.X ;  /* 0x0000000000197919 */ /* 0x000ea40000002100 */
[----:B------:R-:W-:-:S04]  /*33e60*/  IMAD.IADD R7, R20, 0x1, R0 ;  /* 0x0000000114077824 */ /* 0x000fc800078e0200 */
[----:B0-----:R-:W0:Y:S01]  /*33e70*/  @P1 LDC R3, c[0x0][0x434] ;  /* 0x00010d00ff031b82 */ /* 0x001e220000000800 */
[C---:B------:R-:W-:Y:S01]  /*33e80*/  ISETP.GE.AND P0, PT, R7.reuse, R26, PT ;  /* 0x0000001a0700720c */ /* 0x040fe20003f06270 */
[----:B------:R-:W-:-:S03]  /*33e90*/  IMAD.IADD R7, R7, 0x1, R34 ;  /* 0x0000000107077824 */ /* 0x000fc600078e0222 */
[----:B------:R-:W-:Y:S01]  /*33ea0*/  ISETP.GT.U32.OR P0, PT, R20, 0x3f, P0 ;  /* 0x0000003f1400780c */ /* 0x000fe20000704470 */
[----:B------:R-:W-:Y:S02]  /*33eb0*/  IMAD.MOV.U32 R6, RZ, RZ, R7 ;  /* 0x000000ffff067224 */ /* 0x000fe400078e0007 */
[----:B------:R-:W4:Y:S01]  /*33ec0*/  @P1 LDC R2, c[0x0][0x438] ;  /* 0x00010e00ff021b82 */ /* 0x000f220000000800 */
[----:B0-----:R-:W-:-:S04]  /*33ed0*/  @P1 IMAD.HI.U32 R3, R7, R3, RZ ;  /* 0x0000000307031227 */ /* 0x001fc800078e00ff */
[----:B--2---:R-:W-:Y:S02]  /*33ee0*/  IMAD.SHL.U32 R35, R25, 0x8, RZ ;  /* 0x0000000819237824 */ /* 0x004fe400078e00ff */
[C---:B-1----:R-:W-:Y:S01]  /*33ef0*/  IMAD.SHL.U32 R25, R31.reuse, 0x8, RZ ;  /* 0x000000081f197824 */ /* 0x042fe200078e00ff */
[----:B----4-:R-:W-:Y:S01]  /*33f00*/  @P1 SHF.R.U32.HI R6, RZ, R2, R3 ;  /* 0x00000002ff061219 */ /* 0x010fe20000011603 */
[----:B------:R-:W-:Y:S01]  /*33f10*/  IMAD.SHL.U32 R31, R31, 0x8, RZ ;  /* 0x000000081f1f7824 */ /* 0x000fe200078e00ff */
[----:B------:R-:W-:Y:S01]  /*33f20*/  LOP3.LUT R35, R35, 0x38, RZ, 0xc0, !PT ;  /* 0x0000003823237812 */ /* 0x000fe200078ec0ff */
[----:B------:R-:W0:Y:S01]  /*33f30*/  @!P0 LDC.64 R2, c[0x0][0x428] ;  /* 0x00010a00ff028b82 */ /* 0x000e220000000a00 */
[----:B------:R-:W-:Y:S02]  /*33f40*/  LOP3.LUT R25, R25, 0x38, RZ, 0xc0, !PT ;  /* 0x0000003819197812 */ /* 0x000fe400078ec0ff */
[----:B------:R-:W-:Y:S02]  /*33f50*/  LOP3.LUT R4, R35, 0x40, RZ, 0xfc, !PT ;  /* 0x0000004023047812 */ /* 0x000fe400078efcff */
[----:B------:R-:W1:Y:S01]  /*33f60*/  S2R R35, SR_TID.X ;  /* 0x0000000000237919 */ /* 0x000e620000002100 */
[----:B------:R-:W-:-:S02]  /*33f70*/  ISETP.GE.AND P3, PT, R25, UR4, PT ;  /* 0x0000000419007c0c */ /* 0x000fc4000bf66270 */
[----:B------:R-:W-:Y:S02]  /*33f80*/  ISETP.GE.AND P2, PT, R4, UR4, PT ;  /* 0x0000000404007c0c */ /* 0x000fe4000bf46270 */
[----:B------:R-:W-:Y:S02]  /*33f90*/  LOP3.LUT R31, R31, 0x38, RZ, 0xc0, !PT ;  /* 0x000000381f1f7812 */ /* 0x000fe400078ec0ff */
[----:B------:R-:W-:Y:S02]  /*33fa0*/  SEL R8, RZ, 0xffffffff, P2 ;  /* 0xffffffffff087807 */ /* 0x000fe40001000000 */
[----:B------:R-:W-:-:S03]  /*33fb0*/  LOP3.LUT R11, R31, 0x180, RZ, 0xfc, !PT ;  /* 0x000001801f0b7812 */ /* 0x000fc600078efcff */
[----:B------:R-:W-:-:S04]  /*33fc0*/  IMAD.SHL.U32 R8, R8, 0x2, RZ ;  /* 0x0000000208087824 */ /* 0x000fc800078e00ff */
[----:B------:R-:W-:-:S04]  /*33fd0*/  @P2 LOP3.LUT R17, R17, 0x40, RZ, 0xfc, !PT ;  /* 0x0000004011112812 */ /* 0x000fc800078efcff */
[----:B------:R-:W-:-:S04]  /*33fe0*/  LOP3.LUT R17, R17, 0xffffff7f, RZ, 0xc0, !PT ;  /* 0xffffff7f11117812 */ /* 0x000fc800078ec0ff */
[----:B------:R-:W-:-:S04]  /*33ff0*/  @P3 LOP3.LUT R17, R17, 0x80, RZ, 0xfc, !PT ;  /* 0x0000008011113812 */ /* 0x000fc800078efcff */
[----:B------:R-:W-:Y:S01]  /*34000*/  LOP3.LUT R17, R17, 0xffffffdf, RZ, 0xc0, !PT ;  /* 0xffffffdf11117812 */ /* 0x000fe200078ec0ff */
[C---:B-1----:R-:W-:Y:S02]  /*34010*/  IMAD.SHL.U32 R4, R35.reuse, 0x8, RZ ;  /* 0x0000000823047824 */ /* 0x042fe400078e00ff */
[----:B------:R-:W-:-:S03]  /*34020*/  IMAD.SHL.U32 R35, R35, 0x8, RZ ;  /* 0x0000000823237824 */ /* 0x000fc600078e00ff */
[----:B------:R-:W-:Y:S02]  /*34030*/  LOP3.LUT R4, R4, 0x38, RZ, 0xc0, !PT ;  /* 0x0000003804047812 */ /* 0x000fe400078ec0ff */
[----:B------:R-:W-:Y:S02]  /*34040*/  LOP3.LUT R35, R35, 0x38, RZ, 0xc0, !PT ;  /* 0x0000003823237812 */ /* 0x000fe400078ec0ff */
[----:B------:R-:W-:Y:S02]  /*34050*/  LOP3.LUT R4, R4, 0x80, RZ, 0xfc, !PT ;  /* 0x0000008004047812 */ /* 0x000fe400078efcff */
[----:B------:R-:W-:Y:S02]  /*34060*/  LOP3.LUT R35, R35, 0xc0, RZ, 0xfc, !PT ;  /* 0x000000c023237812 */ /* 0x000fe400078efcff */
[----:B------:R-:W-:Y:S02]  /*34070*/  ISETP.GE.AND P2, PT, R4, UR4, PT ;  /* 0x0000000404007c0c */ /* 0x000fe4000bf46270 */
[----:B------:R-:W-:-:S02]  /*34080*/  SEL R4, RZ, 0x1, P3 ;  /* 0x00000001ff047807 */ /* 0x000fc40001800000 */
[----:B------:R-:W-:Y:S02]  /*34090*/  ISETP.GE.AND P1, PT, R35, UR4, PT ;  /* 0x0000000423007c0c */ /* 0x000fe4000bf26270 */
[----:B------:R-:W-:Y:S02]  /*340a0*/  LOP3.LUT R8, R8, 0x2, R4, 0xe2, !PT ;  /* 0x0000000208087812 */ /* 0x000fe400078ee204 */
[----:B------:R-:W-:Y:S02]  /*340b0*/  SEL R4, RZ, 0x4, P2 ;  /* 0x00000004ff047807 */ /* 0x000fe40001000000 */
[----:B------:R-:W-:-:S03]  /*340c0*/  SEL R5, RZ, 0x8, P1 ;  /* 0x00000008ff057807 */ /* 0x000fc60000800000 */
[----:B------:R-:W-:Y:S02]  /*340d0*/  @P2 LOP3.LUT R17, R17, 0x20, RZ, 0xfc, !PT ;  /* 0x0000002011112812 */ /* 0x000fe400078efcff */
[----:B------:R-:W-:Y:S01]  /*340e0*/  LOP3.LUT R8, R5, R8, R4, 0xfe, !PT ;  /* 0x0000000805087212 */ /* 0x000fe200078efe04 */
[--C-:B------:R-:W-:Y:S01]  /*340f0*/  @!P0 IMAD.MOV.U32 R4, RZ, RZ, R6.reuse ;  /* 0x000000ffff048224 */ /* 0x100fe200078e0006 */
[----:B------:R-:W-:Y:S02]  /*34100*/  @!P0 SHF.R.S32.HI R5, RZ, 0x1f, R6 ;  /* 0x0000001fff058819 */ /* 0x000fe40000011406 */
[----:B------:R-:W-:-:S04]  /*34110*/  LOP3.LUT R17, R17, 0xffffffef, RZ, 0xc0, !PT ;  /* 0xffffffef11117812 */ /* 0x000fc800078ec0ff */
[----:B------:R-:W-:Y:S02]  /*34120*/  @P1 LOP3.LUT R17, R17, 0x10, RZ, 0xfc, !PT ;  /* 0x0000001011111812 */ /* 0x000fe400078efcff */
[----:B---3--:R-:W-:Y:S01]  /*34130*/  SHF.R.S32.HI R35, RZ, 0x1f, R30 ;  /* 0x0000001fff237819 */ /* 0x008fe2000001141e */
[----:B0-----:R-:W-:-:S04]  /*34140*/  @!P0 IMAD.WIDE.U32 R4, R30, R2, R4 ;  /* 0x000000021e048225 */ /* 0x001fc800078e0004 */
[----:B------:R-:W-:-:S04]  /*34150*/  @!P0 IMAD R9, R35, R2, RZ ;  /* 0x0000000223098224 */ /* 0x000fc800078e02ff */
[----:B------:R-:W-:Y:S02]  /*34160*/  @!P0 IMAD R9, R30, R3, R9 ;  /* 0x000000031e098224 */ /* 0x000fe400078e0209 */
[----:B------:R-:W0:Y:S02]  /*34170*/  @!P0 LDC.64 R2, c[0x0][0x418] ;  /* 0x00010600ff028b82 */ /* 0x000e240000000a00 */
[----:B------:R-:W-:Y:S01]  /*34180*/  @!P0 IMAD.IADD R9, R5, 0x1, R9 ;  /* 0x0000000105098824 */ /* 0x000fe200078e0209 */
[----:B0-----:R-:W-:-:S04]  /*34190*/  @!P0 LEA R2, P1, R4, R2, 0x2 ;  /* 0x0000000204028211 */ /* 0x001fc800078210ff */
[----:B------:R-:W-:-:S05]  /*341a0*/  @!P0 LEA.HI.X R3, R4, R3, R9, 0x2, P1 ;  /* 0x0000000304038211 */ /* 0x000fca00008f1409 */
[----:B------:R0:W2:Y:S01]  /*341b0*/  @!P0 LDG.E R12, desc[UR36][R2.64] ;  /* 0x00000024020c8981 */ /* 0x0000a2000c1e1900 */
[----:B------:R-:W-:Y:S02]  /*341c0*/  ISETP.GE.AND P0, PT, R11, UR4, PT ;  /* 0x000000040b007c0c */ /* 0x000fe4000bf06270 */
[----:B------:R-:W-:Y:S02]  /*341d0*/  LOP3.LUT R11, R25, 0x140, RZ, 0xfc, !PT ;  /* 0x00000140190b7812 */ /* 0x000fe400078efcff */
[----:B------:R-:W-:Y:S02]  /*341e0*/  LOP3.LUT R17, R17, 0xfffffff7, RZ, 0xc0, !PT ;  /* 0xfffffff711117812 */ /* 0x000fe400078ec0ff */
[----:B------:R-:W-:Y:S02]  /*341f0*/  ISETP.GE.AND P2, PT, R11, UR4, PT ;  /* 0x000000040b007c0c */ /* 0x000fe4000bf46270 */
[----:B------:R-:W-:Y:S02]  /*34200*/  LOP3.LUT R13, R25, 0x1c0, RZ, 0xfc, !PT ;  /* 0x000001c0190d7812 */ /* 0x000fe400078efcff */
[----:B------:R-:W-:-:S02]  /*34210*/  SEL R4, RZ, 0x20, P2 ;  /* 0x00000020ff047807 */ /* 0x000fc40001000000 */
[----:B0-----:R-:W-:Y:S02]  /*34220*/  SEL R2, RZ, 0x40, P0 ;  /* 0x00000040ff027807 */ /* 0x001fe40000000000 */
[----:B------:R-:W-:-:S04]  /*34230*/  ISETP.GE.AND P0, PT, R13, UR4, PT ;  /* 0x000000040d007c0c */ /* 0x000fc8000bf06270 */
[----:B------:R-:W-:Y:S01]  /*34240*/  SEL R31, RZ, 0x80, P0 ;  /* 0x00000080ff1f7807 */ /* 0x000fe20000000000 */
[----:B--2---:R0:W-:Y:S02]  /*34250*/  STL [R1+0x414], R12 ;  /* 0x0004140c01007387 */ /* 0x0041e40000100800 */
[----:B0-----:R-:W-:-:S04]  /*34260*/  LOP3.LUT R12, R25, 0x100, RZ, 0xfc, !PT ;  /* 0x00000100190c7812 */ /* 0x001fc800078efcff */
[----:B------:R-:W-:Y:S01]  /*34270*/  ISETP.GE.AND P3, PT, R12, UR4, PT ;  /* 0x000000040c007c0c */ /* 0x000fe2000bf66270 */
[----:B------:R-:W-:-:S03]  /*34280*/  UMOV UR4, 0xffffffff ;  /* 0xffffffff00047882 */ /* 0x000fc60000000000 */
[----:B------:R-:W-:-:S04]  /*34290*/  SEL R3, RZ, 0x10, P3 ;  /* 0x00000010ff037807 */ /* 0x000fc80001800000 */
[----:B------:R-:W-:-:S04]  /*342a0*/  LOP3.LUT R3, R4, R8, R3, 0xfe, !PT ;  /* 0x0000000804037212 */ /* 0x000fc800078efe03 */
[----:B------:R-:W-:Y:S01]  /*342b0*/  LOP3.LUT R5, R3, R2, RZ, 0xfc, !PT ;  /* 0x0000000203057212 */ /* 0x000fe200078efcff */
[----:B------:R-:W-:Y:S01]  /*342c0*/  IMAD.MOV R2, RZ, RZ, -R6 ;  /* 0x000000ffff027224 */ /* 0x000fe200078e0a06 */
[----:B------:R-:W-:-:S03]  /*342d0*/  @P3 LOP3.LUT R17, R17, 0x8, RZ, 0xfc, !PT ;  /* 0x0000000811113812 */ /* 0x000fc600078efcff */
[----:B------:R-:W-:Y:S01]  /*342e0*/  STL [R1+0x448], R5 ;  /* 0x0004480501007387 */ /* 0x000fe20000100800 */
[----:B------:R-:W-:Y:S01]  /*342f0*/  IMAD R2, R10, R2, R7 ;  /* 0x000000020a027224 */ /* 0x000fe200078e0207 */
[----:B------:R-:W-:-:S04]  /*34300*/  LOP3.LUT R17, R17, 0xfffffffb, RZ, 0xc0, !PT ;  /* 0xfffffffb11117812 */ /* 0x000fc800078ec0ff */
[----:B------:R0:W-:Y:S01]  /*34310*/  STL [R1+0x41c], R2 ;  /* 0x00041c0201007387 */ /* 0x0001e20000100800 */
[----:B------:R-:W-:Y:S01]  /*34320*/  @P2 LOP3.LUT R17, R17, 0x4, RZ, 0xfc, !PT ;  /* 0x0000000411112812 */ /* 0x000fe200078efcff */
[----:B0-----:R-:W-:Y:S01]  /*34330*/  IMAD.U32 R2, RZ, RZ, UR44 ;  /* 0x0000002cff027e24 */ /* 0x001fe2000f8e00ff */
[----:B------:R-:W-:Y:S06]  /*34340*/  BRA.DIV UR4, `(.L_x_3788) ;  /* 0x0000006204607947 */ /* 0x000fec000b800000 */
.L_x_3907:
        /* <DEDUP_REMOVED lines=9> */
.L_x_3789:
        /* <DEDUP_REMOVED lines=9> */
.L_x_3908:
[----:B------:R-:W-:Y:S05]  /*34470*/  BSYNC B0 ;  /* 0x0000000000007941 */ /* 0x000fea0003800000 */
.L_x_3790:
[----:B------:R-:W0:Y:S01]  /*34480*/  LDL R2, [R1+0x41c] ;  /* 0x00041c0001027983 */ /* 0x000e220000100800 */
[----:B------:R-:W-:Y:S01]  /*34490*/  ULDC.64 UR4, c[0x0][0x300] ;  /* 0x0000c00000047ab9 */ /* 0x000fe20000000a00 */
[----:B------:R-:W-:Y:S02]  /*344a0*/  ULDC.64 UR6, c[0x0][0x2e8] ;  /* 0x0000ba0000067ab9 */ /* 0x000fe40000000a00 */
[----:B------:R-:W2:Y:S01]  /*344b0*/  LDL R4, [R1+0x414] ;  /* 0x0004140001047983 */ /* 0x000ea20000100800 */
        /* <DEDUP_REMOVED lines=11> */
[----:B-1----:R-:W0:Y:S01]  /*34570*/  S2R R5, SR_TID.X ;  /* 0x0000000000057919 */ /* 0x002e220000002100 */
        /* <DEDUP_REMOVED lines=49> */
.L_x_3918:
        /* <DEDUP_REMOVED lines=10> */
.L_x_3793:
        /* <DEDUP_REMOVED lines=10> */
.L_x_3794:
[----:B0-----:R0:W5:Y:S01]  /*349d0*/  LDL R2, [R1+0x418] ;  /* 0x0004180001027983 */ /* 0x0011620000100800 */
[----:B------:R0:W-:Y:S02]  /*349e0*/  SYNCS.ARRIVE.TRANS64.A1T0 RZ, [R25+URZ+0x38830], RZ ;  /* 0x038830ff19ff79a7 */ /* 0x0001e4000810003f */
[----:B------:R-:W-:Y:S05]  /*349f0*/  WARPSYNC.ALL ;  /* 0x0000000000007948 */ /* 0x000fea0003800000 */
[----:B------:R-:W-:Y:S01]  /*34a00*/  ULDC.64 UR4, c[0x0][0xaf8] ;  /* 0x0002be0000047ab9 */ /* 0x000fe20000000a00 */
[----:B------:R-:W-:Y:S01]  /*34a10*/  VIADD R0, R18, 0x20400 ;  /* 0x0002040012007836 */ /* 0x000fe20000000000 */
[----:B------:R-:W-:Y:S01]  /*34a20*/  BAR.SYNC.DEFER_BLOCKING 0x8, 0x100 ;  /* 0x0204000000007b1d */ /* 0x000fe20000010000 */
[----:B------:R-:W-:-:S03]  /*34a30*/  ISETP.NE.U32.AND P0, PT, RZ, UR4, PT ;  /* 0x00000004ff007c0c */ /* 0x000fc6000bf05070 */
[----:B------:R-:W-:Y:S02]  /*34a40*/  LOP3.LUT P1, RZ, R0, 0x3ff, RZ, 0xc0, !PT ;  /* 0x000003ff00ff7812 */ /* 0x000fe4000782c0ff */
[----:B------:R-:W-:Y:S01]  /*34a50*/  ISETP.NE.AND.EX P0, PT, RZ, UR5, PT, P0 ;  /* 0x00000005ff007c0c */ /* 0x000fe2000bf05300 */
[----:B------:R-:W-:Y:S01]  /*34a60*/  BSSY B6, `(.L_x_3795) ;  /* 0x0000019000067945 */ /* 0x000fe20003800000 */
[----:B------:R-:W-:Y:S02]  /*34a70*/  SHF.R.S32.HI R0, RZ, 0x1f, R27 ;  /* 0x0000001fff007819 */ /* 0x000fe4000001141b */
[----:B------:R-:W-:Y:S02]  /*34a80*/  SEL R3, R27, RZ, !P0 ;  /* 0x000000ff1b037207 */ /* 0x000fe40004000000 */
[----:B------:R-:W-:-:S03]  /*34a90*/  SEL R0, R0, RZ, !P0 ;  /* 0x000000ff00007207 */ /* 0x000fc60004000000 */
[----:B------:R-:W-:Y:S04]  /*34aa0*/  STL [R1+0x420], R3 ;  /* 0x0004200301007387 */ /* 0x000fe80000100800 */
[----:B------:R1:W-:Y:S02]  /*34ab0*/  STL [R1+0x434], R0 ;  /* 0x0004340001007387 */ /* 0x0003e40000100800 */
[----:B-1---5:R-:W-:-:S05]  /*34ac0*/  SHF.R.S32.HI R0, RZ, 0x1f, R2 ;  /* 0x0000001fff007819 */ /* 0x022fca0000011402 */
[----:B------:R1:W-:Y:S01]  /*34ad0*/  STL [R1+0x42c], R0 ;  /* 0x00042c0001007387 */ /* 0x0003e20000100800 */
[----:B------:R-:W-:Y:S05]  /*34ae0*/  @!P1 BRA `(.L_x_3796) ;  /* 0x0000000000409947 */ /* 0x000fea0003800000 */
[----:B------:R-:W-:Y:S01]  /*34af0*/  MOV R2, 0x0 ;  /* 0x0000000000027802 */ /* 0x000fe20000000f00 */
[----:B------:R-:W-:Y:S01]  /*34b00*/  ULDC.64 UR4, c[0x4][0x90] ;  /* 0x0100240000047ab9 */ /* 0x000fe20000000a00 */
[----:B------:R-:W-:Y:S01]  /*34b10*/  ULDC.64 UR6, c[0x4][0x98] ;  /* 0x0100260000067ab9 */ /* 0x000fe20000000a00 */
[----:B------:R-:W-:Y:S01]  /*34b20*/  ULDC.64 UR8, c[0x4][0x20] ;  /* 0x0100080000087ab9 */ /* 0x000fe20000000a00 */
[----:B------:R-:W-:Y:S02]  /*34b30*/  IMAD.U32 R4, RZ, RZ, UR4 ;  /* 0x00000004ff047e24 */ /* 0x000fe4000f8e00ff */
[----:B------:R-:W2:Y:S01]  /*34b40*/  LDC.64 R2, c[0x4][R2] ;  /* 0x0100000002027b82 */ /* 0x000ea20000000a00 */
        /* <DEDUP_REMOVED lines=10> */
.L_x_3796:
[----:B------:R-:W-:Y:S05]  /*34bf0*/  BSYNC B6 ;  /* 0x0000000000067941 */ /* 0x000fea0003800000 */
.L_x_3795:
[----:B------:R-:W2:Y:S01]  /*34c00*/  LDL R21, [R1+0x418] ;  /* 0x0004180001157983 */ /* 0x000ea20000100800 */
[----:B------:R-:W3:Y:S01]  /*34c10*/  LDC R6, c[0x0][0x448] ;  /* 0x00011200ff067b82 */ /* 0x000ee20000000800 */
[----:B------:R-:W-:Y:S02]  /*34c20*/  ULDC.64 UR4, c[0x0][0x298] ;  /* 0x0000a60000047ab9 */ /* 0x000fe40000000a00 */
[----:B------:R-:W4:Y:S04]  /*34c30*/  LDL R20, [R1+0x434] ;  /* 0x0004340001147983 */ /* 0x000f280000100800 */
[----:B-1----:R-:W4:Y:S04]  /*34c40*/  LDL R0, [R1+0x42c] ;  /* 0x00042c0001007983 */ /* 0x002f280000100800 */
[----:B------:R1:W5:Y:S01]  /*34c50*/  LDL R9, [R1+0x410] ;  /* 0x0004100001097983 */ /* 0x0003620000100800 */
[----:B------:R-:W0:Y:S01]  /*34c60*/  S2R R2, SR_TID.X ;  /* 0x0000000000027919 */ /* 0x000e220000002100 */
[----:B---3--:R-:W-:-:S13]  /*34c70*/  ISETP.NE.AND P0, PT, R6, 0x1, PT ;  /* 0x000000010600780c */ /* 0x008fda0003f05270 */
[----:B------:R-:W3:Y:S01]  /*34c80*/  @P0 LDC R3, c[0x0][0x450] ;  /* 0x00011400ff030b82 */ /* 0x000ee20000000800 */
[----:B0-----:R-:W-:-:S04]  /*34c90*/  LOP3.LUT R2, R2, 0x7f, RZ, 0xc0, !PT ;  /* 0x0000007f02027812 */ /* 0x001fc800078ec0ff */
[----:B------:R-:W-:Y:S01]  /*34ca0*/  SHF.R.U32.HI R2, RZ, 0x3, R2 ;  /* 0x00000003ff027819 */ /* 0x000fe20000011602 */
[----:B--2---:R-:W-:Y:S02]  /*34cb0*/  IMAD.MOV.U32 R5, RZ, RZ, R21 ;  /* 0x000000ffff057224 */ /* 0x004fe400078e0015 */
[----:B----4-:R-:W-:Y:S02]  /*34cc0*/  IMAD.MOV.U32 R21, RZ, RZ, R20 ;  /* 0x000000ffff157224 */ /* 0x010fe400078e0014 */
[----:B------:R-:W2:Y:S01]  /*34cd0*/  LDL R20, [R1+0x420] ;  /* 0x0004200001147983 */ /* 0x000ea20000100800 */
[----:B------:R-:W-:Y:S02]  /*34ce0*/  IMAD.MOV.U32 R4, RZ, RZ, R0 ;  /* 0x000000ffff047224 */ /* 0x000fe400078e0000 */
[----:B------:R-:W0:Y:S02]  /*34cf0*/  S2R R0, SR_TID.X ;  /* 0x0000000000007919 */ /* 0x000e240000002100 */
[----:B0-----:R-:W-:-:S05]  /*34d00*/  IMAD.SHL.U32 R0, R0, 0x10, RZ ;  /* 0x0000001000007824 */ /* 0x001fca00078e00ff */
[----:B------:R-:W-:Y:S02]  /*34d10*/  LOP3.LUT R0, R2, 0x70, R0, 0xf8, !PT ;  /* 0x0000007002007812 */ /* 0x000fe400078ef800 */
[----:B------:R-:W0:Y:S03]  /*34d20*/  @P0 LDC R2, c[0x0][0x44c] ;  /* 0x00011300ff020b82 */ /* 0x000e260000000800 */
[----:B------:R-:W-:Y:S02]  /*34d30*/  IMAD.IADD R37, R0, 0x1, R32 ;  /* 0x0000000100257824 */ /* 0x000fe400078e0220 */
[----:B------:R-:W-:Y:S02]  /*34d40*/  IMAD R4, R4, UR4, RZ ;  /* 0x0000000404047c24 */ /* 0x000fe4000f8e02ff */
[----:B------:R-:W-:Y:S02]  /*34d50*/  IMAD.MOV.U32 R0, RZ, RZ, R37 ;  /* 0x000000ffff007224 */ /* 0x000fe400078e0025 */
[----:B------:R-:W-:-:S02]  /*34d60*/  IMAD R4, R5, UR5, R4 ;  /* 0x0000000505047c24 */ /* 0x000fc4000f8e0204 */
        /* <DEDUP_REMOVED lines=37> */
[----:B-1----:R-:W-:Y:S10]  /*34fc0*/  BRA.DIV UR5, `(.L_x_3797) ;  /* 0x0000005a05d47947 */ /* 0x002ff4000b800000 */
[----:B------:R-:W0:Y:S01]  /*34fd0*/  SHFL.IDX PT, R4, R0, RZ, 0x181f ;  /* 0x00181fff00047589 */ /* 0x000e2200000e0000 */
[----:B-----5:R-:W-:Y:S02]  /*34fe0*/  IMAD R3, R9, R6, RZ ;  /* 0x0000000609037224 */ /* 0x020fe400078e02ff */
[----:B------:R-:W-:Y:S01]  /*34ff0*/  IMAD.IADD R32, R8, 0x1, R32 ;  /* 0x0000000108207824 */ /* 0x000fe200078e0220 */
        /* <DEDUP_REMOVED lines=30> */
.L_x_3927:
        /* <DEDUP_REMOVED lines=11> */
.L_x_3798:
        /* <DEDUP_REMOVED lines=28> */
.L_x_3800:
[----:B------:R-:W-:Y:S05]  /*35450*/  BSYNC B6 ;  /* 0x0000000000067941 */ /* 0x000fea0003800000 */
.L_x_3799:
[----:B------:R-:W2:Y:S01]  /*35460*/  LDL.LU R0, [R1+0x42c] ;  /* 0x00042c0001007983 */ /* 0x000ea20000300800 */
[----:B------:R-:W1:Y:S01]  /*35470*/  LDC R7, c[0x0][0x448] ;  /* 0x00011200ff077b82 */ /* 0x000e620000000800 */
[----:B------:R-:W-:Y:S02]  /*35480*/  ULDC.64 UR4, c[0x0][0x398] ;  /* 0x0000e60000047ab9 */ /* 0x000fe40000000a00 */
[----:B0-----:R-:W3:Y:S04]  /*35490*/  LDL.LU R2, [R1+0x418] ;  /* 0x0004180001027983 */ /* 0x001ee80000300800 */
[----:B------:R-:W4:Y:S04]  /*354a0*/  LDL.LU R21, [R1+0x434] ;  /* 0x0004340001157983 */ /* 0x000f280000300800 */
[----:B------:R-:W5:Y:S01]  /*354b0*/  LDL.LU R20, [R1+0x420] ;  /* 0x0004200001147983 */ /* 0x000f620000300800 */
[----:B------:R-:W-:Y:S01]  /*354c0*/  IMAD.MOV.U32 R4, RZ, RZ, R37 ;  /* 0x000000ffff047224 */ /* 0x000fe200078e0025 */
[----:B------:R-:W-:Y:S01]  /*354d0*/  LOP3.LUT R17, R17, 0xfffff7ff, RZ, 0xc0, !PT ;  /* 0xfffff7ff11117812 */ /* 0x000fe200078ec0ff */
[----:B------:R-:W0:Y:S01]  /*354e0*/  S2R R10, SR_TID.X ;  /* 0x00000000000a7919 */ /* 0x000e220000002100 */
[----:B------:R-:W0:Y:S01]  /*354f0*/  S2R R8, SR_TID.X ;  /* 0x0000000000087919 */ /* 0x000e220000002100 */
[----:B------:R-:W0:Y:S01]  /*35500*/  S2R R9, SR_TID.X ;  /* 0x0000000000097919 */ /* 0x000e220000002100 */
[----:B-1----:R-:W-:-:S13]  /*35510*/  ISETP.NE.AND P0, PT, R7, 0x1, PT ;  /* 0x000000010700780c */ /* 0x002fda0003f05270 */
[----:B------:R-:W1:Y:S01]  /*35520*/  @P0 LDC R5, c[0x0][0x450] ;  /* 0x00011400ff050b82 */ /* 0x000e620000000800 */
        /* <DEDUP_REMOVED lines=9> */
[----:B-----5:R-:W-:-:S04]  /*355c0*/  IMAD.WIDE.U32 R2, R20, UR4, R2 ;  /* 0x0000000414027c25 */ /* 0x020fc8000f8e0002 */
[----:B------:R-:W-:Y:S01]  /*355d0*/  IMAD R0, R20, UR5, R0 ;  /* 0x0000000514007c24 */ /* 0x000fe2000f8e0200 */
[----:B------:R-:W-:Y:S01]  /*355e0*/  ULDC.64 UR4, c[0x0][0x3d0] ;  /* 0x0000f40000047ab9 */ /* 0x000fe20000000a00 */
[----:B0-----:R-:W-:Y:S02]  /*355f0*/  IMAD.SHL.U32 R20, R10, 0x8, RZ ;  /* 0x000000080a147824 */ /* 0x001fe400078e00ff */
[----:B------:R-:W-:Y:S02]  /*35600*/  IMAD.IADD R3, R3, 0x1, R0 ;  /* 0x0000000103037824 */ /* 0x000fe400078e0200 */
[----:B------:R-:W0:Y:S01]  /*35610*/  @P0 LDC R0, c[0x0][0x44c] ;  /* 0x00011300ff000b82 */ /* 0x000e220000000800 */
[----:B------:R-:W-:Y:S01]  /*35620*/  IMAD.SHL.U32 R21, R8, 0x8, RZ ;  /* 0x0000000808157824 */ /* 0x000fe200078e00ff */
[----:B------:R-:W-:-:S04]  /*35630*/  LOP3.LUT R20, R20, 0x38, RZ, 0xc0, !PT ;  /* 0x0000003814147812 */ /* 0x000fc800078ec0ff */
[----:B------:R-:W-:-:S04]  /*35640*/  LOP3.LUT R21, R21, 0x38, RZ, 0xc0, !PT ;  /* 0x0000003815157812 */ /* 0x000fc800078ec0ff */
[----:B------:R-:W-:Y:S01]  /*35650*/  LOP3.LUT R8, R21, 0x80, RZ, 0xfc, !PT ;  /* 0x0000008015087812 */ /* 0x000fe200078efcff */
[----:B------:R-:W-:-:S05]  /*35660*/  IMAD.SHL.U32 R21, R9, 0x8, RZ ;  /* 0x0000000809157824 */ /* 0x000fca00078e00ff */
[----:B------:R-:W-:-:S04]  /*35670*/  LOP3.LUT R21, R21, 0x38, RZ, 0xc0, !PT ;  /* 0x0000003815157812 */ /* 0x000fc800078ec0ff */
[----:B------:R-:W-:Y:S01]  /*35680*/  LOP3.LUT R9, R21, 0x40, RZ, 0xfc, !PT ;  /* 0x0000004015097812 */ /* 0x000fe200078efcff */
[----:B0-----:R-:W-:-:S05]  /*35690*/  @P0 IMAD.HI.U32 R0, R37, R0, RZ ;  /* 0x0000000025000227 */ /* 0x001fca00078e00ff */
[----:B-1----:R-:W-:-:S04]  /*356a0*/  @P0 SHF.R.U32.HI R4, RZ, R5, R0 ;  /* 0x00000005ff040219 */ /* 0x002fc80000011600 */
[--C-:B------:R-:W-:Y:S01]  /*356b0*/  SHF.R.S32.HI R5, RZ, 0x1f, R4.reuse ;  /* 0x0000001fff057819 */ /* 0x100fe20000011404 */
[----:B------:R-:W-:Y:S02]  /*356c0*/  IMAD.MOV R0, RZ, RZ, -R4 ;  /* 0x000000ffff007224 */ /* 0x000fe400078e0a04 */
[----:B------:R-:W-:-:S04]  /*356d0*/  IMAD.WIDE.U32 R2, R4, UR4, R2 ;  /* 0x0000000404027c25 */ /* 0x000fc8000f8e0002 */
        /* <DEDUP_REMOVED lines=13> */
[----:B------:R-:W-:-:S04]  /*357b0*/  ISETP.GE.AND P1, PT, R20, UR4, PT ;  /* 0x0000000414007c0c */ /* 0x000fc8000bf26270 */
[----:B------:R-:W-:Y:S02]  /*357c0*/  LEA.HI.X R6, R2, UR5, R6, 0x1, P0 ;  /* 0x0000000502067c11 */ /* 0x000fe400080f0c06 */
[----:B------:R-:W-:Y:S02]  /*357d0*/  ISETP.GE.AND P0, PT, R8, UR4, PT ;  /* 0x0000000408007c0c */ /* 0x000fe4000bf06270 */
[----:B------:R-:W0:Y:S01]  /*357e0*/  S2R R8, SR_TID.X ;  /* 0x0000000000087919 */ /* 0x000e220000002100 */
[----:B------:R-:W-:Y:S02]  /*357f0*/  SEL R0, RZ, 0x1, P1 ;  /* 0x00000001ff007807 */ /* 0x000fe40000800000 */
[----:B------:R-:W-:Y:S02]  /*35800*/  SEL R2, RZ, 0x4, P0 ;  /* 0x00000004ff027807 */ /* 0x000fe40000000000 */
[----:B------:R-:W-:-:S04]  /*35810*/  @P1 LOP3.LUT R17, R17, 0x800, RZ, 0xfc, !PT ;  /* 0x0000080011111812 */ /* 0x000fc800078efcff */
[----:B------:R-:W-:-:S04]  /*35820*/  LOP3.LUT R17, R17, 0xfffffdff, RZ, 0xc0, !PT ;  /* 0xfffffdff11117812 */ /* 0x000fc800078ec0ff */
[----:B------:R-:W-:Y:S02]  /*35830*/  @P0 LOP3.LUT R17, R17, 0x200, RZ, 0xfc, !PT ;  /* 0x0000020011110812 */ /* 0x000fe400078efcff */
[----:B------:R-:W-:Y:S02]  /*35840*/  ISETP.GE.AND P0, PT, R9, UR4, PT ;  /* 0x0000000409007c0c */ /* 0x000fe4000bf06270 */
[----:B------:R-:W1:Y:S01]  /*35850*/  S2R R9, SR_TID.X ;  /* 0x0000000000097919 */ /* 0x000e620000002100 */
[----:B------:R-:W-:Y:S02]  /*35860*/  LOP3.LUT R17, R17, 0xfffffbff, RZ, 0xc0, !PT ;  /* 0xfffffbff11117812 */ /* 0x000fe400078ec0ff */
[----:B------:R-:W-:-:S04]  /*35870*/  SEL R3, RZ, 0x2, P0 ;  /* 0x00000002ff037807 */ /* 0x000fc80000000000 */
[----:B------:R-:W-:-:S04]  /*35880*/  IADD3 R0, R2, R3, R0 ;  /* 0x0000000302007210 */ /* 0x000fc80007ffe000 */
[----:B------:R-:W-:Y:S01]  /*35890*/  @P0 LOP3.LUT R17, R17, 0x400, RZ, 0xfc, !PT ;  /* 0x0000040011110812 */ /* 0x000fe200078efcff */
[----:B0-----:R-:W-:-:S05]  /*358a0*/  IMAD.SHL.U32 R21, R8, 0x8, RZ ;  /* 0x0000000808157824 */ /* 0x001fca00078e00ff */
[----:B------:R-:W-:-:S04]  /*358b0*/  LOP3.LUT R21, R21, 0x38, RZ, 0xc0, !PT ;  /* 0x0000003815157812 */ /* 0x000fc800078ec0ff */
[----:B------:R-:W-:-:S04]  /*358c0*/  LOP3.LUT R8, R21, 0x100, RZ, 0xfc, !PT ;  /* 0x0000010015087812 */ /* 0x000fc800078efcff */
[----:B------:R-:W-:Y:S01]  /*358d0*/  ISETP.GE.AND P4, PT, R8, UR4, PT ;  /* 0x0000000408007c0c */ /* 0x000fe2000bf86270 */
[----:B------:R-:W-:Y:S02]  /*358e0*/  IMAD.SHL.U32 R8, R10, 0x8, RZ ;  /* 0x000000080a087824 */ /* 0x000fe400078e00ff */
[----:B-1----:R-:W-:Y:S01]  /*358f0*/  IMAD.SHL.U32 R21, R9, 0x8, RZ ;  /* 0x0000000809157824 */ /* 0x002fe200078e00ff */
[----:B------:R-:W-:Y:S02]  /*35900*/  SEL R2, RZ, 0x10, P4 ;  /* 0x00000010ff027807 */ /* 0x000fe40002000000 */
[----:B------:R-:W-:Y:S02]  /*35910*/  LOP3.LUT R8, R8, 0x38, RZ, 0xc0, !PT ;  /* 0x0000003808087812 */ /* 0x000fe400078ec0ff */
[----:B------:R-:W-:Y:S02]  /*35920*/  LOP3.LUT R21, R21, 0x38, RZ, 0xc0, !PT ;  /* 0x0000003815157812 */ /* 0x000fe400078ec0ff */
[----:B------:R-:W-:-:S02]  /*35930*/  LOP3.LUT R8, R8, 0x180, RZ, 0xfc, !PT ;  /* 0x0000018008087812 */ /* 0x000fc400078efcff */
[----:B------:R-:W-:Y:S01]  /*35940*/  LOP3.LUT R9, R21, 0xc0, RZ, 0xfc, !PT ;  /* 0x000000c015097812 */ /* 0x000fe200078efcff */
[----:B------:R-:W-:Y:S01]  /*35950*/  IMAD.SHL.U32 R21, R10, 0x8, RZ ;  /* 0x000000080a157824 */ /* 0x000fe200078e00ff */
[----:B------:R-:W-:Y:S02]  /*35960*/  ISETP.GE.AND P0, PT, R8, UR4, PT ;  /* 0x0000000408007c0c */ /* 0x000fe4000bf06270 */
[----:B------:R-:W-:Y:S02]  /*35970*/  ISETP.GE.AND P5, PT, R9, UR4, PT ;  /* 0x0000000409007c0c */ /* 0x000fe4000bfa6270 */
[----:B------:R-:W-:Y:S02]  /*35980*/  LOP3.LUT R21, R21, 0x38, RZ, 0xc0, !PT ;  /* 0x0000003815157812 */ /* 0x000fe400078ec0ff */
[----:B------:R-:W-:Y:S02]  /*35990*/  SEL R3, RZ, 0x8, P5 ;  /* 0x00000008ff037807 */ /* 0x000fe40002800000 */
[----:B------:R-:W-:-:S02]  /*359a0*/  LOP3.LUT R9, R21, 0x140, RZ, 0xfc, !PT ;  /* 0x0000014015097812 */ /* 0x000fc400078efcff */
[----:B------:R-:W-:Y:S02]  /*359b0*/  LOP3.LUT R8, R21, 0x1c0, RZ, 0xfc, !PT ;  /* 0x000001c015087812 */ /* 0x000fe400078efcff */
        /* <DEDUP_REMOVED lines=21> */
[----:B---3--:R-:W-:-:S03]  /*35b10*/  IMAD.MOV.U32 R9, RZ, RZ, R3 ;  /* 0x000000ffff097224 */ /* 0x008fc600078e0003 */
[----:B------:R-:W-:Y:S01]  /*35b20*/  ISETP.GE.AND P0, PT, R32, R7, PT ;  /* 0x000000072000720c */ /* 0x000fe20003f06270 */
[----:B------:R-:W0:-:S12]  /*35b30*/  SHFL.IDX PT, R3, R5, RZ, 0x181f ;  /* 0x00181fff05037589 */ /* 0x000e1800000e0000 */
        /* <DEDUP_REMOVED lines=38> */
[----:B------:R-:W-:-:S04]  /*35da0*/  @P2 LOP3.LUT R17, R17, 0x8000, RZ, 0xfc, !PT ;  /* 0x0000800011112812 */ /* 0x000fc800078efcff */
        /* <DEDUP_REMOVED lines=37> */
[----:B------:R-:W-:-:S13]  /*36000*/  @!P0 ISETP.NE.U32.AND P1, PT, R8, RZ, PT ;  /* 0x000000ff0800820c */ /* 0x000fda0003f25070 */
[----:B------:R0:W-:Y:S04]  /*36010*/  @!P0 LDGSTS.E.BYPASS.LTC128B.128 [R23+0x35400], desc[UR36][R2.64+0x380], P1 ;  /* 0x3540038002178fae */ /* 0x0001e80008901d64 */
[----:B0-2---:R0:W1:Y:S02]  /*36020*/  SHFL.IDX PT, R2, R5, 0x3, 0x181f ;  /* 0x00781f0005027f89 */ /* 0x00506400000e0000 */
.L_x_3937:
[----:B------:R-:W2:Y:S01]  /*36030*/  LDL.LU R3, [R1+0x438] ;  /* 0x0004380001037983 */ /* 0x000ea20000300800 */
[----:B------:R-:W-:Y:S01]  /*36040*/  BSSY B0, `(.L_x_3802) ;  /* 0x0000019000007945 */ /* 0x000fe20003800000 */
[----:B--2---:R-:W-:-:S13]  /*36050*/  ISETP.GE.AND P0, PT, R3, R7, PT ;  /* 0x000000070300720c */ /* 0x004fda0003f06270 */
[----:B------:R-:W-:Y:S05]  /*36060*/  @P0 BRA `(.L_x_3803) ;  /* 0x0000000000580947 */ /* 0x000fea0003800000 */
[----:B------:R-:W-:Y:S02]  /*36070*/  LOP3.LUT R0, R0, 0x40, RZ, 0xc0, !PT ;  /* 0x0000004000007812 */ /* 0x000fe400078ec0ff */
[C---:B------:R-:W-:Y:S02]  /*36080*/  LOP3.LUT P6, RZ, R17.reuse, 0x800, RZ, 0xc0, !PT ;  /* 0x0000080011ff7812 */ /* 0x040fe400078cc0ff */
[----:B-1----:R-:W-:Y:S02]  /*36090*/  LEA R2, P0, R20, R2, 0x1 ;  /* 0x0000000214027211 */ /* 0x002fe400078008ff */
        /* <DEDUP_REMOVED lines=19> */
.L_x_3803:
[----:B------:R-:W-:Y:S05]  /*361d0*/  BSYNC B0 ;  /* 0x0000000000007941 */ /* 0x000fea0003800000 */
.L_x_3802:
[----:B------:R-:W-:Y:S01]  /*361e0*/  NOP ;  /* 0x0000000000007918 */ /* 0x000fe20000000000 */
[----:B------:R-:W-:-:S13]  /*361f0*/  PLOP3.LUT P0, PT, PT, PT, PT, 0x80, 0x0 ;  /* 0x000000000000781c */ /* 0x000fda0003f0f070 */
.L_x_3804:
[----:B------:R-:W-:Y:S02]  /*36200*/  PLOP3.LUT P1, PT, P1, P0, PT, 0xa2, 0x0 ;  /* 0x000000000000781c */ /* 0x000fe40000f21472 */
[----:B------:R-:W-:-:S08]  /*36210*/  @P0 R2UR P1, UR4, R18 ;  /* 0x00000000120402ca */ /* 0x000fd00000020000 */
[----:B------:R-:W-:-:S05]  /*36220*/  @P0 PLOP3.LUT P0, PT, P1, PT, PT, 0x80, 0x0 ;  /* 0x000000000000081c */ /* 0x000fca0000f0f070 */
[----:B------:R-:W-:Y:S01]  /*36230*/  @!P1 SYNCS.ARRIVE.TRANS64.RED.A0T1 RZ, [UR4+0x38810], RZ ;  /* 0x038810ffffff99a7 */ /* 0x000fe20008200404 */
[----:B------:R-:W-:Y:S07]  /*36240*/  @!P1 ARRIVES.LDGSTSBAR.64.TRANSCNT [UR4+0x38810] ;  /* 0x03881000ff0099b0 */ /* 0x000fee0008000a84 */
[----:B------:R-:W-:Y:S05]  /*36250*/  @P0 BRA.U.ANY `(.L_x_3804) ;  /* 0xfffffffd00e80947 */ /* 0x000fea000393ffff */
[----:B-12---:R-:W2:Y:S02]  /*36260*/  LDL.LU R2, [R1+0x43c] ;  /* 0x00043c0001027983 */ /* 0x006ea40000300800 */
        /* <DEDUP_REMOVED lines=10> */
[----:B-12---:R-:W-:Y:S05]  /*36310*/  @!P0 BRA `(.L_x_3806) ;  /* 0x0000005800008947 */ /* 0x006fea0003800000 */
.L_x_3938:
[----:B------:R-:W-:Y:S05]  /*36320*/  BSYNC B0 ;  /* 0x0000000000007941 */ /* 0x000fea0003800000 */
.L_x_3805:
[----:B------:R-:W-:-:S13]  /*36330*/  LOP3.LUT P0, RZ, R17, 0x100, RZ, 0xc0, !PT ;  /* 0x0000010011ff7812 */ /* 0x000fda000780c0ff */
[----:B------:R-:W-:Y:S05]  /*36340*/  @!P0 BRA `(.L_x_3807) ;  /* 0x0000000000048947 */ /* 0x000fea0003800000 */
[----:B------:R-:W-:Y:S01]  /*36350*/  BPT.TRAP 0x1 ;  /* 0x000000040000795c */ /* 0x000fe20000300000 */
.L_x_3807:
[----:B-1----:R-:W-:Y:S01]  /*36360*/  SHF.L.U32 R0, R28, 0x1f, RZ ;  /* 0x0000001f1c007819 */ /* 0x002fe200000006ff */
[----:B------:R-:W-:Y:S03]  /*36370*/  BSSY B0, `(.L_x_3808) ;  /* 0x0000003000007945 */ /* 0x000fe60003800000 */
[----:B------:R-:W1:Y:S02]  /*36380*/  SYNCS.PHASECHK.TRANS64.TRYWAIT P0, [R25+URZ+0x38860], R0 ;  /* 0x03886000190075a7 */ /* 0x000e64000800017f */
[----:B-1----:R-:W-:Y:S05]  /*36390*/  @!P0 BRA `(.L_x_3809) ;  /* 0x0000005400f48947 */ /* 0x002fea0003800000 */
.L_x_3939:
[----:B------:R-:W-:Y:S05]  /*363a0*/  BSYNC B0 ;  /* 0x0000000000007941 */ /* 0x000fea0003800000 */
.L_x_3808:
[----:B------:R-:W1:Y:S01]  /*363b0*/  LDL.LU R3, [R1+0x440] ;  /* 0x0004400001037983 */ /* 0x000e620000300800 */
[----:B------:R-:W-:Y:S01]  /*363c0*/  ULDC.64 UR4, c[0x0][0x328] ;  /* 0x0000ca0000047ab9 */ /* 0x000fe20000000a00 */
[----:B------:R-:W-:Y:S02]  /*363d0*/  ULDC.64 UR6, c[0x0][0x318] ;  /* 0x0000c60000067ab9 */ /* 0x000fe40000000a00 */
[----:B------:R-:W2:Y:S04]  /*363e0*/  LDL.LU R2, [R1+0x41c] ;  /* 0x00041c0001027983 */ /* 0x000ea80000300800 */
[----:B0-----:R-:W3:Y:S04]  /*363f0*/  LDL.LU R5, [R1+0x444] ;  /* 0x0004440001057983 */ /* 0x001ee80000300800 */
[----:B------:R-:W4:Y:S01]  /*36400*/  LDL.LU R4, [R1+0x414] ;  /* 0x0004140001047983 */ /* 0x000f220000300800 */
[----:B-1----:R-:W-:-:S04]  /*36410*/  IMAD R0, R3, UR4, RZ ;  /* 0x0000000403007c24 */ /* 0x002fc8000f8e02ff */
        /* <DEDUP_REMOVED lines=102> */
.L_x_3949:
        /* <DEDUP_REMOVED lines=34> */
.L_x_3811:
        /* <DEDUP_REMOVED lines=10> */
.L_x_3812:
        /* <DEDUP_REMOVED lines=11> */
.L_x_3827:
[----:B0-----:R-:W0:Y:S01]  /*36df0*/  LDC R5, c[0x0][0x430] ;  /* 0x00010c00ff057b82 */ /* 0x001e220000000800 */
[----:B-1----:R-:W1:Y:S01]  /*36e00*/  S2R R2, SR_TID.X ;  /* 0x0000000000027919 */ /* 0x002e620000002100 */
[----:B------:R-:W-:Y:S01]  /*36e10*/  IMAD R4, R7, 0x40, R34 ;  /* 0x0000004007047824 */ /* 0x000fe200078e0222 */
[----:B------:R-:W-:Y:S01]  /*36e20*/  LOP3.LUT P1, RZ, R17, 0x100, RZ, 0xc0, !PT ;  /* 0x0000010011ff7812 */ /* 0x000fe2000782c0ff */
[----:B------:R-:W-:Y:S01]  /*36e30*/  VIADD R22, R22, 0x1 ;  /* 0x0000000116167836 */ /* 0x000fe20000000000 */
[----:B------:R-:W2:Y:S01]  /*36e40*/  S2R R3, SR_TID.X ;  /* 0x0000000000037919 */ /* 0x000ea20000002100 */
[----:B0-----:R-:W-:Y:S02]  /*36e50*/  ISETP.NE.AND P0, PT, R5, 0x1, PT ;  /* 0x000000010500780c */ /* 0x001fe40003f05270 */
[----:B-1----:R-:W-:-:S11]  /*36e60*/  LOP3.LUT R2, R2, 0x7f, RZ, 0xc0, !PT ;  /* 0x0000007f02027812 */ /* 0x002fd600078ec0ff */
[----:B------:R-:W0:Y:S01]  /*36e70*/  @P0 LDC R9, c[0x0][0x434] ;  /* 0x00010d00ff090b82 */ /* 0x000e220000000800 */
[----:B--2---:R-:W-:Y:S01]  /*36e80*/  IMAD.SHL.U32 R8, R3, 0x10, RZ ;  /* 0x0000001003087824 */ /* 0x004fe200078e00ff */
[----:B------:R-:W-:-:S04]  /*36e90*/  SHF.R.U32.HI R2, RZ, 0x3, R2 ;  /* 0x00000003ff027819 */ /* 0x000fc80000011602 */
[----:B------:R-:W-:Y:S02]  /*36ea0*/  LOP3.LUT R8, R2, 0x70, R8, 0xf8, !PT ;  /* 0x0000007002087812 */ /* 0x000fe400078ef808 */
[----:B------:R-:W1:Y:S02]  /*36eb0*/  @P0 LDC R3, c[0x0][0x438] ;  /* 0x00010e00ff030b82 */ /* 0x000e640000000800 */
[C---:B------:R-:W-:Y:S01]  /*36ec0*/  ISETP.GT.U32.AND P2, PT, R8.reuse, 0x3f, PT ;  /* 0x0000003f0800780c */ /* 0x040fe20003f44070 */
[----:B------:R-:W-:-:S04]  /*36ed0*/  IMAD.IADD R4, R8, 0x1, R4 ;  /* 0x0000000108047824 */ /* 0x000fc800078e0204 */
[----:B------:R-:W-:Y:S02]  /*36ee0*/  IMAD.MOV.U32 R2, RZ, RZ, R4 ;  /* 0x000000ffff027224 */ /* 0x000fe400078e0004 */
[----:B0--34-:R-:W-:-:S06]  /*36ef0*/  @P0 IMAD.HI.U32 R6, R4, R9, RZ ;  /* 0x0000000904060227 */ /* 0x019fcc00078e00ff */
[----:B------:R-:W0:Y:S01]  /*36f00*/  @!P2 LDC.64 R8, c[0x0][0x428] ;  /* 0x00010a00ff08ab82 */ /* 0x000e220000000a00 */
[----:B-1----:R-:W-:-:S05]  /*36f10*/  @P0 SHF.R.U32.HI R2, RZ, R3, R6 ;  /* 0x00000003ff020219 */ /* 0x002fca0000011606 */
[----:B------:R-:W-:-:S04]  /*36f20*/  IMAD.MOV R3, RZ, RZ, -R2 ;  /* 0x000000ffff037224 */ /* 0x000fc800078e0a02 */
[----:B------:R-:W-:Y:S01]  /*36f30*/  IMAD R5, R5, R3, R4 ;  /* 0x0000000305057224 */ /* 0x000fe200078e0204 */
[--C-:B------:R-:W-:Y:S01]  /*36f40*/  @!P2 SHF.R.S32.HI R3, RZ, 0x1f, R2.reuse ;  /* 0x0000001fff03a819 */ /* 0x100fe20000011402 */
[-C--:B0-----:R-:W-:Y:S02]  /*36f50*/  @!P2 IMAD R4, R35, R8.reuse, RZ ;  /* 0x000000082304a224 */ /* 0x081fe400078e02ff */
        /* <DEDUP_REMOVED lines=18> */
.L_x_3815:
[----:B------:R-:W-:Y:S01]  /*37080*/  IMAD R6, R22, 0x8, R18 ;  /* 0x0000000816067824 */ /* 0x000fe200078e0212 */
[----:B------:R-:W-:Y:S01]  /*37090*/  SHF.L.U32 R25, R28, 0x1f, RZ ;  /* 0x0000001f1c197819 */ /* 0x000fe200000006ff */
[----:B------:R-:W-:Y:S01]  /*370a0*/  BSSY B1, `(.L_x_3816) ;  /* 0x0000004000017945 */ /* 0x000fe20003800000 */
[----:B------:R-:W-:Y:S02]  /*370b0*/  SHF.R.S32.HI R9, RZ, 0x1f, R5 ;  /* 0x0000001fff097819 */ /* 0x000fe40000011405 */
[----:B------:R-:W0:Y:S02]  /*370c0*/  SYNCS.PHASECHK.TRANS64.TRYWAIT P0, [R6+URZ+0x38840], R25 ;  /* 0x03884019060075a7 */ /* 0x000e24000800017f */
[----:B0-----:R-:W-:Y:S05]  /*370d0*/  @!P0 BRA `(.L_x_3817) ;  /* 0x0000005000e08947 */ /* 0x001fea0003800000 */
.L_x_3950:
[----:B------:R-:W-:Y:S05]  /*370e0*/  BSYNC B1 ;  /* 0x0000000000017941 */ /* 0x000fea0003800000 */
.L_x_3816:
        /* <DEDUP_REMOVED lines=40> */
.L_x_3960:
        /* <DEDUP_REMOVED lines=8> */
.L_x_3819:
        /* <DEDUP_REMOVED lines=10> */
.L_x_3820:
[----:B------:R3:W-:Y:S01]  /*37490*/  SYNCS.ARRIVE.TRANS64.A1T0 RZ, [R6+URZ+0x38830], RZ ;  /* 0x038830ff06ff79a7 */ /* 0x0007e2000810003f */
[----:B------:R-:W-:Y:S05]  /*374a0*/  @!P2 BRA `(.L_x_3821) ;  /* 0x000000000004a947 */ /* 0x000fea0003800000 */
[----:B------:R-:W-:Y:S01]  /*374b0*/  BPT.TRAP 0x1 ;  /* 0x000000040000795c */ /* 0x000fe20000300000 */
.L_x_3821:
[----:B------:R-:W4:Y:S01]  /*374c0*/  SYNCS.PHASECHK.TRANS64.TRYWAIT P0, [R6+URZ+0x38860], R25 ;  /* 0x03886019060075a7 */ /* 0x000f22000800017f */
[----:B------:R-:W-:Y:S04]  /*374d0*/  BSSY B1, `(.L_x_3822) ;  /* 0x0000002000017945 */ /* 0x000fe80003800000 */
[----:B----4-:R-:W-:Y:S05]  /*374e0*/  @!P0 BRA `(.L_x_3823) ;  /* 0x00000054000c8947 */ /* 0x010fea0003800000 */
.L_x_3961:
[----:B------:R-:W-:Y:S05]  /*374f0*/  BSYNC B1 ;  /* 0x0000000000017941 */ /* 0x000fea0003800000 */
.L_x_3822:
[----:B------:R-:W-:Y:S01]  /*37500*/  ULDC.64 UR4, c[0x0][0x328] ;  /* 0x0000ca0000047ab9 */ /* 0x000fe20000000a00 */
[----:B------:R-:W-:Y:S01]  /*37510*/  ULDC.64 UR6, c[0x0][0x318] ;  /* 0x0000c60000067ab9 */ /* 0x000fe20000000a00 */
[----:B------:R-:W-:Y:S01]  /*37520*/  IMAD R9, R9, UR4, RZ ;  /* 0x0000000409097c24 */ /* 0x000fe2000f8e02ff */
[----:B------:R-:W-:Y:S01]  /*37530*/  LOP3.LUT P5, RZ, R17, 0x8, RZ, 0xc0, !PT ;  /* 0x0000000811ff7812 */ /* 0x000fe200078ac0ff */
[----:B--2---:R-:W-:Y:S01]  /*37540*/  IMAD.WIDE.U32 R2, R5, UR4, RZ ;  /* 0x0000000405027c25 */ /* 0x004fe2000f8e00ff */
        /* <DEDUP_REMOVED lines=16> */
[----:B------:R-:W2:Y:S01]  /*37650*/  SHFL.IDX PT, R2, R9, RZ, 0x181f ;  /* 0x00181fff09027589 */ /* 0x000ea200000e0000 */
[----:B------:R-:W-:Y:S01]  /*37660*/  LOP3.LUT P1, RZ, R17, 0x80, RZ, 0xc0, !PT ;  /* 0x0000008011ff7812 */ /* 0x000fe2000782c0ff */
        /* <DEDUP_REMOVED lines=12> */
[----:B--2---:R-:W-:-:S05]  /*37730*/  IADD3 R2, P0, R2, R0, RZ ;  /* 0x0000000002027210 */ /* 0x004fca0007f1e0ff */
        /* <DEDUP_REMOVED lines=43> */
.L_x_3971:
        /* <DEDUP_REMOVED lines=25> */
.L_x_3825:
        /* <DEDUP_REMOVED lines=10> */
.L_x_3826:
[----:B------:R1:W-:Y:S01]  /*37c20*/  SYNCS.ARRIVE.TRANS64.A1T0 RZ, [R6+URZ+0x38850], RZ ;  /* 0x038850ff06ff79a7 */ /* 0x0003e2000810003f */
[----:B------:R-:W-:Y:S05]  /*37c30*/  @P3 BRA `(.L_x_3827) ;  /* 0xfffffff0006c3947 */ /* 0x000fea000383ffff */
.L_x_3814:
[----:B------:R-:W-:Y:S05]  /*37c40*/  BSYNC B0 ;  /* 0x0000000000007941 */ /* 0x000fea0003800000 */
.L_x_3813:
        /* <DEDUP_REMOVED lines=21> */
.L_x_3829:
[----:B------:R-:W-:Y:S05]  /*37da0*/  BSYNC B0 ;  /* 0x0000000000007941 */ /* 0x000fea0003800000 */
.L_x_3828:
[----:B------:R-:W-:-:S07]  /*37db0*/  SEL R22, R22, RZ, P0 ;  /* 0x000000ff16167207 */ /* 0x000fce0000000000 */
.L_x_3782:
[----:B------:R-:W-:Y:S05]  /*37dc0*/  BSYNC B7 ;  /* 0x0000000000077941 */ /* 0x000fea0003800000 */
.L_x_3780:
        /* <DEDUP_REMOVED lines=8> */
[----:B----4-:R2:W4:Y:S01]  /*37e50*/  LDS.128 R24, [R18+0x388d0] ;  /* 0x0388d00012187984 */ /* 0x0105220000000c00 */
[----:B------:R-:W-:Y:S06]  /*37e60*/  BAR.ARV 0x4, 0x180 ;  /* 0x0106000000007b1d */ /* 0x000fec0000002000 */
[----:B------:R-:W-:Y:S05]  /*37e70*/  BRA `(.L_x_3831) ;  /* 0x0000000c00d47947 */ /* 0x000fea0003800000 */
.L_x_3830:
        /* <DEDUP_REMOVED lines=14> */
[----:B----4-:R-:W-:Y:S01]  /*37f60*/  IMAD.MOV.U32 R25, RZ, RZ, RZ ;  /* 0x000000ffff197224 */ /* 0x010fe200078e00ff */
[C---:B------:R-:W-:Y:S01]  /*37f70*/  ISETP.GE.U32.AND P2, PT, R8.reuse, 0x2, PT ;  /* 0x000000020800780c */ /* 0x040fe20003f46070 */
[----:B------:R-:W-:Y:S01]  /*37f80*/  IMAD.MOV.U32 R5, RZ, RZ, RZ ;  /* 0x000000ffff057224 */ /* 0x000fe200078e00ff */
[C---:B------:R-:W-:Y:S01]  /*37f90*/  ISETP.GE.U32.AND P3, PT, R8.reuse, 0x4, PT ;  /* 0x000000040800780c */ /* 0x040fe20003f66070 */
[----:B------:R-:W-:Y:S01]  /*37fa0*/  SHFL.IDX PT, R0, R24, RZ, 0x1f ;  /* 0x00001fff18007589 */ /* 0x000fe200000e0000 */
[C---:B------:R-:W-:Y:S02]  /*37fb0*/  ISETP.GE.U32.AND P4, PT, R8.reuse, 0x8, PT ;  /* 0x000000080800780c */ /* 0x040fe40003f86070 */
[----:B------:R-:W-:Y:S01]  /*37fc0*/  ISETP.GE.U32.AND P5, PT, R8, 0x10, PT ;  /* 0x000000100800780c */ /* 0x000fe20003fa6070 */
[----:B-1-3--:R0:W-:Y:S02]  /*37fd0*/  SHFL.IDX PT, R6, R24, 0x1, 0x1f ;  /* 0x00201f0018067f89 */ /* 0x00a1e400000e0000 */
        /* <DEDUP_REMOVED lines=21> */
.L_x_3981:
[----:B------:R-:W-:Y:S02]  /*38130*/  ULDC UR4, c[0x0][0xd38] ;  /* 0x00034e0000047ab9 */ /* 0x000fe40000000800 */
[----:B------:R-:W-:-:S04]  /*38140*/  IMAD.U32 R4, RZ, RZ, UR4 ;  /* 0x00000004ff047e24 */ /* 0x000fc8000f8e00ff */
[----:B-1----:R-:W-:-:S04]  /*38150*/  IMAD R3, R14, R4, RZ ;  /* 0x000000040e037224 */ /* 0x002fc800078e02ff */
[----:B------:R-:W-:-:S05]  /*38160*/  IMAD.IADD R6, R6, 0x1, R3 ;  /* 0x0000000106067824 */ /* 0x000fca00078e0203 */
[----:B------:R-:W-:-:S13]  /*38170*/  ISETP.GT.AND P6, PT, R6, R0, PT ;  /* 0x000000000600720c */ /* 0x000fda0003fc4270 */
[----:B------:R-:W-:Y:S05]  /*38180*/  @P6 BRA `(.L_x_3833) ;  /* 0x0000000000a46947 */ /* 0x000fea0003800000 */
.L_x_3836:
        /* <DEDUP_REMOVED lines=35> */
.L_x_3989:
[----:B------:R-:W-:Y:S02]  /*383c0*/  ULDC UR4, c[0x0][0xd38] ;  /* 0x00034e0000047ab9 */ /* 0x000fe40000000800 */
[----:B------:R-:W-:-:S04]  /*383d0*/  IMAD.U32 R4, RZ, RZ, UR4 ;  /* 0x00000004ff047e24 */ /* 0x000fc8000f8e00ff */
[----:B-1----:R-:W-:-:S04]  /*383e0*/  IMAD R3, R14, R4, RZ ;  /* 0x000000040e037224 */ /* 0x002fc800078e02ff */
[----:B------:R-:W-:-:S05]  /*383f0*/  IMAD.IADD R6, R3, 0x1, R6 ;  /* 0x0000000103067824 */ /* 0x000fca00078e0206 */
[----:B------:R-:W-:-:S13]  /*38400*/  ISETP.GT.AND P6, PT, R6, R0, PT ;  /* 0x000000000600720c */ /* 0x000fda0003fc4270 */
[----:B------:R-:W-:Y:S05]  /*38410*/  @!P6 BRA `(.L_x_3836) ;  /* 0xfffffffc005ce947 */ /* 0x000fea000383ffff */
.L_x_3833:
        /* <DEDUP_REMOVED lines=10> */
.L_x_3994:
[----:B------:R-:W-:-:S13]  /*384c0*/  ISETP.NE.AND P0, PT, R3, RZ, PT ;  /* 0x000000ff0300720c */ /* 0x000fda0003f05270 */
[----:B------:R-:W-:Y:S05]  /*384d0*/  @!P0 BRA `(.L_x_3838) ;  /* 0x0000000000108947 */ /* 0x000fea0003800000 */
[----:B------:R-:W-:Y:S01]  /*384e0*/  UMOV UR4, 0xffffffff ;  /* 0xffffffff00047882 */ /* 0x000fe20000000000 */
[----:B------:R-:W-:Y:S02]  /*384f0*/  VIADD R12, R7, 0xffffffff ;  /* 0xffffffff070c7836 */ /* 0x000fe40000000000 */
[----:B------:R-:W-:Y:S05]  /*38500*/  BRA.DIV UR4, `(.L_x_3839) ;  /* 0x0000005604447947 */ /* 0x000fea000b800000 */
[----:B------:R4:W0:Y:S02]  /*38510*/  SHFL.IDX PT, R24, R2, R12, 0x1f ;  /* 0x00001f0c02187589 */ /* 0x00082400000e0000 */
.L_x_3838:
        /* <DEDUP_REMOVED lines=59> */
.L_x_3840:
        /* <DEDUP_REMOVED lines=60> */
.L_x_3841:
[----:B------:R-:W-:-:S05]  /*38c90*/  LOP3.LUT R0, RZ, R3, RZ, 0x33, !PT ;  /* 0x00000003ff007212 */ /* 0x000fca00078e33ff */
[----:B------:R-:W-:Y:S01]  /*38ca0*/  IMAD.IADD R25, R25, 0x1, R0 ;  /* 0x0000000119197824 */ /* 0x000fe200078e0200 */
[----:B------:R-:W-:Y:S06]  /*38cb0*/  BRA `(.L_x_3842) ;  /* 0x00000000001c7947 */ /* 0x000fec0003800000 */
.L_x_3834:
[----:B------:R-:W-:Y:S01]  /*38cc0*/  UMOV UR4, URZ ;  /* 0x0000003f00047c82 */ /* 0x000fe20008000000 */
[----:B------:R-:W-:Y:S01]  /*38cd0*/  UMOV UR5, URZ ;  /* 0x0000003f00057c82 */ /* 0x000fe20008000000 */
[----:B------:R-:W-:Y:S01]  /*38ce0*/  ULDC UR6, c[0x0][0xd3c] ;  /* 0x00034f0000067ab9 */ /* 0x000fe20000000800 */
[----:B------:R-:W-:Y:S02]  /*38cf0*/  IMAD.MOV.U32 R24, RZ, RZ, R0 ;  /* 0x000000ffff187224 */ /* 0x000fe400078e0000 */
[----:B------:R-:W-:Y:S02]  /*38d00*/  IMAD.U32 R25, RZ, RZ, UR4 ;  /* 0x00000004ff197e24 */ /* 0x000fe4000f8e00ff */
[----:B------:R-:W-:Y:S02]  /*38d10*/  IMAD.U32 R26, RZ, RZ, UR5 ;  /* 0x00000005ff1a7e24 */ /* 0x000fe4000f8e00ff */
[----:B------:R-:W-:-:S07]  /*38d20*/  IMAD.U32 R27, RZ, RZ, UR6 ;  /* 0x00000006ff1b7e24 */ /* 0x000fce000f8e00ff */
.L_x_3842:
        /* <DEDUP_REMOVED lines=10> */
.L_x_3831:
[----:B------:R-:W-:Y:S02]  /*38dd0*/  ULDC UR4, c[0x0][0xd3c] ;  /* 0x00034f0000047ab9 */ /* 0x000fe40000000800 */
[----:B----4-:R-:W-:-:S13]  /*38de0*/  ISETP.GE.AND P0, PT, R27, UR4, PT ;  /* 0x000000041b007c0c */ /* 0x010fda000bf06270 */
[----:B------:R-:W-:Y:S05]  /*38df0*/  @!P0 BRA `(.L_x_3843) ;  /* 0xffffff7c00688947 */ /* 0x000fea000383ffff */
[----:B------:R-:W-:Y:S05]  /*38e00*/  BSYNC B8 ;  /* 0x0000000000087941 */ /* 0x000fea0003800000 */
.L_x_3710:
[----:B-1----:R-:W4:Y:S01]  /*38e10*/  LDL.LU R0, [R1+0x43c] ;  /* 0x00043c0001007983 */ /* 0x002f220000300800 */
[----:B------:R-:W-:Y:S01]  /*38e20*/  BSSY B0, `(.L_x_3844) ;  /* 0x000000b000007945 */ /* 0x000fe20003800000 */
[----:B------:R-:W1:Y:S01]  /*38e30*/  S2R R5, SR_CgaCtaId ;  /* 0x0000000000057919 */ /* 0x000e620000008800 */
        /* <DEDUP_REMOVED lines=9> */
.L_x_3997:
[----:B------:R-:W-:Y:S05]  /*38ed0*/  BSYNC B0 ;  /* 0x0000000000007941 */ /* 0x000fea0003800000 */
.L_x_3844:
[----:B------:R-:W-:-:S03]  /*38ee0*/  UMOV UR4, 0xffffffff ;  /* 0xffffffff00047882 */ /* 0x000fc60000000000 */
[----:B------:R-:W-:Y:S05]  /*38ef0*/  BRA.DIV UR4, `(.L_x_3846) ;  /* 0x0000004e04047947 */ /* 0x000fea000b800000 */
[----:B-1----:R-:W1:Y:S02]  /*38f00*/  S2R R0, SR_TID.X ;  /* 0x0000000000007919 */ /* 0x002e640000002100 */
[----:B-1----:R-:W-:-:S04]  /*38f10*/  SHF.R.U32.HI R0, RZ, 0x5, R0 ;  /* 0x00000005ff007819 */ /* 0x002fc80000011600 */
[----:B------:R-:W-:-:S05]  /*38f20*/  LOP3.LUT R0, R0, 0x3, RZ, 0xc0, !PT ;  /* 0x0000000300007812 */ /* 0x000fca00078ec0ff */
[----:B------:R1:W4:Y:S02]  /*38f30*/  SHFL.IDX PT, R14, R0, RZ, 0x1f ;  /* 0x00001fff000e7589 */ /* 0x00032400000e0000 */
.L_x_4000:
[----:B----4-:R-:W-:-:S13]  /*38f40*/  ISETP.NE.AND P0, PT, R14, RZ, PT ;  /* 0x000000ff0e00720c */ /* 0x010fda0003f05270 */
[----:B------:R-:W-:Y:S05]  /*38f50*/  @P0 BRA `(.L_x_3466) ;  /* 0x0000000000880947 */ /* 0x000fea0003800000 */
[----:B------:R-:W-:-:S03]  /*38f60*/  UMOV UR4, 0xffffffff ;  /* 0xffffffff00047882 */ /* 0x000fc60000000000 */
[----:B------:R-:W-:Y:S05]  /*38f70*/  BRA.DIV UR4, `(.L_x_3847) ;  /* 0x0000004e04187947 */ /* 0x000fea000b800000 */
[----:B------:R-:W-:-:S13]  /*38f80*/  ELECT P6, URZ, PT ;  /* 0x00000000003f782f */ /* 0x000fda00038c0000 */
.L_x_4003:
[----:B------:R-:W-:Y:S05]  /*38f90*/  @!P6 BRA `(.L_x_3466) ;  /* 0x000000000078e947 */ /* 0x000fea0003800000 */
[----:B------:R-:W-:-:S06]  /*38fa0*/  ULOP3.LUT UR4, UR60, 0x2, URZ, 0xfc, !UPT ;  /* 0x000000023c047892 */ /* 0x000fcc000f8efc3f */
[----:B-1----:R-:W-:-:S05]  /*38fb0*/  IMAD.U32 R0, RZ, RZ, UR4 ;  /* 0x00000004ff007e24 */ /* 0x002fca000f8e00ff */
[----:B------:R-:W-:-:S13]  /*38fc0*/  ISETP.NE.AND P0, PT, R0, 0x3, PT ;  /* 0x000000030000780c */ /* 0x000fda0003f05270 */
[----:B------:R-:W-:Y:S05]  /*38fd0*/  @!P0 BRA `(.L_x_3848) ;  /* 0x0000000000048947 */ /* 0x000fea0003800000 */
[----:B------:R-:W-:Y:S01]  /*38fe0*/  BPT.TRAP 0x1 ;  /* 0x000000040000795c */ /* 0x000fe20000300000 */
.L_x_3848:
[----:B------:R-:W-:Y:S01]  /*38ff0*/  IMAD R5, R22, 0x8, R7 ;  /* 0x0000000816057824 */ /* 0x000fe200078e0207 */
[----:B------:R-:W-:Y:S01]  /*39000*/  SHF.L.U32 R0, R28, 0x1f, RZ ;  /* 0x0000001f1c007819 */ /* 0x000fe200000006ff */
[----:B------:R-:W-:-:S03]  /*39010*/  VIADD R22, R22, 0x1 ;  /* 0x0000000116167836 */ /* 0x000fc60000000000 */
[----:B------:R-:W1:Y:S02]  /*39020*/  SYNCS.PHASECHK.TRANS64.TRYWAIT P1, [R5+URZ+0x38840], R0 ;  /* 0x03884000050075a7 */ /* 0x000e64000802017f */
[----:B------:R-:W-:-:S04]  /*39030*/  ISETP.NE.AND P2, PT, R22, 0x2, PT ;  /* 0x000000021600780c */ /* 0x000fc80003f45270 */
[----:B------:R-:W-:Y:S01]  /*39040*/  SEL R3, RZ, 0x1, P2 ;  /* 0x00000001ff037807 */ /* 0x000fe20001000000 */
[----:B-1----:R-:W-:Y:S08]  /*39050*/  @!P1 BRA `(.L_x_3849) ;  /* 0x0000004c00009947 */ /* 0x002ff00003800000 */
.L_x_4004:
[----:B------:R-:W-:Y:S02]  /*39060*/  SEL R22, R22, RZ, P2 ;  /* 0x000000ff16167207 */ /* 0x000fe40001000000 */
[----:B------:R-:W-:Y:S01]  /*39070*/  LOP3.LUT R2, R28, R3, RZ, 0x3c, !PT ;  /* 0x000000031c027212 */ /* 0x000fe200078e3cff */
[----:B------:R-:W-:Y:S06]  /*39080*/  @!P0 BRA `(.L_x_3850) ;  /* 0x0000000000048947 */ /* 0x000fec0003800000 */
[----:B------:R-:W-:Y:S01]  /*39090*/  BPT.TRAP 0x1 ;  /* 0x000000040000795c */ /* 0x000fe20000300000 */
.L_x_3850:
[----:B------:R-:W-:Y:S01]  /*390a0*/  IMAD R3, R22, 0x8, R7 ;  /* 0x0000000816037824 */ /* 0x000fe200078e0207 */
[----:B------:R-:W-:-:S04]  /*390b0*/  SHF.L.U32 R2, R2, 0x1f, RZ ;  /* 0x0000001f02027819 */ /* 0x000fc800000006ff */
[----:B------:R-:W4:Y:S02]  /*390c0*/  SYNCS.PHASECHK.TRANS64.TRYWAIT P1, [R3+URZ+0x38840], R2 ;  /* 0x03884002030075a7 */ /* 0x000f24000802017f */
[----:B----4-:R-:W-:Y:S05]  /*390d0*/  @!P1 BRA `(.L_x_3851) ;  /* 0x0000004800f49947 */ /* 0x010fea0003800000 */
.L_x_4005:
[----:B------:R-:W-:Y:S05]  /*390e0*/  @!P0 BRA `(.L_x_3852) ;  /* 0x0000000000048947 */ /* 0x000fea0003800000 */
[----:B------:R-:W-:Y:S01]  /*390f0*/  BPT.TRAP 0x1 ;  /* 0x000000040000795c */ /* 0x000fe20000300000 */
.L_x_3852:
[----:B------:R-:W5:Y:S02]  /*39100*/  SYNCS.PHASECHK.TRANS64.TRYWAIT P1, [R5+URZ+0x38860], R0 ;  /* 0x03886000050075a7 */ /* 0x000f64000802017f */
[----:B-----5:R-:W-:Y:S05]  /*39110*/  @!P1 BRA `(.L_x_3853) ;  /* 0x0000004800f89947 */ /* 0x020fea0003800000 */
.L_x_4006:
[----:B------:R-:W-:Y:S05]  /*39120*/  @!P0 BRA `(.L_x_3854) ;  /* 0x0000000000048947 */ /* 0x000fea0003800000 */
[----:B------:R-:W-:Y:S01]  /*39130*/  BPT.TRAP 0x1 ;  /* 0x000000040000795c */ /* 0x000fe20000300000 */
.L_x_3854:
[----:B------:R0:W0:Y:S02]  /*39140*/  SYNCS.PHASECHK.TRANS64.TRYWAIT P0, [R3+URZ+0x38860], R2 ;  /* 0x03886002030075a7 */ /* 0x000024000800017f */
[----:B0-----:R-:W-:Y:S05]  /*39150*/  @!P0 NANOSLEEP.SYNCS 0x989680 ;  /* 0x009896800000895d */ /* 0x001fea0003900000 */
[----:B------:R-:W0:Y:S02]  /*39160*/  @!P0 SYNCS.PHASECHK.TRANS64 P0, [R3+URZ+0x38860], R2 ;  /* 0x03886002030085a7 */ /* 0x000e24000800007f */
[----:B0-----:R-:W-:Y:S05]  /*39170*/  @!P0 BRA `(.L_x_3854) ;  /* 0xfffffffc00f08947 */ /* 0x001fea000383ffff */
.L_x_3466:
[----:B------:R-:W-:Y:S05]  /*39180*/  BSYNC B9 ;  /* 0x0000000000097941 */ /* 0x000fea0003800000 */
.L_x_3463:
[----:B------:R-:W-:Y:S05]  /*39190*/  EXIT ;  /* 0x000000000000794d */ /* 0x000fea0003800000 */
.L_x_3492:
[----:B0-----:R0:W1:Y:S02]  /*391a0*/  SYNCS.PHASECHK.TRANS64.TRYWAIT P4, [R40+URZ+0x38890], R51 ;  /* 0x03889033280075a7 */ /* 0x001064000808017f */
[----:B-1----:R-:W-:Y:S05]  /*391b0*/  @!P4 NANOSLEEP.SYNCS 0x989680 ;  /* 0x009896800000c95d */ /* 0x002fea0003900000 */
[----:B------:R-:W1:Y:S02]  /*391c0*/  @!P4 SYNCS.PHASECHK.TRANS64 P4, [R40+URZ+0x38890], R51 ;  /* 0x038890332800c5a7 */ /* 0x000e64000808007f */
[----:B-1----:R-:W-:Y:S05]  /*391d0*/  @!P4 BRA `(.L_x_3492) ;  /* 0xfffffffc00f0c947 */ /* 0x002fea000383ffff */
[----:B------:R-:W-:Y:S05]  /*391e0*/  BRA `(.L_x_3855) ;  /* 0xfffffc9c00b87947 */ /* 0x000fea000383ffff */
.L_x_3493:
        /* <DEDUP_REMOVED lines=8> */
.L_x_3857:
[----:B------:R-:W-:Y:S05]  /*39270*/  BSYNC B1 ;  /* 0x0000000000017941 */ /* 0x000fea0003800000 */
.L_x_3856:
        /* <DEDUP_REMOVED lines=8> */
.L_x_3858:
[----:B------:R-:W-:Y:S05]  /*39300*/  BRA `(.L_x_3859) ;  /* 0xfffffc9c00847947 */ /* 0x000fea000383ffff */
.L_x_3503:
[----:B0-----:R0:W1:Y:S02]  /*39310*/  SYNCS.PHASECHK.TRANS64.TRYWAIT P5, [R40+URZ+0x38890], R51 ;  /* 0x03889033280075a7 */ /* 0x00106400080a017f */
[----:B-1----:R-:W-:Y:S05]  /*39320*/  @!P5 NANOSLEEP.SYNCS 0x989680 ;  /* 0x009896800000d95d */ /* 0x002fea0003900000 */
[----:B------:R-:W1:Y:S02]  /*39330*/  @!P5 SYNCS.PHASECHK.TRANS64 P5, [R40+URZ+0x38890], R51 ;  /* 0x038890332800d5a7 */ /* 0x000e6400080a007f */
[----:B-1----:R-:W-:Y:S05]  /*39340*/  @!P5 BRA `(.L_x_3503) ;  /* 0xfffffffc00f0d947 */ /* 0x002fea000383ffff */
[----:B------:R-:W-:Y:S05]  /*39350*/  BRA `(.L_x_3860) ;  /* 0xfffffca800347947 */ /* 0x000fea000383ffff */
.L_x_3504:
        /* <DEDUP_REMOVED lines=8> */
.L_x_3862:
[----:B------:R-:W-:Y:S05]  /*393e0*/  BSYNC B1 ;  /* 0x0000000000017941 */ /* 0x000fea0003800000 */
.L_x_3861:
        /* <DEDUP_REMOVED lines=8> */
.L_x_3863:
[----:B------:R-:W-:Y:S01]  /*39470*/  IMAD.MOV.U32 R20, RZ, RZ, R14 ;  /* 0x000000ffff147224 */ /* 0x000fe200078e000e */
[----:B------:R-:W-:Y:S06]  /*39480*/  BRA `(.L_x_3864) ;  /* 0xfffffca400fc7947 */ /* 0x000fec000383ffff */
.L_x_3509:
[----:B0-----:R0:W1:Y:S02]  /*39490*/  SYNCS.PHASECHK.TRANS64.TRYWAIT P0, [R40+URZ+0x38890], R51 ;  /* 0x03889033280075a7 */ /* 0x001064000800017f */
[----:B-1----:R-:W-:Y:S05]  /*394a0*/  @!P0 NANOSLEEP.SYNCS 0x989680 ;  /* 0x009896800000895d */ /* 0x002fea0003900000 */
[----:B------:R-:W1:Y:S02]  /*394b0*/  @!P0 SYNCS.PHASECHK.TRANS64 P0, [R40+URZ+0x38890], R51 ;  /* 0x03889033280085a7 */ /* 0x000e64000800007f */
[----:B-1----:R-:W-:Y:S05]  /*394c0*/  @!P0 BRA `(.L_x_3509) ;  /* 0xfffffffc00f08947 */ /* 0x002fea000383ffff */
[----:B------:R-:W-:Y:S05]  /*394d0*/  BRA `(.L_x_3865) ;  /* 0xfffffcac00d07947 */ /* 0x000fea000383ffff */
.L_x_3510:
[----:B------:R-:W-:Y:S01]  /*394e0*/  BSSY B1, `(.L_x_3866) ;  /* 0x0000007000017945 */ /* 0x000fe20003800000 */
[----:B------:R-:W-:Y:S02]  /*394f0*/  IMAD.MOV.U32 R12, RZ, RZ, RZ ;  /* 0x000000ffff0c7224 */ /* 0x000fe400078e00ff */
[----:B------:R-:W-:Y:S02]  /*39500*/  IMAD.MOV.U32 R11, RZ, RZ, 0x1c1f ;  /* 0x00001c1fff0b7424 */ /* 0x000fe400078e00ff */
[----:B------:R-:W-:-:S07]  /*39510*/  IMAD.MOV.U32 R15, RZ, RZ, -0x1 ;  /* 0xffffffffff0f7424 */ /* 0x000fce00078e00ff */
[----:B0-----:R-:W-:Y:S05]  /*39520*/  WARPSYNC.COLLECTIVE R15, `(.L_x_3867) ;  /* 0x000000000f087348 */ /* 0x001fea0003c00000 */
[----:B------:R1:W2:Y:S02]  /*39530*/  SHFL.IDX P6, R14, R13, R12, R11 ;  /* 0x0000000c0d0e7389 */ /* 0x0002a400000c000b */
[----:B012---:R-:W-:Y:S01]  /*39540*/  ENDCOLLECTIVE ;  /* 0x000000000000791b */ /* 0x007fe20003800000 */
.L_x_3867:
[----:B------:R-:W-:Y:S05]  /*39550*/  BSYNC B1 ;  /* 0x0000000000017941 */ /* 0x000fea0003800000 */
.L_x_3866:
        /* <DEDUP_REMOVED lines=8> */
.L_x_3868:
[----:B------:R-:W-:Y:S05]  /*395e0*/  BRA `(.L_x_3869) ;  /* 0xfffffcac00f07947 */ /* 0x000fea000383ffff */
.L_x_3514:
[----:B----4-:R4:W0:Y:S02]  /*395f0*/  SYNCS.PHASECHK.TRANS64.TRYWAIT P3, [R40+URZ+0x388b0], R51 ;  /* 0x0388b033280075a7 */ /* 0x010824000806017f */
[----:B0-----:R-:W-:Y:S05]  /*39600*/  @!P3 NANOSLEEP.SYNCS 0x989680 ;  /* 0x009896800000b95d */ /* 0x001fea0003900000 */
[----:B------:R-:W0:Y:S02]  /*39610*/  @!P3 SYNCS.PHASECHK.TRANS64 P3, [R40+URZ+0x388b0], R51 ;  /* 0x0388b0332800b5a7 */ /* 0x000e24000806007f */
[----:B0-----:R-:W-:Y:S05]  /*39620*/  @!P3 BRA `(.L_x_3514) ;  /* 0xfffffffc00f0b947 */ /* 0x001fea000383ffff */
[----:B------:R-:W-:Y:S05]  /*39630*/  BRA `(.L_x_3870) ;  /* 0xfffffcb000807947 */ /* 0x000fea000383ffff */
.L_x_3560:
        /* <DEDUP_REMOVED lines=8> */
.L_x_3872:
[----:B------:R-:W-:Y:S05]  /*396c0*/  BSYNC B1 ;  /* 0x0000000000017941 */ /* 0x000fea0003800000 */
.L_x_3871:
        /* <DEDUP_REMOVED lines=8> */
.L_x_3873:
[----:B------:R-:W-:Y:S02]  /*39750*/  IMAD.MOV.U32 R13, RZ, RZ, R34 ;  /* 0x000000ffff0d7224 */ /* 0x000fe400078e0022 */
[----:B------:R-:W-:-:S07]  /*39760*/  IMAD.MOV.U32 R6, RZ, RZ, R14 ;  /* 0x000000ffff067224 */ /* 0x000fce00078e000e */
[----:B------:R-:W-:Y:S05]  /*39770*/  WARPSYNC.COLLECTIVE R15, `(.L_x_3874) ;  /* 0x000000000f087348 */ /* 0x000fea0003c00000 */
[----:B------:R0:W1:Y:S02]  /*39780*/  SHFL.IDX P6, R14, R13, R12, R11 ;  /* 0x0000000c0d0e7389 */ /* 0x00006400000c000b */
[----:B01----:R-:W-:Y:S01]  /*39790*/  ENDCOLLECTIVE ;  /* 0x000000000000791b */ /* 0x003fe20003800000 */
.L_x_3874:
[----:B------:R-:W-:Y:S02]  /*397a0*/  IMAD.MOV.U32 R13, RZ, RZ, R3 ;  /* 0x000000ffff0d7224 */ /* 0x000fe400078e0003 */
[----:B------:R-:W-:-:S07]  /*397b0*/  IMAD.MOV.U32 R20, RZ, RZ, R14 ;  /* 0x000000ffff147224 */ /* 0x000fce00078e000e */
[----:B------:R-:W-:Y:S05]  /*397c0*/  WARPSYNC.COLLECTIVE R15, `(.L_x_3875) ;  /* 0x000000000f087348 */ /* 0x000fea0003c00000 */
[----:B------:R0:W1:Y:S02]  /*397d0*/  SHFL.IDX P6, R14, R13, R12, R11 ;  /* 0x0000000c0d0e7389 */ /* 0x00006400000c000b */
[----:B01----:R-:W-:Y:S01]  /*397e0*/  ENDCOLLECTIVE ;  /* 0x000000000000791b */ /* 0x003fe20003800000 */
.L_x_3875:
[----:B------:R-:W-:Y:S01]  /*397f0*/  IMAD.MOV.U32 R8, RZ, RZ, R14 ;  /* 0x000000ffff087224 */ /* 0x000fe200078e000e */
[----:B------:R-:W-:Y:S06]  /*39800*/  BRA `(.L_x_3876) ;  /* 0xfffffd5800a07947 */ /* 0x000fec000383ffff */
.L_x_3563:
[----:B------:R-:W-:Y:S01]  /*39810*/  BSSY B1, `(.L_x_3877) ;  /* 0x0000008000017945 */ /* 0x000fe20003800000 */
[----:B------:R-:W-:Y:S02]  /*39820*/  IMAD.MOV.U32 R13, RZ, RZ, R64 ;  /* 0x000000ffff0d7224 */ /* 0x000fe400078e0040 */
[----:B------:R-:W-:Y:S02]  /*39830*/  IMAD.MOV.U32 R12, RZ, RZ, 0x1 ;  /* 0x00000001ff0c7424 */ /* 0x000fe400078e00ff */
[----:B------:R-:W-:Y:S02]  /*39840*/  IMAD.MOV.U32 R11, RZ, RZ, 0x1c1f ;  /* 0x00001c1fff0b7424 */ /* 0x000fe400078e00ff */
[----:B------:R-:W-:-:S07]  /*39850*/  IMAD.MOV.U32 R15, RZ, RZ, -0x1 ;  /* 0xffffffffff0f7424 */ /* 0x000fce00078e00ff */
[----:B0---4-:R-:W-:Y:S05]  /*39860*/  WARPSYNC.COLLECTIVE R15, `(.L_x_3878) ;  /* 0x000000000f087348 */ /* 0x011fea0003c00000 */
[----:B------:R1:W2:Y:S02]  /*39870*/  SHFL.IDX P6, R14, R13, R12, R11 ;  /* 0x0000000c0d0e7389 */ /* 0x0002a400000c000b */
[----:B012-4-:R-:W-:Y:S01]  /*39880*/  ENDCOLLECTIVE ;  /* 0x000000000000791b */ /* 0x017fe20003800000 */
.L_x_3878:
[----:B------:R-:W-:Y:S05]  /*39890*/  BSYNC B1 ;  /* 0x0000000000017941 */ /* 0x000fea0003800000 */
.L_x_3877:
        /* <DEDUP_REMOVED lines=8> */
.L_x_3879:
[----:B------:R-:W-:Y:S02]  /*39920*/  IMAD.MOV.U32 R13, RZ, RZ, R34 ;  /* 0x000000ffff0d7224 */ /* 0x000fe400078e0022 */
[----:B------:R-:W-:-:S07]  /*39930*/  IMAD.MOV.U32 R6, RZ, RZ, R14 ;  /* 0x000000ffff067224 */ /* 0x000fce00078e000e */
[----:B------:R-:W-:Y:S05]  /*39940*/  WARPSYNC.COLLECTIVE R15, `(.L_x_3880) ;  /* 0x000000000f087348 */ /* 0x000fea0003c00000 */
[----:B------:R0:W1:Y:S02]  /*39950*/  SHFL.IDX P6, R14, R13, R12, R11 ;  /* 0x0000000c0d0e7389 */ /* 0x00006400000c000b */
[----:B01----:R-:W-:Y:S01]  /*39960*/  ENDCOLLECTIVE ;  /* 0x000000000000791b */ /* 0x003fe20003800000 */
.L_x_3880:
[----:B------:R-:W-:Y:S02]  /*39970*/  IMAD.MOV.U32 R13, RZ, RZ, R3 ;  /* 0x000000ffff0d7224 */ /* 0x000fe400078e0003 */
[----:B------:R-:W-:-:S07]  /*39980*/  IMAD.MOV.U32 R34, RZ, RZ, R14 ;  /* 0x000000ffff227224 */ /* 0x000fce00078e000e */
[----:B------:R-:W-:Y:S05]  /*39990*/  WARPSYNC.COLLECTIVE R15, `(.L_x_3881) ;  /* 0x000000000f087348 */ /* 0x000fea0003c00000 */
[----:B------:R0:W1:Y:S02]  /*399a0*/  SHFL.IDX P6, R14, R13, R12, R11 ;  /* 0x0000000c0d0e7389 */ /* 0x00006400000c000b */
[----:B01----:R-:W-:Y:S01]  /*399b0*/  ENDCOLLECTIVE ;  /* 0x000000000000791b */ /* 0x003fe20003800000 */
.L_x_3881:
[----:B------:R-:W-:Y:S05]  /*399c0*/  BRA `(.L_x_3882) ;  /* 0xfffffd5c00047947 */ /* 0x000fea000383ffff */
.L_x_3567:
[----:B----4-:R4:W0:Y:S02]  /*399d0*/  SYNCS.PHASECHK.TRANS64.TRYWAIT P0, [R2+URZ+0x38800], R3 ;  /* 0x03880003020075a7 */ /* 0x010824000800017f */
[----:B0-----:R-:W-:Y:S05]  /*399e0*/  @!P0 NANOSLEEP.SYNCS 0x989680 ;  /* 0x009896800000895d */ /* 0x001fea0003900000 */
[----:B------:R-:W0:Y:S02]  /*399f0*/  @!P0 SYNCS.PHASECHK.TRANS64 P0, [R2+URZ+0x38800], R3 ;  /* 0x03880003020085a7 */ /* 0x000e24000800007f */
[----:B0-----:R-:W-:Y:S05]  /*39a00*/  @!P0 BRA `(.L_x_3567) ;  /* 0xfffffffc00f08947 */ /* 0x001fea000383ffff */
[----:B------:R-:W-:Y:S05]  /*39a10*/  BRA `(.L_x_3883) ;  /* 0xfffffd5c00907947 */ /* 0x000fea000383ffff */
.L_x_3575:
[----:B------:R-:W0:Y:S01]  /*39a20*/  LDC R71, c[0x0][0x3f4] ;  /* 0x0000fd00ff477b82 */ /* 0x000e220000000800 */
        /* <DEDUP_REMOVED lines=8> */
.L_x_3885:
[----:B------:R-:W-:Y:S05]  /*39ab0*/  BSYNC B1 ;  /* 0x0000000000017941 */ /* 0x000fea0003800000 */
.L_x_3884:
        /* <DEDUP_REMOVED lines=10> */
.L_x_3886:
        /* <DEDUP_REMOVED lines=8> */
.L_x_3887:
[----:B------:R-:W-:-:S05]  /*39be0*/  @!P1 IADD3 R6, P2, R5, R9, RZ ;  /* 0x0000000905069210 */ /* 0x000fca0007f5e0ff */
[----:B------:R-:W-:Y:S02]  /*39bf0*/  @!P1 IMAD.X R5, R4, 0x1, R21, P2 ;  /* 0x0000000104059824 */ /* 0x000fe400010e0615 */
[----:B------:R-:W-:Y:S02]  /*39c00*/  @!P1 IMAD.MOV.U32 R4, RZ, RZ, R6 ;  /* 0x000000ffff049224 */ /* 0x000fe400078e0006 */
[----:B------:R-:W-:-:S04]  /*39c10*/  IMAD.MOV.U32 R13, RZ, RZ, R69 ;  /* 0x000000ffff0d7224 */ /* 0x000fc800078e0045 */
[----:B------:R-:W5:Y:S01]  /*39c20*/  @!P1 LD.E.128 R4, desc[UR36][R4.64] ;  /* 0x0000002404049980 */ /* 0x000f62000c101d00 */
[----:B------:R-:W-:-:S07]  /*39c30*/  IMAD.MOV.U32 R8, RZ, RZ, R14 ;  /* 0x000000ffff087224 */ /* 0x000fce00078e000e */
[----:B-----5:R-:W-:Y:S05]  /*39c40*/  WARPSYNC.COLLECTIVE R15, `(.L_x_3888) ;  /* 0x000000000f087348 */ /* 0x020fea0003c00000 */
[----:B------:R0:W1:Y:S02]  /*39c50*/  SHFL.IDX P6, R14, R13, R12, R11 ;  /* 0x0000000c0d0e7389 */ /* 0x00006400000c000b */
[----:B01---5:R-:W-:Y:S01]  /*39c60*/  ENDCOLLECTIVE ;  /* 0x000000000000791b */ /* 0x023fe20003800000 */
.L_x_3888:
[----:B------:R-:W-:-:S05]  /*39c70*/  @!P1 IADD3 R14, P2, R14, R9, RZ ;  /* 0x000000090e0e9210 */ /* 0x000fca0007f5e0ff */
[----:B------:R-:W-:Y:S02]  /*39c80*/  @!P1 IMAD.X R9, R8, 0x1, R21, P2 ;  /* 0x0000000108099824 */ /* 0x000fe400010e0615 */
[----:B------:R-:W-:-:S06]  /*39c90*/  @!P1 IMAD.MOV.U32 R8, RZ, RZ, R14 ;  /* 0x000000ffff089224 */ /* 0x000fcc00078e000e */
[----:B------:R-:W2:Y:S01]  /*39ca0*/  @!P1 LD.E.128 R8, desc[UR36][R8.64] ;  /* 0x0000002408089980 */ /* 0x000ea2000c101d00 */
[----:B------:R-:W-:Y:S01]  /*39cb0*/  CS2R R64, SRZ ;  /* 0x0000000000407805 */ /* 0x000fe2000001ff00 */
[----:B------:R-:W-:Y:S02]  /*39cc0*/  IMAD.MOV.U32 R13, RZ, RZ, R27 ;  /* 0x000000ffff0d7224 */ /* 0x000fe400078e001b */
[----:B------:R-:W-:Y:S01]  /*39cd0*/  IMAD.MOV.U32 R12, RZ, RZ, 0x1 ;  /* 0x00000001ff0c7424 */ /* 0x000fe200078e00ff */
[----:B------:R-:W-:Y:S02]  /*39ce0*/  CS2R R20, SRZ ;  /* 0x0000000000147805 */ /* 0x000fe4000001ff00 */
[----:B------:R-:W-:Y:S02]  /*39cf0*/  CS2R R60, SRZ ;  /* 0x00000000003c7805 */ /* 0x000fe4000001ff00 */
[----:B------:R-:W-:Y:S01]  /*39d00*/  CS2R R62, SRZ ;  /* 0x00000000003e7805 */ /* 0x000fe2000001ff00 */
[----:B--2---:R-:W-:-:S02]  /*39d10*/  @!P1 IMAD.MOV.U32 R65, RZ, RZ, R11 ;  /* 0x000000ffff419224 */ /* 0x004fc400078e000b */
[----:B------:R-:W-:-:S07]  /*39d20*/  IMAD.MOV.U32 R11, RZ, RZ, 0x1c1f ;  /* 0x00001c1fff0b7424 */ /* 0x000fce00078e00ff */
[----:B------:R-:W-:Y:S05]  /*39d30*/  WARPSYNC.COLLECTIVE R15, `(.L_x_3889) ;  /* 0x000000000f087348 */ /* 0x000fea0003c00000 */
[----:B------:R0:W1:Y:S02]  /*39d40*/  SHFL.IDX P6, R14, R13, R12, R11 ;  /* 0x0000000c0d0e7389 */ /* 0x00006400000c000b */
[----:B01----:R-:W-:Y:S01]  /*39d50*/  ENDCOLLECTIVE ;  /* 0x000000000000791b */ /* 0x003fe20003800000 */
.L_x_3889:
[----:B------:R-:W-:Y:S02]  /*39d60*/  IMAD.MOV.U32 R13, RZ, RZ, R34 ;  /* 0x000000ffff0d7224 */ /* 0x000fe400078e0022 */
[----:B------:R-:W-:-:S07]  /*39d70*/  IMAD.MOV.U32 R24, RZ, RZ, R14 ;  /* 0x000000ffff187224 */ /* 0x000fce00078e000e */
[----:B------:R-:W-:Y:S05]  /*39d80*/  WARPSYNC.COLLECTIVE R15, `(.L_x_3890) ;  /* 0x000000000f087348 */ /* 0x000fea0003c00000 */
[----:B------:R0:W1:Y:S02]  /*39d90*/  SHFL.IDX P6, R14, R13, R12, R11 ;  /* 0x0000000c0d0e7389 */ /* 0x00006400000c000b */
[----:B01----:R-:W-:Y:S01]  /*39da0*/  ENDCOLLECTIVE ;  /* 0x000000000000791b */ /* 0x003fe20003800000 */
.L_x_3890:
[----:B------:R-:W-:Y:S02]  /*39db0*/  IMAD.MOV.U32 R13, RZ, RZ, R25 ;  /* 0x000000ffff0d7224 */ /* 0x000fe400078e0019 */
[----:B------:R-:W-:-:S07]  /*39dc0*/  IMAD.MOV.U32 R26, RZ, RZ, R14 ;  /* 0x000000ffff1a7224 */ /* 0x000fce00078e000e */
[----:B------:R-:W-:Y:S05]  /*39dd0*/  WARPSYNC.COLLECTIVE R15, `(.L_x_3891) ;  /* 0x000000000f087348 */ /* 0x000fea0003c00000 */
[----:B------:R0:W1:Y:S02]  /*39de0*/  SHFL.IDX P6, R14, R13, R12, R11 ;  /* 0x0000000c0d0e7389 */ /* 0x00006400000c000b */
[----:B01----:R-:W-:Y:S01]  /*39df0*/  ENDCOLLECTIVE ;  /* 0x000000000000791b */ /* 0x003fe20003800000 */
.L_x_3891:
[----:B------:R-:W-:Y:S02]  /*39e00*/  @!P1 IMAD.MOV.U32 R20, RZ, RZ, R4 ;  /* 0x000000ffff149224 */ /* 0x000fe400078e0004 */
[----:B------:R-:W-:Y:S02]  /*39e10*/  @!P1 IMAD.MOV.U32 R21, RZ, RZ, R5 ;  /* 0x000000ffff159224 */ /* 0x000fe400078e0005 */
[----:B------:R-:W-:Y:S02]  /*39e20*/  IMAD.MOV.U32 R4, RZ, RZ, R20 ;  /* 0x000000ffff047224 */ /* 0x000fe400078e0014 */
[----:B------:R-:W-:Y:S02]  /*39e30*/  IMAD.MOV.U32 R5, RZ, RZ, R21 ;  /* 0x000000ffff057224 */ /* 0x000fe400078e0015 */
[----:B------:R-:W-:Y:S02]  /*39e40*/  @!P1 IMAD.MOV.U32 R60, RZ, RZ, R6 ;  /* 0x000000ffff3c9224 */ /* 0x000fe400078e0006 */
[----:B------:R-:W-:-:S02]  /*39e50*/  IMAD.MOV.U32 R13, RZ, RZ, R69 ;  /* 0x000000ffff0d7224 */ /* 0x000fc400078e0045 */
[----:B------:R-:W-:Y:S01]  /*39e60*/  @!P1 IMAD.MOV.U32 R61, RZ, RZ, R7 ;  /* 0x000000ffff3d9224 */ /* 0x000fe200078e0007 */
[----:B------:R-:W-:Y:S01]  /*39e70*/  PRMT R75, R4, 0x7610, R75 ;  /* 0x00007610044b7816 */ /* 0x000fe2000000004b */
[----:B------:R-:W-:Y:S01]  /*39e80*/  IMAD.MOV.U32 R4, RZ, RZ, R60 ;  /* 0x000000ffff047224 */ /* 0x000fe200078e003c */
[----:B------:R-:W-:Y:S01]  /*39e90*/  PRMT R83, R5, 0x7610, R83 ;  /* 0x0000761005537816 */ /* 0x000fe20000000053 */
[----:B------:R-:W-:Y:S02]  /*39ea0*/  IMAD.MOV.U32 R5, RZ, RZ, R61 ;  /* 0x000000ffff057224 */ /* 0x000fe400078e003d */
[----:B------:R-:W-:-:S07]  /*39eb0*/  IMAD.MOV.U32 R25, RZ, RZ, R14 ;  /* 0x000000ffff197224 */ /* 0x000fce00078e000e */
[----:B------:R-:W-:Y:S05]  /*39ec0*/  WARPSYNC.COLLECTIVE R15, `(.L_x_3892) ;  /* 0x000000000f087348 */ /* 0x000fea0003c00000 */
[----:B------:R0:W1:Y:S02]  /*39ed0*/  SHFL.IDX P6, R14, R13, R12, R11 ;  /* 0x0000000c0d0e7389 */ /* 0x00006400000c000b */
[----:B01----:R-:W-:Y:S01]  /*39ee0*/  ENDCOLLECTIVE ;  /* 0x000000000000791b */ /* 0x003fe20003800000 */
.L_x_3892:
[----:B------:R-:W-:Y:S02]  /*39ef0*/  @!P1 IMAD.MOV.U32 R62, RZ, RZ, R8 ;  /* 0x000000ffff3e9224 */ /* 0x000fe400078e0008 */
[----:B------:R-:W-:Y:S01]  /*39f00*/  @!P1 IMAD.MOV.U32 R63, RZ, RZ, R9 ;  /* 0x000000ffff3f9224 */ /* 0x000fe200078e0009 */
[----:B------:R-:W-:Y:S01]  /*39f10*/  PRMT R70, R4, 0x5410, R5 ;  /* 0x0000541004467816 */ /* 0x000fe20000000005 */
[----:B------:R-:W-:Y:S02]  /*39f20*/  IMAD.MOV.U32 R4, RZ, RZ, R62 ;  /* 0x000000ffff047224 */ /* 0x000fe400078e003e */
[----:B------:R-:W-:Y:S02]  /*39f30*/  IMAD.MOV.U32 R5, RZ, RZ, R63 ;  /* 0x000000ffff057224 */ /* 0x000fe400078e003f */
[----:B------:R-:W-:-:S03]  /*39f40*/  @!P1 IMAD.MOV.U32 R64, RZ, RZ, R10 ;  /* 0x000000ffff409224 */ /* 0x000fc600078e000a */
[----:B------:R-:W-:Y:S01]  /*39f50*/  PRMT R34, R4, 0x5410, R5 ;  /* 0x0000541004227816 */ /* 0x000fe20000000005 */
[----:B------:R-:W-:Y:S02]  /*39f60*/  IMAD.MOV.U32 R4, RZ, RZ, R64 ;  /* 0x000000ffff047224 */ /* 0x000fe400078e0040 */
[----:B------:R-:W-:Y:S01]  /*39f70*/  IMAD.MOV.U32 R5, RZ, RZ, R65 ;  /* 0x000000ffff057224 */ /* 0x000fe200078e0041 */
[----:B------:R-:W-:Y:S02]  /*39f80*/  CS2R R8, SRZ ;  /* 0x0000000000087805 */ /* 0x000fe4000001ff00 */
[----:B------:R-:W-:Y:S02]  /*39f90*/  PRMT R78, R78, 0x5410, R4 ;  /* 0x000054104e4e7816 */ /* 0x000fe40000000004 */
[----:B------:R-:W-:Y:S01]  /*39fa0*/  PRMT R87, R5, 0x7610, R87 ;  /* 0x0000761005577816 */ /* 0x000fe20000000057 */
[----:B------:R-:W-:Y:S06]  /*39fb0*/  BRA `(.L_x_3893) ;  /* 0xfffffd6800d07947 */ /* 0x000fec000383ffff */
.L_x_3579:
[----:B0-----:R0:W1:Y:S02]  /*39fc0*/  SYNCS.PHASECHK.TRANS64.TRYWAIT P1, [R2+URZ+0x38800], R13 ;  /* 0x0388000d020075a7 */ /* 0x001064000802017f */
[----:B-1----:R-:W-:Y:S05]  /*39fd0*/  @!P1 NANOSLEEP.SYNCS 0x989680 ;  /* 0x009896800000995d */ /* 0x002fea0003900000 */
[----:B------:R-:W1:Y:S02]  /*39fe0*/  @!P1 SYNCS.PHASECHK.TRANS64 P1, [R2+URZ+0x38800], R13 ;  /* 0x0388000d020095a7 */ /* 0x000e64000802007f */
[----:B-1----:R-:W-:Y:S05]  /*39ff0*/  @!P1 BRA `(.L_x_3579) ;  /* 0xfffffffc00f09947 */ /* 0x002fea000383ffff */
[----:B------:R-:W-:Y:S05]  /*3a000*/  BRA `(.L_x_3894) ;  /* 0xfffffd6c002c7947 */ /* 0x000fea000383ffff */
.L_x_3593:
[----:B-1----:R1:W2:Y:S02]  /*3a010*/  SYNCS.PHASECHK.TRANS64.TRYWAIT P0, [R2+URZ], R3 ;  /* 0x00000003020075a7 */ /* 0x0022a4000800017f */
[----:B--2---:R-:W-:Y:S05]  /*3a020*/  @!P0 NANOSLEEP.SYNCS 0x989680 ;  /* 0x009896800000895d */ /* 0x004fea0003900000 */
[----:B------:R-:W2:Y:S02]  /*3a030*/  @!P0 SYNCS.PHASECHK.TRANS64 P0, [R2+URZ], R3 ;  /* 0x00000003020085a7 */ /* 0x000ea4000800007f */
[----:B--2---:R-:W-:Y:S05]  /*3a040*/  @!P0 BRA `(.L_x_3593) ;  /* 0xfffffffc00f08947 */ /* 0x004fea000383ffff */
[----:B------:R-:W-:Y:S05]  /*3a050*/  BRA `(.L_x_3592) ;  /* 0xfffffd8000d47947 */ /* 0x000fea000383ffff */
.L_x_3600:
[----:B-1----:R1:W2:Y:S02]  /*3a060*/  SYNCS.PHASECHK.TRANS64.TRYWAIT P0, [R2+URZ], R3 ;  /* 0x00000003020075a7 */ /* 0x0022a4000800017f */
[----:B--2---:R-:W-:Y:S05]  /*3a070*/  @!P0 NANOSLEEP.SYNCS 0x989680 ;  /* 0x009896800000895d */ /* 0x004fea0003900000 */
[----:B------:R-:W2:Y:S02]  /*3a080*/  @!P0 SYNCS.PHASECHK.TRANS64 P0, [R2+URZ], R3 ;  /* 0x00000003020085a7 */ /* 0x000ea4000800007f */
[----:B--2---:R-:W-:Y:S05]  /*3a090*/  @!P0 BRA `(.L_x_3600) ;  /* 0xfffffffc00f08947 */ /* 0x004fea000383ffff */
[----:B------:R-:W-:Y:S05]  /*3a0a0*/  BRA `(.L_x_3599) ;  /* 0xfffffd8400e07947 */ /* 0x000fea000383ffff */
.L_x_3631:
[----:B-1----:R1:W2:Y:S02]  /*3a0b0*/  SYNCS.PHASECHK.TRANS64.TRYWAIT P0, [R2+URZ], R3 ;  /* 0x00000003020075a7 */ /* 0x0022a4000800017f */
[----:B--2---:R-:W-:Y:S05]  /*3a0c0*/  @!P0 NANOSLEEP.SYNCS 0x989680 ;  /* 0x009896800000895d */ /* 0x004fea0003900000 */
[----:B------:R-:W2:Y:S02]  /*3a0d0*/  @!P0 SYNCS.PHASECHK.TRANS64 P0, [R2+URZ], R3 ;  /* 0x00000003020085a7 */ /* 0x000ea4000800007f */
[----:B--2---:R-:W-:Y:S05]  /*3a0e0*/  @!P0 BRA `(.L_x_3631) ;  /* 0xfffffffc00f08947 */ /* 0x004fea000383ffff */
[----:B------:R-:W-:Y:S05]  /*3a0f0*/  BRA `(.L_x_3630) ;  /* 0xfffffe04002c7947 */ /* 0x000fea000383ffff */
.L_x_3638:
[----:B-1----:R1:W2:Y:S02]  /*3a100*/  SYNCS.PHASECHK.TRANS64.TRYWAIT P0, [R2+URZ], R3 ;  /* 0x00000003020075a7 */ /* 0x0022a4000800017f */
[----:B--2---:R-:W-:Y:S05]  /*3a110*/  @!P0 NANOSLEEP.SYNCS 0x989680 ;  /* 0x009896800000895d */ /* 0x004fea0003900000 */
[----:B------:R-:W2:Y:S02]  /*3a120*/  @!P0 SYNCS.PHASECHK.TRANS64 P0, [R2+URZ], R3 ;  /* 0x00000003020085a7 */ /* 0x000ea4000800007f */
[----:B--2---:R-:W-:Y:S05]  /*3a130*/  @!P0 BRA `(.L_x_3638) ;  /* 0xfffffffc00f08947 */ /* 0x004fea000383ffff */
[----:B------:R-:W-:Y:S05]  /*3a140*/  BRA `(.L_x_3637) ;  /* 0xfffffe0800387947 */ /* 0x000fea000383ffff */
.L_x_3655:
[----:B-1----:R1:W2:Y:S02]  /*3a150*/  SYNCS.PHASECHK.TRANS64.TRYWAIT P0, [R2+URZ], R3 ;  /* 0x00000003020075a7 */ /* 0x0022a4000800017f */
[----:B--2---:R-:W-:Y:S05]  /*3a160*/  @!P0 NANOSLEEP.SYNCS 0x989680 ;  /* 0x009896800000895d */ /* 0x004fea0003900000 */
[----:B------:R-:W2:Y:S02]  /*3a170*/  @!P0 SYNCS.PHASECHK.TRANS64 P0, [R2+URZ], R3 ;  /* 0x00000003020085a7 */ /* 0x000ea4000800007f */
[----:B--2---:R-:W-:Y:S05]  /*3a180*/  @!P0 BRA `(.L_x_3655) ;  /* 0xfffffffc00f08947 */ /* 0x004fea000383ffff */
[----:B------:R-:W-:Y:S05]  /*3a190*/  BRA `(.L_x_3654) ;  /* 0xfffffe7400507947 */ /* 0x000fea000383ffff */
.L_x_3662:
[----:B-1----:R1:W2:Y:S02]  /*3a1a0*/  SYNCS.PHASECHK.TRANS64.TRYWAIT P0, [R2+URZ], R3 ;  /* 0x00000003020075a7 */ /* 0x0022a4000800017f */
[----:B--2---:R-:W-:Y:S05]  /*3a1b0*/  @!P0 NANOSLEEP.SYNCS 0x989680 ;  /* 0x009896800000895d */ /* 0x004fea0003900000 */
[----:B------:R-:W2:Y:S02]  /*3a1c0*/  @!P0 SYNCS.PHASECHK.TRANS64 P0, [R2+URZ], R3 ;  /* 0x00000003020085a7 */ /* 0x000ea4000800007f */
[----:B--2---:R-:W-:Y:S05]  /*3a1d0*/  @!P0 BRA `(.L_x_3662) ;  /* 0xfffffffc00f08947 */ /* 0x004fea000383ffff */
[----:B------:R-:W-:Y:S05]  /*3a1e0*/  BRA `(.L_x_3661) ;  /* 0xfffffe78005c7947 */ /* 0x000fea000383ffff */
.L_x_3726:
[----:B------:R-:W0:Y:S01]  /*3a1f0*/  S2R R12, SR_TID.X ;  /* 0x00000000000c7919 */ /* 0x000e220000002100 */
[----:B------:R-:W-:Y:S01]  /*3a200*/  BSSY B1, `(.L_x_3895) ;  /* 0x000000a000017945 */ /* 0x000fe20003800000 */
[----:B------:R-:W-:Y:S02]  /*3a210*/  IMAD.MOV.U32 R11, RZ, RZ, 0x1f ;  /* 0x0000001fff0b7424 */ /* 0x000fe400078e00ff */
[----:B------:R-:W-:Y:S01]  /*3a220*/  IMAD.MOV.U32 R15, RZ, RZ, -0x1 ;  /* 0xffffffffff0f7424 */ /* 0x000fe200078e00ff */
[----:B0-----:R-:W-:-:S04]  /*3a230*/  SHF.R.U32.HI R12, RZ, 0x5, R12 ;  /* 0x00000005ff0c7819 */ /* 0x001fc8000001160c */
[----:B------:R-:W-:-:S05]  /*3a240*/  LOP3.LUT R12, R12, 0x3, RZ, 0xc0, !PT ;  /* 0x000000030c0c7812 */ /* 0x000fca00078ec0ff */
[----:B------:R-:W-:Y:S02]  /*3a250*/  IMAD.MOV.U32 R13, RZ, RZ, R12 ;  /* 0x000000ffff0d7224 */ /* 0x000fe400078e000c */
[----:B------:R-:W-:-:S07]  /*3a260*/  IMAD.MOV.U32 R12, RZ, RZ, RZ ;  /* 0x000000ffff0c7224 */ /* 0x000fce00078e00ff */
[----:B------:R-:W-:Y:S05]  /*3a270*/  WARPSYNC.COLLECTIVE R15, `(.L_x_3896) ;  /* 0x000000000f087348 */ /* 0x000fea0003c00000 */
[----:B------:R0:W1:Y:S02]  /*3a280*/  SHFL.IDX P6, R14, R13, R12, R11 ;  /* 0x0000000c0d0e7389 */ /* 0x00006400000c000b */
[----:B01----:R-:W-:Y:S01]  /*3a290*/  ENDCOLLECTIVE ;  /* 0x000000000000791b */ /* 0x003fe20003800000 */
.L_x_3896:
[----:B------:R-:W-:Y:S05]  /*3a2a0*/  BSYNC B1 ;  /* 0x0000000000017941 */ /* 0x000fea0003800000 */
.L_x_3895:
[----:B------:R-:W-:Y:S05]  /*3a2b0*/  BRA `(.L_x_3897) ;  /* 0xffffff7400787947 */ /* 0x000fea000383ffff */
.L_x_3728:
[----:B------:R-:W-:Y:S01]  /*3a2c0*/  BSSY B1, `(.L_x_3898) ;  /* 0x0000006000017945 */ /* 0x000fe20003800000 */
[----:B------:R-:W-:-:S07]  /*3a2d0*/  IMAD.MOV.U32 R15, RZ, RZ, -0x1 ;  /* 0xffffffffff0f7424 */ /* 0x000fce00078e00ff */
[----:B0-----:R-:W-:Y:S05]  /*3a2e0*/  WARPSYNC.COLLECTIVE R15, `(.L_x_3899) ;  /* 0x000000000f0c7348 */ /* 0x001fea0003c00000 */
[----:B------:R-:W-:Y:S02]  /*3a2f0*/  ELECT P6, UR62, PT ;  /* 0x00000000003e782f */ /* 0x000fe400038c0000 */
[----:B------:R-:W-:Y:S01]  /*3a300*/  MOV R14, UR62 ;  /* 0x0000003e000e7c02 */ /* 0x000fe20008000f00 */
[----:B0-----:R-:W-:Y:S10]  /*3a310*/  ENDCOLLECTIVE ;  /* 0x000000000000791b */ /* 0x001ff40003800000 */
.L_x_3899:
[----:B------:R-:W-:Y:S05]  /*3a320*/  BSYNC B1 ;  /* 0x0000000000017941 */ /* 0x000fea0003800000 */
.L_x_3898:
[----:B------:R-:W-:Y:S05]  /*3a330*/  BRA `(.L_x_3727) ;  /* 0xffffff7400707947 */ /* 0x000fea000383ffff */
.L_x_3730:
[----:B0-----:R0:W1:Y:S02]  /*3a340*/  SYNCS.PHASECHK.TRANS64.TRYWAIT P0, [R18+URZ+0x38820], R3 ;  /* 0x03882003120075a7 */ /* 0x001064000800017f */
[----:B-1----:R-:W-:Y:S05]  /*3a350*/  @!P0 NANOSLEEP.SYNCS 0x989680 ;  /* 0x009896800000895d */ /* 0x002fea0003900000 */
[----:B------:R-:W1:Y:S02]  /*3a360*/  @!P0 SYNCS.PHASECHK.TRANS64 P0, [R18+URZ+0x38820], R3 ;  /* 0x03882003120085a7 */ /* 0x000e64000800007f */
[----:B-1----:R-:W-:Y:S05]  /*3a370*/  @!P0 BRA `(.L_x_3730) ;  /* 0xfffffffc00f08947 */ /* 0x002fea000383ffff */
[----:B------:R-:W-:Y:S05]  /*3a380*/  BRA `(.L_x_3900) ;  /* 0xffffff7400807947 */ /* 0x000fea000383ffff */
.L_x_3734:
[----:B0-----:R0:W1:Y:S02]  /*3a390*/  SYNCS.PHASECHK.TRANS64.TRYWAIT P0, [R3+URZ+0x388a0], R7 ;  /* 0x0388a007030075a7 */ /* 0x001064000800017f */
[----:B-1----:R-:W-:Y:S05]  /*3a3a0*/  @!P0 NANOSLEEP.SYNCS 0x989680 ;  /* 0x009896800000895d */ /* 0x002fea0003900000 */
[----:B------:R-:W1:Y:S02]  /*3a3b0*/  @!P0 SYNCS.PHASECHK.TRANS64 P0, [R3+URZ+0x388a0], R7 ;  /* 0x0388a007030085a7 */ /* 0x000e64000800007f */
[----:B-1----:R-:W-:Y:S05]  /*3a3c0*/  @!P0 BRA `(.L_x_3734) ;  /* 0xfffffffc00f08947 */ /* 0x002fea000383ffff */
[----:B------:R-:W-:Y:S05]  /*3a3d0*/  BRA `(.L_x_3901) ;  /* 0xffffff7400987947 */ /* 0x000fea000383ffff */
.L_x_3739:
[----:B-1----:R1:W2:Y:S02]  /*3a3e0*/  SYNCS.PHASECHK.TRANS64.TRYWAIT P0, [R3+URZ+0x388c0], R7 ;  /* 0x0388c007030075a7 */ /* 0x0022a4000800017f */
[----:B--2---:R-:W-:Y:S05]  /*3a3f0*/  @!P0 NANOSLEEP.SYNCS 0x989680 ;  /* 0x009896800000895d */ /* 0x004fea0003900000 */
[----:B------:R-:W2:Y:S02]  /*3a400*/  @!P0 SYNCS.PHASECHK.TRANS64 P0, [R3+URZ+0x388c0], R7 ;  /* 0x0388c007030085a7 */ /* 0x000ea4000800007f */
[----:B--2---:R-:W-:Y:S05]  /*3a410*/  @!P0 BRA `(.L_x_3739) ;  /* 0xfffffffc00f08947 */ /* 0x004fea000383ffff */
[----:B------:R-:W-:Y:S05]  /*3a420*/  BRA `(.L_x_3902) ;  /* 0xffffff7800147947 */ /* 0x000fea000383ffff */
.L_x_3753:
[----:B0-----:R0:W1:Y:S02]  /*3a430*/  SYNCS.PHASECHK.TRANS64.TRYWAIT P1, [R10+URZ+0x388a0], R2 ;  /* 0x0388a0020a0075a7 */ /* 0x001064000802017f */
[----:B-1----:R-:W-:Y:S05]  /*3a440*/  @!P1 NANOSLEEP.SYNCS 0x989680 ;  /* 0x009896800000995d */ /* 0x002fea0003900000 */
[----:B------:R-:W1:Y:S02]  /*3a450*/  @!P1 SYNCS.PHASECHK.TRANS64 P1, [R10+URZ+0x388a0], R2 ;  /* 0x0388a0020a0095a7 */ /* 0x000e64000802007f */
[----:B-1----:R-:W-:Y:S05]  /*3a460*/  @!P1 BRA `(.L_x_3753) ;  /* 0xfffffffc00f09947 */ /* 0x002fea000383ffff */
[----:B------:R-:W-:Y:S05]  /*3a470*/  BRA `(.L_x_3903) ;  /* 0xffffff8000787947 */ /* 0x000fea000383ffff */
.L_x_3758:
[----:B-1----:R1:W2:Y:S02]  /*3a480*/  SYNCS.PHASECHK.TRANS64.TRYWAIT P1, [R10+URZ+0x388c0], R2 ;  /* 0x0388c0020a0075a7 */ /* 0x0022a4000802017f */
[----:B--2---:R-:W-:Y:S05]  /*3a490*/  @!P1 NANOSLEEP.SYNCS 0x989680 ;  /* 0x009896800000995d */ /* 0x004fea0003900000 */
[----:B------:R-:W2:Y:S02]  /*3a4a0*/  @!P1 SYNCS.PHASECHK.TRANS64 P1, [R10+URZ+0x388c0], R2 ;  /* 0x0388c0020a0095a7 */ /* 0x000ea4000802007f */
[----:B--2---:R-:W-:Y:S05]  /*3a4b0*/  @!P1 BRA `(.L_x_3758) ;  /* 0xfffffffc00f09947 */ /* 0x004fea000383ffff */
[----:B------:R-:W-:Y:S05]  /*3a4c0*/  BRA `(.L_x_3904) ;  /* 0xffffff8000f07947 */ /* 0x000fea000383ffff */
.L_x_3788:
[----:B------:R-:W-:Y:S01]  /*3a4d0*/  SHF.R.U32.HI R11, RZ, 0x5, R21 ;  /* 0x00000005ff0b7819 */ /* 0x000fe20000011615 */
[----:B------:R-:W-:Y:S01]  /*3a4e0*/  BSSY B0, `(.L_x_3905) ;  /* 0x0000009000007945 */ /* 0x000fe20003800000 */
[----:B------:R-:W-:Y:S02]  /*3a4f0*/  IMAD.MOV.U32 R12, RZ, RZ, RZ ;  /* 0x000000ffff0c7224 */ /* 0x000fe400078e00ff */
[----:B------:R-:W-:Y:S01]  /*3a500*/  LOP3.LUT R11, R11, 0x3, RZ, 0xc0, !PT ;  /* 0x000000030b0b7812 */ /* 0x000fe200078ec0ff */
[----:B------:R-:W-:-:S04]  /*3a510*/  IMAD.MOV.U32 R15, RZ, RZ, -0x1 ;  /* 0xffffffffff0f7424 */ /* 0x000fc800078e00ff */
[----:B------:R-:W-:Y:S02]  /*3a520*/  IMAD.MOV.U32 R13, RZ, RZ, R11 ;  /* 0x000000ffff0d7224 */ /* 0x000fe400078e000b */
[----:B------:R-:W-:-:S07]  /*3a530*/  IMAD.MOV.U32 R11, RZ, RZ, 0x1f ;  /* 0x0000001fff0b7424 */ /* 0x000fce00078e00ff */
[----:B------:R-:W-:Y:S05]  /*3a540*/  WARPSYNC.COLLECTIVE R15, `(.L_x_3906) ;  /* 0x000000000f087348 */ /* 0x000fea0003c00000 */
[----:B------:R0:W1:Y:S02]  /*3a550*/  SHFL.IDX P6, R14, R13, R12, R11 ;  /* 0x0000000c0d0e7389 */ /* 0x00006400000c000b */
[----:B01----:R-:W-:Y:S01]  /*3a560*/  ENDCOLLECTIVE ;  /* 0x000000000000791b */ /* 0x003fe20003800000 */
.L_x_3906:
[----:B------:R-:W-:Y:S05]  /*3a570*/  BSYNC B0 ;  /* 0x0000000000007941 */ /* 0x000fea0003800000 */
.L_x_3905:
[----:B------:R-:W-:Y:S05]  /*3a580*/  BRA `(.L_x_3907) ;  /* 0xffffff9c00707947 */ /* 0x000fea000383ffff */
.L_x_3791:
[----:B0-----:R0:W1:Y:S02]  /*3a590*/  SYNCS.PHASECHK.TRANS64.TRYWAIT P0, [R25+URZ+0x38840], R0 ;  /* 0x03884000190075a7 */ /* 0x001064000800017f */
[----:B-1----:R-:W-:Y:S05]  /*3a5a0*/  @!P0 NANOSLEEP.SYNCS 0x989680 ;  /* 0x009896800000895d */ /* 0x002fea0003900000 */
[----:B------:R-:W1:Y:S02]  /*3a5b0*/  @!P0 SYNCS.PHASECHK.TRANS64 P0, [R25+URZ+0x38840], R0 ;  /* 0x03884000190085a7 */ /* 0x000e64000800007f */
[----:B-1----:R-:W-:Y:S05]  /*3a5c0*/  @!P0 BRA `(.L_x_3791) ;  /* 0xfffffffc00f08947 */ /* 0x002fea000383ffff */
[----:B------:R-:W-:Y:S05]  /*3a5d0*/  BRA `(.L_x_3908) ;  /* 0xffffff9c00a47947 */ /* 0x000fea000383ffff */
.L_x_3792:
        /* <DEDUP_REMOVED lines=8> */
.L_x_3910:
[----:B------:R-:W-:Y:S05]  /*3a660*/  BSYNC B0 ;  /* 0x0000000000007941 */ /* 0x000fea0003800000 */
.L_x_3909:
        /* <DEDUP_REMOVED lines=9> */
.L_x_3911:
[----:B------:R-:W-:Y:S02]  /*3a700*/  IMAD.MOV.U32 R13, RZ, RZ, R4 ;  /* 0x000000ffff0d7224 */ /* 0x000fe400078e0004 */
[----:B------:R-:W-:Y:S02]  /*3a710*/  IMAD.MOV.U32 R12, RZ, RZ, 0x1 ;  /* 0x00000001ff0c7424 */ /* 0x000fe400078e00ff */
[----:B------:R-:W-:-:S07]  /*3a720*/  IMAD.MOV.U32 R3, RZ, RZ, R14 ;  /* 0x000000ffff037224 */ /* 0x000fce00078e000e */
[----:B------:R-:W-:Y:S05]  /*3a730*/  WARPSYNC.COLLECTIVE R15, `(.L_x_3912) ;  /* 0x000000000f087348 */ /* 0x000fea0003c00000 */
[----:B------:R0:W1:Y:S02]  /*3a740*/  SHFL.IDX P6, R14, R13, R12, R11 ;  /* 0x0000000c0d0e7389 */ /* 0x00006400000c000b */
[----:B01----:R-:W-:Y:S01]  /*3a750*/  ENDCOLLECTIVE ;  /* 0x000000000000791b */ /* 0x003fe20003800000 */
.L_x_3912:
        /* <DEDUP_REMOVED lines=15> */
.L_x_3913:
[----:B------:R-:W-:Y:S02]  /*3a850*/  @P0 IMAD R6, R5, 0x2, R18 ;  /* 0x0000000205060824 */ /* 0x000fe400078e0212 */
[----:B------:R-:W-:Y:S02]  /*3a860*/  IMAD.MOV.U32 R13, RZ, RZ, R4 ;  /* 0x000000ffff0d7224 */ /* 0x000fe400078e0004 */
[----:B------:R-:W-:Y:S02]  /*3a870*/  IMAD.MOV.U32 R12, RZ, RZ, 0x2 ;  /* 0x00000002ff0c7424 */ /* 0x000fe400078e00ff */
[----:B------:R-:W-:-:S07]  /*3a880*/  IMAD.MOV.U32 R3, RZ, RZ, R14 ;  /* 0x000000ffff037224 */ /* 0x000fce00078e000e */
[----:B------:R-:W-:Y:S05]  /*3a890*/  WARPSYNC.COLLECTIVE R15, `(.L_x_3914) ;  /* 0x000000000f087348 */ /* 0x000fea0003c00000 */
[----:B------:R0:W1:Y:S02]  /*3a8a0*/  SHFL.IDX P6, R14, R13, R12, R11 ;  /* 0x0000000c0d0e7389 */ /* 0x00006400000c000b */
[----:B01----:R-:W-:Y:S01]  /*3a8b0*/  ENDCOLLECTIVE ;  /* 0x000000000000791b */ /* 0x003fe20003800000 */
.L_x_3914:
        /* <DEDUP_REMOVED lines=15> */
.L_x_3915:
[----:B------:R-:W-:Y:S02]  /*3a9b0*/  @P0 IMAD R6, R5, 0x2, R18 ;  /* 0x0000000205060824 */ /* 0x000fe400078e0212 */
[----:B------:R-:W-:Y:S02]  /*3a9c0*/  IMAD.MOV.U32 R13, RZ, RZ, R4 ;  /* 0x000000ffff0d7224 */ /* 0x000fe400078e0004 */
[----:B------:R-:W-:Y:S02]  /*3a9d0*/  IMAD.MOV.U32 R12, RZ, RZ, 0x3 ;  /* 0x00000003ff0c7424 */ /* 0x000fe400078e00ff */
[----:B------:R-:W-:-:S07]  /*3a9e0*/  IMAD.MOV.U32 R3, RZ, RZ, R14 ;  /* 0x000000ffff037224 */ /* 0x000fce00078e000e */
[----:B------:R-:W-:Y:S05]  /*3a9f0*/  WARPSYNC.COLLECTIVE R15, `(.L_x_3916) ;  /* 0x000000000f087348 */ /* 0x000fea0003c00000 */
[----:B------:R0:W1:Y:S02]  /*3aa00*/  SHFL.IDX P6, R14, R13, R12, R11 ;  /* 0x0000000c0d0e7389 */ /* 0x00006400000c000b */
[----:B01----:R-:W-:Y:S01]  /*3aa10*/  ENDCOLLECTIVE ;  /* 0x000000000000791b */ /* 0x003fe20003800000 */
.L_x_3916:
        /* <DEDUP_REMOVED lines=10> */
.L_x_3917:
[----:B------:R-:W-:Y:S01]  /*3aac0*/  @!PT LDS RZ, [RZ] ;  /* 0x00000000fffff984 */ /* 0x000fe20000000800 */
[----:B------:R-:W-:Y:S01]  /*3aad0*/  @!PT LDS RZ, [RZ] ;  /* 0x00000000fffff984 */ /* 0x000fe20000000800 */
[----:B------:R-:W-:Y:S01]  /*3aae0*/  @!PT LDS RZ, [RZ] ;  /* 0x00000000fffff984 */ /* 0x000fe20000000800 */
[----:B------:R0:W-:Y:S01]  /*3aaf0*/  @P0 LDGSTS.E.BYPASS.LTC128B.128 [R6+0x23400], desc[UR36][R2.64], !P2 ;  /* 0x2340000002060fae */ /* 0x0001e2000d101d64 */
[----:B------:R-:W-:Y:S01]  /*3ab00*/  IMAD.MOV.U32 R0, RZ, RZ, R14 ;  /* 0x000000ffff007224 */ /* 0x000fe200078e000e */
[----:B------:R-:W-:Y:S06]  /*3ab10*/  BRA `(.L_x_3918) ;  /* 0xffffff9c005c7947 */ /* 0x000fec000383ffff */
.L_x_3797:
        /* <DEDUP_REMOVED lines=9> */
.L_x_3919:
        /* <DEDUP_REMOVED lines=10> */
.L_x_3920:
[----:B------:R-:W-:Y:S02]  /*3ac50*/  IMAD.MOV.U32 R13, RZ, RZ, R2 ;  /* 0x000000ffff0d7224 */ /* 0x000fe400078e0002 */
[----:B------:R-:W-:Y:S02]  /*3ac60*/  IMAD.MOV.U32 R12, RZ, RZ, 0x1 ;  /* 0x00000001ff0c7424 */ /* 0x000fe400078e00ff */
[----:B------:R-:W-:-:S07]  /*3ac70*/  IMAD.MOV.U32 R4, RZ, RZ, R14 ;  /* 0x000000ffff047224 */ /* 0x000fce00078e000e */
[----:B------:R-:W-:Y:S05]  /*3ac80*/  WARPSYNC.COLLECTIVE R15, `(.L_x_3921) ;  /* 0x000000000f087348 */ /* 0x000fea0003c00000 */
[----:B------:R0:W1:Y:S02]  /*3ac90*/  SHFL.IDX P6, R14, R13, R12, R11 ;  /* 0x0000000c0d0e7389 */ /* 0x00006400000c000b */
[----:B01----:R-:W-:Y:S01]  /*3aca0*/  ENDCOLLECTIVE ;  /* 0x000000000000791b */ /* 0x003fe20003800000 */
.L_x_3921:
        /* <DEDUP_REMOVED lines=12> */
.L_x_3922:
[----:B------:R-:W-:Y:S02]  /*3ad70*/  IMAD.MOV.U32 R13, RZ, RZ, R2 ;  /* 0x000000ffff0d7224 */ /* 0x000fe400078e0002 */
[----:B------:R-:W-:Y:S02]  /*3ad80*/  IMAD.MOV.U32 R12, RZ, RZ, 0x2 ;  /* 0x00000002ff0c7424 */ /* 0x000fe400078e00ff */
[----:B------:R-:W-:-:S07]  /*3ad90*/  IMAD.MOV.U32 R5, RZ, RZ, R14 ;  /* 0x000000ffff057224 */ /* 0x000fce00078e000e */
[----:B------:R-:W-:Y:S05]  /*3ada0*/  WARPSYNC.COLLECTIVE R15, `(.L_x_3923) ;  /* 0x000000000f087348 */ /* 0x000fea0003c00000 */
[----:B------:R0:W1:Y:S02]  /*3adb0*/  SHFL.IDX P6, R14, R13, R12, R11 ;  /* 0x0000000c0d0e7389 */ /* 0x00006400000c000b */
[----:B01----:R-:W-:Y:S01]  /*3adc0*/  ENDCOLLECTIVE ;  /* 0x000000000000791b */ /* 0x003fe20003800000 */
.L_x_3923:
        /* <DEDUP_REMOVED lines=10> */
.L_x_3924:
        /* <DEDUP_REMOVED lines=11> */
.L_x_3925:
        /* <DEDUP_REMOVED lines=14> */
.L_x_3926:
[----:B------:R-:W-:Y:S01]  /*3b000*/  IMAD.MOV.U32 R0, RZ, RZ, R14 ;  /* 0x000000ffff007224 */ /* 0x000fe200078e000e */
[----:B------:R-:W-:Y:S06]  /*3b010*/  BRA `(.L_x_3927) ;  /* 0xffffffa000707947 */ /* 0x000fec000383ffff */
.L_x_3801:
        /* <DEDUP_REMOVED lines=45> */
.L_x_3929:
[----:B------:R-:W-:Y:S05]  /*3b2f0*/  BSYNC B0 ;  /* 0x0000000000007941 */ /* 0x000fea0003800000 */
.L_x_3928:
        /* <DEDUP_REMOVED lines=11> */
.L_x_3930:
        /* <DEDUP_REMOVED lines=39> */
.L_x_3931:
        /* <DEDUP_REMOVED lines=8> */
.L_x_3932:
        /* <DEDUP_REMOVED lines=33> */
.L_x_3933:
[----:B------:R-:W-:Y:S02]  /*3b8b0*/  IMAD.MOV.U32 R13, RZ, RZ, R5 ;  /* 0x000000ffff0d7224 */ /* 0x000fe400078e0005 */
[----:B------:R-:W-:-:S07]  /*3b8c0*/  IMAD.MOV.U32 R8, RZ, RZ, R14 ;  /* 0x000000ffff087224 */ /* 0x000fce00078e000e */
[----:B------:R-:W-:Y:S05]  /*3b8d0*/  WARPSYNC.COLLECTIVE R15, `(.L_x_3934) ;  /* 0x000000000f087348 */ /* 0x000fea0003c00000 */
[----:B------:R0:W1:Y:S02]  /*3b8e0*/  SHFL.IDX P6, R14, R13, R12, R11 ;  /* 0x0000000c0d0e7389 */ /* 0x00006400000c000b */
[----:B01----:R-:W-:Y:S01]  /*3b8f0*/  ENDCOLLECTIVE ;  /* 0x000000000000791b */ /* 0x003fe20003800000 */
.L_x_3934:
        /* <DEDUP_REMOVED lines=23> */
.L_x_3935:
        /* <DEDUP_REMOVED lines=9> */
.L_x_3936:
[----:B------:R-:W-:Y:S01]  /*3bb00*/  IMAD.MOV.U32 R2, RZ, RZ, R14 ;  /* 0x000000ffff027224 */ /* 0x000fe200078e000e */
[----:B------:R-:W-:Y:S06]  /*3bb10*/  BRA `(.L_x_3937) ;  /* 0xffffffa400447947 */ /* 0x000fec000383ffff */
.L_x_3806:
[----:B-1----:R1:W2:Y:S02]  /*3bb20*/  SYNCS.PHASECHK.TRANS64.TRYWAIT P0, [R18+URZ+0x38820], R0 ;  /* 0x03882000120075a7 */ /* 0x0022a4000800017f */
[----:B--2---:R-:W-:Y:S05]  /*3bb30*/  @!P0 NANOSLEEP.SYNCS 0x989680 ;  /* 0x009896800000895d */ /* 0x004fea0003900000 */
[----:B------:R-:W2:Y:S02]  /*3bb40*/  @!P0 SYNCS.PHASECHK.TRANS64 P0, [R18+URZ+0x38820], R0 ;  /* 0x03882000120085a7 */ /* 0x000ea4000800007f */
[----:B--2---:R-:W-:Y:S05]  /*3bb50*/  @!P0 BRA `(.L_x_3806) ;  /* 0xfffffffc00f08947 */ /* 0x004fea000383ffff */
[----:B------:R-:W-:Y:S05]  /*3bb60*/  BRA `(.L_x_3938) ;  /* 0xffffffa400ec7947 */ /* 0x000fea000383ffff */
.L_x_3809:
[----:B-1----:R1:W2:Y:S02]  /*3bb70*/  SYNCS.PHASECHK.TRANS64.TRYWAIT P0, [R25+URZ+0x38860], R0 ;  /* 0x03886000190075a7 */ /* 0x0022a4000800017f */
[----:B--2---:R-:W-:Y:S05]  /*3bb80*/  @!P0 NANOSLEEP.SYNCS 0x989680 ;  /* 0x009896800000895d */ /* 0x004fea0003900000 */
[----:B------:R-:W2:Y:S02]  /*3bb90*/  @!P0 SYNCS.PHASECHK.TRANS64 P0, [R25+URZ+0x38860], R0 ;  /* 0x03886000190085a7 */ /* 0x000ea4000800007f */
[----:B--2---:R-:W-:Y:S05]  /*3bba0*/  @!P0 BRA `(.L_x_3809) ;  /* 0xfffffffc00f08947 */ /* 0x004fea000383ffff */
[----:B------:R-:W-:Y:S05]  /*3bbb0*/  BRA `(.L_x_3939) ;  /* 0xffffffa400f87947 */ /* 0x000fea000383ffff */
.L_x_3810:
        /* <DEDUP_REMOVED lines=8> */
.L_x_3941:
[----:B------:R-:W-:Y:S05]  /*3bc40*/  BSYNC B0 ;  /* 0x0000000000007941 */ /* 0x000fea0003800000 */
.L_x_3940:
        /* <DEDUP_REMOVED lines=15> */
.L_x_3942:
        /* <DEDUP_REMOVED lines=39> */
.L_x_3943:
[----:B------:R-:W-:Y:S02]  /*3bfb0*/  IMAD.MOV.U32 R13, RZ, RZ, R5 ;  /* 0x000000ffff0d7224 */ /* 0x000fe400078e0005 */
[----:B------:R-:W-:-:S07]  /*3bfc0*/  IMAD.MOV.U32 R3, RZ, RZ, R14 ;  /* 0x000000ffff037224 */ /* 0x000fce00078e000e */
[----:B------:R-:W-:Y:S05]  /*3bfd0*/  WARPSYNC.COLLECTIVE R15, `(.L_x_3944) ;  /* 0x000000000f087348 */ /* 0x000fea0003c00000 */
[----:B------:R0:W1:Y:S02]  /*3bfe0*/  SHFL.IDX P6, R14, R13, R12, R11 ;  /* 0x0000000c0d0e7389 */ /* 0x00006400000c000b */
[----:B01----:R-:W-:Y:S01]  /*3bff0*/  ENDCOLLECTIVE ;  /* 0x000000000000791b */ /* 0x003fe20003800000 */
.L_x_3944:
        /* <DEDUP_REMOVED lines=29> */
.L_x_3945:
[----:B------:R-:W-:Y:S02]  /*3c1d0*/  IMAD.MOV.U32 R13, RZ, RZ, R5 ;  /* 0x000000ffff0d7224 */ /* 0x000fe400078e0005 */
[----:B------:R-:W-:-:S07]  /*3c1e0*/  IMAD.MOV.U32 R7, RZ, RZ, R14 ;  /* 0x000000ffff077224 */ /* 0x000fce00078e000e */
[----:B------:R-:W-:Y:S05]  /*3c1f0*/  WARPSYNC.COLLECTIVE R15, `(.L_x_3946) ;  /* 0x000000000f087348 */ /* 0x000fea0003c00000 */
[----:B------:R0:W1:Y:S02]  /*3c200*/  SHFL.IDX P6, R14, R13, R12, R11 ;  /* 0x0000000c0d0e7389 */ /* 0x00006400000c000b */
[----:B01----:R-:W-:Y:S01]  /*3c210*/  ENDCOLLECTIVE ;  /* 0x000000000000791b */ /* 0x003fe20003800000 */
.L_x_3946:
        /* <DEDUP_REMOVED lines=29> */
.L_x_3947:
[----:B------:R-:W-:Y:S02]  /*3c3f0*/  IMAD.MOV.U32 R13, RZ, RZ, R5 ;  /* 0x000000ffff0d7224 */ /* 0x000fe400078e0005 */
[----:B------:R-:W-:-:S07]  /*3c400*/  IMAD.MOV.U32 R6, RZ, RZ, R14 ;  /* 0x000000ffff067224 */ /* 0x000fce00078e000e */
[----:B------:R-:W-:Y:S05]  /*3c410*/  WARPSYNC.COLLECTIVE R15, `(.L_x_3948) ;  /* 0x000000000f087348 */ /* 0x000fea0003c00000 */
[----:B------:R0:W1:Y:S02]  /*3c420*/  SHFL.IDX P6, R14, R13, R12, R11 ;  /* 0x0000000c0d0e7389 */ /* 0x00006400000c000b */
[----:B01----:R-:W-:Y:S01]  /*3c430*/  ENDCOLLECTIVE ;  /* 0x000000000000791b */ /* 0x003fe20003800000 */
.L_x_3948:
[----:B------:R-:W-:Y:S01]  /*3c440*/  IMAD.MOV.U32 R2, RZ, RZ, R14 ;  /* 0x000000ffff027224 */ /* 0x000fe200078e000e */
[----:B------:R-:W-:Y:S06]  /*3c450*/  BRA `(.L_x_3949) ;  /* 0xffffffa400887947 */ /* 0x000fec000383ffff */
.L_x_3817:
[----:B0-----:R0:W1:Y:S02]  /*3c460*/  SYNCS.PHASECHK.TRANS64.TRYWAIT P0, [R6+URZ+0x38840], R25 ;  /* 0x03884019060075a7 */ /* 0x001064000800017f */
[----:B-1----:R-:W-:Y:S05]  /*3c470*/  @!P0 NANOSLEEP.SYNCS 0x989680 ;  /* 0x009896800000895d */ /* 0x002fea0003900000 */
[----:B------:R-:W1:Y:S02]  /*3c480*/  @!P0 SYNCS.PHASECHK.TRANS64 P0, [R6+URZ+0x38840], R25 ;  /* 0x03884019060085a7 */ /* 0x000e64000800007f */
[----:B-1----:R-:W-:Y:S05]  /*3c490*/  @!P0 BRA `(.L_x_3817) ;  /* 0xfffffffc00f08947 */ /* 0x002fea000383ffff */
[----:B------:R-:W-:Y:S05]  /*3c4a0*/  BRA `(.L_x_3950) ;  /* 0xffffffac000c7947 */ /* 0x000fea000383ffff */
.L_x_3818:
        /* <DEDUP_REMOVED lines=8> */
.L_x_3952:
[----:B------:R-:W-:Y:S05]  /*3c530*/  BSYNC B1 ;  /* 0x0000000000017941 */ /* 0x000fea0003800000 */
.L_x_3951:
        /* <DEDUP_REMOVED lines=9> */
.L_x_3953:
[----:B------:R-:W-:Y:S02]  /*3c5d0*/  IMAD.MOV.U32 R13, RZ, RZ, R26 ;  /* 0x000000ffff0d7224 */ /* 0x000fe400078e001a */
[----:B------:R-:W-:Y:S02]  /*3c5e0*/  IMAD.MOV.U32 R12, RZ, RZ, 0x1 ;  /* 0x00000001ff0c7424 */ /* 0x000fe400078e00ff */
[----:B------:R-:W-:-:S07]  /*3c5f0*/  IMAD.MOV.U32 R2, RZ, RZ, R14 ;  /* 0x000000ffff027224 */ /* 0x000fce00078e000e */
[----:B------:R-:W-:Y:S05]  /*3c600*/  WARPSYNC.COLLECTIVE R15, `(.L_x_3954) ;  /* 0x000000000f087348 */ /* 0x000fea0003c00000 */
[----:B------:R0:W1:Y:S02]  /*3c610*/  SHFL.IDX P6, R14, R13, R12, R11 ;  /* 0x0000000c0d0e7389 */ /* 0x00006400000c000b */
[----:B01----:R-:W-:Y:S01]  /*3c620*/  ENDCOLLECTIVE ;  /* 0x000000000000791b */ /* 0x003fe20003800000 */
.L_x_3954:
        /* <DEDUP_REMOVED lines=11> */
.L_x_3955:
[----:B------:R-:W-:Y:S02]  /*3c6e0*/  IMAD.MOV.U32 R13, RZ, RZ, R26 ;  /* 0x000000ffff0d7224 */ /* 0x000fe400078e001a */
[----:B------:R-:W-:Y:S02]  /*3c6f0*/  IMAD.MOV.U32 R12, RZ, RZ, 0x2 ;  /* 0x00000002ff0c7424 */ /* 0x000fe400078e00ff */
[----:B------:R-:W-:-:S07]  /*3c700*/  IMAD.MOV.U32 R2, RZ, RZ, R14 ;  /* 0x000000ffff027224 */ /* 0x000fce00078e000e */
[----:B------:R-:W-:Y:S05]  /*3c710*/  WARPSYNC.COLLECTIVE R15, `(.L_x_3956) ;  /* 0x000000000f087348 */ /* 0x000fea0003c00000 */
[----:B------:R0:W1:Y:S02]  /*3c720*/  SHFL.IDX P6, R14, R13, R12, R11 ;  /* 0x0000000c0d0e7389 */ /* 0x00006400000c000b */
[----:B01----:R-:W-:Y:S01]  /*3c730*/  ENDCOLLECTIVE ;  /* 0x000000000000791b */ /* 0x003fe20003800000 */
.L_x_3956:
        /* <DEDUP_REMOVED lines=11> */
.L_x_3957:
[----:B------:R-:W-:Y:S02]  /*3c7f0*/  IMAD.MOV.U32 R13, RZ, RZ, R26 ;  /* 0x000000ffff0d7224 */ /* 0x000fe400078e001a */
[----:B------:R-:W-:Y:S02]  /*3c800*/  IMAD.MOV.U32 R12, RZ, RZ, 0x3 ;  /* 0x00000003ff0c7424 */ /* 0x000fe400078e00ff */
[----:B------:R-:W-:-:S07]  /*3c810*/  IMAD.MOV.U32 R2, RZ, RZ, R14 ;  /* 0x000000ffff027224 */ /* 0x000fce00078e000e */
[----:B------:R-:W-:Y:S05]  /*3c820*/  WARPSYNC.COLLECTIVE R15, `(.L_x_3958) ;  /* 0x000000000f087348 */ /* 0x000fea0003c00000 */
[----:B------:R0:W1:Y:S02]  /*3c830*/  SHFL.IDX P6, R14, R13, R12, R11 ;  /* 0x0000000c0d0e7389 */ /* 0x00006400000c000b */
[----:B01----:R-:W-:Y:S01]  /*3c840*/  ENDCOLLECTIVE ;  /* 0x000000000000791b */ /* 0x003fe20003800000 */
.L_x_3958:
        /* <DEDUP_REMOVED lines=11> */
.L_x_3959:
[----:B------:R-:W-:Y:S01]  /*3c900*/  IMAD.MOV.U32 R2, RZ, RZ, R14 ;  /* 0x000000ffff027224 */ /* 0x000fe200078e000e */
[----:B------:R-:W-:Y:S06]  /*3c910*/  BRA `(.L_x_3960) ;  /* 0xffffffa800947947 */ /* 0x000fec000383ffff */
.L_x_3823:
[----:B----4-:R4:W0:Y:S02]  /*3c920*/  SYNCS.PHASECHK.TRANS64.TRYWAIT P0, [R6+URZ+0x38860], R25 ;  /* 0x03886019060075a7 */ /* 0x010824000800017f */
[----:B0-----:R-:W-:Y:S05]  /*3c930*/  @!P0 NANOSLEEP.SYNCS 0x989680 ;  /* 0x009896800000895d */ /* 0x001fea0003900000 */
[----:B------:R-:W0:Y:S02]  /*3c940*/  @!P0 SYNCS.PHASECHK.TRANS64 P0, [R6+URZ+0x38860], R25 ;  /* 0x03886019060085a7 */ /* 0x000e24000800007f */
[----:B0-----:R-:W-:Y:S05]  /*3c950*/  @!P0 BRA `(.L_x_3823) ;  /* 0xfffffffc00f08947 */ /* 0x001fea000383ffff */
[----:B------:R-:W-:Y:S05]  /*3c960*/  BRA `(.L_x_3961) ;  /* 0xffffffa800e07947 */ /* 0x000fea000383ffff */
.L_x_3824:
[----:B------:R-:W-:Y:S01]  /*3c970*/  BSSY B1, `(.L_x_3962) ;  /* 0x0000008000017945 */ /* 0x000fe20003800000 */
[----:B------:R-:W-:Y:S02]  /*3c980*/  IMAD.MOV.U32 R13, RZ, RZ, R10 ;  /* 0x000000ffff0d7224 */ /* 0x000fe400078e000a */
[----:B------:R-:W-:Y:S02]  /*3c990*/  IMAD.MOV.U32 R12, RZ, RZ, RZ ;  /* 0x000000ffff0c7224 */ /* 0x000fe400078e00ff */
[----:B------:R-:W-:Y:S02]  /*3c9a0*/  IMAD.MOV.U32 R11, RZ, RZ, 0x181f ;  /* 0x0000181fff0b7424 */ /* 0x000fe400078e00ff */
[----:B------:R-:W-:-:S07]  /*3c9b0*/  IMAD.MOV.U32 R15, RZ, RZ, -0x1 ;  /* 0xffffffffff0f7424 */ /* 0x000fce00078e00ff */
[----:B01-34-:R-:W-:Y:S05]  /*3c9c0*/  WARPSYNC.COLLECTIVE R15, `(.L_x_3963) ;  /* 0x000000000f087348 */ /* 0x01bfea0003c00000 */
[----:B------:R2:W0:Y:S02]  /*3c9d0*/  SHFL.IDX P6, R14, R13, R12, R11 ;  /* 0x0000000c0d0e7389 */ /* 0x00042400000c000b */
[----:B01234-:R-:W-:Y:S01]  /*3c9e0*/  ENDCOLLECTIVE ;  /* 0x000000000000791b */ /* 0x01ffe20003800000 */
.L_x_3963:
[----:B------:R-:W-:Y:S05]  /*3c9f0*/  BSYNC B1 ;  /* 0x0000000000017941 */ /* 0x000fea0003800000 */
.L_x_3962:
        /* <DEDUP_REMOVED lines=13> */
.L_x_3964:
        /* <DEDUP_REMOVED lines=17> */
.L_x_3965:
        /* <DEDUP_REMOVED lines=16> */
.L_x_3966:
        /* <DEDUP_REMOVED lines=19> */
.L_x_3967:
        /* <DEDUP_REMOVED lines=14> */
.L_x_3968:
        /* <DEDUP_REMOVED lines=16> */
.L_x_3969:
        /* <DEDUP_REMOVED lines=14> */
.L_x_3970:
[----:B------:R-:W-:Y:S05]  /*3d0d0*/  BRA `(.L_x_3971) ;  /* 0xffffffa800447947 */ /* 0x000fea000383ffff */
.L_x_3832:
        /* <DEDUP_REMOVED lines=8> */
.L_x_3973:
[----:B------:R-:W-:Y:S05]  /*3d160*/  BSYNC B0 ;  /* 0x0000000000007941 */ /* 0x000fea0003800000 */
.L_x_3972:
        /* <DEDUP_REMOVED lines=9> */
.L_x_3974:
        /* <DEDUP_REMOVED lines=23> */
.L_x_3975:
[----:B------:R-:W-:Y:S01]  /*3d370*/  IMAD.MOV.U32 R12, RZ, RZ, 0x2 ;  /* 0x00000002ff0c7424 */ /* 0x000fe200078e00ff */
[----:B------:R-:W-:-:S05]  /*3d380*/  SEL R4, R14, RZ, P1 ;  /* 0x000000ff0e047207 */ /* 0x000fca0000800000 */
[----:B------:R-:W-:-:S04]  /*3d390*/  IMAD.IADD R4, R13, 0x1, R4 ;  /* 0x000000010d047824 */ /* 0x000fc800078e0204 */
[----:B------:R-:W-:-:S07]  /*3d3a0*/  IMAD.MOV.U32 R13, RZ, RZ, R4 ;  /* 0x000000ffff0d7224 */ /* 0x000fce00078e0004 */
[----:B------:R-:W-:Y:S05]  /*3d3b0*/  WARPSYNC.COLLECTIVE R15, `(.L_x_3976) ;  /* 0x000000000f087348 */ /* 0x000fea0003c00000 */
[----:B------:R0:W1:Y:S02]  /*3d3c0*/  SHFL.UP P6, R14, R13, R12, R11 ;  /* 0x0400000c0d0e7389 */ /* 0x00006400000c000b */
[----:B01----:R-:W-:Y:S01]  /*3d3d0*/  ENDCOLLECTIVE ;  /* 0x000000000000791b */ /* 0x003fe20003800000 */
.L_x_3976:
[----:B------:R-:W-:Y:S01]  /*3d3e0*/  IMAD.MOV.U32 R12, RZ, RZ, 0x4 ;  /* 0x00000004ff0c7424 */ /* 0x000fe200078e00ff */
[----:B------:R-:W-:-:S05]  /*3d3f0*/  SEL R3, R14, RZ, P2 ;  /* 0x000000ff0e037207 */ /* 0x000fca0001000000 */
[----:B------:R-:W-:-:S04]  /*3d400*/  IMAD.IADD R2, R4, 0x1, R3 ;  /* 0x0000000104027824 */ /* 0x000fc800078e0203 */
[----:B------:R-:W-:-:S07]  /*3d410*/  IMAD.MOV.U32 R13, RZ, RZ, R2 ;  /* 0x000000ffff0d7224 */ /* 0x000fce00078e0002 */
[----:B------:R-:W-:Y:S05]  /*3d420*/  WARPSYNC.COLLECTIVE R15, `(.L_x_3977) ;  /* 0x000000000f087348 */ /* 0x000fea0003c00000 */
[----:B------:R0:W1:Y:S02]  /*3d430*/  SHFL.UP P6, R14, R13, R12, R11 ;  /* 0x0400000c0d0e7389 */ /* 0x00006400000c000b */
[----:B01----:R-:W-:Y:S01]  /*3d440*/  ENDCOLLECTIVE ;  /* 0x000000000000791b */ /* 0x003fe20003800000 */
.L_x_3977:
[----:B------:R-:W-:Y:S01]  /*3d450*/  IMAD.MOV.U32 R12, RZ, RZ, 0x8 ;  /* 0x00000008ff0c7424 */ /* 0x000fe200078e00ff */
[----:B------:R-:W-:-:S05]  /*3d460*/  SEL R3, R14, RZ, P3 ;  /* 0x000000ff0e037207 */ /* 0x000fca0001800000 */
[----:B------:R-:W-:-:S04]  /*3d470*/  IMAD.IADD R3, R2, 0x1, R3 ;  /* 0x0000000102037824 */ /* 0x000fc800078e0203 */
[----:B------:R-:W-:-:S07]  /*3d480*/  IMAD.MOV.U32 R13, RZ, RZ, R3 ;  /* 0x000000ffff0d7224 */ /* 0x000fce00078e0003 */
[----:B------:R-:W-:Y:S05]  /*3d490*/  WARPSYNC.COLLECTIVE R15, `(.L_x_3978) ;  /* 0x000000000f087348 */ /* 0x000fea0003c00000 */
[----:B------:R0:W1:Y:S02]  /*3d4a0*/  SHFL.UP P6, R14, R13, R12, R11 ;  /* 0x0400000c0d0e7389 */ /* 0x00006400000c000b */
[----:B01----:R-:W-:Y:S01]  /*3d4b0*/  ENDCOLLECTIVE ;  /* 0x000000000000791b */ /* 0x003fe20003800000 */
.L_x_3978:
[----:B------:R-:W-:Y:S01]  /*3d4c0*/  IMAD.MOV.U32 R12, RZ, RZ, 0x10 ;  /* 0x00000010ff0c7424 */ /* 0x000fe200078e00ff */
[----:B------:R-:W-:-:S05]  /*3d4d0*/  SEL R4, R14, RZ, P4 ;  /* 0x000000ff0e047207 */ /* 0x000fca0002000000 */
[----:B------:R-:W-:-:S04]  /*3d4e0*/  IMAD.IADD R4, R3, 0x1, R4 ;  /* 0x0000000103047824 */ /* 0x000fc800078e0204 */
[----:B------:R-:W-:-:S07]  /*3d4f0*/  IMAD.MOV.U32 R13, RZ, RZ, R4 ;  /* 0x000000ffff0d7224 */ /* 0x000fce00078e0004 */
[----:B------:R-:W-:Y:S05]  /*3d500*/  WARPSYNC.COLLECTIVE R15, `(.L_x_3979) ;  /* 0x000000000f087348 */ /* 0x000fea0003c00000 */
[----:B------:R0:W1:Y:S02]  /*3d510*/  SHFL.UP P6, R14, R13, R12, R11 ;  /* 0x0400000c0d0e7389 */ /* 0x00006400000c000b */
[----:B01----:R-:W-:Y:S01]  /*3d520*/  ENDCOLLECTIVE ;  /* 0x000000000000791b */ /* 0x003fe20003800000 */
.L_x_3979:
        /* <DEDUP_REMOVED lines=8> */
.L_x_3980:
[----:B------:R-:W-:Y:S05]  /*3d5b0*/  BRA `(.L_x_3981) ;  /* 0xffffffa800dc7947 */ /* 0x000fea000383ffff */
.L_x_3835:
[----:B------:R-:W-:Y:S01]  /*3d5c0*/  BSSY B0, `(.L_x_3982) ;  /* 0x0000007000007945 */ /* 0x000fe20003800000 */
[----:B------:R-:W-:Y:S02]  /*3d5d0*/  IMAD.MOV.U32 R12, RZ, RZ, 0x1 ;  /* 0x00000001ff0c7424 */ /* 0x000fe400078e00ff */
[----:B------:R-:W-:Y:S02]  /*3d5e0*/  IMAD.MOV.U32 R11, RZ, RZ, RZ ;  /* 0x000000ffff0b7224 */ /* 0x000fe400078e00ff */
[----:B------:R-:W-:-:S07]  /*3d5f0*/  IMAD.MOV.U32 R15, RZ, RZ, -0x1 ;  /* 0xffffffffff0f7424 */ /* 0x000fce00078e00ff */
[----:B------:R-:W-:Y:S05]  /*3d600*/  WARPSYNC.COLLECTIVE R15, `(.L_x_3983) ;  /* 0x000000000f087348 */ /* 0x000fea0003c00000 */
[----:B------:R0:W1:Y:S02]  /*3d610*/  SHFL.UP P6, R14, R13, R12, R11 ;  /* 0x0400000c0d0e7389 */ /* 0x00006400000c000b */
[----:B01----:R-:W-:Y:S01]  /*3d620*/  ENDCOLLECTIVE ;  /* 0x000000000000791b */ /* 0x003fe20003800000 */
.L_x_3983:
[----:B------:R-:W-:Y:S05]  /*3d630*/  BSYNC B0 ;  /* 0x0000000000007941 */ /* 0x000fea0003800000 */
.L_x_3982:
        /* <DEDUP_REMOVED lines=8> */
.L_x_3984:
[----:B------:R-:W-:Y:S01]  /*3d6c0*/  IMAD.MOV.U32 R12, RZ, RZ, 0x4 ;  /* 0x00000004ff0c7424 */ /* 0x000fe200078e00ff */
[----:B------:R-:W-:-:S05]  /*3d6d0*/  SEL R2, R14, RZ, P2 ;  /* 0x000000ff0e027207 */ /* 0x000fca0001000000 */
[----:B------:R-:W-:-:S04]  /*3d6e0*/  IMAD.IADD R2, R13, 0x1, R2 ;  /* 0x000000010d027824 */ /* 0x000fc800078e0202 */
[----:B------:R-:W-:-:S07]  /*3d6f0*/  IMAD.MOV.U32 R13, RZ, RZ, R2 ;  /* 0x000000ffff0d7224 */ /* 0x000fce00078e0002 */
[----:B------:R-:W-:Y:S05]  /*3d700*/  WARPSYNC.COLLECTIVE R15, `(.L_x_3985) ;  /* 0x000000000f087348 */ /* 0x000fea0003c00000 */
[----:B------:R0:W1:Y:S02]  /*3d710*/  SHFL.UP P6, R14, R13, R12, R11 ;  /* 0x0400000c0d0e7389 */ /* 0x00006400000c000b */
[----:B01----:R-:W-:Y:S01]  /*3d720*/  ENDCOLLECTIVE ;  /* 0x000000000000791b */ /* 0x003fe20003800000 */
.L_x_3985:
[----:B------:R-:W-:Y:S01]  /*3d730*/  IMAD.MOV.U32 R12, RZ, RZ, 0x8 ;  /* 0x00000008ff0c7424 */ /* 0x000fe200078e00ff */
[----:B------:R-:W-:-:S05]  /*3d740*/  SEL R3, R14, RZ, P3 ;  /* 0x000000ff0e037207 */ /* 0x000fca0001800000 */
[----:B------:R-:W-:-:S04]  /*3d750*/  IMAD.IADD R3, R2, 0x1, R3 ;  /* 0x0000000102037824 */ /* 0x000fc800078e0203 */
[----:B------:R-:W-:-:S07]  /*3d760*/  IMAD.MOV.U32 R13, RZ, RZ, R3 ;  /* 0x000000ffff0d7224 */ /* 0x000fce00078e0003 */
[----:B------:R-:W-:Y:S05]  /*3d770*/  WARPSYNC.COLLECTIVE R15, `(.L_x_3986) ;  /* 0x000000000f087348 */ /* 0x000fea0003c00000 */
[----:B------:R0:W1:Y:S02]  /*3d780*/  SHFL.UP P6, R14, R13, R12, R11 ;  /* 0x0400000c0d0e7389 */ /* 0x00006400000c000b */
[----:B01----:R-:W-:Y:S01]  /*3d790*/  ENDCOLLECTIVE ;  /* 0x000000000000791b */ /* 0x003fe20003800000 */
.L_x_3986:
[----:B------:R-:W-:Y:S01]  /*3d7a0*/  IMAD.MOV.U32 R12, RZ, RZ, 0x10 ;  /* 0x00000010ff0c7424 */ /* 0x000fe200078e00ff */
[----:B------:R-:W-:-:S05]  /*3d7b0*/  SEL R4, R14, RZ, P4 ;  /* 0x000000ff0e047207 */ /* 0x000fca0002000000 */
[----:B------:R-:W-:-:S04]  /*3d7c0*/  IMAD.IADD R4, R3, 0x1, R4 ;  /* 0x0000000103047824 */ /* 0x000fc800078e0204 */
[----:B------:R-:W-:-:S07]  /*3d7d0*/  IMAD.MOV.U32 R13, RZ, RZ, R4 ;  /* 0x000000ffff0d7224 */ /* 0x000fce00078e0004 */
[----:B------:R-:W-:Y:S05]  /*3d7e0*/  WARPSYNC.COLLECTIVE R15, `(.L_x_3987) ;  /* 0x000000000f087348 */ /* 0x000fea0003c00000 */
[----:B------:R0:W1:Y:S02]  /*3d7f0*/  SHFL.UP P6, R14, R13, R12, R11 ;  /* 0x0400000c0d0e7389 */ /* 0x00006400000c000b */
[----:B01----:R-:W-:Y:S01]  /*3d800*/  ENDCOLLECTIVE ;  /* 0x000000000000791b */ /* 0x003fe20003800000 */
.L_x_3987:
        /* <DEDUP_REMOVED lines=8> */
.L_x_3988:
[----:B------:R-:W-:Y:S05]  /*3d890*/  BRA `(.L_x_3989) ;  /* 0xffffffa800c87947 */ /* 0x000fea000383ffff */
.L_x_3837:
[----:B------:R-:W-:Y:S01]  /*3d8a0*/  BSSY B0, `(.L_x_3990) ;  /* 0x0000006000007945 */ /* 0x000fe20003800000 */
[----:B------:R-:W-:Y:S01]  /*3d8b0*/  PLOP3.LUT P6, PT, P6, PT, PT, 0x8, 0x0 ;  /* 0x000000000000781c */ /* 0x000fe200037ce170 */
[----:B------:R-:W-:-:S12]  /*3d8c0*/  IMAD.MOV.U32 R15, RZ, RZ, -0x1 ;  /* 0xffffffffff0f7424 */ /* 0x000fd800078e00ff */
[----:B0-----:R-:W-:Y:S05]  /*3d8d0*/  WARPSYNC.COLLECTIVE R15, `(.L_x_3991) ;  /* 0x000000000f087348 */ /* 0x001fea0003c00000 */
[----:B------:R-:W-:Y:S01]  /*3d8e0*/  VOTE.ANY R14, PT, P6 ;  /* 0x00000000000e7806 */ /* 0x000fe200030e0100 */
[----:B0-----:R-:W-:Y:S06]  /*3d8f0*/  ENDCOLLECTIVE ;  /* 0x000000000000791b */ /* 0x001fec0003800000 */
.L_x_3991:
[----:B------:R-:W-:Y:S05]  /*3d900*/  BSYNC B0 ;  /* 0x0000000000007941 */ /* 0x000fea0003800000 */
.L_x_3990:
[----:B------:R-:W-:Y:S02]  /*3d910*/  IMAD.MOV.U32 R3, RZ, RZ, R14 ;  /* 0x000000ffff037224 */ /* 0x000fe400078e000e */
[----:B------:R-:W-:Y:S02]  /*3d920*/  IMAD.MOV.U32 R13, RZ, RZ, R25 ;  /* 0x000000ffff0d7224 */ /* 0x000fe400078e0019 */
[----:B------:R-:W0:Y:S01]  /*3d930*/  POPC R7, R3 ;  /* 0x0000000300077309 */ /* 0x000e220000000000 */
[----:B------:R-:W-:Y:S02]  /*3d940*/  IMAD.MOV.U32 R11, RZ, RZ, 0x1f ;  /* 0x0000001fff0b7424 */ /* 0x000fe400078e00ff */
[----:B------:R-:W-:Y:S02]  /*3d950*/  IMAD.MOV.U32 R15, RZ, RZ, -0x1 ;  /* 0xffffffffff0f7424 */ /* 0x000fe400078e00ff */
[----:B0-----:R-:W-:Y:S02]  /*3d960*/  IMAD.MOV.U32 R12, RZ, RZ, R7 ;  /* 0x000000ffff0c7224 */ /* 0x001fe400078e0007 */
[----:B------:R-:W-:-:S07]  /*3d970*/  IMAD.IADD R27, R7, 0x1, R27 ;  /* 0x00000001071b7824 */ /* 0x000fce00078e021b */
[----:B------:R-:W-:Y:S05]  /*3d980*/  WARPSYNC.COLLECTIVE R15, `(.L_x_3992) ;  /* 0x000000000f087348 */ /* 0x000fea0003c00000 */
[----:B------:R0:W1:Y:S02]  /*3d990*/  SHFL.IDX P6, R14, R13, R12, R11 ;  /* 0x0000000c0d0e7389 */ /* 0x00006400000c000b */
[----:B01----:R-:W-:Y:S01]  /*3d9a0*/  ENDCOLLECTIVE ;  /* 0x000000000000791b */ /* 0x003fe20003800000 */
.L_x_3992:
[----:B------:R-:W-:Y:S02]  /*3d9b0*/  IMAD.MOV.U32 R13, RZ, RZ, R5 ;  /* 0x000000ffff0d7224 */ /* 0x000fe400078e0005 */
[----:B------:R-:W-:-:S07]  /*3d9c0*/  IMAD.MOV.U32 R25, RZ, RZ, R14 ;  /* 0x000000ffff197224 */ /* 0x000fce00078e000e */
[----:B------:R-:W-:Y:S05]  /*3d9d0*/  WARPSYNC.COLLECTIVE R15, `(.L_x_3993) ;  /* 0x000000000f087348 */ /* 0x000fea0003c00000 */
[----:B------:R0:W1:Y:S02]  /*3d9e0*/  SHFL.IDX P6, R14, R13, R12, R11 ;  /* 0x0000000c0d0e7389 */ /* 0x00006400000c000b */
[----:B01----:R-:W-:Y:S01]  /*3d9f0*/  ENDCOLLECTIVE ;  /* 0x000000000000791b */ /* 0x003fe20003800000 */
.L_x_3993:
[----:B------:R-:W-:Y:S01]  /*3da00*/  IMAD.MOV.U32 R5, RZ, RZ, R14 ;  /* 0x000000ffff057224 */ /* 0x000fe200078e000e */
[----:B------:R-:W-:Y:S06]  /*3da10*/  BRA `(.L_x_3994) ;  /* 0xffffffa800a87947 */ /* 0x000fec000383ffff */
.L_x_3839:
[----:B------:R-:W-:Y:S01]  /*3da20*/  BSSY B0, `(.L_x_3995) ;  /* 0x0000007000007945 */ /* 0x000fe20003800000 */
[----:B------:R-:W-:Y:S02]  /*3da30*/  IMAD.MOV.U32 R13, RZ, RZ, R2 ;  /* 0x000000ffff0d7224 */ /* 0x000fe400078e0002 */
[----:B------:R-:W-:Y:S02]  /*3da40*/  IMAD.MOV.U32 R11, RZ, RZ, 0x1f ;  /* 0x0000001fff0b7424 */ /* 0x000fe400078e00ff */
[----:B------:R-:W-:-:S07]  /*3da50*/  IMAD.MOV.U32 R15, RZ, RZ, -0x1 ;  /* 0xffffffffff0f7424 */ /* 0x000fce00078e00ff */
[----:B0123--:R-:W-:Y:S05]  /*3da60*/  WARPSYNC.COLLECTIVE R15, `(.L_x_3996) ;  /* 0x000000000f087348 */ /* 0x00ffea0003c00000 */
[----:B------:R4:W0:Y:S02]  /*3da70*/  SHFL.IDX P6, R14, R13, R12, R11 ;  /* 0x0000000c0d0e7389 */ /* 0x00082400000c000b */
[----:B01234-:R-:W-:Y:S01]  /*3da80*/  ENDCOLLECTIVE ;  /* 0x000000000000791b */ /* 0x01ffe20003800000 */
.L_x_3996:
[----:B------:R-:W-:Y:S05]  /*3da90*/  BSYNC B0 ;  /* 0x0000000000007941 */ /* 0x000fea0003800000 */
.L_x_3995:
[----:B------:R-:W-:Y:S01]  /*3daa0*/  IMAD.MOV.U32 R24, RZ, RZ, R14 ;  /* 0x000000ffff187224 */ /* 0x000fe200078e000e */
[----:B------:R-:W-:Y:S06]  /*3dab0*/  BRA `(.L_x_3838) ;  /* 0xffffffa800987947 */ /* 0x000fec000383ffff */
.L_x_3845:
[----:B-1----:R1:W4:Y:S02]  /*3dac0*/  SYNCS.PHASECHK.TRANS64.TRYWAIT P0, [R7+URZ+0x38820], R0 ;  /* 0x03882000070075a7 */ /* 0x002324000800017f */
[----:B----4-:R-:W-:Y:S05]  /*3dad0*/  @!P0 NANOSLEEP.SYNCS 0x989680 ;  /* 0x009896800000895d */ /* 0x010fea0003900000 */
[----:B------:R-:W4:Y:S02]  /*3dae0*/  @!P0 SYNCS.PHASECHK.TRANS64 P0, [R7+URZ+0x38820], R0 ;  /* 0x03882000070085a7 */ /* 0x000f24000800007f */
[----:B----4-:R-:W-:Y:S05]  /*3daf0*/  @!P0 BRA `(.L_x_3845) ;  /* 0xfffffffc00f08947 */ /* 0x010fea000383ffff */
[----:B------:R-:W-:Y:S05]  /*3db00*/  BRA `(.L_x_3997) ;  /* 0xffffffb000f07947 */ /* 0x000fea000383ffff */
.L_x_3846:
        /* <DEDUP_REMOVED lines=11> */
.L_x_3999:
[----:B------:R-:W-:Y:S05]  /*3dbc0*/  BSYNC B0 ;  /* 0x0000000000007941 */ /* 0x000fea0003800000 */
.L_x_3998:
[----:B------:R-:W-:Y:S05]  /*3dbd0*/  BRA `(.L_x_4000) ;  /* 0xffffffb000d87947 */ /* 0x000fea000383ffff */
.L_x_3847:
[----:B------:R-:W-:Y:S01]  /*3dbe0*/  BSSY B0, `(.L_x_4001) ;  /* 0x0000006000007945 */ /* 0x000fe20003800000 */
[----:B------:R-:W-:-:S07]  /*3dbf0*/  IMAD.MOV.U32 R15, RZ, RZ, -0x1 ;  /* 0xffffffffff0f7424 */ /* 0x000fce00078e00ff */
[----:B0123--:R-:W-:Y:S05]  /*3dc00*/  WARPSYNC.COLLECTIVE R15, `(.L_x_4002) ;  /* 0x000000000f0c7348 */ /* 0x00ffea0003c00000 */
[----:B------:R-:W-:Y:S02]  /*3dc10*/  ELECT P6, UR62, PT ;  /* 0x00000000003e782f */ /* 0x000fe400038c0000 */
[----:B------:R-:W-:Y:S01]  /*3dc20*/  MOV R14, UR62 ;  /* 0x0000003e000e7c02 */ /* 0x000fe20008000f00 */
[----:B0123--:R-:W-:Y:S10]  /*3dc30*/  ENDCOLLECTIVE ;  /* 0x000000000000791b */ /* 0x00fff40003800000 */
.L_x_4002:
[----:B------:R-:W-:Y:S05]  /*3dc40*/  BSYNC B0 ;  /* 0x0000000000007941 */ /* 0x000fea0003800000 */
.L_x_4001:
[----:B------:R-:W-:Y:S05]  /*3dc50*/  BRA `(.L_x_4003) ;  /* 0xffffffb000cc7947 */ /* 0x000fea000383ffff */
.L_x_3849:
[----:B-1----:R1:W4:Y:S02]  /*3dc60*/  SYNCS.PHASECHK.TRANS64.TRYWAIT P1, [R5+URZ+0x38840], R0 ;  /* 0x03884000050075a7 */ /* 0x002324000802017f */
[----:B----4-:R-:W-:Y:S05]  /*3dc70*/  @!P1 NANOSLEEP.SYNCS 0x989680 ;  /* 0x009896800000995d */ /* 0x010fea0003900000 */
[----:B------:R-:W4:Y:S02]  /*3dc80*/  @!P1 SYNCS.PHASECHK.TRANS64 P1, [R5+URZ+0x38840], R0 ;  /* 0x03884000050095a7 */ /* 0x000f24000802007f */
[----:B----4-:R-:W-:Y:S05]  /*3dc90*/  @!P1 BRA `(.L_x_3849) ;  /* 0xfffffffc00f09947 */ /* 0x010fea000383ffff */
[----:B------:R-:W-:Y:S05]  /*3dca0*/  BRA `(.L_x_4004) ;  /* 0xffffffb000ec7947 */ /* 0x000fea000383ffff */
.L_x_3851:
[----:B----4-:R4:W0:Y:S02]  /*3dcb0*/  SYNCS.PHASECHK.TRANS64.TRYWAIT P1, [R3+URZ+0x38840], R2 ;  /* 0x03884002030075a7 */ /* 0x010824000802017f */
[----:B0-----:R-:W-:Y:S05]  /*3dcc0*/  @!P1 NANOSLEEP.SYNCS 0x989680 ;  /* 0x009896800000995d */ /* 0x001fea0003900000 */
[----:B------:R-:W0:Y:S02]  /*3dcd0*/  @!P1 SYNCS.PHASECHK.TRANS64 P1, [R3+URZ+0x38840], R2 ;  /* 0x03884002030095a7 */ /* 0x000e24000802007f */
[----:B0-----:R-:W-:Y:S05]  /*3dce0*/  @!P1 BRA `(.L_x_3851) ;  /* 0xfffffffc00f09947 */ /* 0x001fea000383ffff */
[----:B------:R-:W-:Y:S05]  /*3dcf0*/  BRA `(.L_x_4005) ;  /* 0xffffffb000f87947 */ /* 0x000fea000383ffff */
.L_x_3853:
[----:B------:R0:W0:Y:S02]  /*3dd00*/  SYNCS.PHASECHK.TRANS64.TRYWAIT P1, [R5+URZ+0x38860], R0 ;  /* 0x03886000050075a7 */ /* 0x000024000802017f */
[----:B0-----:R-:W-:Y:S05]  /*3dd10*/  @!P1 NANOSLEEP.SYNCS 0x989680 ;  /* 0x009896800000995d */ /* 0x001fea0003900000 */
[----:B------:R-:W0:Y:S02]  /*3dd20*/  @!P1 SYNCS.PHASECHK.TRANS64 P1, [R5+URZ+0x38860], R0 ;  /* 0x03886000050095a7 */ /* 0x000e24000802007f */
[----:B0-----:R-:W-:Y:S05]  /*3dd30*/  @!P1 BRA `(.L_x_3853) ;  /* 0xfffffffc00f09947 */ /* 0x001fea000383ffff */
[----:B------:R-:W-:Y:S05]  /*3dd40*/  BRA `(.L_x_4006) ;  /* 0xffffffb000f47947 */ /* 0x000fea000383ffff */
        .type           $_ZN7cutlass13device_kernelIN5flash11enable_sm90INS1_16FlashAttnFwdSm90INS1_25CollectiveMainloopFwdSm90ILi2EN4cute5tupleIJNS5_1CILi1EEES8_S8_EEENS6_IJNS7_ILi64EEESA_SA_EEELi512ENS_6half_tEfNS_4arch4Sm90ELb0ELb1ELb1ELb1ELb1ELb1ELb1ELb0ELb0ELb1ELb1ELb0EEENS1_21CollectiveEpilogueFwdINS6_IJSA_NS7_ILi512EEESA_EEES9_SC_SE_Li256ELb1ELb1ELb1ELb0EEENS1_36VarlenDynamicPersistentTileSchedulerILi64ELi64ELi256ELi128ELb1ELb1ELb1ELb1ELb0ELb1EEEEEEEEEvNT_6ParamsE$_ZZN5flash25CollectiveMainloopFwdSm90ILi2EN4cute5tupleIJNS1_1CILi1EEES4_S4_EEENS2_IJNS3_ILi64EEES6_S6_EEELi512EN7cutlass6half_tEfNS8_4arch4Sm90ELb0ELb1ELb1ELb1ELb1ELb1ELb1ELb0ELb0ELb1ELb1ELb0EE3mmaINS_16FlashAttnFwdSm90ISC_NS_21CollectiveEpilogueFwdINS2_IJS6_NS3_ILi512EEES6_EEES5_S9_SB_Li256ELb1ELb1ELb1ELb0EEENS_36VarlenDynamicPersistentTileSchedulerILi64ELi64ELi256ELi128ELb1ELb1ELb1ELb1ELb0ELb1EEEE13SharedStorageENS1_6TensorINS1_11ArrayEngineIfLm128EEENS1_6LayoutINS2_IJNS2_IJNS3_ILi2EEESR_NS3_ILi32EEEEEES4_S4_EEENS2_IJNS2_IJS4_SR_NS3_ILi4EEEEEENS3_ILi0EEESX_EEEEEEENS_7SoftmaxILi2ELi0EEEEEbRKNSC_6ParamsENS8_13PipelineAsyncILi2EEES17_RNS8_13PipelineStateILj2EEERT0_RT1_iRiRKNS_16SeqlenInfoQKNewKILb1ELb1EEENS2_IJiiiiEEERT_ENKUliT_T0_T1_E_clIZSD_ISM_S10_S12_EbS15_S17_S17_S1A_S1C_S1E_iS1F_S1J_S1K_S1M_EUlRS1N_iE0_NS3_ILb1EEES1U_EEDaiS1N_S1O_S1P_,@function
        .size           $_ZN7cutlass13device_kernelIN5flash11enable_sm90INS1_16FlashAttnFwdSm90INS1_25CollectiveMainloopFwdSm90ILi2EN4cute5tupleIJNS5_1CILi1EEES8_S8_EEENS6_IJNS7_ILi64EEESA_SA_EEELi512ENS_6half_tEfNS_4arch4Sm90ELb0ELb1ELb1ELb1ELb1ELb1ELb1ELb0ELb0ELb1ELb1ELb0EEENS1_21CollectiveEpilogueFwdINS6_IJSA_NS7_ILi512EEESA_EEES9_SC_SE_Li256ELb1ELb1ELb1ELb0EEENS1_36VarlenDynamicPersistentTileSchedulerILi64ELi64ELi256ELi128ELb1ELb1ELb1ELb1ELb0ELb1EEEEEEEEEvNT_6ParamsE$_ZZN5flash25CollectiveMainloopFwdSm90ILi2EN4cute5tupleIJNS1_1CILi1EEES4_S4_EEENS2_IJNS3_ILi64EEES6_S6_EEELi512EN7cutlass6half_tEfNS8_4arch4Sm90ELb0ELb1ELb1ELb1ELb1ELb1ELb1ELb0ELb0ELb1ELb1ELb0EE3mmaINS_16FlashAttnFwdSm90ISC_NS_21CollectiveEpilogueFwdINS2_IJS6_NS3_ILi512EEES6_EEES5_S9_SB_Li256ELb1ELb1ELb1ELb0EEENS_36VarlenDynamicPersistentTileSchedulerILi64ELi64ELi256ELi128ELb1ELb1ELb1ELb1ELb0ELb1EEEE13SharedStorageENS1_6TensorINS1_11ArrayEngineIfLm128EEENS1_6LayoutINS2_IJNS2_IJNS3_ILi2EEESR_NS3_ILi32EEEEEES4_S4_EEENS2_IJNS2_IJS4_SR_NS3_ILi4EEEEEENS3_ILi0EEESX_EEEEEEENS_7SoftmaxILi2ELi0EEEEEbRKNSC_6ParamsENS8_13PipelineAsyncILi2EEES17_RNS8_13PipelineStateILj2EEERT0_RT1_iRiRKNS_16SeqlenInfoQKNewKILb1ELb1EEENS2_IJiiiiEEERT_ENKUliT_T0_T1_E_clIZSD_ISM_S10_S12_EbS15_S17_S17_S1A_S1C_S1E_iS1F_S1J_S1K_S1M_EUlRS1N_iE0_NS3_ILb1EEES1U_EEDaiS1N_S1O_S1P_,(.L_x_5839 - $_ZN7cutlass13device_kernelIN5flash11enable_sm90INS1_16FlashAttnFwdSm90INS1_25CollectiveMainloopFwdSm90ILi2EN4cute5tupleIJNS5_1CILi1EEES8_S8_EEENS6_IJNS7_ILi64EEESA_SA_EEELi512ENS_6half_tEfNS_4arch4Sm90ELb0ELb1ELb1ELb1ELb1ELb1ELb1ELb0ELb0ELb1ELb1ELb0EEENS1_21CollectiveEpilogueFwdINS6_IJSA_NS7_ILi512EEESA_EEES9_SC_SE_Li256ELb1ELb1ELb1ELb0EEENS1_36VarlenDynamicPersistentTileSchedulerILi64ELi64ELi256ELi128ELb1ELb1ELb1ELb1ELb0ELb1EEEEEEEEEvNT_6ParamsE$_ZZN5flash25CollectiveMainloopFwdSm90ILi2EN4cute5tupleIJNS1_1CILi1EEES4_S4_EEENS2_IJNS3_ILi64EEES6_S6_EEELi512EN7cutlass6half_tEfNS8_4arch4Sm90ELb0ELb1ELb1ELb1ELb1ELb1ELb1ELb0ELb0ELb1ELb1ELb0EE3mmaINS_16FlashAttnFwdSm90ISC_NS_21CollectiveEpilogueFwdINS2_IJS6_NS3_ILi512EEES6_EEES5_S9_SB_Li256ELb1ELb1ELb1ELb0EEENS_36VarlenDynamicPersistentTileSchedulerILi64ELi64ELi256ELi128ELb1ELb1ELb1ELb1ELb0ELb1EEEE13SharedStorageENS1_6TensorINS1_11ArrayEngineIfLm128EEENS1_6LayoutINS2_IJNS2_IJNS3_ILi2EEESR_NS3_ILi32EEEEEES4_S4_EEENS2_IJNS2_IJS4_SR_NS3_ILi4EEEEEENS3_ILi0EEESX_EEEEEEENS_7SoftmaxILi2ELi0EEEEEbRKNSC_6ParamsENS8_13PipelineAsyncILi2EEES17_RNS8_13PipelineStateILj2EEERT0_RT1_iRiRKNS_16SeqlenInfoQKNewKILb1ELb1EEENS2_IJiiiiEEERT_ENKUliT_T0_T1_E_clIZSD_ISM_S10_S12_EbS15_S17_S17_S1A_S1C_S1E_iS1F_S1J_S1K_S1M_EUlRS1N_iE0_NS3_ILb1EEES1U_EEDaiS1N_S1O_S1P_)
$_ZN7cutlass13device_kernelIN5flash11enable_sm90INS1_16FlashAttnFwdSm90INS1_25CollectiveMainloopFwdSm90ILi2EN4cute5tupleIJNS5_1CILi1EEES8_S8_EEENS6_IJNS7_ILi64EEESA_SA_EEELi512ENS_6half_tEfNS_4arch4Sm90ELb0ELb1ELb1ELb1ELb1ELb1ELb1ELb0ELb0ELb1ELb1ELb0EEENS1_21CollectiveEpilogueFwdINS6_IJSA_NS7_ILi512EEESA_EEES9_SC_SE_Li256ELb1ELb1ELb1ELb0EEENS1_36VarlenDynamicPersistentTileSchedulerILi64ELi64ELi256ELi128ELb1ELb1ELb1ELb1ELb0ELb1EEEEEEEEEvNT_6ParamsE$_ZZN5flash25CollectiveMainloopFwdSm90ILi2EN4cute5tupleIJNS1_1CILi1EEES4_S4_EEENS2_IJNS3_ILi64EEES6_S6_EEELi512EN7cutlass6half_tEfNS8_4arch4Sm90ELb0ELb1ELb1ELb1ELb1ELb1ELb1ELb0ELb0ELb1ELb1ELb0EE3mmaINS_16FlashAttnFwdSm90ISC_NS_21CollectiveEpilogueFwdINS2_IJS6_NS3_ILi512EEES6_EEES5_S9_SB_Li256ELb1ELb1ELb1ELb0EEENS_36VarlenDynamicPersistentTileSchedulerILi64ELi64ELi256ELi128ELb1ELb1ELb1ELb1ELb0ELb1EEEE13SharedStorageENS1_6TensorINS1_11ArrayEngineIfLm128EEENS1_6LayoutINS2_IJNS2_IJNS3_ILi2EEESR_NS3_ILi32EEEEEES4_S4_EEENS2_IJNS2_IJS4_SR_NS3_ILi4EEEEEENS3_ILi0EEESX_EEEEEEENS_7SoftmaxILi2ELi0EEEEEbRKNSC_6ParamsENS8_13PipelineAsyncILi2EEES17_RNS8_13PipelineStateILj2EEERT0_RT1_iRiRKNS_16SeqlenInfoQKNewKILb1ELb1EEENS2_IJiiiiEEERT_ENKUliT_T0_T1_E_clIZSD_ISM_S10_S12_EbS15_S17_S17_S1A_S1C_S1E_iS1F_S1J_S1K_S1M_EUlRS1N_iE0_NS3_ILb1EEES1U_EEDaiS1N_S1O_S1P_:
[----:B------:R-:W-:Y:S05]  /*3dd50*/  YIELD ;  /* 0x0000000000007946 */ /* 0x000fea0003800000 */
[----:B------:R-:W-:Y:S02]  /*3dd60*/  ULDC UR4, c[0x0][0x20] ;  /* 0x0000080000047ab9 */ /* 0x000fe40000000800 */
[----:B------:R-:W-:-:S05]  /*3dd70*/  VIADD R0, R0, -UR4 ;  /* 0x8000000400007c36 */ /* 0x000fca0008000000 */
[----:B------:R-:W2:Y:S01]  /*3dd80*/  LDL.64 R6, [R0+0x18] ;  /* 0x0000180000067983 */ /* 0x000ea20000100a00 */
[----:B------:R-:W0:Y:S03]  /*3dd90*/  LDC.64 R2, c[0x0][0x208] ;  /* 0x00008200ff027b82 */ /* 0x000e260000000a00 */
[----:B------:R-:W3:Y:S01]  /*3dda0*/  LDL.64 R10, [R0] ;  /* 0x00000000000a7983 */ /* 0x000ee20000100a00 */
[----:B0-----:R-:W-:Y:S02]  /*3ddb0*/  R2UR UR4, R2 ;  /* 0x00000000020472ca */ /* 0x001fe400000e0000 */
[----:B------:R-:W-:-:S13]  /*3ddc0*/  R2UR UR5, R3 ;  /* 0x00000000030572ca */ /* 0x000fda00000e0000 */
[----:B--2---:R-:W2:Y:S01]  /*3ddd0*/  LD.E R8, desc[UR4][R6.64] ;  /* 0x0000000406087980 */ /* 0x004ea2000c101900 */
[C---:B------:R-:W-:Y:S02]  /*3dde0*/  R2UR UR4, R2.reuse ;  /* 0x00000000020472ca */ /* 0x040fe400000e0000 */
[C---:B------:R-:W-:Y:S02]  /*3ddf0*/  R2UR UR5, R3.reuse ;  /* 0x00000000030572ca */ /* 0x040fe400000e0000 */
[----:B------:R-:W-:Y:S02]  /*3de00*/  R2UR UR6, R2 ;  /* 0x00000000020672ca */ /* 0x000fe400000e0000 */
[----:B------:R-:W-:Y:S01]  /*3de10*/  R2UR UR7, R3 ;  /* 0x00000000030772ca */ /* 0x000fe200000e0000 */
[----:B------:R-:W-:Y:S01]  /*3de20*/  BSSY B0, `(.L_x_4007) ;  /* 0x0000009000007945 */ /* 0x000fe20003800000 */
[----:B------:R-:W-:-:S07]  /*3de30*/  IMAD.MOV.U32 R9, RZ, RZ, R44 ;  /* 0x000000ffff097224 */ /* 0x000fce00078e002c */
[----:B---3--:R0:W5:Y:S04]  /*3de40*/  LD.E R5, desc[UR4][R10.64] ;  /* 0x000000040a057980 */ /* 0x008168000c101900 */
[----:B------:R0:W5:Y:S01]  /*3de50*/  LD.E R14, desc[UR6][R10.64+0x4] ;  /* 0x000004060a0e7980 */ /* 0x000162000c101900 */
[----:B--2---:R-:W-:-:S04]  /*3de60*/  LOP3.LUT R8, R8, 0x1, RZ, 0xfc, !PT ;  /* 0x0000000108087812 */ /* 0x004fc800078efcff */
[----:B------:R-:W-:Y:S01]  /*3de70*/  ISETP.NE.AND P0, PT, R8, 0x3, PT ;  /* 0x000000030800780c */ /* 0x000fe20003f05270 */
[----:B------:R-:W-:-:S12]  /*3de80*/  IMAD.MOV.U32 R8, RZ, RZ, R39 ;  /* 0x000000ffff087224 */ /* 0x000fd800078e0027 */
[----:B0-----:R-:W-:Y:S05]  /*3de90*/  @!P0 BRA `(.L_x_4008) ;  /* 0x0000000000048947 */ /* 0x001fea0003800000 */
[----:B------:R-:W-:Y:S01]  /*3dea0*/  BPT.TRAP 0x1 ;  /* 0x000000040000795c */ /* 0x000fe20000300000 */
.L_x_4008:
[----:B------:R-:W-:Y:S05]  /*3deb0*/  BSYNC B0 ;  /* 0x0000000000007941 */ /* 0x000fea0003800000 */
.L_x_4007:
        /* <DEDUP_REMOVED lines=17> */
.L_x_4010:
[----:B------:R-:W-:Y:S05]  /*3dfd0*/  BSYNC B0 ;  /* 0x0000000000007941 */ /* 0x000fea0003800000 */
.L_x_4009:
        /* <DEDUP_REMOVED lines=10> */
.L_x_4012:
[----:B------:R-:W-:Y:S05]  /*3e080*/  BSYNC B0 ;  /* 0x0000000000007941 */ /* 0x000fea0003800000 */
.L_x_4011:
[----:B------:R-:W2:Y:S01]  /*3e090*/  LDL.64 R10, [R0] ;  /* 0x00000000000a7983 */ /* 0x000ea20000100a00 */
[C---:B------:R-:W-:Y:S02]  /*3e0a0*/  R2UR UR6, R2.reuse ;  /* 0x00000000020672ca */ /* 0x040fe400000e0000 */
[C---:B------:R-:W-:Y:S01]  /*3e0b0*/  R2UR UR7, R3.reuse ;  /* 0x00000000030772ca */ /* 0x040fe200000e0000 */
[----:B------:R-:W3:Y:S01]  /*3e0c0*/  LDL.64 R6, [R0+0x28] ;  /* 0x0000280000067983 */ /* 0x000ee20000100a00 */
[C---:B------:R-:W-:Y:S02]  /*3e0d0*/  R2UR UR4, R2.reuse ;  /* 0x00000000020472ca */ /* 0x040fe400000e0000 */
[----:B------:R-:W-:Y:S01]  /*3e0e0*/  R2UR UR5, R3 ;  /* 0x00000000030572ca */ /* 0x000fe200000e0000 */
[----:B0----5:R-:W4:Y:S08]  /*3e0f0*/  LDL.64 R12, [R0+0x20] ;  /* 0x00002000000c7983 */ /* 0x021f300000100a00 */
[----:B--2---:R-:W2:Y:S04]  /*3e100*/  LD.E R5, desc[UR6][R10.64] ;  /* 0x000000060a057980 */ /* 0x004ea8000c101900 */
[----:B---3--:R-:W2:Y:S04]  /*3e110*/  LD.E.64 R6, desc[UR4][R6.64] ;  /* 0x0000000406067980 */ /* 0x008ea8000c101b00 */
[----:B------:R-:W3:Y:S01]  /*3e120*/  LDL.64 R10, [R0+0x8] ;  /* 0x00000800000a7983 */ /* 0x000ee20000100a00 */
[----:B------:R-:W-:Y:S05]  /*3e130*/  WARPSYNC.ALL ;  /* 0x0000000000007948 */ /* 0x000fea0003800000 */
[----:B------:R-:W-:-:S02]  /*3e140*/  R2UR UR4, R2 ;  /* 0x00000000020472ca */ /* 0x000fc400000e0000 */
[C---:B------:R-:W-:Y:S02]  /*3e150*/  R2UR UR5, R3.reuse ;  /* 0x00000000030572ca */ /* 0x040fe400000e0000 */
[----:B------:R-:W-:Y:S02]  /*3e160*/  R2UR UR6, R2 ;  /* 0x00000000020672ca */ /* 0x000fe400000e0000 */
[----:B------:R-:W-:-:S09]  /*3e170*/  R2UR UR7, R3 ;  /* 0x00000000030772ca */ /* 0x000fd200000e0000 */
[----:B---3--:R0:W-:Y:S04]  /*3e180*/  ST.E desc[UR4][R10.64], RZ ;  /* 0x000000ff0a007985 */ /* 0x0081e8000c101904 */
[----:B----4-:R-:W3:Y:S01]  /*3e190*/  LD.E.64 R14, desc[UR6][R12.64] ;  /* 0x000000060c0e7980 */ /* 0x010ee2000c101b00 */
[----:B--2---:R-:W-:Y:S01]  /*3e1a0*/  IMAD R6, R5, 0x200, R6 ;  /* 0x0000020005067824 */ /* 0x004fe200078e0206 */
[----:B------:R-:W-:Y:S01]  /*3e1b0*/  R2UR UR7, R7 ;  /* 0x00000000070772ca */ /* 0x000fe200000e0000 */
[----:B------:R-:W-:Y:S01]  /*3e1c0*/  WARPGROUP.ARRIVE ;  /* 0x00000000000079c5 */ /* 0x000fe20000000000 */
[----:B------:R-:W-:Y:S01]  /*3e1d0*/  R2UR UR8, R2 ;  /* 0x00000000020872ca */ /* 0x000fe200000e0000 */
[----:B------:R-:W-:Y:S01]  /*3e1e0*/  IMAD.MOV.U32 R5, RZ, RZ, 0x1 ;  /* 0x00000001ff057424 */ /* 0x000fe200078e00ff */
[----:B------:R-:W-:-:S02]  /*3e1f0*/  R2UR UR6, R6 ;  /* 0x00000000060672ca */ /* 0x000fc400000e0000 */
        /* <DEDUP_REMOVED lines=55> */
[----:B------:R-:W-:-:S13]  /*3e570*/  R2UR UR5, R3 ;  /* 0x00000000030572ca */ /* 0x000fda00000e0000 */
[----:B--2---:R-:W2:Y:S04]  /*3e580*/  LD.E R12, desc[UR4][R6.64] ;  /* 0x00000004060c7980 */ /* 0x004ea8000c101900 */
[----:B------:R-:W3:Y:S01]  /*3e590*/  LDL.64 R6, [R0+0x30] ;  /* 0x0000300000067983 */ /* 0x000ee20000100a00 */
[----:B------:R-:W-:Y:S01]  /*3e5a0*/  BSSY B0, `(.L_x_4014) ;  /* 0x0000008000007945 */ /* 0x000fe20003800000 */
[----:B--2---:R-:W-:-:S04]  /*3e5b0*/  LEA.HI R13, R12, R12, RZ, 0x1 ;  /* 0x0000000c0c0d7211 */ /* 0x004fc800078f08ff */
[----:B------:R-:W-:-:S05]  /*3e5c0*/  LOP3.LUT R13, R13, 0xfffffffe, RZ, 0xc0, !PT ;  /* 0xfffffffe0d0d7812 */ /* 0x000fca00078ec0ff */
[----:B------:R-:W-:Y:S01]  /*3e5d0*/  IMAD.IADD R13, R12, 0x1, -R13 ;  /* 0x000000010c0d7824 */ /* 0x000fe200078e0a0d */
[----:B---3--:R-:W-:-:S04]  /*3e5e0*/  MOV R12, R6 ;  /* 0x00000006000c7202 */ /* 0x008fc80000000f00 */
[----:B------:R-:W-:-:S04]  /*3e5f0*/  SHF.L.U32 R13, R13, 0x1f, RZ ;  /* 0x0000001f0d0d7819 */ /* 0x000fc800000006ff */
[----:B------:R-:W1:Y:S02]  /*3e600*/  SYNCS.PHASECHK.TRANS64.TRYWAIT P0, [R12+URZ+0x38810], R13 ;  /* 0x0388100d0c0075a7 */ /* 0x000e64000800017f */
[----:B01----:R-:W-:Y:S05]  /*3e610*/  @!P0 BRA `(.L_x_4015) ;  /* 0x000000ec00c08947 */ /* 0x003fea0003800000 */
.L_x_4041:
[----:B------:R-:W-:Y:S05]  /*3e620*/  BSYNC B0 ;  /* 0x0000000000007941 */ /* 0x000fea0003800000 */
.L_x_4014:
[----:B------:R-:W0:Y:S01]  /*3e630*/  LDL.64 R6, [R0+0x40] ;  /* 0x0000400000067983 */ /* 0x000e220000100a00 */
[----:B------:R-:W-:Y:S02]  /*3e640*/  R2UR UR4, R2 ;  /* 0x00000000020472ca */ /* 0x000fe400000e0000 */
[----:B------:R-:W-:Y:S01]  /*3e650*/  R2UR UR5, R3 ;  /* 0x00000000030572ca */ /* 0x000fe200000e0000 */
[----:B------:R-:W2:-:S12]  /*3e660*/  LDL.64 R10, [R0] ;  /* 0x00000000000a7983 */ /* 0x000e980000100a00 */
[----:B0-----:R-:W3:Y:S01]  /*3e670*/  LD.E R12, desc[UR4][R6.64] ;  /* 0x00000004060c7980 */ /* 0x001ee2000c101900 */
[----:B------:R-:W-:Y:S02]  /*3e680*/  R2UR UR6, R2 ;  /* 0x00000000020672ca */ /* 0x000fe400000e0000 */
[----:B------:R-:W-:Y:S01]  /*3e690*/  R2UR UR7, R3 ;  /* 0x00000000030772ca */ /* 0x000fe200000e0000 */
[----:B--2---:R0:W5:Y:S01]  /*3e6a0*/  LD.E R14, desc[UR4][R10.64] ;  /* 0x000000040a0e7980 */ /* 0x004162000c101900 */
[----:B------:R-:W-:Y:S11]  /*3e6b0*/  BSSY B0, `(.L_x_4016) ;  /* 0x0000006000007945 */ /* 0x000ff60003800000 */
[----:B------:R0:W5:Y:S01]  /*3e6c0*/  LD.E R15, desc[UR6][R10.64+0x4] ;  /* 0x000004060a0f7980 */ /* 0x000162000c101900 */
[----:B---3--:R-:W-:-:S04]  /*3e6d0*/  LOP3.LUT R12, R12, 0x1, RZ, 0xfc, !PT ;  /* 0x000000010c0c7812 */ /* 0x008fc800078efcff */
[----:B------:R-:W-:-:S13]  /*3e6e0*/  ISETP.NE.AND P0, PT, R12, 0x3, PT ;  /* 0x000000030c00780c */ /* 0x000fda0003f05270 */
[----:B0-----:R-:W-:Y:S05]  /*3e6f0*/  @!P0 BRA `(.L_x_4017) ;  /* 0x0000000000048947 */ /* 0x001fea0003800000 */
[----:B------:R-:W-:Y:S01]  /*3e700*/  BPT.TRAP 0x1 ;  /* 0x000000040000795c */ /* 0x000fe20000300000 */
.L_x_4017:
[----:B------:R-:W-:Y:S05]  /*3e710*/  BSYNC B0 ;  /* 0x0000000000007941 */ /* 0x000fea0003800000 */
.L_x_4016:
        /* <DEDUP_REMOVED lines=17> */
.L_x_4019:
[----:B------:R-:W-:Y:S05]  /*3e830*/  BSYNC B0 ;  /* 0x0000000000007941 */ /* 0x000fea0003800000 */
.L_x_4018:
        /* <DEDUP_REMOVED lines=10> */
.L_x_4021:
[----:B------:R-:W-:Y:S05]  /*3e8e0*/  BSYNC B0 ;  /* 0x0000000000007941 */ /* 0x000fea0003800000 */
.L_x_4020:
        /* <DEDUP_REMOVED lines=303> */
[----:B------:R-:W-:Y:S01]  /*3fbe0*/  R2UR UR9, R3 ;  /* 0x00000000030972ca */ /* 0x000fe200000e0000 */
        /* <DEDUP_REMOVED lines=272> */
.L_x_4024:
[----:B------:R-:W-:Y:S05]  /*40cf0*/  BSYNC B0 ;  /* 0x0000000000007941 */ /* 0x000fea0003800000 */
.L_x_4023:
        /* <DEDUP_REMOVED lines=23> */
[C---:B------:R-:W-:Y:S02]  /*40e70*/  R2UR UR7, R3.reuse ;  /* 0x00000000030772ca */ /* 0x040fe400000e0000 */
        /* <DEDUP_REMOVED lines=11> */
[----:B------:R-:W4:Y:S04]  /*40f30*/  LD.E R6, desc[UR14][R8.64+0x18] ;  /* 0x0000180e08067980 */ /* 0x000f28000c101900 */
[----:B------:R-:W4:Y:S08]  /*40f40*/  LD.E R7, desc[UR6][R8.64+0x4] ;  /* 0x0000040608077980 */ /* 0x000f30000c101900 */
[----:B------:R-:W4:Y:S01]  /*40f50*/  @P0 LD.E R59, desc[UR4][R8.64+0x28] ;  /* 0x00002804083b0980 */ /* 0x000f22000c101900 */
[----:B------:R-:W-:-:S02]  /*40f60*/  R2UR UR4, R2 ;  /* 0x00000000020472ca */ /* 0x000fc400000e0000 */
[----:B------:R-:W-:-:S13]  /*40f70*/  R2UR UR5, R3 ;  /* 0x00000000030572ca */ /* 0x000fda00000e0000 */
[----:B------:R-:W4:Y:S01]  /*40f80*/  LD.E R10, desc[UR4][R8.64+0x8] ;  /* 0x00000804080a7980 */ /* 0x000f22000c101900 */
[----:B------:R-:W-:Y:S01]  /*40f90*/  BSSY B0, `(.L_x_4025) ;  /* 0x000008c000007945 */ /* 0x000fe20003800000 */
[-C--:B--2---:R-:W-:Y:S01]  /*40fa0*/  FMUL.FTZ R13, R30, R15.reuse ;  /* 0x0000000f1e0d7220 */ /* 0x084fe20000410000 */
[-C--:B------:R-:W-:Y:S01]  /*40fb0*/  FMUL.FTZ R30, R43, R15.reuse ;  /* 0x0000000f2b1e7220 */ /* 0x080fe20000410000 */
[----:B---3--:R-:W-:Y:S01]  /*40fc0*/  SHF.R.S32.HI R43, RZ, 0x1f, R60 ;  /* 0x0000001fff2b7819 */ /* 0x008fe2000001143c */
[-C--:B0-----:R-:W-:Y:S01]  /*40fd0*/  FMUL.FTZ R57, R25, R15.reuse ;  /* 0x0000000f19397220 */ /* 0x081fe20000410000 */
[-C--:B------:R-:W-:Y:S01]  /*40fe0*/  FMUL.FTZ R25, R35, R15.reuse ;  /* 0x0000000f23197220 */ /* 0x080fe20000410000 */
[-C--:B------:R-:W-:Y:S01]  /*40ff0*/  FMUL.FTZ R12, R27, R15.reuse ;  /* 0x0000000f1b0c7220 */ /* 0x080fe20000410000 */
[----:B------:R-:W-:Y:S01]  /*41000*/  LEA.HI R35, R43, R60, RZ, 0x7 ;  /* 0x0000003c2b237211 */ /* 0x000fe200078f38ff */
[-C--:B------:R-:W-:Y:S01]  /*41010*/  FMUL.FTZ R27, R39, R15.reuse ;  /* 0x0000000f271b7220 */ /* 0x080fe20000410000 */
[-C--:B------:R-:W-:Y:S01]  /*41020*/  FMUL.FTZ R39, R41, R15.reuse ;  /* 0x0000000f29277220 */ /* 0x080fe20000410000 */
[-C--:B------:R-:W-:Y:S01]  /*41030*/  FMUL.FTZ R41, R45, R15.reuse ;  /* 0x0000000f2d297220 */ /* 0x080fe20000410000 */
[----:B------:R-:W-:Y:S01]  /*41040*/  LOP3.LUT R45, R35, 0xffffff80, RZ, 0xc0, !PT ;  /* 0xffffff80232d7812 */ /* 0x000fe200078ec0ff */
[-C--:B------:R-:W-:Y:S01]  /*41050*/  FMUL.FTZ R11, R24, R15.reuse ;  /* 0x0000000f180b7220 */ /* 0x080fe20000410000 */
[-C--:B------:R-:W-:Y:S01]  /*41060*/  FMUL.FTZ R24, R34, R15.reuse ;  /* 0x0000000f22187220 */ /* 0x080fe20000410000 */
[----:B------:R-:W-:-:S02]  /*41070*/  FMUL.FTZ R34, R46, R15 ;  /* 0x0000000f2e227220 */ /* 0x000fc40000410000 */
[----:B------:R-:W-:Y:S02]  /*41080*/  IMAD.IADD R46, R60, 0x1, -R45 ;  /* 0x000000013c2e7824 */ /* 0x000fe400078e0a2d */
[-C--:B------:R-:W-:Y:S01]  /*41090*/  FMUL.FTZ R14, R31, R15.reuse ;  /* 0x0000000f1f0e7220 */ /* 0x080fe20000410000 */
[-C--:B------:R-:W-:Y:S01]  /*410a0*/  FMUL.FTZ R31, R42, R15.reuse ;  /* 0x0000000f2a1f7220 */ /* 0x080fe20000410000 */
[----:B------:R-:W-:Y:S02]  /*410b0*/  LEA.HI R42, R43, R60, RZ, 0x2 ;  /* 0x0000003c2b2a7211 */ /* 0x000fe400078f10ff */
[----:B------:R-:W-:Y:S01]  /*410c0*/  SHF.R.S32.HI R45, RZ, 0x1f, R46 ;  /* 0x0000001fff2d7819 */ /* 0x000fe2000001142e */
[-C--:B------:R-:W-:Y:S01]  /*410d0*/  FMUL.FTZ R35, R47, R15.reuse ;  /* 0x0000000f2f237220 */ /* 0x080fe20000410000 */
[-C--:B------:R-:W-:Y:S01]  /*410e0*/  FMUL.FTZ R5, R26, R15.reuse ;  /* 0x0000000f1a057220 */ /* 0x080fe20000410000 */
[-C--:B------:R-:W-:Y:S01]  /*410f0*/  FMUL.FTZ R26, R38, R15.reuse ;  /* 0x0000000f261a7220 */ /* 0x080fe20000410000 */
[----:B------:R-:W-:Y:S01]  /*41100*/  LEA.HI R47, R45, R46, RZ, 0x2 ;  /* 0x0000002e2d2f7211 */ /* 0x000fe200078f10ff */
[-C--:B------:R-:W-:Y:S01]  /*41110*/  FMUL.FTZ R38, R40, R15.reuse ;  /* 0x0000000f28267220 */ /* 0x080fe20000410000 */
[----:B------:R-:W-:Y:S01]  /*41120*/  LOP3.LUT R65, R42, 0xfffffffc, RZ, 0xc0, !PT ;  /* 0xfffffffc2a417812 */ /* 0x000fe200078ec0ff */
[----:B------:R-:W-:Y:S01]  /*41130*/  FMUL.FTZ R40, R44, R15 ;  /* 0x0000000f2c287220 */ /* 0x000fe20000410000 */
[----:B------:R-:W-:-:S02]  /*41140*/  SHF.R.S32.HI R44, RZ, 0x2, R47 ;  /* 0x00000002ff2c7819 */ /* 0x000fc4000001142f */
[----:B------:R-:W-:Y:S01]  /*41150*/  SHF.R.S32.HI R63, RZ, 0x1f, R47 ;  /* 0x0000001fff3f7819 */ /* 0x000fe2000001142f */
[----:B------:R-:W-:Y:S01]  /*41160*/  IMAD.IADD R65, R60, 0x1, -R65 ;  /* 0x000000013c417824 */ /* 0x000fe200078e0a41 */
[----:B------:R-:W-:Y:S02]  /*41170*/  LEA.HI R42, R45, R46, RZ, 0x5 ;  /* 0x0000002e2d2a7211 */ /* 0x000fe400078f28ff */
[----:B------:R-:W-:Y:S01]  /*41180*/  LEA.HI R63, R63, R44, RZ, 0x3 ;  /* 0x0000002c3f3f7211 */ /* 0x000fe200078f18ff */
[----:B------:R-:W-:Y:S01]  /*41190*/  FMUL.FTZ R43, R48, R15 ;  /* 0x0000000f302b7220 */ /* 0x000fe20000410000 */
[----:B------:R-:W-:Y:S02]  /*411a0*/  SHF.R.S32.HI R42, RZ, 0x5, R42 ;  /* 0x00000005ff2a7819 */ /* 0x000fe4000001142a */
[----:B------:R-:W-:Y:S02]  /*411b0*/  LEA.HI R48, R65, R65, RZ, 0x1 ;  /* 0x0000004141307211 */ /* 0x000fe400078f08ff */
[----:B------:R-:W-:Y:S01]  /*411c0*/  LOP3.LUT R63, R63, 0xfffffff8, RZ, 0xc0, !PT ;  /* 0xfffffff83f3f7812 */ /* 0x000fe200078ec0ff */
[----:B------:R-:W-:Y:S01]  /*411d0*/  IMAD R60, R61, 0x4, R42 ;  /* 0x000000043d3c7824 */ /* 0x000fe200078e022a */
[----:B------:R-:W-:-:S03]  /*411e0*/  LOP3.LUT R48, R48, 0x1ffffffe, RZ, 0xc0, !PT ;  /* 0x1ffffffe30307812 */ /* 0x000fc600078ec0ff */
[----:B------:R-:W-:Y:S02]  /*411f0*/  IMAD.IADD R63, R44, 0x1, -R63 ;  /* 0x000000012c3f7824 */ /* 0x000fe400078e0a3f */
[----:B------:R-:W-:Y:S02]  /*41200*/  IMAD.IADD R48, R65, 0x1, -R48 ;  /* 0x0000000141307824 */ /* 0x000fe400078e0a30 */
[----:B------:R-:W-:Y:S02]  /*41210*/  IMAD.U32 R63, R60, 0x10, R63 ;  /* 0x000000103c3f7824 */ /* 0x000fe400078e003f */
[----:B------:R-:W-:Y:S02]  /*41220*/  FMUL.FTZ R42, R50, R15 ;  /* 0x0000000f322a7220 */ /* 0x000fe40000410000 */
[----:B------:R-:W-:-:S04]  /*41230*/  IMAD R50, R48, 0x8, R63 ;  /* 0x0000000830327824 */ /* 0x000fc800078e023f */
[----:B----4-:R-:W-:-:S04]  /*41240*/  @P0 IMAD.HI.U32 R59, R50, R59, RZ ;  /* 0x0000003b323b0227 */ /* 0x010fc800078e00ff */
[----:B------:R-:W-:Y:S01]  /*41250*/  FMUL.FTZ R44, R51, R15 ;  /* 0x0000000f332c7220 */ /* 0x000fe20000410000 */
[----:B------:R-:W-:Y:S02]  /*41260*/  LOP3.LUT R51, R47, 0x7ffffffc, RZ, 0xc0, !PT ;  /* 0x7ffffffc2f337812 */ /* 0x000fe400078ec0ff */
[----:B------:R-:W-:Y:S01]  /*41270*/  @P0 SHF.R.U32.HI R50, RZ, R58, R59 ;  /* 0x0000003aff320219 */ /* 0x000fe2000001163b */
[----:B------:R-:W-:-:S04]  /*41280*/  IMAD.SHL.U32 R47, R4, 0x40, RZ ;  /* 0x00000040042f7824 */ /* 0x000fc800078e00ff */
[----:B------:R-:W0:Y:S01]  /*41290*/  SHFL.IDX PT, R61, R50, RZ, 0x1c1f ;  /* 0x001c1fff323d7589 */ /* 0x000e2200000e0000 */
[----:B------:R-:W-:Y:S02]  /*412a0*/  IMAD.IADD R4, R46, 0x1, -R51 ;  /* 0x000000012e047824 */ /* 0x000fe400078e0a33 */
        /* <DEDUP_REMOVED lines=13> */
[----:B------:R-:W-:Y:S01]  /*41380*/  ISETP.GE.AND P1, PT, R6, 0x1, PT ;  /* 0x000000010600780c */ /* 0x000fe20003f26270 */
[----:B------:R-:W1:Y:S01]  /*41390*/  MUFU.TANH R11, R11 ;  /* 0x0000000b000b7308 */ /* 0x000e620000002400 */
[----:B------:R-:W-:Y:S01]  /*413a0*/  IMAD.IADD R51, R10, 0x1, -R47 ;  /* 0x000000010a337824 */ /* 0x000fe200078e0a2f */
[----:B------:R-:W-:-:S02]  /*413b0*/  LOP3.LUT R53, RZ, R20, RZ, 0x33, !PT ;  /* 0x00000014ff357212 */ /* 0x000fc400078e33ff */
[----:B------:R-:W-:-:S04]  /*413c0*/  IADD3 R52, -R7, R52, R10 ;  /* 0x0000003407347210 */ /* 0x000fc80007ffe10a */
[----:B------:R-:W2:Y:S01]  /*413d0*/  MUFU.TANH R57, R57 ;  /* 0x0000003900397308 */ /* 0x000ea20000002400 */
[----:B------:R-:W-:-:S07]  /*413e0*/  IMAD R54, R4, -0x2, R51 ;  /* 0xfffffffe04367824 */ /* 0x000fce00078e0233 */
[----:B------:R-:W3:Y:S01]  /*413f0*/  MUFU.TANH R5, R5 ;  /* 0x0000000500057308 */ /* 0x000ee20000002400 */
        /* <DEDUP_REMOVED lines=51> */
.L_x_4030:
[----:B------:R-:W-:Y:S05]  /*41730*/  BSYNC B2 ;  /* 0x0000000000027941 */ /* 0x000fea0003800000 */
.L_x_4029:
[----:B------:R-:W-:Y:S01]  /*41740*/  LOP3.LUT R20, RZ, R20, RZ, 0x33, !PT ;  /* 0x00000014ff147212 */ /* 0x000fe200078e33ff */
[----:B------:R-:W-:Y:S06]  /*41750*/  BRA `(.L_x_4031) ;  /* 0x0000000000287947 */ /* 0x000fec0003800000 */
.L_x_4028:
        /* <DEDUP_REMOVED lines=10> */
.L_x_4031:
[----:B------:R-:W-:Y:S05]  /*41800*/  BSYNC B1 ;  /* 0x0000000000017941 */ /* 0x000fea0003800000 */
.L_x_4027:
[----:B------:R-:W-:-:S04]  /*41810*/  IMAD R53, R6, R20, -R47 ;  /* 0x0000001406357224 */ /* 0x000fc800078e0a2f */
[----:B------:R-:W-:-:S05]  /*41820*/  IMAD R20, R4, -0x2, R53 ;  /* 0xfffffffe04147824 */ /* 0x000fca00078e0235 */
[----:B------:R-:W-:Y:S02]  /*41830*/  VIMNMX R51, R51, R20, !PT ;  /* 0x0000001433337248 */ /* 0x000fe40007fe0100 */
[----:B------:R-:W-:-:S07]  /*41840*/  VIADDMNMX R21, R20, R6, R21, PT ;  /* 0x0000000614157246 */ /* 0x000fce0003800115 */
.L_x_4026:
[----:B------:R-:W-:Y:S05]  /*41850*/  BSYNC B0 ;  /* 0x0000000000007941 */ /* 0x000fea0003800000 */
.L_x_4025:
[C---:B------:R-:W-:Y:S01]  /*41860*/  ISETP.GE.AND P1, PT, R56.reuse, 0x9, PT ;  /* 0x000000093800780c */ /* 0x040fe20003f26270 */
[----:B------:R-:W-:Y:S01]  /*41870*/  BSSY B0, `(.L_x_4032) ;  /* 0x0000071000007945 */ /* 0x000fe20003800000 */
[C---:B------:R-:W-:Y:S02]  /*41880*/  ISETP.GE.AND P0, PT, R56.reuse, 0x2, PT ;  /* 0x000000023800780c */ /* 0x040fe40003f06270 */
        /* <DEDUP_REMOVED lines=28> */
[C---:B------:R-:W-:Y:S02]  /*41a50*/  ISETP.GE.AND P3, PT, R56.reuse, 0x21, PT ;  /* 0x000000213800780c */ /* 0x040fe40003f66270 */
        /* <DEDUP_REMOVED lines=39> */
[----:B------:R-:W0:Y:S03]  /*41cd0*/  SHFL.IDX PT, R11, R50, 0x1, 0x1c1f ;  /* 0x003c1f00320b7f89 */ /* 0x000e2600000e0000 */
[----:B------:R-:W-:Y:S02]  /*41ce0*/  P2R R56, PR, RZ, 0x40 ;  /* 0x00000040ff387803 */ /* 0x000fe40000000000 */
[----:B------:R-:W-:-:S04]  /*41cf0*/  ISETP.GT.AND P6, PT, R51, 0x39, !P6 ;  /* 0x000000393300780c */ /* 0x000fc800077c4270 */
[----:B------:R-:W-:-:S04]  /*41d00*/  ISETP.LT.OR P6, PT, R21, 0x3a, P6 ;  /* 0x0000003a1500780c */ /* 0x000fc800037c1670 */
[----:B------:R-:W-:Y:S02]  /*41d10*/  FSEL R21, R49, -INF , !P6 ;  /* 0xff80000031157808 */ /* 0x000fe40007000000 */
[----:B------:R-:W-:Y:S02]  /*41d20*/  ISETP.GE.AND P6, PT, R6, 0x1, PT ;  /* 0x000000010600780c */ /* 0x000fe40003fc6270 */
[----:B0-----:R-:W-:Y:S01]  /*41d30*/  VIADDMNMX R49, R11, R59, R54, PT ;  /* 0x0000003b0b317246 */ /* 0x001fe20003800136 */
        /* <DEDUP_REMOVED lines=18> */
.L_x_4037:
[----:B------:R-:W-:Y:S05]  /*41e60*/  BSYNC B2 ;  /* 0x0000000000027941 */ /* 0x000fea0003800000 */
.L_x_4036:
[----:B------:R-:W-:Y:S01]  /*41e70*/  LOP3.LUT R7, RZ, R7, RZ, 0x33, !PT ;  /* 0x00000007ff077212 */ /* 0x000fe200078e33ff */
[----:B------:R-:W-:Y:S06]  /*41e80*/  BRA `(.L_x_4038) ;  /* 0x0000000000287947 */ /* 0x000fec0003800000 */
.L_x_4035:
        /* <DEDUP_REMOVED lines=10> */
.L_x_4038:
[----:B------:R-:W-:Y:S05]  /*41f30*/  BSYNC B1 ;  /* 0x0000000000017941 */ /* 0x000fea0003800000 */
.L_x_4034:
[----:B------:R-:W-:-:S04]  /*41f40*/  IMAD R7, R6, R7, -R47 ;  /* 0x0000000706077224 */ /* 0x000fc800078e0a2f */
[----:B------:R-:W-:-:S05]  /*41f50*/  IMAD R4, R4, -0x2, R7 ;  /* 0xfffffffe04047824 */ /* 0x000fca00078e0207 */
[----:B------:R-:W-:Y:S02]  /*41f60*/  VIADDMNMX R49, R4, R6, R49, PT ;  /* 0x0000000604317246 */ /* 0x000fe40003800131 */
[----:B------:R-:W-:-:S07]  /*41f70*/  VIMNMX R51, R51, R4, !PT ;  /* 0x0000000433337248 */ /* 0x000fce0007fe0100 */
.L_x_4033:
[----:B------:R-:W-:Y:S05]  /*41f80*/  BSYNC B0 ;  /* 0x0000000000007941 */ /* 0x000fea0003800000 */
.L_x_4032:
[----:B------:R-:W-:Y:S02]  /*41f90*/  ISETP.GT.AND P0, PT, R51, 0x1, !P0 ;  /* 0x000000013300780c */ /* 0x000fe40004704270 */
[----:B------:R-:W-:Y:S02]  /*41fa0*/  ISETP.NE.AND P6, PT, R63, RZ, PT ;  /* 0x000000ff3f00720c */ /* 0x000fe40003fc5270 */
[----:B------:R-:W-:Y:S02]  /*41fb0*/  ISETP.LT.OR P0, PT, R49, 0x2, P0 ;  /* 0x000000023100780c */ /* 0x000fe40000701670 */
[----:B------:R-:W-:Y:S02]  /*41fc0*/  ISETP.GT.AND P1, PT, R51, 0x8, !P1 ;  /* 0x000000083300780c */ /* 0x000fe40004f24270 */
[----:B------:R-:W-:Y:S02]  /*41fd0*/  FSEL R12, R12, -INF , !P0 ;  /* 0xff8000000c0c7808 */ /* 0x000fe40004000000 */
[----:B------:R-:W-:-:S02]  /*41fe0*/  ISETP.NE.AND P0, PT, R55, RZ, PT ;  /* 0x000000ff3700720c */ /* 0x000fc40003f05270 */
[----:B------:R-:W-:Y:S02]  /*41ff0*/  ISETP.LT.OR P1, PT, R49, 0x9, P1 ;  /* 0x000000093100780c */ /* 0x000fe40000f21670 */
[----:B------:R-:W-:Y:S02]  /*42000*/  ISETP.GT.AND P0, PT, R51, 0x9, !P0 ;  /* 0x000000093300780c */ /* 0x000fe40004704270 */
[----:B------:R-:W-:Y:S02]  /*42010*/  FSEL R13, R13, -INF , !P1 ;  /* 0xff8000000d0d7808 */ /* 0x000fe40004800000 */
[----:B------:R-:W-:Y:S02]  /*42020*/  ISETP.LT.OR P0, PT, R49, 0xa, P0 ;  /* 0x0000000a3100780c */ /* 0x000fe40000701670 */
[----:B------:R-:W-:Y:S02]  /*42030*/  ISETP.NE.AND P1, PT, R65, RZ, PT ;  /* 0x000000ff4100720c */ /* 0x000fe40003f25270 */
[----:B------:R-:W-:-:S02]  /*42040*/  FSEL R14, R14, -INF , !P0 ;  /* 0xff8000000e0e7808 */ /* 0x000fc40004000000 */
[----:B------:R-:W-:Y:S02]  /*42050*/  ISETP.NE.AND P0, PT, R58, RZ, PT ;  /* 0x000000ff3a00720c */ /* 0x000fe40003f05270 */
[----:B------:R-:W-:Y:S02]  /*42060*/  MOV R10, UR37 ;  /* 0x00000025000a7c02 */ /* 0x000fe40008000f00 */
[----:B------:R-:W-:Y:S02]  /*42070*/  ISETP.GT.AND P0, PT, R51, 0x10, !P0 ;  /* 0x000000103300780c */ /* 0x000fe40004704270 */
[----:B------:R-:W-:Y:S02]  /*42080*/  MOV R11, UR36 ;  /* 0x00000024000b7c02 */ /* 0x000fe40008000f00 */
        /* <DEDUP_REMOVED lines=17> */
[----:B------:R-:W-:Y:S02]  /*421a0*/  ISETP.GT.AND P2, PT, R51, 0x29, !P2 ;  /* 0x000000293300780c */ /* 0x000fe40005744270 */
[----:B------:R-:W-:-:S02]  /*421b0*/  FSEL R31, R31, -INF , !P0 ;  /* 0xff8000001f1f7808 */ /* 0x000fc40004000000 */
[----:B------:R-:W-:Y:S02]  /*421c0*/  ISETP.NE.AND P0, PT, R53, RZ, PT ;  /* 0x000000ff3500720c */ /* 0x000fe40003f05270 */
[C---:B------:R-:W-:Y:S02]  /*421d0*/  ISETP.GT.AND P3, PT, R51.reuse, 0x30, !P3 ;  /* 0x000000303300780c */ /* 0x040fe40005f64270 */
[C---:B------:R-:W-:Y:S02]  /*421e0*/  ISETP.GT.AND P0, PT, R51.reuse, RZ, !P0 ;  /* 0x000000ff3300720c */ /* 0x040fe40004704270 */
[----:B------:R-:W-:Y:S02]  /*421f0*/  ISETP.GT.AND P4, PT, R51, 0x31, !P4 ;  /* 0x000000313300780c */ /* 0x000fe40006784270 */
[----:B------:R-:W-:Y:S02]  /*42200*/  ISETP.LT.OR P0, PT, R49, 0x1, P0 ;  /* 0x000000013100780c */ /* 0x000fe40000701670 */
[----:B------:R-:W-:-:S02]  /*42210*/  ISETP.NE.AND P6, PT, R56, RZ, PT ;  /* 0x000000ff3800720c */ /* 0x000fc40003fc5270 */
[----:B------:R-:W-:Y:S02]  /*42220*/  FSEL R7, R5, -INF , !P0 ;  /* 0xff80000005077808 */ /* 0x000fe40004000000 */
[----:B------:R-:W2:Y:S01]  /*42230*/  LDL.64 R4, [R0+0x70] ;  /* 0x0000700000047983 */ /* 0x000ea20000100a00 */
[----:B------:R-:W-:Y:S02]  /*42240*/  ISETP.NE.AND P0, PT, R64, RZ, PT ;  /* 0x000000ff4000720c */ /* 0x000fe40003f05270 */
[----:B------:R-:W-:-:S04]  /*42250*/  FMNMX.FTZ R6, R7, R12, !PT ;  /* 0x0000000c07067209 */ /* 0x000fc80007810000 */
[----:B------:R-:W-:-:S04]  /*42260*/  FMNMX.FTZ R9, R13, R6, !PT ;  /* 0x000000060d097209 */ /* 0x000fc80007810000 */
[----:B------:R-:W-:-:S04]  /*42270*/  FMNMX.FTZ R9, R14, R9, !PT ;  /* 0x000000090e097209 */ /* 0x000fc80007810000 */
[----:B------:R-:W-:-:S04]  /*42280*/  FMNMX.FTZ R6, R24, R9, !PT ;  /* 0x0000000918067209 */ /* 0x000fc80007810000 */
[----:B------:R-:W-:Y:S02]  /*42290*/  FMNMX.FTZ R9, R25, R6, !PT ;  /* 0x0000000619097209 */ /* 0x000fe40007810000 */
[----:B------:R-:W-:Y:S02]  /*422a0*/  ISETP.GT.AND P0, PT, R51, 0x21, !P0 ;  /* 0x000000213300780c */ /* 0x000fe40004704270 */
[----:B------:R-:W-:Y:S02]  /*422b0*/  FMNMX.FTZ R6, R26, R9, !PT ;  /* 0x000000091a067209 */ /* 0x000fe40007810000 */
[----:B------:R-:W-:Y:S02]  /*422c0*/  ISETP.LT.OR P0, PT, R49, 0x22, P0 ;  /* 0x000000223100780c */ /* 0x000fe40000701670 */
[----:B------:R-:W-:Y:S02]  /*422d0*/  FMNMX.FTZ R6, R27, R6, !PT ;  /* 0x000000061b067209 */ /* 0x000fe40007810000 */
[----:B------:R-:W-:-:S02]  /*422e0*/  ISETP.LT.OR P1, PT, R49, 0x29, P1 ;  /* 0x000000293100780c */ /* 0x000fc40000f21670 */
[----:B------:R-:W-:Y:S02]  /*422f0*/  FSEL R30, R30, -INF , !P0 ;  /* 0xff8000001e1e7808 */ /* 0x000fe40004000000 */
[----:B------:R-:W-:Y:S02]  /*42300*/  FMNMX.FTZ R9, R31, R6, !PT ;  /* 0x000000061f097209 */ /* 0x000fe40007810000 */
[C---:B------:R-:W-:Y:S02]  /*42310*/  ISETP.LT.OR P2, PT, R49.reuse, 0x2a, P2 ;  /* 0x0000002a3100780c */ /* 0x040fe40001741670 */
[----:B------:R-:W-:Y:S02]  /*42320*/  FSEL R34, R34, -INF , !P1 ;  /* 0xff80000022227808 */ /* 0x000fe40004800000 */
[----:B------:R-:W-:Y:S02]  /*42330*/  FMNMX.FTZ R9, R30, R9, !PT ;  /* 0x000000091e097209 */ /* 0x000fe40007810000 */
[----:B------:R-:W-:-:S02]  /*42340*/  ISETP.LT.OR P3, PT, R49, 0x31, P3 ;  /* 0x000000313100780c */ /* 0x000fc40001f61670 */
[----:B------:R-:W-:Y:S02]  /*42350*/  FSEL R35, R35, -INF , !P2 ;  /* 0xff80000023237808 */ /* 0x000fe40005000000 */
[----:B------:R-:W-:Y:S02]  /*42360*/  FMNMX.FTZ R6, R34, R9, !PT ;  /* 0x0000000922067209 */ /* 0x000fe40007810000 */
[----:B------:R-:W-:Y:S02]  /*42370*/  ISETP.GT.AND P5, PT, R51, 0x38, !P5 ;  /* 0x000000383300780c */ /* 0x000fe40006fa4270 */
[----:B------:R-:W-:Y:S02]  /*42380*/  ISETP.LT.OR P4, PT, R49, 0x32, P4 ;  /* 0x000000323100780c */ /* 0x000fe40002781670 */
[----:B------:R-:W-:Y:S02]  /*42390*/  FSEL R42, R42, -INF , !P3 ;  /* 0xff8000002a2a7808 */ /* 0x000fe40005800000 */
[----:B------:R-:W-:-:S02]  /*423a0*/  FMNMX.FTZ R9, R35, R6, !PT ;  /* 0x0000000623097209 */ /* 0x000fc40007810000 */
[----:B------:R-:W-:Y:S02]  /*423b0*/  ISETP.GT.AND P0, PT, R51, 0x39, !P6 ;  /* 0x000000393300780c */ /* 0x000fe40007704270 */
[C---:B------:R-:W-:Y:S02]  /*423c0*/  ISETP.LT.OR P5, PT, R49.reuse, 0x39, P5 ;  /* 0x000000393100780c */ /* 0x040fe40002fa1670 */
[----:B------:R-:W-:Y:S02]  /*423d0*/  FSEL R44, R44, -INF , !P4 ;  /* 0xff8000002c2c7808 */ /* 0x000fe40006000000 */
[----:B------:R-:W-:Y:S02]  /*423e0*/  FMNMX.FTZ R9, R42, R9, !PT ;  /* 0x000000092a097209 */ /* 0x000fe40007810000 */
[----:B------:R-:W-:Y:S02]  /*423f0*/  ISETP.LT.OR P0, PT, R49, 0x3a, P0 ;  /* 0x0000003a3100780c */ /* 0x000fe40000701670 */
[----:B------:R-:W-:-:S02]  /*42400*/  R2UR UR4, R2 ;  /* 0x00000000020472ca */ /* 0x000fc400000e0000 */
[C---:B------:R-:W-:Y:S02]  /*42410*/  R2UR UR5, R3.reuse ;  /* 0x00000000030572ca */ /* 0x040fe400000e0000 */
[----:B------:R-:W-:Y:S02]  /*42420*/  FSEL R46, R46, -INF , !P5 ;  /* 0xff8000002e2e7808 */ /* 0x000fe40006800000 */
[----:B------:R-:W-:Y:S02]  /*42430*/  FMNMX.FTZ R9, R44, R9, !PT ;  /* 0x000000092c097209 */ /* 0x000fe40007810000 */
[----:B------:R-:W-:Y:S02]  /*42440*/  R2UR UR6, R2 ;  /* 0x00000000020672ca */ /* 0x000fe400000e0000 */
[----:B------:R-:W-:Y:S02]  /*42450*/  R2UR UR7, R3 ;  /* 0x00000000030772ca */ /* 0x000fe400000e0000 */
[----:B------:R-:W-:-:S02]  /*42460*/  FSEL R15, R15, -INF , !P0 ;  /* 0xff8000000f0f7808 */ /* 0x000fc40004000000 */
[----:B------:R-:W-:-:S04]  /*42470*/  FMNMX.FTZ R6, R46, R9, !PT ;  /* 0x000000092e067209 */ /* 0x000fc80007810000 */
[----:B------:R-:W-:-:S05]  /*42480*/  FMNMX.FTZ R47, R15, R6, !PT ;  /* 0x000000060f2f7209 */ /* 0x000fca0007810000 */
[----:B--2---:R-:W-:Y:S04]  /*42490*/  ST.E desc[UR4][R4.64+0x4], R47 ;  /* 0x0000042f04007985 */ /* 0x004fe8000c101904 */
[----:B------:R-:W2:Y:S01]  /*424a0*/  LD.E R8, desc[UR6][R4.64+0x4] ;  /* 0x0000040604087980 */ /* 0x000ea2000c101900 */
        /* <DEDUP_REMOVED lines=15> */
[----:B------:R-:W0:Y:S01]  /*425a0*/  SHFL.BFLY PT, R6, R9, 0x2, 0x1f ;  /* 0x0c401f0009067f89 */ /* 0x000e2200000e0000 */
[----:B------:R-:W-:Y:S02]  /*425b0*/  R2UR UR8, R2 ;  /* 0x00000000020872ca */ /* 0x000fe400000e0000 */
[----:B------:R-:W-:Y:S02]  /*425c0*/  R2UR UR9, R3 ;  /* 0x00000000030972ca */ /* 0x000fe400000e0000 */
[----:B0-----:R-:W-:Y:S01]  /*425d0*/  FMNMX.FTZ R6, R9, R6, !PT ;  /* 0x0000000609067209 */ /* 0x001fe20007810000 */
[----:B------:R-:W-:Y:S04]  /*425e0*/  ST.E desc[UR4][R4.64], R9 ;  /* 0x0000000904007985 */ /* 0x000fe8000c101904 */
[----:B--2---:R-:W0:Y:S02]  /*425f0*/  SHFL.BFLY PT, R47, R8, 0x2, 0x1f ;  /* 0x0c401f00082f7f89 */ /* 0x004e2400000e0000 */
[----:B0-----:R-:W-:-:S02]  /*42600*/  FMNMX.FTZ R49, R8, R47, !PT ;  /* 0x0000002f08317209 */ /* 0x001fc40007810000 */
[----:B------:R-:W0:Y:S04]  /*42610*/  SHFL.BFLY PT, R47, R6, 0x1, 0x1f ;  /* 0x0c201f00062f7f89 */ /* 0x000e2800000e0000 */
[----:B------:R-:W1:Y:S01]  /*42620*/  SHFL.BFLY PT, R50, R49, 0x1, 0x1f ;  /* 0x0c201f0031327f89 */ /* 0x000e6200000e0000 */
[----:B0-----:R-:W-:Y:S02]  /*42630*/  FMNMX.FTZ R47, R6, R47, !PT ;  /* 0x0000002f062f7209 */ /* 0x001fe40007810000 */
[----:B-1----:R-:W-:-:S03]  /*42640*/  FMNMX.FTZ R51, R49, R50, !PT ;  /* 0x0000003231337209 */ /* 0x002fc60007810000 */
[----:B------:R-:W-:Y:S04]  /*42650*/  ST.E desc[UR6][R4.64], R47 ;  /* 0x0000002f04007985 */ /* 0x000fe8000c101906 */
[----:B------:R0:W-:Y:S04]  /*42660*/  ST.E desc[UR8][R4.64+0x4], R51 ;  /* 0x0000043304007985 */ /* 0x0001e8000c101908 */
[----:B0-----:R-:W2:Y:S04]  /*42670*/  LDL.64 R4, [R0+0x70] ;  /* 0x0000700000047983 */ /* 0x001ea80000100a00 */
[----:B--2---:R-:W2:Y:S04]  /*42680*/  LD.E R6, desc[UR6][R4.64+0x20] ;  /* 0x0000200604067980 */ /* 0x004ea8000c101900 */
[----:B------:R-:W2:Y:S04]  /*42690*/  LD.E R49, desc[UR4][R4.64] ;  /* 0x0000000404317980 */ /* 0x000ea8000c101900 */
[----:B------:R-:W3:Y:S01]  /*426a0*/  LD.E R53, desc[UR4][R4.64+0x4] ;  /* 0x0000040404357980 */ /* 0x000ee2000c101900 */
[C---:B--2---:R-:W-:Y:S01]  /*426b0*/  FMUL.FTZ R8, R49.reuse, R6 ;  /* 0x0000000631087220 */ /* 0x044fe20000410000 */
[----:B------:R-:W-:-:S04]  /*426c0*/  FSETP.NEU.FTZ.AND P0, PT, R49, -INF , PT ;  /* 0xff8000003100780b */ /* 0x000fc80003f1d000 */
[----:B------:R-:W-:Y:S01]  /*426d0*/  FSEL R9, R8, RZ, P0 ;  /* 0x000000ff08097208 */ /* 0x000fe20000000000 */
[----:B---3--:R-:W-:Y:S01]  /*426e0*/  FMUL.FTZ R8, R6, R53 ;  /* 0x0000003506087220 */ /* 0x008fe20000410000 */
[----:B------:R-:W-:-:S03]  /*426f0*/  FSETP.NEU.FTZ.AND P0, PT, R53, -INF , PT ;  /* 0xff8000003500780b */ /* 0x000fc60003f1d000 */
        /* <DEDUP_REMOVED lines=16> */
[----:B------:R-:W-:-:S05]  /*42800*/  FSEL R9, R8, RZ, P0 ;  /* 0x000000ff08097208 */ /* 0x000fca0000000000 */
[-CC-:B------:R-:W-:Y:S01]  /*42810*/  FFMA.FTZ R153, R7, R6.reuse, -R9.reuse ;  /* 0x0000000607997223 */ /* 0x180fe20000010809 */
[-CC-:B------:R-:W-:Y:S01]  /*42820*/  FFMA.FTZ R12, R12, R6.reuse, -R9.reuse ;  /* 0x000000060c0c7223 */ /* 0x180fe20000010809 */
[-CC-:B------:R-:W-:Y:S01]  /*42830*/  FFMA.FTZ R155, R13, R6.reuse, -R9.reuse ;  /* 0x000000060d9b7223 */ /* 0x180fe20000010809 */
[----:B------:R-:W-:Y:S01]  /*42840*/  MUFU.EX2 R152, R152 ;  /* 0x0000009800987308 */ /* 0x000fe20000000800 */
[----:B------:R-:W-:-:S07]  /*42850*/  FFMA.FTZ R14, R14, R6, -R9 ;  /* 0x000000060e0e7223 */ /* 0x000fce0000010809 */
[----:B------:R-:W0:Y:S01]  /*42860*/  MUFU.EX2 R47, R47 ;  /* 0x0000002f002f7308 */ /* 0x000e220000000800 */
[----:B------:R-:W-:-:S07]  /*42870*/  FFMA.FTZ R169, R24, R6, -R9 ;  /* 0x0000000618a97223 */ /* 0x000fce0000010809 */
[----:B------:R-:W-:Y:S08]  /*42880*/  MUFU.EX2 R153, R153 ;  /* 0x0000009900997308 */ /* 0x000ff00000000800 */
[----:B------:R-:W1:Y:S01]  /*42890*/  MUFU.EX2 R12, R12 ;  /* 0x0000000c000c7308 */ /* 0x000e620000000800 */
[----:B------:R-:W-:-:S07]  /*428a0*/  FFMA.FTZ R20, R25, R6, -R9 ;  /* 0x0000000619147223 */ /* 0x000fce0000010809 */
[----:B------:R-:W2:Y:S08]  /*428b0*/  MUFU.EX2 R154, R154 ;  /* 0x0000009a009a7308 */ /* 0x000eb00000000800 */
[----:B------:R-:W3:Y:S01]  /*428c0*/  MUFU.EX2 R155, R155 ;  /* 0x0000009b009b7308 */ /* 0x000ee20000000800 */
[----:B------:R-:W-:-:S07]  /*428d0*/  FFMA.FTZ R171, R26, R6, -R9 ;  /* 0x000000061aab7223 */ /* 0x000fce0000010809 */
[----:B------:R-:W4:Y:S08]  /*428e0*/  MUFU.EX2 R29, R29 ;  /* 0x0000001d001d7308 */ /* 0x000f300000000800 */
[----:B------:R-:W4:Y:S01]  /*428f0*/  MUFU.EX2 R14, R14 ;  /* 0x0000000e000e7308 */ /* 0x000f220000000800 */
[----:B0-----:R-:W-:Y:S01]  /*42900*/  FADD.FTZ R7, R152, R47 ;  /* 0x0000002f98077221 */ /* 0x001fe20000010000 */
[----:B-1----:R-:W-:-:S06]  /*42910*/  FADD.FTZ R8, R153, R12 ;  /* 0x0000000c99087221 */ /* 0x002fcc0000010000 */
[----:B------:R-:W0:Y:S01]  /*42920*/  MUFU.EX2 R168, R168 ;  /* 0x000000a800a87308 */ /* 0x000e220000000800 */
[----:B------:R-:W-:-:S07]  /*42930*/  FFMA.FTZ R24, R27, R6, -R9 ;  /* 0x000000061b187223 */ /* 0x000fce0000010809 */
[----:B------:R-:W1:Y:S01]  /*42940*/  MUFU.EX2 R169, R169 ;  /* 0x000000a900a97308 */ /* 0x000e620000000800 */
[----:B------:R-:W-:Y:S01]  /*42950*/  FFMA.FTZ R26, R30, R6, -R9 ;  /* 0x000000061e1a7223 */ /* 0x000fe20000010809 */
[----:B--2---:R-:W-:Y:S01]  /*42960*/  FADD.FTZ R30, R154, R7 ;  /* 0x000000079a1e7221 */ /* 0x004fe20000010000 */
[----:B---3--:R-:W-:-:S05]  /*42970*/  FADD.FTZ R7, R155, R8 ;  /* 0x000000089b077221 */ /* 0x008fca0000010000 */
[----:B------:R-:W2:Y:S01]  /*42980*/  MUFU.EX2 R33, R33 ;  /* 0x0000002100217308 */ /* 0x000ea20000000800 */
[----:B------:R-:W-:-:S07]  /*42990*/  FFMA.FTZ R173, R31, R6, -R9 ;  /* 0x000000061fad7223 */ /* 0x000fce0000010809 */
[----:B------:R-:W3:Y:S01]  /*429a0*/  MUFU.EX2 R20, R20 ;  /* 0x0000001400147308 */ /* 0x000ee20000000800 */
[----:B----4-:R-:W-:Y:S01]  /*429b0*/  FADD.FTZ R13, R29, R30 ;  /* 0x0000001e1d0d7221 */ /* 0x010fe20000010000 */
[----:B------:R-:W-:-:S06]  /*429c0*/  FADD.FTZ R8, R14, R7 ;  /* 0x000000070e087221 */ /* 0x000fcc0000010000 */
[----:B------:R-:W4:Y:S08]  /*429d0*/  MUFU.EX2 R170, R170 ;  /* 0x000000aa00aa7308 */ /* 0x000f300000000800 */
[----:B------:R-:W4:Y:S01]  /*429e0*/  MUFU.EX2 R171, R171 ;  /* 0x000000ab00ab7308 */ /* 0x000f220000000800 */
[----:B0-----:R-:W-:Y:S01]  /*429f0*/  FADD.FTZ R30, R168, R13 ;  /* 0x0000000da81e7221 */ /* 0x001fe20000010000 */
[----:B-1----:R-:W-:-:S06]  /*42a00*/  FADD.FTZ R7, R169, R8 ;  /* 0x00000008a9077221 */ /* 0x002fcc0000010000 */
[----:B------:R-:W0:Y:S01]  /*42a10*/  MUFU.EX2 R37, R37 ;  /* 0x0000002500257308 */ /* 0x000e220000000800 */
[----:B------:R-:W-:-:S07]  /*42a20*/  FFMA.FTZ R175, R34, R6, -R9 ;  /* 0x0000000622af7223 */ /* 0x000fce0000010809 */
[----:B------:R-:W1:Y:S01]  /*42a30*/  MUFU.EX2 R24, R24 ;  /* 0x0000001800187308 */ /* 0x000e620000000800 */
[----:B--2---:R-:W-:Y:S01]  /*42a40*/  FADD.FTZ R13, R33, R30 ;  /* 0x0000001e210d7221 */ /* 0x004fe20000010000 */
[----:B---3--:R-:W-:-:S06]  /*42a50*/  FADD.FTZ R8, R20, R7 ;  /* 0x0000000714087221 */ /* 0x008fcc0000010000 */
[----:B------:R-:W2:Y:S01]  /*42a60*/  MUFU.EX2 R172, R172 ;  /* 0x000000ac00ac7308 */ /* 0x000ea20000000800 */
[----:B------:R-:W-:-:S07]  /*42a70*/  FFMA.FTZ R28, R35, R6, -R9 ;  /* 0x00000006231c7223 */ /* 0x000fce0000010809 */
[----:B------:R-:W3:Y:S01]  /*42a80*/  MUFU.EX2 R173, R173 ;  /* 0x000000ad00ad7308 */ /* 0x000ee20000000800 */
[----:B----4-:R-:W-:Y:S01]  /*42a90*/  FADD.FTZ R30, R170, R13 ;  /* 0x0000000daa1e7221 */ /* 0x010fe20000010000 */
[----:B------:R-:W-:-:S06]  /*42aa0*/  FADD.FTZ R7, R171, R8 ;  /* 0x00000008ab077221 */ /* 0x000fcc0000010000 */
[----:B------:R-:W4:Y:S01]  /*42ab0*/  MUFU.EX2 R39, R39 ;  /* 0x0000002700277308 */ /* 0x000f220000000800 */
[----:B------:R-:W-:-:S07]  /*42ac0*/  FFMA.FTZ R177, R42, R6, -R9 ;  /* 0x000000062ab17223 */ /* 0x000fce0000010809 */
        /* <DEDUP_REMOVED lines=13> */
[----:B------:R-:W4:Y:S08]  /*42ba0*/  MUFU.EX2 R176, R176 ;  /* 0x000000b000b07308 */ /* 0x000f300000000800 */
[----:B------:R-:W4:Y:S01]  /*42bb0*/  MUFU.EX2 R177, R177 ;  /* 0x000000b100b17308 */ /* 0x000f220000000800 */
[----:B------:R-:W-:Y:S01]  /*42bc0*/  FFMA.FTZ R6, R15, R6, -R9 ;  /* 0x000000060f067223 */ /* 0x000fe20000010809 */
[----:B0-----:R-:W-:Y:S01]  /*42bd0*/  FADD.FTZ R30, R174, R13 ;  /* 0x0000000dae1e7221 */ /* 0x001fe20000010000 */
[----:B-1----:R-:W-:-:S05]  /*42be0*/  FADD.FTZ R7, R175, R8 ;  /* 0x00000008af077221 */ /* 0x002fca0000010000 */
[----:B------:R-:W0:Y:S08]  /*42bf0*/  MUFU.EX2 R43, R43 ;  /* 0x0000002b002b7308 */ /* 0x000e300000000800 */
[----:B------:R-:W1:Y:S01]  /*42c00*/  MUFU.EX2 R44, R44 ;  /* 0x0000002c002c7308 */ /* 0x000e620000000800 */
[----:B--2---:R-:W-:Y:S01]  /*42c10*/  FADD.FTZ R9, R41, R30 ;  /* 0x0000001e29097221 */ /* 0x004fe20000010000 */
[----:B---3--:R-:W-:-:S06]  /*42c20*/  FADD.FTZ R8, R28, R7 ;  /* 0x000000071c087221 */ /* 0x008fcc0000010000 */
[----:B------:R-:W2:Y:S08]  /*42c30*/  MUFU.EX2 R178, R178 ;  /* 0x000000b200b27308 */ /* 0x000eb00000000800 */
[----:B------:R-:W3:Y:S01]  /*42c40*/  MUFU.EX2 R46, R46 ;  /* 0x0000002e002e7308 */ /* 0x000ee20000000800 */
[----:B----4-:R-:W-:Y:S01]  /*42c50*/  FADD.FTZ R30, R176, R9 ;  /* 0x00000009b01e7221 */ /* 0x010fe20000010000 */
[----:B------:R-:W-:-:S06]  /*42c60*/  FADD.FTZ R7, R177, R8 ;  /* 0x00000008b1077221 */ /* 0x000fcc0000010000 */
[----:B------:R-:W4:Y:S08]  /*42c70*/  MUFU.EX2 R21, R21 ;  /* 0x0000001500157308 */ /* 0x000f300000000800 */
[----:B------:R-:W4:Y:S01]  /*42c80*/  MUFU.EX2 R179, R6 ;  /* 0x0000000600b37308 */ /* 0x000f220000000800 */
[----:B0-----:R-:W-:Y:S01]  /*42c90*/  FADD.FTZ R9, R43, R30 ;  /* 0x0000001e2b097221 */ /* 0x001fe20000010000 */
[----:B-1----:R-:W-:-:S03]  /*42ca0*/  FADD.FTZ R7, R44, R7 ;  /* 0x000000072c077221 */ /* 0x002fc60000010000 */
[----:B--2---:R-:W-:Y:S01]  /*42cb0*/  FADD.FTZ R8, R178, R9 ;  /* 0x00000009b2087221 */ /* 0x004fe20000010000 */
[----:B---3--:R-:W-:-:S03]  /*42cc0*/  FADD.FTZ R30, R46, R7 ;  /* 0x000000072e1e7221 */ /* 0x008fc60000010000 */
[----:B----4-:R-:W-:Y:S01]  /*42cd0*/  FADD.FTZ R13, R21, R8 ;  /* 0x00000008150d7221 */ /* 0x010fe20000010000 */
[----:B------:R-:W-:-:S04]  /*42ce0*/  FADD.FTZ R15, R179, R30 ;  /* 0x0000001eb30f7221 */ /* 0x000fc80000010000 */
[----:B------:R-:W-:Y:S04]  /*42cf0*/  ST.E desc[UR4][R4.64+0x10], R13 ;  /* 0x0000100d04007985 */ /* 0x000fe8000c101904 */
[----:B------:R0:W-:Y:S04]  /*42d00*/  ST.E desc[UR6][R4.64+0x14], R15 ;  /* 0x0000140f04007985 */ /* 0x0001e8000c101906 */
[----:B------:R-:W2:Y:S01]  /*42d10*/  LDL.64 R8, [R0+0x80] ;  /* 0x0000800000087983 */ /* 0x000ea20000100a00 */
[----:B------:R-:W-:Y:S06]  /*42d20*/  BAR.SYNC.DEFER_BLOCKING 0xf, 0x100 ;  /* 0x03c4000000007b1d */ /* 0x000fec0000010000 */
[----:B0-----:R-:W3:Y:S01]  /*42d30*/  LDL.64 R4, [R0+0x88] ;  /* 0x0000880000047983 */ /* 0x001ee20000100a00 */
[----:B------:R-:W-:-:S02]  /*42d40*/  R2UR UR10, R2 ;  /* 0x00000000020a72ca */ /* 0x000fc400000e0000 */
[----:B------:R-:W-:Y:S01]  /*42d50*/  R2UR UR11, R3 ;  /* 0x00000000030b72ca */ /* 0x000fe200000e0000 */
[----:B------:R-:W4:Y:S04]  /*42d60*/  LDL.64 R138, [R0] ;  /* 0x00000000008a7983 */ /* 0x000f280000100a00 */
[----:B--2---:R-:W2:Y:S04]  /*42d70*/  LD.E.64 R8, desc[UR4][R8.64+0x10] ;  /* 0x0000100408087980 */ /* 0x004ea8000c101b00 */
[----:B--2---:R-:W2:Y:S04]  /*42d80*/  LD.E.64 R6, desc[UR6][R8.64+0x8] ;  /* 0x0000080608067980 */ /* 0x004ea8000c101b00 */
[----:B------:R-:W3:Y:S01]  /*42d90*/  LD.E.64 R8, desc[UR4][R8.64] ;  /* 0x0000000408087980 */ /* 0x000ee2000c101b00 */
[----:B------:R-:W-:-:S02]  /*42da0*/  R2UR UR12, R2 ;  /* 0x00000000020c72ca */ /* 0x000fc400000e0000 */
[----:B------:R-:W-:Y:S02]  /*42db0*/  R2UR UR13, R3 ;  /* 0x00000000030d72ca */ /* 0x000fe400000e0000 */
        /* <DEDUP_REMOVED lines=16> */
[----:B--2---:R-:W-:-:S02]  /*42ec0*/  MOV R32, R6 ;  /* 0x0000000600207202 */ /* 0x004fc40000000f00 */
[----:B------:R-:W2:Y:S03]  /*42ed0*/  LDL.64 R6, [R0+0x90] ;  /* 0x0000900000067983 */ /* 0x000ea60000100a00 */
[--C-:B---3--:R-:W-:Y:S02]  /*42ee0*/  IMAD R30, R8, 0x2, R32.reuse ;  /* 0x00000002081e7824 */ /* 0x108fe400078e0220 */
[C---:B------:R-:W-:Y:S02]  /*42ef0*/  IMAD R13, R9.reuse, 0x2, R32 ;  /* 0x00000002090d7824 */ /* 0x040fe400078e0220 */
[----:B------:R-:W-:Y:S01]  /*42f00*/  IMAD R15, R9, 0x2, R30 ;  /* 0x00000002090f7824 */ /* 0x000fe200078e021e */
[----:B------:R-:W-:Y:S04]  /*42f10*/  STSM.16.M88.4 [R32], R152 ;  /* 0x0000009820007844 */ /* 0x000fe80000000200 */
[----:B------:R-:W-:Y:S04]  /*42f20*/  STSM.16.M88.4 [R30], R168 ;  /* 0x000000a81e007844 */ /* 0x000fe80000000200 */
[----:B------:R0:W-:Y:S04]  /*42f30*/  STSM.16.M88.4 [R13], R172 ;  /* 0x000000ac0d007844 */ /* 0x0001e80000000200 */
[----:B------:R1:W-:Y:S04]  /*42f40*/  STSM.16.M88.4 [R15], R176 ;  /* 0x000000b00f007844 */ /* 0x0003e80000000200 */
        /* <DEDUP_REMOVED lines=8> */
[----:B----4-:R-:W4:Y:S01]  /*42fd0*/  LD.E R138, desc[UR4][R138.64] ;  /* 0x000000048a8a7980 */ /* 0x010f22000c101900 */
[C---:B------:R-:W-:Y:S02]  /*42fe0*/  R2UR UR16, R2.reuse ;  /* 0x00000000021072ca */ /* 0x040fe400000e0000 */
[C---:B------:R-:W-:Y:S01]  /*42ff0*/  R2UR UR17, R3.reuse ;  /* 0x00000000031172ca */ /* 0x040fe200000e0000 */
[----:B------:R-:W4:Y:S01]  /*43000*/  LD.E R24, desc[UR8][R4.64+0x38] ;  /* 0x0000380804187980 */ /* 0x000f22000c101900 */
[C---:B------:R-:W-:Y:S02]  /*43010*/  R2UR UR18, R2.reuse ;  /* 0x00000000021272ca */ /* 0x040fe400000e0000 */
[----:B------:R-:W-:Y:S01]  /*43020*/  R2UR UR19, R3 ;  /* 0x00000000031372ca */ /* 0x000fe200000e0000 */
[----:B------:R-:W4:Y:S01]  /*43030*/  LD.E R26, desc[UR12][R4.64+0x40] ;  /* 0x0000400c041a7980 */ /* 0x000f22000c101900 */
[----:B------:R-:W-:-:S02]  /*43040*/  R2UR UR20, R2 ;  /* 0x00000000021472ca */ /* 0x000fc400000e0000 */
[C---:B------:R-:W-:Y:S01]  /*43050*/  R2UR UR21, R3.reuse ;  /* 0x00000000031572ca */ /* 0x040fe200000e0000 */
[----:B------:R-:W4:Y:S01]  /*43060*/  LD.E R35, desc[UR4][R4.64+0x64] ;  /* 0x0000640404237980 */ /* 0x000f22000c101900 */
        /* <DEDUP_REMOVED lines=9> */
[----:B------:R-:W-:Y:S02]  /*43100*/  R2UR UR28, R2 ;  /* 0x00000000021c72ca */ /* 0x000fe400000e0000 */
[----:B------:R-:W-:Y:S01]  /*43110*/  R2UR UR29, R3 ;  /* 0x00000000031d72ca */ /* 0x000fe200000e0000 */
[----:B0-----:R-:W4:Y:S04]  /*43120*/  LD.E R13, desc[UR22][R4.64+0x24] ;  /* 0x00002416040d7980 */ /* 0x001f28000c101900 */
[----:B------:R-:W4:Y:S04]  /*43130*/  LD.E R14, desc[UR24][R4.64+0x28] ;  /* 0x00002818040e7980 */ /* 0x000f28000c101900 */
[----:B-1----:R-:W4:Y:S04]  /*43140*/  LD.E R15, desc[UR26][R4.64+0x2c] ;  /* 0x00002c1a040f7980 */ /* 0x002f28000c101900 */
[----:B------:R-:W4:Y:S04]  /*43150*/  LD.E R20, desc[UR28][R4.64+0x30] ;  /* 0x0000301c04147980 */ /* 0x000f28000c101900 */
        /* <DEDUP_REMOVED lines=51> */
[----:B--2---:R-:W2:Y:S04]  /*43490*/  LD.E.64 R6, desc[UR4][R6.64] ;  /* 0x0000000406067980 */ /* 0x004ea8000c101b00 */
[----:B------:R-:W2:Y:S04]  /*434a0*/  LD.E R83, desc[UR22][R4.64+0x124] ;  /* 0x0001241604537980 */ /* 0x000ea8000c101900 */
[----:B------:R-:W2:Y:S04]  /*434b0*/  LD.E R84, desc[UR24][R4.64+0x128] ;  /* 0x0001281804547980 */ /* 0x000ea8000c101900 */
[----:B------:R-:W2:Y:S04]  /*434c0*/  LD.E R85, desc[UR26][R4.64+0x12c] ;  /* 0x00012c1a04557980 */ /* 0x000ea8000c101900 */
[----:B------:R-:W2:Y:S04]  /*434d0*/  LD.E R86, desc[UR28][R4.64+0x130] ;  /* 0x0001301c04567980 */ /* 0x000ea8000c101900 */
[----:B------:R-:W2:Y:S04]  /*434e0*/  LD.E R87, desc[UR4][R4.64+0x134] ;  /* 0x0001340404577980 */ /* 0x000ea8000c101900 */
[----:B------:R-:W2:Y:S04]  /*434f0*/  LD.E R88, desc[UR6][R4.64+0x138] ;  /* 0x0001380604587980 */ /* 0x000ea8000c101900 */
[----:B---3--:R0:W-:Y:S04]  /*43500*/  ST.E desc[UR6][R4.64], R21 ;  /* 0x0000001504007985 */ /* 0x0081e8000c101906 */
[----:B------:R1:W-:Y:S04]  /*43510*/  ST.E desc[UR8][R4.64+0x4], R25 ;  /* 0x0000041904007985 */ /* 0x0003e8000c101908 */
[----:B------:R3:W-:Y:S04]  /*43520*/  ST.E desc[UR10][R4.64+0x8], R27 ;  /* 0x0000081b04007985 */ /* 0x0007e8000c10190a */
[----:B------:R3:W-:Y:S04]  /*43530*/  ST.E desc[UR12][R4.64+0xc], R29 ;  /* 0x00000c1d04007985 */ /* 0x0007e8000c10190c */
[----:B------:R3:W-:Y:S04]  /*43540*/  ST.E desc[UR14][R4.64+0x10], R31 ;  /* 0x0000101f04007985 */ /* 0x0007e8000c10190e */
[----:B------:R3:W-:Y:S04]  /*43550*/  ST.E desc[UR4][R4.64+0x14], R33 ;  /* 0x0000142104007985 */ /* 0x0007e8000c101904 */
[----:B0-----:R-:W2:Y:S04]  /*43560*/  LD.E R21, desc[UR6][R4.64+0x34] ;  /* 0x0000340604157980 */ /* 0x001ea8000c101900 */
[----:B-1----:R-:W2:Y:S04]  /*43570*/  LD.E R25, desc[UR10][R4.64+0x3c] ;  /* 0x00003c0a04197980 */ /* 0x002ea8000c101900 */
[----:B---3--:R-:W3:Y:S04]  /*43580*/  LD.E R27, desc[UR14][R4.64+0x44] ;  /* 0x0000440e041b7980 */ /* 0x008ee8000c101900 */
        /* <DEDUP_REMOVED lines=52> */
[----:B----4-:R-:W-:Y:S04]  /*438d0*/  ST.E desc[UR4][R4.64+0x18], R8 ;  /* 0x0000180804007985 */ /* 0x010fe8000c101904 */
        /* <DEDUP_REMOVED lines=16> */
[----:B--2---:R-:W-:Y:S04]  /*439e0*/  ST.E desc[UR4][R4.64+0x34], R21 ;  /* 0x0000341504007985 */ /* 0x004fe8000c101904 */
[----:B------:R-:W-:Y:S04]  /*439f0*/  ST.E desc[UR8][R4.64+0x3c], R25 ;  /* 0x00003c1904007985 */ /* 0x000fe8000c101908 */
[----:B---3--:R-:W-:Y:S04]  /*43a00*/  ST.E desc[UR12][R4.64+0x44], R27 ;  /* 0x0000441b04007985 */ /* 0x008fe8000c10190c */
        /* <DEDUP_REMOVED lines=87> */
[----:B------:R-:W-:-:S03]  /*43f80*/  IMAD R6, R138, 0x1000, R6 ;  /* 0x000010008a067824 */ /* 0x000fc600078e0206 */
        /* <DEDUP_REMOVED lines=18> */
[----:B------:R-:W-:Y:S01]  /*440b0*/  HGMMA.64x256x16.F32 R24, R152, gdesc[UR4].tnspB, RZ, !UPT, gsb0 ;  /* 0x43e0000498187df0 */ /* 0x000fe2000c0008ff */
        /* <DEDUP_REMOVED lines=47> */
[----:B------:R-:W-:Y:S01]  /*443b0*/  R2UR UR51, R3 ;  /* 0x00000000033372ca */ /* 0x000fe200000e0000 */
[----:B------:R-:W-:-:S02]  /*443c0*/  VIADD R8, R6, 0x80 ;  /* 0x0000008006087836 */ /* 0x000fc40000000000 */
        /* <DEDUP_REMOVED lines=339> */
[----:B------:R0:W-:Y:S01]  /*45900*/  ST.E desc[UR10][R4.64+0x1fc], R151 ;  /* 0x0001fc9704007985 */ /* 0x0001e2000c10190a */
[----:B------:R-:W-:Y:S01]  /*45910*/  UMOV UR14, UR36 ;  /* 0x00000024000e7c82 */ /* 0x000fe20008000000 */
[----:B------:R-:W-:Y:S01]  /*45920*/  UMOV UR15, UR37 ;  /* 0x00000025000f7c82 */ /* 0x000fe20008000000 */
        /* <DEDUP_REMOVED lines=812> */
[----:B------:R-:W-:Y:S02]  /*48bf0*/  R2UR UR29, R3 ;  /* 0x00000000031d72ca */ /* 0x000fe400000e0000 */
[----:B------:R-:W-:Y:S02]  /*48c00*/  R2UR UR37, R10 ;  /* 0x000000000a2572ca */ /* 0x000fe400000e0000 */
[----:B------:R-:W-:Y:S01]  /*48c10*/  R2UR UR36, R11 ;  /* 0x000000000b2472ca */ /* 0x000fe200000e0000 */
[----:B------:R-:W-:Y:S02]  /*48c20*/  WARPGROUP.DEPBAR.LE gsb0, 0x0 ;  /* 0x00008000000079c5 */ /* 0x000fe40000010000 */
[----:B------:R0:W-:Y:S01]  /*48c30*/  ST.E desc[UR4][R4.64], R24 ;  /* 0x0000001804007985 */ /* 0x0001e2000c101904 */
[----:B------:R-:W-:-:S02]  /*48c40*/  R2UR UR4, R2 ;  /* 0x00000000020472ca */ /* 0x000fc400000e0000 */
[C---:B------:R-:W-:Y:S01]  /*48c50*/  R2UR UR5, R3.reuse ;  /* 0x00000000030572ca */ /* 0x040fe200000e0000 */
[----:B------:R1:W-:Y:S01]  /*48c60*/  ST.E desc[UR6][R4.64+0x4], R25 ;  /* 0x0000041904007985 */ /* 0x0003e2000c101906 */
[C---:B------:R-:W-:Y:S02]  /*48c70*/  R2UR UR6, R2.reuse ;  /* 0x00000000020672ca */ /* 0x040fe400000e0000 */
[C---:B------:R-:W-:Y:S01]  /*48c80*/  R2UR UR7, R3.reuse ;  /* 0x00000000030772ca */ /* 0x040fe200000e0000 */
[----:B------:R2:W-:Y:S01]  /*48c90*/  ST.E desc[UR8][R4.64+0x8], R26 ;  /* 0x0000081a04007985 */ /* 0x0005e2000c101908 */
[C---:B------:R-:W-:Y:S02]  /*48ca0*/  R2UR UR8, R2.reuse ;  /* 0x00000000020872ca */ /* 0x040fe400000e0000 */
[----:B------:R-:W-:Y:S01]  /*48cb0*/  R2UR UR9, R3 ;  /* 0x00000000030972ca */ /* 0x000fe200000e0000 */
        /* <DEDUP_REMOVED lines=370> */
[----:B------:R-:W-:-:S03]  /*4a3e0*/  R2UR UR4, R2 ;  /* 0x00000000020472ca */ /* 0x000fc600000e0000 */
[----:B------:R-:W-:Y:S01]  /*4a3f0*/  ST.E desc[UR6][R4.64+0x1fc], R151 ;  /* 0x0001fc9704007985 */ /* 0x000fe2000c101906 */
[----:B------:R-:W-:-:S03]  /*4a400*/  R2UR UR5, R3 ;  /* 0x00000000030572ca */ /* 0x000fc600000e0000 */
[----:B------:R-:W4:Y:S01]  /*4a410*/  LD.E R6, desc[UR8][R4.64] ;  /* 0x0000000804067980 */ /* 0x000f22000c101900 */
[C---:B------:R-:W-:Y:S02]  /*4a420*/  R2UR UR6, R2.reuse ;  /* 0x00000000020672ca */ /* 0x040fe400000e0000 */
        /* <DEDUP_REMOVED lines=34> */
[----:B0-----:R-:W4:Y:S01]  /*4a650*/  LD.E R24, desc[UR6][R4.64+0x30] ;  /* 0x0000300604187980 */ /* 0x001f22000c101900 */
[----:B------:R-:W-:-:S02]  /*4a660*/  R2UR UR4, R2 ;  /* 0x00000000020472ca */ /* 0x000fc400000e0000 */
[C---:B------:R-:W-:Y:S01]  /*4a670*/  R2UR UR5, R3.reuse ;  /* 0x00000000030572ca */ /* 0x040fe200000e0000 */
[----:B-1----:R-:W4:Y:S01]  /*4a680*/  LD.E R25, desc[UR8][R4.64+0x34] ;  /* 0x0000340804197980 */ /* 0x002f22000c101900 */
[C---:B------:R-:W-:Y:S02]  /*4a690*/  R2UR UR6, R2.reuse ;  /* 0x00000000020672ca */ /* 0x040fe400000e0000 */
[C---:B------:R-:W-:Y:S01]  /*4a6a0*/  R2UR UR7, R3.reuse ;  /* 0x00000000030772ca */ /* 0x040fe200000e0000 */
[----:B--2---:R-:W2:Y:S01]  /*4a6b0*/  LD.E R26, desc[UR10][R4.64+0x38] ;  /* 0x0000380a041a7980 */ /* 0x004ea2000c101900 */
[C---:B------:R-:W-:Y:S02]  /*4a6c0*/  R2UR UR8, R2.reuse ;  /* 0x00000000020872ca */ /* 0x040fe400000e0000 */
[----:B------:R-:W-:Y:S01]  /*4a6d0*/  R2UR UR9, R3 ;  /* 0x00000000030972ca */ /* 0x000fe200000e0000 */
[----:B---3--:R-:W3:Y:S01]  /*4a6e0*/  LD.E R27, desc[UR12][R4.64+0x3c] ;  /* 0x00003c0c041b7980 */ /* 0x008ee2000c101900 */
        /* <DEDUP_REMOVED lines=301> */
[----:B------:R-:W-:Y:S01]  /*4b9c0*/  R2UR UR29, R3 ;  /* 0x00000000031d72ca */ /* 0x000fe200000e0000 */
        /* <DEDUP_REMOVED lines=11> */
[----:B------:R-:W4:Y:S01]  /*4ba80*/  LD.E R139, desc[UR28][R4.64+0x1fc] ;  /* 0x0001fc1c048b7980 */ /* 0x000f22000c101900 */
        /* <DEDUP_REMOVED lines=66> */
[----:B--2---:R-:W-:Y:S01]  /*4beb0*/  ST.E desc[UR10][R4.64+0x38], R26 ;  /* 0x0000381a04007985 */ /* 0x004fe2000c10190a */
[C---:B------:R-:W-:Y:S02]  /*4bec0*/  R2UR UR8, R2.reuse ;  /* 0x00000000020872ca */ /* 0x040fe400000e0000 */
[----:B------:R-:W-:Y:S01]  /*4bed0*/  R2UR UR9, R3 ;  /* 0x00000000030972ca */ /* 0x000fe200000e0000 */
[----:B---3--:R-:W-:Y:S01]  /*4bee0*/  ST.E desc[UR12][R4.64+0x3c], R27 ;  /* 0x00003c1b04007985 */ /* 0x008fe2000c10190c */
[----:B------:R-:W-:-:S02]  /*4bef0*/  R2UR UR10, R2 ;  /* 0x00000000020a72ca */ /* 0x000fc400000e0000 */
[C---:B------:R-:W-:Y:S01]  /*4bf00*/  R2UR UR11, R3.reuse ;  /* 0x00000000030b72ca */ /* 0x040fe200000e0000 */
[----:B----4-:R-:W-:Y:S01]  /*4bf10*/  ST.E desc[UR14][R4.64+0x40], R28 ;  /* 0x0000401c04007985 */ /* 0x010fe2000c10190e */
        /* <DEDUP_REMOVED lines=311> */
[----:B------:R-:W-:Y:S01]  /*4d290*/  @!PT LDS RZ, [RZ] ;  /* 0x00000000fffff984 */ /* 0x000fe20000000800 */
[----:B------:R-:W-:Y:S01]  /*4d2a0*/  @!PT LDS RZ, [RZ] ;  /* 0x00000000fffff984 */ /* 0x000fe20000000800 */
[----:B------:R-:W-:Y:S01]  /*4d2b0*/  @!PT LDS RZ, [RZ] ;  /* 0x00000000fffff984 */ /* 0x000fe20000000800 */
[----:B------:R-:W-:Y:S01]  /*4d2c0*/  @!PT LDS RZ, [RZ] ;  /* 0x00000000fffff984 */ /* 0x000fe20000000800 */
[----:B------:R1:W-:Y:S06]  /*4d2d0*/  MEMBAR.ALL.CTA ;  /* 0x0000000000007992 */ /* 0x0003ec0000008000 */
[----:B-1----:R-:W1:Y:S02]  /*4d2e0*/  FENCE.VIEW.ASYNC.S ;  /* 0x00000000000073c6 */ /* 0x002e640000000000 */
[----:B-1----:R-:W-:-:S02]  /*4d2f0*/  NOP ;  /* 0x0000000000007918 */ /* 0x002fc40000000000 */
[----:B0-----:R-:W2:Y:S01]  /*4d300*/  LDL.64 R4, [R0+0x40] ;  /* 0x0000400000047983 */ /* 0x001ea20000100a00 */
[C---:B------:R-:W-:Y:S02]  /*4d310*/  R2UR UR4, R2.reuse ;  /* 0x00000000020472ca */ /* 0x040fe400000e0000 */
[----:B------:R-:W-:Y:S01]  /*4d320*/  R2UR UR5, R3 ;  /* 0x00000000030572ca */ /* 0x000fe200000e0000 */
[----:B------:R-:W3:Y:S01]  /*4d330*/  LDL.64 R6, [R0] ;  /* 0x0000000000067983 */ /* 0x000ee20000100a00 */
[----:B------:R-:W-:Y:S11]  /*4d340*/  BAR.ARV 0xe, 0x100 ;  /* 0x0384000000007b1d */ /* 0x000ff60000002000 */
[----:B--2---:R-:W2:Y:S01]  /*4d350*/  LD.E R8, desc[UR4][R4.64] ;  /* 0x0000000404087980 */ /* 0x004ea2000c101900 */
[----:B------:R-:W-:-:S02]  /*4d360*/  R2UR UR4, R2 ;  /* 0x00000000020472ca */ /* 0x000fc400000e0000 */
[----:B------:R-:W-:Y:S01]  /*4d370*/  R2UR UR5, R3 ;  /* 0x00000000030572ca */ /* 0x000fe200000e0000 */
[----:B------:R-:W-:-:S12]  /*4d380*/  BSSY B0, `(.L_x_4039) ;  /* 0x0000006000007945 */ /* 0x000fd80003800000 */
[----:B---3--:R0:W5:Y:S01]  /*4d390*/  LD.E R6, desc[UR4][R6.64] ;  /* 0x0000000406067980 */ /* 0x008162000c101900 */
[----:B--2---:R-:W-:-:S04]  /*4d3a0*/  LOP3.LUT R8, R8, 0x1, RZ, 0xfc, !PT ;  /* 0x0000000108087812 */ /* 0x004fc800078efcff */
[----:B------:R-:W-:-:S13]  /*4d3b0*/  ISETP.NE.AND P0, PT, R8, 0x3, PT ;  /* 0x000000030800780c */ /* 0x000fda0003f05270 */
[----:B0-----:R-:W-:Y:S05]  /*4d3c0*/  @!P0 BRA `(.L_x_4040) ;  /* 0x0000000000048947 */ /* 0x001fea0003800000 */
[----:B------:R-:W-:Y:S01]  /*4d3d0*/  BPT.TRAP 0x1 ;  /* 0x000000040000795c */ /* 0x000fe20000300000 */
.L_x_4040:
[----:B------:R-:W-:Y:S05]  /*4d3e0*/  BSYNC B0 ;  /* 0x0000000000007941 */ /* 0x000fea0003800000 */
.L_x_4039:
[C---:B------:R-:W-:Y:S02]  /*4d3f0*/  R2UR UR6, R2.reuse ;  /* 0x00000000020672ca */ /* 0x040fe400000e0000 */
[C---:B------:R-:W-:Y:S02]  /*4d400*/  R2UR UR7, R3.reuse ;  /* 0x00000000030772ca */ /* 0x040fe400000e0000 */
[----:B------:R-:W-:Y:S02]  /*4d410*/  R2UR UR4, R2 ;  /* 0x00000000020472ca */ /* 0x000fe400000e0000 */
[----:B------:R-:W-:-:S09]  /*4d420*/  R2UR UR5, R3 ;  /* 0x00000000030572ca */ /* 0x000fd200000e0000 */
[----:B------:R-:W2:Y:S04]  /*4d430*/  LD.E.64 R2, desc[UR6][R4.64+0x20] ;  /* 0x0000200604027980 */ /* 0x000ea8000c101b00 */
[----:B------:R-:W3:Y:S01]  /*4d440*/  LD.E R0, desc[UR4][R4.64+0xc] ;  /* 0x00000c0404007980 */ /* 0x000ee2000c101900 */
[----:B------:R-:W-:Y:S02]  /*4d450*/  MOV R7, 0x11ef0 ;  /* 0x00011ef000077802 */ /* 0x000fe40000000f00 */
[----:B--2---:R-:W-:-:S03]  /*4d460*/  MOV R3, R2 ;  /* 0x0000000200037202 */ /* 0x004fc60000000f00 */
[----:B------:R-:W-:Y:S02]  /*4d470*/  IMAD.MOV.U32 R2, RZ, RZ, R7 ;  /* 0x000000ffff027224 */ /* 0x000fe400078e0007 */
[----:B-----5:R-:W-:-:S05]  /*4d480*/  IMAD R3, R6, 0x8, R3 ;  /* 0x0000000806037824 */ /* 0x020fca00078e0203 */
[----:B---3--:R-:W-:Y:S01]  /*4d490*/  PRMT R0, R0, 0x654, R3 ;  /* 0x0000065400007816 */ /* 0x008fe20000000003 */
[----:B------:R-:W-:-:S03]  /*4d4a0*/  IMAD.MOV.U32 R3, RZ, RZ, 0x0 ;  /* 0x00000000ff037424 */ /* 0x000fc600078e00ff */
[----:B------:R0:W-:Y:S02]  /*4d4b0*/  SYNCS.ARRIVE.TRANS64.RED.A1T0 RZ, [R0+URZ], RZ ;  /* 0x000000ff00ff79a7 */ /* 0x0001e4000810043f */
[----:B0-----:R-:W-:Y:S05]  /*4d4c0*/  RET.REL.NODEC R2 `(_ZN7cutlass13device_kernelIN5flash11enable_sm90INS1_16FlashAttnFwdSm90INS1_25CollectiveMainloopFwdSm90ILi2EN4cute5tupleIJNS5_1CILi1EEES8_S8_EEENS6_IJNS7_ILi64EEESA_SA_EEELi512ENS_6half_tEfNS_4arch4Sm90ELb0ELb1ELb1ELb1ELb1ELb1ELb1ELb0ELb0ELb1ELb1ELb0EEENS1_21CollectiveEpilogueFwdINS6_IJSA_NS7_ILi512EEESA_EEES9_SC_SE_Li256ELb1ELb1ELb1ELb0EEENS1_36VarlenDynamicPersistentTileSchedulerILi64ELi64ELi256ELi128ELb1ELb1ELb1ELb1ELb0ELb1EEEEEEEEEvNT_6ParamsE) ;  /* 0xfffffb2802cc7950 */ /* 0x001fea0003c3ffff */
.L_x_4013:
[----:B0-----:R0:W1:Y:S02]  /*4d4d0*/  SYNCS.PHASECHK.TRANS64.TRYWAIT P0, [R12+URZ], R13 ;  /* 0x0000000d0c0075a7 */ /* 0x001064000800017f */
[----:B-1----:R-:W-:Y:S05]  /*4d4e0*/  @!P0 NANOSLEEP.SYNCS 0x989680 ;  /* 0x009896800000895d */ /* 0x002fea0003900000 */
[----:B------:R-:W1:Y:S02]  /*4d4f0*/  @!P0 SYNCS.PHASECHK.TRANS64 P0, [R12+URZ], R13 ;  /* 0x0000000d0c0085a7 */ /* 0x000e64000800007f */
[----:B-1----:R-:W-:Y:S05]  /*4d500*/  @!P0 BRA `(.L_x_4013) ;  /* 0xfffffffc00f08947 */ /* 0x002fea000383ffff */
[----:B------:R-:W-:Y:S05]  /*4d510*/  BRA `(.L_x_4012) ;  /* 0xffffff0800d87947 */ /* 0x000fea000383ffff */
.L_x_4015:
[----:B0-----:R0:W1:Y:S02]  /*4d520*/  SYNCS.PHASECHK.TRANS64.TRYWAIT P0, [R12+URZ+0x38810], R13 ;  /* 0x0388100d0c0075a7 */ /* 0x001064000800017f */
[----:B-1----:R-:W-:Y:S05]  /*4d530*/  @!P0 NANOSLEEP.SYNCS 0x989680 ;  /* 0x009896800000895d */ /* 0x002fea0003900000 */
[----:B------:R-:W1:Y:S02]  /*4d540*/  @!P0 SYNCS.PHASECHK.TRANS64 P0, [R12+URZ+0x38810], R13 ;  /* 0x0388100d0c0085a7 */ /* 0x000e64000800007f */
[----:B-1----:R-:W-:Y:S05]  /*4d550*/  @!P0 BRA `(.L_x_4015) ;  /* 0xfffffffc00f08947 */ /* 0x002fea000383ffff */
[----:B------:R-:W-:Y:S05]  /*4d560*/  BRA `(.L_x_4041) ;  /* 0xffffff10002c7947 */ /* 0x000fea000383ffff */
.L_x_4022:
[----:B0-----:R0:W1:Y:S02]  /*4d570*/  SYNCS.PHASECHK.TRANS64.TRYWAIT P0, [R12+URZ], R13 ;  /* 0x0000000d0c0075a7 */ /* 0x001064000800017f */
[----:B-1----:R-:W-:Y:S05]  /*4d580*/  @!P0 NANOSLEEP.SYNCS 0x989680 ;  /* 0x009896800000895d */ /* 0x002fea0003900000 */
[----:B------:R-:W1:Y:S02]  /*4d590*/  @!P0 SYNCS.PHASECHK.TRANS64 P0, [R12+URZ], R13 ;  /* 0x0000000d0c0085a7 */ /* 0x000e64000800007f */
[----:B-1----:R-:W-:Y:S05]  /*4d5a0*/  @!P0 BRA `(.L_x_4022) ;  /* 0xfffffffc00f08947 */ /* 0x002fea000383ffff */
[----:B------:R-:W-:Y:S05]  /*4d5b0*/  BRA `(.L_x_4021) ;  /* 0xffffff1000c87947 */ /* 0x000fea000383ffff */
.L_x_4042:
        /* <DEDUP_REMOVED lines=12> */
.L_x_5839:


//--------------------- .text._ZN7cutlass13device_kernelIN5flash11enable_sm90INS1_16FlashAttnFwdSm90INS1_25CollectiveMainloopFwdSm90ILi2EN4cute5tupleIJNS5_1CILi1EEES8_S8_EEENS6_IJNS7_ILi64EEESA_SA_EEELi512ENS_6half_tEfNS_4arch4Sm90ELb1ELb0ELb1ELb0ELb1ELb0ELb0ELb0ELb0ELb1ELb1ELb0EEENS1_21CollectiveEpilogueFwdINS6_IJSA_NS7_ILi512EEESA_EEES9_SC_SE_Li256ELb0ELb1ELb1ELb0EEENS1_19SingleTileSchedulerILb0ELb1ELb1ELi64EEEEEEEEEvNT_6ParamsE --------------------------
	.section	.text._ZN7cutlass13device_kernelIN5flash11enable_sm90INS1_16FlashAttnFwdSm90INS1_25CollectiveMainloopFwdSm90ILi2EN4cute5tupleIJNS5_1CILi1EEES8_S8_EEENS6_IJNS7_ILi64EEESA_SA_EEELi512ENS_6half_tEfNS_4arch4Sm90ELb1ELb0ELb1ELb0ELb1ELb0ELb0ELb0ELb0ELb1ELb1ELb0EEENS1_21CollectiveEpilogueFwdINS6_IJSA_NS7_ILi512EEESA_EEES9_SC_SE_Li256ELb0ELb1ELb1ELb0EEENS1_19SingleTileSchedulerILb0ELb1ELb1ELi64EEEEEEEEEvNT_6ParamsE,"ax",@progbits
	.align	128
.text._ZN7cutlass13device_kernelIN5flash11enable_sm90INS1_16FlashAttnFwdSm90INS1_25CollectiveMainloopFwdSm90ILi2EN4cute5tupleIJNS5_1CILi1EEES8_S8_EEENS6_IJNS7_ILi64EEESA_SA_EEELi512ENS_6half_tEfNS_4arch4Sm90ELb1ELb0ELb1ELb0ELb1ELb0ELb0ELb0ELb0ELb1ELb1ELb0EEENS1_21CollectiveEpilogueFwdINS6_IJSA_NS7_ILi512EEESA_EEES9_SC_SE_Li256ELb0ELb1ELb1ELb0EEENS1_19SingleTileSchedulerILb0ELb1ELb1ELi64EEEEEEEEEvNT_6ParamsE:
        .type           _ZN7cutlass13device_kernelIN5flash11enable_sm90INS1_16FlashAttnFwdSm90INS1_25CollectiveMainloopFwdSm90ILi2EN4cute5tupleIJNS5_1CILi1EEES8_S8_EEENS6_IJNS7_ILi64EEESA_SA_EEELi512ENS_6half_tEfNS_4arch4Sm90ELb1ELb0ELb1ELb0ELb1ELb0ELb0ELb0ELb0ELb1ELb1ELb0EEENS1_21CollectiveEpilogueFwdINS6_IJSA_NS7_ILi512EEESA_EEES9_SC_SE_Li256ELb0ELb1ELb1ELb0EEENS1_19SingleTileSchedulerILb0ELb1ELb1ELi64EEEEEEEEEvNT_6ParamsE,@function
        .size           _ZN7cutlass13device_kernelIN5flash11enable_sm90INS1_16FlashAttnFwdSm90INS1_25CollectiveMainloopFwdSm90ILi2EN4cute5tupleIJNS5_1CILi1EEES8_S8_EEENS6_IJNS7_ILi64EEESA_SA_EEELi512ENS_6half_tEfNS_4arch4Sm90ELb1ELb0ELb1ELb0ELb1ELb0ELb0ELb0ELb0ELb1ELb1ELb0EEENS1_21CollectiveEpilogueFwdINS6_IJSA_NS7_ILi512EEESA_EEES9_SC_SE_Li256ELb0ELb1ELb1ELb0EEENS1_19SingleTileSchedulerILb0ELb1ELb1ELi64EEEEEEEEEvNT_6ParamsE,(.L_x_5841 - _ZN7cutlass13device_kernelIN5flash11enable_sm90INS1_16FlashAttnFwdSm90INS1_25CollectiveMainloopFwdSm90ILi2EN4cute5tupleIJNS5_1CILi1EEES8_S8_EEENS6_IJNS7_ILi64EEESA_SA_EEELi512ENS_6half_tEfNS_4arch4Sm90ELb1ELb0ELb1ELb0ELb1ELb0ELb0ELb0ELb0ELb1ELb1ELb0EEENS1_21CollectiveEpilogueFwdINS6_IJSA_NS7_ILi512EEESA_EEES9_SC_SE_Li256ELb0ELb1ELb1ELb0EEENS1_19SingleTileSchedulerILb0ELb1ELb1ELi64EEEEEEEEEvNT_6ParamsE)
        .other          _ZN7cutlass13device_kernelIN5flash11enable_sm90INS1_16FlashAttnFwdSm90INS1_25CollectiveMainloopFwdSm90ILi2EN4cute5tupleIJNS5_1CILi1EEES8_S8_EEENS6_IJNS7_ILi64EEESA_SA_EEELi512ENS_6half_tEfNS_4arch4Sm90ELb1ELb0ELb1ELb0ELb1ELb0ELb0ELb0ELb0ELb1ELb1ELb0EEENS1_21CollectiveEpilogueFwdINS6_IJSA_NS7_ILi512EEESA_EEES9_SC_SE_Li256ELb0ELb1ELb1ELb0EEENS1_19SingleTileSchedulerILb0ELb1ELb1ELi64EEEEEEEEEvNT_6ParamsE,@"STO_CUDA_ENTRY STV_DEFAULT"
_ZN7cutlass13device_kernelIN5flash11enable_sm90INS1_16FlashAttnFwdSm90INS1_25CollectiveMainloopFwdSm90ILi2EN4cute5tupleIJNS5_1CILi1EEES8_S8_EEENS6_IJNS7_ILi64EEESA_SA_EEELi512ENS_6half_tEfNS_4arch4Sm90ELb1ELb0ELb1ELb0ELb1ELb0ELb0ELb0ELb0ELb1ELb1ELb0EEENS1_21CollectiveEpilogueFwdINS6_IJSA_NS7_ILi512EEESA_EEES9_SC_SE_Li256ELb0ELb1ELb1ELb0EEENS1_19SingleTileSchedulerILb0ELb1ELb1ELi64EEEEEEEEEvNT_6ParamsE:
        /* <DEDUP_REMOVED lines=40> */
.L_x_4043:
        /* <DEDUP_REMOVED lines=22> */
.L_x_4044:
        /* <DEDUP_REMOVED lines=18> */
.L_x_4045:
        /* <DEDUP_REMOVED lines=22> */
.L_x_4046:
        /* <DEDUP_REMOVED lines=23> */
.L_x_4047:
        /* <DEDUP_REMOVED lines=9> */
.L_x_4050:
        /* <DEDUP_REMOVED lines=25> */
[----:B------:R-:W0:Y:S01]  /*09f0*/  S2UR UR7, SR_CTAID.X ;  /* 0x00000000000779c3 */ /* 0x000e220000002500 */
[----:B------:R-:W-:Y:S01]  /*0a00*/  ULDC UR10, c[0x0][0x2f0] ;  /* 0x0000bc00000a7ab9 */ /* 0x000fe20000000800 */
[----:B------:R-:W-:Y:S01]  /*0a10*/  VIADD R16, R30, 0xffffff80 ;  /* 0xffffff801e107836 */ /* 0x000fe20000000000 */
[----:B------:R-:W-:-:S04]  /*0a20*/  UISETP.NE.AND.EX UP0, UPT, UR5, URZ, UPT, UP0 ;  /* 0x0000003f0500728c */ /* 0x000fc8000bf05300 */
[----:B------:R-:W-:Y:S01]  /*0a30*/  USEL UR41, UR41, 0x1, UP0 ;  /* 0x0000000129297887 */ /* 0x000fe20008000000 */
[----:B------:R-:W1:Y:S01]  /*0a40*/  S2UR UR44, SR_CgaCtaId ;  /* 0x00000000002c79c3 */ /* 0x000e620000008800 */
[----:B------:R-:W-:Y:S02]  /*0a50*/  UISETP.NE.AND UP0, UPT, UR11, 0x1, UPT ;  /* 0x000000010b00788c */ /* 0x000fe4000bf05270 */
[----:B------:R-:W-:-:S04]  /*0a60*/  UIMAD UR4, UR41, UR10, 0x3f ;  /* 0x0000003f290474a4 */ /* 0x000fc8000f8e020a */
[----:B------:R-:W-:Y:S01]  /*0a70*/  PLOP3.LUT P0, PT, PT, PT, UP0, 0x80, 0x0 ;  /* 0x000000000000781c */ /* 0x000fe20003f0f008 */
[----:B------:R-:W-:-:S04]  /*0a80*/  USHF.R.S32.HI UR5, URZ, 0x1f, UR4 ;  /* 0x0000001f3f057899 */ /* 0x000fc80008011404 */
[----:B------:R-:W-:-:S04]  /*0a90*/  ULEA.HI UR5, UR5, UR4, URZ, 0x6 ;  /* 0x0000000405057291 */ /* 0x000fc8000f8f303f */
[----:B------:R-:W-:-:S04]  /*0aa0*/  USHF.R.S32.HI UR6, URZ, 0x6, UR5 ;  /* 0x000000063f067899 */ /* 0x000fc80008011405 */
[----:B0-----:R-:W-:Y:S08]  /*0ab0*/  @!P0 BRA `(.L_x_4052) ;  /* 0x00000020003c8947 */ /* 0x001ff00003800000 */
[----:B------:R-:W-:Y:S01]  /*0ac0*/  ULDC UR4, c[0x0][0x448] ;  /* 0x0001120000047ab9 */ /* 0x000fe20000000800 */
[----:B------:R-:W-:Y:S01]  /*0ad0*/  ULEA UR7, UR7, 0x3f, 0x6 ;  /* 0x0000003f07077891 */ /* 0x000fe2000f8e303f */
[----:B------:R-:W-:Y:S01]  /*0ae0*/  PLOP3.LUT P0, PT, PT, PT, PT, 0x80, 0x0 ;  /* 0x000000000000781c */ /* 0x000fe20003f0f070 */
[----:B------:R-:W-:Y:S01]  /*0af0*/  UISETP.NE.AND UP0, UPT, UR4, 0x1, UPT ;  /* 0x000000010400788c */ /* 0x000fe2000bf05270 */
[----:B------:R-:W-:Y:S01]  /*0b00*/  IMAD.MOV.U32 R3, RZ, RZ, RZ ;  /* 0x000000ffff037224 */ /* 0x000fe200078e00ff */
[----:B------:R-:W-:Y:S01]  /*0b10*/  ULDC UR8, c[0x0][0x288] ;  /* 0x0000a20000087ab9 */ /* 0x000fe20000000800 */
[----:B------:R-:W-:Y:S01]  /*0b20*/  USHF.R.U32.HI UR11, URZ, 0x10, UR9 ;  /* 0x000000103f0b7899 */ /* 0x000fe20008011609 */
[----:B------:R-:W-:Y:S01]  /*0b30*/  MOV R5, RZ ;  /* 0x000000ff00057202 */ /* 0x000fe20000000f00 */
[----:B------:R-:W-:Y:S01]  /*0b40*/  UIADD3 UR8, -UR8, 0x40, URZ ;  /* 0x0000004008087890 */ /* 0x000fe2000fffe13f */
[----:B------:R-:W-:Y:S01]  /*0b50*/  IMAD.MOV.U32 R6, RZ, RZ, RZ ;  /* 0x000000ffff067224 */ /* 0x000fe200078e00ff */
[----:B------:R-:W-:Y:S01]  /*0b60*/  ULOP3.LUT UR9, UR9, 0xffff, URZ, 0xc0, !UPT ;  /* 0x0000ffff09097892 */ /* 0x000fe2000f8ec03f */
[----:B------:R-:W-:Y:S01]  /*0b70*/  CS2R R150, SRZ ;  /* 0x0000000000967805 */ /* 0x000fe2000001ff00 */
[----:B------:R-:W-:Y:S01]  /*0b80*/  UIMAD UR8, UR41, UR10, UR8 ;  /* 0x0000000a290872a4 */ /* 0x000fe2000f8e0208 */
[----:B------:R-:W-:Y:S01]  /*0b90*/  CS2R R148, SRZ ;  /* 0x0000000000947805 */ /* 0x000fe2000001ff00 */
[----:B------:R-:W-:Y:S01]  /*0ba0*/  @UP0 ULDC UR4, c[0x0][0x44c] ;  /* 0x0001130000040ab9 */ /* 0x000fe20000000800 */
[----:B------:R-:W-:Y:S01]  /*0bb0*/  @UP0 ULDC UR12, c[0x0][0x450] ;  /* 0x00011400000c0ab9 */ /* 0x000fe20000000800 */
[----:B------:R-:W-:Y:S01]  /*0bc0*/  UIMAD.WIDE.U32 UR4, UR7, UR4, URZ ;  /* 0x00000004070472a5 */ /* 0x000fe2000f8e003f */
[----:B------:R-:W-:-:S02]  /*0bd0*/  CS2R R146, SRZ ;  /* 0x0000000000927805 */ /* 0x000fc4000001ff00 */
[----:B------:R-:W-:Y:S02]  /*0be0*/  CS2R R144, SRZ ;  /* 0x0000000000907805 */ /* 0x000fe4000001ff00 */
[----:B------:R-:W-:Y:S01]  /*0bf0*/  CS2R R142, SRZ ;  /* 0x00000000008e7805 */ /* 0x000fe2000001ff00 */
[----:B------:R-:W-:Y:S01]  /*0c00*/  @UP0 USHF.R.U32.HI UR7, URZ, UR12, UR5 ;  /* 0x0000000c3f070299 */ /* 0x000fe20008011605 */
[----:B------:R-:W-:Y:S02]  /*0c10*/  CS2R R140, SRZ ;  /* 0x00000000008c7805 */ /* 0x000fe4000001ff00 */
[----:B------:R-:W-:Y:S02]  /*0c20*/  CS2R R138, SRZ ;  /* 0x00000000008a7805 */ /* 0x000fe4000001ff00 */
[----:B------:R-:W-:Y:S01]  /*0c30*/  CS2R R136, SRZ ;  /* 0x0000000000887805 */ /* 0x000fe2000001ff00 */
[----:B------:R-:W-:Y:S01]  /*0c40*/  UIADD3 UR7, UR8, UR7, URZ ;  /* 0x0000000708077290 */ /* 0x000fe2000fffe03f */
[----:B------:R-:W-:-:S02]  /*0c50*/  CS2R R134, SRZ ;  /* 0x0000000000867805 */ /* 0x000fc4000001ff00 */
[----:B------:R-:W-:Y:S02]  /*0c60*/  CS2R R132, SRZ ;  /* 0x0000000000847805 */ /* 0x000fe4000001ff00 */
[----:B------:R-:W-:Y:S01]  /*0c70*/  CS2R R130, SRZ ;  /* 0x0000000000827805 */ /* 0x000fe2000001ff00 */
[----:B------:R-:W-:Y:S01]  /*0c80*/  USHF.R.S32.HI UR4, URZ, 0x1f, UR7 ;  /* 0x0000001f3f047899 */ /* 0x000fe20008011407 */
[----:B------:R-:W-:Y:S02]  /*0c90*/  CS2R R128, SRZ ;  /* 0x0000000000807805 */ /* 0x000fe4000001ff00 */
[----:B------:R-:W-:Y:S02]  /*0ca0*/  CS2R R126, SRZ ;  /* 0x00000000007e7805 */ /* 0x000fe4000001ff00 */
[----:B------:R-:W-:Y:S01]  /*0cb0*/  CS2R R124, SRZ ;  /* 0x00000000007c7805 */ /* 0x000fe2000001ff00 */
[----:B------:R-:W-:Y:S01]  /*0cc0*/  ULEA.HI UR4, UR4, UR7, URZ, 0x6 ;  /* 0x0000000704047291 */ /* 0x000fe2000f8f303f */
[----:B------:R-:W-:-:S02]  /*0cd0*/  CS2R R122, SRZ ;  /* 0x00000000007a7805 */ /* 0x000fc4000001ff00 */
[----:B------:R-:W-:Y:S02]  /*0ce0*/  CS2R R120, SRZ ;  /* 0x0000000000787805 */ /* 0x000fe4000001ff00 */
[----:B------:R-:W-:Y:S01]  /*0cf0*/  CS2R R118, SRZ ;  /* 0x0000000000767805 */ /* 0x000fe2000001ff00 */
[----:B------:R-:W-:Y:S01]  /*0d00*/  USHF.R.S32.HI UR4, URZ, 0x6, UR4 ;  /* 0x000000063f047899 */ /* 0x000fe20008011404 */
[----:B------:R-:W-:Y:S02]  /*0d10*/  CS2R R116, SRZ ;  /* 0x0000000000747805 */ /* 0x000fe4000001ff00 */
[----:B------:R-:W-:Y:S02]  /*0d20*/  CS2R R114, SRZ ;  /* 0x0000000000727805 */ /* 0x000fe4000001ff00 */
[----:B------:R-:W-:Y:S01]  /*0d30*/  CS2R R112, SRZ ;  /* 0x0000000000707805 */ /* 0x000fe2000001ff00 */
[----:B------:R-:W-:Y:S01]  /*0d40*/  UISETP.LT.AND UP0, UPT, UR6, UR4, UPT ;  /* 0x000000040600728c */ /* 0x000fe2000bf01270 */
[----:B------:R-:W-:-:S02]  /*0d50*/  CS2R R110, SRZ ;  /* 0x00000000006e7805 */ /* 0x000fc4000001ff00 */
[----:B------:R-:W-:Y:S02]  /*0d60*/  CS2R R108, SRZ ;  /* 0x00000000006c7805 */ /* 0x000fe4000001ff00 */
[----:B------:R-:W-:Y:S01]  /*0d70*/  CS2R R106, SRZ ;  /* 0x00000000006a7805 */ /* 0x000fe2000001ff00 */
[----:B------:R-:W-:Y:S01]  /*0d80*/  USEL UR6, UR6, UR4, UP0 ;  /* 0x0000000406067287 */ /* 0x000fe20008000000 */
[----:B------:R-:W-:Y:S01]  /*0d90*/  CS2R R104, SRZ ;  /* 0x0000000000687805 */ /* 0x000fe2000001ff00 */
[----:B------:R-:W-:Y:S01]  /*0da0*/  UISETP.NE.AND UP0, UPT, UR11, URZ, UPT ;  /* 0x0000003f0b00728c */ /* 0x000fe2000bf05270 */
[----:B------:R-:W-:Y:S01]  /*0db0*/  CS2R R102, SRZ ;  /* 0x0000000000667805 */ /* 0x000fe2000001ff00 */
[----:B------:R-:W-:Y:S01]  /*0dc0*/  UISETP.GE.AND UP1, UPT, UR6, 0x1, UPT ;  /* 0x000000010600788c */ /* 0x000fe2000bf26270 */
[----:B------:R-:W-:Y:S02]  /*0dd0*/  CS2R R100, SRZ ;  /* 0x0000000000647805 */ /* 0x000fe4000001ff00 */
[----:B------:R-:W-:-:S02]  /*0de0*/  CS2R R98, SRZ ;  /* 0x0000000000627805 */ /* 0x000fc4000001ff00 */
[----:B------:R-:W-:Y:S02]  /*0df0*/  CS2R R96, SRZ ;  /* 0x0000000000607805 */ /* 0x000fe4000001ff00 */
[----:B------:R-:W-:Y:S02]  /*0e00*/  CS2R R94, SRZ ;  /* 0x00000000005e7805 */ /* 0x000fe4000001ff00 */
[----:B------:R-:W-:Y:S02]  /*0e10*/  CS2R R92, SRZ ;  /* 0x00000000005c7805 */ /* 0x000fe4000001ff00 */
[----:B------:R-:W-:Y:S02]  /*0e20*/  PLOP3.LUT P1, PT, PT, PT, UP1, 0x80, 0x0 ;  /* 0x000000000000781c */ /* 0x000fe40003f2f018 */
[----:B------:R-:W-:Y:S02]  /*0e30*/  CS2R R90, SRZ ;  /* 0x00000000005a7805 */ /* 0x000fe4000001ff00 */
[----:B------:R-:W-:Y:S01]  /*0e40*/  CS2R R88, SRZ ;  /* 0x0000000000587805 */ /* 0x000fe2000001ff00 */
[----:B------:R-:W-:Y:S01]  /*0e50*/  @!UP0 ULDC UR11, c[0x0][0x9f0] ;  /* 0x00027c00000b8ab9 */ /* 0x000fe20000000800 */
        /* <DEDUP_REMOVED lines=27> */
[----:B------:R-:W-:Y:S01]  /*1010*/  MOV R4, UR11 ;  /* 0x0000000b00047c02 */ /* 0x000fe20008000f00 */
[----:B------:R-:W-:-:S03]  /*1020*/  UIADD3 UR4, UR11, -0x1, UR6 ;  /* 0xffffffff0b047890 */ /* 0x000fc6000fffe006 */
[-C--:B------:R-:W-:Y:S02]  /*1030*/  IABS R7, R4.reuse ;  /* 0x0000000400077213 */ /* 0x080fe40000000000 */
[----:B------:R-:W-:Y:S02]  /*1040*/  IABS R4, R4 ;  /* 0x0000000400047213 */ /* 0x000fe40000000000 */
[----:B------:R-:W0:Y:S01]  /*1050*/  I2F.RP R0, R7 ;  /* 0x0000000700007306 */ /* 0x000e220000209400 */
[----:B------:R-:W-:Y:S01]  /*1060*/  MOV R8, UR4 ;  /* 0x0000000400087c02 */ /* 0x000fe20008000f00 */
[----:B------:R-:W-:Y:S01]  /*1070*/  ULOP3.LUT UR4, UR4, UR11, URZ, 0x3c, !UPT ;  /* 0x0000000b04047292 */ /* 0x000fe2000f8e3c3f */
[----:B------:R-:W-:-:S05]  /*1080*/  IMAD.MOV R4, RZ, RZ, -R4 ;  /* 0x000000ffff047224 */ /* 0x000fca00078e0a04 */
[----:B------:R-:W-:Y:S01]  /*1090*/  ISETP.LE.AND P3, PT, RZ, UR4, PT ;  /* 0x00000004ff007c0c */ /* 0x000fe2000bf63270 */
[----:B0-----:R-:W0:Y:S02]  /*10a0*/  MUFU.RCP R0, R0 ;  /* 0x0000000000007308 */ /* 0x001e240000001000 */
[----:B0-----:R-:W-:Y:S01]  /*10b0*/  VIADD R2, R0, 0xffffffe ;  /* 0x0ffffffe00027836 */ /* 0x001fe20000000000 */
[----:B------:R-:W-:-:S05]  /*10c0*/  IABS R0, R8 ;  /* 0x0000000800007213 */ /* 0x000fca0000000000 */
[----:B------:R0:W2:Y:S02]  /*10d0*/  F2I.FTZ.U32.TRUNC.NTZ R3, R2 ;  /* 0x0000000200037305 */ /* 0x0000a4000021f000 */
[----:B0-----:R-:W-:Y:S02]  /*10e0*/  IMAD.MOV.U32 R2, RZ, RZ, RZ ;  /* 0x000000ffff027224 */ /* 0x001fe400078e00ff */
[----:B--2---:R-:W-:-:S04]  /*10f0*/  IMAD.MOV R10, RZ, RZ, -R3 ;  /* 0x000000ffff0a7224 */ /* 0x004fc800078e0a03 */
        /* <DEDUP_REMOVED lines=8> */
[----:B------:R-:W-:Y:S02]  /*1180*/  ISETP.NE.AND P2, PT, RZ, UR11, PT ;  /* 0x0000000bff007c0c */ /* 0x000fe4000bf45270 */
[----:B------:R-:W-:-:S13]  /*1190*/  ISETP.GE.U32.AND P1, PT, R0, R7, PT ;  /* 0x000000070000720c */ /* 0x000fda0003f26070 */
[----:B------:R-:W-:-:S05]  /*11a0*/  @P1 IADD3 R3, R3, 0x1, RZ ;  /* 0x0000000103031810 */ /* 0x000fca0007ffe0ff */
[----:B------:R-:W-:Y:S01]  /*11b0*/  @!P3 IMAD.MOV R3, RZ, RZ, -R3 ;  /* 0x000000ffff03b224 */ /* 0x000fe200078e0a03 */
[----:B------:R-:W-:-:S07]  /*11c0*/  @!P2 LOP3.LUT R3, RZ, UR11, RZ, 0x33, !PT ;  /* 0x0000000bff03ac12 */ /* 0x000fce000f8e33ff */
.L_x_4053:
        /* <DEDUP_REMOVED lines=17> */
[----:B------:R-:W-:-:S04]  /*12e0*/  IADD3 R5, R16, -R5, RZ ;  /* 0x8000000510057210 */ /* 0x000fc80007ffe0ff */
        /* <DEDUP_REMOVED lines=12> */
[----:B-1----:R-:W-:Y:S01]  /*13b0*/  ULEA UR5, UR44, UR7, 0x18 ;  /* 0x000000072c057291 */ /* 0x002fe2000f8ec03f */
[----:B------:R-:W-:Y:S01]  /*13c0*/  IMAD R4, R4, 0x10, R7 ;  /* 0x0000001004047824 */ /* 0x000fe200078e0207 */
        /* <DEDUP_REMOVED lines=11> */
.L_x_4055:
[----:B------:R-:W-:-:S04]  /*1480*/  SHF.L.U32 R2, RZ, 0x1f, RZ ;  /* 0x0000001fff027819 */ /* 0x000fc800000006ff */
[----:B------:R-:W0:Y:S02]  /*1490*/  SYNCS.PHASECHK.TRANS64.TRYWAIT P1, [UR5+0x28c50], R2 ;  /* 0x028c5002ff0075a7 */ /* 0x000e240008020145 */
[----:B0-----:R-:W-:Y:S05]  /*14a0*/  @!P1 BRA `(.L_x_4056) ;  /* 0x000000e8008c9947 */ /* 0x001fea0003800000 */
.L_x_4152:
        /* <DEDUP_REMOVED lines=39> */
.L_x_4057:
[----:B------:R-:W-:Y:S01]  /*1720*/  IADD3 R3, R3, -0x2, RZ ;  /* 0xfffffffe03037810 */ /* 0x000fe20007ffe0ff */
[----:B------:R-:W-:-:S03]  /*1730*/  UIADD3 UR4, UR5, 0x28c60, URZ ;  /* 0x00028c6005047890 */ /* 0x000fc6000fffe03f */
[----:B------:R-:W-:Y:S01]  /*1740*/  ISETP.GE.AND P1, PT, R3, R0, PT ;  /* 0x000000000300720c */ /* 0x000fe20003f26270 */
[----:B------:R-:W-:-:S09]  /*1750*/  UPRMT UR4, UR44, 0x654, UR4 ;  /* 0x000006542c047896 */ /* 0x000fd20008000004 */
[----:B------:R-:W-:Y:S01]  /*1760*/  SYNCS.ARRIVE.TRANS64.RED.A1T0 RZ, [UR4], RZ ;  /* 0x000000ffffff79a7 */ /* 0x000fe20008100404 */
[----:B------:R-:W-:Y:S02]  /*1770*/  UMOV UR4, URZ ;  /* 0x0000003f00047c82 */ /* 0x000fe40008000000 */
[----:B------:R-:W-:Y:S05]  /*1780*/  @!P1 BRA `(.L_x_4058) ;  /* 0x0000000800e09947 */ /* 0x000fea0003800000 */
[----:B------:R-:W-:Y:S01]  /*1790*/  IMAD.MOV.U32 R7, RZ, RZ, RZ ;  /* 0x000000ffff077224 */ /* 0x000fe200078e00ff */
[----:B------:R-:W-:-:S06]  /*17a0*/  UMOV UR4, URZ ;  /* 0x0000003f00047c82 */ /* 0x000fcc0008000000 */
.L_x_4064:
[----:B------:R-:W-:Y:S01]  /*17b0*/  BAR.SYNC.DEFER_BLOCKING 0xe, 0x100 ;  /* 0x0384000000007b1d */ /* 0x000fe20000010000 */
[----:B01----:R-:W-:Y:S01]  /*17c0*/  IMAD.U32 R5, RZ, RZ, UR4 ;  /* 0x00000004ff057e24 */ /* 0x003fe2000f8e00ff */
[----:B------:R-:W-:Y:S01]  /*17d0*/  UIADD3 UR4, UR4, 0x1, URZ ;  /* 0x0000000104047890 */ /* 0x000fe2000fffe03f */
[C---:B------:R-:W-:Y:S01]  /*17e0*/  ISETP.GT.AND P2, PT, R3.reuse, R0, PT ;  /* 0x000000000300720c */ /* 0x040fe20003f44270 */
[----:B------:R-:W-:Y:S02]  /*17f0*/  VIADD R3, R3, 0xffffffff ;  /* 0xffffffff03037836 */ /* 0x000fe40000000000 */
[----:B------:R-:W-:Y:S01]  /*1800*/  LEA R2, R5, R4, 0x6 ;  /* 0x0000000405027211 */ /* 0x000fe200078e30ff */
[----:B------:R-:W-:-:S03]  /*1810*/  UISETP.NE.AND UP0, UPT, UR4, 0x2, UPT ;  /* 0x000000020400788c */ /* 0x000fc6000bf05270 */
        /* <DEDUP_REMOVED lines=136> */
.L_x_4059:
[----:B------:R-:W-:Y:S01]  /*20a0*/  ULEA UR7, UR4, UR5, 0x3 ;  /* 0x0000000504077291 */ /* 0x000fe2000f8e183f */
[----:B------:R-:W-:-:S08]  /*20b0*/  SHF.L.U32 R2, R7, 0x1f, RZ ;  /* 0x0000001f07027819 */ /* 0x000fd000000006ff */
[----:B------:R0:W1:Y:S01]  /*20c0*/  SYNCS.PHASECHK.TRANS64.TRYWAIT P1, [UR7+0x28c50], R2 ;  /* 0x028c5002ff0075a7 */ /* 0x0000620008020147 */
[----:B------:R-:W-:Y:S05]  /*20d0*/  @!P0 BRA `(.L_x_4060) ;  /* 0x0000000000048947 */ /* 0x000fea0003800000 */
[----:B------:R-:W-:Y:S01]  /*20e0*/  BPT.TRAP 0x1 ;  /* 0x000000040000795c */ /* 0x000fe20000300000 */
.L_x_4060:
[----:B-1----:R-:W-:Y:S05]  /*20f0*/  @P1 BRA `(.L_x_4061) ;  /* 0x0000000000081947 */ /* 0x002fea0003800000 */
[----:B------:R-:W1:Y:S02]  /*2100*/  SYNCS.PHASECHK.TRANS64.TRYWAIT P1, [UR7+0x28c50], R2 ;  /* 0x028c5002ff0075a7 */ /* 0x000e640008020147 */
[----:B-1----:R-:W-:Y:S05]  /*2110*/  @!P1 BRA `(.L_x_4062) ;  /* 0x000000dc00889947 */ /* 0x002fea0003800000 */
.L_x_4061:
        /* <DEDUP_REMOVED lines=26> */
.L_x_4063:
[----:B------:R-:W-:-:S04]  /*22c0*/  UIADD3 UR7, UR7, 0x28c60, URZ ;  /* 0x00028c6007077890 */ /* 0x000fc8000fffe03f */
[----:B------:R-:W-:-:S09]  /*22d0*/  UPRMT UR7, UR44, 0x654, UR7 ;  /* 0x000006542c077896 */ /* 0x000fd20008000007 */
[----:B------:R-:W-:Y:S01]  /*22e0*/  SYNCS.ARRIVE.TRANS64.RED.A1T0 RZ, [UR7], RZ ;  /* 0x000000ffffff79a7 */ /* 0x000fe20008100407 */
[----:B------:R-:W-:Y:S05]  /*22f0*/  @P2 BRA `(.L_x_4064) ;  /* 0xfffffff4002c2947 */ /* 0x000fea000383ffff */
[----:B------:R-:W-:-:S12]  /*2300*/  USHF.L.U32 UR4, UR4, 0x6, URZ ;  /* 0x0000000604047899 */ /* 0x000fd8000800063f */
.L_x_4058:
[----:B------:R-:W-:Y:S01]  /*2310*/  BAR.SYNC.DEFER_BLOCKING 0xe, 0x100 ;  /* 0x0384000000007b1d */ /* 0x000fe20000010000 */
[----:B------:R-:W-:Y:S01]  /*2320*/  VIADD R4, R4, UR4 ;  /* 0x0000000404047c36 */ /* 0x000fe20008000000 */
[----:B------:R-:W-:Y:S01]  /*2330*/  PLOP3.LUT P0, PT, PT, PT, PT, 0x8, 0x0 ;  /* 0x000000000000781c */ /* 0x000fe20003f0e170 */
[----:B------:R-:W-:Y:S01]  /*2340*/  IMAD.MOV.U32 R6, RZ, RZ, RZ ;  /* 0x000000ffff067224 */ /* 0x000fe200078e00ff */
[----:B01----:R-:W-:Y:S02]  /*2350*/  MOV R5, RZ ;  /* 0x000000ff00057202 */ /* 0x003fe40000000f00 */
[----:B------:R-:W-:-:S05]  /*2360*/  LEA R4, R4, UR5, 0x2 ;  /* 0x0000000504047c11 */ /* 0x000fca000f8e10ff */
        /* <DEDUP_REMOVED lines=132> */
.L_x_4052:
[----:B------:R-:W-:Y:S01]  /*2bb0*/  ULDC UR4, c[0x0][0x448] ;  /* 0x0001120000047ab9 */ /* 0x000fe20000000800 */
[----:B------:R-:W-:Y:S02]  /*2bc0*/  ULEA UR7, UR7, 0x3f, 0x6 ;  /* 0x0000003f07077891 */ /* 0x000fe4000f8e303f */
[----:B------:R-:W-:Y:S01]  /*2bd0*/  UISETP.NE.AND UP0, UPT, UR4, 0x1, UPT ;  /* 0x000000010400788c */ /* 0x000fe2000bf05270 */
[----:B------:R-:W-:Y:S01]  /*2be0*/  ULDC UR8, c[0x0][0x288] ;  /* 0x0000a20000087ab9 */ /* 0x000fe20000000800 */
[----:B------:R-:W-:Y:S02]  /*2bf0*/  ULOP3.LUT UR40, UR9, 0xffff, URZ, 0xc0, !UPT ;  /* 0x0000ffff09287892 */ /* 0x000fe4000f8ec03f */
[----:B------:R-:W-:Y:S02]  /*2c00*/  UIADD3 UR8, -UR8, 0x40, URZ ;  /* 0x0000004008087890 */ /* 0x000fe4000fffe13f */
[----:B------:R-:W-:Y:S02]  /*2c10*/  UP2UR UR45, UPR, URZ, 0x1 ;  /* 0x000000013f2d7883 */ /* 0x000fe40008000000 */
[----:B------:R-:W-:-:S03]  /*2c20*/  UIMAD UR8, UR41, UR10, UR8 ;  /* 0x0000000a290872a4 */ /* 0x000fc6000f8e0208 */
[----:B------:R-:W-:Y:S01]  /*2c30*/  @UP0 ULDC UR4, c[0x0][0x44c] ;  /* 0x0001130000040ab9 */ /* 0x000fe20000000800 */
[----:B------:R-:W-:Y:S01]  /*2c40*/  @UP0 ULDC UR11, c[0x0][0x450] ;  /* 0x00011400000b0ab9 */ /* 0x000fe20000000800 */
[----:B------:R-:W-:-:S04]  /*2c50*/  UIMAD.WIDE.U32 UR4, UR7, UR4, URZ ;  /* 0x00000004070472a5 */ /* 0x000fc8000f8e003f */
[----:B------:R-:W-:Y:S02]  /*2c60*/  @UP0 USHF.R.U32.HI UR7, URZ, UR11, UR5 ;  /* 0x0000000b3f070299 */ /* 0x000fe40008011605 */
[----:B------:R-:W-:Y:S02]  /*2c70*/  USHF.R.U32.HI UR11, URZ, 0x10, UR9 ;  /* 0x000000103f0b7899 */ /* 0x000fe40008011609 */
[----:B------:R-:W-:Y:S02]  /*2c80*/  UIADD3 UR7, UR8, UR7, URZ ;  /* 0x0000000708077290 */ /* 0x000fe4000fffe03f */
[----:B------:R-:W-:Y:S02]  /*2c90*/  UISETP.NE.AND UP1, UPT, UR11, URZ, UPT ;  /* 0x0000003f0b00728c */ /* 0x000fe4000bf25270 */
[----:B------:R-:W-:-:S04]  /*2ca0*/  USHF.R.S32.HI UR4, URZ, 0x1f, UR7 ;  /* 0x0000001f3f047899 */ /* 0x000fc80008011407 */
[----:B------:R-:W-:-:S04]  /*2cb0*/  ULEA.HI UR4, UR4, UR7, URZ, 0x6 ;  /* 0x0000000704047291 */ /* 0x000fc8000f8f303f */
[----:B------:R-:W-:Y:S01]  /*2cc0*/  USHF.R.S32.HI UR4, URZ, 0x6, UR4 ;  /* 0x000000063f047899 */ /* 0x000fe20008011404 */
[----:B------:R-:W-:-:S03]  /*2cd0*/  @!UP1 ULDC UR11, c[0x0][0x9f0] ;  /* 0x00027c00000b9ab9 */ /* 0x000fc60000000800 */
[----:B------:R-:W-:-:S04]  /*2ce0*/  UISETP.LT.AND UP0, UPT, UR6, UR4, UPT ;  /* 0x000000040600728c */ /* 0x000fc8000bf01270 */
[----:B------:R-:W-:-:S03]  /*2cf0*/  USEL UR10, UR6, UR4, UP0 ;  /* 0x00000004060a7287 */ /* 0x000fc60008000000 */
[----:B------:R-:W-:Y:S01]  /*2d00*/  UMOV UR4, URZ ;  /* 0x0000003f00047c82 */ /* 0x000fe20008000000 */
[----:B------:R-:W-:-:S06]  /*2d10*/  UISETP.GE.AND UP0, UPT, UR10, 0x1, UPT ;  /* 0x000000010a00788c */ /* 0x000fcc000bf06270 */
        /* <DEDUP_REMOVED lines=15> */
[----:B0-----:R-:W-:-:S02]  /*2e10*/  IADD3 R2, R0, 0xffffffe, RZ ;  /* 0x0ffffffe00027810 */ /* 0x001fc40007ffe0ff */
[----:B------:R-:W-:-:S04]  /*2e20*/  IADD3 R0, RZ, -R5, RZ ;  /* 0x80000005ff007210 */ /* 0x000fc80007ffe0ff */
        /* <DEDUP_REMOVED lines=18> */
.L_x_4065:
[----:B------:R-:W-:Y:S01]  /*2f50*/  UIMAD UR40, UR40, UR4, URZ ;  /* 0x00000004282872a4 */ /* 0x000fe2000f8e023f */
[----:B------:R-:W-:Y:S01]  /*2f60*/  IMAD.U32 R0, RZ, RZ, UR10 ;  /* 0x0000000aff007e24 */ /* 0x000fe2000f8e00ff */
[----:B------:R-:W-:Y:S01]  /*2f70*/  PLOP3.LUT P0, PT, PT, PT, PT, 0x80, 0x0 ;  /* 0x000000000000781c */ /* 0x000fe20003f0f070 */
[----:B------:R-:W-:Y:S01]  /*2f80*/  IMAD.U32 R3, RZ, RZ, UR4 ;  /* 0x00000004ff037e24 */ /* 0x000fe2000f8e00ff */
[----:B------:R-:W-:Y:S01]  /*2f90*/  MOV R5, RZ ;  /* 0x000000ff00057202 */ /* 0x000fe20000000f00 */
[----:B------:R-:W-:Y:S01]  /*2fa0*/  IMAD.MOV.U32 R6, RZ, RZ, RZ ;  /* 0x000000ffff067224 */ /* 0x000fe200078e00ff */
[----:B------:R-:W-:Y:S02]  /*2fb0*/  CS2R R150, SRZ ;  /* 0x0000000000967805 */ /* 0x000fe4000001ff00 */
        /* <DEDUP_REMOVED lines=68> */
[----:B------:R-:W-:Y:S01]  /*3400*/  SHF.R.S32.HI R17, RZ, 0x1f, R16 ;  /* 0x0000001fff117819 */ /* 0x000fe20000011410 */
[----:B------:R-:W-:Y:S02]  /*3410*/  UMOV UR39, 0x400 ;  /* 0x0000040000277882 */ /* 0x000fe40000000000 */
[----:B-1----:R-:W-:Y:S01]  /*3420*/  ULEA UR39, UR44, UR39, 0x18 ;  /* 0x000000272c277291 */ /* 0x002fe2000f8ec03f */
        /* <DEDUP_REMOVED lines=32> */
.L_x_4066:
        /* <DEDUP_REMOVED lines=11> */
.L_x_4153:
[----:B------:R-:W-:Y:S01]  /*36e0*/  ULOP3.LUT UR4, UR43, 0x1, URZ, 0xfc, !UPT ;  /* 0x000000012b047892 */ /* 0x000fe2000f8efc3f */
[----:B0-----:R-:W-:Y:S02]  /*36f0*/  LOP3.LUT R0, R5, 0x7ffffffc, RZ, 0xc0, !PT ;  /* 0x7ffffffc05007812 */ /* 0x001fe400078ec0ff */
[----:B------:R-:W-:Y:S02]  /*3700*/  LEA.HI R7, R7, R6, RZ, 0x3 ;  /* 0x0000000607077211 */ /* 0x000fe400078f18ff */
[----:B------:R-:W-:Y:S01]  /*3710*/  IADD3 R2, -R2, R19, RZ ;  /* 0x0000001302027210 */ /* 0x000fe20007ffe1ff */
[----:B------:R-:W-:Y:S01]  /*3720*/  IMAD.U32 R5, RZ, RZ, UR4 ;  /* 0x00000004ff057e24 */ /* 0x000fe2000f8e00ff */
[----:B------:R-:W-:Y:S01]  /*3730*/  LOP3.LUT R7, R7, 0xfffffff8, RZ, 0xc0, !PT ;  /* 0xfffffff807077812 */ /* 0x000fe200078ec0ff */
[----:B------:R-:W-:Y:S01]  /*3740*/  IMAD.IADD R0, R3, 0x1, -R0 ;  /* 0x0000000103007824 */ /* 0x000fe200078e0a00 */
[----:B------:R-:W-:Y:S02]  /*3750*/  LEA.HI R3, R4, R3, RZ, 0x5 ;  /* 0x0000000304037211 */ /* 0x000fe400078f28ff */
        /* <DEDUP_REMOVED lines=8> */
.L_x_4068:
[----:B------:R0:W1:Y:S01]  /*37e0*/  SYNCS.PHASECHK.TRANS64.TRYWAIT P1, [UR39+0x28c30], R13 ;  /* 0x028c300dff0075a7 */ /* 0x0000620008020167 */
[----:B------:R-:W-:Y:S05]  /*37f0*/  @!P0 BRA `(.L_x_4069) ;  /* 0x0000000000048947 */ /* 0x000fea0003800000 */
[----:B------:R-:W-:Y:S01]  /*3800*/  BPT.TRAP 0x1 ;  /* 0x000000040000795c */ /* 0x000fe20000300000 */
.L_x_4069:
[----:B-1----:R-:W-:Y:S05]  /*3810*/  @P1 BRA `(.L_x_4070) ;  /* 0x0000000000081947 */ /* 0x002fea0003800000 */
[----:B------:R-:W1:Y:S02]  /*3820*/  SYNCS.PHASECHK.TRANS64.TRYWAIT P1, [UR39+0x28c30], R13 ;  /* 0x028c300dff0075a7 */ /* 0x000e640008020167 */
[----:B-1----:R-:W-:Y:S05]  /*3830*/  @!P1 BRA `(.L_x_4071) ;  /* 0x000000c400f09947 */ /* 0x002fea0003800000 */
.L_x_4070:
        /* <DEDUP_REMOVED lines=39> */
.L_x_4072:
[----:B------:R-:W2:Y:S01]  /*3ab0*/  S2R R5, SR_CTAID.X ;  /* 0x0000000000057919 */ /* 0x000ea20000002500 */
[----:B------:R-:W-:Y:S01]  /*3ac0*/  LEA.HI R3, R17, R16, RZ, 0x2 ;  /* 0x0000001011037211 */ /* 0x000fe200078f10ff */
[----:B------:R-:W-:Y:S01]  /*3ad0*/  UISETP.NE.AND UP0, UPT, UR45, URZ, UPT ;  /* 0x0000003f2d00728c */ /* 0x000fe2000bf05270 */
[----:B------:R-:W-:Y:S02]  /*3ae0*/  ULDC UR7, c[0x0][0x9d8] ;  /* 0x0002760000077ab9 */ /* 0x000fe40000000800 */
[----:B------:R-:W-:Y:S01]  /*3af0*/  LOP3.LUT R3, R3, 0xfffffffc, RZ, 0xc0, !PT ;  /* 0xfffffffc03037812 */ /* 0x000fe200078ec0ff */
[----:B------:R-:W-:Y:S01]  /*3b00*/  FMUL.FTZ R26, R26, UR7 ;  /* 0x000000071a1a7c20 */ /* 0x000fe20008410000 */
[----:B------:R-:W-:Y:S01]  /*3b10*/  FMUL.FTZ R27, R27, UR7 ;  /* 0x000000071b1b7c20 */ /* 0x000fe20008410000 */
[----:B------:R-:W-:Y:S01]  /*3b20*/  PLOP3.LUT P1, PT, PT, PT, UP0, 0x80, 0x0 ;  /* 0x000000000000781c */ /* 0x000fe20003f2f008 */
[----:B------:R-:W-:Y:S01]  /*3b30*/  ULDC UR10, c[0x0][0x2f0] ;  /* 0x0000bc00000a7ab9 */ /* 0x000fe20000000800 */
[----:B------:R-:W-:Y:S01]  /*3b40*/  IMAD.IADD R3, R16, 0x1, -R3 ;  /* 0x0000000110037824 */ /* 0x000fe200078e0a03 */
[----:B------:R-:W-:Y:S01]  /*3b50*/  PLOP3.LUT P2, PT, PT, PT, UP0, 0x80, 0x0 ;  /* 0x000000000000781c */ /* 0x000fe20003f4f008 */
[----:B------:R-:W-:Y:S01]  /*3b60*/  FMUL.FTZ R30, R30, UR7 ;  /* 0x000000071e1e7c20 */ /* 0x000fe20008410000 */
[----:B------:R-:W-:Y:S01]  /*3b70*/  @UP0 ULDC UR4, c[0x0][0x44c] ;  /* 0x0001130000040ab9 */ /* 0x000fe20000000800 */
[----:B------:R-:W-:Y:S01]  /*3b80*/  ULDC UR6, c[0x0][0x288] ;  /* 0x0000a20000067ab9 */ /* 0x000fe20000000800 */
[----:B-1----:R-:W-:Y:S01]  /*3b90*/  LEA.HI R4, R3, R3, RZ, 0x1 ;  /* 0x0000000303047211 */ /* 0x002fe200078f08ff */
[----:B------:R-:W1:Y:S01]  /*3ba0*/  MUFU.TANH R26, R26 ;  /* 0x0000001a001a7308 */ /* 0x000e620000002400 */
[----:B------:R-:W-:Y:S01]  /*3bb0*/  MOV R8, UR6 ;  /* 0x0000000600087c02 */ /* 0x000fe20008000f00 */
[----:B------:R-:W-:Y:S01]  /*3bc0*/  FMUL.FTZ R31, R31, UR7 ;  /* 0x000000071f1f7c20 */ /* 0x000fe20008410000 */
[----:B------:R-:W-:Y:S01]  /*3bd0*/  LOP3.LUT R4, R4, 0x1ffffffe, RZ, 0xc0, !PT ;  /* 0x1ffffffe04047812 */ /* 0x000fe200078ec0ff */
[----:B------:R-:W-:Y:S01]  /*3be0*/  FMUL.FTZ R34, R34, UR7 ;  /* 0x0000000722227c20 */ /* 0x000fe20008410000 */
[----:B------:R-:W-:Y:S01]  /*3bf0*/  FMUL.FTZ R35, R35, UR7 ;  /* 0x0000000723237c20 */ /* 0x000fe20008410000 */
[----:B------:R-:W-:Y:S01]  /*3c00*/  FMUL.FTZ R28, R28, UR7 ;  /* 0x000000071c1c7c20 */ /* 0x000fe20008410000 */
[----:B------:R-:W-:Y:S01]  /*3c10*/  FMUL.FTZ R38, R38, UR7 ;  /* 0x0000000726267c20 */ /* 0x000fe20008410000 */
[----:B------:R-:W-:Y:S01]  /*3c20*/  IMAD.IADD R4, R3, 0x1, -R4 ;  /* 0x0000000103047824 */ /* 0x000fe200078e0a04 */
[----:B------:R1:W3:Y:S01]  /*3c30*/  MUFU.TANH R7, R27 ;  /* 0x0000001b00077308 */ /* 0x0002e20000002400 */
[----:B------:R-:W-:Y:S01]  /*3c40*/  FMUL.FTZ R39, R39, UR7 ;  /* 0x0000000727277c20 */ /* 0x000fe20008410000 */
[----:B------:R-:W-:Y:S01]  /*3c50*/  FMUL.FTZ R42, R42, UR7 ;  /* 0x000000072a2a7c20 */ /* 0x000fe20008410000 */
[----:B------:R-:W-:Y:S01]  /*3c60*/  FMUL.FTZ R43, R43, UR7 ;  /* 0x000000072b2b7c20 */ /* 0x000fe20008410000 */
[----:B------:R-:W-:Y:S01]  /*3c70*/  FMUL.FTZ R46, R46, UR7 ;  /* 0x000000072e2e7c20 */ /* 0x000fe20008410000 */
[----:B------:R-:W-:Y:S01]  /*3c80*/  FMUL.FTZ R47, R47, UR7 ;  /* 0x000000072f2f7c20 */ /* 0x000fe20008410000 */
[----:B------:R-:W-:Y:S01]  /*3c90*/  FMUL.FTZ R50, R50, UR7 ;  /* 0x0000000732327c20 */ /* 0x000fe20008410000 */
[----:B--2---:R-:W-:Y:S01]  /*3ca0*/  LEA R3, R5, R0, 0x6 ;  /* 0x0000000005037211 */ /* 0x004fe200078e30ff */
[----:B------:R-:W2:Y:S01]  /*3cb0*/  MUFU.TANH R30, R30 ;  /* 0x0000001e001e7308 */ /* 0x000ea20000002400 */
[----:B------:R-:W-:Y:S01]  /*3cc0*/  FMUL.FTZ R51, R51, UR7 ;  /* 0x0000000733337c20 */ /* 0x000fe20008410000 */
[----:B------:R-:W-:Y:S01]  /*3cd0*/  FMUL.FTZ R54, R54, UR7 ;  /* 0x0000000736367c20 */ /* 0x000fe20008410000 */
[----:B------:R-:W-:Y:S01]  /*3ce0*/  FMUL.FTZ R55, R55, UR7 ;  /* 0x0000000737377c20 */ /* 0x000fe20008410000 */
[----:B------:R-:W-:-:S02]  /*3cf0*/  IMAD R12, R4, 0x8, R3 ;  /* 0x00000008040c7824 */ /* 0x000fc400078e0203 */
[----:B------:R-:W-:Y:S01]  /*3d00*/  FMUL.FTZ R24, R24, UR7 ;  /* 0x0000000718187c20 */ /* 0x000fe20008410000 */
[----:B------:R-:W-:Y:S01]  /*3d10*/  FMUL.FTZ R25, R25, UR7 ;  /* 0x0000000719197c20 */ /* 0x000fe20008410000 */
[----:B------:R-:W-:Y:S01]  /*3d20*/  FMUL.FTZ R29, R29, UR7 ;  /* 0x000000071d1d7c20 */ /* 0x000fe20008410000 */
[----:B------:R-:W-:Y:S01]  /*3d30*/  @P1 IMAD.HI.U32 R4, R12, UR4, RZ ;  /* 0x000000040c041c27 */ /* 0x000fe2000f8e00ff */
[----:B------:R-:W-:Y:S01]  /*3d40*/  @UP0 ULDC UR4, c[0x0][0x450] ;  /* 0x0001140000040ab9 */ /* 0x000fe20000000800 */
[----:B------:R-:W4:Y:S02]  /*3d50*/  MUFU.TANH R31, R31 ;  /* 0x0000001f001f7308 */ /* 0x000f240000002400 */
[----:B------:R-:W-:Y:S01]  /*3d60*/  FMUL.FTZ R32, R32, UR7 ;  /* 0x0000000720207c20 */ /* 0x000fe20008410000 */
[----:B------:R-:W-:Y:S01]  /*3d70*/  IMAD.MOV.U32 R3, RZ, RZ, R12 ;  /* 0x000000ffff037224 */ /* 0x000fe200078e000c */
[----:B------:R-:W-:Y:S01]  /*3d80*/  @P2 SHF.R.U32.HI R3, RZ, UR4, R4 ;  /* 0x00000004ff032c19 */ /* 0x000fe20008011604 */
[----:B------:R-:W-:Y:S01]  /*3d90*/  UMOV UR4, 0xffffffc0 ;  /* 0xffffffc000047882 */ /* 0x000fe20000000000 */
[----:B------:R-:W-:Y:S01]  /*3da0*/  FMUL.FTZ R33, R33, UR7 ;  /* 0x0000000721217c20 */ /* 0x000fe20008410000 */
[----:B------:R-:W-:Y:S01]  /*3db0*/  UIMAD UR4, UR46, UR4, 0x40 ;  /* 0x000000402e0474a4 */ /* 0x000fe2000f8e0204 */
[----:B------:R-:W-:Y:S01]  /*3dc0*/  FMUL.FTZ R36, R36, UR7 ;  /* 0x0000000724247c20 */ /* 0x000fe20008410000 */
[----:B------:R-:W5:Y:S01]  /*3dd0*/  SHFL.IDX PT, R6, R3, 0x1, 0x1c1f ;  /* 0x003c1f0003067f89 */ /* 0x000f6200000e0000 */
[----:B------:R-:W0:Y:S01]  /*3de0*/  MUFU.TANH R34, R34 ;  /* 0x0000002200227308 */ /* 0x000e220000002400 */
[----:B------:R-:W-:Y:S01]  /*3df0*/  UIADD3 UR5, UR4, 0x1, URZ ;  /* 0x0000000104057890 */ /* 0x000fe2000fffe03f */
[----:B------:R-:W-:Y:S01]  /*3e00*/  FMUL.FTZ R37, R37, UR7 ;  /* 0x0000000725257c20 */ /* 0x000fe20008410000 */
[----:B------:R-:W-:Y:S01]  /*3e10*/  UIMAD UR4, UR41, UR10, UR4 ;  /* 0x0000000a290472a4 */ /* 0x000fe2000f8e0204 */
[----:B------:R-:W0:Y:S01]  /*3e20*/  SHFL.IDX PT, R3, R3, RZ, 0x1c1f ;  /* 0x001c1fff03037589 */ /* 0x000e2200000e0000 */
[----:B------:R-:W-:Y:S01]  /*3e30*/  UIMAD UR5, UR41, UR10, UR5 ;  /* 0x0000000a290572a4 */ /* 0x000fe2000f8e0205 */
[----:B------:R-:W-:Y:S01]  /*3e40*/  FMUL.FTZ R40, R40, UR7 ;  /* 0x0000000728287c20 */ /* 0x000fe20008410000 */
[----:B------:R-:W-:Y:S01]  /*3e50*/  FMUL.FTZ R41, R41, UR7 ;  /* 0x0000000729297c20 */ /* 0x000fe20008410000 */
[----:B------:R3:W-:Y:S01]  /*3e60*/  MUFU.TANH R9, R28 ;  /* 0x0000001c00097308 */ /* 0x0007e20000002400 */
[----:B------:R-:W-:Y:S01]  /*3e70*/  IADD3 R4, -R11, UR4, RZ ;  /* 0x000000040b047c10 */ /* 0x000fe2000fffe1ff */
[----:B------:R-:W-:Y:S01]  /*3e80*/  FMUL.FTZ R44, R44, UR7 ;  /* 0x000000072c2c7c20 */ /* 0x000fe20008410000 */
[----:B------:R-:W-:Y:S01]  /*3e90*/  IADD3 R5, -R8, UR5, -R11 ;  /* 0x0000000508057c10 */ /* 0x000fe2000fffe90b */
[----:B------:R-:W-:Y:S01]  /*3ea0*/  FMUL.FTZ R45, R45, UR7 ;  /* 0x000000072d2d7c20 */ /* 0x000fe20008410000 */
[----:B------:R-:W-:Y:S01]  /*3eb0*/  FMUL.FTZ R48, R48, UR7 ;  /* 0x0000000730307c20 */ /* 0x000fe20008410000 */
[----:B------:R-:W-:Y:S01]  /*3ec0*/  FMUL.FTZ R49, R49, UR7 ;  /* 0x0000000731317c20 */ /* 0x000fe20008410000 */
[----:B------:R-:W-:Y:S01]  /*3ed0*/  FMUL.FTZ R52, R52, UR7 ;  /* 0x0000000734347c20 */ /* 0x000fe20008410000 */
[----:B------:R-:W0:Y:S01]  /*3ee0*/  MUFU.TANH R35, R35 ;  /* 0x0000002300237308 */ /* 0x000e220000002400 */
[----:B------:R-:W-:Y:S01]  /*3ef0*/  FMUL.FTZ R53, R53, UR7 ;  /* 0x0000000735357c20 */ /* 0x000fe20008410000 */
[----:B------:R-:W-:Y:S01]  /*3f00*/  ULDC UR7, c[0x0][0x988] ;  /* 0x0002620000077ab9 */ /* 0x000fe20000000800 */
[----:B------:R-:W-:Y:S01]  /*3f10*/  UIADD3 UR4, UR39, 0x28c40, URZ ;  /* 0x00028c4027047890 */ /* 0x000fe2000fffe03f */
[----:B-----5:R-:W-:-:S04]  /*3f20*/  VIADDMNMX R6, R6, R5, R4, PT ;  /* 0x0000000506067246 */ /* 0x020fc80003800104 */
[----:B------:R-:W5:Y:S01]  /*3f30*/  MUFU.TANH R38, R38 ;  /* 0x0000002600267308 */ /* 0x000f620000002400 */
[----:B------:R-:W-:Y:S01]  /*3f40*/  UPRMT UR4, UR44, 0x654, UR4 ;  /* 0x000006542c047896 */ /* 0x000fe20008000004 */
[C---:B------:R-:W-:Y:S02]  /*3f50*/  ISETP.GT.AND P1, PT, R6.reuse, RZ, PT ;  /* 0x000000ff0600720c */ /* 0x040fe40003f24270 */
[C---:B------:R-:W-:Y:S02]  /*3f60*/  ISETP.GT.AND P2, PT, R6.reuse, 0x1, PT ;  /* 0x000000010600780c */ /* 0x040fe40003f44270 */
[----:B------:R-:W-:Y:S02]  /*3f70*/  ISETP.GT.AND P3, PT, R6, 0x8, PT ;  /* 0x000000080600780c */ /* 0x000fe40003f64270 */
[----:B------:R-:W5:Y:S01]  /*3f80*/  MUFU.TANH R39, R39 ;  /* 0x0000002700277308 */ /* 0x000f620000002400 */
[----:B-1----:R-:W-:Y:S01]  /*3f90*/  FSEL R27, R26, -INF , P1 ;  /* 0xff8000001a1b7808 */ /* 0x002fe20000800000 */
[----:B------:R-:W-:Y:S01]  /*3fa0*/  SYNCS.ARRIVE.TRANS64.RED.A1T0 RZ, [UR4], RZ ;  /* 0x000000ffffff79a7 */ /* 0x000fe20008100404 */
[----:B---3--:R-:W-:-:S02]  /*3fb0*/  FSEL R28, R7, -INF , P2 ;  /* 0xff800000071c7808 */ /* 0x008fc40001000000 */
[----:B------:R-:W-:Y:S02]  /*3fc0*/  ISETP.GT.AND P1, PT, R6, 0x9, PT ;  /* 0x000000090600780c */ /* 0x000fe40003f24270 */
[----:B--2---:R-:W-:Y:S01]  /*3fd0*/  FSEL R30, R30, -INF , P3 ;  /* 0xff8000001e1e7808 */ /* 0x004fe20001800000 */
[----:B------:R-:W1:Y:S01]  /*3fe0*/  MUFU.TANH R42, R42 ;  /* 0x0000002a002a7308 */ /* 0x000e620000002400 */
[----:B------:R-:W-:Y:S02]  /*3ff0*/  FMNMX.FTZ R7, R27, R28, !PT ;  /* 0x0000001c1b077209 */ /* 0x000fe40007810000 */
[----:B------:R-:W-:Y:S02]  /*4000*/  ISETP.GT.AND P2, PT, R6, 0x10, PT ;  /* 0x000000100600780c */ /* 0x000fe40003f44270 */
[----:B----4-:R-:W-:Y:S02]  /*4010*/  FSEL R31, R31, -INF , P1 ;  /* 0xff8000001f1f7808 */ /* 0x010fe40000800000 */
[----:B------:R-:W-:Y:S01]  /*4020*/  FMNMX.FTZ R8, R30, R7, !PT ;  /* 0x000000071e087209 */ /* 0x000fe20007810000 */
[----:B------:R-:W2:Y:S01]  /*4030*/  MUFU.TANH R43, R43 ;  /* 0x0000002b002b7308 */ /* 0x000ea20000002400 */
[----:B------:R-:W-:-:S02]  /*4040*/  ISETP.GT.AND P1, PT, R6, 0x11, PT ;  /* 0x000000110600780c */ /* 0x000fc40003f24270 */
[----:B0-----:R-:W-:Y:S02]  /*4050*/  FSEL R34, R34, -INF , P2 ;  /* 0xff80000022227808 */ /* 0x001fe40001000000 */
[----:B------:R-:W-:Y:S02]  /*4060*/  FMNMX.FTZ R7, R31, R8, !PT ;  /* 0x000000081f077209 */ /* 0x000fe40007810000 */
[----:B------:R-:W-:Y:S01]  /*4070*/  ISETP.GT.AND P2, PT, R6, 0x18, PT ;  /* 0x000000180600780c */ /* 0x000fe20003f44270 */
[----:B------:R-:W0:Y:S01]  /*4080*/  MUFU.TANH R46, R46 ;  /* 0x0000002e002e7308 */ /* 0x000e220000002400 */
[----:B------:R-:W-:Y:S02]  /*4090*/  FSEL R35, R35, -INF , P1 ;  /* 0xff80000023237808 */ /* 0x000fe40000800000 */
[----:B------:R-:W-:Y:S02]  /*40a0*/  FMNMX.FTZ R8, R34, R7, !PT ;  /* 0x0000000722087209 */ /* 0x000fe40007810000 */
[----:B------:R-:W-:-:S02]  /*40b0*/  ISETP.GT.AND P1, PT, R6, 0x19, PT ;  /* 0x000000190600780c */ /* 0x000fc40003f24270 */
[----:B-----5:R-:W-:Y:S01]  /*40c0*/  FSEL R38, R38, -INF , P2 ;  /* 0xff80000026267808 */ /* 0x020fe20001000000 */
[----:B------:R-:W3:Y:S01]  /*40d0*/  MUFU.TANH R47, R47 ;  /* 0x0000002f002f7308 */ /* 0x000ee20000002400 */
[----:B------:R-:W-:Y:S02]  /*40e0*/  FMNMX.FTZ R7, R35, R8, !PT ;  /* 0x0000000823077209 */ /* 0x000fe40007810000 */
[----:B------:R-:W-:Y:S02]  /*40f0*/  ISETP.GT.AND P2, PT, R6, 0x20, PT ;  /* 0x000000200600780c */ /* 0x000fe40003f44270 */
[----:B------:R-:W-:Y:S02]  /*4100*/  FSEL R39, R39, -INF , P1 ;  /* 0xff80000027277808 */ /* 0x000fe40000800000 */
[----:B------:R-:W-:Y:S01]  /*4110*/  FMNMX.FTZ R8, R38, R7, !PT ;  /* 0x0000000726087209 */ /* 0x000fe20007810000 */
[----:B------:R-:W4:Y:S01]  /*4120*/  MUFU.TANH R50, R50 ;  /* 0x0000003200327308 */ /* 0x000f220000002400 */
[----:B------:R-:W-:-:S02]  /*4130*/  ISETP.GT.AND P1, PT, R6, 0x21, PT ;  /* 0x000000210600780c */ /* 0x000fc40003f24270 */
[----:B-1----:R-:W-:Y:S02]  /*4140*/  FSEL R42, R42, -INF , P2 ;  /* 0xff8000002a2a7808 */ /* 0x002fe40001000000 */
[----:B------:R-:W-:Y:S02]  /*4150*/  FMNMX.FTZ R7, R39, R8, !PT ;  /* 0x0000000827077209 */ /* 0x000fe40007810000 */
[----:B------:R-:W-:Y:S01]  /*4160*/  ISETP.GT.AND P2, PT, R6, 0x28, PT ;  /* 0x000000280600780c */ /* 0x000fe20003f44270 */
[----:B------:R-:W1:Y:S01]  /*4170*/  MUFU.TANH R51, R51 ;  /* 0x0000003300337308 */ /* 0x000e620000002400 */
[----:B--2---:R-:W-:Y:S02]  /*4180*/  FSEL R43, R43, -INF , P1 ;  /* 0xff8000002b2b7808 */ /* 0x004fe40000800000 */
[----:B------:R-:W-:Y:S02]  /*4190*/  FMNMX.FTZ R8, R42, R7, !PT ;  /* 0x000000072a087209 */ /* 0x000fe40007810000 */
[----:B------:R-:W-:-:S02]  /*41a0*/  ISETP.GT.AND P1, PT, R6, 0x29, PT ;  /* 0x000000290600780c */ /* 0x000fc40003f24270 */
[----:B0-----:R-:W-:Y:S01]  /*41b0*/  FSEL R46, R46, -INF , P2 ;  /* 0xff8000002e2e7808 */ /* 0x001fe20001000000 */
[----:B------:R-:W0:Y:S01]  /*41c0*/  MUFU.TANH R54, R54 ;  /* 0x0000003600367308 */ /* 0x000e220000002400 */
[----:B------:R-:W-:Y:S02]  /*41d0*/  FMNMX.FTZ R7, R43, R8, !PT ;  /* 0x000000082b077209 */ /* 0x000fe40007810000 */
[----:B------:R-:W-:Y:S02]  /*41e0*/  ISETP.GT.AND P2, PT, R6, 0x30, PT ;  /* 0x000000300600780c */ /* 0x000fe40003f44270 */
[----:B---3--:R-:W-:Y:S02]  /*41f0*/  FSEL R47, R47, -INF , P1 ;  /* 0xff8000002f2f7808 */ /* 0x008fe40000800000 */
[----:B------:R-:W-:Y:S01]  /*4200*/  FMNMX.FTZ R8, R46, R7, !PT ;  /* 0x000000072e087209 */ /* 0x000fe20007810000 */
[----:B------:R-:W2:Y:S01]  /*4210*/  MUFU.TANH R55, R55 ;  /* 0x0000003700377308 */ /* 0x000ea20000002400 */
[----:B------:R-:W-:-:S02]  /*4220*/  ISETP.GT.AND P1, PT, R6, 0x31, PT ;  /* 0x000000310600780c */ /* 0x000fc40003f24270 */
[----:B----4-:R-:W-:Y:S02]  /*4230*/  FSEL R50, R50, -INF , P2 ;  /* 0xff80000032327808 */ /* 0x010fe40001000000 */
[----:B------:R-:W-:Y:S02]  /*4240*/  FMNMX.FTZ R7, R47, R8, !PT ;  /* 0x000000082f077209 */ /* 0x000fe40007810000 */
[----:B------:R-:W-:Y:S01]  /*4250*/  ISETP.GT.AND P2, PT, R6, 0x38, PT ;  /* 0x000000380600780c */ /* 0x000fe20003f44270 */
[----:B------:R-:W3:Y:S01]  /*4260*/  MUFU.TANH R24, R24 ;  /* 0x0000001800187308 */ /* 0x000ee20000002400 */
[----:B-1----:R-:W-:Y:S02]  /*4270*/  FSEL R51, R51, -INF , P1 ;  /* 0xff80000033337808 */ /* 0x002fe40000800000 */
[----:B------:R-:W-:Y:S02]  /*4280*/  FMNMX.FTZ R8, R50, R7, !PT ;  /* 0x0000000732087209 */ /* 0x000fe40007810000 */
[----:B------:R-:W-:-:S02]  /*4290*/  ISETP.GT.AND P1, PT, R6, 0x39, PT ;  /* 0x000000390600780c */ /* 0x000fc40003f24270 */
[----:B0-----:R-:W-:Y:S01]  /*42a0*/  FSEL R54, R54, -INF , P2 ;  /* 0xff80000036367808 */ /* 0x001fe20001000000 */
[----:B------:R-:W0:Y:S01]  /*42b0*/  MUFU.TANH R25, R25 ;  /* 0x0000001900197308 */ /* 0x000e220000002400 */
[----:B------:R-:W-:Y:S02]  /*42c0*/  FMNMX.FTZ R7, R51, R8, !PT ;  /* 0x0000000833077209 */ /* 0x000fe40007810000 */
[----:B--2---:R-:W-:Y:S02]  /*42d0*/  FSEL R55, R55, -INF , P1 ;  /* 0xff80000037377808 */ /* 0x004fe40000800000 */
[----:B------:R-:W-:Y:S02]  /*42e0*/  FMNMX.FTZ R6, R54, R7, !PT ;  /* 0x0000000736067209 */ /* 0x000fe40007810000 */
[----:B------:R-:W-:Y:S01]  /*42f0*/  VIADDMNMX R5, R3, R5, R4, PT ;  /* 0x0000000503057246 */ /* 0x000fe20003800104 */
[----:B------:R-:W1:Y:S01]  /*4300*/  MUFU.TANH R29, R29 ;  /* 0x0000001d001d7308 */ /* 0x000e620000002400 */
[----:B------:R-:W-:-:S02]  /*4310*/  FMNMX.FTZ R6, R55, R6, !PT ;  /* 0x0000000637067209 */ /* 0x000fc40007810000 */
[C---:B------:R-:W-:Y:S02]  /*4320*/  ISETP.GT.AND P1, PT, R5.reuse, RZ, PT ;  /* 0x000000ff0500720c */ /* 0x040fe40003f24270 */
[C---:B------:R-:W-:Y:S01]  /*4330*/  ISETP.GT.AND P2, PT, R5.reuse, 0x1, PT ;  /* 0x000000010500780c */ /* 0x040fe20003f44270 */
[----:B------:R-:W2:Y:S01]  /*4340*/  SHFL.BFLY PT, R7, R6, 0x2, 0x1f ;  /* 0x0c401f0006077f89 */ /* 0x000ea200000e0000 */
[----:B------:R-:W-:Y:S01]  /*4350*/  ISETP.GT.AND P3, PT, R5, 0x8, PT ;  /* 0x000000080500780c */ /* 0x000fe20003f64270 */
[----:B------:R-:W4:Y:S03]  /*4360*/  MUFU.TANH R10, R32 ;  /* 0x00000020000a7308 */ /* 0x000f260000002400 */
[----:B------:R-:W-:Y:S02]  /*4370*/  FSEL R8, R9, -INF , P3 ;  /* 0xff80000009087808 */ /* 0x000fe40001800000 */
[----:B------:R-:W-:-:S03]  /*4380*/  ISETP.GT.AND P3, PT, R5, 0x38, PT ;  /* 0x000000380500780c */ /* 0x000fc60003f64270 */
[----:B------:R-:W5:Y:S08]  /*4390*/  MUFU.TANH R14, R33 ;  /* 0x00000021000e7308 */ /* 0x000f700000002400 */
[----:B------:R-:W5:Y:S01]  /*43a0*/  MUFU.TANH R15, R36 ;  /* 0x00000024000f7308 */ /* 0x000f620000002400 */
[----:B--2---:R-:W-:Y:S02]  /*43b0*/  FMNMX.FTZ R19, R6, R7, !PT ;  /* 0x0000000706137209 */ /* 0x004fe40007810000 */
[----:B---3--:R-:W-:-:S05]  /*43c0*/  FSEL R6, R24, -INF , P1 ;  /* 0xff80000018067808 */ /* 0x008fca0000800000 */
[----:B------:R-:W2:Y:S01]  /*43d0*/  MUFU.TANH R18, R37 ;  /* 0x0000002500127308 */ /* 0x000ea20000002400 */
[----:B0-----:R-:W-:Y:S01]  /*43e0*/  FSEL R7, R25, -INF , P2 ;  /* 0xff80000019077808 */ /* 0x001fe20001000000 */
[----:B------:R-:W0:Y:S01]  /*43f0*/  SHFL.BFLY PT, R20, R19, 0x1, 0x1f ;  /* 0x0c201f0013147f89 */ /* 0x000e2200000e0000 */
[C---:B------:R-:W-:Y:S02]  /*4400*/  ISETP.GT.AND P1, PT, R5.reuse, 0x9, PT ;  /* 0x000000090500780c */ /* 0x040fe40003f24270 */
[----:B------:R-:W-:Y:S02]  /*4410*/  FMNMX.FTZ R3, R6, R7, !PT ;  /* 0x0000000706037209 */ /* 0x000fe40007810000 */
[----:B------:R-:W-:Y:S01]  /*4420*/  ISETP.GT.AND P2, PT, R5, 0x10, PT ;  /* 0x000000100500780c */ /* 0x000fe20003f44270 */
[----:B------:R-:W3:Y:S01]  /*4430*/  MUFU.TANH R40, R40 ;  /* 0x0000002800287308 */ /* 0x000ee20000002400 */
[----:B-1----:R-:W-:Y:S02]  /*4440*/  FSEL R9, R29, -INF , P1 ;  /* 0xff8000001d097808 */ /* 0x002fe40000800000 */
[----:B------:R-:W-:-:S02]  /*4450*/  FMNMX.FTZ R4, R8, R3, !PT ;  /* 0x0000000308047209 */ /* 0x000fc40007810000 */
[----:B------:R-:W-:Y:S02]  /*4460*/  ISETP.GT.AND P1, PT, R5, 0x11, PT ;  /* 0x000000110500780c */ /* 0x000fe40003f24270 */
[----:B----4-:R-:W-:Y:S01]  /*4470*/  FSEL R10, R10, -INF , P2 ;  /* 0xff8000000a0a7808 */ /* 0x010fe20001000000 */
[----:B------:R-:W1:Y:S01]  /*4480*/  MUFU.TANH R41, R41 ;  /* 0x0000002900297308 */ /* 0x000e620000002400 */
[----:B------:R-:W-:Y:S02]  /*4490*/  FMNMX.FTZ R3, R9, R4, !PT ;  /* 0x0000000409037209 */ /* 0x000fe40007810000 */
[C---:B------:R-:W-:Y:S02]  /*44a0*/  ISETP.GT.AND P2, PT, R5.reuse, 0x18, PT ;  /* 0x000000180500780c */ /* 0x040fe40003f44270 */
[----:B-----5:R-:W-:Y:S02]  /*44b0*/  FSEL R14, R14, -INF , P1 ;  /* 0xff8000000e0e7808 */ /* 0x020fe40000800000 */
[----:B------:R-:W-:Y:S01]  /*44c0*/  FMNMX.FTZ R3, R10, R3, !PT ;  /* 0x000000030a037209 */ /* 0x000fe20007810000 */
[----:B------:R-:W4:Y:S01]  /*44d0*/  MUFU.TANH R21, R44 ;  /* 0x0000002c00157308 */ /* 0x000f220000002400 */
[----:B------:R-:W-:-:S02]  /*44e0*/  ISETP.GT.AND P1, PT, R5, 0x19, PT ;  /* 0x000000190500780c */ /* 0x000fc40003f24270 */
[----:B------:R-:W-:Y:S02]  /*44f0*/  FSEL R15, R15, -INF , P2 ;  /* 0xff8000000f0f7808 */ /* 0x000fe40001000000 */
[----:B------:R-:W-:Y:S02]  /*4500*/  FMNMX.FTZ R4, R14, R3, !PT ;  /* 0x000000030e047209 */ /* 0x000fe40007810000 */
[----:B------:R-:W-:Y:S01]  /*4510*/  ISETP.GT.AND P2, PT, R5, 0x20, PT ;  /* 0x000000200500780c */ /* 0x000fe20003f44270 */
[----:B------:R-:W5:Y:S01]  /*4520*/  MUFU.TANH R45, R45 ;  /* 0x0000002d002d7308 */ /* 0x000f620000002400 */
[----:B--2---:R-:W-:Y:S02]  /*4530*/  FSEL R18, R18, -INF , P1 ;  /* 0xff80000012127808 */ /* 0x004fe40000800000 */
[----:B------:R-:W-:Y:S02]  /*4540*/  FMNMX.FTZ R3, R15, R4, !PT ;  /* 0x000000040f037209 */ /* 0x000fe40007810000 */
[----:B0-----:R-:W-:-:S02]  /*4550*/  FMNMX.FTZ R4, R19, R20, !PT ;  /* 0x0000001413047209 */ /* 0x001fc40007810000 */
[C---:B------:R-:W-:Y:S01]  /*4560*/  ISETP.GT.AND P1, PT, R5.reuse, 0x21, PT ;  /* 0x000000210500780c */ /* 0x040fe20003f24270 */
[----:B------:R-:W0:Y:S01]  /*4570*/  MUFU.TANH R23, R48 ;  /* 0x0000003000177308 */ /* 0x000e220000002400 */
[----:B---3--:R-:W-:Y:S01]  /*4580*/  FSEL R19, R40, -INF , P2 ;  /* 0xff80000028137808 */ /* 0x008fe20001000000 */
[----:B------:R-:W-:Y:S01]  /*4590*/  FMUL.FTZ R25, R4, UR7 ;  /* 0x0000000704197c20 */ /* 0x000fe20008410000 */
[----:B------:R-:W-:Y:S01]  /*45a0*/  FMNMX.FTZ R22, R18, R3, !PT ;  /* 0x0000000312167209 */ /* 0x000fe20007810000 */
[----:B------:R-:W-:Y:S01]  /*45b0*/  BAR.SYNC.DEFER_BLOCKING 0xf, 0x100 ;  /* 0x03c4000000007b1d */ /* 0x000fe20000010000 */
[----:B------:R-:W-:Y:S02]  /*45c0*/  ISETP.GT.AND P2, PT, R5, 0x28, PT ;  /* 0x000000280500780c */ /* 0x000fe40003f44270 */
[----:B-1----:R-:W-:Y:S02]  /*45d0*/  FSEL R20, R41, -INF , P1 ;  /* 0xff80000029147808 */ /* 0x002fe40000800000 */
[----:B------:R-:W-:Y:S01]  /*45e0*/  FMNMX.FTZ R3, R19, R22, !PT ;  /* 0x0000001613037209 */ /* 0x000fe20007810000 */
[----:B------:R-:W1:Y:S01]  /*45f0*/  MUFU.TANH R49, R49 ;  /* 0x0000003100317308 */ /* 0x000e620000002400 */
[----:B------:R-:W-:-:S02]  /*4600*/  ISETP.GT.AND P1, PT, R5, 0x29, PT ;  /* 0x000000290500780c */ /* 0x000fc40003f24270 */
[----:B----4-:R-:W-:Y:S02]  /*4610*/  FSEL R21, R21, -INF , P2 ;  /* 0xff80000015157808 */ /* 0x010fe40001000000 */
[----:B------:R-:W-:Y:S02]  /*4620*/  FMNMX.FTZ R24, R20, R3, !PT ;  /* 0x0000000314187209 */ /* 0x000fe40007810000 */
[----:B------:R-:W-:Y:S01]  /*4630*/  ISETP.GT.AND P2, PT, R5, 0x30, PT ;  /* 0x000000300500780c */ /* 0x000fe20003f44270 */
[----:B------:R-:W2:Y:S01]  /*4640*/  MUFU.TANH R52, R52 ;  /* 0x0000003400347308 */ /* 0x000ea20000002400 */
[----:B-----5:R-:W-:Y:S02]  /*4650*/  FSEL R22, R45, -INF , P1 ;  /* 0xff8000002d167808 */ /* 0x020fe40000800000 */
[----:B------:R-:W-:Y:S02]  /*4660*/  FMNMX.FTZ R3, R21, R24, !PT ;  /* 0x0000001815037209 */ /* 0x000fe40007810000 */
[----:B------:R-:W-:-:S02]  /*4670*/  ISETP.GT.AND P1, PT, R5, 0x31, PT ;  /* 0x000000310500780c */ /* 0x000fc40003f24270 */
[----:B0-----:R-:W-:Y:S01]  /*4680*/  FSEL R23, R23, -INF , P2 ;  /* 0xff80000017177808 */ /* 0x001fe20001000000 */
[----:B------:R-:W0:Y:S01]  /*4690*/  MUFU.TANH R53, R53 ;  /* 0x0000003500357308 */ /* 0x000e220000002400 */
[----:B------:R-:W-:Y:S02]  /*46a0*/  FMNMX.FTZ R26, R22, R3, !PT ;  /* 0x00000003161a7209 */ /* 0x000fe40007810000 */
[----:B------:R-:W-:Y:S02]  /*46b0*/  FSETP.NEU.FTZ.AND P2, PT, R4, -INF , PT ;  /* 0xff8000000400780b */ /* 0x000fe40003f5d000 */
[----:B-1----:R-:W-:Y:S02]  /*46c0*/  FSEL R24, R49, -INF , P1 ;  /* 0xff80000031187808 */ /* 0x002fe40000800000 */
[----:B------:R-:W-:Y:S02]  /*46d0*/  FMNMX.FTZ R3, R23, R26, !PT ;  /* 0x0000001a17037209 */ /* 0x000fe40007810000 */
[----:B------:R-:W-:-:S02]  /*46e0*/  FSEL R33, R25, RZ, P2 ;  /* 0x000000ff19217208 */ /* 0x000fc40001000000 */
[----:B------:R-:W-:Y:S02]  /*46f0*/  ISETP.GT.AND P1, PT, R5, 0x39, PT ;  /* 0x000000390500780c */ /* 0x000fe40003f24270 */
[----:B--2---:R-:W-:Y:S01]  /*4700*/  FSEL R25, R52, -INF , P3 ;  /* 0xff80000034197808 */ /* 0x004fe20001800000 */
[--C-:B------:R-:W-:Y:S01]  /*4710*/  FFMA.FTZ R5, R28, UR7, -R33.reuse ;  /* 0x000000071c057c23 */ /* 0x100fe20008010821 */
[----:B------:R-:W-:Y:S01]  /*4720*/  FMNMX.FTZ R32, R24, R3, !PT ;  /* 0x0000000318207209 */ /* 0x000fe20007810000 */
[--C-:B------:R-:W-:Y:S01]  /*4730*/  FFMA.FTZ R27, R27, UR7, -R33.reuse ;  /* 0x000000071b1b7c23 */ /* 0x100fe20008010821 */
[----:B0-----:R-:W-:Y:S01]  /*4740*/  FSEL R26, R53, -INF , P1 ;  /* 0xff800000351a7808 */ /* 0x001fe20000800000 */
        /* <DEDUP_REMOVED lines=11> */
[----:B------:R-:W-:Y:S01]  /*4800*/  MUFU.EX2 R32, R5 ;  /* 0x0000000500207308 */ /* 0x000fe20000000800 */
[--C-:B------:R-:W-:Y:S01]  /*4810*/  FFMA.FTZ R43, R43, UR7, -R33.reuse ;  /* 0x000000072b2b7c23 */ /* 0x100fe20008010821 */
[--C-:B------:R-:W-:Y:S01]  /*4820*/  FFMA.FTZ R46, R46, UR7, -R33.reuse ;  /* 0x000000072e2e7c23 */ /* 0x100fe20008010821 */
[--C-:B------:R-:W-:Y:S01]  /*4830*/  FFMA.FTZ R47, R47, UR7, -R33.reuse ;  /* 0x000000072f2f7c23 */ /* 0x100fe20008010821 */
[--C-:B------:R-:W-:Y:S01]  /*4840*/  FFMA.FTZ R50, R50, UR7, -R33.reuse ;  /* 0x0000000732327c23 */ /* 0x100fe20008010821 */
[--C-:B------:R-:W-:Y:S01]  /*4850*/  FFMA.FTZ R51, R51, UR7, -R33.reuse ;  /* 0x0000000733337c23 */ /* 0x100fe20008010821 */
[--C-:B------:R-:W-:Y:S01]  /*4860*/  FFMA.FTZ R54, R54, UR7, -R33.reuse ;  /* 0x0000000736367c23 */ /* 0x100fe20008010821 */
[----:B------:R-:W-:Y:S01]  /*4870*/  FFMA.FTZ R33, R55, UR7, -R33 ;  /* 0x0000000737217c23 */ /* 0x000fe20008010821 */
[----:B------:R-:W-:Y:S08]  /*4880*/  MUFU.EX2 R30, R30 ;  /* 0x0000001e001e7308 */ /* 0x000ff00000000800 */
[----:B------:R-:W-:Y:S01]  /*4890*/  MUFU.EX2 R163, R31 ;  /* 0x0000001f00a37308 */ /* 0x000fe20000000800 */
[----:B0-----:R-:W-:-:S07]  /*48a0*/  FMNMX.FTZ R28, R3, R28, !PT ;  /* 0x0000001c031c7209 */ /* 0x001fce0007810000 */
[----:B------:R-:W-:Y:S01]  /*48b0*/  MUFU.EX2 R34, R34 ;  /* 0x0000002200227308 */ /* 0x000fe20000000800 */
[----:B------:R-:W0:Y:S07]  /*48c0*/  SHFL.BFLY PT, R3, R28, 0x1, 0x1f ;  /* 0x0c201f001c037f89 */ /* 0x000e2e00000e0000 */
[----:B------:R-:W1:Y:S08]  /*48d0*/  MUFU.EX2 R35, R35 ;  /* 0x0000002300237308 */ /* 0x000e700000000800 */
[----:B------:R-:W-:Y:S08]  /*48e0*/  MUFU.EX2 R38, R38 ;  /* 0x0000002600267308 */ /* 0x000ff00000000800 */
[----:B------:R-:W2:Y:S01]  /*48f0*/  MUFU.EX2 R39, R39 ;  /* 0x0000002700277308 */ /* 0x000ea20000000800 */
[----:B-1----:R-:W-:-:S02]  /*4900*/  F2FP.F16.F32.PACK_AB R157, R35, R34 ;  /* 0x00000022239d723e */ /* 0x002fc400000000ff */
[----:B0-----:R-:W-:-:S04]  /*4910*/  FMNMX.FTZ R3, R28, R3, !PT ;  /* 0x000000031c037209 */ /* 0x001fc80007810000 */
[C---:B------:R-:W-:Y:S01]  /*4920*/  FSETP.NEU.FTZ.AND P1, PT, R3.reuse, -INF , PT ;  /* 0xff8000000300780b */ /* 0x040fe20003f3d000 */
[----:B------:R-:W-:Y:S01]  /*4930*/  FMUL.FTZ R5, R3, UR7 ;  /* 0x0000000703057c20 */ /* 0x000fe20008410000 */
[----:B------:R-:W-:Y:S04]  /*4940*/  MUFU.EX2 R42, R42 ;  /* 0x0000002a002a7308 */ /* 0x000fe80000000800 */
[----:B------:R-:W-:Y:S02]  /*4950*/  FSEL R27, R5, RZ, P1 ;  /* 0x000000ff051b7208 */ /* 0x000fe40000800000 */
[-C--:B------:R-:W-:Y:S02]  /*4960*/  LEA.HI R5, R17, R16.reuse, RZ, 0x4 ;  /* 0x0000001011057211 */ /* 0x080fe400078f20ff */
[----:B------:R-:W0:Y:S01]  /*4970*/  MUFU.EX2 R43, R43 ;  /* 0x0000002b002b7308 */ /* 0x000e220000000800 */
[--C-:B------:R-:W-:Y:S01]  /*4980*/  FFMA.FTZ R28, R7, UR7, -R27.reuse ;  /* 0x00000007071c7c23 */ /* 0x100fe2000801081b */
[----:B------:R-:W-:Y:S01]  /*4990*/  LOP3.LUT R7, R5, 0xfffffff0, RZ, 0xc0, !PT ;  /* 0xfffffff005077812 */ /* 0x000fe200078ec0ff */
[--C-:B------:R-:W-:Y:S01]  /*49a0*/  FFMA.FTZ R6, R6, UR7, -R27.reuse ;  /* 0x0000000706067c23 */ /* 0x100fe2000801081b */
[--C-:B------:R-:W-:Y:S01]  /*49b0*/  FFMA.FTZ R8, R8, UR7, -R27.reuse ;  /* 0x0000000708087c23 */ /* 0x100fe2000801081b */
[--C-:B------:R-:W-:Y:S01]  /*49c0*/  FFMA.FTZ R14, R14, UR7, -R27.reuse ;  /* 0x000000070e0e7c23 */ /* 0x100fe2000801081b */
[----:B------:R-:W-:Y:S01]  /*49d0*/  FFMA.FTZ R9, R9, UR7, -R27 ;  /* 0x0000000709097c23 */ /* 0x000fe2000801081b */
[----:B------:R-:W-:Y:S01]  /*49e0*/  IMAD.IADD R7, R16, 0x1, -R7 ;  /* 0x0000000110077824 */ /* 0x000fe200078e0a07 */
[----:B------:R1:W-:Y:S01]  /*49f0*/  MUFU.EX2 R160, R6 ;  /* 0x0000000600a07308 */ /* 0x0003e20000000800 */
[----:B------:R-:W-:Y:S01]  /*4a00*/  LEA.HI R16, R17, R16, RZ, 0x5 ;  /* 0x0000001011107211 */ /* 0x000fe200078f28ff */
[--C-:B------:R-:W-:Y:S01]  /*4a10*/  FFMA.FTZ R10, R10, UR7, -R27.reuse ;  /* 0x000000070a0a7c23 */ /* 0x100fe2000801081b */
[--C-:B------:R-:W-:Y:S01]  /*4a20*/  FFMA.FTZ R15, R15, UR7, -R27.reuse ;  /* 0x000000070f0f7c23 */ /* 0x100fe2000801081b */
[--C-:B------:R-:W-:Y:S01]  /*4a30*/  FFMA.FTZ R18, R18, UR7, -R27.reuse ;  /* 0x0000000712127c23 */ /* 0x100fe2000801081b */
[----:B------:R-:W-:Y:S01]  /*4a40*/  FFMA.FTZ R19, R19, UR7, -R27 ;  /* 0x0000000713137c23 */ /* 0x000fe2000801081b */
[----:B------:R-:W-:-:S02]  /*4a50*/  IMAD.SHL.U32 R16, R16, 0x20, RZ ;  /* 0x0000002010107824 */ /* 0x000fc400078e00ff */
[----:B------:R-:W-:Y:S01]  /*4a60*/  FFMA.FTZ R20, R20, UR7, -R27 ;  /* 0x0000000714147c23 */ /* 0x000fe2000801081b */
[----:B------:R3:W-:Y:S01]  /*4a70*/  MUFU.EX2 R162, R8 ;  /* 0x0000000800a27308 */ /* 0x0007e20000000800 */
[----:B-1----:R-:W-:Y:S01]  /*4a80*/  SHF.R.S32.HI R6, RZ, 0x1f, R7 ;  /* 0x0000001fff067819 */ /* 0x002fe20000011407 */
[--C-:B------:R-:W-:Y:S01]  /*4a90*/  FFMA.FTZ R21, R21, UR7, -R27.reuse ;  /* 0x0000000715157c23 */ /* 0x100fe2000801081b */
[--C-:B------:R-:W-:Y:S01]  /*4aa0*/  FFMA.FTZ R22, R22, UR7, -R27.reuse ;  /* 0x0000000716167c23 */ /* 0x100fe2000801081b */
[--C-:B------:R-:W-:Y:S01]  /*4ab0*/  FFMA.FTZ R23, R23, UR7, -R27.reuse ;  /* 0x0000000717177c23 */ /* 0x100fe2000801081b */
[----:B------:R-:W-:Y:S01]  /*4ac0*/  LEA.HI R6, R6, R7, RZ, 0x3 ;  /* 0x0000000706067211 */ /* 0x000fe200078f18ff */
[--C-:B------:R-:W-:Y:S01]  /*4ad0*/  FFMA.FTZ R24, R24, UR7, -R27.reuse ;  /* 0x0000000718187c23 */ /* 0x100fe2000801081b */
[--C-:B------:R-:W-:Y:S01]  /*4ae0*/  FFMA.FTZ R25, R25, UR7, -R27.reuse ;  /* 0x0000000719197c23 */ /* 0x100fe2000801081b */
[----:B------:R1:W-:Y:S01]  /*4af0*/  MUFU.EX2 R31, R14 ;  /* 0x0000000e001f7308 */ /* 0x0003e20000000800 */
[----:B---3--:R-:W-:Y:S01]  /*4b00*/  LOP3.LUT R8, R6, 0xfffffff8, RZ, 0xc0, !PT ;  /* 0xfffffff806087812 */ /* 0x008fe200078ec0ff */
[----:B------:R-:W-:Y:S01]  /*4b10*/  FFMA.FTZ R26, R26, UR7, -R27 ;  /* 0x000000071a1a7c23 */ /* 0x000fe2000801081b */
[----:B------:R-:W-:-:S02]  /*4b20*/  SHF.L.U32 R17, R6, 0x6, RZ ;  /* 0x0000000606117819 */ /* 0x000fc400000006ff */
[----:B--2---:R-:W-:Y:S01]  /*4b30*/  F2FP.F16.F32.PACK_AB R159, R39, R38 ;  /* 0x00000026279f723e */ /* 0x004fe200000000ff */
[----:B------:R-:W-:Y:S01]  /*4b40*/  IMAD.IADD R8, R7, 0x1, -R8 ;  /* 0x0000000107087824 */ /* 0x000fe200078e0a08 */
[----:B------:R-:W-:Y:S01]  /*4b50*/  SHF.R.S32.HI R7, RZ, 0x4, R5 ;  /* 0x00000004ff077819 */ /* 0x000fe20000011405 */
[----:B------:R-:W2:Y:S01]  /*4b60*/  MUFU.EX2 R29, R28 ;  /* 0x0000001c001d7308 */ /* 0x000ea20000000800 */
[----:B------:R-:W-:Y:S02]  /*4b70*/  LOP3.LUT R17, R17, 0x7ffffe00, RZ, 0xc0, !PT ;  /* 0x7ffffe0011117812 */ /* 0x000fe400078ec0ff */
[----:B------:R-:W-:Y:S01]  /*4b80*/  SHF.L.U32 R5, R8, 0x6, RZ ;  /* 0x0000000608057819 */ /* 0x000fe200000006ff */
[----:B-1----:R-:W-:Y:S01]  /*4b90*/  IMAD.SHL.U32 R14, R7, 0x8, RZ ;  /* 0x00000008070e7824 */ /* 0x002fe200078e00ff */
[----:B------:R-:W-:Y:S02]  /*4ba0*/  LOP3.LUT R7, R16, 0x7ffffc00, RZ, 0xc0, !PT ;  /* 0x7ffffc0010077812 */ /* 0x000fe400078ec0ff */
[----:B------:R-:W-:Y:S01]  /*4bb0*/  LOP3.LUT R5, R5, 0x1c0, RZ, 0xc0, !PT ;  /* 0x000001c005057812 */ /* 0x000fe200078ec0ff */
[----:B------:R-:W-:Y:S01]  /*4bc0*/  MUFU.EX2 R9, R9 ;  /* 0x0000000900097308 */ /* 0x000fe20000000800 */
[----:B------:R-:W-:-:S02]  /*4bd0*/  LOP3.LUT P1, RZ, R8, 0x4, RZ, 0xc0, !PT ;  /* 0x0000000408ff7812 */ /* 0x000fc4000782c0ff */
[----:B------:R-:W-:Y:S02]  /*4be0*/  LOP3.LUT R14, R5, 0x8, R14, 0xf8, !PT ;  /* 0x00000008050e7812 */ /* 0x000fe400078ef80e */
[----:B------:R-:W-:Y:S02]  /*4bf0*/  SHF.R.U32.HI R5, RZ, 0x3, R5 ;  /* 0x00000003ff057819 */ /* 0x000fe40000011605 */
[----:B------:R-:W-:Y:S01]  /*4c00*/  LOP3.LUT P2, RZ, R8, 0x2, RZ, 0xc0, !PT ;  /* 0x0000000208ff7812 */ /* 0x000fe2000784c0ff */
[----:B------:R-:W1:Y:S01]  /*4c10*/  MUFU.EX2 R10, R10 ;  /* 0x0000000a000a7308 */ /* 0x000e620000000800 */
[----:B------:R-:W-:Y:S01]  /*4c20*/  LOP3.LUT R14, R14, R5, RZ, 0x3c, !PT ;  /* 0x000000050e0e7212 */ /* 0x000fe200078e3cff */
[----:B------:R-:W-:Y:S01]  /*4c30*/  FADD.FTZ R5, R161, R32 ;  /* 0x00000020a1057221 */ /* 0x000fe20000010000 */
[----:B------:R-:W-:Y:S02]  /*4c40*/  F2FP.F16.F32.PACK_AB R161, R32, R161 ;  /* 0x000000a120a1723e */ /* 0x000fe400000000ff */
[----:B------:R-:W-:Y:S01]  /*4c50*/  IADD3 R14, R14, R17, R7 ;  /* 0x000000110e0e7210 */ /* 0x000fe20007ffe007 */
[----:B------:R-:W-:Y:S01]  /*4c60*/  FADD.FTZ R6, R30, R5 ;  /* 0x000000051e067221 */ /* 0x000fe20000010000 */
[----:B0-----:R-:W-:Y:S01]  /*4c70*/  F2FP.F16.F32.PACK_AB R153, R43, R42 ;  /* 0x0000002a2b99723e */ /* 0x001fe200000000ff */
[----:B------:R-:W0:Y:S02]  /*4c80*/  MUFU.EX2 R15, R15 ;  /* 0x0000000f000f7308 */ /* 0x000e240000000800 */
[C---:B------:R-:W-:Y:S01]  /*4c90*/  FADD.FTZ R5, R163.reuse, R6 ;  /* 0x00000006a3057221 */ /* 0x040fe20000010000 */
[----:B------:R-:W-:-:S03]  /*4ca0*/  F2FP.F16.F32.PACK_AB R163, R163, R30 ;  /* 0x0000001ea3a3723e */ /* 0x000fc600000000ff */
[----:B------:R-:W-:Y:S01]  /*4cb0*/  FADD.FTZ R6, R34, R5 ;  /* 0x0000000522067221 */ /* 0x000fe20000010000 */
[----:B--2---:R-:W-:Y:S01]  /*4cc0*/  FADD.FTZ R5, R160, R29 ;  /* 0x0000001da0057221 */ /* 0x004fe20000010000 */
[----:B------:R-:W2:Y:S01]  /*4cd0*/  MUFU.EX2 R18, R18 ;  /* 0x0000001200127308 */ /* 0x000ea20000000800 */
[----:B-1----:R-:W-:Y:S01]  /*4ce0*/  F2FP.F16.F32.PACK_AB R156, R31, R10 ;  /* 0x0000000a1f9c723e */ /* 0x002fe200000000ff */
[----:B------:R-:W-:Y:S01]  /*4cf0*/  FADD.FTZ R7, R35, R6 ;  /* 0x0000000623077221 */ /* 0x000fe20000010000 */
[----:B------:R-:W-:Y:S01]  /*4d00*/  FADD.FTZ R6, R162, R5 ;  /* 0x00000005a2067221 */ /* 0x000fe20000010000 */
[C---:B------:R-:W-:Y:S02]  /*4d10*/  F2FP.F16.F32.PACK_AB R162, R9.reuse, R162 ;  /* 0x000000a209a2723e */ /* 0x040fe400000000ff */
[----:B------:R-:W-:Y:S01]  /*4d20*/  FADD.FTZ R8, R38, R7 ;  /* 0x0000000726087221 */ /* 0x000fe20000010000 */
[----:B------:R-:W-:Y:S01]  /*4d30*/  FADD.FTZ R5, R9, R6 ;  /* 0x0000000609057221 */ /* 0x000fe20000010000 */
[----:B------:R-:W1:Y:S01]  /*4d40*/  MUFU.EX2 R19, R19 ;  /* 0x0000001300137308 */ /* 0x000e620000000800 */
[----:B------:R-:W-:Y:S01]  /*4d50*/  F2FP.F16.F32.PACK_AB R160, R29, R160 ;  /* 0x000000a01da0723e */ /* 0x000fe200000000ff */
[----:B------:R-:W-:Y:S01]  /*4d60*/  FADD.FTZ R7, R39, R8 ;  /* 0x0000000827077221 */ /* 0x000fe20000010000 */
[----:B------:R-:W-:Y:S01]  /*4d70*/  FADD.FTZ R6, R10, R5 ;  /* 0x000000050a067221 */ /* 0x000fe20000010000 */
[----:B------:R-:W-:-:S02]  /*4d80*/  LEA R10, R14, UR39, 0x1 ;  /* 0x000000270e0a7c11 */ /* 0x000fc4000f8e08ff */
[----:B------:R-:W-:Y:S01]  /*4d90*/  FADD.FTZ R8, R42, R7 ;  /* 0x000000072a087221 */ /* 0x000fe20000010000 */
[----:B------:R-:W-:Y:S01]  /*4da0*/  FADD.FTZ R6, R31, R6 ;  /* 0x000000061f067221 */ /* 0x000fe20000010000 */
[----:B------:R-:W3:Y:S01]  /*4db0*/  MUFU.EX2 R20, R20 ;  /* 0x0000001400147308 */ /* 0x000ee20000000800 */
[----:B------:R-:W-:Y:S02]  /*4dc0*/  IMAD.MOV.U32 R7, RZ, RZ, -0x40 ;  /* 0xffffffc0ff077424 */ /* 0x000fe400078e00ff */
[----:B------:R-:W-:Y:S01]  /*4dd0*/  FADD.FTZ R17, R43, R8 ;  /* 0x000000082b117221 */ /* 0x000fe20000010000 */
[----:B0-----:R-:W-:Y:S01]  /*4de0*/  FADD.FTZ R5, R15, R6 ;  /* 0x000000060f057221 */ /* 0x001fe20000010000 */
[C---:B------:R-:W-:Y:S01]  /*4df0*/  VIADD R8, R10.reuse, 0x26800 ;  /* 0x000268000a087836 */ /* 0x040fe20000000000 */
[----:B------:R-:W-:Y:S01]  /*4e00*/  IADD3 R9, R10, 0x26820, RZ ;  /* 0x000268200a097810 */ /* 0x000fe20007ffe0ff */
[----:B------:R0:W-:Y:S01]  /*4e10*/  STSM.16.M88.4 [R10+0x26800], R160 ;  /* 0x026800a00a007844 */ /* 0x0001e20000000200 */
[----:B--2---:R-:W-:Y:S01]  /*4e20*/  FADD.FTZ R6, R18, R5 ;  /* 0x0000000512067221 */ /* 0x004fe20000010000 */
[----:B------:R-:W2:Y:S01]  /*4e30*/  MUFU.EX2 R46, R46 ;  /* 0x0000002e002e7308 */ /* 0x000ea20000000800 */
[----:B------:R-:W-:Y:S01]  /*4e40*/  SEL R7, R7, 0x40, P1 ;  /* 0x0000004007077807 */ /* 0x000fe20000800000 */
[----:B------:R-:W-:-:S02]  /*4e50*/  @P2 VIADD R9, R8, 0xffffffe0 ;  /* 0xffffffe008092836 */ /* 0x000fc40000000000 */
[----:B-1----:R-:W-:Y:S01]  /*4e60*/  FADD.FTZ R5, R19, R6 ;  /* 0x0000000613057221 */ /* 0x002fe20000010000 */
[----:B------:R-:W-:Y:S01]  /*4e70*/  F2FP.F16.F32.PACK_AB R158, R18, R15 ;  /* 0x0000000f129e723e */ /* 0x000fe200000000ff */
[----:B------:R-:W-:Y:S01]  /*4e80*/  IMAD.IADD R8, R8, 0x1, R7 ;  /* 0x0000000108087824 */ /* 0x000fe200078e0207 */
[----:B------:R-:W-:Y:S01]  /*4e90*/  IADD3 R7, R7, R9, RZ ;  /* 0x0000000907077210 */ /* 0x000fe20007ffe0ff */
[----:B------:R-:W1:Y:S01]  /*4ea0*/  MUFU.EX2 R21, R21 ;  /* 0x0000001500157308 */ /* 0x000e620000000800 */
[C---:B---3--:R-:W-:Y:S01]  /*4eb0*/  FADD.FTZ R6, R20.reuse, R5 ;  /* 0x0000000514067221 */ /* 0x048fe20000010000 */
[----:B------:R-:W-:Y:S01]  /*4ec0*/  F2FP.F16.F32.PACK_AB R152, R20, R19 ;  /* 0x000000131498723e */ /* 0x000fe200000000ff */
[----:B------:R0:W-:Y:S05]  /*4ed0*/  STSM.16.M88.4 [R9], R156 ;  /* 0x0000009c09007844 */ /* 0x0001ea0000000200 */
[----:B------:R-:W3:Y:S01]  /*4ee0*/  MUFU.EX2 R47, R47 ;  /* 0x0000002f002f7308 */ /* 0x000ee20000000800 */
[----:B--2---:R-:W-:-:S07]  /*4ef0*/  FADD.FTZ R14, R46, R17 ;  /* 0x000000112e0e7221 */ /* 0x004fce0000010000 */
[----:B------:R-:W2:Y:S01]  /*4f00*/  MUFU.EX2 R22, R22 ;  /* 0x0000001600167308 */ /* 0x000ea20000000800 */
[----:B-1----:R-:W-:-:S07]  /*4f10*/  FADD.FTZ R5, R21, R6 ;  /* 0x0000000615057221 */ /* 0x002fce0000010000 */
[----:B------:R-:W-:Y:S01]  /*4f20*/  MUFU.EX2 R50, R50 ;  /* 0x0000003200327308 */ /* 0x000fe20000000800 */
[C---:B---3--:R-:W-:Y:S01]  /*4f30*/  F2FP.F16.F32.PACK_AB R155, R47.reuse, R46 ;  /* 0x0000002e2f9b723e */ /* 0x048fe200000000ff */
[----:B------:R-:W-:-:S06]  /*4f40*/  FADD.FTZ R47, R47, R14 ;  /* 0x0000000e2f2f7221 */ /* 0x000fcc0000010000 */
[----:B------:R-:W1:Y:S01]  /*4f50*/  MUFU.EX2 R51, R51 ;  /* 0x0000003300337308 */ /* 0x000e620000000800 */
[C---:B--2---:R-:W-:Y:S01]  /*4f60*/  F2FP.F16.F32.PACK_AB R154, R22.reuse, R21 ;  /* 0x00000015169a723e */ /* 0x044fe200000000ff */
[----:B------:R-:W-:-:S04]  /*4f70*/  FADD.FTZ R22, R22, R5 ;  /* 0x0000000516167221 */ /* 0x000fc80000010000 */
[----:B------:R0:W-:Y:S02]  /*4f80*/  STSM.16.M88.4 [R8], R152 ;  /* 0x0000009808007844 */ /* 0x0001e40000000200 */
[----:B------:R-:W-:Y:S08]  /*4f90*/  MUFU.EX2 R23, R23 ;  /* 0x0000001700177308 */ /* 0x000ff00000000800 */
[----:B------:R-:W2:Y:S01]  /*4fa0*/  MUFU.EX2 R24, R24 ;  /* 0x0000001800187308 */ /* 0x000ea20000000800 */
[----:B-1----:R-:W-:Y:S01]  /*4fb0*/  F2FP.F16.F32.PACK_AB R165, R51, R50 ;  /* 0x0000003233a5723e */ /* 0x002fe200000000ff */
[----:B------:R-:W-:-:S04]  /*4fc0*/  FADD.FTZ R50, R50, R47 ;  /* 0x0000002f32327221 */ /* 0x000fc80000010000 */
[----:B------:R-:W-:Y:S02]  /*4fd0*/  FADD.FTZ R51, R51, R50 ;  /* 0x0000003233337221 */ /* 0x000fe40000010000 */
[----:B------:R-:W1:Y:S08]  /*4fe0*/  MUFU.EX2 R54, R54 ;  /* 0x0000003600367308 */ /* 0x000e700000000800 */
[----:B------:R-:W3:Y:S01]  /*4ff0*/  MUFU.EX2 R25, R25 ;  /* 0x0000001900197308 */ /* 0x000ee20000000800 */
[----:B--2---:R-:W-:Y:S01]  /*5000*/  F2FP.F16.F32.PACK_AB R164, R24, R23 ;  /* 0x0000001718a4723e */ /* 0x004fe200000000ff */
[----:B------:R-:W-:-:S04]  /*5010*/  FADD.FTZ R23, R23, R22 ;  /* 0x0000001617177221 */ /* 0x000fc80000010000 */
[----:B------:R-:W-:Y:S02]  /*5020*/  FADD.FTZ R24, R24, R23 ;  /* 0x0000001718187221 */ /* 0x000fe40000010000 */
[----:B------:R-:W2:Y:S01]  /*5030*/  MUFU.EX2 R26, R26 ;  /* 0x0000001a001a7308 */ /* 0x000ea20000000800 */
[----:B-1----:R-:W-:-:S07]  /*5040*/  FADD.FTZ R6, R54, R51 ;  /* 0x0000003336067221 */ /* 0x002fce0000010000 */
[----:B------:R-:W1:Y:S01]  /*5050*/  MUFU.EX2 R33, R33 ;  /* 0x0000002100217308 */ /* 0x000e620000000800 */
[----:B---3--:R-:W-:Y:S01]  /*5060*/  FADD.FTZ R5, R25, R24 ;  /* 0x0000001819057221 */ /* 0x008fe20000010000 */
[----:B--2---:R-:W-:-:S03]  /*5070*/  F2FP.F16.F32.PACK_AB R166, R26, R25 ;  /* 0x000000191aa6723e */ /* 0x004fc600000000ff */
[----:B------:R-:W-:Y:S01]  /*5080*/  FADD.FTZ R5, R26, R5 ;  /* 0x000000051a057221 */ /* 0x000fe20000010000 */
[C---:B-1----:R-:W-:Y:S01]  /*5090*/  F2FP.F16.F32.PACK_AB R167, R33.reuse, R54 ;  /* 0x0000003621a7723e */ /* 0x042fe200000000ff */
[----:B------:R-:W-:-:S04]  /*50a0*/  FADD.FTZ R6, R33, R6 ;  /* 0x0000000621067221 */ /* 0x000fc80000010000 */
[----:B------:R0:W-:Y:S01]  /*50b0*/  STSM.16.M88.4 [R7], R164 ;  /* 0x000000a407007844 */ /* 0x0001e20000000200 */
[----:B------:R-:W-:Y:S05]  /*50c0*/  @!P0 BRA `(.L_x_4073) ;  /* 0x0000000000048947 */ /* 0x000fea0003800000 */
[----:B------:R-:W-:Y:S01]  /*50d0*/  BPT.TRAP 0x1 ;  /* 0x000000040000795c */ /* 0x000fe20000300000 */
.L_x_4073:
[----:B------:R1:W2:Y:S01]  /*50e0*/  SYNCS.PHASECHK.TRANS64.TRYWAIT P1, [UR39+0x28c50], R13 ;  /* 0x028c500dff0075a7 */ /* 0x0002a20008020167 */
[----:B------:R-:W-:Y:S05]  /*50f0*/  @!P0 BRA `(.L_x_4074) ;  /* 0x0000000000048947 */ /* 0x000fea0003800000 */
[----:B------:R-:W-:Y:S01]  /*5100*/  BPT.TRAP 0x1 ;  /* 0x000000040000795c */ /* 0x000fe20000300000 */
.L_x_4074:
[----:B--2---:R-:W-:Y:S05]  /*5110*/  @P1 BRA `(.L_x_4075) ;  /* 0x0000000000081947 */ /* 0x004fea0003800000 */
[----:B------:R-:W2:Y:S02]  /*5120*/  SYNCS.PHASECHK.TRANS64.TRYWAIT P1, [UR39+0x28c50], R13 ;  /* 0x028c500dff0075a7 */ /* 0x000ea40008020167 */
[----:B--2---:R-:W-:Y:S05]  /*5130*/  @!P1 BRA `(.L_x_4076) ;  /* 0x000000ac00c89947 */ /* 0x004fea0003800000 */
.L_x_4075:
        /* <DEDUP_REMOVED lines=36> */
.L_x_4077:
[----:B------:R-:W3:Y:S01]  /*5380*/  S2UR UR4, SR_CTAID.X ;  /* 0x00000000000479c3 */ /* 0x000ee20000002500 */
[----:B------:R-:W-:Y:S02]  /*5390*/  UISETP.NE.AND UP0, UPT, UR45, URZ, UPT ;  /* 0x0000003f2d00728c */ /* 0x000fe4000bf05270 */
[----:B------:R-:W-:Y:S02]  /*53a0*/  UIMAD UR10, UR41, UR10, -UR6 ;  /* 0x0000000a290a72a4 */ /* 0x000fe4000f8e0a06 */
[----:B------:R-:W-:-:S07]  /*53b0*/  UIADD3 UR26, UR46, -0x2, URZ ;  /* 0xfffffffe2e1a7890 */ /* 0x000fce000fffe03f */
[----:B------:R-:W-:Y:S01]  /*53c0*/  @UP0 ULDC UR14, c[0x0][0x450] ;  /* 0x00011400000e0ab9 */ /* 0x000fe20000000800 */
[----:B---3--:R-:W-:-:S03]  /*53d0*/  USHF.L.U32 UR11, UR4, 0x6, URZ ;  /* 0x00000006040b7899 */ /* 0x008fc6000800063f */
[----:B------:R-:W-:Y:S02]  /*53e0*/  @UP0 ULDC UR4, c[0x0][0x44c] ;  /* 0x0001130000040ab9 */ /* 0x000fe40000000800 */
[----:B------:R-:W-:Y:S02]  /*53f0*/  UIMAD.WIDE.U32 UR4, UR11, UR4, URZ ;  /* 0x000000040b0472a5 */ /* 0x000fe4000f8e003f */
[----:B------:R-:W-:Y:S02]  /*5400*/  UMOV UR6, UR11 ;  /* 0x0000000b00067c82 */ /* 0x000fe40008000000 */
[----:B------:R-:W-:Y:S02]  /*5410*/  @UP0 USHF.R.U32.HI UR6, URZ, UR14, UR5 ;  /* 0x0000000e3f060299 */ /* 0x000fe40008011605 */
[----:B------:R-:W-:Y:S02]  /*5420*/  UIADD3 UR5, UR39, 0x28c60, URZ ;  /* 0x00028c6027057890 */ /* 0x000fe4000fffe03f */
[----:B------:R-:W-:-:S02]  /*5430*/  UIADD3 UR6, UR10, UR6, URZ ;  /* 0x000000060a067290 */ /* 0x000fc4000fffe03f */
[----:B------:R-:W-:Y:S02]  /*5440*/  UPRMT UR5, UR44, 0x654, UR5 ;  /* 0x000006542c057896 */ /* 0x000fe40008000005 */
[----:B------:R-:W-:-:S04]  /*5450*/  USHF.R.S32.HI UR4, URZ, 0x1f, UR6 ;  /* 0x0000001f3f047899 */ /* 0x000fc80008011406 */
[----:B------:R-:W-:-:S03]  /*5460*/  ULEA.HI UR4, UR4, UR6, URZ, 0x6 ;  /* 0x0000000604047291 */ /* 0x000fc6000f8f303f */
[----:B------:R-:W-:Y:S01]  /*5470*/  SYNCS.ARRIVE.TRANS64.RED.A1T0 RZ, [UR5], RZ ;  /* 0x000000ffffff79a7 */ /* 0x000fe20008100405 */
[----:B------:R-:W-:Y:S01]  /*5480*/  USHF.R.S32.HI UR4, URZ, 0x6, UR4 ;  /* 0x000000063f047899 */ /* 0x000fe20008011404 */
[----:B------:R-:W-:-:S03]  /*5490*/  UMOV UR5, URZ ;  /* 0x0000003f00057c82 */ /* 0x000fc60008000000 */
[----:B------:R-:W-:-:S04]  /*54a0*/  UISETP.LT.AND UP0, UPT, UR40, UR4, UPT ;  /* 0x000000042800728c */ /* 0x000fc8000bf01270 */
[----:B------:R-:W-:-:S03]  /*54b0*/  USEL UR25, UR40, UR4, !UP0 ;  /* 0x0000000428197287 */ /* 0x000fc6000c000000 */
[----:B------:R-:W-:Y:S01]  /*54c0*/  UMOV UR4, URZ ;  /* 0x0000003f00047c82 */ /* 0x000fe20008000000 */
[----:B------:R-:W-:-:S06]  /*54d0*/  UISETP.GE.AND UP0, UPT, UR26, UR25, UPT ;  /* 0x000000191a00728c */ /* 0x000fcc000bf06270 */
[----:B------:R-:W-:-:S13]  /*54e0*/  PLOP3.LUT P1, PT, PT, PT, UP0, 0x80, 0x0 ;  /* 0x000000000000781c */ /* 0x000fda0003f2f008 */
[----:B------:R-:W-:Y:S05]  /*54f0*/  @!P1 BRA `(.L_x_4078) ;  /* 0x00000020009c9947 */ /* 0x000fea0003800000 */
[----:B--2---:R-:W-:Y:S01]  /*5500*/  IMAD.MOV.U32 R14, RZ, RZ, R4 ;  /* 0x000000ffff0e7224 */ /* 0x004fe200078e0004 */
[----:B------:R-:W-:Y:S01]  /*5510*/  UMOV UR5, URZ ;  /* 0x0000003f00057c82 */ /* 0x000fe20008000000 */
[----:B------:R-:W-:Y:S01]  /*5520*/  IMAD.MOV.U32 R15, RZ, RZ, R3 ;  /* 0x000000ffff0f7224 */ /* 0x000fe200078e0003 */
[----:B------:R-:W-:Y:S01]  /*5530*/  UMOV UR6, URZ ;  /* 0x0000003f00067c82 */ /* 0x000fe20008000000 */
[----:B------:R-:W-:Y:S01]  /*5540*/  ULDC UR29, c[0x0][0x288] ;  /* 0x0000a200001d7ab9 */ /* 0x000fe20000000800 */
[----:B------:R-:W-:Y:S01]  /*5550*/  ULDC UR30, c[0x0][0x2f0] ;  /* 0x0000bc00001e7ab9 */ /* 0x000fe20000000800 */
[----:B------:R-:W-:Y:S01]  /*5560*/  ULDC UR28, c[0x0][0x9d8] ;  /* 0x00027600001c7ab9 */ /* 0x000fe20000000800 */
[----:B------:R-:W-:-:S05]  /*5570*/  ULDC UR7, c[0x0][0x988] ;  /* 0x0002620000077ab9 */ /* 0x000fca0000000800 */
.L_x_4089:
[----:B------:R-:W-:-:S04]  /*5580*/  UIADD3 UR4, UR6, 0x1, URZ ;  /* 0x0000000106047890 */ /* 0x000fc8000fffe03f */
[----:B------:R-:W-:-:S04]  /*5590*/  UISETP.NE.AND UP0, UPT, UR4, 0x2, UPT ;  /* 0x000000020400788c */ /* 0x000fc8000bf05270 */
[----:B------:R-:W-:Y:S02]  /*55a0*/  USEL UR10, URZ, 0x1, UP0 ;  /* 0x000000013f0a7887 */ /* 0x000fe40008000000 */
[----:B------:R-:W-:Y:S02]  /*55b0*/  USEL UR4, UR4, URZ, UP0 ;  /* 0x0000003f04047287 */ /* 0x000fe40008000000 */
[----:B------:R-:W-:Y:S01]  /*55c0*/  ULOP3.LUT UR5, UR5, UR10, URZ, 0x3c, !UPT ;  /* 0x0000000a05057292 */ /* 0x000fe2000f8e3c3f */
[----:B0-----:R-:W-:Y:S11]  /*55d0*/  @!P0 BRA `(.L_x_4079) ;  /* 0x0000000000048947 */ /* 0x001ff60003800000 */
[----:B------:R-:W-:Y:S01]  /*55e0*/  BPT.TRAP 0x1 ;  /* 0x000000040000795c */ /* 0x000fe20000300000 */
.L_x_4079:
[----:B------:R-:W-:Y:S01]  /*55f0*/  ULEA UR27, UR4, UR39, 0x3 ;  /* 0x00000027041b7291 */ /* 0x000fe2000f8e183f */
[----:B-1----:R-:W-:-:S04]  /*5600*/  MOV R13, UR5 ;  /* 0x00000005000d7c02 */ /* 0x002fc80008000f00 */
[----:B------:R-:W-:-:S04]  /*5610*/  SHF.L.U32 R13, R13, 0x1f, RZ ;  /* 0x0000001f0d0d7819 */ /* 0x000fc800000006ff */
[----:B------:R1:W2:Y:S01]  /*5620*/  SYNCS.PHASECHK.TRANS64.TRYWAIT P1, [UR27+0x28c30], R13 ;  /* 0x028c300dff0075a7 */ /* 0x0002a2000802015b */
[----:B------:R-:W-:Y:S05]  /*5630*/  @!P0 BRA `(.L_x_4080) ;  /* 0x0000000000048947 */ /* 0x000fea0003800000 */
[----:B------:R-:W-:Y:S01]  /*5640*/  BPT.TRAP 0x1 ;  /* 0x000000040000795c */ /* 0x000fe20000300000 */
.L_x_4080:
[----:B--2---:R-:W-:Y:S05]  /*5650*/  @P1 BRA `(.L_x_4081) ;  /* 0x0000000000081947 */ /* 0x004fea0003800000 */
[----:B------:R-:W2:Y:S02]  /*5660*/  SYNCS.PHASECHK.TRANS64.TRYWAIT P1, [UR27+0x28c30], R13 ;  /* 0x028c300dff0075a7 */ /* 0x000ea4000802015b */
[----:B--2---:R-:W-:Y:S05]  /*5670*/  @!P1 BRA `(.L_x_4082) ;  /* 0x000000a800909947 */ /* 0x004fea0003800000 */
.L_x_4081:
        /* <DEDUP_REMOVED lines=22> */
.L_x_4083:
[----:B------:R-:W-:Y:S01]  /*57e0*/  UISETP.NE.AND UP0, UPT, UR45, URZ, UPT ;  /* 0x0000003f2d00728c */ /* 0x000fe2000bf05270 */
[----:B------:R-:W-:Y:S02]  /*57f0*/  IMAD.MOV.U32 R184, RZ, RZ, R12 ;  /* 0x000000ffffb87224 */ /* 0x000fe400078e000c */
[----:B------:R-:W-:Y:S01]  /*5800*/  FMUL.FTZ R154, R154, UR28 ;  /* 0x0000001c9a9a7c20 */ /* 0x000fe20008410000 */
[----:B------:R-:W-:Y:S01]  /*5810*/  FMUL.FTZ R163, R163, UR28 ;  /* 0x0000001ca3a37c20 */ /* 0x000fe20008410000 */
[----:B------:R-:W-:Y:S01]  /*5820*/  FMUL.FTZ R155, R155, UR28 ;  /* 0x0000001c9b9b7c20 */ /* 0x000fe20008410000 */
[----:B------:R-:W-:Y:S01]  /*5830*/  IMAD.U32 R21, RZ, RZ, UR30 ;  /* 0x0000001eff157e24 */ /* 0x000fe2000f8e00ff */
[----:B------:R-:W-:Y:S01]  /*5840*/  PLOP3.LUT P1, PT, PT, PT, UP0, 0x80, 0x0 ;  /* 0x000000000000781c */ /* 0x000fe20003f2f008 */
[----:B------:R-:W0:Y:S01]  /*5850*/  MUFU.TANH R19, R154 ;  /* 0x0000009a00137308 */ /* 0x000e220000002400 */
[----:B------:R-:W-:Y:S01]  /*5860*/  PLOP3.LUT P2, PT, PT, PT, UP0, 0x80, 0x0 ;  /* 0x000000000000781c */ /* 0x000fe20003f4f008 */
[----:B------:R-:W-:Y:S01]  /*5870*/  FMUL.FTZ R158, R158, UR28 ;  /* 0x0000001c9e9e7c20 */ /* 0x000fe20008410000 */
[----:B------:R-:W-:Y:S01]  /*5880*/  FMUL.FTZ R159, R159, UR28 ;  /* 0x0000001c9f9f7c20 */ /* 0x000fe20008410000 */
[----:B------:R-:W-:Y:S01]  /*5890*/  @UP0 ULDC UR10, c[0x0][0x44c] ;  /* 0x00011300000a0ab9 */ /* 0x000fe20000000800 */
[----:B------:R-:W-:Y:S01]  /*58a0*/  FMUL.FTZ R162, R162, UR28 ;  /* 0x0000001ca2a27c20 */ /* 0x000fe20008410000 */
[----:B------:R-:W-:Y:S01]  /*58b0*/  FMUL.FTZ R166, R166, UR28 ;  /* 0x0000001ca6a67c20 */ /* 0x000fe20008410000 */
[----:B------:R-:W-:Y:S01]  /*58c0*/  FMUL.FTZ R167, R167, UR28 ;  /* 0x0000001ca7a77c20 */ /* 0x000fe20008410000 */
[----:B------:R3:W-:Y:S01]  /*58d0*/  MUFU.TANH R22, R163 ;  /* 0x000000a300167308 */ /* 0x0007e20000002400 */
[----:B------:R-:W-:Y:S01]  /*58e0*/  FMUL.FTZ R170, R170, UR28 ;  /* 0x0000001caaaa7c20 */ /* 0x000fe20008410000 */
[----:B------:R-:W-:Y:S01]  /*58f0*/  FMUL.FTZ R171, R171, UR28 ;  /* 0x0000001cabab7c20 */ /* 0x000fe20008410000 */
[----:B------:R-:W-:Y:S01]  /*5900*/  FMUL.FTZ R3, R152, UR28 ;  /* 0x0000001c98037c20 */ /* 0x000fe20008410000 */
[----:B------:R-:W-:Y:S01]  /*5910*/  @P1 IMAD.HI.U32 R16, R12, UR10, RZ ;  /* 0x0000000a0c101c27 */ /* 0x000fe2000f8e00ff */
[----:B------:R-:W-:-:S03]  /*5920*/  @UP0 ULDC UR10, c[0x0][0x450] ;  /* 0x00011400000a0ab9 */ /* 0x000fc60000000800 */
[----:B------:R-:W-:Y:S01]  /*5930*/  FMUL.FTZ R174, R174, UR28 ;  /* 0x0000001caeae7c20 */ /* 0x000fe20008410000 */
[----:B--2---:R-:W-:Y:S01]  /*5940*/  FMUL.FTZ R4, R153, UR28 ;  /* 0x0000001c99047c20 */ /* 0x004fe20008410000 */
[----:B------:R-:W2:Y:S01]  /*5950*/  MUFU.TANH R17, R155 ;  /* 0x0000009b00117308 */ /* 0x000ea20000002400 */
[----:B------:R-:W-:Y:S01]  /*5960*/  @P2 SHF.R.U32.HI R184, RZ, UR10, R16 ;  /* 0x0000000affb82c19 */ /* 0x000fe20008011610 */
[----:B------:R-:W-:Y:S01]  /*5970*/  UMOV UR10, 0xffffffc0 ;  /* 0xffffffc0000a7882 */ /* 0x000fe20000000000 */
[----:B------:R-:W-:Y:S01]  /*5980*/  FMUL.FTZ R175, R175, UR28 ;  /* 0x0000001cafaf7c20 */ /* 0x000fe20008410000 */
[----:B------:R-:W-:Y:S01]  /*5990*/  UIMAD UR10, UR26, UR10, 0x1 ;  /* 0x000000011a0a74a4 */ /* 0x000fe2000f8e020a */
[----:B------:R-:W-:Y:S01]  /*59a0*/  FMUL.FTZ R178, R178, UR28 ;  /* 0x0000001cb2b27c20 */ /* 0x000fe20008410000 */
[----:B------:R-:W4:Y:S01]  /*59b0*/  SHFL.IDX PT, R18, R184, 0x1, 0x1c1f ;  /* 0x003c1f00b8127f89 */ /* 0x000f2200000e0000 */
[----:B------:R-:W-:Y:S01]  /*59c0*/  FMUL.FTZ R179, R179, UR28 ;  /* 0x0000001cb3b37c20 */ /* 0x000fe20008410000 */
[----:B------:R-:W5:Y:S01]  /*59d0*/  MUFU.TANH R158, R158 ;  /* 0x0000009e009e7308 */ /* 0x000f620000002400 */
[----:B------:R-:W-:Y:S01]  /*59e0*/  FMUL.FTZ R182, R182, UR28 ;  /* 0x0000001cb6b67c20 */ /* 0x000fe20008410000 */
[----:B------:R-:W-:Y:S01]  /*59f0*/  IADD3 R16, -R11, UR10, RZ ;  /* 0x0000000a0b107c10 */ /* 0x000fe2000fffe1ff */
[----:B------:R-:W-:Y:S01]  /*5a00*/  FMUL.FTZ R183, R183, UR28 ;  /* 0x0000001cb7b77c20 */ /* 0x000fe20008410000 */
[----:B------:R-:W-:Y:S01]  /*5a10*/  FMUL.FTZ R157, R157, UR28 ;  /* 0x0000001c9d9d7c20 */ /* 0x000fe20008410000 */
[----:B------:R-:W-:Y:S01]  /*5a20*/  FMUL.FTZ R160, R160, UR28 ;  /* 0x0000001ca0a07c20 */ /* 0x000fe20008410000 */
[----:B------:R-:W-:Y:S01]  /*5a30*/  FMUL.FTZ R161, R161, UR28 ;  /* 0x0000001ca1a17c20 */ /* 0x000fe20008410000 */
[----:B---3--:R-:W-:Y:S01]  /*5a40*/  IMAD R163, R21, UR41, R16 ;  /* 0x0000002915a37c24 */ /* 0x008fe2000f8e0210 */
        /* <DEDUP_REMOVED lines=10> */
[----:B------:R-:W-:Y:S01]  /*5af0*/  UIADD3 UR10, UR27, 0x28c40, URZ ;  /* 0x00028c401b0a7890 */ /* 0x000fe2000fffe03f */
[----:B----4-:R-:W-:-:S03]  /*5b00*/  IADD3 R16, R18, -UR29, R163 ;  /* 0x8000001d12107c10 */ /* 0x010fc6000fffe0a3 */
[----:B------:R-:W-:Y:S02]  /*5b10*/  UPRMT UR10, UR44, 0x654, UR10 ;  /* 0x000006542c0a7896 */ /* 0x000fe4000800000a */
[----:B------:R-:W4:Y:S01]  /*5b20*/  MUFU.TANH R166, R166 ;  /* 0x000000a600a67308 */ /* 0x000f220000002400 */
[C---:B------:R-:W-:Y:S02]  /*5b30*/  ISETP.GT.AND P1, PT, R16.reuse, RZ, PT ;  /* 0x000000ff1000720c */ /* 0x040fe40003f24270 */
[C---:B------:R-:W-:Y:S02]  /*5b40*/  ISETP.GT.AND P2, PT, R16.reuse, 0x1, PT ;  /* 0x000000011000780c */ /* 0x040fe40003f44270 */
[----:B0-----:R-:W-:Y:S02]  /*5b50*/  FSEL R19, R19, -INF , P1 ;  /* 0xff80000013137808 */ /* 0x001fe40000800000 */
[----:B------:R-:W-:Y:S01]  /*5b60*/  ISETP.GT.AND P1, PT, R16, 0x8, PT ;  /* 0x000000081000780c */ /* 0x000fe20003f24270 */
[----:B------:R-:W0:Y:S01]  /*5b70*/  MUFU.TANH R167, R167 ;  /* 0x000000a700a77308 */ /* 0x000e220000002400 */
[----:B--2---:R-:W-:Y:S01]  /*5b80*/  FSEL R17, R17, -INF , P2 ;  /* 0xff80000011117808 */ /* 0x004fe20001000000 */
[----:B------:R-:W-:Y:S01]  /*5b90*/  SYNCS.ARRIVE.TRANS64.RED.A1T0 RZ, [UR10], RZ ;  /* 0x000000ffffff79a7 */ /* 0x000fe2000810040a */
[----:B------:R-:W-:-:S02]  /*5ba0*/  FMNMX.FTZ R20, R19, R14, !PT ;  /* 0x0000000e13147209 */ /* 0x000fc40007810000 */
[----:B------:R-:W-:Y:S02]  /*5bb0*/  ISETP.GT.AND P2, PT, R16, 0x9, PT ;  /* 0x000000091000780c */ /* 0x000fe40003f44270 */
[----:B-----5:R-:W-:Y:S01]  /*5bc0*/  FSEL R18, R158, -INF , P1 ;  /* 0xff8000009e127808 */ /* 0x020fe20000800000 */
[----:B------:R-:W2:Y:S01]  /*5bd0*/  MUFU.TANH R170, R170 ;  /* 0x000000aa00aa7308 */ /* 0x000ea20000002400 */
[----:B------:R-:W-:Y:S02]  /*5be0*/  FMNMX.FTZ R21, R17, R20, !PT ;  /* 0x0000001411157209 */ /* 0x000fe40007810000 */
[----:B------:R-:W-:Y:S02]  /*5bf0*/  ISETP.GT.AND P1, PT, R16, 0x10, PT ;  /* 0x000000101000780c */ /* 0x000fe40003f24270 */
[----:B---3--:R-:W-:Y:S02]  /*5c00*/  FSEL R20, R159, -INF , P2 ;  /* 0xff8000009f147808 */ /* 0x008fe40001000000 */
[----:B------:R-:W-:Y:S01]  /*5c10*/  FMNMX.FTZ R23, R18, R21, !PT ;  /* 0x0000001512177209 */ /* 0x000fe20007810000 */
[----:B------:R-:W3:Y:S01]  /*5c20*/  MUFU.TANH R171, R171 ;  /* 0x000000ab00ab7308 */ /* 0x000ee20000002400 */
[----:B------:R-:W-:-:S02]  /*5c30*/  ISETP.GT.AND P2, PT, R16, 0x11, PT ;  /* 0x000000111000780c */ /* 0x000fc40003f44270 */
[----:B-1----:R-:W-:Y:S02]  /*5c40*/  FSEL R21, R162, -INF , P1 ;  /* 0xff800000a2157808 */ /* 0x002fe40000800000 */
[----:B------:R-:W-:Y:S02]  /*5c50*/  FMNMX.FTZ R152, R20, R23, !PT ;  /* 0x0000001714987209 */ /* 0x000fe40007810000 */
[----:B------:R-:W-:Y:S01]  /*5c60*/  ISETP.GT.AND P1, PT, R16, 0x18, PT ;  /* 0x000000181000780c */ /* 0x000fe20003f24270 */
[----:B------:R-:W1:Y:S01]  /*5c70*/  MUFU.TANH R174, R174 ;  /* 0x000000ae00ae7308 */ /* 0x000e620000002400 */
[----:B------:R-:W-:Y:S02]  /*5c80*/  FSEL R22, R22, -INF , P2 ;  /* 0xff80000016167808 */ /* 0x000fe40001000000 */
[----:B------:R-:W-:Y:S02]  /*5c90*/  FMNMX.FTZ R153, R21, R152, !PT ;  /* 0x0000009815997209 */ /* 0x000fe40007810000 */
[----:B------:R-:W-:-:S02]  /*5ca0*/  ISETP.GT.AND P2, PT, R16, 0x19, PT ;  /* 0x000000191000780c */ /* 0x000fc40003f44270 */
[----:B----4-:R-:W-:Y:S01]  /*5cb0*/  FSEL R23, R166, -INF , P1 ;  /* 0xff800000a6177808 */ /* 0x010fe20000800000 */
[----:B------:R-:W4:Y:S01]  /*5cc0*/  MUFU.TANH R175, R175 ;  /* 0x000000af00af7308 */ /* 0x000f220000002400 */
[----:B------:R-:W-:Y:S02]  /*5cd0*/  FMNMX.FTZ R154, R22, R153, !PT ;  /* 0x00000099169a7209 */ /* 0x000fe40007810000 */
[C---:B------:R-:W-:Y:S02]  /*5ce0*/  ISETP.GT.AND P1, PT, R16.reuse, 0x20, PT ;  /* 0x000000201000780c */ /* 0x040fe40003f24270 */
[----:B0-----:R-:W-:Y:S02]  /*5cf0*/  FSEL R152, R167, -INF , P2 ;  /* 0xff800000a7987808 */ /* 0x001fe40001000000 */
[----:B------:R-:W-:Y:S01]  /*5d00*/  FMNMX.FTZ R153, R23, R154, !PT ;  /* 0x0000009a17997209 */ /* 0x000fe20007810000 */
[----:B------:R-:W0:Y:S01]  /*5d10*/  MUFU.TANH R178, R178 ;  /* 0x000000b200b27308 */ /* 0x000e220000002400 */
[----:B------:R-:W-:-:S02]  /*5d20*/  ISETP.GT.AND P2, PT, R16, 0x21, PT ;  /* 0x000000211000780c */ /* 0x000fc40003f44270 */
[----:B--2---:R-:W-:Y:S02]  /*5d30*/  FSEL R154, R170, -INF , P1 ;  /* 0xff800000aa9a7808 */ /* 0x004fe40000800000 */
[----:B------:R-:W-:Y:S02]  /*5d40*/  FMNMX.FTZ R153, R152, R153, !PT ;  /* 0x0000009998997209 */ /* 0x000fe40007810000 */
[----:B------:R-:W-:Y:S01]  /*5d50*/  ISETP.GT.AND P1, PT, R16, 0x28, PT ;  /* 0x000000281000780c */ /* 0x000fe20003f24270 */
[----:B------:R-:W2:Y:S01]  /*5d60*/  MUFU.TANH R179, R179 ;  /* 0x000000b300b37308 */ /* 0x000ea20000002400 */
[----:B---3--:R-:W-:Y:S02]  /*5d70*/  FSEL R158, R171, -INF , P2 ;  /* 0xff800000ab9e7808 */ /* 0x008fe40001000000 */
[----:B------:R-:W-:Y:S02]  /*5d80*/  FMNMX.FTZ R153, R154, R153, !PT ;  /* 0x000000999a997209 */ /* 0x000fe40007810000 */
[----:B------:R-:W-:-:S02]  /*5d90*/  ISETP.GT.AND P2, PT, R16, 0x29, PT ;  /* 0x000000291000780c */ /* 0x000fc40003f44270 */
[----:B-1----:R-:W-:Y:S01]  /*5da0*/  FSEL R159, R174, -INF , P1 ;  /* 0xff800000ae9f7808 */ /* 0x002fe20000800000 */
[----:B------:R-:W1:Y:S01]  /*5db0*/  MUFU.TANH R167, R182 ;  /* 0x000000b600a77308 */ /* 0x000e620000002400 */
[----:B------:R-:W-:Y:S02]  /*5dc0*/  FMNMX.FTZ R166, R158, R153, !PT ;  /* 0x000000999ea67209 */ /* 0x000fe40007810000 */
[----:B------:R-:W-:Y:S02]  /*5dd0*/  ISETP.GT.AND P1, PT, R16, 0x30, PT ;  /* 0x000000301000780c */ /* 0x000fe40003f24270 */
[----:B----4-:R-:W-:Y:S02]  /*5de0*/  FSEL R162, R175, -INF , P2 ;  /* 0xff800000afa27808 */ /* 0x010fe40001000000 */
[----:B------:R-:W-:Y:S01]  /*5df0*/  FMNMX.FTZ R155, R159, R166, !PT ;  /* 0x000000a69f9b7209 */ /* 0x000fe20007810000 */
[----:B------:R-:W3:Y:S01]  /*5e00*/  MUFU.TANH R183, R183 ;  /* 0x000000b700b77308 */ /* 0x000ee20000002400 */
[----:B------:R-:W-:Y:S01]  /*5e10*/  FMUL.FTZ R166, R156, UR28 ;  /* 0x0000001c9ca67c20 */ /* 0x000fe20008410000 */
[----:B------:R-:W-:-:S02]  /*5e20*/  ISETP.GT.AND P2, PT, R16, 0x31, PT ;  /* 0x000000311000780c */ /* 0x000fc40003f44270 */
[----:B0-----:R-:W-:Y:S02]  /*5e30*/  FSEL R153, R178, -INF , P1 ;  /* 0xff800000b2997808 */ /* 0x001fe40000800000 */
[----:B------:R-:W-:Y:S02]  /*5e40*/  FMNMX.FTZ R156, R162, R155, !PT ;  /* 0x0000009ba29c7209 */ /* 0x000fe40007810000 */
[----:B------:R-:W-:Y:S01]  /*5e50*/  ISETP.GT.AND P1, PT, R16, 0x38, PT ;  /* 0x000000381000780c */ /* 0x000fe20003f24270 */
[----:B------:R0:W-:Y:S01]  /*5e60*/  MUFU.TANH R182, R166 ;  /* 0x000000a600b67308 */ /* 0x0001e20000002400 */
[----:B--2---:R-:W-:Y:S02]  /*5e70*/  FSEL R155, R179, -INF , P2 ;  /* 0xff800000b39b7808 */ /* 0x004fe40001000000 */
[----:B------:R-:W-:Y:S02]  /*5e80*/  FMNMX.FTZ R170, R153, R156, !PT ;  /* 0x0000009c99aa7209 */ /* 0x000fe40007810000 */
[----:B-1----:R-:W-:-:S02]  /*5e90*/  FSEL R156, R167, -INF , P1 ;  /* 0xff800000a79c7808 */ /* 0x002fc40000800000 */
[----:B------:R-:W-:Y:S01]  /*5ea0*/  ISETP.GT.AND P2, PT, R16, 0x39, PT ;  /* 0x000000391000780c */ /* 0x000fe20003f44270 */
[----:B------:R-:W1:Y:S01]  /*5eb0*/  MUFU.TANH R3, R3 ;  /* 0x0000000300037308 */ /* 0x000e620000002400 */
[----:B------:R-:W-:Y:S01]  /*5ec0*/  FMNMX.FTZ R167, R155, R170, !PT ;  /* 0x000000aa9ba77209 */ /* 0x000fe20007810000 */
[----:B0-----:R-:W0:Y:S01]  /*5ed0*/  SHFL.IDX PT, R166, R184, RZ, 0x1c1f ;  /* 0x001c1fffb8a67589 */ /* 0x001e2200000e0000 */
[----:B---3--:R-:W-:Y:S02]  /*5ee0*/  FSEL R16, R183, -INF , P2 ;  /* 0xff800000b7107808 */ /* 0x008fe40001000000 */
[----:B------:R-:W-:-:S03]  /*5ef0*/  FMNMX.FTZ R167, R156, R167, !PT ;  /* 0x000000a79ca77209 */ /* 0x000fc60007810000 */
[----:B------:R-:W2:Y:S01]  /*5f00*/  MUFU.TANH R4, R4 ;  /* 0x0000000400047308 */ /* 0x000ea20000002400 */
[----:B------:R-:W-:-:S05]  /*5f10*/  FMNMX.FTZ R167, R16, R167, !PT ;  /* 0x000000a710a77209 */ /* 0x000fca0007810000 */
[----:B------:R-:W3:Y:S02]  /*5f20*/  SHFL.BFLY PT, R170, R167, 0x2, 0x1f ;  /* 0x0c401f00a7aa7f89 */ /* 0x000ee400000e0000 */
[----:B------:R-:W4:Y:S08]  /*5f30*/  MUFU.TANH R157, R157 ;  /* 0x0000009d009d7308 */ /* 0x000f300000002400 */
[----:B------:R5:W4:Y:S01]  /*5f40*/  MUFU.TANH R178, R160 ;  /* 0x000000a000b27308 */ /* 0x000b220000002400 */
[----:B0-----:R-:W-:-:S04]  /*5f50*/  IADD3 R166, R166, -UR29, R163 ;  /* 0x8000001da6a67c10 */ /* 0x001fc8000fffe0a3 */
[C---:B------:R-:W-:Y:S02]  /*5f60*/  ISETP.GT.AND P1, PT, R166.reuse, RZ, PT ;  /* 0x000000ffa600720c */ /* 0x040fe40003f24270 */
[----:B------:R-:W-:Y:S01]  /*5f70*/  ISETP.GT.AND P2, PT, R166, 0x1, PT ;  /* 0x00000001a600780c */ /* 0x000fe20003f44270 */
[----:B------:R0:W4:Y:S01]  /*5f80*/  MUFU.TANH R171, R161 ;  /* 0x000000a100ab7308 */ /* 0x0001220000002400 */
[----:B-1----:R-:W-:Y:S01]  /*5f90*/  FSEL R184, R3, -INF , P1 ;  /* 0xff80000003b87808 */ /* 0x002fe20000800000 */
[----:B-----5:R-:W-:Y:S01]  /*5fa0*/  FMUL.FTZ R160, R177, UR28 ;  /* 0x0000001cb1a07c20 */ /* 0x020fe20008410000 */
[----:B--2---:R-:W-:Y:S02]  /*5fb0*/  FSEL R185, R4, -INF , P2 ;  /* 0xff80000004b97808 */ /* 0x004fe40001000000 */
[----:B---3--:R-:W-:Y:S02]  /*5fc0*/  FMNMX.FTZ R170, R167, R170, !PT ;  /* 0x000000aaa7aa7209 */ /* 0x008fe40007810000 */
[----:B------:R-:W-:Y:S01]  /*5fd0*/  ISETP.GT.AND P1, PT, R166, 0x8, PT ;  /* 0x00000008a600780c */ /* 0x000fe20003f24270 */
[----:B------:R-:W1:Y:S01]  /*5fe0*/  MUFU.TANH R164, R164 ;  /* 0x000000a400a47308 */ /* 0x000e620000002400 */
[----:B------:R-:W-:Y:S01]  /*5ff0*/  FMNMX.FTZ R4, R184, R15, !PT ;  /* 0x0000000fb8047209 */ /* 0x000fe20007810000 */
[----:B0-----:R-:W0:Y:S01]  /*6000*/  SHFL.BFLY PT, R161, R170, 0x1, 0x1f ;  /* 0x0c201f00aaa17f89 */ /* 0x001e2200000e0000 */
[----:B------:R-:W-:-:S02]  /*6010*/  ISETP.GT.AND P2, PT, R166, 0x9, PT ;  /* 0x00000009a600780c */ /* 0x000fc40003f44270 */
[----:B------:R-:W-:Y:S02]  /*6020*/  FSEL R182, R182, -INF , P1 ;  /* 0xff800000b6b67808 */ /* 0x000fe40000800000 */
[----:B------:R-:W-:Y:S01]  /*6030*/  FMNMX.FTZ R3, R185, R4, !PT ;  /* 0x00000004b9037209 */ /* 0x000fe20007810000 */
[----:B------:R-:W2:Y:S01]  /*6040*/  MUFU.TANH R165, R165 ;  /* 0x000000a500a57308 */ /* 0x000ea20000002400 */
[----:B------:R-:W-:Y:S02]  /*6050*/  ISETP.GT.AND P1, PT, R166, 0x10, PT ;  /* 0x00000010a600780c */ /* 0x000fe40003f24270 */
[----:B----4-:R-:W-:Y:S02]  /*6060*/  FSEL R183, R157, -INF , P2 ;  /* 0xff8000009db77808 */ /* 0x010fe40001000000 */
[----:B------:R-:W-:Y:S01]  /*6070*/  FMNMX.FTZ R4, R182, R3, !PT ;  /* 0x00000003b6047209 */ /* 0x000fe20007810000 */
[----:B------:R-:W-:Y:S01]  /*6080*/  FMUL.FTZ R3, R180, UR28 ;  /* 0x0000001cb4037c20 */ /* 0x000fe20008410000 */
[----:B------:R-:W-:Y:S01]  /*6090*/  ISETP.GT.AND P2, PT, R166, 0x11, PT ;  /* 0x00000011a600780c */ /* 0x000fe20003f44270 */
[----:B------:R-:W-:Y:S01]  /*60a0*/  MUFU.TANH R168, R168 ;  /* 0x000000a800a87308 */ /* 0x000fe20000002400 */
[----:B------:R-:W-:-:S02]  /*60b0*/  FSEL R178, R178, -INF , P1 ;  /* 0xff800000b2b27808 */ /* 0x000fc40000800000 */
[----:B------:R-:W-:Y:S02]  /*60c0*/  FMNMX.FTZ R157, R183, R4, !PT ;  /* 0x00000004b79d7209 */ /* 0x000fe40007810000 */
[----:B------:R-:W-:Y:S02]  /*60d0*/  ISETP.GT.AND P1, PT, R166, 0x18, PT ;  /* 0x00000018a600780c */ /* 0x000fe40003f24270 */
[----:B------:R-:W-:Y:S01]  /*60e0*/  FSEL R180, R171, -INF , P2 ;  /* 0xff800000abb47808 */ /* 0x000fe20001000000 */
[----:B------:R-:W3:Y:S01]  /*60f0*/  MUFU.TANH R169, R169 ;  /* 0x000000a900a97308 */ /* 0x000ee20000002400 */
[----:B------:R-:W-:Y:S02]  /*6100*/  FMNMX.FTZ R157, R178, R157, !PT ;  /* 0x0000009db29d7209 */ /* 0x000fe40007810000 */
[----:B------:R-:W-:Y:S02]  /*6110*/  ISETP.GT.AND P2, PT, R166, 0x19, PT ;  /* 0x00000019a600780c */ /* 0x000fe40003f44270 */
[----:B-1----:R-:W-:-:S02]  /*6120*/  FSEL R179, R164, -INF , P1 ;  /* 0xff800000a4b37808 */ /* 0x002fc40000800000 */
[----:B------:R-:W-:Y:S01]  /*6130*/  FMNMX.FTZ R4, R180, R157, !PT ;  /* 0x0000009db4047209 */ /* 0x000fe20007810000 */
[----:B------:R-:W-:Y:S01]  /*6140*/  MUFU.TANH R172, R172 ;  /* 0x000000ac00ac7308 */ /* 0x000fe20000002400 */
[----:B------:R-:W-:Y:S02]  /*6150*/  ISETP.GT.AND P1, PT, R166, 0x20, PT ;  /* 0x00000020a600780c */ /* 0x000fe40003f24270 */
[----:B--2---:R-:W-:Y:S02]  /*6160*/  FSEL R177, R165, -INF , P2 ;  /* 0xff800000a5b17808 */ /* 0x004fe40001000000 */
[----:B------:R-:W-:Y:S02]  /*6170*/  FMNMX.FTZ R164, R179, R4, !PT ;  /* 0x00000004b3a47209 */ /* 0x000fe40007810000 */
[----:B0-----:R-:W-:Y:S01]  /*6180*/  FMNMX.FTZ R4, R170, R161, !PT ;  /* 0x000000a1aa047209 */ /* 0x001fe20007810000 */
[----:B------:R-:W0:Y:S01]  /*6190*/  MUFU.TANH R173, R173 ;  /* 0x000000ad00ad7308 */ /* 0x000e220000002400 */
[----:B------:R-:W-:-:S02]  /*61a0*/  ISETP.GT.AND P2, PT, R166, 0x21, PT ;  /* 0x00000021a600780c */ /* 0x000fc40003f44270 */
[----:B------:R-:W-:Y:S01]  /*61b0*/  FMNMX.FTZ R161, R177, R164, !PT ;  /* 0x000000a4b1a17209 */ /* 0x000fe20007810000 */
[----:B------:R-:W-:Y:S01]  /*61c0*/  FMUL.FTZ R175, R4, UR7 ;  /* 0x0000000704af7c20 */ /* 0x000fe20008410000 */
[----:B---3--:R-:W-:Y:S02]  /*61d0*/  FSEL R157, R169, -INF , P2 ;  /* 0xff800000a99d7808 */ /* 0x008fe40001000000 */
[C---:B------:R-:W-:Y:S01]  /*61e0*/  ISETP.GT.AND P2, PT, R166.reuse, 0x29, PT ;  /* 0x00000029a600780c */ /* 0x040fe20003f44270 */
[----:B------:R1:W2:Y:S01]  /*61f0*/  MUFU.TANH R167, R176 ;  /* 0x000000b000a77308 */ /* 0x0002a20000002400 */
[----:B------:R-:W-:Y:S02]  /*6200*/  ISETP.GT.AND P3, PT, R166, 0x38, PT ;  /* 0x00000038a600780c */ /* 0x000fe40003f64270 */
[----:B------:R-:W-:-:S04]  /*6210*/  FSETP.NEU.FTZ.AND P4, PT, R4, -INF , PT ;  /* 0xff8000000400780b */ /* 0x000fc80003f9d000 */
[----:B------:R-:W-:Y:S01]  /*6220*/  FSEL R175, R175, RZ, P4 ;  /* 0x000000ffafaf7208 */ /* 0x000fe20002000000 */
[----:B------:R3:W4:Y:S01]  /*6230*/  MUFU.TANH R171, R160 ;  /* 0x000000a000ab7308 */ /* 0x0007220000002400 */
[----:B-1----:R-:W-:Y:S02]  /*6240*/  FSEL R176, R168, -INF , P1 ;  /* 0xff800000a8b07808 */ /* 0x002fe40000800000 */
[----:B------:R-:W-:Y:S01]  /*6250*/  ISETP.GT.AND P1, PT, R166, 0x28, PT ;  /* 0x00000028a600780c */ /* 0x000fe20003f24270 */
[--C-:B------:R-:W-:Y:S01]  /*6260*/  FFMA.FTZ R19, R19, UR7, -R175.reuse ;  /* 0x0000000713137c23 */ /* 0x100fe200080108af */
[----:B------:R-:W-:Y:S01]  /*6270*/  FMNMX.FTZ R164, R176, R161, !PT ;  /* 0x000000a1b0a47209 */ /* 0x000fe20007810000 */
[--C-:B------:R-:W-:Y:S01]  /*6280*/  FFMA.FTZ R18, R18, UR7, -R175.reuse ;  /* 0x0000000712127c23 */ /* 0x100fe200080108af */
[----:B0-----:R-:W-:Y:S01]  /*6290*/  FSEL R161, R173, -INF , P2 ;  /* 0xff800000ada17808 */ /* 0x001fe20001000000 */
[----:B------:R0:W1:Y:S01]  /*62a0*/  MUFU.TANH R165, R3 ;  /* 0x0000000300a57308 */ /* 0x0000620000002400 */
[----:B---3--:R-:W-:Y:S01]  /*62b0*/  FSEL R160, R172, -INF , P1 ;  /* 0xff800000aca07808 */ /* 0x008fe20000800000 */
[--C-:B------:R-:W-:Y:S01]  /*62c0*/  FFMA.FTZ R174, R155, UR7, -R175.reuse ;  /* 0x000000079bae7c23 */ /* 0x100fe200080108af */
[----:B------:R-:W-:Y:S01]  /*62d0*/  FMNMX.FTZ R163, R157, R164, !PT ;  /* 0x000000a49da37209 */ /* 0x000fe20007810000 */
[--C-:B------:R-:W-:Y:S01]  /*62e0*/  FFMA.FTZ R173, R156, UR7, -R175.reuse ;  /* 0x000000079cad7c23 */ /* 0x100fe200080108af */
[----:B------:R-:W-:Y:S01]  /*62f0*/  ISETP.GT.AND P1, PT, R166, 0x30, PT ;  /* 0x00000030a600780c */ /* 0x000fe20003f24270 */
[--C-:B------:R-:W-:Y:S01]  /*6300*/  FFMA.FTZ R169, R158, UR7, -R175.reuse ;  /* 0x000000079ea97c23 */ /* 0x100fe200080108af */
[----:B------:R-:W-:Y:S01]  /*6310*/  FMNMX.FTZ R164, R160, R163, !PT ;  /* 0x000000a3a0a47209 */ /* 0x000fe20007810000 */
[----:B------:R-:W3:Y:S01]  /*6320*/  MUFU.TANH R181, R181 ;  /* 0x000000b500b57308 */ /* 0x000ee20000002400 */
[----:B------:R-:W-:Y:S01]  /*6330*/  ISETP.GT.AND P2, PT, R166, 0x31, PT ;  /* 0x00000031a600780c */ /* 0x000fe20003f44270 */
[--C-:B------:R-:W-:Y:S01]  /*6340*/  FFMA.FTZ R172, R162, UR7, -R175.reuse ;  /* 0x00000007a2ac7c23 */ /* 0x100fe200080108af */
[----:B--2---:R-:W-:Y:S01]  /*6350*/  FSEL R163, R167, -INF , P1 ;  /* 0xff800000a7a37808 */ /* 0x004fe20000800000 */
[--C-:B------:R-:W-:Y:S01]  /*6360*/  FFMA.FTZ R167, R20, UR7, -R175.reuse ;  /* 0x0000000714a77c23 */ /* 0x100fe200080108af */
[----:B------:R-:W-:Y:S01]  /*6370*/  FMNMX.FTZ R168, R161, R164, !PT ;  /* 0x000000a4a1a87209 */ /* 0x000fe20007810000 */
[--C-:B------:R-:W-:Y:S01]  /*6380*/  FFMA.FTZ R20, R22, UR7, -R175.reuse ;  /* 0x0000000716147c23 */ /* 0x100fe200080108af */
[----:B----4-:R-:W-:Y:S01]  /*6390*/  FSEL R164, R171, -INF , P2 ;  /* 0xff800000aba47808 */ /* 0x010fe20001000000 */
[--C-:B------:R-:W-:Y:S01]  /*63a0*/  FFMA.FTZ R22, R154, UR7, -R175.reuse ;  /* 0x000000079a167c23 */ /* 0x100fe200080108af */
[----:B0-----:R-:W-:Y:S01]  /*63b0*/  FMNMX.FTZ R3, R163, R168, !PT ;  /* 0x000000a8a3037209 */ /* 0x001fe20007810000 */
[----:B------:R-:W-:Y:S01]  /*63c0*/  MUFU.EX2 R19, R19 ;  /* 0x0000001300137308 */ /* 0x000fe20000000800 */
[----:B------:R-:W-:Y:S01]  /*63d0*/  ISETP.GT.AND P1, PT, R166, 0x39, PT ;  /* 0x00000039a600780c */ /* 0x000fe20003f24270 */
[----:B------:R-:W-:Y:S01]  /*63e0*/  FFMA.FTZ R23, R23, UR7, -R175 ;  /* 0x0000000717177c23 */ /* 0x000fe200080108af */
[----:B-1----:R-:W-:-:S02]  /*63f0*/  FSEL R165, R165, -INF , P3 ;  /* 0xff800000a5a57808 */ /* 0x002fc40001800000 */
[----:B------:R-:W-:Y:S02]  /*6400*/  FMNMX.FTZ R168, R164, R3, !PT ;  /* 0x00000003a4a87209 */ /* 0x000fe40007810000 */
[----:B---3--:R-:W-:Y:S01]  /*6410*/  FSEL R166, R181, -INF , P1 ;  /* 0xff800000b5a67808 */ /* 0x008fe20000800000 */
[----:B------:R-:W-:Y:S01]  /*6420*/  MUFU.EX2 R18, R18 ;  /* 0x0000001200127308 */ /* 0x000fe20000000800 */
[----:B------:R-:W-:Y:S01]  /*6430*/  FMNMX.FTZ R3, R165, R168, !PT ;  /* 0x000000a8a5037209 */ /* 0x000fe20007810000 */
[--C-:B------:R-:W-:Y:S01]  /*6440*/  FFMA.FTZ R168, R17, UR7, -R175.reuse ;  /* 0x0000000711a87c23 */ /* 0x100fe200080108af */
[--C-:B------:R-:W-:Y:S01]  /*6450*/  FFMA.FTZ R17, R21, UR7, -R175.reuse ;  /* 0x0000000715117c23 */ /* 0x100fe200080108af */
[----:B------:R-:W-:Y:S01]  /*6460*/  FFMA.FTZ R21, R159, UR7, -R175 ;  /* 0x000000079f157c23 */ /* 0x000fe200080108af */
[----:B------:R-:W-:-:S03]  /*6470*/  FMNMX.FTZ R3, R166, R3, !PT ;  /* 0x00000003a6037209 */ /* 0x000fc60007810000 */
[----:B------:R-:W-:Y:S02]  /*6480*/  MUFU.EX2 R168, R168 ;  /* 0x000000a800a87308 */ /* 0x000fe40000000800 */
[----:B------:R-:W0:Y:S06]  /*6490*/  SHFL.BFLY PT, R170, R3, 0x2, 0x1f ;  /* 0x0c401f0003aa7f89 */ /* 0x000e2c00000e0000 */
[----:B------:R-:W-:Y:S08]  /*64a0*/  MUFU.EX2 R167, R167 ;  /* 0x000000a700a77308 */ /* 0x000ff00000000800 */
[----:B------:R-:W-:Y:S08]  /*64b0*/  MUFU.EX2 R17, R17 ;  /* 0x0000001100117308 */ /* 0x000ff00000000800 */
[----:B------:R-:W-:Y:S01]  /*64c0*/  MUFU.EX2 R20, R20 ;  /* 0x0000001400147308 */ /* 0x000fe20000000800 */
[----:B0-----:R-:W-:Y:S01]  /*64d0*/  FMNMX.FTZ R171, R3, R170, !PT ;  /* 0x000000aa03ab7209 */ /* 0x001fe20007810000 */
[----:B------:R-:W-:-:S04]  /*64e0*/  FFMA.FTZ R170, R152, UR7, -R175 ;  /* 0x0000000798aa7c23 */ /* 0x000fc800080108af */
[----:B------:R-:W0:Y:S02]  /*64f0*/  SHFL.BFLY PT, R152, R171, 0x1, 0x1f ;  /* 0x0c201f00ab987f89 */ /* 0x000e2400000e0000 */
[----:B------:R-:W-:Y:S08]  /*6500*/  MUFU.EX2 R23, R23 ;  /* 0x0000001700177308 */ /* 0x000ff00000000800 */
[----:B------:R-:W-:Y:S08]  /*6510*/  MUFU.EX2 R170, R170 ;  /* 0x000000aa00aa7308 */ /* 0x000ff00000000800 */
[----:B------:R-:W-:Y:S01]  /*6520*/  MUFU.EX2 R22, R22 ;  /* 0x0000001600167308 */ /* 0x000fe20000000800 */
[----:B0-----:R-:W-:Y:S01]  /*6530*/  FMNMX.FTZ R3, R171, R152, !PT ;  /* 0x00000098ab037209 */ /* 0x001fe20007810000 */
[----:B------:R-:W-:Y:S01]  /*6540*/  FFMA.FTZ R171, R153, UR7, -R175 ;  /* 0x0000000799ab7c23 */ /* 0x000fe200080108af */
[----:B------:R-:W-:-:S05]  /*6550*/  FSEL R153, R4, RZ, P4 ;  /* 0x000000ff04997208 */ /* 0x000fca0002000000 */
[----:B------:R-:W-:Y:S01]  /*6560*/  MUFU.EX2 R169, R169 ;  /* 0x000000a900a97308 */ /* 0x000fe20000000800 */
[C---:B------:R-:W-:Y:S01]  /*6570*/  FSETP.NEU.FTZ.AND P1, PT, R3.reuse, -INF , PT ;  /* 0xff8000000300780b */ /* 0x040fe20003f3d000 */
[----:B------:R-:W-:Y:S01]  /*6580*/  FMUL.FTZ R152, R3, UR7 ;  /* 0x0000000703987c20 */ /* 0x000fe20008410000 */
[----:B------:R-:W-:Y:S02]  /*6590*/  FADD.FTZ R153, -R153, R14 ;  /* 0x0000000e99997221 */ /* 0x000fe40000010100 */
[----:B------:R-:W-:Y:S02]  /*65a0*/  FSEL R14, R3, RZ, P1 ;  /* 0x000000ff030e7208 */ /* 0x000fe40000800000 */
[----:B------:R-:W-:Y:S01]  /*65b0*/  FSEL R181, R152, RZ, P1 ;  /* 0x000000ff98b57208 */ /* 0x000fe20000800000 */
[----:B------:R-:W-:Y:S01]  /*65c0*/  FMUL.FTZ R153, R153, UR7 ;  /* 0x0000000799997c20 */ /* 0x000fe20008410000 */
[----:B------:R-:W-:Y:S01]  /*65d0*/  ISETP.NE.AND P1, PT, R2, RZ, PT ;  /* 0x000000ff0200720c */ /* 0x000fe20003f25270 */
[----:B------:R-:W-:Y:S01]  /*65e0*/  FADD.FTZ R15, -R14, R15 ;  /* 0x0000000f0e0f7221 */ /* 0x000fe20000010100 */
[----:B------:R-:W-:Y:S01]  /*65f0*/  MUFU.EX2 R21, R21 ;  /* 0x0000001500157308 */ /* 0x000fe20000000800 */
[--C-:B------:R-:W-:Y:S01]  /*6600*/  FFMA.FTZ R152, R184, UR7, -R181.reuse ;  /* 0x00000007b8987c23 */ /* 0x100fe200080108b5 */
[--C-:B------:R-:W-:Y:S01]  /*6610*/  FFMA.FTZ R185, R185, UR7, -R181.reuse ;  /* 0x00000007b9b97c23 */ /* 0x100fe200080108b5 */
[----:B------:R-:W-:Y:S01]  /*6620*/  FMUL.FTZ R15, R15, UR7 ;  /* 0x000000070f0f7c20 */ /* 0x000fe20008410000 */
        /* <DEDUP_REMOVED lines=9> */
[----:B------:R-:W-:Y:S01]  /*66c0*/  FFMA.FTZ R162, R176, UR7, -R181 ;  /* 0x00000007b0a27c23 */ /* 0x000fe200080108b5 */
[----:B------:R-:W-:Y:S01]  /*66d0*/  FFMA.FTZ R176, R16, UR7, -R175 ;  /* 0x0000000710b07c23 */ /* 0x000fe200080108af */
[----:B------:R-:W-:Y:S01]  /*66e0*/  MOV R175, UR6 ;  /* 0x0000000600af7c02 */ /* 0x000fe20008000f00 */
[----:B------:R-:W0:Y:S01]  /*66f0*/  MUFU.EX2 R15, R15 ;  /* 0x0000000f000f7308 */ /* 0x000e220000000800 */
[--C-:B------:R-:W-:Y:S01]  /*6700*/  FFMA.FTZ R161, R161, UR7, -R181.reuse ;  /* 0x00000007a1a17c23 */ /* 0x100fe200080108b5 */
[----:B------:R-:W-:-:S06]  /*6710*/  FFMA.FTZ R163, R163, UR7, -R181 ;  /* 0x00000007a3a37c23 */ /* 0x000fcc00080108b5 */
[----:B------:R-:W1:Y:S08]  /*6720*/  MUFU.EX2 R14, R153 ;  /* 0x00000099000e7308 */ /* 0x000e700000000800 */
[----:B------:R-:W2:Y:S01]  /*6730*/  MUFU.EX2 R185, R185 ;  /* 0x000000b900b97308 */ /* 0x000ea20000000800 */
[----:B0-----:R-:W-:Y:S01]  /*6740*/  FFMA.FTZ R178, R15, R5, R152 ;  /* 0x000000050fb27223 */ /* 0x001fe20000010098 */
[----:B------:R-:W-:-:S02]  /*6750*/  @!P1 IMAD R5, R175, 0x40, R0 ;  /* 0x00000040af059824 */ /* 0x000fc400078e0200 */
[-C--:B------:R-:W-:Y:S01]  /*6760*/  FMUL.FTZ R24, R24, R15.reuse ;  /* 0x0000000f18187220 */ /* 0x080fe20000410000 */
[-C--:B------:R-:W-:Y:S01]  /*6770*/  FMUL.FTZ R25, R25, R15.reuse ;  /* 0x0000000f19197220 */ /* 0x080fe20000410000 */
[-C--:B------:R-:W-:Y:S01]  /*6780*/  FMUL.FTZ R28, R28, R15.reuse ;  /* 0x0000000f1c1c7220 */ /* 0x080fe20000410000 */
[-C--:B------:R-:W-:Y:S01]  /*6790*/  FMUL.FTZ R29, R29, R15.reuse ;  /* 0x0000000f1d1d7220 */ /* 0x080fe20000410000 */
[----:B------:R-:W-:Y:S01]  /*67a0*/  @!P1 LEA R5, R5, UR39, 0x2 ;  /* 0x0000002705059c11 */ /* 0x000fe2000f8e10ff */
[----:B------:R-:W0:Y:S01]  /*67b0*/  MUFU.EX2 R154, R154 ;  /* 0x0000009a009a7308 */ /* 0x000e220000000800 */
[----:B-1----:R-:W-:Y:S01]  /*67c0*/  FFMA.FTZ R153, R14, R6, R19 ;  /* 0x000000060e997223 */ /* 0x002fe20000010013 */
[----:B------:R-:W-:Y:S01]  /*67d0*/  FFMA.FTZ R6, R164, UR7, -R181 ;  /* 0x00000007a4067c23 */ /* 0x000fe200080108b5 */
[-C--:B------:R-:W-:Y:S01]  /*67e0*/  FMUL.FTZ R32, R32, R15.reuse ;  /* 0x0000000f20207220 */ /* 0x080fe20000410000 */
[----:B------:R-:W-:Y:S01]  /*67f0*/  @!P1 STS [R5+0x28800], R15 ;  /* 0x0288000f05009388 */ /* 0x000fe20000000800 */
[----:B------:R-:W-:Y:S01]  /*6800*/  FADD.FTZ R153, R168, R153 ;  /* 0x00000099a8997221 */ /* 0x000fe20000010000 */
[-C--:B------:R-:W-:Y:S01]  /*6810*/  FMUL.FTZ R33, R33, R15.reuse ;  /* 0x0000000f21217220 */ /* 0x080fe20000410000 */
[-C--:B------:R-:W-:Y:S01]  /*6820*/  FMUL.FTZ R36, R36, R15.reuse ;  /* 0x0000000f24247220 */ /* 0x080fe20000410000 */
[----:B------:R-:W1:Y:S01]  /*6830*/  MUFU.EX2 R155, R155 ;  /* 0x0000009b009b7308 */ /* 0x000e620000000800 */
[----:B------:R3:W-:Y:S01]  /*6840*/  @!P1 STS [R5+0x28820], R14 ;  /* 0x0288200e05009388 */ /* 0x0007e20000000800 */
[----:B--2---:R-:W-:Y:S01]  /*6850*/  F2FP.F16.F32.PACK_AB R152, R185, R152 ;  /* 0x00000098b998723e */ /* 0x004fe200000000ff */
[-C--:B------:R-:W-:Y:S01]  /*6860*/  FMUL.FTZ R37, R37, R15.reuse ;  /* 0x0000000f25257220 */ /* 0x080fe20000410000 */
[-C--:B------:R-:W-:Y:S01]  /*6870*/  FMUL.FTZ R40, R40, R15.reuse ;  /* 0x0000000f28287220 */ /* 0x080fe20000410000 */
[-C--:B------:R-:W-:Y:S01]  /*6880*/  FMUL.FTZ R41, R41, R15.reuse ;  /* 0x0000000f29297220 */ /* 0x080fe20000410000 */
[-C--:B------:R-:W-:Y:S01]  /*6890*/  FMUL.FTZ R44, R44, R15.reuse ;  /* 0x0000000f2c2c7220 */ /* 0x080fe20000410000 */
[-C--:B------:R-:W-:Y:S01]  /*68a0*/  FMUL.FTZ R45, R45, R15.reuse ;  /* 0x0000000f2d2d7220 */ /* 0x080fe20000410000 */
        /* <DEDUP_REMOVED lines=8> */
[----:B------:R-:W4:Y:S01]  /*6930*/  MUFU.EX2 R159, R159 ;  /* 0x0000009f009f7308 */ /* 0x000f220000000800 */
[-C--:B------:R-:W-:Y:S01]  /*6940*/  FMUL.FTZ R61, R61, R15.reuse ;  /* 0x0000000f3d3d7220 */ /* 0x080fe20000410000 */
[-C--:B------:R-:W-:Y:S01]  /*6950*/  FMUL.FTZ R64, R64, R15.reuse ;  /* 0x0000000f40407220 */ /* 0x080fe20000410000 */
[-C--:B------:R-:W-:Y:S01]  /*6960*/  FMUL.FTZ R65, R65, R15.reuse ;  /* 0x0000000f41417220 */ /* 0x080fe20000410000 */
[-C--:B------:R-:W-:Y:S01]  /*6970*/  FMUL.FTZ R68, R68, R15.reuse ;  /* 0x0000000f44447220 */ /* 0x080fe20000410000 */
[-C--:B------:R-:W-:Y:S01]  /*6980*/  FMUL.FTZ R69, R69, R15.reuse ;  /* 0x0000000f45457220 */ /* 0x080fe20000410000 */
[-C--:B------:R-:W-:Y:S01]  /*6990*/  FMUL.FTZ R72, R72, R15.reuse ;  /* 0x0000000f48487220 */ /* 0x080fe20000410000 */
[-C--:B------:R-:W-:Y:S01]  /*69a0*/  FMUL.FTZ R73, R73, R15.reuse ;  /* 0x0000000f49497220 */ /* 0x080fe20000410000 */
[----:B------:R5:W-:Y:S01]  /*69b0*/  MUFU.EX2 R179, R157 ;  /* 0x0000009d00b37308 */ /* 0x000be20000000800 */
        /* <DEDUP_REMOVED lines=8> */
[----:B-----5:R-:W-:Y:S01]  /*6a40*/  FADD.FTZ R157, R185, R178 ;  /* 0x000000b2b99d7221 */ /* 0x020fe20000010000 */
[----:B------:R-:W-:Y:S01]  /*6a50*/  FADD.FTZ R178, R18, R153 ;  /* 0x0000009912b27221 */ /* 0x000fe20000010000 */
[-C--:B------:R-:W-:Y:S01]  /*6a60*/  FMUL.FTZ R89, R89, R15.reuse ;  /* 0x0000000f59597220 */ /* 0x080fe20000410000 */
[-C--:B------:R-:W-:Y:S01]  /*6a70*/  FMUL.FTZ R92, R92, R15.reuse ;  /* 0x0000000f5c5c7220 */ /* 0x080fe20000410000 */
[-C--:B------:R-:W-:Y:S01]  /*6a80*/  FMUL.FTZ R93, R93, R15.reuse ;  /* 0x0000000f5d5d7220 */ /* 0x080fe20000410000 */
[----:B------:R-:W-:Y:S01]  /*6a90*/  FADD.FTZ R178, R167, R178 ;  /* 0x000000b2a7b27221 */ /* 0x000fe20000010000 */
        /* <DEDUP_REMOVED lines=10> */
[----:B0-----:R-:W-:Y:S01]  /*6b40*/  FADD.FTZ R160, R154, R157 ;  /* 0x0000009d9aa07221 */ /* 0x001fe20000010000 */
[--C-:B------:R-:W-:Y:S01]  /*6b50*/  FFMA.FTZ R157, R165, UR7, -R181.reuse ;  /* 0x00000007a59d7c23 */ /* 0x100fe200080108b5 */
[----:B------:R-:W-:Y:S01]  /*6b60*/  FFMA.FTZ R181, R166, UR7, -R181 ;  /* 0x00000007a6b57c23 */ /* 0x000fe200080108b5 */
[C---:B-1----:R-:W-:Y:S01]  /*6b70*/  F2FP.F16.F32.PACK_AB R154, R155.reuse, R154 ;  /* 0x0000009a9b9a723e */ /* 0x042fe200000000ff */
[----:B------:R-:W-:Y:S01]  /*6b80*/  FADD.FTZ R153, R155, R160 ;  /* 0x000000a09b997221 */ /* 0x000fe20000010000 */
[----:B------:R-:W-:Y:S01]  /*6b90*/  F2FP.F16.F32.PACK_AB R155, R167, R18 ;  /* 0x00000012a79b723e */ /* 0x000fe200000000ff */
[-C--:B------:R-:W-:Y:S01]  /*6ba0*/  FMUL.FTZ R112, R112, R15.reuse ;  /* 0x0000000f70707220 */ /* 0x080fe20000410000 */
[----:B------:R-:W0:Y:S01]  /*6bb0*/  MUFU.EX2 R162, R162 ;  /* 0x000000a200a27308 */ /* 0x000e220000000800 */
[----:B--2---:R-:W-:Y:S01]  /*6bc0*/  FADD.FTZ R160, R156, R153 ;  /* 0x000000999ca07221 */ /* 0x004fe20000010000 */
[----:B------:R-:W-:Y:S01]  /*6bd0*/  FADD.FTZ R153, R17, R178 ;  /* 0x000000b211997221 */ /* 0x000fe20000010000 */
[----:B----4-:R-:W-:Y:S01]  /*6be0*/  F2FP.F16.F32.PACK_AB R156, R159, R156 ;  /* 0x0000009c9f9c723e */ /* 0x010fe200000000ff */
        /* <DEDUP_REMOVED lines=12> */
[----:B------:R4:W-:Y:S01]  /*6cb0*/  MUFU.EX2 R164, R163 ;  /* 0x000000a300a47308 */ /* 0x0009e20000000800 */
[----:B-1----:R-:W-:Y:S01]  /*6cc0*/  FADD.FTZ R161, R159, R160 ;  /* 0x000000a09fa17221 */ /* 0x002fe20000010000 */
[----:B------:R-:W-:Y:S01]  /*6cd0*/  FADD.FTZ R160, R20, R153 ;  /* 0x0000009914a07221 */ /* 0x000fe20000010000 */
[----:B------:R-:W-:Y:S01]  /*6ce0*/  F2FP.F16.F32.PACK_AB R159, R170, R23 ;  /* 0x00000017aa9f723e */ /* 0x000fe200000000ff */
[----:B------:R-:W-:Y:S01]  /*6cf0*/  FMUL.FTZ R136, R136, R15 ;  /* 0x0000000f88887220 */ /* 0x000fe20000410000 */
[----:B---3--:R-:W-:Y:S01]  /*6d00*/  FADD.FTZ R166, R158, R161 ;  /* 0x000000a19ea67221 */ /* 0x008fe20000010000 */
[----:B------:R-:W-:Y:S01]  /*6d10*/  FADD.FTZ R153, R23, R160 ;  /* 0x000000a017997221 */ /* 0x000fe20000010000 */
[C---:B-----5:R-:W-:Y:S01]  /*6d20*/  F2FP.F16.F32.PACK_AB R158, R177.reuse, R158 ;  /* 0x0000009eb19e723e */ /* 0x060fe200000000ff */
[----:B------:R0:W-:Y:S01]  /*6d30*/  MUFU.EX2 R165, R6 ;  /* 0x0000000600a57308 */ /* 0x0001e20000000800 */
[----:B------:R-:W-:Y:S01]  /*6d40*/  FADD.FTZ R161, R177, R166 ;  /* 0x000000a6b1a17221 */ /* 0x000fe20000010000 */
[----:B----4-:R-:W-:Y:S01]  /*6d50*/  FADD.FTZ R163, R170, R153 ;  /* 0x00000099aaa37221 */ /* 0x010fe20000010000 */
[----:B------:R-:W-:Y:S01]  /*6d60*/  F2FP.F16.F32.PACK_AB R153, R168, R19 ;  /* 0x00000013a899723e */ /* 0x000fe200000000ff */
[----:B------:R-:W-:Y:S01]  /*6d70*/  BAR.SYNC.DEFER_BLOCKING 0xf, 0x100 ;  /* 0x03c4000000007b1d */ /* 0x000fe20000010000 */
[-C--:B------:R-:W-:Y:S01]  /*6d80*/  FMUL.FTZ R137, R137, R15.reuse ;  /* 0x0000000f89897220 */ /* 0x080fe20000410000 */
[----:B------:R-:W-:Y:S01]  /*6d90*/  FADD.FTZ R160, R22, R163 ;  /* 0x000000a316a07221 */ /* 0x000fe20000010000 */
[-C--:B------:R-:W-:Y:S01]  /*6da0*/  FMUL.FTZ R140, R140, R15.reuse ;  /* 0x0000000f8c8c7220 */ /* 0x080fe20000410000 */
[-C--:B------:R-:W-:Y:S01]  /*6db0*/  FMUL.FTZ R141, R141, R15.reuse ;  /* 0x0000000f8d8d7220 */ /* 0x080fe20000410000 */
[----:B0-----:R-:W-:Y:S01]  /*6dc0*/  FADD.FTZ R6, R162, R161 ;  /* 0x000000a1a2067221 */ /* 0x001fe20000010000 */
[----:B------:R-:W0:Y:S01]  /*6dd0*/  MUFU.EX2 R172, R172 ;  /* 0x000000ac00ac7308 */ /* 0x000e220000000800 */
[C---:B------:R-:W-:Y:S01]  /*6de0*/  FADD.FTZ R160, R169.reuse, R160 ;  /* 0x000000a0a9a07221 */ /* 0x040fe20000010000 */
[----:B------:R-:W-:Y:S01]  /*6df0*/  F2FP.F16.F32.PACK_AB R161, R169, R22 ;  /* 0x00000016a9a1723e */ /* 0x000fe200000000ff */
[----:B------:R-:W-:Y:S01]  /*6e00*/  FADD.FTZ R5, R179, R6 ;  /* 0x00000006b3057221 */ /* 0x000fe20000010000 */
[-C--:B------:R-:W-:Y:S01]  /*6e10*/  FMUL.FTZ R144, R144, R15.reuse ;  /* 0x0000000f90907220 */ /* 0x080fe20000410000 */
[-C--:B------:R-:W-:Y:S01]  /*6e20*/  FMUL.FTZ R145, R145, R15.reuse ;  /* 0x0000000f91917220 */ /* 0x080fe20000410000 */
[-C--:B------:R-:W-:Y:S01]  /*6e30*/  FMUL.FTZ R148, R148, R15.reuse ;  /* 0x0000000f94947220 */ /* 0x080fe20000410000 */
[----:B------:R-:W-:Y:S01]  /*6e40*/  FADD.FTZ R6, R16, R5 ;  /* 0x0000000510067221 */ /* 0x000fe20000010000 */
[----:B------:R-:W1:Y:S01]  /*6e50*/  MUFU.EX2 R171, R171 ;  /* 0x000000ab00ab7308 */ /* 0x000e620000000800 */
[----:B------:R-:W-:Y:S01]  /*6e60*/  FADD.FTZ R5, R21, R160 ;  /* 0x000000a015057221 */ /* 0x000fe20000010000 */
[----:B------:R-:W-:Y:S01]  /*6e70*/  F2FP.F16.F32.PACK_AB R160, R179, R162 ;  /* 0x000000a2b3a0723e */ /* 0x000fe200000000ff */
[----:B------:R-:W-:Y:S01]  /*6e80*/  FMUL.FTZ R149, R149, R15 ;  /* 0x0000000f95957220 */ /* 0x000fe20000410000 */
[----:B--2---:R-:W-:Y:S01]  /*6e90*/  F2FP.F16.F32.PACK_AB R162, R175, R16 ;  /* 0x00000010afa2723e */ /* 0x004fe200000000ff */
[-C--:B------:R-:W-:Y:S01]  /*6ea0*/  FMUL.FTZ R26, R26, R14.reuse ;  /* 0x0000000e1a1a7220 */ /* 0x080fe20000410000 */
[-C--:B------:R-:W-:Y:S01]  /*6eb0*/  FMUL.FTZ R27, R27, R14.reuse ;  /* 0x0000000e1b1b7220 */ /* 0x080fe20000410000 */
[-C--:B------:R-:W-:Y:S01]  /*6ec0*/  FMUL.FTZ R30, R30, R14.reuse ;  /* 0x0000000e1e1e7220 */ /* 0x080fe20000410000 */
[----:B------:R2:W3:Y:S01]  /*6ed0*/  MUFU.EX2 R166, R157 ;  /* 0x0000009d00a67308 */ /* 0x0004e20000000800 */
[----:B0-----:R-:W-:Y:S01]  /*6ee0*/  F2FP.F16.F32.PACK_AB R163, R172, R21 ;  /* 0x00000015aca3723e */ /* 0x001fe200000000ff */
[----:B------:R0:W-:Y:S01]  /*6ef0*/  STSM.16.M88.4 [R10+0x26800], R152 ;  /* 0x026800980a007844 */ /* 0x0001e20000000200 */
[-C--:B------:R-:W-:Y:S01]  /*6f00*/  FMUL.FTZ R31, R31, R14.reuse ;  /* 0x0000000e1f1f7220 */ /* 0x080fe20000410000 */
[-C--:B------:R-:W-:Y:S01]  /*6f10*/  FMUL.FTZ R34, R34, R14.reuse ;  /* 0x0000000e22227220 */ /* 0x080fe20000410000 */
[-C--:B------:R-:W-:Y:S01]  /*6f20*/  FMUL.FTZ R35, R35, R14.reuse ;  /* 0x0000000e23237220 */ /* 0x080fe20000410000 */
[-C--:B------:R-:W-:Y:S01]  /*6f30*/  FMUL.FTZ R38, R38, R14.reuse ;  /* 0x0000000e26267220 */ /* 0x080fe20000410000 */
[-C--:B------:R-:W-:Y:S01]  /*6f40*/  FMUL.FTZ R39, R39, R14.reuse ;  /* 0x0000000e27277220 */ /* 0x080fe20000410000 */
[----:B------:R-:W4:Y:S01]  /*6f50*/  MUFU.EX2 R174, R174 ;  /* 0x000000ae00ae7308 */ /* 0x000f220000000800 */
[----:B--2---:R-:W-:Y:S01]  /*6f60*/  F2FP.F16.F32.PACK_AB R157, R20, R17 ;  /* 0x00000011149d723e */ /* 0x004fe200000000ff */
[----:B------:R-:W-:Y:S01]  /*6f70*/  FADD.FTZ R17, R175, R6 ;  /* 0x00000006af117221 */ /* 0x000fe20000010000 */
[----:B------:R-:W-:Y:S01]  /*6f80*/  FADD.FTZ R6, R172, R5 ;  /* 0x00000005ac067221 */ /* 0x000fe20000010000 */
[-C--:B------:R-:W-:Y:S01]  /*6f90*/  FMUL.FTZ R42, R42, R14.reuse ;  /* 0x0000000e2a2a7220 */ /* 0x080fe20000410000 */
[----:B------:R-:W-:Y:S01]  /*6fa0*/  FMUL.FTZ R43, R43, R14 ;  /* 0x0000000e2b2b7220 */ /* 0x000fe20000410000 */
[----:B------:R-:W-:Y:S01]  /*6fb0*/  FADD.FTZ R18, R164, R17 ;  /* 0x00000011a4127221 */ /* 0x000fe20000010000 */
[----:B-1----:R-:W-:Y:S01]  /*6fc0*/  FADD.FTZ R5, R171, R6 ;  /* 0x00000006ab057221 */ /* 0x002fe20000010000 */
[----:B------:R-:W1:Y:S01]  /*6fd0*/  MUFU.EX2 R173, R173 ;  /* 0x000000ad00ad7308 */ /* 0x000e620000000800 */
[C---:B------:R-:W-:Y:S01]  /*6fe0*/  F2FP.F16.F32.PACK_AB R164, R165.reuse, R164 ;  /* 0x000000a4a5a4723e */ /* 0x040fe200000000ff */
[----:B------:R-:W-:Y:S01]  /*6ff0*/  FADD.FTZ R17, R165, R18 ;  /* 0x00000012a5117221 */ /* 0x000fe20000010000 */
[----:B------:R0:W-:Y:S01]  /*7000*/  STSM.16.M88.4 [R9], R156 ;  /* 0x0000009c09007844 */ /* 0x0001e20000000200 */
[-C--:B------:R-:W-:Y:S01]  /*7010*/  FMUL.FTZ R46, R46, R14.reuse ;  /* 0x0000000e2e2e7220 */ /* 0x080fe20000410000 */
[-C--:B------:R-:W-:Y:S01]  /*7020*/  FMUL.FTZ R47, R47, R14.reuse ;  /* 0x0000000e2f2f7220 */ /* 0x080fe20000410000 */
[----:B---3--:R-:W-:Y:S01]  /*7030*/  FADD.FTZ R16, R166, R17 ;  /* 0x00000011a6107221 */ /* 0x008fe20000010000 */
[----:B------:R0:W-:Y:S01]  /*7040*/  STSM.16.M88.4 [R8], R160 ;  /* 0x000000a008007844 */ /* 0x0001e20000000200 */
        /* <DEDUP_REMOVED lines=16> */
[----:B------:R-:W-:Y:S01]  /*7150*/  FMUL.FTZ R71, R71, R14 ;  /* 0x0000000e47477220 */ /* 0x000fe20000410000 */
[C---:B--2---:R-:W-:Y:S01]  /*7160*/  F2FP.F16.F32.PACK_AB R166, R181.reuse, R166 ;  /* 0x000000a6b5a6723e */ /* 0x044fe200000000ff */
[----:B------:R-:W-:Y:S01]  /*7170*/  FADD.FTZ R5, R181, R16 ;  /* 0x00000010b5057221 */ /* 0x000fe20000010000 */
[-C--:B------:R-:W-:Y:S01]  /*7180*/  FMUL.FTZ R74, R74, R14.reuse ;  /* 0x0000000e4a4a7220 */ /* 0x080fe20000410000 */
[-C--:B------:R-:W-:Y:S01]  /*7190*/  FMUL.FTZ R75, R75, R14.reuse ;  /* 0x0000000e4b4b7220 */ /* 0x080fe20000410000 */
[-C--:B------:R-:W-:Y:S01]  /*71a0*/  FMUL.FTZ R78, R78, R14.reuse ;  /* 0x0000000e4e4e7220 */ /* 0x080fe20000410000 */
[-C--:B------:R-:W-:Y:S01]  /*71b0*/  FMUL.FTZ R79, R79, R14.reuse ;  /* 0x0000000e4f4f7220 */ /* 0x080fe20000410000 */
[-C--:B------:R-:W-:Y:S01]  /*71c0*/  FMUL.FTZ R82, R82, R14.reuse ;  /* 0x0000000e52527220 */ /* 0x080fe20000410000 */
[-C--:B------:R-:W-:Y:S01]  /*71d0*/  FMUL.FTZ R83, R83, R14.reuse ;  /* 0x0000000e53537220 */ /* 0x080fe20000410000 */
        /* <DEDUP_REMOVED lines=39> */
.L_x_4084:
[----:B------:R0:W1:Y:S01]  /*7450*/  SYNCS.PHASECHK.TRANS64.TRYWAIT P1, [UR27+0x28c50], R13 ;  /* 0x028c500dff0075a7 */ /* 0x000062000802015b */
[----:B------:R-:W-:Y:S05]  /*7460*/  @!P0 BRA `(.L_x_4085) ;  /* 0x0000000000048947 */ /* 0x000fea0003800000 */
[----:B------:R-:W-:Y:S01]  /*7470*/  BPT.TRAP 0x1 ;  /* 0x000000040000795c */ /* 0x000fe20000300000 */
.L_x_4085:
[----:B-1----:R-:W-:Y:S05]  /*7480*/  @P1 BRA `(.L_x_4086) ;  /* 0x0000000000081947 */ /* 0x002fea0003800000 */
[----:B------:R-:W1:Y:S02]  /*7490*/  SYNCS.PHASECHK.TRANS64.TRYWAIT P1, [UR27+0x28c50], R13 ;  /* 0x028c500dff0075a7 */ /* 0x000e64000802015b */
[----:B-1----:R-:W-:Y:S05]  /*74a0*/  @!P1 BRA `(.L_x_4087) ;  /* 0x0000008c001c9947 */ /* 0x002fea0003800000 */
.L_x_4086:
        /* <DEDUP_REMOVED lines=34> */
.L_x_4088:
[----:B------:R-:W-:Y:S01]  /*76d0*/  UISETP.GT.AND UP0, UPT, UR26, UR25, UPT ;  /* 0x000000191a00728c */ /* 0x000fe2000bf04270 */
[----:B-1----:R-:W-:Y:S01]  /*76e0*/  IMAD.MOV.U32 R14, RZ, RZ, R4 ;  /* 0x000000ffff0e7224 */ /* 0x002fe200078e0004 */
[----:B------:R-:W-:Y:S01]  /*76f0*/  UIADD3 UR27, UR27, 0x28c60, URZ ;  /* 0x00028c601b1b7890 */ /* 0x000fe2000fffe03f */
[----:B------:R-:W-:Y:S01]  /*7700*/  MOV R15, R3 ;  /* 0x00000003000f7202 */ /* 0x000fe20000000f00 */
[----:B------:R-:W-:Y:S02]  /*7710*/  UIADD3 UR26, UR26, -0x1, URZ ;  /* 0xffffffff1a1a7890 */ /* 0x000fe4000fffe03f */
[----:B------:R-:W-:Y:S01]  /*7720*/  PLOP3.LUT P1, PT, PT, PT, UP0, 0x80, 0x0 ;  /* 0x000000000000781c */ /* 0x000fe20003f2f008 */
[----:B------:R-:W-:Y:S01]  /*7730*/  UPRMT UR27, UR44, 0x654, UR27 ;  /* 0x000006542c1b7896 */ /* 0x000fe2000800001b */
[----:B------:R-:W-:-:S08]  /*7740*/  UMOV UR6, UR4 ;  /* 0x0000000400067c82 */ /* 0x000fd00008000000 */
[----:B------:R-:W-:Y:S03]  /*7750*/  SYNCS.ARRIVE.TRANS64.RED.A1T0 RZ, [UR27], RZ ;  /* 0x000000ffffff79a7 */ /* 0x000fe6000810041b */
[----:B------:R-:W-:Y:S05]  /*7760*/  @P1 BRA `(.L_x_4089) ;  /* 0xffffffdc00841947 */ /* 0x000fea000383ffff */
.L_x_4078:
        /* <DEDUP_REMOVED lines=8> */
.L_x_4101:
[----:B------:R-:W-:-:S04]  /*77f0*/  UIADD3 UR4, UR25, 0x1, URZ ;  /* 0x0000000119047890 */ /* 0x000fc8000fffe03f */
[----:B------:R-:W-:-:S04]  /*7800*/  UISETP.NE.AND UP0, UPT, UR4, 0x2, UPT ;  /* 0x000000020400788c */ /* 0x000fc8000bf05270 */
[----:B------:R-:W-:Y:S02]  /*7810*/  USEL UR6, URZ, 0x1, UP0 ;  /* 0x000000013f067887 */ /* 0x000fe40008000000 */
[----:B------:R-:W-:Y:S02]  /*7820*/  USEL UR4, UR4, URZ, UP0 ;  /* 0x0000003f04047287 */ /* 0x000fe40008000000 */
[----:B------:R-:W-:Y:S01]  /*7830*/  ULOP3.LUT UR5, UR5, UR6, URZ, 0x3c, !UPT ;  /* 0x0000000605057292 */ /* 0x000fe2000f8e3c3f */
[----:B012---:R-:W-:Y:S11]  /*7840*/  @!P0 BRA `(.L_x_4091) ;  /* 0x0000000000048947 */ /* 0x007ff60003800000 */
[----:B------:R-:W-:Y:S01]  /*7850*/  BPT.TRAP 0x1 ;  /* 0x000000040000795c */ /* 0x000fe20000300000 */
.L_x_4091:
[----:B------:R-:W-:Y:S01]  /*7860*/  ULEA UR6, UR4, UR39, 0x3 ;  /* 0x0000002704067291 */ /* 0x000fe2000f8e183f */
[----:B------:R-:W-:-:S04]  /*7870*/  MOV R11, UR5 ;  /* 0x00000005000b7c02 */ /* 0x000fc80008000f00 */
[----:B------:R-:W-:-:S04]  /*7880*/  SHF.L.U32 R11, R11, 0x1f, RZ ;  /* 0x0000001f0b0b7819 */ /* 0x000fc800000006ff */
[----:B------:R0:W1:Y:S01]  /*7890*/  SYNCS.PHASECHK.TRANS64.TRYWAIT P1, [UR6+0x28c30], R11 ;  /* 0x028c300bff0075a7 */ /* 0x0000620008020146 */
[----:B------:R-:W-:Y:S05]  /*78a0*/  @!P0 BRA `(.L_x_4092) ;  /* 0x0000000000048947 */ /* 0x000fea0003800000 */
[----:B------:R-:W-:Y:S01]  /*78b0*/  BPT.TRAP 0x1 ;  /* 0x000000040000795c */ /* 0x000fe20000300000 */
.L_x_4092:
[----:B-1----:R-:W-:Y:S05]  /*78c0*/  @P1 BRA `(.L_x_4093) ;  /* 0x0000000000081947 */ /* 0x002fea0003800000 */
[----:B------:R-:W1:Y:S02]  /*78d0*/  SYNCS.PHASECHK.TRANS64.TRYWAIT P1, [UR6+0x28c30], R11 ;  /* 0x028c300bff0075a7 */ /* 0x000e640008020146 */
[----:B-1----:R-:W-:Y:S05]  /*78e0*/  @!P1 BRA `(.L_x_4094) ;  /* 0x0000008800249947 */ /* 0x002fea0003800000 */
.L_x_4093:
[----:B------:R-:W-:Y:S01]  /*78f0*/  ULEA UR10, UR4, UR24, 0x9 ;  /* 0x00000018040a7291 */ /* 0x000fe2000f8e483f */
[----:B------:R-:W-:Y:S01]  /*7900*/  WARPGROUP.ARRIVE ;  /* 0x00000000000079c5 */ /* 0x000fe20000000000 */
        /* <DEDUP_REMOVED lines=20> */
.L_x_4095:
[----:B------:R-:W-:Y:S01]  /*7a50*/  FMUL.FTZ R17, R152, UR27 ;  /* 0x0000001b98117c20 */ /* 0x000fe20008410000 */
[----:B-1----:R-:W-:Y:S01]  /*7a60*/  FMUL.FTZ R4, R153, UR27 ;  /* 0x0000001b99047c20 */ /* 0x002fe20008410000 */
        /* <DEDUP_REMOVED lines=21> */
[----:B-1----:R-:W-:Y:S01]  /*7bc0*/  FMNMX.FTZ R3, R17, R18, !PT ;  /* 0x0000001211037209 */ /* 0x002fe20007810000 */
[----:B------:R-:W-:Y:S01]  /*7bd0*/  FMUL.FTZ R169, R178, UR27 ;  /* 0x0000001bb2a97c20 */ /* 0x000fe20008410000 */
[----:B------:R-:W-:Y:S01]  /*7be0*/  FMUL.FTZ R170, R179, UR27 ;  /* 0x0000001bb3aa7c20 */ /* 0x000fe20008410000 */
[----:B------:R-:W-:Y:S01]  /*7bf0*/  ISETP.NE.AND P1, PT, R2, RZ, PT ;  /* 0x000000ff0200720c */ /* 0x000fe20003f25270 */
[----:B------:R-:W-:-:S03]  /*7c00*/  UIADD3 UR10, UR6, 0x28c40, URZ ;  /* 0x00028c40060a7890 */ /* 0x000fc6000fffe03f */
        /* <DEDUP_REMOVED lines=16> */
[----:B--2---:R-:W-:-:S07]  /*7d10*/  FMNMX.FTZ R160, R152, R3, !PT ;  /* 0x0000000398a07209 */ /* 0x004fce0007810000 */
[----:B------:R-:W2:Y:S01]  /*7d20*/  MUFU.TANH R155, R155 ;  /* 0x0000009b009b7308 */ /* 0x000ea20000002400 */
[----:B---3--:R-:W-:Y:S01]  /*7d30*/  FMNMX.FTZ R3, R153, R160, !PT ;  /* 0x000000a099037209 */ /* 0x008fe20007810000 */
[----:B------:R-:W-:-:S06]  /*7d40*/  FMUL.FTZ R160, R181, UR27 ;  /* 0x0000001bb5a07c20 */ /* 0x000fcc0008410000 */
[----:B------:R-:W3:Y:S01]  /*7d50*/  MUFU.TANH R156, R156 ;  /* 0x0000009c009c7308 */ /* 0x000ee20000002400 */
[----:B-1----:R-:W-:-:S07]  /*7d60*/  FMNMX.FTZ R164, R154, R3, !PT ;  /* 0x000000039aa47209 */ /* 0x002fce0007810000 */
[----:B------:R-:W1:Y:S01]  /*7d70*/  MUFU.TANH R157, R157 ;  /* 0x0000009d009d7308 */ /* 0x000e620000002400 */
[----:B--2---:R-:W-:-:S07]  /*7d80*/  FMNMX.FTZ R3, R155, R164, !PT ;  /* 0x000000a49b037209 */ /* 0x004fce0007810000 */
[----:B------:R-:W2:Y:S01]  /*7d90*/  MUFU.TANH R158, R158 ;  /* 0x0000009e009e7308 */ /* 0x000ea20000002400 */
[----:B---3--:R-:W-:-:S07]  /*7da0*/  FMNMX.FTZ R162, R156, R3, !PT ;  /* 0x000000039ca27209 */ /* 0x008fce0007810000 */
[----:B------:R-:W3:Y:S01]  /*7db0*/  MUFU.TANH R159, R159 ;  /* 0x0000009f009f7308 */ /* 0x000ee20000002400 */
[----:B-1----:R-:W-:Y:S01]  /*7dc0*/  FMNMX.FTZ R3, R157, R162, !PT ;  /* 0x000000a29d037209 */ /* 0x002fe20007810000 */
[----:B------:R-:W-:Y:S01]  /*7dd0*/  FMUL.FTZ R162, R163, UR27 ;  /* 0x0000001ba3a27c20 */ /* 0x000fe20008410000 */
[----:B------:R-:W-:Y:S01]  /*7de0*/  FMUL.FTZ R163, R166, UR27 ;  /* 0x0000001ba6a37c20 */ /* 0x000fe20008410000 */
[----:B------:R-:W-:Y:S01]  /*7df0*/  FMUL.FTZ R166, R171, UR27 ;  /* 0x0000001baba67c20 */ /* 0x000fe20008410000 */
[----:B------:R-:W-:-:S03]  /*7e00*/  FMUL.FTZ R171, R182, UR27 ;  /* 0x0000001bb6ab7c20 */ /* 0x000fc60008410000 */
[----:B------:R-:W1:Y:S01]  /*7e10*/  MUFU.TANH R160, R160 ;  /* 0x000000a000a07308 */ /* 0x000e620000002400 */
[----:B--2---:R-:W-:-:S07]  /*7e20*/  FMNMX.FTZ R164, R158, R3, !PT ;  /* 0x000000039ea47209 */ /* 0x004fce0007810000 */
[----:B------:R-:W2:Y:S01]  /*7e30*/  MUFU.TANH R12, R12 ;  /* 0x0000000c000c7308 */ /* 0x000ea20000002400 */
[----:B---3--:R-:W-:Y:S01]  /*7e40*/  FMNMX.FTZ R3, R159, R164, !PT ;  /* 0x000000a49f037209 */ /* 0x008fe20007810000 */
[----:B------:R-:W-:Y:S01]  /*7e50*/  FMUL.FTZ R164, R167, UR27 ;  /* 0x0000001ba7a47c20 */ /* 0x000fe20008410000 */
[----:B------:R-:W-:-:S05]  /*7e60*/  FMUL.FTZ R167, R174, UR27 ;  /* 0x0000001baea77c20 */ /* 0x000fca0008410000 */
[----:B------:R-:W3:Y:S01]  /*7e70*/  MUFU.TANH R14, R14 ;  /* 0x0000000e000e7308 */ /* 0x000ee20000002400 */
[----:B-1----:R-:W-:-:S05]  /*7e80*/  FMNMX.FTZ R3, R160, R3, !PT ;  /* 0x00000003a0037209 */ /* 0x002fca0007810000 */
[----:B------:R-:W1:Y:S02]  /*7e90*/  SHFL.BFLY PT, R168, R3, 0x2, 0x1f ;  /* 0x0c401f0003a87f89 */ /* 0x000e6400000e0000 */
[----:B------:R-:W4:Y:S08]  /*7ea0*/  MUFU.TANH R15, R15 ;  /* 0x0000000f000f7308 */ /* 0x000f300000002400 */
[----:B------:R-:W5:Y:S08]  /*7eb0*/  MUFU.TANH R16, R16 ;  /* 0x0000001000107308 */ /* 0x000f700000002400 */
[----:B------:R-:W0:Y:S01]  /*7ec0*/  MUFU.TANH R161, R161 ;  /* 0x000000a100a17308 */ /* 0x000e220000002400 */
[----:B-1----:R-:W-:Y:S01]  /*7ed0*/  FMNMX.FTZ R174, R3, R168, !PT ;  /* 0x000000a803ae7209 */ /* 0x002fe20007810000 */
[----:B------:R-:W-:Y:S01]  /*7ee0*/  FMUL.FTZ R168, R175, UR27 ;  /* 0x0000001bafa87c20 */ /* 0x000fe20008410000 */
[----:B--2---:R-:W-:-:S05]  /*7ef0*/  FMNMX.FTZ R3, R12, R13, !PT ;  /* 0x0000000d0c037209 */ /* 0x004fca0007810000 */
[----:B------:R-:W1:Y:S01]  /*7f00*/  MUFU.TANH R162, R162 ;  /* 0x000000a200a27308 */ /* 0x000e620000002400 */
[----:B------:R-:W2:Y:S01]  /*7f10*/  SHFL.BFLY PT, R175, R174, 0x1, 0x1f ;  /* 0x0c201f00aeaf7f89 */ /* 0x000ea200000e0000 */
[----:B---3--:R-:W-:-:S04]  /*7f20*/  FMNMX.FTZ R172, R14, R3, !PT ;  /* 0x000000030eac7209 */ /* 0x008fc80007810000 */
[----:B----4-:R-:W-:Y:S02]  /*7f30*/  FMNMX.FTZ R3, R15, R172, !PT ;  /* 0x000000ac0f037209 */ /* 0x010fe40007810000 */
[----:B------:R-:W3:Y:S02]  /*7f40*/  MUFU.TANH R163, R163 ;  /* 0x000000a300a37308 */ /* 0x000ee40000002400 */
[----:B-----5:R-:W-:-:S04]  /*7f50*/  FMNMX.FTZ R172, R16, R3, !PT ;  /* 0x0000000310ac7209 */ /* 0x020fc80007810000 */
[----:B0-----:R-:W-:Y:S02]  /*7f60*/  FMNMX.FTZ R173, R161, R172, !PT ;  /* 0x000000aca1ad7209 */ /* 0x001fe40007810000 */
[----:B------:R-:W0:Y:S01]  /*7f70*/  MUFU.TANH R164, R164 ;  /* 0x000000a400a47308 */ /* 0x000e220000002400 */
[----:B------:R-:W-:-:S07]  /*7f80*/  FMUL.FTZ R172, R183, UR27 ;  /* 0x0000001bb7ac7c20 */ /* 0x000fce0008410000 */
[----:B------:R-:W4:Y:S01]  /*7f90*/  MUFU.TANH R165, R165 ;  /* 0x000000a500a57308 */ /* 0x000f220000002400 */
[----:B--2---:R-:W-:Y:S02]  /*7fa0*/  FMNMX.FTZ R3, R174, R175, !PT ;  /* 0x000000afae037209 */ /* 0x004fe40007810000 */
[----:B-1----:R-:W-:-:S03]  /*7fb0*/  FMNMX.FTZ R174, R162, R173, !PT ;  /* 0x000000ada2ae7209 */ /* 0x002fc60007810000 */
[----:B------:R-:W-:Y:S02]  /*7fc0*/  FMUL.FTZ R184, R3, UR7 ;  /* 0x0000000703b87c20 */ /* 0x000fe40008410000 */
[----:B------:R-:W1:Y:S01]  /*7fd0*/  MUFU.TANH R166, R166 ;  /* 0x000000a600a67308 */ /* 0x000e620000002400 */
[----:B---3--:R-:W-:Y:S01]  /*7fe0*/  FMNMX.FTZ R173, R163, R174, !PT ;  /* 0x000000aea3ad7209 */ /* 0x008fe20007810000 */
[----:B------:R-:W-:Y:S01]  /*7ff0*/  FADD.FTZ R18, -R3, R18 ;  /* 0x0000001203127221 */ /* 0x000fe20000010100 */
[--C-:B------:R-:W-:Y:S01]  /*8000*/  FFMA.FTZ R176, R20, UR7, -R184.reuse ;  /* 0x0000000714b07c23 */ /* 0x100fe200080108b8 */
[--C-:B------:R-:W-:Y:S01]  /*8010*/  FFMA.FTZ R20, R21, UR7, -R184.reuse ;  /* 0x0000000715147c23 */ /* 0x100fe200080108b8 */
[----:B0-----:R-:W-:Y:S01]  /*8020*/  FMNMX.FTZ R174, R164, R173, !PT ;  /* 0x000000ada4ae7209 */ /* 0x001fe20007810000 */
[--C-:B------:R-:W-:Y:S01]  /*8030*/  FFMA.FTZ R21, R22, UR7, -R184.reuse ;  /* 0x0000000716157c23 */ /* 0x100fe200080108b8 */
[--C-:B------:R-:W-:Y:S01]  /*8040*/  FFMA.FTZ R22, R23, UR7, -R184.reuse ;  /* 0x0000000717167c23 */ /* 0x100fe200080108b8 */
[----:B------:R-:W0:Y:S01]  /*8050*/  MUFU.TANH R167, R167 ;  /* 0x000000a700a77308 */ /* 0x000e220000002400 */
[----:B----4-:R-:W-:Y:S01]  /*8060*/  FMNMX.FTZ R173, R165, R174, !PT ;  /* 0x000000aea5ad7209 */ /* 0x010fe20007810000 */
[--C-:B------:R-:W-:Y:S01]  /*8070*/  FFMA.FTZ R23, R152, UR7, -R184.reuse ;  /* 0x0000000798177c23 */ /* 0x100fe200080108b8 */
[----:B------:R-:W-:Y:S01]  /*8080*/  FMUL.FTZ R18, R18, UR7 ;  /* 0x0000000712127c20 */ /* 0x000fe20008410000 */
[--C-:B------:R-:W-:Y:S01]  /*8090*/  FFMA.FTZ R17, R17, UR7, -R184.reuse ;  /* 0x0000000711117c23 */ /* 0x100fe200080108b8 */
[--C-:B------:R-:W-:Y:S01]  /*80a0*/  FFMA.FTZ R180, R156, UR7, -R184.reuse ;  /* 0x000000079cb47c23 */ /* 0x100fe200080108b8 */
[--C-:B------:R-:W-:Y:S01]  /*80b0*/  FFMA.FTZ R19, R19, UR7, -R184.reuse ;  /* 0x0000000713137c23 */ /* 0x100fe200080108b8 */
[--C-:B------:R-:W-:Y:S01]  /*80c0*/  FFMA.FTZ R177, R157, UR7, -R184.reuse ;  /* 0x000000079db17c23 */ /* 0x100fe200080108b8 */
[----:B------:R-:W2:Y:S01]  /*80d0*/  MUFU.TANH R168, R168 ;  /* 0x000000a800a87308 */ /* 0x000ea20000002400 */
[----:B-1----:R-:W-:Y:S01]  /*80e0*/  FMNMX.FTZ R174, R166, R173, !PT ;  /* 0x000000ada6ae7209 */ /* 0x002fe20007810000 */
[--C-:B------:R-:W-:Y:S01]  /*80f0*/  FFMA.FTZ R179, R159, UR7, -R184.reuse ;  /* 0x000000079fb37c23 */ /* 0x100fe200080108b8 */
[--C-:B------:R-:W-:Y:S01]  /*8100*/  FFMA.FTZ R178, R154, UR7, -R184.reuse ;  /* 0x000000079ab27c23 */ /* 0x100fe200080108b8 */
[----:B------:R-:W-:-:S04]  /*8110*/  FFMA.FTZ R182, R158, UR7, -R184 ;  /* 0x000000079eb67c23 */ /* 0x000fc800080108b8 */
[----:B------:R-:W1:Y:S01]  /*8120*/  MUFU.TANH R169, R169 ;  /* 0x000000a900a97308 */ /* 0x000e620000002400 */
[----:B0-----:R-:W-:Y:S01]  /*8130*/  FMNMX.FTZ R173, R167, R174, !PT ;  /* 0x000000aea7ad7209 */ /* 0x001fe20007810000 */
[----:B------:R-:W-:-:S06]  /*8140*/  FFMA.FTZ R174, R4, UR7, -R184 ;  /* 0x0000000704ae7c23 */ /* 0x000fcc00080108b8 */
[----:B------:R-:W0:Y:S01]  /*8150*/  MUFU.TANH R170, R170 ;  /* 0x000000aa00aa7308 */ /* 0x000e220000002400 */
[----:B--2---:R-:W-:-:S07]  /*8160*/  FMNMX.FTZ R4, R168, R173, !PT ;  /* 0x000000ada8047209 */ /* 0x004fce0007810000 */
[----:B------:R-:W2:Y:S01]  /*8170*/  MUFU.TANH R171, R171 ;  /* 0x000000ab00ab7308 */ /* 0x000ea20000002400 */
[----:B-1----:R-:W-:-:S07]  /*8180*/  FMNMX.FTZ R173, R169, R4, !PT ;  /* 0x00000004a9ad7209 */ /* 0x002fce0007810000 */
[----:B------:R-:W1:Y:S01]  /*8190*/  MUFU.TANH R172, R172 ;  /* 0x000000ac00ac7308 */ /* 0x000e620000002400 */
[----:B0-----:R-:W-:-:S07]  /*81a0*/  FMNMX.FTZ R4, R170, R173, !PT ;  /* 0x000000adaa047209 */ /* 0x001fce0007810000 */
[----:B------:R-:W0:Y:S01]  /*81b0*/  MUFU.EX2 R18, R18 ;  /* 0x0000001200127308 */ /* 0x000e220000000800 */
[----:B--2---:R-:W-:-:S07]  /*81c0*/  FMNMX.FTZ R173, R171, R4, !PT ;  /* 0x00000004abad7209 */ /* 0x004fce0007810000 */
[----:B------:R-:W2:Y:S01]  /*81d0*/  MUFU.EX2 R17, R17 ;  /* 0x0000001100117308 */ /* 0x000ea20000000800 */
[----:B-1----:R-:W-:Y:S01]  /*81e0*/  FMNMX.FTZ R4, R172, R173, !PT ;  /* 0x000000adac047209 */ /* 0x002fe20007810000 */
[----:B------:R-:W-:-:S04]  /*81f0*/  FFMA.FTZ R173, R153, UR7, -R184 ;  /* 0x0000000799ad7c23 */ /* 0x000fc800080108b8 */
[----:B------:R-:W1:Y:S02]  /*8200*/  SHFL.BFLY PT, R175, R4, 0x2, 0x1f ;  /* 0x0c401f0004af7f89 */ /* 0x000e6400000e0000 */
[----:B------:R-:W-:Y:S01]  /*8210*/  MUFU.EX2 R174, R174 ;  /* 0x000000ae00ae7308 */ /* 0x000fe20000000800 */
        /* <DEDUP_REMOVED lines=21> */
[----:B-1----:R-:W-:Y:S01]  /*8370*/  FMNMX.FTZ R152, R4, R175, !PT ;  /* 0x000000af04987209 */ /* 0x002fe20007810000 */
[----:B------:R-:W-:Y:S01]  /*8380*/  FFMA.FTZ R175, R155, UR7, -R184 ;  /* 0x000000079baf7c23 */ /* 0x000fe200080108b8 */
[----:B------:R-:W-:Y:S01]  /*8390*/  MUFU.EX2 R20, R20 ;  /* 0x0000001400147308 */ /* 0x000fe20000000800 */
[----:B------:R-:W-:-:S02]  /*83a0*/  IMAD.U32 R155, RZ, RZ, UR25 ;  /* 0x00000019ff9b7e24 */ /* 0x000fc4000f8e00ff */
[----:B------:R-:W-:Y:S01]  /*83b0*/  FFMA.FTZ R184, R160, UR7, -R184 ;  /* 0x00000007a0b87c23 */ /* 0x000fe200080108b8 */
[----:B------:R-:W1:Y:S01]  /*83c0*/  SHFL.BFLY PT, R153, R152, 0x1, 0x1f ;  /* 0x0c201f0098997f89 */ /* 0x000e6200000e0000 */
[-C--:B------:R-:W-:Y:S01]  /*83d0*/  FMUL.FTZ R60, R60, R18.reuse ;  /* 0x000000123c3c7220 */ /* 0x080fe20000410000 */
[-C--:B------:R-:W-:Y:S01]  /*83e0*/  FMUL.FTZ R61, R61, R18.reuse ;  /* 0x000000123d3d7220 */ /* 0x080fe20000410000 */
[-C--:B------:R-:W-:Y:S01]  /*83f0*/  FMUL.FTZ R64, R64, R18.reuse ;  /* 0x0000001240407220 */ /* 0x080fe20000410000 */
[-C--:B------:R-:W-:Y:S01]  /*8400*/  FMUL.FTZ R65, R65, R18.reuse ;  /* 0x0000001241417220 */ /* 0x080fe20000410000 */
        /* <DEDUP_REMOVED lines=19> */
[----:B-1----:R-:W-:Y:S01]  /*8540*/  FMNMX.FTZ R4, R152, R153, !PT ;  /* 0x0000009998047209 */ /* 0x002fe20007810000 */
[-C--:B------:R-:W-:Y:S01]  /*8550*/  FMUL.FTZ R97, R97, R18.reuse ;  /* 0x0000001261617220 */ /* 0x080fe20000410000 */
[----:B------:R-:W-:Y:S01]  /*8560*/  F2FP.F16.F32.PACK_AB R152, R174, R17 ;  /* 0x00000011ae98723e */ /* 0x000fe200000000ff */
[-C--:B------:R-:W-:Y:S01]  /*8570*/  FMUL.FTZ R100, R100, R18.reuse ;  /* 0x0000001264647220 */ /* 0x080fe20000410000 */
[-C--:B------:R-:W-:Y:S01]  /*8580*/  FMUL.FTZ R101, R101, R18.reuse ;  /* 0x0000001265657220 */ /* 0x080fe20000410000 */
[C---:B------:R-:W-:Y:S01]  /*8590*/  FADD.FTZ R13, -R4.reuse, R13 ;  /* 0x0000000d040d7221 */ /* 0x040fe20000010100 */
[----:B------:R-:W-:Y:S01]  /*85a0*/  FMUL.FTZ R181, R4, UR7 ;  /* 0x0000000704b57c20 */ /* 0x000fe20008410000 */
[----:B------:R-:W-:Y:S01]  /*85b0*/  MUFU.EX2 R173, R173 ;  /* 0x000000ad00ad7308 */ /* 0x000fe20000000800 */
[----:B------:R-:W-:Y:S01]  /*85c0*/  FMUL.FTZ R104, R104, R18 ;  /* 0x0000001268687220 */ /* 0x000fe20000410000 */
        /* <DEDUP_REMOVED lines=14> */
[----:B------:R1:W2:Y:S01]  /*86b0*/  MUFU.EX2 R156, R12 ;  /* 0x0000000c009c7308 */ /* 0x0002a20000000800 */
[--C-:B------:R-:W-:Y:S01]  /*86c0*/  FFMA.FTZ R169, R169, UR7, -R181.reuse ;  /* 0x00000007a9a97c23 */ /* 0x100fe200080108b5 */
[--C-:B------:R-:W-:Y:S01]  /*86d0*/  FFMA.FTZ R170, R170, UR7, -R181.reuse ;  /* 0x00000007aaaa7c23 */ /* 0x100fe200080108b5 */
[--C-:B------:R-:W-:Y:S01]  /*86e0*/  FFMA.FTZ R172, R172, UR7, -R181.reuse ;  /* 0x00000007acac7c23 */ /* 0x100fe200080108b5 */
[----:B------:R-:W-:Y:S01]  /*86f0*/  FFMA.FTZ R171, R171, UR7, -R181 ;  /* 0x00000007abab7c23 */ /* 0x000fe200080108b5 */
[----:B0-----:R-:W-:Y:S01]  /*8700*/  F2FP.F16.F32.PACK_AB R158, R23, R22 ;  /* 0x00000016179e723e */ /* 0x001fe200000000ff */
[-C--:B------:R-:W-:Y:S01]  /*8710*/  FMUL.FTZ R105, R105, R18.reuse ;  /* 0x0000001269697220 */ /* 0x080fe20000410000 */
[----:B------:R-:W-:Y:S01]  /*8720*/  FMUL.FTZ R108, R108, R18 ;  /* 0x000000126c6c7220 */ /* 0x000fe20000410000 */
[----:B------:R0:W3:Y:S01]  /*8730*/  MUFU.EX2 R153, R14 ;  /* 0x0000000e00997308 */ /* 0x0000e20000000800 */
[----:B-1----:R-:W-:-:S02]  /*8740*/  @!P1 IMAD R12, R155, 0x40, R0 ;  /* 0x000000409b0c9824 */ /* 0x002fc400078e0200 */
[-C--:B------:R-:W-:Y:S01]  /*8750*/  FMUL.FTZ R109, R109, R18.reuse ;  /* 0x000000126d6d7220 */ /* 0x080fe20000410000 */
[-C--:B------:R-:W-:Y:S01]  /*8760*/  FMUL.FTZ R112, R112, R18.reuse ;  /* 0x0000001270707220 */ /* 0x080fe20000410000 */
[-C--:B------:R-:W-:Y:S01]  /*8770*/  FMUL.FTZ R113, R113, R18.reuse ;  /* 0x0000001271717220 */ /* 0x080fe20000410000 */
[-C--:B------:R-:W-:Y:S01]  /*8780*/  FMUL.FTZ R116, R116, R18.reuse ;  /* 0x0000001274747220 */ /* 0x080fe20000410000 */
[----:B------:R-:W-:Y:S01]  /*8790*/  @!P1 LEA R12, R12, UR39, 0x2 ;  /* 0x000000270c0c9c11 */ /* 0x000fe2000f8e10ff */
[----:B------:R-:W-:Y:S01]  /*87a0*/  FMUL.FTZ R117, R117, R18 ;  /* 0x0000001275757220 */ /* 0x000fe20000410000 */
[----:B------:R-:W1:Y:S01]  /*87b0*/  MUFU.EX2 R15, R15 ;  /* 0x0000000f000f7308 */ /* 0x000e620000000800 */
[----:B--2---:R-:W-:Y:S01]  /*87c0*/  FFMA.FTZ R6, R13, R6, R156 ;  /* 0x000000060d067223 */ /* 0x004fe2000001009c */
[----:B0-----:R-:W-:Y:S01]  /*87d0*/  FADD.FTZ R14, R174, R5 ;  /* 0x00000005ae0e7221 */ /* 0x001fe20000010000 */
[----:B------:R-:W-:Y:S01]  /*87e0*/  @!P1 STS [R12+0x28800], R18 ;  /* 0x028800120c009388 */ /* 0x000fe20000000800 */
[-C--:B------:R-:W-:Y:S01]  /*87f0*/  FMUL.FTZ R120, R120, R18.reuse ;  /* 0x0000001278787220 */ /* 0x080fe20000410000 */
[----:B------:R-:W-:Y:S01]  /*8800*/  FMUL.FTZ R121, R121, R18 ;  /* 0x0000001279797220 */ /* 0x000fe20000410000 */
[----:B------:R-:W-:Y:S01]  /*8810*/  FADD.FTZ R5, R19, R14 ;  /* 0x0000000e13057221 */ /* 0x000fe20000010000 */
[----:B------:R0:W-:Y:S01]  /*8820*/  @!P1 STS [R12+0x28820], R13 ;  /* 0x0288200d0c009388 */ /* 0x0001e20000000800 */
[----:B------:R-:W2:Y:S01]  /*8830*/  MUFU.EX2 R16, R16 ;  /* 0x0000001000107308 */ /* 0x000ea20000000800 */
[C---:B---3--:R-:W-:Y:S01]  /*8840*/  FADD.FTZ R6, R153.reuse, R6 ;  /* 0x0000000699067221 */ /* 0x048fe20000010000 */
[----:B------:R-:W-:Y:S01]  /*8850*/  FADD.FTZ R5, R176, R5 ;  /* 0x00000005b0057221 */ /* 0x000fe20000010000 */
[----:B------:R-:W-:Y:S01]  /*8860*/  F2FP.F16.F32.PACK_AB R153, R153, R156 ;  /* 0x0000009c9999723e */ /* 0x000fe200000000ff */
[----:B------:R-:W-:Y:S01]  /*8870*/  FMUL.FTZ R124, R124, R18 ;  /* 0x000000127c7c7220 */ /* 0x000fe20000410000 */
[----:B------:R-:W-:Y:S01]  /*8880*/  F2FP.F16.F32.PACK_AB R156, R21, R20 ;  /* 0x00000014159c723e */ /* 0x000fe200000000ff */
[----:B------:R-:W-:Y:S01]  /*8890*/  FADD.FTZ R14, R20, R5 ;  /* 0x00000005140e7221 */ /* 0x000fe20000010000 */
        /* <DEDUP_REMOVED lines=11> */
[----:B------:R-:W-:Y:S01]  /*8950*/  FADD.FTZ R155, R21, R14 ;  /* 0x0000000e159b7221 */ /* 0x000fe20000010000 */
[-C--:B------:R-:W-:Y:S01]  /*8960*/  FMUL.FTZ R140, R140, R18.reuse ;  /* 0x000000128c8c7220 */ /* 0x080fe20000410000 */
[-C--:B------:R-:W-:Y:S01]  /*8970*/  FMUL.FTZ R141, R141, R18.reuse ;  /* 0x000000128d8d7220 */ /* 0x080fe20000410000 */
[-C--:B------:R-:W-:Y:S01]  /*8980*/  FMUL.FTZ R144, R144, R18.reuse ;  /* 0x0000001290907220 */ /* 0x080fe20000410000 */
[----:B------:R-:W-:Y:S01]  /*8990*/  FADD.FTZ R14, R22, R155 ;  /* 0x0000009b160e7221 */ /* 0x000fe20000010000 */
[----:B------:R-:W-:Y:S01]  /*89a0*/  F2FP.F16.F32.PACK_AB R155, R16, R15 ;  /* 0x0000000f109b723e */ /* 0x000fe200000000ff */
[----:B------:R-:W2:Y:S01]  /*89b0*/  MUFU.EX2 R159, R163 ;  /* 0x000000a3009f7308 */ /* 0x000ea20000000800 */
[----:B---3--:R-:W-:Y:S01]  /*89c0*/  FADD.FTZ R5, R157, R6 ;  /* 0x000000069d057221 */ /* 0x008fe20000010000 */
[----:B------:R-:W-:Y:S01]  /*89d0*/  FADD.FTZ R14, R23, R14 ;  /* 0x0000000e170e7221 */ /* 0x000fe20000010000 */
[----:B------:R-:W-:Y:S01]  /*89e0*/  BAR.SYNC.DEFER_BLOCKING 0xf, 0x100 ;  /* 0x03c4000000007b1d */ /* 0x000fe20000010000 */
[-C--:B------:R-:W-:Y:S01]  /*89f0*/  FMUL.FTZ R145, R145, R18.reuse ;  /* 0x0000001291917220 */ /* 0x080fe20000410000 */
[-C--:B------:R-:W-:Y:S01]  /*8a00*/  FMUL.FTZ R148, R148, R18.reuse ;  /* 0x0000001294947220 */ /* 0x080fe20000410000 */
[----:B------:R-:W-:Y:S01]  /*8a10*/  FMUL.FTZ R149, R149, R18 ;  /* 0x0000001295957220 */ /* 0x000fe20000410000 */
[-C--:B------:R-:W-:Y:S01]  /*8a20*/  FMUL.FTZ R26, R26, R13.reuse ;  /* 0x0000000d1a1a7220 */ /* 0x080fe20000410000 */
[----:B------:R-:W-:Y:S01]  /*8a30*/  FMUL.FTZ R27, R27, R13 ;  /* 0x0000000d1b1b7220 */ /* 0x000fe20000410000 */
[----:B------:R-:W3:Y:S01]  /*8a40*/  MUFU.EX2 R164, R164 ;  /* 0x000000a400a47308 */ /* 0x000ee20000000800 */
[C---:B-1----:R-:W-:Y:S01]  /*8a50*/  FADD.FTZ R6, R162.reuse, R5 ;  /* 0x00000005a2067221 */ /* 0x042fe20000010000 */
[----:B------:R-:W-:Y:S01]  /*8a60*/  F2FP.F16.F32.PACK_AB R157, R162, R157 ;  /* 0x0000009da29d723e */ /* 0x000fe200000000ff */
        /* <DEDUP_REMOVED lines=13> */
[----:B------:R-:W0:Y:S01]  /*8b40*/  MUFU.EX2 R166, R166 ;  /* 0x000000a600a67308 */ /* 0x000e220000000800 */
[C---:B---3--:R-:W-:Y:S01]  /*8b50*/  FADD.FTZ R6, R164.reuse, R5 ;  /* 0x00000005a4067221 */ /* 0x048fe20000010000 */
[----:B------:R-:W-:Y:S01]  /*8b60*/  FADD.FTZ R5, R173, R14 ;  /* 0x0000000ead057221 */ /* 0x000fe20000010000 */
[----:B------:R-:W-:Y:S01]  /*8b70*/  F2FP.F16.F32.PACK_AB R159, R164, R159 ;  /* 0x0000009fa49f723e */ /* 0x000fe200000000ff */
[----:B------:R2:W-:Y:S01]  /*8b80*/  STSM.16.M88.4 [R10+0x26800], R152 ;  /* 0x026800980a007844 */ /* 0x0005e20000000200 */
[-C--:B------:R-:W-:Y:S01]  /*8b90*/  FMUL.FTZ R51, R51, R13.reuse ;  /* 0x0000000d33337220 */ /* 0x080fe20000410000 */
[-C--:B------:R-:W-:Y:S01]  /*8ba0*/  FMUL.FTZ R54, R54, R13.reuse ;  /* 0x0000000d36367220 */ /* 0x080fe20000410000 */
[-C--:B------:R-:W-:Y:S01]  /*8bb0*/  FMUL.FTZ R55, R55, R13.reuse ;  /* 0x0000000d37377220 */ /* 0x080fe20000410000 */
[----:B------:R-:W3:Y:S01]  /*8bc0*/  MUFU.EX2 R163, R167 ;  /* 0x000000a700a37308 */ /* 0x000ee20000000800 */
[----:B-1----:R-:W-:Y:S01]  /*8bd0*/  FADD.FTZ R17, R165, R6 ;  /* 0x00000006a5117221 */ /* 0x002fe20000010000 */
[----:B------:R2:W-:Y:S01]  /*8be0*/  STSM.16.M88.4 [R9], R156 ;  /* 0x0000009c09007844 */ /* 0x0005e20000000200 */
[-C--:B------:R-:W-:Y:S01]  /*8bf0*/  FMUL.FTZ R58, R58, R13.reuse ;  /* 0x0000000d3a3a7220 */ /* 0x080fe20000410000 */
[-C--:B------:R-:W-:Y:S01]  /*8c00*/  FMUL.FTZ R59, R59, R13.reuse ;  /* 0x0000000d3b3b7220 */ /* 0x080fe20000410000 */
[-C--:B------:R-:W-:Y:S01]  /*8c10*/  FMUL.FTZ R62, R62, R13.reuse ;  /* 0x0000000d3e3e7220 */ /* 0x080fe20000410000 */
[-C--:B------:R-:W-:Y:S01]  /*8c20*/  FMUL.FTZ R63, R63, R13.reuse ;  /* 0x0000000d3f3f7220 */ /* 0x080fe20000410000 */
[----:B------:R-:W-:Y:S01]  /*8c30*/  FMUL.FTZ R66, R66, R13 ;  /* 0x0000000d42427220 */ /* 0x000fe20000410000 */
[----:B------:R-:W1:Y:S01]  /*8c40*/  MUFU.EX2 R178, R178 ;  /* 0x000000b200b27308 */ /* 0x000e620000000800 */
        /* <DEDUP_REMOVED lines=65> */
[----:B------:R-:W-:-:S06]  /*9060*/  FMUL.FTZ R151, R151, R13 ;  /* 0x0000000d97977220 */ /* 0x000fcc0000410000 */
[----:B------:R-:W1:Y:S01]  /*9070*/  MUFU.EX2 R179, R179 ;  /* 0x000000b300b37308 */ /* 0x000e620000000800 */
[----:B0-----:R-:W-:-:S07]  /*9080*/  FADD.FTZ R15, R167, R12 ;  /* 0x0000000ca70f7221 */ /* 0x001fce0000010000 */
[----:B------:R-:W0:Y:S01]  /*9090*/  MUFU.EX2 R184, R184 ;  /* 0x000000b800b87308 */ /* 0x000e220000000800 */
[C---:B---3--:R-:W-:Y:S01]  /*90a0*/  FADD.FTZ R6, R182.reuse, R5 ;  /* 0x00000005b6067221 */ /* 0x048fe20000010000 */
[----:B------:R-:W-:-:S06]  /*90b0*/  F2FP.F16.F32.PACK_AB R164, R182, R177 ;  /* 0x000000b1b6a4723e */ /* 0x000fcc00000000ff */
[----:B------:R-:W3:Y:S01]  /*90c0*/  MUFU.EX2 R172, R172 ;  /* 0x000000ac00ac7308 */ /* 0x000ee20000000800 */
[----:B-1----:R-:W-:Y:S01]  /*90d0*/  FADD.FTZ R5, R179, R6 ;  /* 0x00000006b3057221 */ /* 0x002fe20000010000 */
[----:B0-----:R-:W-:-:S03]  /*90e0*/  F2FP.F16.F32.PACK_AB R166, R184, R179 ;  /* 0x000000b3b8a6723e */ /* 0x001fc600000000ff */
[----:B------:R-:W-:Y:S01]  /*90f0*/  FADD.FTZ R5, R184, R5 ;  /* 0x00000005b8057221 */ /* 0x000fe20000010000 */
[C---:B---3--:R-:W-:Y:S01]  /*9100*/  F2FP.F16.F32.PACK_AB R167, R172.reuse, R167 ;  /* 0x000000a7aca7723e */ /* 0x048fe200000000ff */
[----:B------:R-:W-:-:S04]  /*9110*/  FADD.FTZ R6, R172, R15 ;  /* 0x0000000fac067221 */ /* 0x000fc80000010000 */
[----:B------:R2:W-:Y:S01]  /*9120*/  STSM.16.M88.4 [R7], R164 ;  /* 0x000000a407007844 */ /* 0x0005e20000000200 */
[----:B------:R-:W-:Y:S05]  /*9130*/  @!P0 BRA `(.L_x_4096) ;  /* 0x0000000000048947 */ /* 0x000fea0003800000 */
[----:B------:R-:W-:Y:S01]  /*9140*/  BPT.TRAP 0x1 ;  /* 0x000000040000795c */ /* 0x000fe20000300000 */
.L_x_4096:
[----:B------:R0:W1:Y:S01]  /*9150*/  SYNCS.PHASECHK.TRANS64.TRYWAIT P1, [UR6+0x28c50], R11 ;  /* 0x028c500bff0075a7 */ /* 0x0000620008020146 */
[----:B------:R-:W-:Y:S05]  /*9160*/  @!P0 BRA `(.L_x_4097) ;  /* 0x0000000000048947 */ /* 0x000fea0003800000 */
[----:B------:R-:W-:Y:S01]  /*9170*/  BPT.TRAP 0x1 ;  /* 0x000000040000795c */ /* 0x000fe20000300000 */
.L_x_4097:
[----:B-1----:R-:W-:Y:S05]  /*9180*/  @P1 BRA `(.L_x_4098) ;  /* 0x0000000000081947 */ /* 0x002fea0003800000 */
[----:B------:R-:W1:Y:S02]  /*9190*/  SYNCS.PHASECHK.TRANS64.TRYWAIT P1, [UR6+0x28c50], R11 ;  /* 0x028c500bff0075a7 */ /* 0x000e640008020146 */
[----:B-1----:R-:W-:Y:S05]  /*91a0*/  @!P1 BRA `(.L_x_4099) ;  /* 0x00000070000c9947 */ /* 0x002fea0003800000 */
.L_x_4098:
        /* <DEDUP_REMOVED lines=34> */
.L_x_4100:
        /* <DEDUP_REMOVED lines=10> */
.L_x_4090:
[----:B0-2---:R-:W0:Y:S01]  /*9470*/  SHFL.BFLY PT, R8, R5, 0x2, 0x1f ;  /* 0x0c401f0005087f89 */ /* 0x005e2200000e0000 */
[----:B------:R-:W-:Y:S08]  /*9480*/  BAR.ARV 0x8, 0x100 ;  /* 0x0204000000007b1d */ /* 0x000ff00000002000 */
[----:B------:R-:W-:Y:S01]  /*9490*/  BAR.SYNC.DEFER_BLOCKING 0xf, 0x100 ;  /* 0x03c4000000007b1d */ /* 0x000fe20000010000 */
[----:B------:R-:W-:-:S02]  /*94a0*/  ISETP.NE.AND P0, PT, R2, RZ, PT ;  /* 0x000000ff0200720c */ /* 0x000fc40003f05270 */
[----:B------:R-:W-:-:S03]  /*94b0*/  MOV R2, RZ ;  /* 0x000000ff00027202 */ /* 0x000fc60000000f00 */
[----:B------:R-:W2:Y:S01]  /*94c0*/  SHFL.BFLY PT, R9, R6, 0x2, 0x1f ;  /* 0x0c401f0006097f89 */ /* 0x000ea200000e0000 */
[----:B0-----:R-:W-:Y:S01]  /*94d0*/  FADD.FTZ R8, R8, R5 ;  /* 0x0000000508087221 */ /* 0x001fe20000010000 */
[----:B------:R-:W-:-:S04]  /*94e0*/  IMAD.U32 R5, RZ, RZ, UR4 ;  /* 0x00000004ff057e24 */ /* 0x000fc8000f8e00ff */
[----:B------:R-:W1:Y:S01]  /*94f0*/  SHFL.BFLY PT, R7, R8, 0x1, 0x1f ;  /* 0x0c201f0008077f89 */ /* 0x000e6200000e0000 */
[----:B------:R-:W-:Y:S01]  /*9500*/  IMAD R0, R5, 0x40, R0 ;  /* 0x0000004005007824 */ /* 0x000fe200078e0200 */
[----:B------:R-:W-:-:S04]  /*9510*/  MOV R5, 0xff800000 ;  /* 0xff80000000057802 */ /* 0x000fc80000000f00 */
[----:B------:R-:W-:Y:S01]  /*9520*/  @!P0 LEA R0, R0, UR39, 0x2 ;  /* 0x0000002700008c11 */ /* 0x000fe2000f8e10ff */
[----:B--2---:R-:W-:Y:S01]  /*9530*/  FADD.FTZ R9, R9, R6 ;  /* 0x0000000609097221 */ /* 0x004fe20000010000 */
[----:B------:R-:W-:-:S04]  /*9540*/  IMAD.MOV.U32 R6, RZ, RZ, -0x800000 ;  /* 0xff800000ff067424 */ /* 0x000fc800078e00ff */
[----:B------:R-:W0:Y:S01]  /*9550*/  SHFL.BFLY PT, R10, R9, 0x1, 0x1f ;  /* 0x0c201f00090a7f89 */ /* 0x000e2200000e0000 */
[----:B-1----:R-:W-:Y:S01]  /*9560*/  FADD.FTZ R11, R8, R7 ;  /* 0x00000007080b7221 */ /* 0x002fe20000010000 */
[----:B------:R-:W-:-:S04]  /*9570*/  IMAD.MOV.U32 R7, RZ, RZ, RZ ;  /* 0x000000ffff077224 */ /* 0x000fc800078e00ff */
[----:B------:R-:W-:-:S13]  /*9580*/  FSETP.NE.FTZ.AND P1, PT, R11, RZ, PT ;  /* 0x000000ff0b00720b */ /* 0x000fda0003f35000 */
[----:B------:R-:W1:Y:S01]  /*9590*/  @P1 MUFU.RCP R7, R11 ;  /* 0x0000000b00071308 */ /* 0x000e620000001000 */
[----:B0-----:R-:W-:-:S05]  /*95a0*/  FADD.FTZ R10, R9, R10 ;  /* 0x0000000a090a7221 */ /* 0x001fca0000010000 */
[----:B------:R-:W-:Y:S02]  /*95b0*/  FSETP.NE.FTZ.AND P2, PT, R10, RZ, PT ;  /* 0x000000ff0a00720b */ /* 0x000fe40003f55000 */
[----:B------:R-:W-:Y:S01]  /*95c0*/  @P1 MUFU.LG2 R8, R11 ;  /* 0x0000000b00081308 */ /* 0x000fe20000000c00 */
[----:B-1----:R-:W-:Y:S01]  /*95d0*/  @!P0 STS [R0+0x28800], R7 ;  /* 0x0288000700008388 */ /* 0x002fe20000000800 */
[-C--:B------:R-:W-:Y:S01]  /*95e0*/  FMUL.FTZ R24, R24, R7.reuse ;  /* 0x0000000718187220 */ /* 0x080fe20000410000 */
[----:B------:R-:W-:-:S08]  /*95f0*/  FMUL.FTZ R25, R25, R7 ;  /* 0x0000000719197220 */ /* 0x000fd00000410000 */
[----:B------:R-:W0:Y:S01]  /*9600*/  @P2 MUFU.RCP R2, R10 ;  /* 0x0000000a00022308 */ /* 0x000e220000001000 */
[-C--:B------:R-:W-:Y:S01]  /*9610*/  FMUL.FTZ R28, R28, R7.reuse ;  /* 0x000000071c1c7220 */ /* 0x080fe20000410000 */
[-C--:B------:R-:W-:Y:S01]  /*9620*/  FMUL.FTZ R29, R29, R7.reuse ;  /* 0x000000071d1d7220 */ /* 0x080fe20000410000 */
[-C--:B------:R-:W-:Y:S01]  /*9630*/  FMUL.FTZ R32, R32, R7.reuse ;  /* 0x0000000720207220 */ /* 0x080fe20000410000 */
[-C--:B------:R-:W-:Y:S01]  /*9640*/  FMUL.FTZ R33, R33, R7.reuse ;  /* 0x0000000721217220 */ /* 0x080fe20000410000 */
[-C--:B------:R-:W-:Y:S01]  /*9650*/  FMUL.FTZ R36, R36, R7.reuse ;  /* 0x0000000724247220 */ /* 0x080fe20000410000 */
[-C--:B------:R-:W-:Y:S01]  /*9660*/  FMUL.FTZ R37, R37, R7.reuse ;  /* 0x0000000725257220 */ /* 0x080fe20000410000 */
[-C--:B------:R-:W-:Y:S01]  /*9670*/  FMUL.FTZ R40, R40, R7.reuse ;  /* 0x0000000728287220 */ /* 0x080fe20000410000 */
        /* <DEDUP_REMOVED lines=19> */
[----:B0-----:R-:W-:Y:S01]  /*97b0*/  MOV R0, UR7 ;  /* 0x0000000700007c02 */ /* 0x001fe20008000f00 */
        /* <DEDUP_REMOVED lines=40> */
[----:B------:R-:W-:Y:S01]  /*9a40*/  @P2 FMUL.FTZ R10, R10, 0.69314718246459960938 ;  /* 0x3f3172180a0a2820 */ /* 0x000fe20000410000 */
[----:B------:R-:W-:Y:S01]  /*9a50*/  @P1 FMUL.FTZ R7, R8, 0.69314718246459960938 ;  /* 0x3f31721808071820 */ /* 0x000fe20000410000 */
[----:B--2---:R-:W-:Y:S01]  /*9a60*/  @P2 FMUL.FTZ R9, R9, 0.69314718246459960938 ;  /* 0x3f31721809092820 */ /* 0x004fe20000410000 */
        /* <DEDUP_REMOVED lines=68> */
.L_x_4054:
[----:B------:R-:W-:Y:S05]  /*9eb0*/  @P0 BRA `(.L_x_4102) ;  /* 0x0000002000f80947 */ /* 0x000fea0003800000 */
[----:B------:R-:W0:Y:S01]  /*9ec0*/  S2R R0, SR_TID.X ;  /* 0x0000000000007919 */ /* 0x000e220000002100 */
[----:B------:R-:W2:Y:S01]  /*9ed0*/  S2UR UR5, SR_CgaCtaId ;  /* 0x00000000000579c3 */ /* 0x000ea20000008800 */
[----:B------:R-:W-:Y:S01]  /*9ee0*/  UMOV UR4, 0x400 ;  /* 0x0000040000047882 */ /* 0x000fe20000000000 */
[----:B------:R-:W-:-:S06]  /*9ef0*/  IMAD R2, RZ, RZ, -UR42 ;  /* 0x8000002aff027e24 */ /* 0x000fcc000f8e02ff */
[----:B------:R-:W-:Y:S08]  /*9f00*/  BAR.SYNC.DEFER_BLOCKING 0x1, 0x100 ;  /* 0x0044000000007b1d */ /* 0x000ff00000010000 */
[----:B------:R-:W3:Y:S08]  /*9f10*/  S2UR UR6, SR_CTAID.Y ;  /* 0x00000000000679c3 */ /* 0x000ef00000002600 */
[----:B------:R-:W3:Y:S01]  /*9f20*/  LDC R3, c[0x0][0xc50] ;  /* 0x00031400ff037b82 */ /* 0x000ee20000000800 */
[----:B--2---:R-:W-:-:S07]  /*9f30*/  ULEA UR4, UR5, UR4, 0x18 ;  /* 0x0000000405047291 */ /* 0x004fce000f8ec03f */
[----:B------:R-:W2:Y:S01]  /*9f40*/  LDC R7, c[0x0][0xbe8] ;  /* 0x0002fa00ff077b82 */ /* 0x000ea20000000800 */
[----:B------:R-:W-:Y:S01]  /*9f50*/  UIADD3 UR4, UR4, 0x28c20, URZ ;  /* 0x00028c2004047890 */ /* 0x000fe2000fffe03f */
[----:B0-----:R-:W-:-:S03]  /*9f60*/  VIADD R18, R0, 0xffffff80 ;  /* 0xffffff8000127836 */ /* 0x001fc60000000000 */
[----:B------:R-:W-:Y:S02]  /*9f70*/  UPRMT UR4, URZ, 0x654, UR4 ;  /* 0x000006543f047896 */ /* 0x000fe40008000004 */
[----:B------:R-:W-:-:S04]  /*9f80*/  SHF.R.S32.HI R21, RZ, 0x1f, R18 ;  /* 0x0000001fff157819 */ /* 0x000fc80000011412 */
[----:B------:R-:W-:Y:S01]  /*9f90*/  LEA.HI R4, R21, R18, RZ, 0x7 ;  /* 0x0000001215047211 */ /* 0x000fe200078f38ff */
[----:B---3--:R-:W-:Y:S01]  /*9fa0*/  IMAD R2, R3, R2, UR6 ;  /* 0x0000000603027e24 */ /* 0x008fe2000f8e0202 */
[----:B------:R-:W-:Y:S01]  /*9fb0*/  USHF.R.S32.HI UR6, URZ, 0x1f, UR42 ;  /* 0x0000001f3f067899 */ /* 0x000fe2000801142a */
[----:B------:R-:W-:Y:S01]  /*9fc0*/  SYNCS.ARRIVE.TRANS64.RED.A1T0 RZ, [UR4], RZ ;  /* 0x000000ffffff79a7 */ /* 0x000fe20008100404 */
[----:B------:R-:W-:Y:S02]  /*9fd0*/  SHF.R.S32.HI R0, RZ, 0x7, R4 ;  /* 0x00000007ff007819 */ /* 0x000fe40000011404 */
[----:B------:R-:W-:Y:S02]  /*9fe0*/  LOP3.LUT R9, R4, 0xffffff80, RZ, 0xc0, !PT ;  /* 0xffffff8004097812 */ /* 0x000fe400078ec0ff */
[----:B------:R-:W-:Y:S01]  /*9ff0*/  SHF.R.S32.HI R3, RZ, 0x1f, R2 ;  /* 0x0000001fff037819 */ /* 0x000fe20000011402 */
[----:B------:R-:W0:Y:S01]  /*a000*/  SHFL.IDX PT, R10, R0, RZ, 0x1f ;  /* 0x00001fff000a7589 */ /* 0x000e2200000e0000 */
[----:B------:R-:W-:-:S02]  /*a010*/  IADD3 R8, R18, -R9, RZ ;  /* 0x8000000912087210 */ /* 0x000fc40007ffe0ff */
[----:B--2---:R-:W-:Y:S02]  /*a020*/  ISETP.NE.AND P1, PT, R7, 0x1, PT ;  /* 0x000000010700780c */ /* 0x004fe40003f25270 */
[----:B------:R-:W-:-:S04]  /*a030*/  SHF.R.S32.HI R155, RZ, 0x1f, R8 ;  /* 0x0000001fff9b7819 */ /* 0x000fc80000011408 */
[----:B------:R-:W-:-:S04]  /*a040*/  LEA.HI R9, R155, R8, RZ, 0x2 ;  /* 0x000000089b097211 */ /* 0x000fc800078f10ff */
[----:B------:R-:W-:Y:S02]  /*a050*/  SHF.R.S32.HI R154, RZ, 0x2, R9 ;  /* 0x00000002ff9a7819 */ /* 0x000fe40000011409 */
[----:B0-----:R-:W-:-:S13]  /*a060*/  ISETP.NE.AND P0, PT, R10, RZ, PT ;  /* 0x000000ff0a00720c */ /* 0x001fda0003f05270 */
[----:B------:R-:W-:Y:S05]  /*a070*/  @P0 BRA `(.L_x_4103) ;  /* 0x0000000400440947 */ /* 0x000fea0003800000 */
[----:B------:R-:W0:Y:S01]  /*a080*/  LDC R19, c[0x0][0xbe8] ;  /* 0x0002fa00ff137b82 */ /* 0x000e220000000800 */
[----:B------:R-:W-:Y:S01]  /*a090*/  LOP3.LUT R11, R4, 0xffffff80, RZ, 0xc0, !PT ;  /* 0xffffff80040b7812 */ /* 0x000fe200078ec0ff */
[----:B------:R-:W2:Y:S01]  /*a0a0*/  S2R R23, SR_CTAID.X ;  /* 0x0000000000177919 */ /* 0x000ea20000002500 */
[----:B------:R-:W-:Y:S01]  /*a0b0*/  LEA.HI R10, R21, R18, RZ, 0x2 ;  /* 0x00000012150a7211 */ /* 0x000fe200078f10ff */
[----:B------:R-:W-:Y:S02]  /*a0c0*/  ULDC.64 UR4, c[0x0][0xbd0] ;  /* 0x0002f40000047ab9 */ /* 0x000fe40000000a00 */
[----:B------:R-:W-:Y:S01]  /*a0d0*/  IMAD.IADD R20, R18, 0x1, -R11 ;  /* 0x0000000112147824 */ /* 0x000fe200078e0a0b */
[----:B------:R-:W-:Y:S01]  /*a0e0*/  LOP3.LUT R17, R10, 0xfffffffc, RZ, 0xc0, !PT ;  /* 0xfffffffc0a117812 */ /* 0x000fe200078ec0ff */
[----:B------:R-:W3:Y:S01]  /*a0f0*/  S2UR UR7, SR_CTAID.Z ;  /* 0x00000000000779c3 */ /* 0x000ee20000002700 */
[----:B------:R-:W-:Y:S02]  /*a100*/  UIMAD.WIDE.U32 UR8, UR42, UR4, URZ ;  /* 0x000000042a0872a5 */ /* 0x000fe4000f8e003f */
[----:B------:R-:W-:Y:S01]  /*a110*/  SHF.R.S32.HI R11, RZ, 0x1f, R20 ;  /* 0x0000001fff0b7819 */ /* 0x000fe20000011414 */
[----:B------:R-:W-:Y:S01]  /*a120*/  IMAD.IADD R10, R18, 0x1, -R17 ;  /* 0x00000001120a7824 */ /* 0x000fe200078e0a11 */
[----:B------:R-:W-:-:S02]  /*a130*/  UIMAD UR4, UR6, UR4, URZ ;  /* 0x00000004060472a4 */ /* 0x000fc4000f8e023f */
[C---:B------:R-:W-:Y:S01]  /*a140*/  LEA.HI R22, R11.reuse, R20, RZ, 0x2 ;  /* 0x000000140b167211 */ /* 0x040fe200078f10ff */
[----:B------:R-:W4:Y:S01]  /*a150*/  LDC.64 R14, c[0x0][0xbd8] ;  /* 0x0002f600ff0e7b82 */ /* 0x000f220000000a00 */
[----:B------:R-:W-:Y:S01]  /*a160*/  LEA.HI R12, R10, R10, RZ, 0x1 ;  /* 0x0000000a0a0c7211 */ /* 0x000fe200078f08ff */
[----:B------:R-:W-:Y:S01]  /*a170*/  UIMAD UR4, UR42, UR5, UR4 ;  /* 0x000000052a0472a4 */ /* 0x000fe2000f8e0204 */
[--C-:B------:R-:W-:Y:S02]  /*a180*/  SHF.R.S32.HI R4, RZ, 0x2, R22.reuse ;  /* 0x00000002ff047819 */ /* 0x100fe40000011416 */
[----:B------:R-:W-:Y:S01]  /*a190*/  SHF.R.S32.HI R13, RZ, 0x1f, R22 ;  /* 0x0000001fff0d7819 */ /* 0x000fe20000011416 */
[----:B------:R-:W-:Y:S01]  /*a1a0*/  UIADD3 UR4, UR9, UR4, URZ ;  /* 0x0000000409047290 */ /* 0x000fe2000fffe03f */
[----:B------:R-:W-:Y:S02]  /*a1b0*/  LEA.HI R11, R11, R20, RZ, 0x5 ;  /* 0x000000140b0b7211 */ /* 0x000fe400078f28ff */
[----:B0-----:R-:W-:-:S02]  /*a1c0*/  ISETP.NE.AND P0, PT, R19, 0x1, PT ;  /* 0x000000011300780c */ /* 0x001fc40003f05270 */
[----:B------:R-:W-:Y:S02]  /*a1d0*/  LEA.HI R13, R13, R4, RZ, 0x3 ;  /* 0x000000040d0d7211 */ /* 0x000fe400078f18ff */
[----:B------:R-:W-:Y:S02]  /*a1e0*/  LOP3.LUT R153, R12, 0x1ffffffe, RZ, 0xc0, !PT ;  /* 0x1ffffffe0c997812 */ /* 0x000fe400078ec0ff */
[----:B------:R-:W-:Y:S01]  /*a1f0*/  LOP3.LUT R13, R13, 0xfffffff8, RZ, 0xc0, !PT ;  /* 0xfffffff80d0d7812 */ /* 0x000fe200078ec0ff */
[----:B---3--:R-:W-:Y:S01]  /*a200*/  USHF.R.S32.HI UR5, URZ, 0x1f, UR7 ;  /* 0x0000001f3f057899 */ /* 0x008fe20008011407 */
[----:B------:R-:W-:Y:S01]  /*a210*/  SHF.R.S32.HI R11, RZ, 0x5, R11 ;  /* 0x00000005ff0b7819 */ /* 0x000fe2000001140b */
[----:B------:R-:W-:Y:S01]  /*a220*/  IMAD.IADD R153, R10, 0x1, -R153 ;  /* 0x000000010a997824 */ /* 0x000fe200078e0a99 */
[----:B------:R-:W-:Y:S02]  /*a230*/  IADD3 R4, R4, -R13, RZ ;  /* 0x8000000d04047210 */ /* 0x000fe40007ffe0ff */
[----:B------:R-:W-:Y:S01]  /*a240*/  MOV R10, UR8 ;  /* 0x00000008000a7c02 */ /* 0x000fe20008000f00 */
[----:B------:R-:W0:Y:S02]  /*a250*/  @P0 LDC R13, c[0x0][0xbec] ;  /* 0x0002fb00ff0d0b82 */ /* 0x000e240000000800 */
[----:B------:R-:W-:-:S02]  /*a260*/  IMAD R152, R11, 0x10, R4 ;  /* 0x000000100b987824 */ /* 0x000fc400078e0204 */
[C---:B----4-:R-:W-:Y:S02]  /*a270*/  IMAD R12, R14.reuse, UR5, RZ ;  /* 0x000000050e0c7c24 */ /* 0x050fe4000f8e02ff */
[----:B------:R-:W-:Y:S02]  /*a280*/  IMAD R4, R153, 0x8, R152 ;  /* 0x0000000899047824 */ /* 0x000fe400078e0298 */
[----:B------:R-:W3:Y:S01]  /*a290*/  @P0 LDC R17, c[0x0][0xbf0] ;  /* 0x0002fc00ff110b82 */ /* 0x000ee20000000800 */
[----:B------:R-:W-:Y:S01]  /*a2a0*/  IMAD.U32 R11, RZ, RZ, UR9 ;  /* 0x00000009ff0b7e24 */ /* 0x000fe2000f8e00ff */
[----:B------:R-:W-:Y:S01]  /*a2b0*/  MOV R11, UR4 ;  /* 0x00000004000b7c02 */ /* 0x000fe20008000f00 */
[----:B--2---:R-:W-:Y:S01]  /*a2c0*/  IMAD R4, R23, 0x40, R4 ;  /* 0x0000004017047824 */ /* 0x004fe200078e0204 */
[----:B------:R-:W-:Y:S01]  /*a2d0*/  ULDC.64 UR4, c[0x0][0xbe0] ;  /* 0x0002f80000047ab9 */ /* 0x000fe20000000a00 */
[----:B------:R-:W-:Y:S02]  /*a2e0*/  IMAD R15, R15, UR7, R12 ;  /* 0x000000070f0f7c24 */ /* 0x000fe4000f8e020c */
[----:B------:R-:W-:-:S04]  /*a2f0*/  IMAD.WIDE.U32 R10, R14, UR7, R10 ;  /* 0x000000070e0a7c25 */ /* 0x000fc8000f8e000a */
[----:B------:R-:W-:Y:S01]  /*a300*/  IMAD R23, R23, 0x40, R152 ;  /* 0x0000004017177824 */ /* 0x000fe200078e0298 */
[----:B------:R-:W-:Y:S01]  /*a310*/  IADD3 R11, R11, R15, RZ ;  /* 0x0000000f0b0b7210 */ /* 0x000fe20007ffe0ff */
[----:B0-----:R-:W-:-:S04]  /*a320*/  @P0 IMAD.HI.U32 R12, R4, R13, RZ ;  /* 0x0000000d040c0227 */ /* 0x001fc800078e00ff */
[----:B------:R-:W-:Y:S02]  /*a330*/  IMAD.MOV.U32 R13, RZ, RZ, R4 ;  /* 0x000000ffff0d7224 */ /* 0x000fe400078e0004 */
[----:B------:R-:W-:Y:S01]  /*a340*/  IMAD.WIDE.U32 R10, R2, UR4, R10 ;  /* 0x00000004020a7c25 */ /* 0x000fe2000f8e000a */
[----:B---3--:R-:W-:-:S03]  /*a350*/  @P0 SHF.R.U32.HI R13, RZ, R17, R12 ;  /* 0x00000011ff0d0219 */ /* 0x008fc6000001160c */
[----:B------:R-:W-:Y:S01]  /*a360*/  IMAD R17, R3, UR4, RZ ;  /* 0x0000000403117c24 */ /* 0x000fe2000f8e02ff */
[----:B------:R-:W-:Y:S01]  /*a370*/  IADD3 R10, P0, R13, R10, RZ ;  /* 0x0000000a0d0a7210 */ /* 0x000fe20007f1e0ff */
[----:B------:R-:W-:Y:S02]  /*a380*/  IMAD.MOV R15, RZ, RZ, -R13 ;  /* 0x000000ffff0f7224 */ /* 0x000fe400078e0a0d */
[----:B------:R-:W-:Y:S01]  /*a390*/  IMAD R12, R2, UR5, R17 ;  /* 0x00000005020c7c24 */ /* 0x000fe2000f8e0211 */
[----:B------:R-:W-:Y:S01]  /*a3a0*/  SHF.R.S32.HI R17, RZ, 0x1f, R13 ;  /* 0x0000001fff117819 */ /* 0x000fe2000001140d */
[----:B------:R-:W-:Y:S01]  /*a3b0*/  IMAD R15, R19, R15, R4 ;  /* 0x0000000f130f7224 */ /* 0x000fe200078e0204 */
[----:B------:R-:W-:Y:S01]  /*a3c0*/  ULDC.64 UR4, c[0x0][0xbc8] ;  /* 0x0002f20000047ab9 */ /* 0x000fe20000000a00 */
[----:B------:R-:W-:Y:S02]  /*a3d0*/  LOP3.LUT R13, R22, 0x7ffffffc, RZ, 0xc0, !PT ;  /* 0x7ffffffc160d7812 */ /* 0x000fe400078ec0ff */
[----:B------:R-:W-:-:S02]  /*a3e0*/  IADD3.X R11, R17, R11, R12, P0, !PT ;  /* 0x0000000b110b7210 */ /* 0x000fc400007fe40c */
[----:B------:R-:W-:Y:S01]  /*a3f0*/  SHF.R.S32.HI R4, RZ, 0x1f, R15 ;  /* 0x0000001fff047819 */ /* 0x000fe2000001140f */
[----:B------:R-:W-:Y:S02]  /*a400*/  IMAD.IADD R20, R20, 0x1, -R13 ;  /* 0x0000000114147824 */ /* 0x000fe400078e0a0d */
[----:B------:R-:W-:-:S04]  /*a410*/  IMAD.WIDE.U32 R10, R15, UR4, R10 ;  /* 0x000000040f0a7c25 */ /* 0x000fc8000f8e000a */
[----:B------:R-:W-:-:S04]  /*a420*/  IMAD R4, R4, UR4, RZ ;  /* 0x0000000404047c24 */ /* 0x000fc8000f8e02ff */
[----:B------:R-:W-:Y:S01]  /*a430*/  IMAD R15, R15, UR5, R4 ;  /* 0x000000050f0f7c24 */ /* 0x000fe2000f8e0204 */
[----:B------:R-:W-:Y:S01]  /*a440*/  ULDC.64 UR4, c[0x0][0xba8] ;  /* 0x0002ea0000047ab9 */ /* 0x000fe20000000a00 */
[-C--:B------:R-:W-:Y:S02]  /*a450*/  LEA.HI R4, R0, R0.reuse, RZ, 0x1 ;  /* 0x0000000000047211 */ /* 0x080fe400078f08ff */
[----:B------:R-:W-:Y:S01]  /*a460*/  IMAD.IADD R11, R11, 0x1, R15 ;  /* 0x000000010b0b7824 */ /* 0x000fe200078e020f */
[----:B------:R-:W-:Y:S01]  /*a470*/  LEA R16, P0, R10, UR4, 0x2 ;  /* 0x000000040a107c11 */ /* 0x000fe2000f8010ff */
[----:B------:R-:W-:Y:S01]  /*a480*/  ULDC UR4, c[0x0][0xa88] ;  /* 0x0002a20000047ab9 */ /* 0x000fe20000000800 */
[----:B------:R-:W-:Y:S01]  /*a490*/  LOP3.LUT R15, R4, 0xfffffe, RZ, 0xc0, !PT ;  /* 0x00fffffe040f7812 */ /* 0x000fe200078ec0ff */
[----:B------:R-:W-:Y:S01]  /*a4a0*/  IMAD R4, R19, UR4, RZ ;  /* 0x0000000413047c24 */ /* 0x000fe2000f8e02ff */
[----:B------:R-:W-:Y:S01]  /*a4b0*/  LEA.HI.X R17, R10, UR5, R11, 0x2, P0 ;  /* 0x000000050a117c11 */ /* 0x000fe200080f140b */
[----:B------:R-:W-:Y:S01]  /*a4c0*/  SHFL.IDX PT, R12, R16, 0x1, 0x1c1f ;  /* 0x003c1f00100c7f89 */ /* 0x000fe200000e0000 */
[----:B------:R-:W-:Y:S01]  /*a4d0*/  IADD3 R14, -R15, R0, RZ ;  /* 0x000000000f0e7210 */ /* 0x000fe20007ffe1ff */
[----:B------:R-:W-:-:S02]  /*a4e0*/  IMAD.SHL.U32 R15, R20, 0x2, RZ ;  /* 0x00000002140f7824 */ /* 0x000fc400078e00ff */
[----:B------:R-:W-:Y:S01]  /*a4f0*/  SHFL.IDX PT, R10, R16, RZ, 0x1c1f ;  /* 0x001c1fff100a7589 */ /* 0x000fe200000e0000 */
[----:B------:R-:W-:-:S03]  /*a500*/  LEA R14, -R14, RZ, 0x8 ;  /* 0x000000ff0e0e7211 */ /* 0x000fc600078e41ff */
[----:B------:R-:W0:Y:S01]  /*a510*/  SHFL.IDX PT, R11, R17, RZ, 0x1c1f ;  /* 0x001c1fff110b7589 */ /* 0x000e2200000e0000 */
[----:B------:R-:W-:Y:S01]  /*a520*/  ISETP.NE.AND P0, PT, R15, R14, PT ;  /* 0x0000000e0f00720c */ /* 0x000fe20003f05270 */
[C---:B------:R-:W-:Y:S02]  /*a530*/  VIADD R15, R23.reuse, 0x8 ;  /* 0x00000008170f7836 */ /* 0x040fe40000000000 */
[----:B------:R-:W2:Y:S01]  /*a540*/  SHFL.IDX PT, R13, R17, 0x1, 0x1c1f ;  /* 0x003c1f00110d7f89 */ /* 0x000ea200000e0000 */
[-C--:B------:R-:W-:Y:S02]  /*a550*/  ISETP.GE.OR P2, PT, R23, R4.reuse, P0 ;  /* 0x000000041700720c */ /* 0x080fe40000746670 */
[----:B------:R-:W-:-:S11]  /*a560*/  ISETP.GE.OR P0, PT, R15, R4, P0 ;  /* 0x000000040f00720c */ /* 0x000fd60000706670 */
[----:B0-----:R0:W-:Y:S04]  /*a570*/  @!P2 ST.E desc[UR36][R10.64], R6 ;  /* 0x000000060a00a985 */ /* 0x0011e8000c101924 */
[----:B--2---:R0:W-:Y:S02]  /*a580*/  @!P0 ST.E desc[UR36][R12.64], R5 ;  /* 0x000000050c008985 */ /* 0x0041e4000c101924 */
.L_x_4103:
[----:B------:R-:W2:Y:S01]  /*a590*/  S2R R14, SR_CTAID.X ;  /* 0x00000000000e7919 */ /* 0x000ea20000002500 */
[----:B------:R-:W3:Y:S01]  /*a5a0*/  S2UR UR7, SR_CTAID.Z ;  /* 0x00000000000779c3 */ /* 0x000ee20000002700 */
[----:B------:R-:W-:Y:S01]  /*a5b0*/  LEA.HI R21, R21, R18, RZ, 0x2 ;  /* 0x0000001215157211 */ /* 0x000fe200078f10ff */
[----:B------:R-:W-:Y:S01]  /*a5c0*/  ULDC.64 UR8, c[0x0][0xb38] ;  /* 0x0002ce0000087ab9 */ /* 0x000fe20000000a00 */
[----:B0-----:R-:W-:Y:S01]  /*a5d0*/  SHF.R.S32.HI R5, RZ, 0x1f, R9 ;  /* 0x0000001fff057819 */ /* 0x001fe20000011409 */
[----:B------:R-:W-:Y:S01]  /*a5e0*/  UIMAD UR6, UR6, UR8, URZ ;  /* 0x00000008060672a4 */ /* 0x000fe2000f8e023f */
[----:B------:R-:W-:Y:S01]  /*a5f0*/  LOP3.LUT R21, R21, 0xfffffffc, RZ, 0xc0, !PT ;  /* 0xfffffffc15157812 */ /* 0x000fe200078ec0ff */
[----:B------:R-:W-:Y:S01]  /*a600*/  UIMAD.WIDE.U32 UR4, UR42, UR8, URZ ;  /* 0x000000082a0472a5 */ /* 0x000fe2000f8e003f */
[----:B------:R-:W-:Y:S01]  /*a610*/  LEA.HI R5, R5, R154, RZ, 0x3 ;  /* 0x0000009a05057211 */ /* 0x000fe200078f18ff */
[----:B------:R-:W0:Y:S01]  /*a620*/  LDC.64 R12, c[0x0][0xb40] ;  /* 0x0002d000ff0c7b82 */ /* 0x000e220000000a00 */
[----:B------:R-:W-:Y:S01]  /*a630*/  IADD3 R21, R18, -R21, RZ ;  /* 0x8000001512157210 */ /* 0x000fe20007ffe0ff */
[----:B------:R-:W-:Y:S01]  /*a640*/  UIMAD UR6, UR42, UR9, UR6 ;  /* 0x000000092a0672a4 */ /* 0x000fe2000f8e0206 */
[----:B------:R-:W-:Y:S01]  /*a650*/  LOP3.LUT R5, R5, 0xfffffff8, RZ, 0xc0, !PT ;  /* 0xfffffff805057812 */ /* 0x000fe200078ec0ff */
[----:B------:R-:W-:Y:S01]  /*a660*/  BSSY B0, `(.L_x_4104) ;  /* 0x00000fc000007945 */ /* 0x000fe20003800000 */
[----:B------:R-:W-:Y:S01]  /*a670*/  LEA.HI R4, R21, R21, RZ, 0x1 ;  /* 0x0000001515047211 */ /* 0x000fe200078f08ff */
[----:B------:R-:W-:Y:S01]  /*a680*/  UIADD3 UR6, UR5, UR6, URZ ;  /* 0x0000000605067290 */ /* 0x000fe2000fffe03f */
[----:B------:R-:W-:Y:S01]  /*a690*/  LEA.HI R155, R155, R8, RZ, 0x5 ;  /* 0x000000089b9b7211 */ /* 0x000fe200078f28ff */
[----:B------:R-:W4:Y:S01]  /*a6a0*/  @P1 LDC R10, c[0x0][0xbec] ;  /* 0x0002fb00ff0a1b82 */ /* 0x000f220000000800 */
[----:B------:R-:W-:Y:S01]  /*a6b0*/  IMAD.IADD R154, R154, 0x1, -R5 ;  /* 0x000000019a9a7824 */ /* 0x000fe200078e0a05 */
[----:B------:R-:W-:-:S02]  /*a6c0*/  LOP3.LUT R4, R4, 0x1ffffffe, RZ, 0xc0, !PT ;  /* 0x1ffffffe04047812 */ /* 0x000fc400078ec0ff */
[----:B------:R-:W-:Y:S02]  /*a6d0*/  SHF.R.S32.HI R155, RZ, 0x5, R155 ;  /* 0x00000005ff9b7819 */ /* 0x000fe4000001149b */
[----:B------:R-:W-:Y:S01]  /*a6e0*/  MOV R5, UR5 ;  /* 0x0000000500057c02 */ /* 0x000fe20008000f00 */
[----:B------:R-:W-:Y:S01]  /*a6f0*/  IMAD.IADD R4, R21, 0x1, -R4 ;  /* 0x0000000115047824 */ /* 0x000fe200078e0a04 */
[----:B------:R-:W5:Y:S01]  /*a700*/  @P1 LDC R17, c[0x0][0xbf0] ;  /* 0x0002fc00ff111b82 */ /* 0x000f620000000800 */
[----:B------:R-:W-:Y:S01]  /*a710*/  LEA R155, R155, R154, 0x4 ;  /* 0x0000009a9b9b7211 */ /* 0x000fe200078e20ff */
[----:B---3--:R-:W-:Y:S01]  /*a720*/  USHF.R.S32.HI UR8, URZ, 0x1f, UR7 ;  /* 0x0000001f3f087899 */ /* 0x008fe20008011407 */
[----:B------:R-:W-:Y:S01]  /*a730*/  IMAD.U32 R5, RZ, RZ, UR6 ;  /* 0x00000006ff057e24 */ /* 0x000fe2000f8e00ff */
[----:B------:R-:W-:Y:S02]  /*a740*/  LOP3.LUT R9, R9, 0x7ffffffc, RZ, 0xc0, !PT ;  /* 0x7ffffffc09097812 */ /* 0x000fe400078ec0ff */
[----:B------:R-:W-:-:S02]  /*a750*/  IMAD R11, R4, 0x8, R155 ;  /* 0x00000008040b7824 */ /* 0x000fc400078e029b */
[----:B------:R-:W-:Y:S01]  /*a760*/  IMAD.U32 R4, RZ, RZ, UR4 ;  /* 0x00000004ff047e24 */ /* 0x000fe2000f8e00ff */
[----:B------:R-:W-:Y:S01]  /*a770*/  ULDC.64 UR4, c[0x0][0xb48] ;  /* 0x0002d20000047ab9 */ /* 0x000fe20000000a00 */
[----:B0-----:R-:W-:Y:S02]  /*a780*/  IMAD R6, R12, UR8, RZ ;  /* 0x000000080c067c24 */ /* 0x001fe4000f8e02ff */
[----:B--2---:R-:W-:Y:S02]  /*a790*/  IMAD R15, R14, 0x40, R11 ;  /* 0x000000400e0f7824 */ /* 0x004fe400078e020b */
[----:B------:R-:W-:Y:S02]  /*a7a0*/  IMAD R13, R13, UR7, R6 ;  /* 0x000000070d0d7c24 */ /* 0x000fe4000f8e0206 */
[----:B----4-:R-:W-:Y:S01]  /*a7b0*/  @P1 IMAD.HI.U32 R10, R15, R10, RZ ;  /* 0x0000000a0f0a1227 */ /* 0x010fe200078e00ff */
[----:B------:R-:W-:-:S03]  /*a7c0*/  MOV R11, R15 ;  /* 0x0000000f000b7202 */ /* 0x000fc60000000f00 */
[----:B------:R-:W-:-:S04]  /*a7d0*/  IMAD.WIDE.U32 R4, R12, UR7, R4 ;  /* 0x000000070c047c25 */ /* 0x000fc8000f8e0004 */
[----:B------:R-:W-:Y:S01]  /*a7e0*/  IMAD R3, R3, UR4, RZ ;  /* 0x0000000403037c24 */ /* 0x000fe2000f8e02ff */
[----:B-----5:R-:W-:Y:S01]  /*a7f0*/  @P1 SHF.R.U32.HI R11, RZ, R17, R10 ;  /* 0x00000011ff0b1219 */ /* 0x020fe2000001160a */
[----:B------:R-:W-:Y:S02]  /*a800*/  IMAD.IADD R5, R5, 0x1, R13 ;  /* 0x0000000105057824 */ /* 0x000fe400078e020d */
[C---:B------:R-:W-:Y:S01]  /*a810*/  IMAD R13, R2.reuse, UR5, R3 ;  /* 0x00000005020d7c24 */ /* 0x040fe2000f8e0203 */
[----:B------:R-:W-:Y:S01]  /*a820*/  SHF.R.S32.HI R6, RZ, 0x1f, R11 ;  /* 0x0000001fff067819 */ /* 0x000fe2000001140b */
[----:B------:R-:W-:Y:S01]  /*a830*/  IMAD.WIDE.U32 R2, R2, UR4, R4 ;  /* 0x0000000402027c25 */ /* 0x000fe2000f8e0004 */
[----:B------:R-:W-:-:S03]  /*a840*/  ULDC.64 UR4, c[0x0][0xb30] ;  /* 0x0002cc0000047ab9 */ /* 0x000fc60000000a00 */
[----:B------:R-:W-:Y:S01]  /*a850*/  IMAD.MOV R10, RZ, RZ, -R11 ;  /* 0x000000ffff0a7224 */ /* 0x000fe200078e0a0b */
[----:B------:R-:W-:Y:S01]  /*a860*/  IADD3 R3, R3, R13, RZ ;  /* 0x0000000d03037210 */ /* 0x000fe20007ffe0ff */
[----:B------:R-:W-:Y:S02]  /*a870*/  IMAD R6, R6, UR4, RZ ;  /* 0x0000000406067c24 */ /* 0x000fe4000f8e02ff */
[----:B------:R-:W-:Y:S02]  /*a880*/  IMAD R5, R7, R10, R15 ;  /* 0x0000000a07057224 */ /* 0x000fe400078e020f */
[C---:B------:R-:W-:Y:S01]  /*a890*/  IMAD R13, R11.reuse, UR5, R6 ;  /* 0x000000050b0d7c24 */ /* 0x040fe2000f8e0206 */
[----:B------:R-:W-:Y:S01]  /*a8a0*/  LEA.HI R6, R0, R0, RZ, 0x1 ;  /* 0x0000000000067211 */ /* 0x000fe200078f08ff */
        /* <DEDUP_REMOVED lines=9> */
[----:B------:R-:W-:Y:S01]  /*a940*/  IMAD.IADD R5, R3, 0x1, R11 ;  /* 0x0000000103057824 */ /* 0x000fe200078e020b */
[----:B------:R-:W-:Y:S01]  /*a950*/  ULDC UR4, c[0x0][0xa88] ;  /* 0x0002a20000047ab9 */ /* 0x000fe20000000800 */
[----:B------:R-:W-:Y:S01]  /*a960*/  LOP3.LUT R11, R6, 0xfffffe, RZ, 0xc0, !PT ;  /* 0x00fffffe060b7812 */ /* 0x000fe200078ec0ff */
[----:B------:R-:W-:Y:S01]  /*a970*/  IMAD R6, R7, UR4, RZ ;  /* 0x0000000407067c24 */ /* 0x000fe2000f8e02ff */
[----:B------:R-:W-:Y:S02]  /*a980*/  LEA R7, R14, R155, 0x6 ;  /* 0x0000009b0e077211 */ /* 0x000fe400078e30ff */
[----:B------:R-:W-:Y:S01]  /*a990*/  LEA.HI.X R5, R2, UR5, R5, 0x2, P0 ;  /* 0x0000000502057c11 */ /* 0x000fe200080f1405 */
[----:B------:R-:W-:Y:S01]  /*a9a0*/  IMAD.IADD R11, R0, 0x1, -R11 ;  /* 0x00000001000b7824 */ /* 0x000fe200078e0a0b */
[----:B------:R-:W-:Y:S01]  /*a9b0*/  ISETP.GE.AND P0, PT, R7, R6, PT ;  /* 0x000000060700720c */ /* 0x000fe20003f06270 */
[----:B------:R-:W-:Y:S01]  /*a9c0*/  IMAD.IADD R0, R8, 0x1, -R9 ;  /* 0x0000000108007824 */ /* 0x000fe200078e0a09 */
[----:B------:R0:W2:Y:S04]  /*a9d0*/  SHFL.IDX PT, R2, R4, RZ, 0x1c1f ;  /* 0x001c1fff04027589 */ /* 0x0000a800000e0000 */
[----:B------:R-:W-:Y:S01]  /*a9e0*/  LEA R0, R11, R0, 0x7 ;  /* 0x000000000b007211 */ /* 0x000fe200078e38ff */
[----:B------:R0:W3:Y:S04]  /*a9f0*/  SHFL.IDX PT, R3, R5, RZ, 0x1c1f ;  /* 0x001c1fff05037589 */ /* 0x0000e800000e0000 */
[----:B------:R-:W-:-:S02]  /*aa00*/  IMAD.SHL.U32 R0, R0, 0x2, RZ ;  /* 0x0000000200007824 */ /* 0x000fc400078e00ff */
[----:B------:R-:W-:Y:S05]  /*aa10*/  @P0 BRA `(.L_x_4105) ;  /* 0x0000000c00000947 */ /* 0x000fea0003800000 */
        /* <DEDUP_REMOVED lines=23> */
[--C-:B--23--:R-:W-:Y:S01]  /*ab90*/  @!P2 IMAD.WIDE R8, R9, 0x4, R2.reuse ;  /* 0x000000040908a825 */ /* 0x10cfe200078e0202 */
        /* <DEDUP_REMOVED lines=14> */
[----:B--2---:R-:W-:Y:S01]  /*ac80*/  VIADD R24, R0, 0x60 ;  /* 0x0000006000187836 */ /* 0x004fe20000000000 */
[----:B------:R-:W-:Y:S02]  /*ac90*/  @!P0 LEA.HI R16, R16, R16, RZ, 0x1 ;  /* 0x0000001010108211 */ /* 0x000fe400078f08ff */
[----:B------:R-:W-:-:S02]  /*aca0*/  @!P1 LEA.HI R17, R17, R17, RZ, 0x1 ;  /* 0x0000001111119211 */ /* 0x000fc400078f08ff */
[----:B------:R-:W-:Y:S02]  /*acb0*/  @!P0 LOP3.LUT R9, R16, 0xfffffffe, RZ, 0xc0, !PT ;  /* 0xfffffffe10098812 */ /* 0x000fe400078ec0ff */
[----:B---3--:R-:W-:Y:S02]  /*acc0*/  @!P1 LOP3.LUT R11, R17, 0xfffffffe, RZ, 0xc0, !PT ;  /* 0xfffffffe110b9812 */ /* 0x008fe400078ec0ff */
        /* <DEDUP_REMOVED lines=8> */
[----:B----4-:R-:W-:Y:S01]  /*ad50*/  @!P2 LOP3.LUT R13, R18, 0xfffffffe, RZ, 0xc0, !PT ;  /* 0xfffffffe120da812 */ /* 0x010fe200078ec0ff */
[----:B------:R3:W-:Y:S01]  /*ad60*/  @!P1 ST.E.64 desc[UR36][R10.64], R44 ;  /* 0x0000002c0a009985 */ /* 0x0007e2000c101b24 */
[----:B------:R-:W-:Y:S01]  /*ad70*/  @!P3 LOP3.LUT R19, R19, 0xfffffffe, RZ, 0xc0, !PT ;  /* 0xfffffffe1313b812 */ /* 0x000fe200078ec0ff */
[----:B------:R-:W-:Y:S01]  /*ad80*/  VIADD R18, R0, 0x68 ;  /* 0x0000006800127836 */ /* 0x000fe20000000000 */
[----:B-----5:R-:W-:Y:S01]  /*ad90*/  @!P4 LOP3.LUT R15, R20, 0xfffffffe, RZ, 0xc0, !PT ;  /* 0xfffffffe140fc812 */ /* 0x020fe200078ec0ff */
[C---:B------:R-:W-:Y:S01]  /*ada0*/  VIADD R20, R0.reuse, 0x78 ;  /* 0x0000007800147836 */ /* 0x040fe20000000000 */
[----:B------:R-:W-:Y:S02]  /*adb0*/  @!P5 LOP3.LUT R21, R21, 0xfffffffe, RZ, 0xc0, !PT ;  /* 0xfffffffe1515d812 */ /* 0x000fe400078ec0ff */
[----:B------:R-:W-:Y:S02]  /*adc0*/  IADD3 R23, R0, 0x58, RZ ;  /* 0x0000005800177810 */ /* 0x000fe40007ffe0ff */
[----:B------:R-:W-:Y:S01]  /*add0*/  @!P6 LOP3.LUT R17, R22, 0xfffffffe, RZ, 0xc0, !PT ;  /* 0xfffffffe1611e812 */ /* 0x000fe200078ec0ff */
[----:B--2---:R-:W-:Y:S01]  /*ade0*/  @!P2 IMAD.WIDE R8, R13, 0x4, R2 ;  /* 0x000000040d08a825 */ /* 0x004fe200078e0202 */
[----:B------:R-:W-:-:S02]  /*adf0*/  ISETP.GE.AND P1, PT, R23, UR4, PT ;  /* 0x0000000417007c0c */ /* 0x000fc4000bf26270 */
[----:B------:R-:W-:Y:S01]  /*ae00*/  ISETP.GE.AND P0, PT, R24, UR4, PT ;  /* 0x0000000418007c0c */ /* 0x000fe2000bf06270 */
[--C-:B---3--:R-:W-:Y:S01]  /*ae10*/  @!P3 IMAD.WIDE R10, R19, 0x4, R2.reuse ;  /* 0x00000004130ab825 */ /* 0x108fe200078e0202 */
        /* <DEDUP_REMOVED lines=18> */
[----:B--2---:R-:W-:Y:S01]  /*af40*/  @!P1 LOP3.LUT R9, R23, 0xfffffffe, RZ, 0xc0, !PT ;  /* 0xfffffffe17099812 */ /* 0x004fe200078ec0ff */
[----:B------:R-:W-:Y:S01]  /*af50*/  VIADD R23, R0, 0x90 ;  /* 0x0000009000177836 */ /* 0x000fe20000000000 */
[----:B---3--:R-:W-:Y:S01]  /*af60*/  @!P0 LOP3.LUT R11, R24, 0xfffffffe, RZ, 0xc0, !PT ;  /* 0xfffffffe180b8812 */ /* 0x008fe200078ec0ff */
        /* <DEDUP_REMOVED lines=9> */
[----:B----4-:R-:W-:Y:S01]  /*b000*/  @!P2 LOP3.LUT R13, R18, 0xfffffffe, RZ, 0xc0, !PT ;  /* 0xfffffffe120da812 */ /* 0x010fe200078ec0ff */
[----:B------:R3:W-:Y:S01]  /*b010*/  @!P0 ST.E.64 desc[UR36][R10.64], R72 ;  /* 0x000000480a008985 */ /* 0x0007e2000c101b24 */
[----:B------:R-:W-:Y:S02]  /*b020*/  @!P6 LOP3.LUT R19, R19, 0xfffffffe, RZ, 0xc0, !PT ;  /* 0xfffffffe1313e812 */ /* 0x000fe400078ec0ff */
[----:B-----5:R-:W-:Y:S01]  /*b030*/  @!P5 LOP3.LUT R15, R20, 0xfffffffe, RZ, 0xc0, !PT ;  /* 0xfffffffe140fd812 */ /* 0x020fe200078ec0ff */
[----:B------:R-:W-:Y:S01]  /*b040*/  VIADD R20, R0, 0xb0 ;  /* 0x000000b000147836 */ /* 0x000fe20000000000 */
[----:B------:R-:W-:-:S02]  /*b050*/  @!P4 LOP3.LUT R21, R21, 0xfffffffe, RZ, 0xc0, !PT ;  /* 0xfffffffe1515c812 */ /* 0x000fc400078ec0ff */
[----:B0-----:R-:W-:Y:S01]  /*b060*/  @!P3 LOP3.LUT R17, R22, 0xfffffffe, RZ, 0xc0, !PT ;  /* 0xfffffffe1611b812 */ /* 0x001fe200078ec0ff */
[C---:B------:R-:W-:Y:S01]  /*b070*/  VIADD R22, R0.reuse, 0xc0 ;  /* 0x000000c000167836 */ /* 0x040fe20000000000 */
[----:B------:R-:W-:Y:S01]  /*b080*/  ISETP.GE.AND P0, PT, R23, UR4, PT ;  /* 0x0000000417007c0c */ /* 0x000fe2000bf06270 */
[--C-:B--2---:R-:W-:Y:S01]  /*b090*/  @!P2 IMAD.WIDE R8, R13, 0x4, R2.reuse ;  /* 0x000000040d08a825 */ /* 0x104fe200078e0202 */
[----:B------:R-:W-:Y:S02]  /*b0a0*/  IADD3 R18, R0, 0xa0, RZ ;  /* 0x000000a000127810 */ /* 0x000fe40007ffe0ff */
[----:B------:R-:W-:Y:S01]  /*b0b0*/  ISETP.GE.AND P1, PT, R24, UR4, PT ;  /* 0x0000000418007c0c */ /* 0x000fe2000bf26270 */
[--C-:B---3--:R-:W-:Y:S01]  /*b0c0*/  @!P6 IMAD.WIDE R10, R19, 0x4, R2.reuse ;  /* 0x00000004130ae825 */ /* 0x108fe200078e0202 */
[----:B------:R0:W-:Y:S01]  /*b0d0*/  @!P2 ST.E.64 desc[UR36][R8.64], R76 ;  /* 0x0000004c0800a985 */ /* 0x0001e2000c101b24 */
[----:B------:R-:W-:Y:S02]  /*b0e0*/  ISETP.GE.AND P2, PT, R18, UR4, PT ;  /* 0x0000000412007c0c */ /* 0x000fe4000bf46270 */
        /* <DEDUP_REMOVED lines=9> */
[----:B------:R-:W-:Y:S01]  /*b180*/  VIADD R19, R0, 0xa8 ;  /* 0x000000a800137836 */ /* 0x000fe20000000000 */
[----:B------:R5:W-:Y:S01]  /*b190*/  @!P3 ST.E.64 desc[UR36][R16.64], R92 ;  /* 0x0000005c1000b985 */ /* 0x000be2000c101b24 */
[----:B------:R-:W-:-:S02]  /*b1a0*/  ISETP.GE.AND P5, PT, R21, UR4, PT ;  /* 0x0000000415007c0c */ /* 0x000fc4000bfa6270 */
[----:B------:R-:W-:Y:S02]  /*b1b0*/  @!P0 LEA.HI R23, R23, R23, RZ, 0x1 ;  /* 0x0000001717178211 */ /* 0x000fe400078f08ff */
[----:B------:R-:W-:Y:S02]  /*b1c0*/  ISETP.GE.AND P3, PT, R19, UR4, PT ;  /* 0x0000000413007c0c */ /* 0x000fe4000bf66270 */
[----:B------:R-:W-:Y:S02]  /*b1d0*/  @!P1 LEA.HI R24, R24, R24, RZ, 0x1 ;  /* 0x0000001818189211 */ /* 0x000fe400078f08ff */
[----:B0-----:R-:W-:Y:S02]  /*b1e0*/  @!P0 LOP3.LUT R9, R23, 0xfffffffe, RZ, 0xc0, !PT ;  /* 0xfffffffe17098812 */ /* 0x001fe400078ec0ff */
[----:B------:R-:W-:Y:S02]  /*b1f0*/  @!P2 LEA.HI R18, R18, R18, RZ, 0x1 ;  /* 0x000000121212a211 */ /* 0x000fe400078f08ff */
[----:B--2---:R-:W-:Y:S01]  /*b200*/  @!P1 LOP3.LUT R11, R24, 0xfffffffe, RZ, 0xc0, !PT ;  /* 0xfffffffe180b9812 */ /* 0x004fe200078ec0ff */
[----:B------:R-:W-:Y:S01]  /*b210*/  @!P0 IMAD.WIDE R8, R9, 0x4, R2 ;  /* 0x0000000409088825 */ /* 0x000fe200078e0202 */
[----:B------:R-:W-:-:S02]  /*b220*/  @!P4 LEA.HI R20, R20, R20, RZ, 0x1 ;  /* 0x000000141414c211 */ /* 0x000fc400078f08ff */
[----:B---3--:R-:W-:Y:S01]  /*b230*/  @!P2 LOP3.LUT R13, R18, 0xfffffffe, RZ, 0xc0, !PT ;  /* 0xfffffffe120da812 */ /* 0x008fe200078ec0ff */
        /* <DEDUP_REMOVED lines=9> */
[----:B----4-:R-:W-:Y:S01]  /*b2d0*/  @!P4 LOP3.LUT R15, R20, 0xfffffffe, RZ, 0xc0, !PT ;  /* 0xfffffffe140fc812 */ /* 0x010fe200078ec0ff */
[----:B------:R3:W-:Y:S01]  /*b2e0*/  @!P2 ST.E.64 desc[UR36][R12.64], R104 ;  /* 0x000000680c00a985 */ /* 0x0007e2000c101b24 */
[----:B------:R-:W-:Y:S01]  /*b2f0*/  @!P5 LOP3.LUT R21, R21, 0xfffffffe, RZ, 0xc0, !PT ;  /* 0xfffffffe1515d812 */ /* 0x000fe200078ec0ff */
[----:B------:R-:W-:Y:S01]  /*b300*/  VIADD R20, R0, 0xd8 ;  /* 0x000000d800147836 */ /* 0x000fe20000000000 */
[----:B-----5:R-:W-:-:S02]  /*b310*/  @!P6 LOP3.LUT R17, R22, 0xfffffffe, RZ, 0xc0, !PT ;  /* 0xfffffffe1611e812 */ /* 0x020fc400078ec0ff */
[----:B------:R-:W-:Y:S01]  /*b320*/  ISETP.GE.AND P0, PT, R18, UR4, PT ;  /* 0x0000000412007c0c */ /* 0x000fe2000bf06270 */
[--C-:B0-----:R-:W-:Y:S01]  /*b330*/  @!P3 IMAD.WIDE R8, R19, 0x4, R2.reuse ;  /* 0x000000041308b825 */ /* 0x101fe200078e0202 */
[----:B------:R-:W-:Y:S02]  /*b340*/  IADD3 R19, R0, 0xd0, RZ ;  /* 0x000000d000137810 */ /* 0x000fe40007ffe0ff */
[----:B------:R-:W-:Y:S01]  /*b350*/  ISETP.GE.AND P2, PT, R20, UR4, PT ;  /* 0x0000000414007c0c */ /* 0x000fe2000bf46270 */
[--C-:B--2---:R-:W-:Y:S01]  /*b360*/  @!P4 IMAD.WIDE R10, R15, 0x4, R2.reuse ;  /* 0x000000040f0ac825 */ /* 0x104fe200078e0202 */
[----:B------:R0:W-:Y:S01]  /*b370*/  @!P3 ST.E.64 desc[UR36][R8.64], R108 ;  /* 0x0000006c0800b985 */ /* 0x0001e2000c101b24 */
[----:B------:R-:W-:Y:S02]  /*b380*/  ISETP.GE.AND P1, PT, R19, UR4, PT ;  /* 0x0000000413007c0c */ /* 0x000fe4000bf26270 */
[----:B------:R-:W-:Y:S01]  /*b390*/  @!P5 IMAD.WIDE R14, R21, 0x4, R2 ;  /* 0x00000004150ed825 */ /* 0x000fe200078e0202 */
[----:B------:R2:W-:Y:S01]  /*b3a0*/  @!P4 ST.E.64 desc[UR36][R10.64], R112 ;  /* 0x000000700a00c985 */ /* 0x0005e2000c101b24 */
[----:B---3--:R-:W-:-:S02]  /*b3b0*/  IADD3 R12, R0, 0xe8, RZ ;  /* 0x000000e8000c7810 */ /* 0x008fc40007ffe0ff */
[----:B------:R-:W-:Y:S01]  /*b3c0*/  @!P6 IMAD.WIDE R16, R17, 0x4, R2 ;  /* 0x000000041110e825 */ /* 0x000fe200078e0202 */
[----:B------:R3:W-:Y:S01]  /*b3d0*/  @!P5 ST.E.64 desc[UR36][R14.64], R116 ;  /* 0x000000740e00d985 */ /* 0x0007e2000c101b24 */
[----:B------:R-:W-:Y:S02]  /*b3e0*/  ISETP.GE.AND P4, PT, R12, UR4, PT ;  /* 0x000000040c007c0c */ /* 0x000fe4000bf86270 */
[C---:B------:R-:W-:Y:S01]  /*b3f0*/  VIADD R21, R0.reuse, 0xe0 ;  /* 0x000000e000157836 */ /* 0x040fe20000000000 */
[----:B------:R4:W-:Y:S01]  /*b400*/  @!P6 ST.E.64 desc[UR36][R16.64], R120 ;  /* 0x000000781000e985 */ /* 0x0009e2000c101b24 */
[----:B------:R-:W-:Y:S01]  /*b410*/  VIADD R13, R0, 0xf0 ;  /* 0x000000f0000d7836 */ /* 0x000fe20000000000 */
[----:B------:R-:W-:Y:S01]  /*b420*/  @!P0 LEA.HI R18, R18, R18, RZ, 0x1 ;  /* 0x0000001212128211 */ /* 0x000fe200078f08ff */
[----:B0-----:R-:W-:Y:S01]  /*b430*/  VIADD R9, R0, 0xf8 ;  /* 0x000000f800097836 */ /* 0x001fe20000000000 */
[----:B------:R-:W-:Y:S02]  /*b440*/  ISETP.GE.AND P3, PT, R21, UR4, PT ;  /* 0x0000000415007c0c */ /* 0x000fe4000bf66270 */
[----:B------:R-:W-:-:S02]  /*b450*/  ISETP.GE.AND P5, PT, R13, UR4, PT ;  /* 0x000000040d007c0c */ /* 0x000fc4000bfa6270 */
[----:B------:R-:W-:Y:S02]  /*b460*/  ISETP.GE.AND P6, PT, R9, UR4, PT ;  /* 0x0000000409007c0c */ /* 0x000fe4000bfc6270 */
[----:B------:R-:W-:Y:S02]  /*b470*/  @!P1 LEA.HI R19, R19, R19, RZ, 0x1 ;  /* 0x0000001313139211 */ /* 0x000fe400078f08ff */
[----:B------:R-:W-:Y:S02]  /*b480*/  @!P2 LEA.HI R20, R20, R20, RZ, 0x1 ;  /* 0x000000141414a211 */ /* 0x000fe400078f08ff */
[----:B------:R-:W-:Y:S02]  /*b490*/  @!P4 LEA.HI R12, R12, R12, RZ, 0x1 ;  /* 0x0000000c0c0cc211 */ /* 0x000fe400078f08ff */
[----:B--2---:R-:W-:Y:S02]  /*b4a0*/  @!P1 LOP3.LUT R11, R19, 0xfffffffe, RZ, 0xc0, !PT ;  /* 0xfffffffe130b9812 */ /* 0x004fe400078ec0ff */
[----:B------:R-:W-:-:S02]  /*b4b0*/  @!P3 LEA.HI R21, R21, R21, RZ, 0x1 ;  /* 0x000000151515b211 */ /* 0x000fc400078f08ff */
[----:B------:R-:W-:Y:S02]  /*b4c0*/  @!P5 LEA.HI R8, R13, R13, RZ, 0x1 ;  /* 0x0000000d0d08d211 */ /* 0x000fe400078f08ff */
[----:B------:R-:W-:Y:S02]  /*b4d0*/  @!P6 LEA.HI R10, R9, R9, RZ, 0x1 ;  /* 0x00000009090ae211 */ /* 0x000fe400078f08ff */
[----:B------:R-:W-:Y:S02]  /*b4e0*/  @!P0 LOP3.LUT R9, R18, 0xfffffffe, RZ, 0xc0, !PT ;  /* 0xfffffffe12098812 */ /* 0x000fe400078ec0ff */
[----:B------:R-:W-:Y:S02]  /*b4f0*/  @!P2 LOP3.LUT R13, R20, 0xfffffffe, RZ, 0xc0, !PT ;  /* 0xfffffffe140da812 */ /* 0x000fe400078ec0ff */
[----:B---3--:R-:W-:Y:S02]  /*b500*/  @!P3 LOP3.LUT R15, R21, 0xfffffffe, RZ, 0xc0, !PT ;  /* 0xfffffffe150fb812 */ /* 0x008fe400078ec0ff */
[----:B----4-:R-:W-:Y:S01]  /*b510*/  @!P4 LOP3.LUT R17, R12, 0xfffffffe, RZ, 0xc0, !PT ;  /* 0xfffffffe0c11c812 */ /* 0x010fe200078ec0ff */
        /* <DEDUP_REMOVED lines=16> */
.L_x_4105:
[----:B-1----:R-:W-:Y:S05]  /*b620*/  BSYNC B0 ;  /* 0x0000000000007941 */ /* 0x002fea0003800000 */
.L_x_4104:
[----:B------:R-:W-:Y:S01]  /*b630*/  IADD3 R7, R7, 0x8, RZ ;  /* 0x0000000807077810 */ /* 0x000fe20007ffe0ff */
[----:B---34-:R3:W4:Y:S03]  /*b640*/  SHFL.IDX PT, R3, R5, 0x1, 0x1c1f ;  /* 0x003c1f0005037f89 */ /* 0x01872600000e0000 */
[----:B------:R-:W-:Y:S01]  /*b650*/  ISETP.GE.AND P0, PT, R7, R6, PT ;  /* 0x000000060700720c */ /* 0x000fe20003f06270 */
[----:B--2---:R3:W2:-:S12]  /*b660*/  SHFL.IDX PT, R2, R4, 0x1, 0x1c1f ;  /* 0x003c1f0004027f89 */ /* 0x00469800000e0000 */
[----:B---3--:R-:W-:Y:S05]  /*b670*/  @P0 BRA `(.L_x_4051) ;  /* 0x0000004800100947 */ /* 0x008fea0003800000 */
[C---:B0-----:R-:W-:Y:S01]  /*b680*/  VIADD R5, R0.reuse, 0x8 ;  /* 0x0000000800057836 */ /* 0x041fe20000000000 */
        /* <DEDUP_REMOVED lines=9> */
[C---:B------:R-:W-:Y:S01]  /*b720*/  VIADD R15, R0.reuse, 0x40 ;  /* 0x00000040000f7836 */ /* 0x040fe20000000000 */
[----:B------:R-:W-:Y:S01]  /*b730*/  ISETP.GE.AND P6, PT, R11, UR4, PT ;  /* 0x000000040b007c0c */ /* 0x000fe2000bfc6270 */
[----:B------:R-:W-:Y:S01]  /*b740*/  VIADD R18, R0, 0x50 ;  /* 0x0000005000127836 */ /* 0x000fe20000000000 */
[----:B------:R-:W-:Y:S01]  /*b750*/  ISETP.GE.AND P5, PT, R10, UR4, PT ;  /* 0x000000040a007c0c */ /* 0x000fe2000bfa6270 */
[C---:B------:R-:W-:Y:S01]  /*b760*/  VIADD R19, R0.reuse, 0x58 ;  /* 0x0000005800137836 */ /* 0x040fe20000000000 */
[C---:B------:R-:W-:Y:S01]  /*b770*/  IADD3 R13, R0.reuse, 0x30, RZ ;  /* 0x00000030000d7810 */ /* 0x040fe20007ffe0ff */
[C---:B------:R-:W-:Y:S01]  /*b780*/  VIADD R20, R0.reuse, 0x80 ;  /* 0x0000008000147836 */ /* 0x040fe20000000000 */
[----:B------:R-:W-:-:S02]  /*b790*/  @!P0 LEA.HI R4, R0, R0, RZ, 0x1 ;  /* 0x0000000000048211 */ /* 0x000fc400078f08ff */
[----:B------:R-:W-:Y:S02]  /*b7a0*/  @!P1 LEA.HI R6, R5, R5, RZ, 0x1 ;  /* 0x0000000505069211 */ /* 0x000fe400078f08ff */
[----:B------:R-:W-:Y:S02]  /*b7b0*/  @!P2 LEA.HI R8, R7, R7, RZ, 0x1 ;  /* 0x000000070708a211 */ /* 0x000fe400078f08ff */
[----:B------:R-:W-:Y:S02]  /*b7c0*/  @!P0 LOP3.LUT R5, R4, 0xfffffffe, RZ, 0xc0, !PT ;  /* 0xfffffffe04058812 */ /* 0x000fe400078ec0ff */
[----:B------:R-:W-:Y:S02]  /*b7d0*/  @!P1 LOP3.LUT R7, R6, 0xfffffffe, RZ, 0xc0, !PT ;  /* 0xfffffffe06079812 */ /* 0x000fe400078ec0ff */
[----:B------:R-:W-:Y:S01]  /*b7e0*/  @!P2 LOP3.LUT R9, R8, 0xfffffffe, RZ, 0xc0, !PT ;  /* 0xfffffffe0809a812 */ /* 0x000fe200078ec0ff */
[----:B--2-4-:R-:W-:Y:S01]  /*b7f0*/  @!P0 IMAD.WIDE R4, R5, 0x4, R2 ;  /* 0x0000000405048825 */ /* 0x014fe200078e0202 */
[----:B------:R-:W-:-:S02]  /*b800*/  IADD3 R16, R0, 0x48, RZ ;  /* 0x0000004800107810 */ /* 0x000fc40007ffe0ff */
[----:B------:R-:W-:Y:S01]  /*b810*/  ISETP.GE.AND P3, PT, R15, UR4, PT ;  /* 0x000000040f007c0c */ /* 0x000fe2000bf66270 */
[--C-:B------:R-:W-:Y:S01]  /*b820*/  @!P1 IMAD.WIDE R6, R7, 0x4, R2.reuse ;  /* 0x0000000407069825 */ /* 0x100fe200078e0202 */
[----:B------:R0:W-:Y:S01]  /*b830*/  @!P0 ST.E.64 desc[UR36][R4.64], R26 ;  /* 0x0000001a04008985 */ /* 0x0001e2000c101b24 */
[----:B------:R-:W-:Y:S02]  /*b840*/  ISETP.GE.AND P0, PT, R12, UR4, PT ;  /* 0x000000040c007c0c */ /* 0x000fe4000bf06270 */
[----:B------:R-:W-:Y:S01]  /*b850*/  @!P2 IMAD.WIDE R8, R9, 0x4, R2 ;  /* 0x000000040908a825 */ /* 0x000fe200078e0202 */
[----:B------:R1:W-:Y:S01]  /*b860*/  @!P1 ST.E.64 desc[UR36][R6.64], R30 ;  /* 0x0000001e06009985 */ /* 0x0003e2000c101b24 */
[----:B------:R-:W-:Y:S02]  /*b870*/  ISETP.GE.AND P1, PT, R13, UR4, PT ;  /* 0x000000040d007c0c */ /* 0x000fe4000bf26270 */
[----:B------:R-:W-:Y:S01]  /*b880*/  ISETP.GE.AND P4, PT, R16, UR4, PT ;  /* 0x0000000410007c0c */ /* 0x000fe2000bf86270 */
        /* <DEDUP_REMOVED lines=17> */
[----:B------:R-:W-:-:S02]  /*b9a0*/  @!P2 LOP3.LUT R11, R14, 0xfffffffe, RZ, 0xc0, !PT ;  /* 0xfffffffe0e0ba812 */ /* 0x000fc400078ec0ff */
[----:B------:R-:W-:Y:S02]  /*b9b0*/  @!P3 LOP3.LUT R15, R15, 0xfffffffe, RZ, 0xc0, !PT ;  /* 0xfffffffe0f0fb812 */ /* 0x000fe400078ec0ff */
[----:B------:R-:W-:Y:S01]  /*b9c0*/  @!P4 LOP3.LUT R17, R16, 0xfffffffe, RZ, 0xc0, !PT ;  /* 0xfffffffe1011c812 */ /* 0x000fe200078ec0ff */
[----:B------:R-:W-:Y:S01]  /*b9d0*/  VIADD R16, R0, 0x70 ;  /* 0x0000007000107836 */ /* 0x000fe20000000000 */
        /* <DEDUP_REMOVED lines=14> */
[----:B------:R-:W-:-:S02]  /*bac0*/  IADD3 R17, R0, 0x78, RZ ;  /* 0x0000007800117810 */ /* 0x000fc40007ffe0ff */
[----:B------:R-:W-:Y:S01]  /*bad0*/  VIADD R15, R0, 0x68 ;  /* 0x00000068000f7836 */ /* 0x000fe20000000000 */
[----:B------:R4:W-:Y:S01]  /*bae0*/  @!P4 ST.E.64 desc[UR36][R12.64], R62 ;  /* 0x0000003e0c00c985 */ /* 0x0009e2000c101b24 */
[----:B------:R-:W-:Y:S02]  /*baf0*/  ISETP.GE.AND P4, PT, R14, UR4, PT ;  /* 0x000000040e007c0c */ /* 0x000fe4000bf86270 */
[----:B------:R-:W-:Y:S02]  /*bb00*/  ISETP.GE.AND P1, PT, R17, UR4, PT ;  /* 0x0000000411007c0c */ /* 0x000fe4000bf26270 */
[----:B------:R-:W-:Y:S02]  /*bb10*/  ISETP.GE.AND P3, PT, R15, UR4, PT ;  /* 0x000000040f007c0c */ /* 0x000fe4000bf66270 */
[----:B------:R-:W-:Y:S02]  /*bb20*/  @!P5 LEA.HI R18, R18, R18, RZ, 0x1 ;  /* 0x000000121212d211 */ /* 0x000fe400078f08ff */
[----:B------:R-:W-:-:S02]  /*bb30*/  @!P6 LEA.HI R19, R19, R19, RZ, 0x1 ;  /* 0x000000131313e211 */ /* 0x000fc400078f08ff */
        /* <DEDUP_REMOVED lines=58> */
[C---:B------:R-:W-:Y:S01]  /*bee0*/  VIADD R16, R0.reuse, 0xe0 ;  /* 0x000000e000107836 */ /* 0x040fe20000000000 */
[----:B------:R-:W-:Y:S02]  /*bef0*/  @!P2 LOP3.LUT R17, R17, 0xfffffffe, RZ, 0xc0, !PT ;  /* 0xfffffffe1111a812 */ /* 0x000fe400078ec0ff */
[----:B------:R-:W-:Y:S02]  /*bf00*/  IADD3 R18, R0, 0xc0, RZ ;  /* 0x000000c000127810 */ /* 0x000fe40007ffe0ff */
[----:B----4-:R-:W-:Y:S01]  /*bf10*/  @!P1 LOP3.LUT R13, R20, 0xfffffffe, RZ, 0xc0, !PT ;  /* 0xfffffffe140d9812 */ /* 0x010fe200078ec0ff */
        /* <DEDUP_REMOVED lines=17> */
[----:B------:R-:W-:Y:S01]  /*c030*/  ISETP.GE.AND P1, PT, R15, UR4, PT ;  /* 0x000000040f007c0c */ /* 0x000fe2000bf26270 */
[----:B------:R-:W-:Y:S01]  /*c040*/  VIADD R0, R0, 0xf8 ;  /* 0x000000f800007836 */ /* 0x000fe20000000000 */
[----:B------:R-:W-:Y:S02]  /*c050*/  ISETP.GE.AND P4, PT, R20, UR4, PT ;  /* 0x0000000414007c0c */ /* 0x000fe4000bf86270 */
[----:B------:R-:W-:-:S02]  /*c060*/  ISETP.GE.AND P3, PT, R17, UR4, PT ;  /* 0x0000000411007c0c */ /* 0x000fc4000bf66270 */
[----:B------:R-:W-:Y:S02]  /*c070*/  @!P5 LEA.HI R18, R18, R18, RZ, 0x1 ;  /* 0x000000121212d211 */ /* 0x000fe400078f08ff */
        /* <DEDUP_REMOVED lines=30> */
[----:B---3--:R-:W-:-:S05]  /*c260*/  LOP3.LUT R5, R0, 0xfffffffe, RZ, 0xc0, !PT ;  /* 0xfffffffe00057812 */ /* 0x008fca00078ec0ff */
[----:B------:R-:W-:-:S05]  /*c270*/  IMAD.WIDE R2, R5, 0x4, R2 ;  /* 0x0000000405027825 */ /* 0x000fca00078e0202 */
[----:B------:R0:W-:Y:S01]  /*c280*/  ST.E.64 desc[UR36][R2.64], R150 ;  /* 0x0000009602007985 */ /* 0x0001e2000c101b24 */
[----:B------:R-:W-:Y:S05]  /*c290*/  BRA `(.L_x_4051) ;  /* 0x0000003c00087947 */ /* 0x000fea0003800000 */
.L_x_4102:
[----:B------:R-:W0:Y:S02]  /*c2a0*/  S2R R0, SR_TID.X ;  /* 0x0000000000007919 */ /* 0x000e240000002100 */
[----:B0-----:R-:W-:-:S05]  /*c2b0*/  VIADD R2, R0, 0xffffff80 ;  /* 0xffffff8000027836 */ /* 0x001fca0000000000 */
[----:B------:R-:W-:-:S13]  /*c2c0*/  ISETP.GT.AND P0, PT, R2, 0x3f, PT ;  /* 0x0000003f0200780c */ /* 0x000fda0003f04270 */
[----:B------:R-:W-:Y:S05]  /*c2d0*/  @P0 BRA `(.L_x_4051) ;  /* 0x0000003800f80947 */ /* 0x000fea0003800000 */
[----:B------:R-:W0:Y:S01]  /*c2e0*/  S2R R3, SR_CTAID.X ;  /* 0x0000000000037919 */ /* 0x000e220000002500 */
[----:B------:R-:W2:Y:S01]  /*c2f0*/  LDC R6, c[0x0][0xbe8] ;  /* 0x0002fa00ff067b82 */ /* 0x000ea20000000800 */
[----:B------:R-:W-:Y:S01]  /*c300*/  ULDC UR4, c[0x0][0xa88] ;  /* 0x0002a20000047ab9 */ /* 0x000fe20000000800 */
[----:B0-----:R-:W-:Y:S01]  /*c310*/  LEA R0, R3, R0, 0x6 ;  /* 0x0000000003007211 */ /* 0x001fe200078e30ff */
[----:B--2---:R-:W-:-:S04]  /*c320*/  IMAD R3, R6, UR4, RZ ;  /* 0x0000000406037c24 */ /* 0x004fc8000f8e02ff */
        /* <DEDUP_REMOVED lines=10> */
[----:B------:R-:W2:Y:S01]  /*c3d0*/  LDC.64 R10, c[0x0][0xbd8] ;  /* 0x0002f600ff0a7b82 */ /* 0x000ea20000000a00 */
[----:B------:R-:W-:-:S04]  /*c3e0*/  UIMAD UR6, UR42, UR9, UR6 ;  /* 0x000000092a0672a4 */ /* 0x000fc8000f8e0206 */
[----:B------:R-:W-:Y:S01]  /*c3f0*/  UIADD3 UR6, UR5, UR6, URZ ;  /* 0x0000000605067290 */ /* 0x000fe2000fffe03f */
[----:B------:R-:W-:Y:S01]  /*c400*/  MOV R2, UR4 ;  /* 0x0000000400027c02 */ /* 0x000fe20008000f00 */
[----:B------:R-:W-:Y:S01]  /*c410*/  IMAD.U32 R3, RZ, RZ, UR5 ;  /* 0x00000005ff037e24 */ /* 0x000fe2000f8e00ff */
[----:B------:R-:W3:Y:S01]  /*c420*/  @P0 LDC R7, c[0x0][0xbec] ;  /* 0x0002fb00ff070b82 */ /* 0x000ee20000000800 */
[----:B------:R-:W-:Y:S02]  /*c430*/  ULDC.64 UR4, c[0x0][0xbe0] ;  /* 0x0002f80000047ab9 */ /* 0x000fe40000000a00 */
[----:B------:R-:W-:-:S05]  /*c440*/  IMAD.U32 R3, RZ, RZ, UR6 ;  /* 0x00000006ff037e24 */ /* 0x000fca000f8e00ff */
[----:B------:R-:W4:Y:S01]  /*c450*/  @P0 LDC R9, c[0x0][0xbf0] ;  /* 0x0002fc00ff090b82 */ /* 0x000f220000000800 */
[----:B0-----:R-:W-:-:S07]  /*c460*/  USHF.R.S32.HI UR8, URZ, 0x1f, UR7 ;  /* 0x0000001f3f087899 */ /* 0x001fce0008011407 */
[----:B------:R-:W0:Y:S01]  /*c470*/  S2UR UR10, SR_CTAID.Y ;  /* 0x00000000000a79c3 */ /* 0x000e220000002600 */
[C---:B--2---:R-:W-:Y:S02]  /*c480*/  IMAD R12, R10.reuse, UR8, RZ ;  /* 0x000000080a0c7c24 */ /* 0x044fe4000f8e02ff */
[----:B------:R-:W-:-:S04]  /*c490*/  IMAD.WIDE.U32 R2, R10, UR7, R2 ;  /* 0x000000070a027c25 */ /* 0x000fc8000f8e0002 */
[----:B------:R-:W-:Y:S01]  /*c4a0*/  IMAD R11, R11, UR7, R12 ;  /* 0x000000070b0b7c24 */ /* 0x000fe2000f8e020c */
[----:B------:R-:W0:Y:S01]  /*c4b0*/  LDC R8, c[0x0][0xc50] ;  /* 0x00031400ff087b82 */ /* 0x000e220000000800 */
[----:B---3--:R-:W-:Y:S01]  /*c4c0*/  @P0 IMAD.HI.U32 R4, R0, R7, RZ ;  /* 0x0000000700040227 */ /* 0x008fe200078e00ff */
[----:B------:R-:W-:-:S03]  /*c4d0*/  IADD3 R7, RZ, -UR42, RZ ;  /* 0x8000002aff077c10 */ /* 0x000fc6000fffe0ff */
[----:B------:R-:W-:Y:S01]  /*c4e0*/  IMAD.IADD R3, R11, 0x1, R3 ;  /* 0x000000010b037824 */ /* 0x000fe200078e0203 */
[----:B----4-:R-:W-:Y:S01]  /*c4f0*/  @P0 SHF.R.U32.HI R5, RZ, R9, R4 ;  /* 0x00000009ff050219 */ /* 0x010fe20000011604 */
[----:B0-----:R-:W-:-:S04]  /*c500*/  IMAD R9, R8, R7, UR10 ;  /* 0x0000000a08097e24 */ /* 0x001fc8000f8e0207 */
        /* <DEDUP_REMOVED lines=14> */
[----:B------:R-:W-:-:S04]  /*c5f0*/  ULDC.64 UR4, c[0x0][0xba8] ;  /* 0x0002ea0000047ab9 */ /* 0x000fc80000000a00 */
[----:B------:R-:W-:Y:S02]  /*c600*/  IADD3 R3, R3, R5, RZ ;  /* 0x0000000503037210 */ /* 0x000fe40007ffe0ff */
[----:B------:R-:W-:-:S04]  /*c610*/  LEA R4, P0, R2, UR4, 0x2 ;  /* 0x0000000402047c11 */ /* 0x000fc8000f8010ff */
[----:B------:R-:W-:Y:S01]  /*c620*/  LEA.HI.X R5, R2, UR5, R3, 0x2, P0 ;  /* 0x0000000502057c11 */ /* 0x000fe200080f1403 */
[----:B------:R-:W-:-:S05]  /*c630*/  IMAD.MOV.U32 R3, RZ, RZ, -0x800000 ;  /* 0xff800000ff037424 */ /* 0x000fca00078e00ff */
[----:B------:R0:W-:Y:S01]  /*c640*/  STG.E desc[UR36][R4.64], R3 ;  /* 0x0000000304007986 */ /* 0x0001e2000c101924 */
[----:B------:R-:W-:Y:S05]  /*c650*/  BRA `(.L_x_4051) ;  /* 0x0000003800187947 */ /* 0x000fea0003800000 */
.L_x_4049:
        /* <DEDUP_REMOVED lines=18> */
.L_x_4106:
[----:B------:R-:W-:Y:S01]  /*c780*/  ULDC UR44, c[0x0][0xc50] ;  /* 0x00031400002c7ab9 */ /* 0x000fe20000000800 */
[----:B------:R-:W-:Y:S01]  /*c790*/  UMOV UR39, UR6 ;  /* 0x0000000600277c82 */ /* 0x000fe20008000000 */
[----:B------:R-:W-:-:S11]  /*c7a0*/  UISETP.NE.AND UP0, UPT, UR44, 0x1, UPT ;  /* 0x000000012c00788c */ /* 0x000fd6000bf05270 */
[----:B------:R-:W-:Y:S01]  /*c7b0*/  @UP0 ULDC UR4, c[0x0][0xc54] ;  /* 0x0003150000040ab9 */ /* 0x000fe20000000800 */
[----:B------:R-:W-:Y:S01]  /*c7c0*/  @UP0 ULDC UR7, c[0x0][0xc58] ;  /* 0x0003160000070ab9 */ /* 0x000fe20000000800 */
[----:B------:R-:W-:-:S04]  /*c7d0*/  UIMAD.WIDE.U32 UR4, UR6, UR4, URZ ;  /* 0x00000004060472a5 */ /* 0x000fc8000f8e003f */
[----:B------:R-:W-:-:S12]  /*c7e0*/  @UP0 USHF.R.U32.HI UR39, URZ, UR7, UR5 ;  /* 0x000000073f270299 */ /* 0x000fd80008011605 */
.L_x_4107:
        /* <DEDUP_REMOVED lines=8> */
[----:B------:R-:W-:Y:S01]  /*c870*/  ULDC UR4, c[0x0][0x448] ;  /* 0x0001120000047ab9 */ /* 0x000fe20000000800 */
[----:B------:R-:W-:Y:S01]  /*c880*/  ULDC UR7, c[0x0][0x2f0] ;  /* 0x0000bc0000077ab9 */ /* 0x000fe20000000800 */
[----:B------:R-:W-:-:S05]  /*c890*/  IMAD.MOV.U32 R28, RZ, RZ, RZ ;  /* 0x000000ffff1c7224 */ /* 0x000fca00078e00ff */
[----:B------:R-:W1:Y:S01]  /*c8a0*/  S2UR UR46, SR_CTAID.X ;  /* 0x00000000002e79c3 */ /* 0x000e620000002500 */
[----:B------:R-:W-:Y:S01]  /*c8b0*/  UISETP.NE.AND UP1, UPT, UR4, 0x1, UPT ;  /* 0x000000010400788c */ /* 0x000fe2000bf25270 */
[----:B------:R-:W-:Y:S02]  /*c8c0*/  ULDC UR8, c[0x0][0x288] ;  /* 0x0000a20000087ab9 */ /* 0x000fe40000000800 */
[----:B------:R-:W-:Y:S02]  /*c8d0*/  ULDC.64 UR4, c[0x0][0x418] ;  /* 0x0001060000047ab9 */ /* 0x000fe40000000a00 */
[----:B------:R-:W-:-:S03]  /*c8e0*/  UISETP.NE.U32.AND UP0, UPT, UR4, URZ, UPT ;  /* 0x0000003f0400728c */ /* 0x000fc6000bf05070 */
[----:B------:R-:W-:Y:S01]  /*c8f0*/  ULDC UR4, c[0x0][0x424] ;  /* 0x0001090000047ab9 */ /* 0x000fe20000000800 */
[----:B------:R-:W-:-:S03]  /*c900*/  UISETP.NE.AND.EX UP0, UPT, UR5, URZ, UPT, UP0 ;  /* 0x0000003f0500728c */ /* 0x000fc6000bf05300 */
[----:B------:R-:W-:Y:S01]  /*c910*/  @UP1 ULDC UR5, c[0x0][0x44c] ;  /* 0x0001130000051ab9 */ /* 0x000fe20000000800 */
[----:B0-----:R-:W-:Y:S01]  /*c920*/  ISETP.NE.U32.AND P0, PT, R2, RZ, PT ;  /* 0x000000ff0200720c */ /* 0x001fe20003f05070 */
[----:B------:R-:W-:-:S03]  /*c930*/  USEL UR40, UR4, 0x1, UP0 ;  /* 0x0000000104287887 */ /* 0x000fc60008000000 */
[----:B------:R-:W-:Y:S01]  /*c940*/  ISETP.NE.AND.EX P0, PT, R3, RZ, PT, P0 ;  /* 0x000000ff0300720c */ /* 0x000fe20003f05300 */
[----:B-1----:R-:W-:Y:S02]  /*c950*/  ULEA UR6, UR46, 0x3f, 0x6 ;  /* 0x0000003f2e067891 */ /* 0x002fe4000f8e303f */
[----:B------:R-:W-:Y:S02]  /*c960*/  UIMAD UR40, UR40, UR7, URZ ;  /* 0x00000007282872a4 */ /* 0x000fe4000f8e023f */
[----:B------:R-:W-:Y:S01]  /*c970*/  UIMAD.WIDE.U32 UR4, UR6, UR5, URZ ;  /* 0x00000005060472a5 */ /* 0x000fe2000f8e003f */
[----:B------:R-:W-:-:S03]  /*c980*/  @UP1 ULDC UR7, c[0x0][0x450] ;  /* 0x0001140000071ab9 */ /* 0x000fc60000000800 */
[----:B------:R-:W-:-:S04]  /*c990*/  @UP1 USHF.R.U32.HI UR6, URZ, UR7, UR5 ;  /* 0x000000073f061299 */ /* 0x000fc80008011605 */
[----:B------:R-:W0:Y:S01]  /*c9a0*/  @P0 LDC.64 R2, c[0x0][0xa28] ;  /* 0x00028a00ff020b82 */ /* 0x000e220000000a00 */
[----:B------:R-:W-:Y:S02]  /*c9b0*/  UIADD3 UR5, UR40, 0x40, -UR8 ;  /* 0x0000004028057890 */ /* 0x000fe4000fffe808 */
[----:B------:R-:W-:Y:S02]  /*c9c0*/  UIADD3 UR4, UR40, 0x3f, URZ ;  /* 0x0000003f28047890 */ /* 0x000fe4000fffe03f */
[----:B------:R-:W-:Y:S02]  /*c9d0*/  UIADD3 UR6, UR5, UR6, URZ ;  /* 0x0000000605067290 */ /* 0x000fe4000fffe03f */
[----:B------:R-:W-:Y:S02]  /*c9e0*/  USHF.R.S32.HI UR5, URZ, 0x1f, UR4 ;  /* 0x0000001f3f057899 */ /* 0x000fe40008011404 */
[----:B------:R-:W-:Y:S02]  /*c9f0*/  USHF.R.S32.HI UR7, URZ, 0x1f, UR6 ;  /* 0x0000001f3f077899 */ /* 0x000fe40008011406 */
[----:B------:R-:W-:-:S02]  /*ca00*/  ULEA.HI UR5, UR5, UR4, URZ, 0x6 ;  /* 0x0000000405057291 */ /* 0x000fc4000f8f303f */
[----:B------:R-:W-:Y:S02]  /*ca10*/  ULEA.HI UR7, UR7, UR6, URZ, 0x6 ;  /* 0x0000000607077291 */ /* 0x000fe4000f8f303f */
[----:B------:R-:W-:Y:S02]  /*ca20*/  USHF.R.S32.HI UR41, URZ, 0x6, UR5 ;  /* 0x000000063f297899 */ /* 0x000fe40008011405 */
[----:B------:R-:W-:-:S04]  /*ca30*/  USHF.R.S32.HI UR42, URZ, 0x6, UR7 ;  /* 0x000000063f2a7899 */ /* 0x000fc80008011407 */
[----:B------:R-:W-:Y:S02]  /*ca40*/  UISETP.LT.AND UP0, UPT, UR41, UR42, UPT ;  /* 0x0000002a2900728c */ /* 0x000fe4000bf01270 */
[----:B------:R-:W-:Y:S01]  /*ca50*/  UP2UR UR47, UPR, URZ, 0x2 ;  /* 0x000000023f2f7883 */ /* 0x000fe20008000000 */
[----:B0-----:R-:W-:Y:S01]  /*ca60*/  @P0 IMAD.WIDE R2, R17, 0x4, R2 ;  /* 0x0000000411020825 */ /* 0x001fe200078e0202 */
[----:B------:R-:W-:-:S04]  /*ca70*/  USEL UR11, UR41, UR42, UP0 ;  /* 0x0000002a290b7287 */ /* 0x000fc80008000000 */
[----:B------:R-:W-:Y:S01]  /*ca80*/  UISETP.GE.AND UP1, UPT, UR11, 0x1, UPT ;  /* 0x000000010b00788c */ /* 0x000fe2000bf26270 */
[----:B------:R0:W5:Y:S01]  /*ca90*/  @P0 LDG.E R28, desc[UR36][R2.64] ;  /* 0x00000024021c0981 */ /* 0x000162000c1e1900 */
[----:B------:R-:W-:Y:S02]  /*caa0*/  USHF.R.U32.HI UR9, URZ, 0x10, UR44 ;  /* 0x000000103f097899 */ /* 0x000fe4000801162c */
[----:B------:R-:W-:Y:S02]  /*cab0*/  ULOP3.LUT UR44, UR44, 0xffff, URZ, 0xc0, !UPT ;  /* 0x0000ffff2c2c7892 */ /* 0x000fe4000f8ec03f */
[----:B------:R-:W-:Y:S01]  /*cac0*/  PLOP3.LUT P0, PT, PT, PT, UP1, 0x80, 0x0 ;  /* 0x000000000000781c */ /* 0x000fe20003f0f018 */
[----:B------:R-:W-:Y:S01]  /*cad0*/  UISETP.NE.AND UP0, UPT, UR9, URZ, UPT ;  /* 0x0000003f0900728c */ /* 0x000fe2000bf05270 */
[----:B------:R-:W-:-:S10]  /*cae0*/  UMOV UR38, URZ ;  /* 0x0000003f00267c82 */ /* 0x000fd40008000000 */
[----:B------:R-:W-:Y:S01]  /*caf0*/  @!UP0 ULDC UR9, c[0x0][0x9f0] ;  /* 0x00027c0000098ab9 */ /* 0x000fe20000000800 */
[----:B0-----:R-:W-:Y:S05]  /*cb00*/  @!P0 BRA `(.L_x_4109) ;  /* 0x0000000000788947 */ /* 0x001fea0003800000 */
[----:B------:R-:W-:Y:S01]  /*cb10*/  IABS R0, UR9 ;  /* 0x0000000900007c13 */ /* 0x000fe20008000000 */
[----:B------:R-:W-:Y:S02]  /*cb20*/  UIADD3 UR6, UR9, -0x1, UR11 ;  /* 0xffffffff09067890 */ /* 0x000fe4000fffe00b */
[----:B------:R-:W-:Y:S01]  /*cb30*/  IABS R4, UR9 ;  /* 0x0000000900047c13 */ /* 0x000fe20008000000 */
[----:B------:R-:W-:Y:S01]  /*cb40*/  UMOV UR4, URZ ;  /* 0x0000003f00047c82 */ /* 0x000fe20008000000 */
[----:B------:R-:W-:Y:S02]  /*cb50*/  R2UR UR10, R0 ;  /* 0x00000000000a72ca */ /* 0x000fe400000e0000 */
[----:B------:R-:W-:Y:S01]  /*cb60*/  IABS R3, UR6 ;  /* 0x0000000600037c13 */ /* 0x000fe20008000000 */
[----:B------:R-:W-:-:S03]  /*cb70*/  ULOP3.LUT UR6, UR6, UR9, URZ, 0x3c, !UPT ;  /* 0x0000000906067292 */ /* 0x000fc6000f8e3c3f */
[----:B------:R-:W-:-:S07]  /*cb80*/  R2UR UR8, R3 ;  /* 0x00000000030872ca */ /* 0x000fce00000e0000 */
        /* <DEDUP_REMOVED lines=22> */
.L_x_4109:
[----:B------:R-:W-:Y:S02]  /*ccf0*/  UIMAD UR48, UR44, UR38, URZ ;  /* 0x000000262c3072a4 */ /* 0x000fe4000f8e023f */
[----:B------:R-:W-:Y:S01]  /*cd00*/  MOV R0, UR38 ;  /* 0x0000002600007c02 */ /* 0x000fe20008000f00 */
[----:B------:R-:W-:-:S03]  /*cd10*/  IMAD.MOV.U32 R4, RZ, RZ, 0x1 ;  /* 0x00000001ff047424 */ /* 0x000fc600078e00ff */
[----:B------:R-:W-:-:S05]  /*cd20*/  IMAD.U32 R25, RZ, RZ, UR48 ;  /* 0x00000030ff197e24 */ /* 0x000fca000f8e00ff */
[----:B------:R-:W-:Y:S02]  /*cd30*/  VIADDMNMX R25, R25, R0, UR11, PT ;  /* 0x0000000b19197e46 */ /* 0x000fe4000b800100 */
[----:B------:R-:W-:Y:S02]  /*cd40*/  MOV R0, RZ ;  /* 0x000000ff00007202 */ /* 0x000fe40000000f00 */
        /* <DEDUP_REMOVED lines=12> */
[----:B------:R-:W-:Y:S01]  /*ce10*/  MOV R4, UR4 ;  /* 0x0000000400047c02 */ /* 0x000fe20008000f00 */
[----:B------:R-:W-:Y:S01]  /*ce20*/  IMAD.U32 R5, RZ, RZ, UR5 ;  /* 0x00000005ff057e24 */ /* 0x000fe2000f8e00ff */
[----:B------:R-:W-:Y:S01]  /*ce30*/  ULDC.64 UR4, c[0x4][0x8] ;  /* 0x0100020000047ab9 */ /* 0x000fe20000000a00 */
[----:B------:R-:W0:Y:S01]  /*ce40*/  LDC.64 R2, c[0x4][R2] ;  /* 0x0100000002027b82 */ /* 0x000e220000000a00 */
[----:B------:R-:W-:Y:S01]  /*ce50*/  MOV R6, UR6 ;  /* 0x0000000600067c02 */ /* 0x000fe20008000f00 */
[----:B------:R-:W-:Y:S01]  /*ce60*/  IMAD.U32 R7, RZ, RZ, UR7 ;  /* 0x00000007ff077e24 */ /* 0x000fe2000f8e00ff */
[----:B------:R-:W-:Y:S01]  /*ce70*/  MOV R10, UR4 ;  /* 0x00000004000a7c02 */ /* 0x000fe20008000f00 */
[----:B------:R-:W-:Y:S01]  /*ce80*/  IMAD.U32 R11, RZ, RZ, UR5 ;  /* 0x00000005ff0b7e24 */ /* 0x000fe2000f8e00ff */
[----:B------:R-:W-:Y:S01]  /*ce90*/  MOV R8, 0x70 ;  /* 0x0000007000087802 */ /* 0x000fe20000000f00 */
[----:B------:R-:W-:Y:S01]  /*cea0*/  IMAD.MOV.U32 R12, RZ, RZ, 0x1 ;  /* 0x00000001ff0c7424 */ /* 0x000fe200078e00ff */
[----:B------:R-:W-:-:S07]  /*ceb0*/  MOV R13, RZ ;  /* 0x000000ff000d7202 */ /* 0x000fce0000000f00 */
[----:B------:R-:W-:-:S07]  /*cec0*/  LEPC R20, `(.L_x_4110) ;  /* 0x000000001014794e */ /* 0x000fce0000000000 */
[----:B0----5:R-:W-:Y:S05]  /*ced0*/  CALL.ABS.NOINC R2 ;  /* 0x0000000002007343 */ /* 0x021fea0003c00000 */
.L_x_4110:
        /* <DEDUP_REMOVED lines=11> */
[----:B------:R-:W-:Y:S01]  /*cf90*/  IMAD.U32 R6, RZ, RZ, UR6 ;  /* 0x00000006ff067e24 */ /* 0x000fe2000f8e00ff */
[----:B------:R-:W-:Y:S01]  /*cfa0*/  MOV R7, UR7 ;  /* 0x0000000700077c02 */ /* 0x000fe20008000f00 */
[----:B------:R-:W-:Y:S01]  /*cfb0*/  IMAD.U32 R10, RZ, RZ, UR4 ;  /* 0x00000004ff0a7e24 */ /* 0x000fe2000f8e00ff */
[----:B------:R-:W-:Y:S01]  /*cfc0*/  MOV R11, UR5 ;  /* 0x00000005000b7c02 */ /* 0x000fe20008000f00 */
[----:B------:R-:W-:Y:S01]  /*cfd0*/  IMAD.MOV.U32 R8, RZ, RZ, 0x70 ;  /* 0x00000070ff087424 */ /* 0x000fe200078e00ff */
[----:B------:R-:W-:Y:S01]  /*cfe0*/  MOV R12, 0x1 ;  /* 0x00000001000c7802 */ /* 0x000fe20000000f00 */
[----:B0-----:R-:W-:-:S07]  /*cff0*/  IMAD.MOV.U32 R13, RZ, RZ, RZ ;  /* 0x000000ffff0d7224 */ /* 0x001fce00078e00ff */
[----:B------:R-:W-:-:S07]  /*d000*/  LEPC R20, `(.L_x_4112) ;  /* 0x000000001014794e */ /* 0x000fce0000000000 */
[----:B-1---5:R-:W-:Y:S05]  /*d010*/  CALL.ABS.NOINC R2 ;  /* 0x0000000002007343 */ /* 0x022fea0003c00000 */
.L_x_4112:
[----:B------:R0:W1:Y:S01]  /*d020*/  LDC.64 R2, c[0x4][R16] ;  /* 0x0100000010027b82 */ /* 0x0000620000000a00 */
[----:B------:R-:W-:Y:S01]  /*d030*/  ULDC.64 UR4, c[0x4][0x90] ;  /* 0x0100240000047ab9 */ /* 0x000fe20000000a00 */
[----:B------:R-:W-:Y:S01]  /*d040*/  ULDC.64 UR6, c[0x4][0x98] ;  /* 0x0100260000067ab9 */ /* 0x000fe20000000a00 */
[----:B------:R-:W-:Y:S01]  /*d050*/  MOV R4, UR4 ;  /* 0x0000000400047c02 */ /* 0x000fe20008000f00 */
[----:B------:R-:W-:Y:S01]  /*d060*/  IMAD.U32 R5, RZ, RZ, UR5 ;  /* 0x00000005ff057e24 */ /* 0x000fe2000f8e00ff */
[----:B------:R-:W-:Y:S01]  /*d070*/  ULDC.64 UR4, c[0x4][0x18] ;  /* 0x0100060000047ab9 */ /* 0x000fe20000000a00 */
[----:B------:R-:W-:Y:S01]  /*d080*/  MOV R6, UR6 ;  /* 0x0000000600067c02 */ /* 0x000fe20008000f00 */
[----:B------:R-:W-:Y:S01]  /*d090*/  IMAD.U32 R7, RZ, RZ, UR7 ;  /* 0x00000007ff077e24 */ /* 0x000fe2000f8e00ff */
[----:B------:R-:W-:Y:S01]  /*d0a0*/  MOV R10, UR4 ;  /* 0x00000004000a7c02 */ /* 0x000fe20008000f00 */
[----:B------:R-:W-:Y:S01]  /*d0b0*/  IMAD.U32 R11, RZ, RZ, UR5 ;  /* 0x00000005ff0b7e24 */ /* 0x000fe2000f8e00ff */
[----:B------:R-:W-:Y:S01]  /*d0c0*/  MOV R8, 0x70 ;  /* 0x0000007000087802 */ /* 0x000fe20000000f00 */
[----:B------:R-:W-:Y:S01]  /*d0d0*/  IMAD.MOV.U32 R12, RZ, RZ, 0x1 ;  /* 0x00000001ff0c7424 */ /* 0x000fe200078e00ff */
[----:B0-----:R-:W-:-:S07]  /*d0e0*/  MOV R13, RZ ;  /* 0x000000ff000d7202 */ /* 0x001fce0000000f00 */
[----:B------:R-:W-:-:S07]  /*d0f0*/  LEPC R20, `(.L_x_4111) ;  /* 0x000000001014794e */ /* 0x000fce0000000000 */
[----:B-1----:R-:W-:Y:S05]  /*d100*/  CALL.ABS.NOINC R2 ;  /* 0x0000000002007343 */ /* 0x002fea0003c00000 */
.L_x_4111:
[----:B------:R-:W0:Y:S01]  /*d110*/  LDC.64 R2, c[0x0][0x9f8] ;  /* 0x00027e00ff027b82 */ /* 0x000e220000000a00 */
[----:B------:R-:W-:-:S07]  /*d120*/  IMAD.MOV.U32 R24, RZ, RZ, R17 ;  /* 0x000000ffff187224 */ /* 0x000fce00078e0011 */
[----:B------:R-:W1:Y:S01]  /*d130*/  LDC R37, c[0x0][0x430] ;  /* 0x00010c00ff257b82 */ /* 0x000e620000000800 */
[----:B------:R-:W-:Y:S01]  /*d140*/  SHF.L.U32 R36, R30, 0x4, RZ ;  /* 0x000000041e247819 */ /* 0x000fe200000006ff */
[----:B------:R-:W-:Y:S01]  /*d150*/  ULDC UR4, c[0x0][0x320] ;  /* 0x0000c80000047ab9 */ /* 0x000fe20000000800 */
[----:B0-----:R-:W-:-:S04]  /*d160*/  ISETP.NE.U32.AND P0, PT, R2, RZ, PT ;  /* 0x000000ff0200720c */ /* 0x001fc80003f05070 */
[----:B------:R-:W-:-:S13]  /*d170*/  ISETP.NE.AND.EX P0, PT, R3, RZ, PT, P0 ;  /* 0x000000ff0300720c */ /* 0x000fda0003f05300 */
[----:B------:R-:W0:Y:S02]  /*d180*/  @P0 LDC.64 R2, c[0x0][0x9f8] ;  /* 0x00027e00ff020b82 */ /* 0x000e240000000a00 */
[----:B0-----:R-:W-:-:S05]  /*d190*/  @P0 IMAD.WIDE R2, R17, 0x4, R2 ;  /* 0x0000000411020825 */ /* 0x001fca00078e0202 */
[----:B------:R0:W2:Y:S01]  /*d1a0*/  @P0 LDG.E R24, desc[UR36][R2.64] ;  /* 0x0000002402180981 */ /* 0x0000a2000c1e1900 */
[----:B------:R-:W-:Y:S02]  /*d1b0*/  LOP3.LUT R6, R30, 0x7f, RZ, 0xc0, !PT ;  /* 0x0000007f1e067812 */ /* 0x000fe400078ec0ff */
[----:B------:R-:W-:Y:S02]  /*d1c0*/  LOP3.LUT R36, R36, 0x70, RZ, 0xc0, !PT ;  /* 0x0000007024247812 */ /* 0x000fe400078ec0ff */
[----:B------:R-:W-:Y:S02]  /*d1d0*/  SHF.R.U32.HI R35, RZ, 0x3, R6 ;  /* 0x00000003ff237819 */ /* 0x000fe40000011606 */
[----:B------:R-:W-:Y:S02]  /*d1e0*/  LEA R18, R25, 0xffffffc0, 0x6 ;  /* 0xffffffc019127811 */ /* 0x000fe400078e30ff */
[----:B------:R-:W-:Y:S02]  /*d1f0*/  LOP3.LUT R31, R36, R35, RZ, 0xfc, !PT ;  /* 0x00000023241f7212 */ /* 0x000fe400078efcff */
[----:B-1----:R-:W-:-:S02]  /*d200*/  ISETP.NE.AND P1, PT, R37, 0x1, PT ;  /* 0x000000012500780c */ /* 0x002fc40003f25270 */
[----:B------:R-:W-:Y:S01]  /*d210*/  LOP3.LUT R16, R16, 0xfffffbff, RZ, 0xc0, !PT ;  /* 0xfffffbff10107812 */ /* 0x000fe200078ec0ff */
[----:B------:R-:W-:-:S05]  /*d220*/  IMAD.IADD R5, R31, 0x1, R18 ;  /* 0x000000011f057824 */ /* 0x000fca00078e0212 */
[C---:B------:R-:W-:Y:S02]  /*d230*/  ISETP.GE.AND P0, PT, R5.reuse, UR40, PT ;  /* 0x0000002805007c0c */ /* 0x040fe4000bf06270 */
[----:B-----5:R-:W-:Y:S02]  /*d240*/  IADD3 R19, R5, R28, RZ ;  /* 0x0000001c05137210 */ /* 0x020fe40007ffe0ff */
[----:B------:R-:W-:Y:S01]  /*d250*/  ISETP.GT.U32.OR P0, PT, R31, 0x3f, P0 ;  /* 0x0000003f1f00780c */ /* 0x000fe20000704470 */
[----:B------:R-:W1:Y:S01]  /*d260*/  @P1 LDC R0, c[0x0][0x434] ;  /* 0x00010d00ff001b82 */ /* 0x000e620000000800 */
[----:B------:R-:W-:Y:S01]  /*d270*/  @P1 LOP3.LUT R16, R16, 0x400, RZ, 0xfc, !PT ;  /* 0x0000040010101812 */ /* 0x000fe200078efcff */
[----:B------:R-:W-:-:S06]  /*d280*/  IMAD.MOV.U32 R7, RZ, RZ, R19 ;  /* 0x000000ffff077224 */ /* 0x000fcc00078e0013 */
        /* <DEDUP_REMOVED lines=15> */
[----:B------:R-:W-:Y:S02]  /*d380*/  IADD3 R0, -R7, RZ, RZ ;  /* 0x000000ff07007210 */ /* 0x000fe40007ffe1ff */
[----:B------:R-:W-:Y:S02]  /*d390*/  CS2R R26, SRZ ;  /* 0x00000000001a7805 */ /* 0x000fe4000001ff00 */
[----:B------:R-:W-:Y:S01]  /*d3a0*/  LOP3.LUT R16, R16, 0xffffffdf, RZ, 0xc0, !PT ;  /* 0xffffffdf10107812 */ /* 0x000fe200078ec0ff */
[----:B------:R-:W-:Y:S02]  /*d3b0*/  IMAD R19, R37, R0, R19 ;  /* 0x0000000025137224 */ /* 0x000fe400078e0213 */
[----:B0-----:R-:W-:-:S05]  /*d3c0*/  IMAD.SHL.U32 R4, R30, 0x8, RZ ;  /* 0x000000081e047824 */ /* 0x001fca00078e00ff */
        /* <DEDUP_REMOVED lines=23> */
[----:B--2---:R-:W-:Y:S02]  /*d540*/  @!P0 SHF.R.S32.HI R27, RZ, 0x1f, R5 ;  /* 0x0000001fff1b8819 */ /* 0x004fe40000011405 */
[----:B------:R-:W-:Y:S02]  /*d550*/  @!P0 MOV R26, R5 ;  /* 0x00000005001a8202 */ /* 0x000fe40000000f00 */
[----:B------:R-:W-:Y:S01]  /*d560*/  ISETP.GE.AND P0, PT, R3, UR4, PT ;  /* 0x0000000403007c0c */ /* 0x000fe2000bf06270 */
[----:B------:R-:W-:Y:S01]  /*d570*/  IMAD.SHL.U32 R3, R0, 0x2, RZ ;  /* 0x0000000200037824 */ /* 0x000fe200078e00ff */
[----:B------:R-:W-:Y:S02]  /*d580*/  SEL R0, RZ, 0x1, P5 ;  /* 0x00000001ff007807 */ /* 0x000fe40002800000 */
[----:B------:R-:W-:-:S02]  /*d590*/  SEL R34, RZ, 0x40, P0 ;  /* 0x00000040ff227807 */ /* 0x000fc40000000000 */
[----:B------:R-:W-:Y:S02]  /*d5a0*/  ISETP.GE.AND P0, PT, R2, UR4, PT ;  /* 0x0000000402007c0c */ /* 0x000fe4000bf06270 */
        /* <DEDUP_REMOVED lines=13> */
.L_x_4155:
        /* <DEDUP_REMOVED lines=14> */
.L_x_4114:
[----:B------:R-:W-:-:S04]  /*d760*/  MOV R0, 0x1 ;  /* 0x0000000100007802 */ /* 0x000fc80000000f00 */
[----:B------:R-:W-:-:S04]  /*d770*/  SHF.L.U32 R0, R0, 0x1f, RZ ;  /* 0x0000001f00007819 */ /* 0x000fc800000006ff */
[----:B------:R-:W0:Y:S02]  /*d780*/  SYNCS.PHASECHK.TRANS64.TRYWAIT P0, [UR45+0x28c40], R0 ;  /* 0x028c4000ff0075a7 */ /* 0x000e24000800016d */
[----:B0-----:R-:W-:Y:S05]  /*d790*/  @!P0 BRA `(.L_x_4115) ;  /* 0x0000002800c88947 */ /* 0x001fea0003800000 */
.L_x_4156:
        /* <DEDUP_REMOVED lines=38> */
[----:B0-----:R-:W-:-:S04]  /*da00*/  @P0 LEA R14, P1, R22, R14, 0x1 ;  /* 0x0000000e160e0211 */ /* 0x001fc800078208ff */
[----:B-1----:R-:W-:Y:S01]  /*da10*/  @P0 IADD3.X R3, RZ, R2, RZ, P1, !PT ;  /* 0x00000002ff030210 */ /* 0x002fe20000ffe4ff */
[----:B------:R-:W-:Y:S02]  /*da20*/  @P0 IMAD.MOV.U32 R2, RZ, RZ, R14 ;  /* 0x000000ffff020224 */ /* 0x000fe400078e000e */
[----:B------:R-:W0:Y:S04]  /*da30*/  SHFL.IDX PT, R14, R0, 0x1, 0x181f ;  /* 0x00381f00000e7f89 */ /* 0x000e2800000e0000 */
[----:B------:R0:W-:Y:S01]  /*da40*/  @P0 LDGSTS.E.BYPASS.LTC128B.128 [R7+0x22400], desc[UR36][R2.64], !P2 ;  /* 0x2240000002070fae */ /* 0x0001e2000d101d64 */
[----:B------:R-:W-:-:S13]  /*da50*/  ISETP.GE.AND P0, PT, R18, 0x11, PT ;  /* 0x000000111200780c */ /* 0x000fda0003f06270 */
[----:B------:R-:W-:Y:S02]  /*da60*/  @P0 LEA R9, R30, UR45, 0x1 ;  /* 0x0000002d1e090c11 */ /* 0x000fe4000f8e08ff */
[----:B0-----:R-:W-:Y:S02]  /*da70*/  @P0 LEA R2, P1, R22, R14, 0x1 ;  /* 0x0000000e16020211 */ /* 0x001fe400078208ff */
[----:B------:R-:W0:Y:S02]  /*da80*/  SHFL.IDX PT, R14, R0, 0x2, 0x181f ;  /* 0x00581f00000e7f89 */ /* 0x000e2400000e0000 */
[----:B------:R-:W-:Y:S02]  /*da90*/  @P0 IADD3.X R3, RZ, R4, RZ, P1, !PT ;  /* 0x00000004ff030210 */ /* 0x000fe40000ffe4ff */
        /* <DEDUP_REMOVED lines=9> */
.L_x_4166:
        /* <DEDUP_REMOVED lines=15> */
.L_x_4117:
        /* <DEDUP_REMOVED lines=17> */
[----:B------:R-:W-:Y:S01]  /*dd30*/  MOV R11, UR9 ;  /* 0x00000009000b7c02 */ /* 0x000fe20008000f00 */
[----:B------:R-:W-:Y:S01]  /*dd40*/  IMAD.MOV.U32 R8, RZ, RZ, 0x70 ;  /* 0x00000070ff087424 */ /* 0x000fe200078e00ff */
[----:B------:R-:W-:Y:S01]  /*dd50*/  MOV R12, 0x1 ;  /* 0x00000001000c7802 */ /* 0x000fe20000000f00 */
[----:B------:R-:W-:-:S07]  /*dd60*/  IMAD.MOV.U32 R13, RZ, RZ, RZ ;  /* 0x000000ffff0d7224 */ /* 0x000fce00078e00ff */
[----:B------:R-:W-:-:S07]  /*dd70*/  LEPC R20, `(.L_x_4118) ;  /* 0x000000001014794e */ /* 0x000fce0000000000 */
[----:B0-----:R-:W-:Y:S05]  /*dd80*/  CALL.ABS.NOINC R2 ;  /* 0x0000000002007343 */ /* 0x001fea0003c00000 */
.L_x_4118:
[----:B------:R-:W-:Y:S01]  /*dd90*/  UISETP.NE.AND UP0, UPT, UR47, URZ, UPT ;  /* 0x0000003f2f00728c */ /* 0x000fe2000bf05270 */
[----:B------:R-:W0:Y:S01]  /*dda0*/  S2R R20, SR_CTAID.Z ;  /* 0x0000000000147919 */ /* 0x000e220000002700 */
[----:B------:R-:W-:Y:S01]  /*ddb0*/  MOV R0, UR46 ;  /* 0x0000002e00007c02 */ /* 0x000fe20008000f00 */
[----:B------:R-:W-:Y:S01]  /*ddc0*/  ULDC.64 UR8, c[0x0][0x2d8] ;  /* 0x0000b60000087ab9 */ /* 0x000fe20000000a00 */
[----:B------:R-:W-:Y:S02]  /*ddd0*/  R2UR UR6, R23 ;  /* 0x00000000170672ca */ /* 0x000fe400000e0000 */
[----:B------:R-:W-:Y:S01]  /*dde0*/  PLOP3.LUT P0, PT, PT, PT, UP0, 0x80, 0x0 ;  /* 0x000000000000781c */ /* 0x000fe20003f0f008 */
[----:B------:R-:W-:-:S04]  /*ddf0*/  IMAD R9, R0, 0x40, R31 ;  /* 0x0000004000097824 */ /* 0x000fc800078e021f */
[----:B------:R-:W-:Y:S01]  /*de00*/  @UP0 ULDC UR4, c[0x0][0x44c] ;  /* 0x0001130000040ab9 */ /* 0x000fe20000000800 */
[----:B------:R-:W-:-:S05]  /*de10*/  MOV R7, R9 ;  /* 0x0000000900077202 */ /* 0x000fca0000000f00 */
[----:B------:R-:W-:Y:S02]  /*de20*/  UIMAD UR6, UR6, UR8, URZ ;  /* 0x00000008060672a4 */ /* 0x000fe4000f8e023f */
        /* <DEDUP_REMOVED lines=10> */
[----:B------:R-:W-:Y:S01]  /*ded0*/  MOV R4, UR4 ;  /* 0x0000000400047c02 */ /* 0x000fe20008000f00 */
[----:B------:R-:W-:Y:S02]  /*dee0*/  IMAD R6, R6, UR8, RZ ;  /* 0x0000000806067c24 */ /* 0x000fe4000f8e02ff */
[----:B------:R-:W-:Y:S01]  /*def0*/  IMAD.U32 R5, RZ, RZ, UR5 ;  /* 0x00000005ff057e24 */ /* 0x000fe2000f8e00ff */
[----:B------:R-:W-:Y:S01]  /*df00*/  MOV R2, R4 ;  /* 0x0000000400027202 */ /* 0x000fe20000000f00 */
[----:B------:R-:W-:Y:S01]  /*df10*/  IMAD.U32 R3, RZ, RZ, UR6 ;  /* 0x00000006ff037e24 */ /* 0x000fe2000f8e00ff */
[----:B------:R-:W-:Y:S01]  /*df20*/  SHF.R.S32.HI R4, RZ, 0x1f, R7 ;  /* 0x0000001fff047819 */ /* 0x000fe20000011407 */
[C---:B------:R-:W-:Y:S01]  /*df30*/  IMAD R5, R20.reuse, UR9, R6 ;  /* 0x0000000914057c24 */ /* 0x040fe2000f8e0206 */
[----:B------:R-:W-:Y:S01]  /*df40*/  ULDC.64 UR4, c[0x0][0x2d0] ;  /* 0x0000b40000047ab9 */ /* 0x000fe20000000a00 */
[----:B------:R-:W-:-:S04]  /*df50*/  IMAD.WIDE.U32 R2, R20, UR8, R2 ;  /* 0x0000000814027c25 */ /* 0x000fc8000f8e0002 */
[----:B------:R-:W-:Y:S01]  /*df60*/  IMAD.IADD R3, R3, 0x1, R5 ;  /* 0x0000000103037824 */ /* 0x000fe200078e0205 */
[C---:B------:R-:W-:Y:S01]  /*df70*/  IADD3 R5, -R7.reuse, RZ, RZ ;  /* 0x000000ff07057210 */ /* 0x040fe20007ffe1ff */
[----:B------:R-:W-:Y:S02]  /*df80*/  IMAD R4, R4, UR4, RZ ;  /* 0x0000000404047c24 */ /* 0x000fe4000f8e02ff */
[----:B------:R-:W-:-:S04]  /*df90*/  IMAD.WIDE.U32 R2, R7, UR4, R2 ;  /* 0x0000000407027c25 */ /* 0x000fc8000f8e0002 */
[----:B-1----:R-:W-:Y:S02]  /*dfa0*/  IMAD R5, R0, R5, R9 ;  /* 0x0000000500057224 */ /* 0x002fe400078e0209 */
        /* <DEDUP_REMOVED lines=9> */
[----:B------:R-:W-:Y:S01]  /*e040*/  ULDC UR4, c[0x0][0x2b8] ;  /* 0x0000ae0000047ab9 */ /* 0x000fe20000000800 */
[----:B------:R-:W-:Y:S02]  /*e050*/  IADD3 R5, R3, R7, RZ ;  /* 0x0000000703057210 */ /* 0x000fe40007ffe0ff */
[----:B------:R-:W-:Y:S02]  /*e060*/  ISETP.GE.AND P1, PT, R22, UR4, PT ;  /* 0x0000000416007c0c */ /* 0x000fe4000bf26270 */
[----:B------:R-:W-:Y:S01]  /*e070*/  LEA.HI.X R5, R2, UR5, R5, 0x1, P0 ;  /* 0x0000000502057c11 */ /* 0x000fe200080f0c05 */
[----:B------:R-:W-:-:S03]  /*e080*/  UMOV UR5, 0xffffffff ;  /* 0xffffffff00057882 */ /* 0x000fc60000000000 */
[----:B------:R-:W-:Y:S07]  /*e090*/  BRA.DIV UR5, `(.L_x_4119) ;  /* 0x0000002605c07947 */ /* 0x000fee000b800000 */
[----:B------:R-:W0:Y:S01]  /*e0a0*/  SHFL.IDX PT, R14, R4, RZ, 0x181f ;  /* 0x00181fff040e7589 */ /* 0x000e2200000e0000 */
[----:B------:R-:W-:Y:S01]  /*e0b0*/  IMAD.U32 R6, RZ, RZ, UR46 ;  /* 0x0000002eff067e24 */ /* 0x000fe2000f8e00ff */
[----:B------:R-:W-:Y:S02]  /*e0c0*/  ULDC UR4, c[0x0][0x288] ;  /* 0x0000a20000047ab9 */ /* 0x000fe40000000800 */
[----:B------:R-:W1:Y:S01]  /*e0d0*/  SHFL.IDX PT, R2, R5, RZ, 0x181f ;  /* 0x00181fff05027589 */ /* 0x000e6200000e0000 */
[----:B------:R-:W-:Y:S01]  /*e0e0*/  IMAD R0, R0, UR4, RZ ;  /* 0x0000000400007c24 */ /* 0x000fe2000f8e02ff */
[----:B------:R-:W-:Y:S02]  /*e0f0*/  LEA R7, R6, R35, 0x6 ;  /* 0x0000002306077211 */ /* 0x000fe400078e30ff */
[----:B------:R-:W-:Y:S02]  /*e100*/  SHFL.IDX PT, R6, R5, 0x1, 0x181f ;  /* 0x00381f0005067f89 */ /* 0x000fe400000e0000 */
[C---:B------:R-:W-:Y:S01]  /*e110*/  ISETP.GE.AND P0, PT, R7.reuse, R0, PT ;  /* 0x000000000700720c */ /* 0x040fe20003f06270 */
[----:B------:R-:W-:-:S12]  /*e120*/  VIADD R11, R7, 0x10 ;  /* 0x00000010070b7836 */ /* 0x000fd80000000000 */
[----:B------:R-:W-:Y:S02]  /*e130*/  @!P0 LEA R9, R30, UR45, 0x1 ;  /* 0x0000002d1e098c11 */ /* 0x000fe4000f8e08ff */
[----:B0-----:R-:W-:-:S05]  /*e140*/  @!P0 LEA R14, P2, R22, R14, 0x1 ;  /* 0x0000000e160e8211 */ /* 0x001fca00078408ff */
[----:B-1----:R-:W-:Y:S01]  /*e150*/  @!P0 IMAD.X R3, RZ, RZ, R2, P2 ;  /* 0x000000ffff038224 */ /* 0x002fe200010e0602 */
[----:B------:R-:W-:Y:S02]  /*e160*/  @!P0 MOV R2, R14 ;  /* 0x0000000e00028202 */ /* 0x000fe40000000f00 */
        /* <DEDUP_REMOVED lines=13> */
[----:B------:R0:W2:Y:S02]  /*e240*/  SHFL.IDX PT, R14, R4, 0x3, 0x181f ;  /* 0x00781f00040e7f89 */ /* 0x0000a400000e0000 */
[----:B-1----:R-:W-:Y:S02]  /*e250*/  @!P0 IADD3.X R3, RZ, R6, RZ, P2, !PT ;  /* 0x00000006ff038210 */ /* 0x002fe400017fe4ff */
[----:B------:R0:W1:Y:S04]  /*e260*/  SHFL.IDX PT, R6, R5, 0x3, 0x181f ;  /* 0x00781f0005067f89 */ /* 0x00006800000e0000 */
[----:B------:R0:W-:Y:S03]  /*e270*/  @!P0 LDGSTS.E.BYPASS.LTC128B.128 [R9+0x21400], desc[UR36][R2.64], !P1 ;  /* 0x2140000002098fae */ /* 0x0001e6000c901d64 */
.L_x_4175:
[----:B------:R-:W-:-:S05]  /*e280*/  VIADD R7, R7, 0x30 ;  /* 0x0000003007077836 */ /* 0x000fca0000000000 */
[----:B------:R-:W-:Y:S01]  /*e290*/  ISETP.GE.AND P0, PT, R7, R0, PT ;  /* 0x000000000700720c */ /* 0x000fe20003f06270 */
[----:B------:R-:W-:-:S05]  /*e2a0*/  IMAD.MOV.U32 R0, RZ, RZ, 0x1 ;  /* 0x00000001ff007424 */ /* 0x000fca00078e00ff */
[----:B------:R-:W-:-:S07]  /*e2b0*/  SHF.L.U32 R0, R0, 0x1f, RZ ;  /* 0x0000001f00007819 */ /* 0x000fce00000006ff */
[----:B0-2---:R-:W-:Y:S02]  /*e2c0*/  @!P0 LEA R2, P2, R22, R14, 0x1 ;  /* 0x0000000e16028211 */ /* 0x005fe400078408ff */
[----:B------:R-:W-:Y:S02]  /*e2d0*/  @!P0 LEA R5, R30, UR45, 0x1 ;  /* 0x0000002d1e058c11 */ /* 0x000fe4000f8e08ff */
[----:B-1----:R-:W-:-:S05]  /*e2e0*/  @!P0 IADD3.X R3, RZ, R6, RZ, P2, !PT ;  /* 0x00000006ff038210 */ /* 0x002fca00017fe4ff */
        /* <DEDUP_REMOVED lines=11> */
.L_x_4176:
[----:B------:R-:W-:-:S13]  /*e3a0*/  ISETP.NE.AND P0, PT, R33, 0x3, PT ;  /* 0x000000032100780c */ /* 0x000fda0003f05270 */
[----:B------:R-:W-:Y:S05]  /*e3b0*/  @!P0 BRA `(.L_x_4121) ;  /* 0x0000000000048947 */ /* 0x000fea0003800000 */
[----:B------:R-:W-:Y:S01]  /*e3c0*/  BPT.TRAP 0x1 ;  /* 0x000000040000795c */ /* 0x000fe20000300000 */
.L_x_4121:
[----:B------:R-:W1:Y:S02]  /*e3d0*/  SYNCS.PHASECHK.TRANS64.TRYWAIT P0, [UR45+0x28c60], R0 ;  /* 0x028c6000ff0075a7 */ /* 0x000e64000800016d */
[----:B-1----:R-:W-:Y:S05]  /*e3e0*/  @!P0 BRA `(.L_x_4122) ;  /* 0x0000002800308947 */ /* 0x002fea0003800000 */
.L_x_4177:
        /* <DEDUP_REMOVED lines=12> */
[----:B------:R-:W-:Y:S01]  /*e4b0*/  IMAD.IADD R3, R3, 0x1, R5 ;  /* 0x0000000103037824 */ /* 0x000fe200078e0205 */
[----:B------:R-:W-:Y:S02]  /*e4c0*/  MOV R5, UR6 ;  /* 0x0000000600057c02 */ /* 0x000fe40008000f00 */
        /* <DEDUP_REMOVED lines=73> */
[----:B------:R-:W-:Y:S02]  /*e960*/  ISETP.LT.OR P6, PT, R18, 0x21, P6 ;  /* 0x000000211200780c */ /* 0x000fe400037c1670 */
[----:B--2---:R-:W-:-:S11]  /*e970*/  MOV R4, RZ ;  /* 0x000000ff00047202 */ /* 0x004fd60000000f00 */
        /* <DEDUP_REMOVED lines=16> */
.L_x_4187:
        /* <DEDUP_REMOVED lines=30> */
.L_x_4124:
[----:B------:R-:W-:Y:S01]  /*ec60*/  IADD3 R25, R25, -0x2, RZ ;  /* 0xfffffffe19197810 */ /* 0x000fe20007ffe0ff */
[----:B------:R-:W-:Y:S01]  /*ec70*/  SYNCS.ARRIVE.TRANS64.A1T0 RZ, [UR45+0x28c50], RZ ;  /* 0x028c50ffffff79a7 */ /* 0x000fe2000810002d */
[----:B------:R-:W-:Y:S01]  /*ec80*/  BSSY B0, `(.L_x_4108) ;  /* 0x00000f1000007945 */ /* 0x000fe20003800000 */
[----:B------:R-:W-:Y:S01]  /*ec90*/  IMAD.MOV.U32 R21, RZ, RZ, 0x1 ;  /* 0x00000001ff157424 */ /* 0x000fe200078e00ff */
[----:B------:R-:W-:Y:S02]  /*eca0*/  ISETP.GE.AND P0, PT, R25, UR48, PT ;  /* 0x0000003019007c0c */ /* 0x000fe4000bf06270 */
[----:B------:R-:W-:-:S11]  /*ecb0*/  MOV R0, 0x1 ;  /* 0x0000000100007802 */ /* 0x000fd60000000f00 */
[----:B------:R-:W-:Y:S05]  /*ecc0*/  @!P0 BRA `(.L_x_4125) ;  /* 0x0000000c00b08947 */ /* 0x000fea0003800000 */
[----:B------:R-:W-:Y:S01]  /*ecd0*/  UIADD3 UR4, UR44, 0x1, URZ ;  /* 0x000000012c047890 */ /* 0x000fe2000fffe03f */
[----:B------:R-:W-:Y:S01]  /*ece0*/  LOP3.LUT R0, RZ, UR41, RZ, 0x33, !PT ;  /* 0x00000029ff007c12 */ /* 0x000fe2000f8e33ff */
[----:B------:R-:W-:Y:S01]  /*ecf0*/  ULOP3.LUT UR5, URZ, UR42, URZ, 0x33, !UPT ;  /* 0x0000002a3f057292 */ /* 0x000fe2000f8e333f */
[----:B------:R-:W-:Y:S01]  /*ed00*/  IADD3 R35, R36, R28, R35 ;  /* 0x0000001c24237210 */ /* 0x000fe20007ffe023 */
[----:B------:R-:W-:Y:S01]  /*ed10*/  UIMAD UR4, UR4, UR38, URZ ;  /* 0x00000026040472a4 */ /* 0x000fe2000f8e023f */
[----:B------:R-:W-:Y:S01]  /*ed20*/  LOP3.LUT R28, R34, 0x40, RZ, 0xc0, !PT ;  /* 0x00000040221c7812 */ /* 0x000fe200078ec0ff */
[----:B------:R-:W-:Y:S01]  /*ed30*/  IMAD.MOV.U32 R21, RZ, RZ, 0x1 ;  /* 0x00000001ff157424 */ /* 0x000fe200078e00ff */
[----:B------:R-:W-:Y:S01]  /*ed40*/  LOP3.LUT R25, R17, 0x80, RZ, 0xc0, !PT ;  /* 0x0000008011197812 */ /* 0x000fe200078ec0ff */
[----:B------:R-:W-:Y:S01]  /*ed50*/  VIADD R2, R35, 0xffffff40 ;  /* 0xffffff4023027836 */ /* 0x000fe20000000000 */
[----:B------:R-:W-:Y:S02]  /*ed60*/  SHF.R.U32.HI R28, RZ, 0x2, R28 ;  /* 0x00000002ff1c7819 */ /* 0x000fe4000001161c */
[----:B------:R-:W-:-:S02]  /*ed70*/  LOP3.LUT R3, RZ, UR4, RZ, 0x33, !PT ;  /* 0x00000004ff037c12 */ /* 0x000fc4000f8e33ff */
[----:B------:R-:W-:Y:S02]  /*ed80*/  SHF.R.U32.HI R25, RZ, 0x3, R25 ;  /* 0x00000003ff197819 */ /* 0x000fe40000011619 */
[----:B------:R-:W-:Y:S02]  /*ed90*/  VIMNMX3 R3, R0, UR5, R3, !PT ;  /* 0x0000000500037c0f */ /* 0x000fe4000f800103 */
[----:B------:R-:W-:Y:S02]  /*eda0*/  MOV R0, 0x1 ;  /* 0x0000000100007802 */ /* 0x000fe40000000f00 */
[C---:B------:R-:W-:Y:S01]  /*edb0*/  IADD3 R22, -R3.reuse, -0x2, RZ ;  /* 0xfffffffe03167810 */ /* 0x040fe20007ffe1ff */
[----:B------:R-:W-:-:S07]  /*edc0*/  IMAD R9, R3, -0x40, R2 ;  /* 0xffffffc003097824 */ /* 0x000fce00078e0202 */
.L_x_4140:
[----:B------:R-:W-:Y:S01]  /*edd0*/  ISETP.NE.AND P1, PT, R37, 0x1, PT ;  /* 0x000000012500780c */ /* 0x000fe20003f25270 */
[----:B------:R-:W-:Y:S01]  /*ede0*/  BSSY B1, `(.L_x_4126) ;  /* 0x0000014000017945 */ /* 0x000fe20003800000 */
[----:B------:R-:W-:Y:S01]  /*edf0*/  ISETP.GT.U32.AND P0, PT, R31, 0x3f, PT ;  /* 0x0000003f1f00780c */ /* 0x000fe20003f04070 */
[----:B------:R-:W-:Y:S01]  /*ee00*/  IMAD.MOV.U32 R6, RZ, RZ, RZ ;  /* 0x000000ffff067224 */ /* 0x000fe200078e00ff */
[----:B------:R-:W-:-:S09]  /*ee10*/  MOV R7, R9 ;  /* 0x0000000900077202 */ /* 0x000fd20000000f00 */
        /* <DEDUP_REMOVED lines=16> */
.L_x_4127:
[----:B------:R-:W-:Y:S05]  /*ef20*/  BSYNC B1 ;  /* 0x0000000000017941 */ /* 0x000fea0003800000 */
.L_x_4126:
[----:B------:R-:W-:-:S13]  /*ef30*/  ISETP.NE.AND P0, PT, R33, 0x3, PT ;  /* 0x000000032100780c */ /* 0x000fda0003f05270 */
[----:B------:R-:W-:Y:S05]  /*ef40*/  @!P0 BRA `(.L_x_4128) ;  /* 0x0000000000048947 */ /* 0x000fea0003800000 */
[----:B------:R-:W-:Y:S01]  /*ef50*/  BPT.TRAP 0x1 ;  /* 0x000000040000795c */ /* 0x000fe20000300000 */
.L_x_4128:
[----:B------:R-:W-:Y:S01]  /*ef60*/  LEA R10, R0, UR45, 0x3 ;  /* 0x0000002d000a7c11 */ /* 0x000fe2000f8e18ff */
[----:B------:R-:W-:Y:S01]  /*ef70*/  BSSY B1, `(.L_x_4129) ;  /* 0x0000004000017945 */ /* 0x000fe20003800000 */
[----:B------:R-:W-:-:S04]  /*ef80*/  SHF.L.U32 R20, R21, 0x1f, RZ ;  /* 0x0000001f15147819 */ /* 0x000fc800000006ff */
[----:B------:R-:W1:Y:S02]  /*ef90*/  SYNCS.PHASECHK.TRANS64.TRYWAIT P0, [R10+URZ+0x28c40], R20 ;  /* 0x028c40140a0075a7 */ /* 0x000e64000800017f */
[----:B-1----:R-:W-:Y:S05]  /*efa0*/  @!P0 BRA `(.L_x_4130) ;  /* 0x0000002400688947 */ /* 0x002fea0003800000 */
.L_x_4188:
[----:B------:R-:W-:Y:S05]  /*efb0*/  BSYNC B1 ;  /* 0x0000000000017941 */ /* 0x000fea0003800000 */
.L_x_4129:
        /* <DEDUP_REMOVED lines=12> */
[----:B------:R-:W-:-:S04]  /*f080*/  ULDC.64 UR4, c[0x0][0x310] ;  /* 0x0000c40000047ab9 */ /* 0x000fc80000000a00 */
[----:B------:R-:W-:Y:S01]  /*f090*/  IADD3 R3, R3, R5, RZ ;  /* 0x0000000503037210 */ /* 0x000fe20007ffe0ff */
[----:B------:R-:W-:-:S04]  /*f0a0*/  IMAD R5, R18, UR4, RZ ;  /* 0x0000000412057c24 */ /* 0x000fc8000f8e02ff */
[C---:B------:R-:W-:Y:S02]  /*f0b0*/  IMAD R5, R6.reuse, UR5, R5 ;  /* 0x0000000506057c24 */ /* 0x040fe4000f8e0205 */
[----:B------:R-:W-:Y:S01]  /*f0c0*/  IMAD.WIDE.U32 R2, R6, UR4, R2 ;  /* 0x0000000406027c25 */ /* 0x000fe2000f8e0002 */
[----:B------:R-:W-:-:S03]  /*f0d0*/  ULDC.64 UR4, c[0x0][0x308] ;  /* 0x0000c20000047ab9 */ /* 0x000fc60000000a00 */
[----:B------:R-:W-:Y:S01]  /*f0e0*/  IMAD.IADD R3, R3, 0x1, R5 ;  /* 0x0000000103037824 */ /* 0x000fe200078e0205 */
[----:B------:R-:W-:Y:S01]  /*f0f0*/  MOV R5, UR4 ;  /* 0x0000000400057c02 */ /* 0x000fe20008000f00 */
[----:B------:R-:W-:-:S03]  /*f100*/  UIMAD UR4, UR6, UR4, URZ ;  /* 0x00000004060472a4 */ /* 0x000fc6000f8e023f */
[----:B------:R-:W-:Y:S01]  /*f110*/  ULDC.64 UR6, c[0x0][0x2e8] ;  /* 0x0000ba0000067ab9 */ /* 0x000fe20000000a00 */
[----:B------:R-:W-:Y:S02]  /*f120*/  UIMAD UR4, UR39, UR5, UR4 ;  /* 0x00000005270472a4 */ /* 0x000fe4000f8e0204 */
[----:B------:R-:W-:-:S04]  /*f130*/  IMAD.WIDE.U32 R2, R5, UR39, R2 ;  /* 0x0000002705027c25 */ /* 0x000fc8000f8e0002 */
[----:B------:R-:W-:Y:S01]  /*f140*/  VIADD R29, R3, UR4 ;  /* 0x00000004031d7c36 */ /* 0x000fe20008000000 */
[----:B------:R-:W-:Y:S01]  /*f150*/  LEA R26, P0, R2, UR6, 0x1 ;  /* 0x00000006021a7c11 */ /* 0x000fe2000f8008ff */
[----:B------:R-:W-:-:S03]  /*f160*/  UMOV UR4, 0xffffffff ;  /* 0xffffffff00047882 */ /* 0x000fc60000000000 */
[----:B------:R-:W-:Y:S01]  /*f170*/  LEA.HI.X R29, R2, UR7, R29, 0x1, P0 ;  /* 0x00000007021d7c11 */ /* 0x000fe200080f0c1d */
[----:B------:R-:W-:Y:S08]  /*f180*/  BRA.DIV UR4, `(.L_x_4131) ;  /* 0x0000002604047947 */ /* 0x000ff0000b800000 */
        /* <DEDUP_REMOVED lines=10> */
[----:B------:R-:W0:Y:S01]  /*f230*/  SHFL.IDX PT, R14, R26, 0x2, 0x181f ;  /* 0x00581f001a0e7f89 */ /* 0x000e2200000e0000 */
[----:B--2---:R-:W-:-:S03]  /*f240*/  IADD3.X R5, RZ, R3, RZ, P0, !PT ;  /* 0x00000003ff057210 */ /* 0x004fc600007fe4ff */
[----:B------:R-:W2:Y:S04]  /*f250*/  SHFL.IDX PT, R3, R29, 0x2, 0x181f ;  /* 0x00581f001d037f89 */ /* 0x000ea800000e0000 */
[----:B------:R3:W-:Y:S01]  /*f260*/  LDGSTS.E.BYPASS.LTC128B.128 [R27+0x22c00], desc[UR36][R4.64], !P1 ;  /* 0x22c00000041b7fae */ /* 0x0007e2000c901d64 */
[----:B0-----:R-:W-:-:S03]  /*f270*/  IADD3 R2, P0, R14, R8, RZ ;  /* 0x000000080e027210 */ /* 0x001fc60007f1e0ff */
[----:B------:R3:W0:Y:S02]  /*f280*/  SHFL.IDX PT, R14, R26, 0x3, 0x181f ;  /* 0x00781f001a0e7f89 */ /* 0x00062400000e0000 */
[----:B--2---:R-:W-:-:S05]  /*f290*/  IMAD.X R3, RZ, RZ, R3, P0 ;  /* 0x000000ffff037224 */ /* 0x004fca00000e0603 */
[----:B------:R3:W-:Y:S03]  /*f2a0*/  LDGSTS.E.BYPASS.LTC128B.128 [R27+0x23400], desc[UR36][R2.64], !P1 ;  /* 0x23400000021b7fae */ /* 0x0007e6000c901d64 */
.L_x_4198:
[----:B0--3--:R-:W-:-:S04]  /*f2b0*/  IADD3 R2, P0, R14, R8, RZ ;  /* 0x000000080e027210 */ /* 0x009fc80007f1e0ff */
[----:B------:R-:W-:Y:S02]  /*f2c0*/  IADD3.X R3, RZ, R34, RZ, P0, !PT ;  /* 0x00000022ff037210 */ /* 0x000fe400007fe4ff */
[----:B------:R-:W-:-:S03]  /*f2d0*/  PLOP3.LUT P0, PT, PT, PT, PT, 0x80, 0x0 ;  /* 0x000000000000781c */ /* 0x000fc60003f0f070 */
[----:B------:R-:W-:Y:S01]  /*f2e0*/  @!PT LDS RZ, [RZ] ;  /* 0x00000000fffff984 */ /* 0x000fe20000000800 */
[----:B------:R-:W-:Y:S01]  /*f2f0*/  @!PT LDS RZ, [RZ] ;  /* 0x00000000fffff984 */ /* 0x000fe20000000800 */
[----:B------:R-:W-:Y:S01]  /*f300*/  @!PT LDS RZ, [RZ] ;  /* 0x00000000fffff984 */ /* 0x000fe20000000800 */
[----:B------:R0:W-:Y:S01]  /*f310*/  LDGSTS.E.BYPASS.LTC128B.128 [R27+0x23c00], desc[UR36][R2.64], !P1 ;  /* 0x23c00000021b7fae */ /* 0x0001e2000c901d64 */
[----:B------:R-:W-:-:S09]  /*f320*/  NOP ;  /* 0x0000000000007918 */ /* 0x000fd20000000000 */
.L_x_4132:
        /* <DEDUP_REMOVED lines=10> */
.L_x_4133:
[----:B------:R2:W-:Y:S01]  /*f3d0*/  SYNCS.ARRIVE.TRANS64.A1T0 RZ, [R10+URZ+0x28c30], RZ ;  /* 0x028c30ff0aff79a7 */ /* 0x0005e2000810003f */
[----:B------:R-:W-:Y:S05]  /*f3e0*/  @!P2 BRA `(.L_x_4134) ;  /* 0x000000000004a947 */ /* 0x000fea0003800000 */
[----:B------:R-:W-:Y:S01]  /*f3f0*/  BPT.TRAP 0x1 ;  /* 0x000000040000795c */ /* 0x000fe20000300000 */
.L_x_4134:
[----:B------:R-:W3:Y:S01]  /*f400*/  SYNCS.PHASECHK.TRANS64.TRYWAIT P0, [R10+URZ+0x28c60], R20 ;  /* 0x028c60140a0075a7 */ /* 0x000ee2000800017f */
[----:B------:R-:W-:Y:S04]  /*f410*/  BSSY B1, `(.L_x_4135) ;  /* 0x0000002000017945 */ /* 0x000fe80003800000 */
[----:B---3--:R-:W-:Y:S05]  /*f420*/  @!P0 BRA `(.L_x_4136) ;  /* 0x0000002400688947 */ /* 0x008fea0003800000 */
.L_x_4199:
[----:B------:R-:W-:Y:S05]  /*f430*/  BSYNC B1 ;  /* 0x0000000000017941 */ /* 0x000fea0003800000 */
.L_x_4135:
        /* <DEDUP_REMOVED lines=46> */
[----:B------:R-:W-:Y:S01]  /*f720*/  LDGSTS.E.BYPASS.LTC128B.128 [R17+0x8400], desc[UR36][R6.64+0x200], !P4 ;  /* 0x0840020006117fae */ /* 0x000fe2000e101d64 */
[----:B------:R-:W-:-:S03]  /*f730*/  IADD3.X R5, RZ, R5, RZ, P0, !PT ;  /* 0x00000005ff057210 */ /* 0x000fc600007fe4ff */
[----:B------:R-:W0:Y:S04]  /*f740*/  SHFL.IDX PT, R14, R18, 0x2, 0x181f ;  /* 0x00581f00120e7f89 */ /* 0x000e2800000e0000 */
        /* <DEDUP_REMOVED lines=28> */
.L_x_4209:
        /* <DEDUP_REMOVED lines=20> */
.L_x_4138:
        /* <DEDUP_REMOVED lines=10> */
.L_x_4139:
[----:B------:R-:W-:Y:S01]  /*faf0*/  IADD3 R0, R0, 0x1, RZ ;  /* 0x0000000100007810 */ /* 0x000fe20007ffe0ff */
[----:B------:R-:W-:Y:S01]  /*fb00*/  VIADD R22, R22, 0xffffffff ;  /* 0xffffffff16167836 */ /* 0x000fe20000000000 */
[----:B------:R1:W-:Y:S01]  /*fb10*/  SYNCS.ARRIVE.TRANS64.A1T0 RZ, [R10+URZ+0x28c50], RZ ;  /* 0x028c50ff0aff79a7 */ /* 0x0003e2000810003f */
[----:B------:R-:W-:Y:S02]  /*fb20*/  IADD3 R9, R9, -0x40, RZ ;  /* 0xffffffc009097810 */ /* 0x000fe40007ffe0ff */
[----:B------:R-:W-:-:S04]  /*fb30*/  ISETP.NE.AND P0, PT, R0, 0x2, PT ;  /* 0x000000020000780c */ /* 0x000fc80003f05270 */
[----:B------:R-:W-:Y:S02]  /*fb40*/  SEL R0, R0, RZ, P0 ;  /* 0x000000ff00007207 */ /* 0x000fe40000000000 */
[----:B0-----:R-:W-:Y:S02]  /*fb50*/  SEL R2, RZ, 0x1, P0 ;  /* 0x00000001ff027807 */ /* 0x001fe40000000000 */
[----:B------:R-:W-:Y:S02]  /*fb60*/  ISETP.GT.AND P0, PT, R22, UR48, PT ;  /* 0x0000003016007c0c */ /* 0x000fe4000bf04270 */
[----:B------:R-:W-:-:S11]  /*fb70*/  LOP3.LUT R21, R21, R2, RZ, 0x3c, !PT ;  /* 0x0000000215157212 */ /* 0x000fd600078e3cff */
[----:B-1----:R-:W-:Y:S05]  /*fb80*/  @P0 BRA `(.L_x_4140) ;  /* 0xfffffff000900947 */ /* 0x002fea000383ffff */
.L_x_4125:
[----:B------:R-:W-:Y:S05]  /*fb90*/  BSYNC B0 ;  /* 0x0000000000007941 */ /* 0x000fea0003800000 */
.L_x_4108:
[----:B------:R-:W0:Y:S01]  /*fba0*/  S2R R3, SR_CgaCtaId ;  /* 0x0000000000037919 */ /* 0x000e220000008800 */
[----:B------:R-:W-:Y:S01]  /*fbb0*/  MOV R2, 0x400 ;  /* 0x0000040000027802 */ /* 0x000fe20000000f00 */
[----:B------:R-:W-:Y:S01]  /*fbc0*/  BSSY B0, `(.L_x_4141) ;  /* 0x0000005000007945 */ /* 0x000fe20003800000 */
[----:B------:R-:W-:Y:S02]  /*fbd0*/  SHF.L.U32 R4, R4, 0x1f, RZ ;  /* 0x0000001f04047819 */ /* 0x000fe400000006ff */
[----:B0-----:R-:W-:-:S04]  /*fbe0*/  LEA R5, R3, R2, 0x18 ;  /* 0x0000000203057211 */ /* 0x001fc800078ec0ff */
[----:B------:R-:W0:Y:S02]  /*fbf0*/  SYNCS.PHASECHK.TRANS64.TRYWAIT P0, [R5+URZ+0x28c20], R4 ;  /* 0x028c2004050075a7 */ /* 0x000e24000800017f */
[----:B0-----:R-:W-:Y:S05]  /*fc00*/  @!P0 BRA `(.L_x_4142) ;  /* 0x0000002400488947 */ /* 0x001fea0003800000 */
.L_x_4210:
[----:B------:R-:W-:Y:S05]  /*fc10*/  BSYNC B0 ;  /* 0x0000000000007941 */ /* 0x000fea0003800000 */
.L_x_4141:
[----:B------:R-:W-:-:S03]  /*fc20*/  UMOV UR4, 0xffffffff ;  /* 0xffffffff00047882 */ /* 0x000fc60000000000 */
[----:B------:R-:W-:Y:S05]  /*fc30*/  BRA.DIV UR4, `(.L_x_4143) ;  /* 0x0000002604507947 */ /* 0x000fea000b800000 */
[----:B------:R-:W1:Y:S02]  /*fc40*/  S2R R2, SR_TID.X ;  /* 0x0000000000027919 */ /* 0x000e640000002100 */
[----:B-1----:R-:W-:-:S04]  /*fc50*/  SHF.R.U32.HI R2, RZ, 0x5, R2 ;  /* 0x00000005ff027819 */ /* 0x002fc80000011602 */
[----:B------:R-:W-:-:S05]  /*fc60*/  LOP3.LUT R2, R2, 0x3, RZ, 0xc0, !PT ;  /* 0x0000000302027812 */ /* 0x000fca00078ec0ff */
[----:B------:R1:W3:Y:S02]  /*fc70*/  SHFL.IDX PT, R14, R2, RZ, 0x1f ;  /* 0x00001fff020e7589 */ /* 0x0002e400000e0000 */
.L_x_4213:
[----:B---3--:R-:W-:-:S13]  /*fc80*/  ISETP.NE.AND P0, PT, R14, RZ, PT ;  /* 0x000000ff0e00720c */ /* 0x008fda0003f05270 */
[----:B------:R-:W-:Y:S05]  /*fc90*/  @P0 BRA `(.L_x_4051) ;  /* 0x0000000000880947 */ /* 0x000fea0003800000 */
[----:B------:R-:W-:-:S03]  /*fca0*/  UMOV UR4, 0xffffffff ;  /* 0xffffffff00047882 */ /* 0x000fc60000000000 */
[----:B------:R-:W-:Y:S05]  /*fcb0*/  BRA.DIV UR4, `(.L_x_4144) ;  /* 0x0000002604647947 */ /* 0x000fea000b800000 */
[----:B------:R-:W-:-:S13]  /*fcc0*/  ELECT P6, URZ, PT ;  /* 0x00000000003f782f */ /* 0x000fda00038c0000 */
.L_x_4216:
[----:B------:R-:W-:Y:S05]  /*fcd0*/  @!P6 BRA `(.L_x_4051) ;  /* 0x000000000078e947 */ /* 0x000fea0003800000 */
[----:B------:R-:W-:-:S06]  /*fce0*/  ULOP3.LUT UR4, UR43, 0x2, URZ, 0xfc, !UPT ;  /* 0x000000022b047892 */ /* 0x000fcc000f8efc3f */
[----:B-1----:R-:W-:-:S05]  /*fcf0*/  IMAD.U32 R2, RZ, RZ, UR4 ;  /* 0x00000004ff027e24 */ /* 0x002fca000f8e00ff */
[----:B------:R-:W-:-:S13]  /*fd00*/  ISETP.NE.AND P0, PT, R2, 0x3, PT ;  /* 0x000000030200780c */ /* 0x000fda0003f05270 */
[----:B------:R-:W-:Y:S05]  /*fd10*/  @!P0 BRA `(.L_x_4145) ;  /* 0x0000000000048947 */ /* 0x000fea0003800000 */
[----:B------:R-:W-:Y:S01]  /*fd20*/  BPT.TRAP 0x1 ;  /* 0x000000040000795c */ /* 0x000fe20000300000 */
.L_x_4145:
[C---:B0-----:R-:W-:Y:S01]  /*fd30*/  LEA R4, R0.reuse, R5, 0x3 ;  /* 0x0000000500047211 */ /* 0x041fe200078e18ff */
[----:B------:R-:W-:Y:S01]  /*fd40*/  VIADD R0, R0, 0x1 ;  /* 0x0000000100007836 */ /* 0x000fe20000000000 */
[----:B------:R-:W-:-:S04]  /*fd50*/  SHF.L.U32 R3, R21, 0x1f, RZ ;  /* 0x0000001f15037819 */ /* 0x000fc800000006ff */
[----:B------:R-:W0:Y:S01]  /*fd60*/  SYNCS.PHASECHK.TRANS64.TRYWAIT P1, [R4+URZ+0x28c40], R3 ;  /* 0x028c4003040075a7 */ /* 0x000e22000802017f */
[----:B------:R-:W-:-:S04]  /*fd70*/  ISETP.NE.AND P2, PT, R0, 0x2, PT ;  /* 0x000000020000780c */ /* 0x000fc80003f45270 */
[----:B------:R-:W-:Y:S01]  /*fd80*/  SEL R2, RZ, 0x1, P2 ;  /* 0x00000001ff027807 */ /* 0x000fe20001000000 */
[----:B0-----:R-:W-:Y:S08]  /*fd90*/  @!P1 BRA `(.L_x_4146) ;  /* 0x00000024004c9947 */ /* 0x001ff00003800000 */
.L_x_4217:
[----:B------:R-:W-:Y:S02]  /*fda0*/  SEL R0, R0, RZ, P2 ;  /* 0x000000ff00007207 */ /* 0x000fe40001000000 */
[----:B------:R-:W-:Y:S01]  /*fdb0*/  LOP3.LUT R2, R21, R2, RZ, 0x3c, !PT ;  /* 0x0000000215027212 */ /* 0x000fe200078e3cff */
[----:B------:R-:W-:Y:S06]  /*fdc0*/  @!P0 BRA `(.L_x_4147) ;  /* 0x0000000000048947 */ /* 0x000fec0003800000 */
[----:B------:R-:W-:Y:S01]  /*fdd0*/  BPT.TRAP 0x1 ;  /* 0x000000040000795c */ /* 0x000fe20000300000 */
.L_x_4147:
[----:B------:R-:W-:Y:S02]  /*fde0*/  LEA R5, R0, R5, 0x3 ;  /* 0x0000000500057211 */ /* 0x000fe400078e18ff */
[----:B------:R-:W-:-:S04]  /*fdf0*/  SHF.L.U32 R0, R2, 0x1f, RZ ;  /* 0x0000001f02007819 */ /* 0x000fc800000006ff */
[----:B------:R-:W1:Y:S02]  /*fe00*/  SYNCS.PHASECHK.TRANS64.TRYWAIT P1, [R5+URZ+0x28c40], R0 ;  /* 0x028c4000050075a7 */ /* 0x000e64000802017f */
[----:B-1----:R-:W-:Y:S05]  /*fe10*/  @!P1 BRA `(.L_x_4148) ;  /* 0x0000002400409947 */ /* 0x002fea0003800000 */
.L_x_4218:
[----:B------:R-:W-:Y:S05]  /*fe20*/  @!P0 BRA `(.L_x_4149) ;  /* 0x0000000000048947 */ /* 0x000fea0003800000 */
[----:B------:R-:W-:Y:S01]  /*fe30*/  BPT.TRAP 0x1 ;  /* 0x000000040000795c */ /* 0x000fe20000300000 */
.L_x_4149:
[----:B------:R-:W3:Y:S02]  /*fe40*/  SYNCS.PHASECHK.TRANS64.TRYWAIT P1, [R4+URZ+0x28c60], R3 ;  /* 0x028c6003040075a7 */ /* 0x000ee4000802017f */
[----:B---3--:R-:W-:Y:S05]  /*fe50*/  @!P1 BRA `(.L_x_4150) ;  /* 0x0000002400449947 */ /* 0x008fea0003800000 */
.L_x_4219:
[----:B------:R-:W-:Y:S05]  /*fe60*/  @!P0 BRA `(.L_x_4151) ;  /* 0x0000000000048947 */ /* 0x000fea0003800000 */
[----:B------:R-:W-:Y:S01]  /*fe70*/  BPT.TRAP 0x1 ;  /* 0x000000040000795c */ /* 0x000fe20000300000 */
.L_x_4151:
[----:B----4-:R4:W0:Y:S02]  /*fe80*/  SYNCS.PHASECHK.TRANS64.TRYWAIT P0, [R5+URZ+0x28c60], R0 ;  /* 0x028c6000050075a7 */ /* 0x010824000800017f */
[----:B0-----:R-:W-:Y:S05]  /*fe90*/  @!P0 NANOSLEEP.SYNCS 0x989680 ;  /* 0x009896800000895d */ /* 0x001fea0003900000 */
[----:B------:R-:W0:Y:S02]  /*fea0*/  @!P0 SYNCS.PHASECHK.TRANS64 P0, [R5+URZ+0x28c60], R0 ;  /* 0x028c6000050085a7 */ /* 0x000e24000800007f */
[----:B0-----:R-:W-:Y:S05]  /*feb0*/  @!P0 BRA `(.L_x_4151) ;  /* 0xfffffffc00f08947 */ /* 0x001fea000383ffff */
.L_x_4051:
[----:B-1----:R-:W-:Y:S05]  /*fec0*/  BSYNC B6 ;  /* 0x0000000000067941 */ /* 0x002fea0003800000 */
.L_x_4048:
[----:B------:R-:W-:Y:S05]  /*fed0*/  EXIT ;  /* 0x000000000000794d */ /* 0x000fea0003800000 */
.L_x_4056:
[----:B0-----:R-:W-:-:S04]  /*fee0*/  IMAD.U32 R5, RZ, RZ, UR5 ;  /* 0x00000005ff057e24 */ /* 0x001fc8000f8e00ff */
[----:B------:R0:W1:Y:S03]  /*fef0*/  SYNCS.PHASECHK.TRANS64.TRYWAIT P1, [R5+URZ+0x28c50], R2 ;  /* 0x028c5002050075a7 */ /* 0x000066000802017f */
[----:B-1----:R-:W-:Y:S05]  /*ff00*/  @!P1 NANOSLEEP.SYNCS 0x989680 ;  /* 0x009896800000995d */ /* 0x002fea0003900000 */
[----:B------:R-:W1:Y:S02]  /*ff10*/  @!P1 SYNCS.PHASECHK.TRANS64 P1, [R5+URZ+0x28c50], R2 ;  /* 0x028c5002050095a7 */ /* 0x000e64000802007f */
[----:B-1----:R-:W-:Y:S05]  /*ff20*/  @!P1 BRA `(.L_x_4056) ;  /* 0xfffffffc00ec9947 */ /* 0x002fea000383ffff */
[----:B------:R-:W-:Y:S05]  /*ff30*/  BRA `(.L_x_4152) ;  /* 0xffffff14005c7947 */ /* 0x000fea000383ffff */
.L_x_4062:
[----:B-1----:R-:W-:-:S04]  /*ff40*/  MOV R5, UR7 ;  /* 0x0000000700057c02 */ /* 0x002fc80008000f00 */
[----:B------:R1:W2:Y:S03]  /*ff50*/  SYNCS.PHASECHK.TRANS64.TRYWAIT P1, [R5+URZ+0x28c50], R2 ;  /* 0x028c5002050075a7 */ /* 0x0002a6000802017f */
[----:B--2---:R-:W-:Y:S05]  /*ff60*/  @!P1 NANOSLEEP.SYNCS 0x989680 ;  /* 0x009896800000995d */ /* 0x004fea0003900000 */
[----:B------:R-:W2:Y:S02]  /*ff70*/  @!P1 SYNCS.PHASECHK.TRANS64 P1, [R5+URZ+0x28c50], R2 ;  /* 0x028c5002050095a7 */ /* 0x000ea4000802007f */
[----:B--2---:R-:W-:Y:S05]  /*ff80*/  @!P1 BRA `(.L_x_4062) ;  /* 0xfffffffc00ec9947 */ /* 0x004fea000383ffff */
[----:B------:R-:W-:Y:S05]  /*ff90*/  BRA `(.L_x_4061) ;  /* 0xffffff2000607947 */ /* 0x000fea000383ffff */
.L_x_4067:
[----:B0-----:R-:W-:-:S04]  /*ffa0*/  IMAD.U32 R0, RZ, RZ, UR39 ;  /* 0x00000027ff007e24 */ /* 0x001fc8000f8e00ff */
[----:B------:R0:W1:Y:S03]  /*ffb0*/  SYNCS.PHASECHK.TRANS64.TRYWAIT P0, [R0+URZ+0x28c00], R13 ;  /* 0x028c000d000075a7 */ /* 0x000066000800017f */
[----:B-1----:R-:W-:Y:S05]  /*ffc0*/  @!P0 NANOSLEEP.SYNCS 0x989680 ;  /* 0x009896800000895d */ /* 0x002fea0003900000 */
[----:B------:R-:W1:Y:S02]  /*ffd0*/  @!P0 SYNCS.PHASECHK.TRANS64 P0, [R0+URZ+0x28c00], R13 ;  /* 0x028c000d000085a7 */ /* 0x000e64000800007f */
[----:B-1----:R-:W-:Y:S05]  /*ffe0*/  @!P0 BRA `(.L_x_4067) ;  /* 0xfffffffc00ec8947 */ /* 0x002fea000383ffff */
[----:B------:R-:W-:Y:S05]  /*fff0*/  BRA `(.L_x_4153) ;  /* 0xffffff3400b87947 */ /* 0x000fea000383ffff */
.L_x_4071:
[----:B-1----:R-:W-:-:S04]  /*10000*/  MOV R4, UR39 ;  /* 0x0000002700047c02 */ /* 0x002fc80008000f00 */
[----:B------:R1:W2:Y:S03]  /*10010*/  SYNCS.PHASECHK.TRANS64.TRYWAIT P1, [R4+URZ+0x28c30], R13 ;  /* 0x028c300d040075a7 */ /* 0x0002a6000802017f */
[----:B--2---:R-:W-:Y:S05]  /*10020*/  @!P1 NANOSLEEP.SYNCS 0x989680 ;  /* 0x009896800000995d */ /* 0x004fea0003900000 */
[----:B------:R-:W2:Y:S02]  /*10030*/  @!P1 SYNCS.PHASECHK.TRANS64 P1, [R4+URZ+0x28c30], R13 ;  /* 0x028c300d040095a7 */ /* 0x000ea4000802007f */
[----:B--2---:R-:W-:Y:S05]  /*10040*/  @!P1 BRA `(.L_x_4071) ;  /* 0xfffffffc00ec9947 */ /* 0x004fea000383ffff */
[----:B------:R-:W-:Y:S05]  /*10050*/  BRA `(.L_x_4070) ;  /* 0xffffff3400f87947 */ /* 0x000fea000383ffff */
.L_x_4076:
[----:B--2---:R-:W-:-:S04]  /*10060*/  IMAD.U32 R14, RZ, RZ, UR39 ;  /* 0x00000027ff0e7e24 */ /* 0x004fc8000f8e00ff */
[----:B------:R2:W3:Y:S03]  /*10070*/  SYNCS.PHASECHK.TRANS64.TRYWAIT P1, [R14+URZ+0x28c50], R13 ;  /* 0x028c500d0e0075a7 */ /* 0x0004e6000802017f */
[----:B---3--:R-:W-:Y:S05]  /*10080*/  @!P1 NANOSLEEP.SYNCS 0x989680 ;  /* 0x009896800000995d */ /* 0x008fea0003900000 */
[----:B------:R-:W3:Y:S02]  /*10090*/  @!P1 SYNCS.PHASECHK.TRANS64 P1, [R14+URZ+0x28c50], R13 ;  /* 0x028c500d0e0095a7 */ /* 0x000ee4000802007f */
[----:B---3--:R-:W-:Y:S05]  /*100a0*/  @!P1 BRA `(.L_x_4076) ;  /* 0xfffffffc00ec9947 */ /* 0x008fea000383ffff */
[----:B------:R-:W-:Y:S05]  /*100b0*/  BRA `(.L_x_4075) ;  /* 0xffffff5000207947 */ /* 0x000fea000383ffff */
.L_x_4082:
[----:B--2---:R-:W-:-:S04]  /*100c0*/  MOV R4, UR27 ;  /* 0x0000001b00047c02 */ /* 0x004fc80008000f00 */
[----:B------:R2:W3:Y:S03]  /*100d0*/  SYNCS.PHASECHK.TRANS64.TRYWAIT P1, [R4+URZ+0x28c30], R13 ;  /* 0x028c300d040075a7 */ /* 0x0004e6000802017f */
[----:B---3--:R-:W-:Y:S05]  /*100e0*/  @!P1 NANOSLEEP.SYNCS 0x989680 ;  /* 0x009896800000995d */ /* 0x008fea0003900000 */
[----:B------:R-:W3:Y:S02]  /*100f0*/  @!P1 SYNCS.PHASECHK.TRANS64 P1, [R4+URZ+0x28c30], R13 ;  /* 0x028c300d040095a7 */ /* 0x000ee4000802007f */
[----:B---3--:R-:W-:Y:S05]  /*10100*/  @!P1 BRA `(.L_x_4082) ;  /* 0xfffffffc00ec9947 */ /* 0x008fea000383ffff */
[----:B------:R-:W-:Y:S05]  /*10110*/  BRA `(.L_x_4081) ;  /* 0xffffff5400587947 */ /* 0x000fea000383ffff */
.L_x_4087:
[----:B-1----:R-:W-:-:S04]  /*10120*/  IMAD.U32 R14, RZ, RZ, UR27 ;  /* 0x0000001bff0e7e24 */ /* 0x002fc8000f8e00ff */
[----:B------:R1:W2:Y:S03]  /*10130*/  SYNCS.PHASECHK.TRANS64.TRYWAIT P1, [R14+URZ+0x28c50], R13 ;  /* 0x028c500d0e0075a7 */ /* 0x0002a6000802017f */
[----:B--2---:R-:W-:Y:S05]  /*10140*/  @!P1 NANOSLEEP.SYNCS 0x989680 ;  /* 0x009896800000995d */ /* 0x004fea0003900000 */
[----:B------:R-:W2:Y:S02]  /*10150*/  @!P1 SYNCS.PHASECHK.TRANS64 P1, [R14+URZ+0x28c50], R13 ;  /* 0x028c500d0e0095a7 */ /* 0x000ea4000802007f */
[----:B--2---:R-:W-:Y:S05]  /*10160*/  @!P1 BRA `(.L_x_4087) ;  /* 0xfffffffc00ec9947 */ /* 0x004fea000383ffff */
[----:B------:R-:W-:Y:S05]  /*10170*/  BRA `(.L_x_4086) ;  /* 0xffffff7000cc7947 */ /* 0x000fea000383ffff */
.L_x_4094:
[----:B-1----:R-:W-:-:S04]  /*10180*/  MOV R4, UR6 ;  /* 0x0000000600047c02 */ /* 0x002fc80008000f00 */
[----:B------:R1:W2:Y:S03]  /*10190*/  SYNCS.PHASECHK.TRANS64.TRYWAIT P1, [R4+URZ+0x28c30], R11 ;  /* 0x028c300b040075a7 */ /* 0x0002a6000802017f */
[----:B--2---:R-:W-:Y:S05]  /*101a0*/  @!P1 NANOSLEEP.SYNCS 0x989680 ;  /* 0x009896800000995d */ /* 0x004fea0003900000 */
[----:B------:R-:W2:Y:S02]  /*101b0*/  @!P1 SYNCS.PHASECHK.TRANS64 P1, [R4+URZ+0x28c30], R11 ;  /* 0x028c300b040095a7 */ /* 0x000ea4000802007f */
[----:B--2---:R-:W-:Y:S05]  /*101c0*/  @!P1 BRA `(.L_x_4094) ;  /* 0xfffffffc00ec9947 */ /* 0x004fea000383ffff */
[----:B------:R-:W-:Y:S05]  /*101d0*/  BRA `(.L_x_4093) ;  /* 0xffffff7400c47947 */ /* 0x000fea000383ffff */
.L_x_4099:
[----:B-1----:R-:W-:-:S04]  /*101e0*/  IMAD.U32 R12, RZ, RZ, UR6 ;  /* 0x00000006ff0c7e24 */ /* 0x002fc8000f8e00ff */
[----:B------:R1:W3:Y:S03]  /*101f0*/  SYNCS.PHASECHK.TRANS64.TRYWAIT P1, [R12+URZ+0x28c50], R11 ;  /* 0x028c500b0c0075a7 */ /* 0x0002e6000802017f */
[----:B---3--:R-:W-:Y:S05]  /*10200*/  @!P1 NANOSLEEP.SYNCS 0x989680 ;  /* 0x009896800000995d */ /* 0x008fea0003900000 */
[----:B------:R-:W3:Y:S02]  /*10210*/  @!P1 SYNCS.PHASECHK.TRANS64 P1, [R12+URZ+0x28c50], R11 ;  /* 0x028c500b0c0095a7 */ /* 0x000ee4000802007f */
[----:B---3--:R-:W-:Y:S05]  /*10220*/  @!P1 BRA `(.L_x_4099) ;  /* 0xfffffffc00ec9947 */ /* 0x008fea000383ffff */
[----:B------:R-:W-:Y:S05]  /*10230*/  BRA `(.L_x_4098) ;  /* 0xffffff8c00dc7947 */ /* 0x000fea000383ffff */
.L_x_4113:
[----:B------:R-:W-:Y:S01]  /*10240*/  MOV R13, R23 ;  /* 0x00000017000d7202 */ /* 0x000fe20000000f00 */
[----:B------:R-:W-:Y:S01]  /*10250*/  IMAD.MOV.U32 R12, RZ, RZ, RZ ;  /* 0x000000ffff0c7224 */ /* 0x000fe200078e00ff */
[----:B------:R-:W-:Y:S01]  /*10260*/  MOV R11, 0x1f ;  /* 0x0000001f000b7802 */ /* 0x000fe20000000f00 */
[----:B------:R-:W-:-:S07]  /*10270*/  IMAD.MOV.U32 R15, RZ, RZ, -0x1 ;  /* 0xffffffffff0f7424 */ /* 0x000fce00078e00ff */
[----:B------:R-:W-:Y:S05]  /*10280*/  WARPSYNC.COLLECTIVE R15, `(.L_x_4154) ;  /* 0x000000000f087348 */ /* 0x000fea0003c00000 */
[----:B------:R0:W1:Y:S02]  /*10290*/  SHFL.IDX P6, R14, R13, R12, R11 ;  /* 0x0000000c0d0e7389 */ /* 0x00006400000c000b */
[----:B01----:R-:W-:Y:S01]  /*102a0*/  ENDCOLLECTIVE ;  /* 0x000000000000791b */ /* 0x003fe20003800000 */
.L_x_4154:
[----:B------:R-:W-:Y:S05]  /*102b0*/  BRA `(.L_x_4155) ;  /* 0xffffffd000f07947 */ /* 0x000fea000383ffff */
.L_x_4115:
[----:B0-----:R-:W-:-:S04]  /*102c0*/  MOV R3, UR45 ;  /* 0x0000002d00037c02 */ /* 0x001fc80008000f00 */
[----:B------:R0:W1:Y:S03]  /*102d0*/  SYNCS.PHASECHK.TRANS64.TRYWAIT P0, [R3+URZ+0x28c40], R0 ;  /* 0x028c4000030075a7 */ /* 0x000066000800017f */
[----:B-1----:R-:W-:Y:S05]  /*102e0*/  @!P0 NANOSLEEP.SYNCS 0x989680 ;  /* 0x009896800000895d */ /* 0x002fea0003900000 */
[----:B------:R-:W1:Y:S02]  /*102f0*/  @!P0 SYNCS.PHASECHK.TRANS64 P0, [R3+URZ+0x28c40], R0 ;  /* 0x028c4000030085a7 */ /* 0x000e64000800007f */
[----:B-1----:R-:W-:Y:S05]  /*10300*/  @!P0 BRA `(.L_x_4115) ;  /* 0xfffffffc00ec8947 */ /* 0x002fea000383ffff */
[----:B------:R-:W-:Y:S05]  /*10310*/  BRA `(.L_x_4156) ;  /* 0xffffffd400207947 */ /* 0x000fea000383ffff */
.L_x_4116:
[----:B------:R-:W-:Y:S01]  /*10320*/  BSSY B0, `(.L_x_4157) ;  /* 0x0000008000007945 */ /* 0x000fe20003800000 */
[----:B------:R-:W-:Y:S01]  /*10330*/  IMAD.MOV.U32 R13, RZ, RZ, R5 ;  /* 0x000000ffff0d7224 */ /* 0x000fe200078e0005 */
[----:B------:R-:W-:Y:S01]  /*10340*/  MOV R12, RZ ;  /* 0x000000ff000c7202 */ /* 0x000fe20000000f00 */
[----:B------:R-:W-:Y:S01]  /*10350*/  IMAD.MOV.U32 R11, RZ, RZ, 0x181f ;  /* 0x0000181fff0b7424 */ /* 0x000fe200078e00ff */
[----:B------:R-:W-:-:S07]  /*10360*/  MOV R15, 0xffffffff ;  /* 0xffffffff000f7802 */ /* 0x000fce0000000f00 */
[----:B------:R-:W-:Y:S05]  /*10370*/  WARPSYNC.COLLECTIVE R15, `(.L_x_4158) ;  /* 0x000000000f087348 */ /* 0x000fea0003c00000 */
[----:B------:R0:W1:Y:S02]  /*10380*/  SHFL.IDX P6, R14, R13, R12, R11 ;  /* 0x0000000c0d0e7389 */ /* 0x00006400000c000b */
[----:B01----:R-:W-:Y:S01]  /*10390*/  ENDCOLLECTIVE ;  /* 0x000000000000791b */ /* 0x003fe20003800000 */
.L_x_4158:
[----:B------:R-:W-:Y:S05]  /*103a0*/  BSYNC B0 ;  /* 0x0000000000007941 */ /* 0x000fea0003800000 */
.L_x_4157:
[----:B------:R-:W-:Y:S01]  /*103b0*/  MOV R13, R0 ;  /* 0x00000000000d7202 */ /* 0x000fe20000000f00 */
[----:B------:R-:W-:Y:S01]  /*103c0*/  IMAD.MOV.U32 R12, RZ, RZ, RZ ;  /* 0x000000ffff0c7224 */ /* 0x000fe200078e00ff */
[----:B------:R-:W-:Y:S01]  /*103d0*/  MOV R11, 0x181f ;  /* 0x0000181f000b7802 */ /* 0x000fe20000000f00 */
[----:B------:R-:W-:Y:S01]  /*103e0*/  IMAD.MOV.U32 R15, RZ, RZ, -0x1 ;  /* 0xffffffffff0f7424 */ /* 0x000fe200078e00ff */
[----:B------:R-:W-:Y:S01]  /*103f0*/  @P0 LEA R7, R30, UR45, 0x1 ;  /* 0x0000002d1e070c11 */ /* 0x000fe2000f8e08ff */
[----:B------:R-:W-:-:S07]  /*10400*/  IMAD.MOV.U32 R2, RZ, RZ, R14 ;  /* 0x000000ffff027224 */ /* 0x000fce00078e000e */
[----:B------:R-:W-:Y:S05]  /*10410*/  WARPSYNC.COLLECTIVE R15, `(.L_x_4159) ;  /* 0x000000000f087348 */ /* 0x000fea0003c00000 */
[----:B------:R0:W1:Y:S02]  /*10420*/  SHFL.IDX P6, R14, R13, R12, R11 ;  /* 0x0000000c0d0e7389 */ /* 0x00006400000c000b */
[----:B01----:R-:W-:Y:S01]  /*10430*/  ENDCOLLECTIVE ;  /* 0x000000000000791b */ /* 0x003fe20003800000 */
.L_x_4159:
[----:B------:R-:W-:Y:S01]  /*10440*/  MOV R13, R5 ;  /* 0x00000005000d7202 */ /* 0x000fe20000000f00 */
[----:B------:R-:W-:Y:S01]  /*10450*/  IMAD.MOV.U32 R12, RZ, RZ, 0x1 ;  /* 0x00000001ff0c7424 */ /* 0x000fe200078e00ff */
[----:B------:R-:W-:-:S04]  /*10460*/  @P0 LEA R14, P1, R22, R14, 0x1 ;  /* 0x0000000e160e0211 */ /* 0x000fc800078208ff */
[----:B------:R-:W-:Y:S01]  /*10470*/  @P0 IADD3.X R3, RZ, R2, RZ, P1, !PT ;  /* 0x00000002ff030210 */ /* 0x000fe20000ffe4ff */
[----:B------:R-:W-:-:S08]  /*10480*/  @P0 IMAD.MOV.U32 R2, RZ, RZ, R14 ;  /* 0x000000ffff020224 */ /* 0x000fd000078e000e */
[----:B------:R-:W-:Y:S05]  /*10490*/  WARPSYNC.COLLECTIVE R15, `(.L_x_4160) ;  /* 0x000000000f087348 */ /* 0x000fea0003c00000 */
[----:B------:R0:W1:Y:S02]  /*104a0*/  SHFL.IDX P6, R14, R13, R12, R11 ;  /* 0x0000000c0d0e7389 */ /* 0x00006400000c000b */
[----:B01----:R-:W-:Y:S01]  /*104b0*/  ENDCOLLECTIVE ;  /* 0x000000000000791b */ /* 0x003fe20003800000 */
.L_x_4160:
        /* <DEDUP_REMOVED lines=11> */
.L_x_4161:
[----:B------:R-:W-:Y:S01]  /*10570*/  IMAD.MOV.U32 R13, RZ, RZ, R5 ;  /* 0x000000ffff0d7224 */ /* 0x000fe200078e0005 */
[----:B------:R-:W-:Y:S02]  /*10580*/  MOV R12, 0x2 ;  /* 0x00000002000c7802 */ /* 0x000fe40000000f00 */
[----:B------:R-:W-:-:S13]  /*10590*/  @P0 LEA R2, P1, R22, R14, 0x1 ;  /* 0x0000000e16020211 */ /* 0x000fda00078208ff */
[----:B------:R-:W-:Y:S05]  /*105a0*/  WARPSYNC.COLLECTIVE R15, `(.L_x_4162) ;  /* 0x000000000f087348 */ /* 0x000fea0003c00000 */
[----:B------:R0:W1:Y:S02]  /*105b0*/  SHFL.IDX P6, R14, R13, R12, R11 ;  /* 0x0000000c0d0e7389 */ /* 0x00006400000c000b */
[----:B01----:R-:W-:Y:S01]  /*105c0*/  ENDCOLLECTIVE ;  /* 0x000000000000791b */ /* 0x003fe20003800000 */
.L_x_4162:
[----:B------:R-:W-:-:S05]  /*105d0*/  @P0 IADD3.X R3, RZ, R4, RZ, P1, !PT ;  /* 0x00000004ff030210 */ /* 0x000fca0000ffe4ff */
        /* <DEDUP_REMOVED lines=11> */
.L_x_4163:
[----:B------:R-:W-:Y:S01]  /*10690*/  MOV R13, R5 ;  /* 0x00000005000d7202 */ /* 0x000fe20000000f00 */
[----:B------:R-:W-:Y:S01]  /*106a0*/  IMAD.MOV.U32 R12, RZ, RZ, 0x3 ;  /* 0x00000003ff0c7424 */ /* 0x000fe200078e00ff */
[----:B------:R-:W-:-:S13]  /*106b0*/  @P0 LEA R2, P1, R22, R14, 0x1 ;  /* 0x0000000e16020211 */ /* 0x000fda00078208ff */
[----:B------:R-:W-:Y:S05]  /*106c0*/  WARPSYNC.COLLECTIVE R15, `(.L_x_4164) ;  /* 0x000000000f087348 */ /* 0x000fea0003c00000 */
[----:B------:R0:W1:Y:S02]  /*106d0*/  SHFL.IDX P6, R14, R13, R12, R11 ;  /* 0x0000000c0d0e7389 */ /* 0x00006400000c000b */
[----:B01----:R-:W-:Y:S01]  /*106e0*/  ENDCOLLECTIVE ;  /* 0x000000000000791b */ /* 0x003fe20003800000 */
.L_x_4164:
[----:B------:R-:W-:-:S05]  /*106f0*/  @P0 IMAD.X R3, RZ, RZ, R4, P1 ;  /* 0x000000ffff030224 */ /* 0x000fca00008e0604 */
        /* <DEDUP_REMOVED lines=9> */
.L_x_4165:
[----:B------:R-:W-:Y:S05]  /*10790*/  BRA `(.L_x_4166) ;  /* 0xffffffd000e47947 */ /* 0x000fea000383ffff */
.L_x_4119:
[----:B------:R-:W-:Y:S01]  /*107a0*/  MOV R13, R5 ;  /* 0x00000005000d7202 */ /* 0x000fe20000000f00 */
[----:B------:R-:W-:Y:S01]  /*107b0*/  IMAD.MOV.U32 R12, RZ, RZ, RZ ;  /* 0x000000ffff0c7224 */ /* 0x000fe200078e00ff */
[----:B------:R-:W-:Y:S01]  /*107c0*/  MOV R11, 0x181f ;  /* 0x0000181f000b7802 */ /* 0x000fe20000000f00 */
[----:B------:R-:W-:Y:S01]  /*107d0*/  IMAD.MOV.U32 R15, RZ, RZ, -0x1 ;  /* 0xffffffffff0f7424 */ /* 0x000fe200078e00ff */
[----:B------:R-:W-:-:S07]  /*107e0*/  MOV R6, UR46 ;  /* 0x0000002e00067c02 */ /* 0x000fce0008000f00 */
[----:B------:R-:W-:Y:S05]  /*107f0*/  WARPSYNC.COLLECTIVE R15, `(.L_x_4167) ;  /* 0x000000000f087348 */ /* 0x000fea0003c00000 */
[----:B------:R0:W1:Y:S02]  /*10800*/  SHFL.IDX P6, R14, R13, R12, R11 ;  /* 0x0000000c0d0e7389 */ /* 0x00006400000c000b */
[----:B01----:R-:W-:Y:S01]  /*10810*/  ENDCOLLECTIVE ;  /* 0x000000000000791b */ /* 0x003fe20003800000 */
.L_x_4167:
[----:B------:R-:W-:Y:S02]  /*10820*/  IMAD R7, R6, 0x40, R35 ;  /* 0x0000004006077824 */ /* 0x000fe400078e0223 */
[----:B------:R-:W-:Y:S01]  /*10830*/  IMAD.MOV.U32 R13, RZ, RZ, R4 ;  /* 0x000000ffff0d7224 */ /* 0x000fe200078e0004 */
[----:B------:R-:W-:-:S07]  /*10840*/  MOV R2, R14 ;  /* 0x0000000e00027202 */ /* 0x000fce0000000f00 */
[----:B------:R-:W-:Y:S05]  /*10850*/  WARPSYNC.COLLECTIVE R15, `(.L_x_4168) ;  /* 0x000000000f087348 */ /* 0x000fea0003c00000 */
[----:B------:R0:W1:Y:S02]  /*10860*/  SHFL.IDX P6, R14, R13, R12, R11 ;  /* 0x0000000c0d0e7389 */ /* 0x00006400000c000b */
[----:B01----:R-:W-:Y:S01]  /*10870*/  ENDCOLLECTIVE ;  /* 0x000000000000791b */ /* 0x003fe20003800000 */
.L_x_4168:
[----:B------:R-:W-:Y:S02]  /*10880*/  ULDC UR4, c[0x0][0x288] ;  /* 0x0000a20000047ab9 */ /* 0x000fe40000000800 */
[----:B------:R-:W-:-:S05]  /*10890*/  IMAD R0, R0, UR4, RZ ;  /* 0x0000000400007c24 */ /* 0x000fca000f8e02ff */
[C---:B------:R-:W-:Y:S02]  /*108a0*/  ISETP.GE.AND P0, PT, R7.reuse, R0, PT ;  /* 0x000000000700720c */ /* 0x040fe40003f06270 */
[----:B------:R-:W-:Y:S01]  /*108b0*/  IADD3 R11, R7, 0x10, RZ ;  /* 0x00000010070b7810 */ /* 0x000fe20007ffe0ff */
[----:B------:R-:W-:Y:S01]  /*108c0*/  IMAD.MOV.U32 R13, RZ, RZ, R5 ;  /* 0x000000ffff0d7224 */ /* 0x000fe200078e0005 */
[----:B------:R-:W-:-:S09]  /*108d0*/  MOV R12, 0x1 ;  /* 0x00000001000c7802 */ /* 0x000fd20000000f00 */
        /* <DEDUP_REMOVED lines=13> */
.L_x_4169:
[----:B------:R-:W-:Y:S01]  /*109b0*/  VIADD R9, R7, 0x20 ;  /* 0x0000002007097836 */ /* 0x000fe20000000000 */
[----:B------:R-:W-:Y:S01]  /*109c0*/  @!P0 LEA R21, R30, UR45, 0x1 ;  /* 0x0000002d1e158c11 */ /* 0x000fe2000f8e08ff */
[----:B------:R-:W-:Y:S01]  /*109d0*/  IMAD.MOV.U32 R13, RZ, RZ, R4 ;  /* 0x000000ffff0d7224 */ /* 0x000fe200078e0004 */
[----:B------:R-:W-:-:S07]  /*109e0*/  MOV R6, R14 ;  /* 0x0000000e00067202 */ /* 0x000fce0000000f00 */
[----:B------:R-:W-:Y:S05]  /*109f0*/  WARPSYNC.COLLECTIVE R15, `(.L_x_4170) ;  /* 0x000000000f087348 */ /* 0x000fea0003c00000 */
[----:B------:R0:W1:Y:S02]  /*10a00*/  SHFL.IDX P6, R14, R13, R12, R11 ;  /* 0x0000000c0d0e7389 */ /* 0x00006400000c000b */
[----:B01----:R-:W-:Y:S01]  /*10a10*/  ENDCOLLECTIVE ;  /* 0x000000000000791b */ /* 0x003fe20003800000 */
.L_x_4170:
[----:B------:R-:W-:Y:S01]  /*10a20*/  MOV R13, R5 ;  /* 0x00000005000d7202 */ /* 0x000fe20000000f00 */
[----:B------:R-:W-:Y:S01]  /*10a30*/  IMAD.MOV.U32 R12, RZ, RZ, 0x2 ;  /* 0x00000002ff0c7424 */ /* 0x000fe200078e00ff */
[----:B------:R-:W-:-:S13]  /*10a40*/  @!P0 LEA R2, P2, R22, R14, 0x1 ;  /* 0x0000000e16028211 */ /* 0x000fda00078408ff */
[----:B------:R-:W-:Y:S05]  /*10a50*/  WARPSYNC.COLLECTIVE R15, `(.L_x_4171) ;  /* 0x000000000f087348 */ /* 0x000fea0003c00000 */
[----:B------:R0:W1:Y:S02]  /*10a60*/  SHFL.IDX P6, R14, R13, R12, R11 ;  /* 0x0000000c0d0e7389 */ /* 0x00006400000c000b */
[----:B01----:R-:W-:Y:S01]  /*10a70*/  ENDCOLLECTIVE ;  /* 0x000000000000791b */ /* 0x003fe20003800000 */
.L_x_4171:
[----:B------:R-:W-:-:S05]  /*10a80*/  @!P0 IADD3.X R3, RZ, R6, RZ, P2, !PT ;  /* 0x00000006ff038210 */ /* 0x000fca00017fe4ff */
        /* <DEDUP_REMOVED lines=11> */
.L_x_4172:
[----:B------:R-:W-:Y:S01]  /*10b40*/  IMAD.MOV.U32 R13, RZ, RZ, R5 ;  /* 0x000000ffff0d7224 */ /* 0x000fe200078e0005 */
[----:B------:R-:W-:Y:S02]  /*10b50*/  MOV R12, 0x3 ;  /* 0x00000003000c7802 */ /* 0x000fe40000000f00 */
[----:B------:R-:W-:-:S13]  /*10b60*/  @!P0 LEA R2, P2, R22, R14, 0x1 ;  /* 0x0000000e16028211 */ /* 0x000fda00078408ff */
[----:B------:R-:W-:Y:S05]  /*10b70*/  WARPSYNC.COLLECTIVE R15, `(.L_x_4173) ;  /* 0x000000000f087348 */ /* 0x000fea0003c00000 */
[----:B------:R0:W1:Y:S02]  /*10b80*/  SHFL.IDX P6, R14, R13, R12, R11 ;  /* 0x0000000c0d0e7389 */ /* 0x00006400000c000b */
[----:B01----:R-:W-:Y:S01]  /*10b90*/  ENDCOLLECTIVE ;  /* 0x000000000000791b */ /* 0x003fe20003800000 */
.L_x_4173:
[----:B------:R-:W-:-:S05]  /*10ba0*/  @!P0 IADD3.X R3, RZ, R6, RZ, P2, !PT ;  /* 0x00000006ff038210 */ /* 0x000fca00017fe4ff */
        /* <DEDUP_REMOVED lines=9> */
.L_x_4174:
[----:B------:R-:W-:Y:S05]  /*10c40*/  BRA `(.L_x_4175) ;  /* 0xffffffd4008c7947 */ /* 0x000fea000383ffff */
.L_x_4120:
[----:B0-----:R-:W-:-:S04]  /*10c50*/  IMAD.U32 R3, RZ, RZ, UR45 ;  /* 0x0000002dff037e24 */ /* 0x001fc8000f8e00ff */
[----:B------:R0:W1:Y:S03]  /*10c60*/  SYNCS.PHASECHK.TRANS64.TRYWAIT P0, [R3+URZ+0x28c20], R0 ;  /* 0x028c2000030075a7 */ /* 0x000066000800017f */
[----:B-1----:R-:W-:Y:S05]  /*10c70*/  @!P0 NANOSLEEP.SYNCS 0x989680 ;  /* 0x009896800000895d */ /* 0x002fea0003900000 */
[----:B------:R-:W1:Y:S02]  /*10c80*/  @!P0 SYNCS.PHASECHK.TRANS64 P0, [R3+URZ+0x28c20], R0 ;  /* 0x028c2000030085a7 */ /* 0x000e64000800007f */
[----:B-1----:R-:W-:Y:S05]  /*10c90*/  @!P0 BRA `(.L_x_4120) ;  /* 0xfffffffc00ec8947 */ /* 0x002fea000383ffff */
[----:B------:R-:W-:Y:S05]  /*10ca0*/  BRA `(.L_x_4176) ;  /* 0xffffffd400bc7947 */ /* 0x000fea000383ffff */
.L_x_4122:
[----:B0-----:R-:W-:-:S04]  /*10cb0*/  MOV R3, UR45 ;  /* 0x0000002d00037c02 */ /* 0x001fc80008000f00 */
[----:B------:R0:W1:Y:S03]  /*10cc0*/  SYNCS.PHASECHK.TRANS64.TRYWAIT P0, [R3+URZ+0x28c60], R0 ;  /* 0x028c6000030075a7 */ /* 0x000066000800017f */
[----:B-1----:R-:W-:Y:S05]  /*10cd0*/  @!P0 NANOSLEEP.SYNCS 0x989680 ;  /* 0x009896800000895d */ /* 0x002fea0003900000 */
[----:B------:R-:W1:Y:S02]  /*10ce0*/  @!P0 SYNCS.PHASECHK.TRANS64 P0, [R3+URZ+0x28c60], R0 ;  /* 0x028c6000030085a7 */ /* 0x000e64000800007f */
[----:B-1----:R-:W-:Y:S05]  /*10cf0*/  @!P0 BRA `(.L_x_4122) ;  /* 0xfffffffc00ec8947 */ /* 0x002fea000383ffff */
[----:B------:R-:W-:Y:S05]  /*10d00*/  BRA `(.L_x_4177) ;  /* 0xffffffd400b87947 */ /* 0x000fea000383ffff */
.L_x_4123:
        /* <DEDUP_REMOVED lines=8> */
.L_x_4179:
[----:B------:R-:W-:Y:S05]  /*10d90*/  BSYNC B0 ;  /* 0x0000000000007941 */ /* 0x000fea0003800000 */
.L_x_4178:
[----:B------:R-:W-:Y:S01]  /*10da0*/  MOV R13, R0 ;  /* 0x00000000000d7202 */ /* 0x000fe20000000f00 */
[----:B------:R-:W-:Y:S01]  /*10db0*/  IMAD.MOV.U32 R12, RZ, RZ, RZ ;  /* 0x000000ffff0c7224 */ /* 0x000fe200078e00ff */
[----:B------:R-:W-:Y:S01]  /*10dc0*/  MOV R11, 0x181f ;  /* 0x0000181f000b7802 */ /* 0x000fe20000000f00 */
[----:B------:R-:W-:Y:S01]  /*10dd0*/  IMAD.MOV.U32 R15, RZ, RZ, -0x1 ;  /* 0xffffffffff0f7424 */ /* 0x000fe200078e00ff */
[----:B------:R-:W-:Y:S01]  /*10de0*/  SHF.L.U32 R8, R22, 0x1, RZ ;  /* 0x0000000116087819 */ /* 0x000fe200000006ff */
[----:B------:R-:W-:Y:S01]  /*10df0*/  IMAD.MOV.U32 R3, RZ, RZ, R14 ;  /* 0x000000ffff037224 */ /* 0x000fe200078e000e */
[----:B------:R-:W-:-:S07]  /*10e00*/  LOP3.LUT R4, R17, 0x1, RZ, 0xc0, !PT ;  /* 0x0000000111047812 */ /* 0x000fce00078ec0ff */
[----:B------:R-:W-:Y:S05]  /*10e10*/  WARPSYNC.COLLECTIVE R15, `(.L_x_4180) ;  /* 0x000000000f087348 */ /* 0x000fea0003c00000 */
[----:B------:R0:W1:Y:S02]  /*10e20*/  SHFL.IDX P6, R14, R13, R12, R11 ;  /* 0x0000000c0d0e7389 */ /* 0x00006400000c000b */
[----:B01----:R-:W-:Y:S01]  /*10e30*/  ENDCOLLECTIVE ;  /* 0x000000000000791b */ /* 0x003fe20003800000 */
.L_x_4180:
[----:B------:R-:W-:Y:S02]  /*10e40*/  LEA R7, R30, UR45, 0x1 ;  /* 0x0000002d1e077c11 */ /* 0x000fe4000f8e08ff */
[----:B------:R-:W-:Y:S02]  /*10e50*/  ISETP.NE.U32.AND P1, PT, R4, 0x1, PT ;  /* 0x000000010400780c */ /* 0x000fe40003f25070 */
[C---:B------:R-:W-:Y:S02]  /*10e60*/  LOP3.LUT P5, RZ, R17.reuse, 0x2, RZ, 0xc0, !PT ;  /* 0x0000000211ff7812 */ /* 0x040fe400078ac0ff */
[C---:B------:R-:W-:Y:S02]  /*10e70*/  LOP3.LUT P4, RZ, R17.reuse, 0x4, RZ, 0xc0, !PT ;  /* 0x0000000411ff7812 */ /* 0x040fe4000788c0ff */
[C---:B------:R-:W-:Y:S02]  /*10e80*/  LOP3.LUT P3, RZ, R17.reuse, 0x8, RZ, 0xc0, !PT ;  /* 0x0000000811ff7812 */ /* 0x040fe4000786c0ff */
[----:B------:R-:W-:-:S02]  /*10e90*/  LOP3.LUT P2, RZ, R17, 0x10, RZ, 0xc0, !PT ;  /* 0x0000001011ff7812 */ /* 0x000fc4000784c0ff */
[----:B------:R-:W-:Y:S01]  /*10ea0*/  LOP3.LUT R16, R16, 0xfffffeff, RZ, 0xc0, !PT ;  /* 0xfffffeff10107812 */ /* 0x000fe200078ec0ff */
[----:B------:R-:W-:Y:S01]  /*10eb0*/  IMAD.MOV.U32 R12, RZ, RZ, 0x1 ;  /* 0x00000001ff0c7424 */ /* 0x000fe200078e00ff */
[----:B------:R-:W-:Y:S02]  /*10ec0*/  PRMT R4, R17, 0x8880, RZ ;  /* 0x0000888011047816 */ /* 0x000fe400000000ff */
        /* <DEDUP_REMOVED lines=24> */
[----:B------:R-:W-:Y:S02]  /*11050*/  ISETP.GT.AND P6, PT, R4, -0x1, PT ;  /* 0xffffffff0400780c */ /* 0x000fe40003fc4270 */
[----:B------:R-:W-:-:S11]  /*11060*/  MOV R4, RZ ;  /* 0x000000ff00047202 */ /* 0x000fd60000000f00 */
[----:B------:R-:W-:Y:S02]  /*11070*/  @P6 LOP3.LUT R16, R16, 0x200, RZ, 0xfc, !PT ;  /* 0x0000020010106812 */ /* 0x000fe400078efcff */
[----:B------:R-:W-:-:S13]  /*11080*/  ISETP.LT.OR P6, PT, R18, 0x1, P6 ;  /* 0x000000011200780c */ /* 0x000fda00037c1670 */
[----:B------:R0:W-:Y:S02]  /*11090*/  LDGSTS.E.BYPASS.LTC128B.128 [R7+0xe400], desc[UR36][R2.64+0x380], !P6 ;  /* 0x0e40038002077fae */ /* 0x0001e4000f101d64 */
[----:B0-----:R-:W-:Y:S05]  /*110a0*/  WARPSYNC.COLLECTIVE R15, `(.L_x_4181) ;  /* 0x000000000f087348 */ /* 0x001fea0003c00000 */
[----:B------:R1:W2:Y:S02]  /*110b0*/  SHFL.IDX P6, R14, R13, R12, R11 ;  /* 0x0000000c0d0e7389 */ /* 0x0002a400000c000b */
[----:B012---:R-:W-:Y:S01]  /*110c0*/  ENDCOLLECTIVE ;  /* 0x000000000000791b */ /* 0x007fe20003800000 */
.L_x_4181:
[----:B------:R-:W-:Y:S01]  /*110d0*/  IMAD.MOV.U32 R13, RZ, RZ, R0 ;  /* 0x000000ffff0d7224 */ /* 0x000fe200078e0000 */
[----:B------:R-:W-:-:S07]  /*110e0*/  MOV R5, R14 ;  /* 0x0000000e00057202 */ /* 0x000fce0000000f00 */
[----:B------:R-:W-:Y:S05]  /*110f0*/  WARPSYNC.COLLECTIVE R15, `(.L_x_4182) ;  /* 0x000000000f087348 */ /* 0x000fea0003c00000 */
[----:B------:R0:W1:Y:S02]  /*11100*/  SHFL.IDX P6, R14, R13, R12, R11 ;  /* 0x0000000c0d0e7389 */ /* 0x00006400000c000b */
[----:B01----:R-:W-:Y:S01]  /*11110*/  ENDCOLLECTIVE ;  /* 0x000000000000791b */ /* 0x003fe20003800000 */
.L_x_4182:
[----:B------:R-:W-:Y:S01]  /*11120*/  IMAD.MOV.U32 R13, RZ, RZ, R6 ;  /* 0x000000ffff0d7224 */ /* 0x000fe200078e0006 */
[----:B------:R-:W-:Y:S02]  /*11130*/  MOV R12, 0x2 ;  /* 0x00000002000c7802 */ /* 0x000fe40000000f00 */
        /* <DEDUP_REMOVED lines=26> */
.L_x_4183:
[----:B------:R-:W-:Y:S01]  /*112e0*/  MOV R13, R0 ;  /* 0x00000000000d7202 */ /* 0x000fe20000000f00 */
[----:B------:R-:W-:-:S07]  /*112f0*/  IMAD.MOV.U32 R9, RZ, RZ, R14 ;  /* 0x000000ffff097224 */ /* 0x000fce00078e000e */
[----:B------:R-:W-:Y:S05]  /*11300*/  WARPSYNC.COLLECTIVE R15, `(.L_x_4184) ;  /* 0x000000000f087348 */ /* 0x000fea0003c00000 */
[----:B------:R0:W1:Y:S02]  /*11310*/  SHFL.IDX P6, R14, R13, R12, R11 ;  /* 0x0000000c0d0e7389 */ /* 0x00006400000c000b */
[----:B01----:R-:W-:Y:S01]  /*11320*/  ENDCOLLECTIVE ;  /* 0x000000000000791b */ /* 0x003fe20003800000 */
.L_x_4184:
        /* <DEDUP_REMOVED lines=28> */
.L_x_4185:
[----:B------:R-:W-:Y:S01]  /*114f0*/  IMAD.MOV.U32 R13, RZ, RZ, R0 ;  /* 0x000000ffff0d7224 */ /* 0x000fe200078e0000 */
[----:B------:R-:W-:-:S07]  /*11500*/  MOV R6, R14 ;  /* 0x0000000e00067202 */ /* 0x000fce0000000f00 */
[----:B------:R-:W-:Y:S05]  /*11510*/  WARPSYNC.COLLECTIVE R15, `(.L_x_4186) ;  /* 0x000000000f087348 */ /* 0x000fea0003c00000 */
[----:B------:R0:W1:Y:S02]  /*11520*/  SHFL.IDX P6, R14, R13, R12, R11 ;  /* 0x0000000c0d0e7389 */ /* 0x00006400000c000b */
[----:B01----:R-:W-:Y:S01]  /*11530*/  ENDCOLLECTIVE ;  /* 0x000000000000791b */ /* 0x003fe20003800000 */
.L_x_4186:
[----:B------:R-:W-:Y:S05]  /*11540*/  BRA `(.L_x_4187) ;  /* 0xffffffd4004c7947 */ /* 0x000fea000383ffff */
.L_x_4130:
[----:B-1----:R1:W2:Y:S02]  /*11550*/  SYNCS.PHASECHK.TRANS64.TRYWAIT P0, [R10+URZ+0x28c40], R20 ;  /* 0x028c40140a0075a7 */ /* 0x0022a4000800017f */
[----:B--2---:R-:W-:Y:S05]  /*11560*/  @!P0 NANOSLEEP.SYNCS 0x989680 ;  /* 0x009896800000895d */ /* 0x004fea0003900000 */
[----:B------:R-:W2:Y:S02]  /*11570*/  @!P0 SYNCS.PHASECHK.TRANS64 P0, [R10+URZ+0x28c40], R20 ;  /* 0x028c40140a0085a7 */ /* 0x000ea4000800007f */
[----:B--2---:R-:W-:Y:S05]  /*11580*/  @!P0 BRA `(.L_x_4130) ;  /* 0xfffffffc00f08947 */ /* 0x004fea000383ffff */
[----:B------:R-:W-:Y:S05]  /*11590*/  BRA `(.L_x_4188) ;  /* 0xffffffd800847947 */ /* 0x000fea000383ffff */
.L_x_4131:
[----:B------:R-:W-:Y:S01]  /*115a0*/  BSSY B1, `(.L_x_4189) ;  /* 0x0000008000017945 */ /* 0x000fe20003800000 */
[----:B------:R-:W-:Y:S01]  /*115b0*/  IMAD.MOV.U32 R13, RZ, RZ, R29 ;  /* 0x000000ffff0d7224 */ /* 0x000fe200078e001d */
[----:B------:R-:W-:Y:S01]  /*115c0*/  MOV R12, RZ ;  /* 0x000000ff000c7202 */ /* 0x000fe20000000f00 */
[----:B------:R-:W-:Y:S01]  /*115d0*/  IMAD.MOV.U32 R11, RZ, RZ, 0x181f ;  /* 0x0000181fff0b7424 */ /* 0x000fe200078e00ff */
[----:B------:R-:W-:-:S07]  /*115e0*/  MOV R15, 0xffffffff ;  /* 0xffffffff000f7802 */ /* 0x000fce0000000f00 */
[----:B-1----:R-:W-:Y:S05]  /*115f0*/  WARPSYNC.COLLECTIVE R15, `(.L_x_4190) ;  /* 0x000000000f087348 */ /* 0x002fea0003c00000 */
[----:B------:R0:W2:Y:S02]  /*11600*/  SHFL.IDX P6, R14, R13, R12, R11 ;  /* 0x0000000c0d0e7389 */ /* 0x0000a400000c000b */
[----:B012---:R-:W-:Y:S01]  /*11610*/  ENDCOLLECTIVE ;  /* 0x000000000000791b */ /* 0x007fe20003800000 */
.L_x_4190:
[----:B------:R-:W-:Y:S05]  /*11620*/  BSYNC B1 ;  /* 0x0000000000017941 */ /* 0x000fea0003800000 */
.L_x_4189:
[----:B------:R-:W-:Y:S01]  /*11630*/  MOV R13, R26 ;  /* 0x0000001a000d7202 */ /* 0x000fe20000000f00 */
[----:B------:R-:W-:Y:S01]  /*11640*/  IMAD.MOV.U32 R12, RZ, RZ, RZ ;  /* 0x000000ffff0c7224 */ /* 0x000fe200078e00ff */
[----:B------:R-:W-:Y:S01]  /*11650*/  MOV R11, 0x181f ;  /* 0x0000181f000b7802 */ /* 0x000fe20000000f00 */
[----:B------:R-:W-:Y:S01]  /*11660*/  IMAD.MOV.U32 R15, RZ, RZ, -0x1 ;  /* 0xffffffffff0f7424 */ /* 0x000fe200078e00ff */
[----:B------:R-:W-:Y:S01]  /*11670*/  LEA R27, R17, UR45, 0x1 ;  /* 0x0000002d111b7c11 */ /* 0x000fe2000f8e08ff */
[----:B------:R-:W-:-:S07]  /*11680*/  IMAD.MOV.U32 R3, RZ, RZ, R14 ;  /* 0x000000ffff037224 */ /* 0x000fce00078e000e */
[----:B------:R-:W-:Y:S05]  /*11690*/  WARPSYNC.COLLECTIVE R15, `(.L_x_4191) ;  /* 0x000000000f087348 */ /* 0x000fea0003c00000 */
[----:B------:R0:W1:Y:S02]  /*116a0*/  SHFL.IDX P6, R14, R13, R12, R11 ;  /* 0x0000000c0d0e7389 */ /* 0x00006400000c000b */
[----:B01----:R-:W-:Y:S01]  /*116b0*/  ENDCOLLECTIVE ;  /* 0x000000000000791b */ /* 0x003fe20003800000 */
.L_x_4191:
[----:B------:R-:W-:Y:S01]  /*116c0*/  IMAD.MOV.U32 R13, RZ, RZ, R29 ;  /* 0x000000ffff0d7224 */ /* 0x000fe200078e001d */
[----:B------:R-:W-:Y:S02]  /*116d0*/  MOV R12, 0x1 ;  /* 0x00000001000c7802 */ /* 0x000fe40000000f00 */
[----:B------:R-:W-:-:S13]  /*116e0*/  IADD3 R2, P0, R14, R8, RZ ;  /* 0x000000080e027210 */ /* 0x000fda0007f1e0ff */
[----:B------:R-:W-:Y:S05]  /*116f0*/  WARPSYNC.COLLECTIVE R15, `(.L_x_4192) ;  /* 0x000000000f087348 */ /* 0x000fea0003c00000 */
[----:B------:R0:W1:Y:S02]  /*11700*/  SHFL.IDX P6, R14, R13, R12, R11 ;  /* 0x0000000c0d0e7389 */ /* 0x00006400000c000b */
[----:B01----:R-:W-:Y:S01]  /*11710*/  ENDCOLLECTIVE ;  /* 0x000000000000791b */ /* 0x003fe20003800000 */
.L_x_4192:
[----:B------:R-:W-:-:S05]  /*11720*/  IADD3.X R3, RZ, R3, RZ, P0, !PT ;  /* 0x00000003ff037210 */ /* 0x000fca00007fe4ff */
        /* <DEDUP_REMOVED lines=9> */
.L_x_4193:
[----:B------:R-:W-:Y:S01]  /*117c0*/  MOV R13, R29 ;  /* 0x0000001d000d7202 */ /* 0x000fe20000000f00 */
[----:B------:R-:W-:Y:S01]  /*117d0*/  IMAD.MOV.U32 R12, RZ, RZ, 0x2 ;  /* 0x00000002ff0c7424 */ /* 0x000fe200078e00ff */
[----:B------:R-:W-:-:S13]  /*117e0*/  IADD3 R2, P0, R14, R8, RZ ;  /* 0x000000080e027210 */ /* 0x000fda0007f1e0ff */
[----:B------:R-:W-:Y:S05]  /*117f0*/  WARPSYNC.COLLECTIVE R15, `(.L_x_4194) ;  /* 0x000000000f087348 */ /* 0x000fea0003c00000 */
[----:B------:R0:W1:Y:S02]  /*11800*/  SHFL.IDX P6, R14, R13, R12, R11 ;  /* 0x0000000c0d0e7389 */ /* 0x00006400000c000b */
[----:B01----:R-:W-:Y:S01]  /*11810*/  ENDCOLLECTIVE ;  /* 0x000000000000791b */ /* 0x003fe20003800000 */
.L_x_4194:
[----:B------:R-:W-:-:S05]  /*11820*/  IMAD.X R3, RZ, RZ, R3, P0 ;  /* 0x000000ffff037224 */ /* 0x000fca00000e0603 */
        /* <DEDUP_REMOVED lines=9> */
.L_x_4195:
[----:B------:R-:W-:Y:S01]  /*118c0*/  IMAD.MOV.U32 R13, RZ, RZ, R29 ;  /* 0x000000ffff0d7224 */ /* 0x000fe200078e001d */
[----:B------:R-:W-:Y:S02]  /*118d0*/  MOV R12, 0x3 ;  /* 0x00000003000c7802 */ /* 0x000fe40000000f00 */
[----:B------:R-:W-:-:S13]  /*118e0*/  IADD3 R2, P0, R14, R8, RZ ;  /* 0x000000080e027210 */ /* 0x000fda0007f1e0ff */
[----:B------:R-:W-:Y:S05]  /*118f0*/  WARPSYNC.COLLECTIVE R15, `(.L_x_4196) ;  /* 0x000000000f087348 */ /* 0x000fea0003c00000 */
[----:B------:R0:W1:Y:S02]  /*11900*/  SHFL.IDX P6, R14, R13, R12, R11 ;  /* 0x0000000c0d0e7389 */ /* 0x00006400000c000b */
[----:B01----:R-:W-:Y:S01]  /*11910*/  ENDCOLLECTIVE ;  /* 0x000000000000791b */ /* 0x003fe20003800000 */
.L_x_4196:
[----:B------:R-:W-:-:S05]  /*11920*/  IADD3.X R3, RZ, R3, RZ, P0, !PT ;  /* 0x00000003ff037210 */ /* 0x000fca00007fe4ff */
        /* <DEDUP_REMOVED lines=9> */
.L_x_4197:
[----:B------:R-:W-:Y:S05]  /*119c0*/  BRA `(.L_x_4198) ;  /* 0xffffffd800387947 */ /* 0x000fea000383ffff */
.L_x_4136:
[----:B---3--:R3:W4:Y:S02]  /*119d0*/  SYNCS.PHASECHK.TRANS64.TRYWAIT P0, [R10+URZ+0x28c60], R20 ;  /* 0x028c60140a0075a7 */ /* 0x008724000800017f */
[----:B----4-:R-:W-:Y:S05]  /*119e0*/  @!P0 NANOSLEEP.SYNCS 0x989680 ;  /* 0x009896800000895d */ /* 0x010fea0003900000 */
[----:B------:R-:W4:Y:S02]  /*119f0*/  @!P0 SYNCS.PHASECHK.TRANS64 P0, [R10+URZ+0x28c60], R20 ;  /* 0x028c60140a0085a7 */ /* 0x000f24000800007f */
[----:B----4-:R-:W-:Y:S05]  /*11a00*/  @!P0 BRA `(.L_x_4136) ;  /* 0xfffffffc00f08947 */ /* 0x010fea000383ffff */
[----:B------:R-:W-:Y:S05]  /*11a10*/  BRA `(.L_x_4199) ;  /* 0xffffffd800847947 */ /* 0x000fea000383ffff */
.L_x_4137:
[----:B------:R-:W-:Y:S01]  /*11a20*/  BSSY B1, `(.L_x_4200) ;  /* 0x0000008000017945 */ /* 0x000fe20003800000 */
[----:B------:R-:W-:Y:S01]  /*11a30*/  IMAD.MOV.U32 R13, RZ, RZ, R19 ;  /* 0x000000ffff0d7224 */ /* 0x000fe200078e0013 */
[----:B------:R-:W-:Y:S01]  /*11a40*/  MOV R12, RZ ;  /* 0x000000ff000c7202 */ /* 0x000fe20000000f00 */
[----:B------:R-:W-:Y:S01]  /*11a50*/  IMAD.MOV.U32 R11, RZ, RZ, 0x181f ;  /* 0x0000181fff0b7424 */ /* 0x000fe200078e00ff */
[----:B------:R-:W-:-:S07]  /*11a60*/  MOV R15, 0xffffffff ;  /* 0xffffffff000f7802 */ /* 0x000fce0000000f00 */
[----:B-123--:R-:W-:Y:S05]  /*11a70*/  WARPSYNC.COLLECTIVE R15, `(.L_x_4201) ;  /* 0x000000000f087348 */ /* 0x00efea0003c00000 */
[----:B------:R0:W4:Y:S02]  /*11a80*/  SHFL.IDX P6, R14, R13, R12, R11 ;  /* 0x0000000c0d0e7389 */ /* 0x00012400000c000b */
[----:B01234-:R-:W-:Y:S01]  /*11a90*/  ENDCOLLECTIVE ;  /* 0x000000000000791b */ /* 0x01ffe20003800000 */
.L_x_4201:
[----:B------:R-:W-:Y:S05]  /*11aa0*/  BSYNC B1 ;  /* 0x0000000000017941 */ /* 0x000fea0003800000 */
.L_x_4200:
        /* <DEDUP_REMOVED lines=10> */
.L_x_4202:
        /* <DEDUP_REMOVED lines=15> */
.L_x_4203:
        /* <DEDUP_REMOVED lines=16> */
.L_x_4204:
        /* <DEDUP_REMOVED lines=18> */
.L_x_4205:
        /* <DEDUP_REMOVED lines=14> */
.L_x_4206:
        /* <DEDUP_REMOVED lines=17> */
.L_x_4207:
        /* <DEDUP_REMOVED lines=13> */
.L_x_4208:
[----:B------:R-:W-:Y:S05]  /*12120*/  BRA `(.L_x_4209) ;  /* 0xffffffd400f87947 */ /* 0x000fea000383ffff */
.L_x_4142:
[----:B0-----:R0:W1:Y:S02]  /*12130*/  SYNCS.PHASECHK.TRANS64.TRYWAIT P0, [R5+URZ+0x28c20], R4 ;  /* 0x028c2004050075a7 */ /* 0x001064000800017f */
[----:B-1----:R-:W-:Y:S05]  /*12140*/  @!P0 NANOSLEEP.SYNCS 0x989680 ;  /* 0x009896800000895d */ /* 0x002fea0003900000 */
[----:B------:R-:W1:Y:S02]  /*12150*/  @!P0 SYNCS.PHASECHK.TRANS64 P0, [R5+URZ+0x28c20], R4 ;  /* 0x028c2004050085a7 */ /* 0x000e64000800007f */
[----:B-1----:R-:W-:Y:S05]  /*12160*/  @!P0 BRA `(.L_x_4142) ;  /* 0xfffffffc00f08947 */ /* 0x002fea000383ffff */
[----:B------:R-:W-:Y:S05]  /*12170*/  BRA `(.L_x_4210) ;  /* 0xffffffd800a47947 */ /* 0x000fea000383ffff */
.L_x_4143:
        /* <DEDUP_REMOVED lines=11> */
.L_x_4212:
[----:B------:R-:W-:Y:S05]  /*12230*/  BSYNC B0 ;  /* 0x0000000000007941 */ /* 0x000fea0003800000 */
.L_x_4211:
[----:B------:R-:W-:Y:S05]  /*12240*/  BRA `(.L_x_4213) ;  /* 0xffffffd8008c7947 */ /* 0x000fea000383ffff */
.L_x_4144:
[----:B------:R-:W-:Y:S01]  /*12250*/  BSSY B0, `(.L_x_4214) ;  /* 0x0000006000007945 */ /* 0x000fe20003800000 */
[----:B------:R-:W-:-:S07]  /*12260*/  MOV R15, 0xffffffff ;  /* 0xffffffff000f7802 */ /* 0x000fce0000000f00 */
[----:B012--5:R-:W-:Y:S05]  /*12270*/  WARPSYNC.COLLECTIVE R15, `(.L_x_4215) ;  /* 0x000000000f0c7348 */ /* 0x027fea0003c00000 */
[----:B------:R-:W-:Y:S02]  /*12280*/  ELECT P6, UR62, PT ;  /* 0x00000000003e782f */ /* 0x000fe400038c0000 */
[----:B------:R-:W-:Y:S01]  /*12290*/  MOV R14, UR62 ;  /* 0x0000003e000e7c02 */ /* 0x000fe20008000f00 */
[----:B012--5:R-:W-:Y:S10]  /*122a0*/  ENDCOLLECTIVE ;  /* 0x000000000000791b */ /* 0x027ff40003800000 */
.L_x_4215:
[----:B------:R-:W-:Y:S05]  /*122b0*/  BSYNC B0 ;  /* 0x0000000000007941 */ /* 0x000fea0003800000 */
.L_x_4214:
[----:B------:R-:W-:Y:S05]  /*122c0*/  BRA `(.L_x_4216) ;  /* 0xffffffd800807947 */ /* 0x000fea000383ffff */
.L_x_4146:
[----:B0-----:R0:W1:Y:S02]  /*122d0*/  SYNCS.PHASECHK.TRANS64.TRYWAIT P1, [R4+URZ+0x28c40], R3 ;  /* 0x028c4003040075a7 */ /* 0x001064000802017f */
[----:B-1----:R-:W-:Y:S05]  /*122e0*/  @!P1 NANOSLEEP.SYNCS 0x989680 ;  /* 0x009896800000995d */ /* 0x002fea0003900000 */
[----:B------:R-:W1:Y:S02]  /*122f0*/  @!P1 SYNCS.PHASECHK.TRANS64 P1, [R4+URZ+0x28c40], R3 ;  /* 0x028c4003040095a7 */ /* 0x000e64000802007f */
[----:B-1----:R-:W-:Y:S05]  /*12300*/  @!P1 BRA `(.L_x_4146) ;  /* 0xfffffffc00f09947 */ /* 0x002fea000383ffff */
[----:B------:R-:W-:Y:S05]  /*12310*/  BRA `(.L_x_4217) ;  /* 0xffffffd800a07947 */ /* 0x000fea000383ffff */
.L_x_4148:
[----:B-1----:R1:W3:Y:S02]  /*12320*/  SYNCS.PHASECHK.TRANS64.TRYWAIT P1, [R5+URZ+0x28c40], R0 ;  /* 0x028c4000050075a7 */ /* 0x0022e4000802017f */
[----:B---3--:R-:W-:Y:S05]  /*12330*/  @!P1 NANOSLEEP.SYNCS 0x989680 ;  /* 0x009896800000995d */ /* 0x008fea0003900000 */
[----:B------:R-:W3:Y:S02]  /*12340*/  @!P1 SYNCS.PHASECHK.TRANS64 P1, [R5+URZ+0x28c40], R0 ;  /* 0x028c4000050095a7 */ /* 0x000ee4000802007f */
[----:B---3--:R-:W-:Y:S05]  /*12350*/  @!P1 BRA `(.L_x_4148) ;  /* 0xfffffffc00f09947 */ /* 0x008fea000383ffff */
[----:B------:R-:W-:Y:S05]  /*12360*/  BRA `(.L_x_4218) ;  /* 0xffffffd800ac7947 */ /* 0x000fea000383ffff */
.L_x_4150:
[----:B---3--:R3:W4:Y:S02]  /*12370*/  SYNCS.PHASECHK.TRANS64.TRYWAIT P1, [R4+URZ+0x28c60], R3 ;  /* 0x028c6003040075a7 */ /* 0x008724000802017f */
[----:B----4-:R-:W-:Y:S05]  /*12380*/  @!P1 NANOSLEEP.SYNCS 0x989680 ;  /* 0x009896800000995d */ /* 0x010fea0003900000 */
[----:B------:R-:W4:Y:S02]  /*12390*/  @!P1 SYNCS.PHASECHK.TRANS64 P1, [R4+URZ+0x28c60], R3 ;  /* 0x028c6003040095a7 */ /* 0x000f24000802007f */
[----:B----4-:R-:W-:Y:S05]  /*123a0*/  @!P1 BRA `(.L_x_4150) ;  /* 0xfffffffc00f09947 */ /* 0x010fea000383ffff */
[----:B------:R-:W-:Y:S05]  /*123b0*/  BRA `(.L_x_4219) ;  /* 0xffffffd800a87947 */ /* 0x000fea000383ffff */
.L_x_4220:
        /* <DEDUP_REMOVED lines=12> */
.L_x_5841:


//--------------------- .text._ZN7cutlass13device_kernelIN5flash11enable_sm90INS1_16FlashAttnFwdSm90INS1_25CollectiveMainloopFwdSm90ILi2EN4cute5tupleIJNS5_1CILi1EEES8_S8_EEENS6_IJNS7_ILi64EEESA_SA_EEELi512ENS_6half_tEfNS_4arch4Sm90ELb1ELb0ELb1ELb0ELb1ELb0ELb1ELb0ELb0ELb1ELb1ELb0EEENS1_21CollectiveEpilogueFwdINS6_IJSA_NS7_ILi512EEESA_EEES9_SC_SE_Li256ELb0ELb1ELb1ELb0EEENS1_19SingleTileSchedulerILb0ELb1ELb1ELi64EEEEEEEEEvNT_6ParamsE --------------------------
	.section	.text._ZN7cutlass13device_kernelIN5flash11enable_sm90INS1_16FlashAttnFwdSm90INS1_25CollectiveMainloopFwdSm90ILi2EN4cute5tupleIJNS5_1CILi1EEES8_S8_EEENS6_IJNS7_ILi64EEESA_SA_EEELi512ENS_6half_tEfNS_4arch4Sm90ELb1ELb0ELb1ELb0ELb1ELb0ELb1ELb0ELb0ELb1ELb1ELb0EEENS1_21CollectiveEpilogueFwdINS6_IJSA_NS7_ILi512EEESA_EEES9_SC_SE_Li256ELb0ELb1ELb1ELb0EEENS1_19SingleTileSchedulerILb0ELb1ELb1ELi64EEEEEEEEEvNT_6ParamsE,"ax",@progbits
	.align	128
.text._ZN7cutlass13device_kernelIN5flash11enable_sm90INS1_16FlashAttnFwdSm90INS1_25CollectiveMainloopFwdSm90ILi2EN4cute5tupleIJNS5_1CILi1EEES8_S8_EEENS6_IJNS7_ILi64EEESA_SA_EEELi512ENS_6half_tEfNS_4arch4Sm90ELb1ELb0ELb1ELb0ELb1ELb0ELb1ELb0ELb0ELb1ELb1ELb0EEENS1_21CollectiveEpilogueFwdINS6_IJSA_NS7_ILi512EEESA_EEES9_SC_SE_Li256ELb0ELb1ELb1ELb0EEENS1_19SingleTileSchedulerILb0ELb1ELb1ELi64EEEEEEEEEvNT_6ParamsE:
        .type           _ZN7cutlass13device_kernelIN5flash11enable_sm90INS1_16FlashAttnFwdSm90INS1_25CollectiveMainloopFwdSm90ILi2EN4cute5tupleIJNS5_1CILi1EEES8_S8_EEENS6_IJNS7_ILi64EEESA_SA_EEELi512ENS_6half_tEfNS_4arch4Sm90ELb1ELb0ELb1ELb0ELb1ELb0ELb1ELb0ELb0ELb1ELb1ELb0EEENS1_21CollectiveEpilogueFwdINS6_IJSA_NS7_ILi512EEESA_EEES9_SC_SE_Li256ELb0ELb1ELb1ELb0EEENS1_19SingleTileSchedulerILb0ELb1ELb1ELi64EEEEEEEEEvNT_6ParamsE,@function
        .size           _ZN7cutlass13device_kernelIN5flash11enable_sm90INS1_16FlashAttnFwdSm90INS1_25CollectiveMainloopFwdSm90ILi2EN4cute5tupleIJNS5_1CILi1EEES8_S8_EEENS6_IJNS7_ILi64EEESA_SA_EEELi512ENS_6half_tEfNS_4arch4Sm90ELb1ELb0ELb1ELb0ELb1ELb0ELb1ELb0ELb0ELb1ELb1ELb0EEENS1_21CollectiveEpilogueFwdINS6_IJSA_NS7_ILi512EEESA_EEES9_SC_SE_Li256ELb0ELb1ELb1ELb0EEENS1_19SingleTileSchedulerILb0ELb1ELb1ELi64EEEEEEEEEvNT_6ParamsE,(.L_x_5842 - _ZN7cutlass13device_kernelIN5flash11enable_sm90INS1_16FlashAttnFwdSm90INS1_25CollectiveMainloopFwdSm90ILi2EN4cute5tupleIJNS5_1CILi1EEES8_S8_EEENS6_IJNS7_ILi64EEESA_SA_EEELi512ENS_6half_tEfNS_4arch4Sm90ELb1ELb0ELb1ELb0ELb1ELb0ELb1ELb0ELb0ELb1ELb1ELb0EEENS1_21CollectiveEpilogueFwdINS6_IJSA_NS7_ILi512EEESA_EEES9_SC_SE_Li256ELb0ELb1ELb1ELb0EEENS1_19SingleTileSchedulerILb0ELb1ELb1ELi64EEEEEEEEEvNT_6ParamsE)
        .other          _ZN7cutlass13device_kernelIN5flash11enable_sm90INS1_16FlashAttnFwdSm90INS1_25CollectiveMainloopFwdSm90ILi2EN4cute5tupleIJNS5_1CILi1EEES8_S8_EEENS6_IJNS7_ILi64EEESA_SA_EEELi512ENS_6half_tEfNS_4arch4Sm90ELb1ELb0ELb1ELb0ELb1ELb0ELb1ELb0ELb0ELb1ELb1ELb0EEENS1_21CollectiveEpilogueFwdINS6_IJSA_NS7_ILi512EEESA_EEES9_SC_SE_Li256ELb0ELb1ELb1ELb0EEENS1_19SingleTileSchedulerILb0ELb1ELb1ELi64EEEEEEEEEvNT_6ParamsE,@"STO_CUDA_ENTRY STV_DEFAULT"
_ZN7cutlass13device_kernelIN5flash11enable_sm90INS1_16FlashAttnFwdSm90INS1_25CollectiveMainloopFwdSm90ILi2EN4cute5tupleIJNS5_1CILi1EEES8_S8_EEENS6_IJNS7_ILi64EEESA_SA_EEELi512ENS_6half_tEfNS_4arch4Sm90ELb1ELb0ELb1ELb0ELb1ELb0ELb1ELb0ELb0ELb1ELb1ELb0EEENS1_21CollectiveEpilogueFwdINS6_IJSA_NS7_ILi512EEESA_EEES9_SC_SE_Li256ELb0ELb1ELb1ELb0EEENS1_19SingleTileSchedulerILb0ELb1ELb1ELi64EEEEEEEEEvNT_6ParamsE:
        /* <DEDUP_REMOVED lines=43> */
.L_x_4221:
        /* <DEDUP_REMOVED lines=22> */
.L_x_4222:
        /* <DEDUP_REMOVED lines=18> */
.L_x_4223:
        /* <DEDUP_REMOVED lines=22> */
.L_x_4224:
        /* <DEDUP_REMOVED lines=23> */
.L_x_4225:
        /* <DEDUP_REMOVED lines=9> */
[----:B------:R0:W-:Y:S05]  /*0890*/  STL [R1+0x4], R2 ;  /* 0x0000040201007387 */ /* 0x0001ea0000100800 */
[----:B------:R-:W-:Y:S05]  /*08a0*/  @!P0 BRA `(.L_x_4227) ;  /* 0x000000fc00308947 */ /* 0x000fea0003800000 */
.L_x_4228:
[----:B------:R-:W-:-:S08]  /*08b0*/  NOP ;  /* 0x0000000000007918 */ /* 0x000fd00000000000 */
[----:B------:R-:W1:Y:S02]  /*08c0*/  USETMAXREG.TRY_ALLOC.CTAPOOL UP0, 0xe8 ;  /* 0x000000e8000079c8 */ /* 0x000e640008000600 */
[----:B-1----:R-:W-:-:S13]  /*08d0*/  PLOP3.LUT P0, PT, PT, PT, UP0, 0x80, 0x0 ;  /* 0x000000000000781c */ /* 0x002fda0003f0f008 */
[----:B------:R-:W-:Y:S05]  /*08e0*/  @!P0 BRA `(.L_x_4228) ;  /* 0xfffffffc00f08947 */ /* 0x000fea000383ffff */
[----:B------:R-:W1:Y:S01]  /*08f0*/  S2UR UR6, SR_CTAID.Y ;  /* 0x00000000000679c3 */ /* 0x000e620000002600 */
[----:B------:R-:W-:Y:S01]  /*0900*/  ULDC UR7, c[0x0][0xd50] ;  /* 0x0003540000077ab9 */ /* 0x000fe20000000800 */
[----:B------:R-:W-:Y:S01]  /*0910*/  LOP3.LUT R0, R24, 0xffffff80, RZ, 0xc0, !PT ;  /* 0xffffff8018007812 */ /* 0x000fe200078ec0ff */
[----:B------:R-:W-:-:S03]  /*0920*/  UISETP.NE.AND UP0, UPT, UR7, 0x1, UPT ;  /* 0x000000010700788c */ /* 0x000fc6000bf05270 */
[----:B------:R-:W-:Y:S02]  /*0930*/  ISETP.NE.AND P0, PT, R0, 0x80, PT ;  /* 0x000000800000780c */ /* 0x000fe40003f05270 */
[----:B------:R-:W2:Y:S06]  /*0940*/  S2UR UR8, SR_CTAID.Z ;  /* 0x00000000000879c3 */ /* 0x000eac0000002700 */
[----:B------:R-:W-:Y:S01]  /*0950*/  @UP0 ULDC UR4, c[0x0][0xd54] ;  /* 0x0003550000040ab9 */ /* 0x000fe20000000800 */
[----:B------:R-:W-:-:S04]  /*0960*/  @UP0 ULDC UR10, c[0x0][0xd58] ;  /* 0x00035600000a0ab9 */ /* 0x000fc80000000800 */
[----:B------:R-:W-:Y:S06]  /*0970*/  @!P0 BAR.ARV 0x8, 0x100 ;  /* 0x0204000000008b1d */ /* 0x000fec0000002000 */
[----:B-1----:R-:W-:Y:S01]  /*0980*/  UIMAD.WIDE.U32 UR4, UR6, UR4, URZ ;  /* 0x00000004060472a5 */ /* 0x002fe2000f8e003f */
[----:B------:R-:W-:Y:S01]  /*0990*/  ISETP.GE.U32.AND P0, PT, R24, 0x100, PT ;  /* 0x000001001800780c */ /* 0x000fe20003f06070 */
[----:B------:R-:W-:Y:S02]  /*09a0*/  UMOV UR11, UR6 ;  /* 0x00000006000b7c82 */ /* 0x000fe40008000000 */
[----:B------:R-:W-:-:S04]  /*09b0*/  @UP0 USHF.R.U32.HI UR11, URZ, UR10, UR5 ;  /* 0x0000000a3f0b0299 */ /* 0x000fc80008011605 */
[----:B------:R-:W-:Y:S02]  /*09c0*/  UIADD3 UR4, -UR11, URZ, URZ ;  /* 0x0000003f0b047290 */ /* 0x000fe4000fffe13f */
[----:B------:R-:W-:Y:S02]  /*09d0*/  IMAD.U32 R0, RZ, RZ, UR11 ;  /* 0x0000000bff007e24 */ /* 0x000fe4000f8e00ff */
[----:B------:R-:W-:Y:S02]  /*09e0*/  UIMAD UR7, UR7, UR4, UR6 ;  /* 0x00000004070772a4 */ /* 0x000fe4000f8e0206 */
[----:B------:R-:W-:Y:S06]  /*09f0*/  @P0 BAR.ARV 0xf, 0x100 ;  /* 0x03c4000000000b1d */ /* 0x000fec0000002000 */
[----:B--2---:R-:W-:Y:S01]  /*0a00*/  ISETP.LE.AND P0, PT, RZ, UR8, PT ;  /* 0x00000008ff007c0c */ /* 0x004fe2000bf03270 */
[----:B------:R1:W-:-:S12]  /*0a10*/  STL [R1], R0 ;  /* 0x0000000001007387 */ /* 0x0003d80000100800 */
[----:B-1----:R-:W-:Y:S05]  /*0a20*/  @!P0 BRA `(.L_x_4229) ;  /* 0x0000014000888947 */ /* 0x002fea0003800000 */
[----:B0-----:R-:W0:Y:S01]  /*0a30*/  LDC.64 R2, c[0x0][0x418] ;  /* 0x00010600ff027b82 */ /* 0x001e220000000a00 */
[----:B------:R-:W-:Y:S01]  /*0a40*/  UISETP.NE.AND UP0, UPT, UR9, 0x1, UPT ;  /* 0x000000010900788c */ /* 0x000fe2000bf05270 */
[----:B------:R-:W1:Y:S01]  /*0a50*/  S2R R197, SR_CgaCtaId ;  /* 0x0000000000c57919 */ /* 0x000e620000008800 */
[----:B------:R-:W-:-:S05]  /*0a60*/  VIADD R152, R24, 0xffffff80 ;  /* 0xffffff8018987836 */ /* 0x000fca0000000000 */
[----:B------:R-:W2:Y:S08]  /*0a70*/  LDC R194, c[0x0][0x424] ;  /* 0x00010900ffc27b82 */ /* 0x000eb00000000800 */
[----:B------:R-:W3:Y:S08]  /*0a80*/  LDC R7, c[0x0][0x2f0] ;  /* 0x0000bc00ff077b82 */ /* 0x000ef00000000800 */
[----:B------:R-:W4:Y:S01]  /*0a90*/  S2UR UR38, SR_CTAID.X ;  /* 0x00000000002679c3 */ /* 0x000f220000002500 */
[----:B0-----:R-:W-:-:S04]  /*0aa0*/  ISETP.NE.U32.AND P0, PT, R2, RZ, PT ;  /* 0x000000ff0200720c */ /* 0x001fc80003f05070 */
[----:B------:R-:W-:-:S04]  /*0ab0*/  ISETP.NE.AND.EX P0, PT, R3, RZ, PT, P0 ;  /* 0x000000ff0300720c */ /* 0x000fc80003f05300 */
[----:B--2---:R-:W-:Y:S02]  /*0ac0*/  SEL R194, R194, 0x1, P0 ;  /* 0x00000001c2c27807 */ /* 0x004fe40000000000 */
[----:B------:R-:W-:-:S03]  /*0ad0*/  PLOP3.LUT P0, PT, PT, PT, UP0, 0x80, 0x0 ;  /* 0x000000000000781c */ /* 0x000fc60003f0f008 */
[----:B---3--:R-:W-:-:S05]  /*0ae0*/  IMAD R0, R194, R7, 0x3f ;  /* 0x0000003fc2007424 */ /* 0x008fca00078e0207 */
[----:B------:R-:W-:Y:S01]  /*0af0*/  SHF.R.S32.HI R3, RZ, 0x1f, R0 ;  /* 0x0000001fff037819 */ /* 0x000fe20000011400 */
[----:B----4-:R-:W-:-:S03]  /*0b00*/  USHF.L.U32 UR38, UR38, 0x6, URZ ;  /* 0x0000000626267899 */ /* 0x010fc6000800063f */
[----:B------:R-:W-:-:S04]  /*0b10*/  LEA.HI R3, R3, R0, RZ, 0x6 ;  /* 0x0000000003037211 */ /* 0x000fc800078f30ff */
[----:B------:R-:W-:Y:S01]  /*0b20*/  SHF.R.S32.HI R3, RZ, 0x6, R3 ;  /* 0x00000006ff037819 */ /* 0x000fe20000011403 */
[----:B-1----:R-:W-:Y:S06]  /*0b30*/  @!P0 BRA `(.L_x_4230) ;  /* 0x0000002000248947 */ /* 0x002fec0003800000 */
[----:B------:R-:W0:Y:S01]  /*0b40*/  LDC R5, c[0x0][0x288] ;  /* 0x0000a200ff057b82 */ /* 0x000e220000000800 */
[----:B------:R-:W-:Y:S01]  /*0b50*/  ULDC UR4, c[0x0][0x448] ;  /* 0x0001120000047ab9 */ /* 0x000fe20000000800 */
[----:B------:R-:W-:Y:S01]  /*0b60*/  UIADD3 UR38, UR38, 0x3f, URZ ;  /* 0x0000003f26267890 */ /* 0x000fe2000fffe03f */
[----:B------:R-:W-:Y:S01]  /*0b70*/  R2UR UR9, R3 ;  /* 0x00000000030972ca */ /* 0x000fe200000e0000 */
[----:B------:R-:W-:Y:S01]  /*0b80*/  UISETP.NE.AND UP0, UPT, UR4, 0x1, UPT ;  /* 0x000000010400788c */ /* 0x000fe2000bf05270 */
[----:B------:R-:W-:Y:S01]  /*0b90*/  PLOP3.LUT P0, PT, PT, PT, PT, 0x80, 0x0 ;  /* 0x000000000000781c */ /* 0x000fe20003f0f070 */
[----:B------:R-:W-:Y:S01]  /*0ba0*/  USHF.R.U32.HI UR10, URZ, 0x10, UR7 ;  /* 0x000000103f0a7899 */ /* 0x000fe20008011607 */
[----:B------:R-:W-:Y:S01]  /*0bb0*/  CS2R R2, SRZ ;  /* 0x0000000000027805 */ /* 0x000fe2000001ff00 */
[----:B------:R-:W-:Y:S01]  /*0bc0*/  ULOP3.LUT UR6, UR7, 0xffff, URZ, 0xc0, !UPT ;  /* 0x0000ffff07067892 */ /* 0x000fe2000f8ec03f */
[----:B------:R-:W-:Y:S01]  /*0bd0*/  IMAD.MOV.U32 R4, RZ, RZ, RZ ;  /* 0x000000ffff047224 */ /* 0x000fe200078e00ff */
[----:B------:R-:W-:-:S02]  /*0be0*/  CS2R R150, SRZ ;  /* 0x0000000000967805 */ /* 0x000fc4000001ff00 */
[----:B------:R-:W-:Y:S02]  /*0bf0*/  CS2R R148, SRZ ;  /* 0x0000000000947805 */ /* 0x000fe4000001ff00 */
[----:B------:R-:W-:Y:S02]  /*0c00*/  CS2R R146, SRZ ;  /* 0x0000000000927805 */ /* 0x000fe4000001ff00 */
[----:B------:R-:W-:Y:S02]  /*0c10*/  CS2R R144, SRZ ;  /* 0x0000000000907805 */ /* 0x000fe4000001ff00 */
        /* <DEDUP_REMOVED lines=10> */
[----:B0-----:R-:W-:Y:S02]  /*0cc0*/  IADD3 R5, -R5, 0x40, RZ ;  /* 0x0000004005057810 */ /* 0x001fe40007ffe1ff */
[----:B------:R-:W-:-:S02]  /*0cd0*/  CS2R R130, SRZ ;  /* 0x0000000000827805 */ /* 0x000fc4000001ff00 */
[----:B------:R-:W-:Y:S02]  /*0ce0*/  CS2R R128, SRZ ;  /* 0x0000000000807805 */ /* 0x000fe4000001ff00 */
[----:B------:R-:W-:Y:S02]  /*0cf0*/  CS2R R126, SRZ ;  /* 0x00000000007e7805 */ /* 0x000fe4000001ff00 */
[----:B------:R-:W-:Y:S01]  /*0d00*/  CS2R R124, SRZ ;  /* 0x00000000007c7805 */ /* 0x000fe2000001ff00 */
[----:B------:R-:W-:Y:S01]  /*0d10*/  IMAD R5, R194, R7, R5 ;  /* 0x00000007c2057224 */ /* 0x000fe200078e0205 */
[----:B------:R-:W-:Y:S02]  /*0d20*/  CS2R R122, SRZ ;  /* 0x00000000007a7805 */ /* 0x000fe4000001ff00 */
[----:B------:R-:W-:Y:S02]  /*0d30*/  CS2R R120, SRZ ;  /* 0x0000000000787805 */ /* 0x000fe4000001ff00 */
        /* <DEDUP_REMOVED lines=15> */
[----:B------:R-:W-:Y:S01]  /*0e30*/  UIADD3 UR38, UR8, UR38, URZ ;  /* 0x0000002608267290 */ /* 0x000fe2000fffe03f */
[----:B------:R-:W-:Y:S02]  /*0e40*/  CS2R R90, SRZ ;  /* 0x00000000005a7805 */ /* 0x000fe4000001ff00 */
[----:B------:R-:W-:Y:S02]  /*0e50*/  CS2R R88, SRZ ;  /* 0x0000000000587805 */ /* 0x000fe4000001ff00 */
[----:B------:R-:W-:Y:S01]  /*0e60*/  CS2R R86, SRZ ;  /* 0x0000000000567805 */ /* 0x000fe2000001ff00 */
[----:B------:R-:W-:Y:S01]  /*0e70*/  USHF.R.S32.HI UR4, URZ, 0x1f, UR38 ;  /* 0x0000001f3f047899 */ /* 0x000fe20008011426 */
[----:B------:R-:W-:-:S02]  /*0e80*/  CS2R R84, SRZ ;  /* 0x0000000000547805 */ /* 0x000fc4000001ff00 */
[----:B------:R-:W-:Y:S02]  /*0e90*/  CS2R R82, SRZ ;  /* 0x0000000000527805 */ /* 0x000fe4000001ff00 */
[----:B------:R-:W-:Y:S01]  /*0ea0*/  CS2R R80, SRZ ;  /* 0x0000000000507805 */ /* 0x000fe2000001ff00 */
[----:B------:R-:W-:Y:S01]  /*0eb0*/  ULEA.HI UR4, UR4, UR38, URZ, 0x6 ;  /* 0x0000002604047291 */ /* 0x000fe2000f8f303f */
[----:B------:R-:W-:Y:S02]  /*0ec0*/  CS2R R78, SRZ ;  /* 0x00000000004e7805 */ /* 0x000fe4000001ff00 */
[----:B------:R-:W-:Y:S02]  /*0ed0*/  CS2R R76, SRZ ;  /* 0x00000000004c7805 */ /* 0x000fe4000001ff00 */
[----:B------:R-:W-:Y:S01]  /*0ee0*/  CS2R R74, SRZ ;  /* 0x00000000004a7805 */ /* 0x000fe2000001ff00 */
[----:B------:R-:W-:Y:S01]  /*0ef0*/  USHF.R.S32.HI UR4, URZ, 0x6, UR4 ;  /* 0x000000063f047899 */ /* 0x000fe20008011404 */
[----:B------:R-:W-:-:S02]  /*0f00*/  CS2R R72, SRZ ;  /* 0x0000000000487805 */ /* 0x000fc4000001ff00 */
[----:B------:R-:W-:Y:S02]  /*0f10*/  CS2R R70, SRZ ;  /* 0x0000000000467805 */ /* 0x000fe4000001ff00 */
[----:B------:R-:W-:Y:S01]  /*0f20*/  CS2R R68, SRZ ;  /* 0x0000000000447805 */ /* 0x000fe2000001ff00 */
[----:B------:R-:W-:Y:S01]  /*0f30*/  UISETP.LT.AND UP0, UPT, UR9, UR4, UPT ;  /* 0x000000040900728c */ /* 0x000fe2000bf01270 */
[----:B------:R-:W-:Y:S02]  /*0f40*/  CS2R R66, SRZ ;  /* 0x0000000000427805 */ /* 0x000fe4000001ff00 */
[----:B------:R-:W-:Y:S02]  /*0f50*/  CS2R R64, SRZ ;  /* 0x0000000000407805 */ /* 0x000fe4000001ff00 */
[----:B------:R-:W-:Y:S01]  /*0f60*/  CS2R R62, SRZ ;  /* 0x00000000003e7805 */ /* 0x000fe2000001ff00 */
[----:B------:R-:W-:Y:S01]  /*0f70*/  USEL UR5, UR9, UR4, UP0 ;  /* 0x0000000409057287 */ /* 0x000fe20008000000 */
[----:B------:R-:W-:Y:S01]  /*0f80*/  CS2R R60, SRZ ;  /* 0x00000000003c7805 */ /* 0x000fe2000001ff00 */
[----:B------:R-:W-:Y:S01]  /*0f90*/  UISETP.NE.AND UP0, UPT, UR10, URZ, UPT ;  /* 0x0000003f0a00728c */ /* 0x000fe2000bf05270 */
[----:B------:R-:W-:Y:S01]  /*0fa0*/  CS2R R58, SRZ ;  /* 0x00000000003a7805 */ /* 0x000fe2000001ff00 */
[----:B------:R-:W-:Y:S01]  /*0fb0*/  UISETP.GE.AND UP1, UPT, UR5, 0x1, UPT ;  /* 0x000000010500788c */ /* 0x000fe2000bf26270 */
[----:B------:R-:W-:-:S02]  /*0fc0*/  CS2R R56, SRZ ;  /* 0x0000000000387805 */ /* 0x000fc4000001ff00 */
[----:B------:R-:W-:Y:S02]  /*0fd0*/  CS2R R54, SRZ ;  /* 0x0000000000367805 */ /* 0x000fe4000001ff00 */
[----:B------:R-:W-:Y:S02]  /*0fe0*/  CS2R R52, SRZ ;  /* 0x0000000000347805 */ /* 0x000fe4000001ff00 */
[----:B------:R-:W-:Y:S02]  /*0ff0*/  CS2R R50, SRZ ;  /* 0x0000000000327805 */ /* 0x000fe4000001ff00 */
[----:B------:R-:W-:Y:S02]  /*1000*/  CS2R R48, SRZ ;  /* 0x0000000000307805 */ /* 0x000fe4000001ff00 */
[----:B------:R-:W-:Y:S02]  /*1010*/  PLOP3.LUT P1, PT, PT, PT, UP1, 0x80, 0x0 ;  /* 0x000000000000781c */ /* 0x000fe40003f2f018 */
[----:B------:R-:W-:-:S02]  /*1020*/  CS2R R46, SRZ ;  /* 0x00000000002e7805 */ /* 0x000fc4000001ff00 */
[----:B------:R-:W-:Y:S01]  /*1030*/  CS2R R44, SRZ ;  /* 0x00000000002c7805 */ /* 0x000fe2000001ff00 */
[----:B------:R-:W-:Y:S01]  /*1040*/  @!UP0 ULDC UR10, c[0x0][0xae8] ;  /* 0x0002ba00000a8ab9 */ /* 0x000fe20000000800 */
[----:B------:R-:W-:Y:S02]  /*1050*/  CS2R R42, SRZ ;  /* 0x00000000002a7805 */ /* 0x000fe4000001ff00 */
[----:B------:R-:W-:Y:S02]  /*1060*/  CS2R R40, SRZ ;  /* 0x0000000000287805 */ /* 0x000fe4000001ff00 */
[----:B------:R-:W-:Y:S01]  /*1070*/  CS2R R38, SRZ ;  /* 0x0000000000267805 */ /* 0x000fe2000001ff00 */
[----:B------:R-:W-:Y:S02]  /*1080*/  IMAD.MOV.U32 R37, RZ, RZ, RZ ;  /* 0x000000ffff257224 */ /* 0x000fe400078e00ff */
[----:B------:R-:W-:Y:S05]  /*1090*/  @!P1 BRA `(.L_x_4231) ;  /* 0x0000000000749947 */ /* 0x000fea0003800000 */
[----:B------:R-:W-:Y:S01]  /*10a0*/  IMAD.U32 R5, RZ, RZ, UR10 ;  /* 0x0000000aff057e24 */ /* 0x000fe2000f8e00ff */
[----:B------:R-:W-:-:S04]  /*10b0*/  UIADD3 UR4, UR10, -0x1, UR5 ;  /* 0xffffffff0a047890 */ /* 0x000fc8000fffe005 */
[-C--:B------:R-:W-:Y:S02]  /*10c0*/  IABS R3, R5.reuse ;  /* 0x0000000500037213 */ /* 0x080fe40000000000 */
[----:B------:R-:W-:Y:S01]  /*10d0*/  IABS R9, R5 ;  /* 0x0000000500097213 */ /* 0x000fe20000000000 */
[----:B------:R-:W-:Y:S01]  /*10e0*/  IMAD.U32 R8, RZ, RZ, UR4 ;  /* 0x00000004ff087e24 */ /* 0x000fe2000f8e00ff */
[----:B------:R-:W0:Y:S01]  /*10f0*/  I2F.RP R0, R3 ;  /* 0x0000000300007306 */ /* 0x000e220000209400 */
[----:B------:R-:W-:Y:S02]  /*1100*/  ULOP3.LUT UR4, UR4, UR10, URZ, 0x3c, !UPT ;  /* 0x0000000a04047292 */ /* 0x000fe4000f8e3c3f */
[----:B------:R-:W-:-:S04]  /*1110*/  IMAD.MOV R9, RZ, RZ, -R9 ;  /* 0x000000ffff097224 */ /* 0x000fc800078e0a09 */
[----:B------:R-:W-:Y:S01]  /*1120*/  ISETP.LE.AND P3, PT, RZ, UR4, PT ;  /* 0x00000004ff007c0c */ /* 0x000fe2000bf63270 */
[----:B0-----:R-:W0:Y:S02]  /*1130*/  MUFU.RCP R0, R0 ;  /* 0x0000000000007308 */ /* 0x001e240000001000 */
[----:B0-----:R-:W-:Y:S01]  /*1140*/  VIADD R6, R0, 0xffffffe ;  /* 0x0ffffffe00067836 */ /* 0x001fe20000000000 */
[----:B------:R-:W-:-:S05]  /*1150*/  IABS R0, R8 ;  /* 0x0000000800007213 */ /* 0x000fca0000000000 */
[----:B------:R0:W1:Y:S02]  /*1160*/  F2I.FTZ.U32.TRUNC.NTZ R7, R6 ;  /* 0x0000000600077305 */ /* 0x000064000021f000 */
[----:B0-----:R-:W-:Y:S01]  /*1170*/  IMAD.MOV.U32 R6, RZ, RZ, RZ ;  /* 0x000000ffff067224 */ /* 0x001fe200078e00ff */
[----:B-1----:R-:W-:-:S05]  /*1180*/  IADD3 R10, RZ, -R7, RZ ;  /* 0x80000007ff0a7210 */ /* 0x002fca0007ffe0ff */
        /* <DEDUP_REMOVED lines=11> */
[----:B------:R-:W-:-:S05]  /*1240*/  IMAD.MOV.U32 R3, RZ, RZ, R7 ;  /* 0x000000ffff037224 */ /* 0x000fca00078e0007 */
[----:B------:R-:W-:Y:S02]  /*1250*/  @!P3 IADD3 R3, -R3, RZ, RZ ;  /* 0x000000ff0303b210 */ /* 0x000fe40007ffe1ff */
[----:B------:R-:W-:-:S07]  /*1260*/  @!P2 LOP3.LUT R3, RZ, UR10, RZ, 0x33, !PT ;  /* 0x0000000aff03ac12 */ /* 0x000fce000f8e33ff */
.L_x_4231:
        /* <DEDUP_REMOVED lines=11> */
[----:B------:R-:W2:Y:S01]  /*1320*/  LDL R5, [R1+0x4] ;  /* 0x0000040001057983 */ /* 0x000ea20000100800 */
[----:B------:R-:W-:Y:S01]  /*1330*/  MOV R6, 0x400 ;  /* 0x0000040000067802 */ /* 0x000fe20000000f00 */
[----:B------:R-:W-:Y:S01]  /*1340*/  UMOV UR5, 0x40000040 ;  /* 0x4000004000057882 */ /* 0x000fe20000000000 */
[----:B------:R-:W-:Y:S01]  /*1350*/  UMOV UR7, 0x40000040 ;  /* 0x4000004000077882 */ /* 0x000fe20000000000 */
[----:B------:R-:W-:Y:S01]  /*1360*/  BAR.SYNC.DEFER_BLOCKING 0xe, 0x100 ;  /* 0x0384000000007b1d */ /* 0x000fe20000010000 */
[----:B------:R-:W-:-:S05]  /*1370*/  LEA R11, R197, R6, 0x18 ;  /* 0x00000006c50b7211 */ /* 0x000fca00078ec0ff */
[----:B------:R-:W-:Y:S01]  /*1380*/  UMOV UR9, 0x40000040 ;  /* 0x4000004000097882 */ /* 0x000fe20000000000 */
[----:B------:R-:W-:Y:S01]  /*1390*/  UMOV UR11, 0x40000040 ;  /* 0x40000040000b7882 */ /* 0x000fe20000000000 */
[----:B------:R-:W-:Y:S01]  /*13a0*/  UMOV UR13, 0x40000040 ;  /* 0x40000040000d7882 */ /* 0x000fe20000000000 */
[----:B------:R-:W-:Y:S01]  /*13b0*/  UMOV UR15, 0x40000040 ;  /* 0x40000040000f7882 */ /* 0x000fe20000000000 */
[----:B------:R-:W-:Y:S01]  /*13c0*/  UMOV UR17, 0x40000040 ;  /* 0x4000004000117882 */ /* 0x000fe20000000000 */
[----:B------:R-:W-:Y:S01]  /*13d0*/  UMOV UR19, 0x40000040 ;  /* 0x4000004000137882 */ /* 0x000fe20000000000 */
[----:B------:R-:W-:Y:S01]  /*13e0*/  WARPGROUP.ARRIVE ;  /* 0x00000000000079c5 */ /* 0x000fe20000000000 */
[----:B--2---:R-:W-:Y:S02]  /*13f0*/  R2UR UR20, R5 ;  /* 0x00000000051472ca */ /* 0x004fe400000e0000 */
[----:B------:R-:W-:-:S04]  /*1400*/  SHF.R.S32.HI R5, RZ, 0x1f, R152 ;  /* 0x0000001fff057819 */ /* 0x000fc80000011498 */
[----:B------:R-:W-:-:S04]  /*1410*/  LEA.HI R5, R5, R152, RZ, 0x7 ;  /* 0x0000009805057211 */ /* 0x000fc800078f38ff */
[----:B------:R-:W-:Y:S02]  /*1420*/  SHF.R.S32.HI R2, RZ, 0x7, R5 ;  /* 0x00000007ff027819 */ /* 0x000fe40000011405 */
[----:B------:R-:W-:-:S04]  /*1430*/  LOP3.LUT R5, R5, 0xffffff80, RZ, 0xc0, !PT ;  /* 0xffffff8005057812 */ /* 0x000fc800078ec0ff */
[----:B------:R-:W0:Y:S01]  /*1440*/  SHFL.IDX PT, R2, R2, RZ, 0x1f ;  /* 0x00001fff02027589 */ /* 0x000e2200000e0000 */
[----:B------:R-:W-:Y:S01]  /*1450*/  IMAD.IADD R5, R152, 0x1, -R5 ;  /* 0x0000000198057824 */ /* 0x000fe200078e0a05 */
[----:B0-----:R-:W-:-:S04]  /*1460*/  LEA.HI R4, R2, R2, RZ, 0x1 ;  /* 0x0000000202047211 */ /* 0x001fc800078f08ff */
[----:B------:R-:W-:Y:S01]  /*1470*/  LOP3.LUT R7, R4, 0x1fffe, RZ, 0xc0, !PT ;  /* 0x0001fffe04077812 */ /* 0x000fe200078ec0ff */
[----:B------:R-:W-:-:S04]  /*1480*/  VIADD R4, R11, 0x36400 ;  /* 0x000364000b047836 */ /* 0x000fc80000000000 */
[----:B------:R-:W-:Y:S01]  /*1490*/  IMAD.IADD R7, R2, 0x1, -R7 ;  /* 0x0000000102077824 */ /* 0x000fe200078e0a07 */
[----:B------:R-:W-:-:S03]  /*14a0*/  SHF.R.U32.HI R4, RZ, 0x4, R4 ;  /* 0x00000004ff047819 */ /* 0x000fc60000011604 */
[----:B------:R-:W-:Y:S01]  /*14b0*/  IMAD R7, R7, 0x8000, R11 ;  /* 0x0000800007077824 */ /* 0x000fe200078e020b */
[----:B------:R-:W-:-:S03]  /*14c0*/  LOP3.LUT R4, R4, 0x3fff, RZ, 0xc0, !PT ;  /* 0x00003fff04047812 */ /* 0x000fc600078ec0ff */
[----:B------:R-:W-:Y:S01]  /*14d0*/  VIADD R7, R7, 0x400 ;  /* 0x0000040007077836 */ /* 0x000fe20000000000 */
[----:B------:R-:W-:-:S04]  /*14e0*/  LOP3.LUT R4, R4, 0x10000, RZ, 0xfc, !PT ;  /* 0x0001000004047812 */ /* 0x000fc800078efcff */
[----:B------:R-:W-:Y:S01]  /*14f0*/  SHF.R.U32.HI R7, RZ, 0x4, R7 ;  /* 0x00000004ff077819 */ /* 0x000fe20000011607 */
[C---:B------:R-:W-:Y:S01]  /*1500*/  VIADD R6, R4.reuse, 0x2 ;  /* 0x0000000204067836 */ /* 0x040fe20000000000 */
[----:B------:R-:W-:Y:S02]  /*1510*/  R2UR UR4, R4 ;  /* 0x00000000040472ca */ /* 0x000fe400000e0000 */
[----:B------:R-:W-:Y:S02]  /*1520*/  LOP3.LUT R7, R7, 0x3fff, RZ, 0xc0, !PT ;  /* 0x00003fff07077812 */ /* 0x000fe400078ec0ff */
[----:B------:R-:W-:Y:S01]  /*1530*/  R2UR UR8, R6 ;  /* 0x00000000060872ca */ /* 0x000fe200000e0000 */
[----:B------:R-:W-:Y:S01]  /*1540*/  VIADD R6, R4, 0x4 ;  /* 0x0000000404067836 */ /* 0x000fe20000000000 */
[----:B------:R-:W-:-:S04]  /*1550*/  LOP3.LUT R9, R7, 0x2000000, RZ, 0xfc, !PT ;  /* 0x0200000007097812 */ /* 0x000fc800078efcff */
[C---:B------:R-:W-:Y:S01]  /*1560*/  R2UR UR6, R9.reuse ;  /* 0x00000000090672ca */ /* 0x040fe200000e0000 */
[----:B------:R-:W-:Y:S01]  /*1570*/  VIADD R2, R9, 0x80 ;  /* 0x0000008009027836 */ /* 0x000fe20000000000 */
[----:B------:R-:W-:-:S04]  /*1580*/  R2UR UR12, R6 ;  /* 0x00000000060c72ca */ /* 0x000fc800000e0000 */
[----:B------:R-:W-:Y:S02]  /*1590*/  R2UR UR10, R2 ;  /* 0x00000000020a72ca */ /* 0x000fe400000e0000 */
[----:B------:R-:W-:-:S04]  /*15a0*/  IADD3 R2, R9, 0x100, RZ ;  /* 0x0000010009027810 */ /* 0x000fc80007ffe0ff */
[----:B------:R-:W-:Y:S01]  /*15b0*/  R2UR UR14, R2 ;  /* 0x00000000020e72ca */ /* 0x000fe200000e0000 */
[----:B------:R-:W-:Y:S01]  /*15c0*/  HGMMA.64x256x16.F32 R24, gdesc[UR4].tnspB, RZ, !UPT, gsb0 ;  /* 0x43e00000041879f0 */ /* 0x000fe2000c0008ff */
[----:B------:R-:W-:Y:S01]  /*15d0*/  VIADD R2, R4, 0x6 ;  /* 0x0000000604027836 */ /* 0x000fe20000000000 */
[----:B------:R-:W-:Y:S01]  /*15e0*/  ULOP3.LUT UR6, UR20, 0x1, URZ, 0xfc, !UPT ;  /* 0x0000000114067892 */ /* 0x000fe2000f8efc3f */
[----:B------:R-:W-:-:S03]  /*15f0*/  VIADD R4, R9, 0x180 ;  /* 0x0000018009047836 */ /* 0x000fc60000000000 */
[----:B------:R-:W-:Y:S01]  /*1600*/  R2UR UR16, R2 ;  /* 0x00000000021072ca */ /* 0x000fe200000e0000 */
[----:B------:R-:W-:Y:S01]  /*1610*/  UISETP.NE.AND UP0, UPT, UR6, 0x3, UPT ;  /* 0x000000030600788c */ /* 0x000fe2000bf05270 */
[----:B------:R-:W-:Y:S02]  /*1620*/  R2UR UR18, R4 ;  /* 0x00000000041272ca */ /* 0x000fe400000e0000 */
[----:B------:R-:W-:-:S03]  /*1630*/  SHF.R.S32.HI R2, RZ, 0x1f, R5 ;  /* 0x0000001fff027819 */ /* 0x000fc60000011405 */
[----:B------:R-:W-:Y:S02]  /*1640*/  PLOP3.LUT P1, PT, PT, PT, UP0, 0x80, 0x0 ;  /* 0x000000000000781c */ /* 0x000fe40003f2f008 */
[CC--:B------:R-:W-:Y:S02]  /*1650*/  LEA.HI R4, R2.reuse, R5.reuse, RZ, 0x2 ;  /* 0x0000000502047211 */ /* 0x0c0fe400078f10ff */
[----:B------:R-:W-:Y:S02]  /*1660*/  LEA.HI R2, R2, R5, RZ, 0x5 ;  /* 0x0000000502027211 */ /* 0x000fe400078f28ff */
[--C-:B------:R-:W-:Y:S02]  /*1670*/  SHF.R.S32.HI R6, RZ, 0x2, R4.reuse ;  /* 0x00000002ff067819 */ /* 0x100fe40000011404 */
[----:B------:R-:W-:Y:S02]  /*1680*/  SHF.R.S32.HI R7, RZ, 0x1f, R4 ;  /* 0x0000001fff077819 */ /* 0x000fe40000011404 */
[----:B------:R-:W-:-:S02]  /*1690*/  SHF.R.S32.HI R2, RZ, 0x5, R2 ;  /* 0x00000005ff027819 */ /* 0x000fc40000011402 */
[----:B------:R-:W-:-:S04]  /*16a0*/  LEA.HI R7, R7, R6, RZ, 0x3 ;  /* 0x0000000607077211 */ /* 0x000fc800078f18ff */
[----:B------:R-:W-:-:S05]  /*16b0*/  LOP3.LUT R7, R7, 0xfffffff8, RZ, 0xc0, !PT ;  /* 0xfffffff807077812 */ /* 0x000fca00078ec0ff */
[----:B------:R-:W-:-:S04]  /*16c0*/  IMAD.IADD R7, R6, 0x1, -R7 ;  /* 0x0000000106077824 */ /* 0x000fc800078e0a07 */
[----:B------:R-:W-:Y:S02]  /*16d0*/  IMAD R7, R2, 0x10, R7 ;  /* 0x0000001002077824 */ /* 0x000fe400078e0207 */
[----:B------:R-:W-:Y:S01]  /*16e0*/  IMAD.MOV.U32 R2, RZ, RZ, RZ ;  /* 0x000000ffff027224 */ /* 0x000fe200078e00ff */
        /* <DEDUP_REMOVED lines=15> */
.L_x_4233:
[----:B------:R-:W-:Y:S02]  /*17e0*/  VIADD R3, R3, 0xfffffffe ;  /* 0xfffffffe03037836 */ /* 0x000fe40000000000 */
[----:B------:R-:W-:-:S03]  /*17f0*/  VIADD R4, R11, 0x38860 ;  /* 0x000388600b047836 */ /* 0x000fc60000000000 */
[----:B------:R-:W-:Y:S02]  /*1800*/  ISETP.GE.AND P0, PT, R3, R0, PT ;  /* 0x000000000300720c */ /* 0x000fe40003f06270 */
[----:B------:R-:W-:-:S04]  /*1810*/  PRMT R4, R197, 0x654, R4 ;  /* 0x00000654c5047816 */ /* 0x000fc80000000004 */
[----:B------:R0:W-:Y:S07]  /*1820*/  SYNCS.ARRIVE.TRANS64.RED.A1T0 RZ, [R4+URZ], RZ ;  /* 0x000000ff04ff79a7 */ /* 0x0001ee000810043f */
[----:B------:R-:W-:Y:S05]  /*1830*/  @!P0 BRA `(.L_x_4234) ;  /* 0x0000000800bc8947 */ /* 0x000fea0003800000 */
[----:B------:R-:W-:-:S07]  /*1840*/  MOV R2, RZ ;  /* 0x000000ff00027202 */ /* 0x000fce0000000f00 */
.L_x_4236:
[----:B------:R-:W-:Y:S01]  /*1850*/  BAR.SYNC.DEFER_BLOCKING 0xe, 0x100 ;  /* 0x0384000000007b1d */ /* 0x000fe20000010000 */
[C---:B01----:R-:W-:Y:S02]  /*1860*/  IMAD R4, R2.reuse, 0x40, R7 ;  /* 0x0000004002047824 */ /* 0x043fe400078e0207 */
[----:B------:R-:W-:Y:S02]  /*1870*/  VIADD R2, R2, 0x1 ;  /* 0x0000000102027836 */ /* 0x000fe40000000000 */
[----:B------:R-:W-:Y:S01]  /*1880*/  IMAD R4, R4, 0x4, R11 ;  /* 0x0000000404047824 */ /* 0x000fe200078e020b */
[----:B------:R-:W-:Y:S01]  /*1890*/  UMOV UR7, 0x40000040 ;  /* 0x4000004000077882 */ /* 0x000fe20000000000 */
[----:B------:R-:W-:Y:S01]  /*18a0*/  UMOV UR11, 0x40000040 ;  /* 0x40000040000b7882 */ /* 0x000fe20000000000 */
[----:B------:R-:W-:Y:S01]  /*18b0*/  ISETP.NE.AND P0, PT, R2, 0x2, PT ;  /* 0x000000020200780c */ /* 0x000fe20003f05270 */
[----:B------:R-:W-:Y:S01]  /*18c0*/  UMOV UR15, 0x40000040 ;  /* 0x40000040000f7882 */ /* 0x000fe20000000000 */
[----:B------:R-:W-:-:S02]  /*18d0*/  UMOV UR19, 0x40000040 ;  /* 0x4000004000137882 */ /* 0x000fc40000000000 */
[----:B------:R-:W-:Y:S02]  /*18e0*/  SEL R2, R2, RZ, P0 ;  /* 0x000000ff02027207 */ /* 0x000fe40000000000 */
[C---:B------:R-:W-:Y:S01]  /*18f0*/  ISETP.GT.AND P0, PT, R3.reuse, R0, PT ;  /* 0x000000000300720c */ /* 0x040fe20003f04270 */
[----:B------:R-:W-:Y:S01]  /*1900*/  VIADD R3, R3, 0xffffffff ;  /* 0xffffffff03037836 */ /* 0x000fe20000000000 */
[----:B------:R-:W0:Y:S04]  /*1910*/  LDS R5, [R4+0x38400] ;  /* 0x0384000004057984 */ /* 0x000e280000000800 */
[----:B------:R1:W2:Y:S02]  /*1920*/  LDS R6, [R4+0x38420] ;  /* 0x0384200004067984 */ /* 0x0002a40000000800 */
[----:B-1----:R-:W-:-:S05]  /*1930*/  IMAD R4, R2, 0x1000, R9 ;  /* 0x0000100002047824 */ /* 0x002fca00078e0209 */
[----:B------:R-:W-:Y:S01]  /*1940*/  R2UR UR6, R4 ;  /* 0x00000000040672ca */ /* 0x000fe200000e0000 */
        /* <DEDUP_REMOVED lines=128> */
[----:B------:R-:W-:-:S05]  /*2150*/  VIADD R5, R4, 0x80 ;  /* 0x0000008004057836 */ /* 0x000fca0000000000 */
[----:B------:R-:W-:Y:S01]  /*2160*/  WARPGROUP.ARRIVE ;  /* 0x00000000000079c5 */ /* 0x000fe20000000000 */
[----:B------:R-:W-:Y:S01]  /*2170*/  R2UR UR10, R5 ;  /* 0x00000000050a72ca */ /* 0x000fe200000e0000 */
[C---:B------:R-:W-:Y:S02]  /*2180*/  VIADD R5, R4.reuse, 0x100 ;  /* 0x0000010004057836 */ /* 0x040fe40000000000 */
[----:B------:R-:W-:Y:S02]  /*2190*/  VIADD R4, R4, 0x180 ;  /* 0x0000018004047836 */ /* 0x000fe40000000000 */
[----:B------:R-:W-:Y:S01]  /*21a0*/  HGMMA.64x256x16.F32 R24, gdesc[UR4].tnspB, R24, gsb0 ;  /* 0x43e00000041879f0 */ /* 0x000fe20008000818 */
[----:B------:R-:W-:Y:S02]  /*21b0*/  R2UR UR14, R5 ;  /* 0x00000000050e72ca */ /* 0x000fe400000e0000 */
[----:B------:R-:W-:Y:S01]  /*21c0*/  R2UR UR18, R4 ;  /* 0x00000000041272ca */ /* 0x000fe200000e0000 */
[----:B------:R-:W-:-:S02]  /*21d0*/  WARPGROUP.DEPBAR.LE gsb0, 0x0 ;  /* 0x00008000000079c5 */ /* 0x000fc40000010000 */
[----:B------:R-:W-:-:S15]  /*21e0*/  WARPGROUP.ARRIVE ;  /* 0x00000000000079c5 */ /* 0x000fde0000000000 */
[----:B------:R-:W-:-:S07]  /*21f0*/  NOP ;  /* 0x0000000000007918 */ /* 0x000fce0000000000 */
        /* <DEDUP_REMOVED lines=13> */
.L_x_4235:
[----:B------:R-:W-:-:S05]  /*22d0*/  LEA R4, R2, R11, 0x3 ;  /* 0x0000000b02047211 */ /* 0x000fca00078e18ff */
[----:B------:R-:W-:-:S05]  /*22e0*/  VIADD R4, R4, 0x38860 ;  /* 0x0003886004047836 */ /* 0x000fca0000000000 */
[----:B------:R-:W-:-:S04]  /*22f0*/  PRMT R4, R197, 0x654, R4 ;  /* 0x00000654c5047816 */ /* 0x000fc80000000004 */
[----:B------:R1:W-:Y:S01]  /*2300*/  SYNCS.ARRIVE.TRANS64.RED.A1T0 RZ, [R4+URZ], RZ ;  /* 0x000000ff04ff79a7 */ /* 0x0003e2000810043f */
[----:B------:R-:W-:Y:S05]  /*2310*/  @P0 BRA `(.L_x_4236) ;  /* 0xfffffff4004c0947 */ /* 0x000fea000383ffff */
[----:B------:R-:W-:-:S07]  /*2320*/  IMAD.SHL.U32 R2, R2, 0x40, RZ ;  /* 0x0000004002027824 */ /* 0x000fce00078e00ff */
.L_x_4234:
[----:B------:R-:W-:Y:S01]  /*2330*/  BAR.SYNC.DEFER_BLOCKING 0xe, 0x100 ;  /* 0x0384000000007b1d */ /* 0x000fe20000010000 */
[----:B------:R-:W-:Y:S01]  /*2340*/  IMAD.IADD R2, R7, 0x1, R2 ;  /* 0x0000000107027824 */ /* 0x000fe200078e0202 */
[----:B------:R-:W-:Y:S01]  /*2350*/  PLOP3.LUT P0, PT, PT, PT, PT, 0x8, 0x0 ;  /* 0x000000000000781c */ /* 0x000fe20003f0e170 */
[----:B01----:R-:W-:Y:S02]  /*2360*/  IMAD.MOV.U32 R4, RZ, RZ, RZ ;  /* 0x000000ffff047224 */ /* 0x003fe400078e00ff */
[----:B------:R-:W-:-:S05]  /*2370*/  IMAD R2, R2, 0x4, R11 ;  /* 0x0000000402027824 */ /* 0x000fca00078e020b */
        /* <DEDUP_REMOVED lines=133> */
.L_x_4230:
[----:B------:R-:W0:Y:S01]  /*2bd0*/  LDC R0, c[0x0][0x288] ;  /* 0x0000a200ff007b82 */ /* 0x000e220000000800 */
[----:B------:R-:W-:Y:S01]  /*2be0*/  ULDC UR4, c[0x0][0x448] ;  /* 0x0001120000047ab9 */ /* 0x000fe20000000800 */
[----:B------:R-:W-:Y:S02]  /*2bf0*/  UIADD3 UR6, UR38, 0x3f, URZ ;  /* 0x0000003f26067890 */ /* 0x000fe4000fffe03f */
[----:B------:R-:W-:Y:S02]  /*2c00*/  UISETP.NE.AND UP0, UPT, UR4, 0x1, UPT ;  /* 0x000000010400788c */ /* 0x000fe4000bf05270 */
[----:B------:R-:W-:Y:S02]  /*2c10*/  USHF.R.U32.HI UR10, URZ, 0x10, UR7 ;  /* 0x000000103f0a7899 */ /* 0x000fe40008011607 */
[----:B------:R-:W-:-:S07]  /*2c20*/  UP2UR UR61, UPR, URZ, 0x1 ;  /* 0x000000013f3d7883 */ /* 0x000fce0008000000 */
[----:B------:R-:W-:Y:S01]  /*2c30*/  @UP0 ULDC UR4, c[0x0][0x44c] ;  /* 0x0001130000040ab9 */ /* 0x000fe20000000800 */
[----:B------:R-:W-:Y:S01]  /*2c40*/  @UP0 ULDC UR8, c[0x0][0x450] ;  /* 0x0001140000080ab9 */ /* 0x000fe20000000800 */
[----:B------:R-:W-:-:S04]  /*2c50*/  UIMAD.WIDE.U32 UR4, UR6, UR4, URZ ;  /* 0x00000004060472a5 */ /* 0x000fc8000f8e003f */
[----:B------:R-:W-:Y:S02]  /*2c60*/  @UP0 USHF.R.U32.HI UR6, URZ, UR8, UR5 ;  /* 0x000000083f060299 */ /* 0x000fe40008011605 */
[----:B------:R-:W-:Y:S01]  /*2c70*/  UISETP.NE.AND UP0, UPT, UR10, URZ, UPT ;  /* 0x0000003f0a00728c */ /* 0x000fe2000bf05270 */
[----:B0-----:R-:W-:Y:S01]  /*2c80*/  IADD3 R0, -R0, 0x40, RZ ;  /* 0x0000004000007810 */ /* 0x001fe20007ffe1ff */
[----:B------:R-:W-:Y:S01]  /*2c90*/  ULOP3.LUT UR8, UR7, 0xffff, URZ, 0xc0, !UPT ;  /* 0x0000ffff07087892 */ /* 0x000fe2000f8ec03f */
[----:B------:R-:W-:-:S03]  /*2ca0*/  UMOV UR4, URZ ;  /* 0x0000003f00047c82 */ /* 0x000fc60008000000 */
[----:B------:R-:W-:-:S04]  /*2cb0*/  IMAD R0, R194, R7, R0 ;  /* 0x00000007c2007224 */ /* 0x000fc800078e0200 */
[----:B------:R-:W-:Y:S01]  /*2cc0*/  VIADD R0, R0, UR6 ;  /* 0x0000000600007c36 */ /* 0x000fe20008000000 */
[----:B------:R-:W-:-:S04]  /*2cd0*/  @!UP0 ULDC UR10, c[0x0][0xae8] ;  /* 0x0002ba00000a8ab9 */ /* 0x000fc80000000800 */
[----:B------:R-:W-:-:S04]  /*2ce0*/  SHF.R.S32.HI R5, RZ, 0x1f, R0 ;  /* 0x0000001fff057819 */ /* 0x000fc80000011400 */
[----:B------:R-:W-:-:S04]  /*2cf0*/  LEA.HI R5, R5, R0, RZ, 0x6 ;  /* 0x0000000005057211 */ /* 0x000fc800078f30ff */
[----:B------:R-:W-:-:S04]  /*2d00*/  SHF.R.S32.HI R0, RZ, 0x6, R5 ;  /* 0x00000006ff007819 */ /* 0x000fc80000011405 */
[----:B------:R-:W-:-:S04]  /*2d10*/  VIMNMX R22, R3, R0, PT ;  /* 0x0000000003167248 */ /* 0x000fc80003fe0100 */
[----:B------:R-:W-:-:S13]  /*2d20*/  ISETP.GE.AND P0, PT, R22, 0x1, PT ;  /* 0x000000011600780c */ /* 0x000fda0003f06270 */
[----:B------:R-:W-:Y:S05]  /*2d30*/  @!P0 BRA `(.L_x_4237) ;  /* 0x0000000000808947 */ /* 0x000fea0003800000 */
[----:B------:R-:W-:Y:S01]  /*2d40*/  IMAD.U32 R5, RZ, RZ, UR10 ;  /* 0x0000000aff057e24 */ /* 0x000fe2000f8e00ff */
[----:B------:R-:W-:-:S04]  /*2d50*/  UMOV UR4, URZ ;  /* 0x0000003f00047c82 */ /* 0x000fc80008000000 */
[----:B------:R-:W-:-:S04]  /*2d60*/  IABS R0, R5 ;  /* 0x0000000500007213 */ /* 0x000fc80000000000 */
[----:B------:R-:W-:Y:S02]  /*2d70*/  R2UR UR9, R0 ;  /* 0x00000000000972ca */ /* 0x000fe400000e0000 */
[----:B------:R-:W-:Y:S02]  /*2d80*/  IADD3 R0, R5, -0x1, R22 ;  /* 0xffffffff05007810 */ /* 0x000fe40007ffe016 */
[----:B------:R-:W-:Y:S02]  /*2d90*/  IABS R5, R5 ;  /* 0x0000000500057213 */ /* 0x000fe40000000000 */
[----:B------:R-:W-:-:S04]  /*2da0*/  IABS R4, R0 ;  /* 0x0000000000047213 */ /* 0x000fc80000000000 */
[----:B------:R-:W-:-:S03]  /*2db0*/  R2UR UR7, R4 ;  /* 0x00000000040772ca */ /* 0x000fc600000e0000 */
        /* <DEDUP_REMOVED lines=11> */
[----:B------:R-:W-:Y:S01]  /*2e70*/  UIMAD UR4, UR5, UR6, UR7 ;  /* 0x00000006050472a4 */ /* 0x000fe2000f8e0207 */
[----:B------:R-:W-:-:S03]  /*2e80*/  R2UR UR6, R0 ;  /* 0x00000000000672ca */ /* 0x000fc600000e0000 */
[----:B------:R-:W-:-:S11]  /*2e90*/  UISETP.GT.U32.AND UP0, UPT, UR9, UR4, UPT ;  /* 0x000000040900728c */ /* 0x000fd6000bf04070 */
[----:B------:R-:W-:Y:S02]  /*2ea0*/  @!UP0 UIADD3 UR4, UR4, -UR9, URZ ;  /* 0x8000000904048290 */ /* 0x000fe4000fffe03f */
[----:B------:R-:W-:Y:S02]  /*2eb0*/  @!UP0 UIADD3 UR5, UR5, 0x1, URZ ;  /* 0x0000000105058890 */ /* 0x000fe4000fffe03f */
[----:B------:R-:W-:Y:S02]  /*2ec0*/  UISETP.GE.U32.AND UP1, UPT, UR4, UR9, UPT ;  /* 0x000000090400728c */ /* 0x000fe4000bf26070 */
[----:B------:R-:W-:-:S04]  /*2ed0*/  ULOP3.LUT UR4, UR6, UR10, URZ, 0x3c, !UPT ;  /* 0x0000000a06047292 */ /* 0x000fc8000f8e3c3f */
[----:B------:R-:W-:-:S05]  /*2ee0*/  UISETP.GE.AND UP0, UPT, UR4, URZ, UPT ;  /* 0x0000003f0400728c */ /* 0x000fca000bf06270 */
[----:B------:R-:W-:Y:S02]  /*2ef0*/  @UP1 UIADD3 UR5, UR5, 0x1, URZ ;  /* 0x0000000105051890 */ /* 0x000fe4000fffe03f */
[----:B------:R-:W-:-:S05]  /*2f00*/  UISETP.NE.AND UP1, UPT, UR10, URZ, UPT ;  /* 0x0000003f0a00728c */ /* 0x000fca000bf25270 */
[----:B------:R-:W-:Y:S02]  /*2f10*/  UMOV UR4, UR5 ;  /* 0x0000000500047c82 */ /* 0x000fe40008000000 */
[----:B------:R-:W-:-:S04]  /*2f20*/  @!UP0 UIADD3 UR4, -UR4, URZ, URZ ;  /* 0x0000003f04048290 */ /* 0x000fc8000fffe13f */
[----:B------:R-:W-:-:S12]  /*2f30*/  @!UP1 ULOP3.LUT UR4, URZ, UR10, URZ, 0x33, !UPT ;  /* 0x0000000a3f049292 */ /* 0x000fd8000f8e333f */
.L_x_4237:
[----:B------:R-:W-:Y:S02]  /*2f40*/  UIMAD UR5, UR8, UR4, URZ ;  /* 0x00000004080572a4 */ /* 0x000fe4000f8e023f */
[----:B------:R-:W-:Y:S01]  /*2f50*/  IMAD.U32 R3, RZ, RZ, UR4 ;  /* 0x00000004ff037e24 */ /* 0x000fe2000f8e00ff */
[----:B------:R-:W-:Y:S01]  /*2f60*/  PLOP3.LUT P0, PT, PT, PT, PT, 0x80, 0x0 ;  /* 0x000000000000781c */ /* 0x000fe20003f0f070 */
[----:B------:R-:W-:Y:S01]  /*2f70*/  IMAD.MOV.U32 R2, RZ, RZ, RZ ;  /* 0x000000ffff027224 */ /* 0x000fe200078e00ff */
[----:B------:R-:W-:Y:S01]  /*2f80*/  CS2R R150, SRZ ;  /* 0x0000000000967805 */ /* 0x000fe2000001ff00 */
[----:B------:R-:W-:Y:S01]  /*2f90*/  IMAD.MOV.U32 R4, RZ, RZ, RZ ;  /* 0x000000ffff047224 */ /* 0x000fe200078e00ff */
[----:B------:R-:W-:Y:S01]  /*2fa0*/  VIADDMNMX R22, R3, UR5, R22, PT ;  /* 0x0000000503167c46 */ /* 0x000fe2000b800116 */
[----:B------:R-:W-:Y:S01]  /*2fb0*/  IMAD.U32 R196, RZ, RZ, UR5 ;  /* 0x00000005ffc47e24 */ /* 0x000fe2000f8e00ff */
[----:B------:R-:W-:Y:S02]  /*2fc0*/  CS2R R148, SRZ ;  /* 0x0000000000947805 */ /* 0x000fe4000001ff00 */
[----:B------:R-:W-:-:S02]  /*2fd0*/  CS2R R146, SRZ ;  /* 0x0000000000927805 */ /* 0x000fc4000001ff00 */
[----:B------:R-:W-:Y:S02]  /*2fe0*/  ISETP.GT.AND P1, PT, R22, UR5, PT ;  /* 0x0000000516007c0c */ /* 0x000fe4000bf24270 */
        /* <DEDUP_REMOVED lines=62> */
[----:B------:R-:W-:Y:S02]  /*33d0*/  SHF.R.S32.HI R57, RZ, 0x1f, R152 ;  /* 0x0000001fff397819 */ /* 0x000fe40000011498 */
[----:B------:R-:W-:Y:S02]  /*33e0*/  MOV R198, 0x400 ;  /* 0x0000040000c67802 */ /* 0x000fe40000000f00 */
[----:B------:R-:W-:Y:S02]  /*33f0*/  LEA.HI R16, R57, R152, RZ, 0x7 ;  /* 0x0000009839107211 */ /* 0x000fe400078f38ff */
[----:B------:R-:W-:Y:S02]  /*3400*/  LEA R198, R197, R198, 0x18 ;  /* 0x000000c6c5c67211 */ /* 0x000fe400078ec0ff */
[----:B------:R-:W-:-:S05]  /*3410*/  SHF.R.S32.HI R17, RZ, 0x7, R16 ;  /* 0x00000007ff117819 */ /* 0x000fca0000011410 */
[----:B------:R-:W0:Y:S02]  /*3420*/  SHFL.IDX PT, R0, R17, RZ, 0x1f ;  /* 0x00001fff11007589 */ /* 0x000e2400000e0000 */
[----:B0-----:R-:W-:-:S04]  /*3430*/  LEA.HI R2, R0, R0, RZ, 0x1 ;  /* 0x0000000000027211 */ /* 0x001fc800078f08ff */
[----:B------:R-:W-:-:S05]  /*3440*/  LOP3.LUT R3, R2, 0x1fffe, RZ, 0xc0, !PT ;  /* 0x0001fffe02037812 */ /* 0x000fca00078ec0ff */
[----:B------:R-:W-:Y:S01]  /*3450*/  IMAD.IADD R3, R0, 0x1, -R3 ;  /* 0x0000000100037824 */ /* 0x000fe200078e0a03 */
[----:B------:R-:W-:-:S03]  /*3460*/  IADD3 R0, R198, 0x36400, RZ ;  /* 0x00036400c6007810 */ /* 0x000fc60007ffe0ff */
[----:B------:R-:W-:Y:S01]  /*3470*/  IMAD R3, R3, 0x8000, R198 ;  /* 0x0000800003037824 */ /* 0x000fe200078e02c6 */
[----:B------:R-:W-:-:S03]  /*3480*/  LOP3.LUT P0, RZ, R0, 0x3ff, RZ, 0xc0, !PT ;  /* 0x000003ff00ff7812 */ /* 0x000fc6000780c0ff */
        /* <DEDUP_REMOVED lines=13> */
[----:B------:R-:W-:Y:S01]  /*3560*/  MOV R13, RZ ;  /* 0x000000ff000d7202 */ /* 0x000fe20000000f00 */
[----:B------:R-:W-:Y:S02]  /*3570*/  IMAD.U32 R6, RZ, RZ, UR4 ;  /* 0x00000004ff067e24 */ /* 0x000fe4000f8e00ff */
[----:B------:R-:W-:-:S02]  /*3580*/  IMAD.U32 R7, RZ, RZ, UR5 ;  /* 0x00000005ff077e24 */ /* 0x000fc4000f8e00ff */
[----:B------:R-:W-:Y:S02]  /*3590*/  IMAD.U32 R11, RZ, RZ, UR7 ;  /* 0x00000007ff0b7e24 */ /* 0x000fe4000f8e00ff */
[----:B------:R-:W-:Y:S02]  /*35a0*/  IMAD.MOV.U32 R8, RZ, RZ, 0x70 ;  /* 0x00000070ff087424 */ /* 0x000fe400078e00ff */
[----:B0-----:R-:W-:-:S07]  /*35b0*/  IMAD.MOV.U32 R12, RZ, RZ, 0x1 ;  /* 0x00000001ff0c7424 */ /* 0x001fce00078e00ff */
[----:B------:R-:W-:-:S07]  /*35c0*/  LEPC R20, `(.L_x_4238) ;  /* 0x000000001014794e */ /* 0x000fce0000000000 */
[----:B-1----:R-:W-:Y:S05]  /*35d0*/  CALL.ABS.NOINC R2 ;  /* 0x0000000002007343 */ /* 0x002fea0003c00000 */
.L_x_4238:
        /* <DEDUP_REMOVED lines=11> */
.L_x_4329:
[----:B------:R-:W2:Y:S01]  /*3690*/  LDL R8, [R1+0x4] ;  /* 0x0000040001087983 */ /* 0x000ea20000100800 */
[----:B------:R-:W-:Y:S01]  /*36a0*/  LEA.HI R4, R4, R5, RZ, 0x5 ;  /* 0x0000000504047211 */ /* 0x000fe200078f28ff */
[----:B------:R-:W-:-:S03]  /*36b0*/  IMAD.IADD R2, R17, 0x1, -R2 ;  /* 0x0000000111027824 */ /* 0x000fc600078e0a02 */
[----:B------:R-:W-:Y:S02]  /*36c0*/  SHF.R.S32.HI R4, RZ, 0x5, R4 ;  /* 0x00000005ff047819 */ /* 0x000fe40000011404 */
[----:B--2---:R-:W-:Y:S02]  /*36d0*/  R2UR UR4, R8 ;  /* 0x00000000080472ca */ /* 0x004fe400000e0000 */
[----:B------:R-:W-:Y:S02]  /*36e0*/  LEA.HI R8, R0, R7, RZ, 0x3 ;  /* 0x0000000700087211 */ /* 0x000fe400078f18ff */
[----:B------:R-:W-:Y:S02]  /*36f0*/  LOP3.LUT R0, R6, 0x7ffffffc, RZ, 0xc0, !PT ;  /* 0x7ffffffc06007812 */ /* 0x000fe400078ec0ff */
[----:B------:R-:W-:-:S03]  /*3700*/  LOP3.LUT R8, R8, 0xfffffff8, RZ, 0xc0, !PT ;  /* 0xfffffff808087812 */ /* 0x000fc600078ec0ff */
[----:B------:R-:W-:Y:S02]  /*3710*/  IMAD.IADD R0, R5, 0x1, -R0 ;  /* 0x0000000105007824 */ /* 0x000fe400078e0a00 */
[----:B------:R-:W-:Y:S02]  /*3720*/  IMAD.IADD R191, R7, 0x1, -R8 ;  /* 0x0000000107bf7824 */ /* 0x000fe400078e0a08 */
[----:B------:R-:W-:Y:S01]  /*3730*/  ULOP3.LUT UR4, UR4, 0x1, URZ, 0xfc, !UPT ;  /* 0x0000000104047892 */ /* 0x000fe2000f8efc3f */
[----:B------:R-:W-:Y:S02]  /*3740*/  IMAD.SHL.U32 R195, R0, 0x2, RZ ;  /* 0x0000000200c37824 */ /* 0x000fe400078e00ff */
[----:B------:R-:W-:Y:S02]  /*3750*/  IMAD R191, R4, 0x10, R191 ;  /* 0x0000001004bf7824 */ /* 0x000fe400078e02bf */
[----:B------:R-:W-:Y:S02]  /*3760*/  IMAD R193, R2, 0x100, R195 ;  /* 0x0000010002c17824 */ /* 0x000fe400078e02c3 */
[----:B------:R-:W-:-:S05]  /*3770*/  IMAD.U32 R6, RZ, RZ, UR4 ;  /* 0x00000004ff067e24 */ /* 0x000fca000f8e00ff */
[----:B------:R-:W-:-:S13]  /*3780*/  ISETP.NE.AND P0, PT, R6, 0x3, PT ;  /* 0x000000030600780c */ /* 0x000fda0003f05270 */
[----:B------:R-:W-:Y:S05]  /*3790*/  @!P0 BRA `(.L_x_4240) ;  /* 0x0000000000048947 */ /* 0x000fea0003800000 */
[----:B------:R-:W-:Y:S01]  /*37a0*/  BPT.TRAP 0x1 ;  /* 0x000000040000795c */ /* 0x000fe20000300000 */
.L_x_4240:
[----:B------:R1:W2:Y:S01]  /*37b0*/  SYNCS.PHASECHK.TRANS64.TRYWAIT P1, [R198+URZ+0x38830], R3 ;  /* 0x03883003c60075a7 */ /* 0x0002a2000802017f */
[----:B------:R-:W-:Y:S05]  /*37c0*/  @!P0 BRA `(.L_x_4241) ;  /* 0x0000000000048947 */ /* 0x000fea0003800000 */
[----:B------:R-:W-:Y:S01]  /*37d0*/  BPT.TRAP 0x1 ;  /* 0x000000040000795c */ /* 0x000fe20000300000 */
.L_x_4241:
[----:B--2---:R-:W-:Y:S05]  /*37e0*/  @P1 BRA `(.L_x_4242) ;  /* 0x0000000000081947 */ /* 0x004fea0003800000 */
[----:B------:R-:W2:Y:S02]  /*37f0*/  SYNCS.PHASECHK.TRANS64.TRYWAIT P1, [R198+URZ+0x38830], R3 ;  /* 0x03883003c60075a7 */ /* 0x000ea4000802017f */
[----:B--2---:R-:W-:Y:S05]  /*3800*/  @!P1 BRA `(.L_x_4243) ;  /* 0x00000114002c9947 */ /* 0x004fea0003800000 */
.L_x_4242:
        /* <DEDUP_REMOVED lines=29> */
[----:B------:R-:W-:Y:S01]  /*39e0*/  IADD3 R4, R190, 0x4, RZ ;  /* 0x00000004be047810 */ /* 0x000fe20007ffe0ff */
[----:B------:R-:W-:Y:S01]  /*39f0*/  UMOV UR9, 0x40000040 ;  /* 0x4000004000097882 */ /* 0x000fe20000000000 */
[----:B------:R-:W-:-:S02]  /*3a00*/  VIADD R0, R0, 0x6 ;  /* 0x0000000600007836 */ /* 0x000fc40000000000 */
[----:B------:R-:W-:-:S04]  /*3a10*/  IMAD.U32 R17, RZ, RZ, UR9 ;  /* 0x00000009ff117e24 */ /* 0x000fc8000f8e00ff */
        /* <DEDUP_REMOVED lines=32> */
.L_x_4330:
[----:B------:R-:W-:Y:S05]  /*3c20*/  @!P0 BRA `(.L_x_4245) ;  /* 0x0000000000048947 */ /* 0x000fea0003800000 */
[----:B------:R-:W-:Y:S01]  /*3c30*/  BPT.TRAP 0x1 ;  /* 0x000000040000795c */ /* 0x000fe20000300000 */
.L_x_4245:
[----:B------:R4:W0:Y:S01]  /*3c40*/  SYNCS.PHASECHK.TRANS64.TRYWAIT P1, [R198+URZ+0x38850], R3 ;  /* 0x03885003c60075a7 */ /* 0x000822000802017f */
[----:B------:R-:W-:Y:S05]  /*3c50*/  @!P0 BRA `(.L_x_4246) ;  /* 0x0000000000048947 */ /* 0x000fea0003800000 */
[----:B------:R-:W-:Y:S01]  /*3c60*/  BPT.TRAP 0x1 ;  /* 0x000000040000795c */ /* 0x000fe20000300000 */
.L_x_4246:
        /* <DEDUP_REMOVED lines=11> */
.L_x_4247:
[----:B------:R-:W-:Y:S01]  /*3d20*/  R2UR UR4, R0 ;  /* 0x00000000000472ca */ /* 0x000fe200000e0000 */
[----:B------:R-:W-:Y:S01]  /*3d30*/  WARPGROUP.ARRIVE ;  /* 0x00000000000079c5 */ /* 0x000fe20000000000 */
[----:B------:R-:W-:Y:S01]  /*3d40*/  R2UR UR6, R18 ;  /* 0x00000000120672ca */ /* 0x000fe200000e0000 */
[----:B------:R-:W-:Y:S01]  /*3d50*/  UMOV UR9, 0x40000040 ;  /* 0x4000004000097882 */ /* 0x000fe20000000000 */
[----:B------:R-:W-:Y:S01]  /*3d60*/  UMOV UR7, 0x40000040 ;  /* 0x4000004000077882 */ /* 0x000fe20000000000 */
[----:B------:R-:W-:Y:S01]  /*3d70*/  UMOV UR5, UR9 ;  /* 0x0000000900057c82 */ /* 0x000fe20008000000 */
[----:B------:R-:W-:Y:S01]  /*3d80*/  VIADD R2, R0, 0x2 ;  /* 0x0000000200027836 */ /* 0x000fe20000000000 */
[----:B------:R-:W-:Y:S01]  /*3d90*/  UMOV UR11, 0x40000040 ;  /* 0x40000040000b7882 */ /* 0x000fe20000000000 */
[----:B-1234-:R-:W-:Y:S01]  /*3da0*/  VIADD R3, R18, 0x2 ;  /* 0x0000000212037836 */ /* 0x01efe20000000000 */
[----:B------:R-:W-:Y:S01]  /*3db0*/  UMOV UR13, 0x40000040 ;  /* 0x40000040000d7882 */ /* 0x000fe20000000000 */
[----:B------:R-:W-:Y:S01]  /*3dc0*/  IMAD.U32 R7, RZ, RZ, UR9 ;  /* 0x00000009ff077e24 */ /* 0x000fe2000f8e00ff */
[----:B------:R-:W-:Y:S01]  /*3dd0*/  UMOV UR9, 0x40000040 ;  /* 0x4000004000097882 */ /* 0x000fe20000000000 */
[----:B------:R-:W-:Y:S01]  /*3de0*/  VIADD R4, R0, 0x4 ;  /* 0x0000000400047836 */ /* 0x000fe20000000000 */
[----:B------:R-:W-:Y:S01]  /*3df0*/  UMOV UR8, UR4 ;  /* 0x0000000400087c82 */ /* 0x000fe20008000000 */
[----:B------:R-:W-:Y:S01]  /*3e00*/  VIADD R5, R18, 0x4 ;  /* 0x0000000412057836 */ /* 0x000fe20000000000 */
[----:B------:R-:W-:Y:S01]  /*3e10*/  UMOV UR4, UR8 ;  /* 0x0000000800047c82 */ /* 0x000fe20008000000 */
[----:B------:R-:W-:Y:S01]  /*3e20*/  MOV R6, UR8 ;  /* 0x0000000800067c02 */ /* 0x000fe20008000f00 */
[----:B------:R-:W-:Y:S01]  /*3e30*/  HGMMA.64x64x16.F32 R24, gdesc[UR4], R24, gsb0 ;  /* 0x00e00000041879f0 */ /* 0x000fe20008000818 */
[----:B------:R-:W-:Y:S01]  /*3e40*/  R2UR UR4, R2 ;  /* 0x00000000020472ca */ /* 0x000fe200000e0000 */
[----:B------:R-:W-:Y:S01]  /*3e50*/  UMOV UR5, UR9 ;  /* 0x0000000900057c82 */ /* 0x000fe20008000000 */
[----:B------:R-:W-:Y:S01]  /*3e60*/  R2UR UR6, R3 ;  /* 0x00000000030672ca */ /* 0x000fe200000e0000 */
[----:B------:R-:W-:Y:S01]  /*3e70*/  UMOV UR7, 0x40000040 ;  /* 0x4000004000077882 */ /* 0x000fe20000000000 */
[----:B------:R-:W-:Y:S01]  /*3e80*/  IMAD.U32 R3, RZ, RZ, UR9 ;  /* 0x00000009ff037e24 */ /* 0x000fe2000f8e00ff */
[----:B------:R-:W-:Y:S01]  /*3e90*/  UMOV UR9, 0x40000040 ;  /* 0x4000004000097882 */ /* 0x000fe20000000000 */
[----:B------:R-:W-:Y:S01]  /*3ea0*/  VIADD R12, R0, 0x6 ;  /* 0x00000006000c7836 */ /* 0x000fe20000000000 */
[----:B------:R-:W-:Y:S01]  /*3eb0*/  UMOV UR15, 0x40000040 ;  /* 0x40000040000f7882 */ /* 0x000fe20000000000 */
[----:B------:R-:W-:Y:S01]  /*3ec0*/  VIADD R13, R18, 0x6 ;  /* 0x00000006120d7836 */ /* 0x000fe20000000000 */
[----:B------:R-:W-:Y:S01]  /*3ed0*/  UMOV UR17, 0x40000040 ;  /* 0x4000004000117882 */ /* 0x000fe20000000000 */
[----:B------:R-:W-:Y:S01]  /*3ee0*/  VIADD R19, R0, 0x200 ;  /* 0x0000020000137836 */ /* 0x000fe20000000000 */
[----:B------:R-:W-:Y:S01]  /*3ef0*/  UMOV UR19, 0x40000040 ;  /* 0x4000004000137882 */ /* 0x000fe20000000000 */
[----:B------:R-:W-:Y:S01]  /*3f00*/  VIADD R20, R18, 0x200 ;  /* 0x0000020012147836 */ /* 0x000fe20000000000 */
        /* <DEDUP_REMOVED lines=20> */
[----:B------:R-:W-:Y:S01]  /*4050*/  VIADD R184, R0, 0x800 ;  /* 0x0000080000b87836 */ /* 0x000fe20000000000 */
[----:B------:R-:W-:Y:S01]  /*4060*/  UMOV UR57, 0x40000040 ;  /* 0x4000004000397882 */ /* 0x000fe20000000000 */
[----:B------:R-:W-:Y:S01]  /*4070*/  UMOV UR59, 0x40000040 ;  /* 0x40000040003b7882 */ /* 0x000fe20000000000 */
[----:B------:R-:W-:-:S02]  /*4080*/  IMAD.MOV.U32 R58, RZ, RZ, 0x4 ;  /* 0x00000004ff3a7424 */ /* 0x000fc400078e00ff */
[----:B------:R-:W-:Y:S01]  /*4090*/  VIADD R199, R0, 0xe00 ;  /* 0x00000e0000c77836 */ /* 0x000fe20000000000 */
        /* <DEDUP_REMOVED lines=8> */
[----:B------:R-:W-:Y:S01]  /*4120*/  MOV R5, UR9 ;  /* 0x0000000900057c02 */ /* 0x000fe20008000f00 */
[----:B------:R-:W-:-:S08]  /*4130*/  UMOV UR9, 0x40000040 ;  /* 0x4000004000097882 */ /* 0x000fd00000000000 */
        /* <DEDUP_REMOVED lines=10> */
[----:B------:R-:W-:Y:S01]  /*41e0*/  IMAD.U32 R13, RZ, RZ, UR9 ;  /* 0x00000009ff0d7e24 */ /* 0x000fe2000f8e00ff */
        /* <DEDUP_REMOVED lines=31> */
[----:B------:R-:W-:Y:S02]  /*43e0*/  R2UR UR26, R20 ;  /* 0x00000000141a72ca */ /* 0x000fe400000e0000 */
[----:B------:R-:W-:Y:S02]  /*43f0*/  IADD3 R20, R18, 0x404, RZ ;  /* 0x0000040412147810 */ /* 0x000fe40007ffe0ff */
        /* <DEDUP_REMOVED lines=21> */
[----:B------:R-:W-:Y:S02]  /*4550*/  WARPGROUP.DEPBAR.LE gsb0, 0x0 ;  /* 0x00008000000079c5 */ /* 0x000fe40000010000 */
[----:B------:R-:W-:Y:S01]  /*4560*/  WARPGROUP.ARRIVE ;  /* 0x00000000000079c5 */ /* 0x000fe20000000000 */
[----:B------:R-:W-:Y:S01]  /*4570*/  R2UR UR54, R20 ;  /* 0x00000000143672ca */ /* 0x000fe200000e0000 */
[----:B------:R-:W0:Y:S04]  /*4580*/  SHFL.IDX PT, R19, R21, RZ, 0x1f ;  /* 0x00001fff15137589 */ /* 0x000e2800000e0000 */
        /* <DEDUP_REMOVED lines=11> */
[C---:B------:R-:W-:Y:S01]  /*4640*/  IMAD.IADD R23, R19.reuse, 0x1, R56 ;  /* 0x0000000113177824 */ /* 0x040fe200078e0238 */
[----:B------:R-:W-:Y:S01]  /*4650*/  IADD3 R19, R19, R58, RZ ;  /* 0x0000003a13137210 */ /* 0x000fe20007ffe0ff */
        /* <DEDUP_REMOVED lines=65> */
[C---:B------:R-:W-:Y:S02]  /*4a70*/  IMAD.IADD R59, R20.reuse, 0x1, R19 ;  /* 0x00000001143b7824 */ /* 0x040fe400078e0213 */
        /* <DEDUP_REMOVED lines=8> */
[C-C-:B------:R-:W-:Y:S01]  /*4b00*/  IMAD.IADD R59, R56.reuse, 0x1, R19.reuse ;  /* 0x00000001383b7824 */ /* 0x140fe200078e0213 */
        /* <DEDUP_REMOVED lines=88> */
[----:B------:R-:W-:Y:S02]  /*5090*/  IMAD.IADD R21, R58, 0x1, R21 ;  /* 0x000000013a157824 */ /* 0x000fe400078e0215 */
[----:B------:R-:W-:Y:S01]  /*50a0*/  IMAD.MOV.U32 R59, RZ, RZ, 0x40 ;  /* 0x00000040ff3b7424 */ /* 0x000fe200078e00ff */
        /* <DEDUP_REMOVED lines=15> */
[----:B------:R-:W-:Y:S01]  /*51a0*/  IMAD.MOV.U32 R21, RZ, RZ, 0x1000 ;  /* 0x00001000ff157424 */ /* 0x000fe200078e00ff */
[----:B------:R-:W-:-:S04]  /*51b0*/  SEL R20, R59, 0x3e, P1 ;  /* 0x0000003e3b147807 */ /* 0x000fc80000800000 */
[----:B------:R-:W-:-:S04]  /*51c0*/  SEL R21, R21, 0xf80, P1 ;  /* 0x00000f8015157807 */ /* 0x000fc80000800000 */
        /* <DEDUP_REMOVED lines=17> */
.L_x_4249:
[----:B------:R-:W-:Y:S01]  /*52e0*/  LEA.HI R20, R57, R152, RZ, 0x2 ;  /* 0x0000009839147211 */ /* 0x000fe200078f10ff */
[----:B------:R-:W-:Y:S01]  /*52f0*/  UISETP.NE.AND UP0, UPT, UR61, URZ, UPT ;  /* 0x0000003f3d00728c */ /* 0x000fe2000bf05270 */
[----:B------:R-:W-:Y:S01]  /*5300*/  IADD3 R185, R191, UR38, RZ ;  /* 0x00000026bfb97c10 */ /* 0x000fe2000fffe0ff */
[----:B------:R-:W-:Y:S01]  /*5310*/  ULDC UR6, c[0x0][0xad0] ;  /* 0x0002b40000067ab9 */ /* 0x000fe20000000800 */
[----:B------:R-:W-:Y:S01]  /*5320*/  LOP3.LUT R21, R20, 0xfffffffc, RZ, 0xc0, !PT ;  /* 0xfffffffc14157812 */ /* 0x000fe200078ec0ff */
[----:B------:R-:W-:Y:S01]  /*5330*/  FMUL.FTZ R26, R26, UR6 ;  /* 0x000000061a1a7c20 */ /* 0x000fe20008410000 */
[----:B------:R-:W0:Y:S01]  /*5340*/  LDC R170, c[0x0][0x288] ;  /* 0x0000a200ffaa7b82 */ /* 0x000e220000000800 */
[----:B------:R-:W-:Y:S01]  /*5350*/  PLOP3.LUT P1, PT, PT, PT, UP0, 0x80, 0x0 ;  /* 0x000000000000781c */ /* 0x000fe20003f2f008 */
[----:B------:R-:W-:Y:S01]  /*5360*/  FMUL.FTZ R25, R25, UR6 ;  /* 0x0000000619197c20 */ /* 0x000fe20008410000 */
[----:B------:R-:W-:Y:S01]  /*5370*/  IMAD.IADD R21, R152, 0x1, -R21 ;  /* 0x0000000198157824 */ /* 0x000fe200078e0a15 */
[----:B------:R-:W-:Y:S01]  /*5380*/  PLOP3.LUT P2, PT, PT, PT, UP0, 0x80, 0x0 ;  /* 0x000000000000781c */ /* 0x000fe20003f4f008 */
[----:B------:R1:W-:Y:S01]  /*5390*/  MUFU.TANH R60, R26 ;  /* 0x0000001a003c7308 */ /* 0x0003e20000002400 */
[----:B------:R-:W-:Y:S01]  /*53a0*/  @UP0 ULDC UR7, c[0x0][0x44c] ;  /* 0x0001130000070ab9 */ /* 0x000fe20000000800 */
[----:B------:R-:W-:Y:S01]  /*53b0*/  FMUL.FTZ R24, R24, UR6 ;  /* 0x0000000618187c20 */ /* 0x000fe20008410000 */
[----:B------:R-:W-:Y:S01]  /*53c0*/  LEA.HI R20, R21, R21, RZ, 0x1 ;  /* 0x0000001515147211 */ /* 0x000fe200078f08ff */
[----:B------:R-:W-:Y:S01]  /*53d0*/  FMUL.FTZ R28, R28, UR6 ;  /* 0x000000061c1c7c20 */ /* 0x000fe20008410000 */
[----:B------:R-:W-:Y:S01]  /*53e0*/  FMUL.FTZ R29, R29, UR6 ;  /* 0x000000061d1d7c20 */ /* 0x000fe20008410000 */
[----:B------:R-:W-:Y:S01]  /*53f0*/  FMUL.FTZ R32, R32, UR6 ;  /* 0x0000000620207c20 */ /* 0x000fe20008410000 */
[----:B------:R-:W-:Y:S01]  /*5400*/  LOP3.LUT R20, R20, 0x1ffffffe, RZ, 0xc0, !PT ;  /* 0x1ffffffe14147812 */ /* 0x000fe200078ec0ff */
[----:B------:R2:W-:Y:S01]  /*5410*/  MUFU.TANH R58, R25 ;  /* 0x00000019003a7308 */ /* 0x0005e20000002400 */
[----:B------:R-:W-:Y:S01]  /*5420*/  FMUL.FTZ R33, R33, UR6 ;  /* 0x0000000621217c20 */ /* 0x000fe20008410000 */
[----:B------:R-:W-:Y:S01]  /*5430*/  FMUL.FTZ R36, R36, UR6 ;  /* 0x0000000624247c20 */ /* 0x000fe20008410000 */
[----:B------:R-:W-:Y:S01]  /*5440*/  FMUL.FTZ R27, R27, UR6 ;  /* 0x000000061b1b7c20 */ /* 0x000fe20008410000 */
[----:B------:R-:W-:-:S02]  /*5450*/  IMAD.IADD R20, R21, 0x1, -R20 ;  /* 0x0000000115147824 */ /* 0x000fc400078e0a14 */
[----:B------:R-:W-:Y:S01]  /*5460*/  FMUL.FTZ R30, R30, UR6 ;  /* 0x000000061e1e7c20 */ /* 0x000fe20008410000 */
[----:B------:R-:W-:Y:S01]  /*5470*/  FMUL.FTZ R37, R37, UR6 ;  /* 0x0000000625257c20 */ /* 0x000fe20008410000 */
[----:B------:R-:W-:Y:S01]  /*5480*/  FMUL.FTZ R40, R40, UR6 ;  /* 0x0000000628287c20 */ /* 0x000fe20008410000 */
[----:B------:R-:W-:Y:S01]  /*5490*/  IMAD R185, R20, 0x8, R185 ;  /* 0x0000000814b97824 */ /* 0x000fe200078e02b9 */
[----:B------:R3:W4:Y:S01]  /*54a0*/  MUFU.TANH R56, R24 ;  /* 0x0000001800387308 */ /* 0x0007220000002400 */
[----:B------:R-:W-:Y:S01]  /*54b0*/  FMUL.FTZ R41, R41, UR6 ;  /* 0x0000000629297c20 */ /* 0x000fe20008410000 */
[----:B------:R-:W-:Y:S01]  /*54c0*/  FMUL.FTZ R44, R44, UR6 ;  /* 0x000000062c2c7c20 */ /* 0x000fe20008410000 */
[----:B------:R-:W-:Y:S01]  /*54d0*/  @P1 IMAD.HI.U32 R21, R185, UR7, RZ ;  /* 0x00000007b9151c27 */ /* 0x000fe2000f8e00ff */
[----:B------:R-:W-:-:S03]  /*54e0*/  @UP0 ULDC UR7, c[0x0][0x450] ;  /* 0x0001140000070ab9 */ /* 0x000fc60000000800 */
[----:B------:R-:W-:Y:S01]  /*54f0*/  FMUL.FTZ R45, R45, UR6 ;  /* 0x000000062d2d7c20 */ /* 0x000fe20008410000 */
[----:B------:R-:W-:Y:S01]  /*5500*/  FMUL.FTZ R48, R48, UR6 ;  /* 0x0000000630307c20 */ /* 0x000fe20008410000 */
[----:B------:R-:W-:Y:S01]  /*5510*/  IMAD.MOV.U32 R20, RZ, RZ, R185 ;  /* 0x000000ffff147224 */ /* 0x000fe200078e00b9 */
[----:B------:R-:W-:Y:S01]  /*5520*/  @P2 SHF.R.U32.HI R20, RZ, UR7, R21 ;  /* 0x00000007ff142c19 */ /* 0x000fe20008011615 */
[----:B------:R-:W-:Y:S01]  /*5530*/  IMAD R21, R22, -0x40, R59 ;  /* 0xffffffc016157824 */ /* 0x000fe200078e023b */
[----:B------:R-:W-:Y:S01]  /*5540*/  ULDC UR7, c[0x0][0x2f0] ;  /* 0x0000bc0000077ab9 */ /* 0x000fe20000000800 */
[----:B------:R5:W5:Y:S01]  /*5550*/  MUFU.TANH R62, R28 ;  /* 0x0000001c003e7308 */ /* 0x000b620000002400 */
[----:B------:R-:W-:Y:S01]  /*5560*/  FMUL.FTZ R49, R49, UR6 ;  /* 0x0000000631317c20 */ /* 0x000fe20008410000 */
[----:B-1----:R-:W1:Y:S01]  /*5570*/  SHFL.IDX PT, R26, R20, RZ, 0x1c1f ;  /* 0x001c1fff141a7589 */ /* 0x002e6200000e0000 */
[----:B--2---:R-:W-:Y:S02]  /*5580*/  VIADD R25, R21, 0x1 ;  /* 0x0000000115197836 */ /* 0x004fe40000000000 */
[----:B------:R-:W-:Y:S01]  /*5590*/  FMUL.FTZ R52, R52, UR6 ;  /* 0x0000000634347c20 */ /* 0x000fe20008410000 */
[----:B---3--:R-:W-:-:S02]  /*55a0*/  IMAD R24, R194, UR7, R21 ;  /* 0x00000007c2187c24 */ /* 0x008fc4000f8e0215 */
[----:B------:R-:W-:Y:S01]  /*55b0*/  FMUL.FTZ R53, R53, UR6 ;  /* 0x0000000635357c20 */ /* 0x000fe20008410000 */
[----:B------:R-:W-:Y:S01]  /*55c0*/  IMAD R25, R194, UR7, R25 ;  /* 0x00000007c2197c24 */ /* 0x000fe2000f8e0219 */
[----:B------:R-:W2:Y:S01]  /*55d0*/  MUFU.TANH R29, R29 ;  /* 0x0000001d001d7308 */ /* 0x000ea20000002400 */
[--C-:B------:R-:W-:Y:S01]  /*55e0*/  IMAD.IADD R24, R24, 0x1, -R195.reuse ;  /* 0x0000000118187824 */ /* 0x100fe200078e0ac3 */
[----:B------:R-:W3:Y:S01]  /*55f0*/  SHFL.IDX PT, R20, R20, 0x1, 0x1c1f ;  /* 0x003c1f0014147f89 */ /* 0x000ee200000e0000 */
[----:B------:R-:W-:Y:S01]  /*5600*/  FMUL.FTZ R31, R31, UR6 ;  /* 0x000000061f1f7c20 */ /* 0x000fe20008410000 */
[----:B0-----:R-:W-:Y:S01]  /*5610*/  IADD3 R25, R25, -R170, -R195 ;  /* 0x800000aa19197210 */ /* 0x001fe20007ffe8c3 */
        /* <DEDUP_REMOVED lines=13> */
[----:B-1----:R-:W-:Y:S01]  /*56f0*/  VIADDMNMX R26, R26, R25, R24, PT ;  /* 0x000000191a1a7246 */ /* 0x002fe20003800118 */
[----:B------:R-:W-:Y:S01]  /*5700*/  FMUL.FTZ R55, R55, UR6 ;  /* 0x0000000637377c20 */ /* 0x000fe20008410000 */
[----:B------:R-:W-:Y:S01]  /*5710*/  ULDC UR6, c[0x0][0xa80] ;  /* 0x0002a00000067ab9 */ /* 0x000fe20000000800 */
[----:B------:R-:W-:Y:S01]  /*5720*/  R2UR UR10, R192 ;  /* 0x00000000c00a72ca */ /* 0x000fe200000e0000 */
[----:B------:R-:W-:Y:S01]  /*5730*/  UMOV UR11, 0x40000040 ;  /* 0x40000040000b7882 */ /* 0x000fe20000000000 */
[C---:B------:R-:W-:Y:S01]  /*5740*/  ISETP.GT.AND P1, PT, R26.reuse, RZ, PT ;  /* 0x000000ff1a00720c */ /* 0x040fe20003f24270 */
[----:B------:R1:W-:Y:S01]  /*5750*/  MUFU.TANH R61, R27 ;  /* 0x0000001b003d7308 */ /* 0x0003e20000002400 */
[----:B------:R-:W-:Y:S01]  /*5760*/  ISETP.GT.AND P2, PT, R26, 0x1, PT ;  /* 0x000000011a00780c */ /* 0x000fe20003f44270 */
[----:B------:R-:W-:Y:S01]  /*5770*/  VIADD R217, R192, 0x80 ;  /* 0x00000080c0d97836 */ /* 0x000fe20000000000 */
[----:B------:R-:W-:-:S02]  /*5780*/  ISETP.GT.AND P3, PT, R26, 0x8, PT ;  /* 0x000000081a00780c */ /* 0x000fc40003f64270 */
[----:B----4-:R-:W-:Y:S02]  /*5790*/  FSEL R21, R56, -INF , P1 ;  /* 0xff80000038157808 */ /* 0x010fe40000800000 */
[----:B-----5:R-:W-:Y:S01]  /*57a0*/  FSEL R28, R58, -INF , P2 ;  /* 0xff8000003a1c7808 */ /* 0x020fe20001000000 */
[----:B------:R4:W-:Y:S01]  /*57b0*/  MUFU.TANH R63, R30 ;  /* 0x0000001e003f7308 */ /* 0x0009e20000002400 */
[----:B------:R-:W-:Y:S02]  /*57c0*/  ISETP.GT.AND P1, PT, R26, 0x9, PT ;  /* 0x000000091a00780c */ /* 0x000fe40003f24270 */
[----:B-1----:R-:W-:Y:S02]  /*57d0*/  FSEL R27, R62, -INF , P3 ;  /* 0xff8000003e1b7808 */ /* 0x002fe40001800000 */
[----:B------:R-:W-:Y:S02]  /*57e0*/  ISETP.GT.AND P2, PT, R26, 0x10, PT ;  /* 0x000000101a00780c */ /* 0x000fe40003f44270 */
[----:B--2---:R-:W-:Y:S01]  /*57f0*/  FSEL R29, R29, -INF , P1 ;  /* 0xff8000001d1d7808 */ /* 0x004fe20000800000 */
[----:B------:R-:W1:Y:S01]  /*5800*/  MUFU.TANH R36, R36 ;  /* 0x0000002400247308 */ /* 0x000e620000002400 */
[----:B----4-:R-:W-:-:S02]  /*5810*/  FMNMX.FTZ R30, R21, R28, !PT ;  /* 0x0000001c151e7209 */ /* 0x010fc40007810000 */
[----:B------:R-:W-:Y:S02]  /*5820*/  ISETP.GT.AND P1, PT, R26, 0x11, PT ;  /* 0x000000111a00780c */ /* 0x000fe40003f24270 */
[----:B------:R-:W-:Y:S02]  /*5830*/  FMNMX.FTZ R32, R27, R30, !PT ;  /* 0x0000001e1b207209 */ /* 0x000fe40007810000 */
[----:B0-----:R-:W-:Y:S01]  /*5840*/  FSEL R30, R64, -INF , P2 ;  /* 0xff800000401e7808 */ /* 0x001fe20001000000 */
[----:B------:R0:W2:Y:S01]  /*5850*/  MUFU.TANH R66, R37 ;  /* 0x0000002500427308 */ /* 0x0000a20000002400 */
[----:B------:R-:W-:Y:S02]  /*5860*/  FMNMX.FTZ R33, R29, R32, !PT ;  /* 0x000000201d217209 */ /* 0x000fe40007810000 */
[----:B------:R-:W-:Y:S02]  /*5870*/  ISETP.GT.AND P2, PT, R26, 0x18, PT ;  /* 0x000000181a00780c */ /* 0x000fe40003f44270 */
[----:B---3--:R-:W-:-:S02]  /*5880*/  FSEL R32, R65, -INF , P1 ;  /* 0xff80000041207808 */ /* 0x008fc40000800000 */
[----:B------:R-:W-:Y:S01]  /*5890*/  ISETP.GT.AND P1, PT, R26, 0x19, PT ;  /* 0x000000191a00780c */ /* 0x000fe20003f24270 */
[----:B------:R3:W4:Y:S01]  /*58a0*/  MUFU.TANH R67, R40 ;  /* 0x0000002800437308 */ /* 0x0007220000002400 */
[----:B0-----:R-:W-:Y:S02]  /*58b0*/  FMNMX.FTZ R37, R30, R33, !PT ;  /* 0x000000211e257209 */ /* 0x001fe40007810000 */
[----:B-1----:R-:W-:Y:S02]  /*58c0*/  FSEL R33, R36, -INF , P2 ;  /* 0xff80000024217808 */ /* 0x002fe40001000000 */
[----:B------:R-:W-:Y:S02]  /*58d0*/  ISETP.GT.AND P2, PT, R26, 0x20, PT ;  /* 0x000000201a00780c */ /* 0x000fe40003f44270 */
[----:B------:R-:W-:Y:S01]  /*58e0*/  VIADDMNMX R20, R20, R25, R24, PT ;  /* 0x0000001914147246 */ /* 0x000fe20003800118 */
[----:B------:R0:W1:Y:S01]  /*58f0*/  MUFU.TANH R68, R41 ;  /* 0x0000002900447308 */ /* 0x0000620000002400 */
[----:B---3--:R-:W-:-:S02]  /*5900*/  FMNMX.FTZ R40, R32, R37, !PT ;  /* 0x0000002520287209 */ /* 0x008fc40007810000 */
[----:B--2---:R-:W-:Y:S02]  /*5910*/  FSEL R36, R66, -INF , P1 ;  /* 0xff80000042247808 */ /* 0x004fe40000800000 */
[----:B------:R-:W-:Y:S02]  /*5920*/  ISETP.GT.AND P1, PT, R26, 0x21, PT ;  /* 0x000000211a00780c */ /* 0x000fe40003f24270 */
[----:B------:R-:W-:Y:S01]  /*5930*/  ISETP.GT.AND P3, PT, R20, 0x8, PT ;  /* 0x000000081400780c */ /* 0x000fe20003f64270 */
[----:B------:R2:W3:Y:S01]  /*5940*/  MUFU.TANH R69, R44 ;  /* 0x0000002c00457308 */ /* 0x0004e20000002400 */
[----:B0-----:R-:W-:Y:S02]  /*5950*/  FMNMX.FTZ R41, R33, R40, !PT ;  /* 0x0000002821297209 */ /* 0x001fe40007810000 */
[----:B----4-:R-:W-:Y:S02]  /*5960*/  FSEL R37, R67, -INF , P2 ;  /* 0xff80000043257808 */ /* 0x010fe40001000000 */
[----:B------:R-:W-:-:S03]  /*5970*/  ISETP.GT.AND P2, PT, R26, 0x28, PT ;  /* 0x000000281a00780c */ /* 0x000fc60003f44270 */
[----:B------:R0:W4:Y:S01]  /*5980*/  MUFU.TANH R56, R45 ;  /* 0x0000002d00387308 */ /* 0x0001220000002400 */
[----:B--2---:R-:W-:Y:S02]  /*5990*/  FMNMX.FTZ R44, R36, R41, !PT ;  /* 0x00000029242c7209 */ /* 0x004fe40007810000 */
[----:B-1----:R-:W-:Y:S02]  /*59a0*/  FSEL R40, R68, -INF , P1 ;  /* 0xff80000044287808 */ /* 0x002fe40000800000 */
[----:B------:R-:W-:-:S03]  /*59b0*/  ISETP.GT.AND P1, PT, R26, 0x29, PT ;  /* 0x000000291a00780c */ /* 0x000fc60003f24270 */
[----:B------:R1:W2:Y:S01]  /*59c0*/  MUFU.TANH R58, R48 ;  /* 0x00000030003a7308 */ /* 0x0002a20000002400 */
[----:B0-----:R-:W-:Y:S02]  /*59d0*/  FMNMX.FTZ R45, R37, R44, !PT ;  /* 0x0000002c252d7209 */ /* 0x001fe40007810000 */
[----:B---3--:R-:W-:Y:S02]  /*59e0*/  FSEL R41, R69, -INF , P2 ;  /* 0xff80000045297808 */ /* 0x008fe40001000000 */
[----:B------:R-:W-:-:S03]  /*59f0*/  ISETP.GT.AND P2, PT, R26, 0x30, PT ;  /* 0x000000301a00780c */ /* 0x000fc60003f44270 */
[----:B------:R0:W3:Y:S01]  /*5a00*/  MUFU.TANH R62, R49 ;  /* 0x00000031003e7308 */ /* 0x0000e20000002400 */
[----:B-1----:R-:W-:Y:S02]  /*5a10*/  FMNMX.FTZ R48, R40, R45, !PT ;  /* 0x0000002d28307209 */ /* 0x002fe40007810000 */
[----:B----4-:R-:W-:Y:S02]  /*5a20*/  FSEL R44, R56, -INF , P1 ;  /* 0xff800000382c7808 */ /* 0x010fe40000800000 */
[----:B------:R-:W-:-:S03]  /*5a30*/  ISETP.GT.AND P1, PT, R26, 0x31, PT ;  /* 0x000000311a00780c */ /* 0x000fc60003f24270 */
[----:B------:R1:W4:Y:S01]  /*5a40*/  MUFU.TANH R64, R52 ;  /* 0x0000003400407308 */ /* 0x0003220000002400 */
[----:B0-----:R-:W-:Y:S02]  /*5a50*/  FMNMX.FTZ R49, R41, R48, !PT ;  /* 0x0000003029317209 */ /* 0x001fe40007810000 */
[----:B--2---:R-:W-:Y:S02]  /*5a60*/  FSEL R45, R58, -INF , P2 ;  /* 0xff8000003a2d7808 */ /* 0x004fe40001000000 */
[----:B------:R-:W-:-:S03]  /*5a70*/  ISETP.GT.AND P2, PT, R26, 0x38, PT ;  /* 0x000000381a00780c */ /* 0x000fc60003f44270 */
[----:B------:R0:W2:Y:S01]  /*5a80*/  MUFU.TANH R65, R53 ;  /* 0x0000003500417308 */ /* 0x0000a20000002400 */
[----:B-1----:R-:W-:Y:S02]  /*5a90*/  FMNMX.FTZ R52, R44, R49, !PT ;  /* 0x000000312c347209 */ /* 0x002fe40007810000 */
[----:B---3--:R-:W-:Y:S02]  /*5aa0*/  FSEL R48, R62, -INF , P1 ;  /* 0xff8000003e307808 */ /* 0x008fe40000800000 */
[----:B------:R-:W-:Y:S02]  /*5ab0*/  FMNMX.FTZ R49, R45, R52, !PT ;  /* 0x000000342d317209 */ /* 0x000fe40007810000 */
[----:B------:R-:W-:Y:S01]  /*5ac0*/  ISETP.GT.AND P1, PT, R26, 0x39, PT ;  /* 0x000000391a00780c */ /* 0x000fe20003f24270 */
[----:B------:R1:W3:Y:S01]  /*5ad0*/  MUFU.TANH R56, R31 ;  /* 0x0000001f00387308 */ /* 0x0002e20000002400 */
[----:B----4-:R-:W-:Y:S02]  /*5ae0*/  FSEL R26, R64, -INF , P2 ;  /* 0xff800000401a7808 */ /* 0x010fe40001000000 */
[----:B0-----:R-:W-:-:S02]  /*5af0*/  FMNMX.FTZ R53, R48, R49, !PT ;  /* 0x0000003130357209 */ /* 0x001fc40007810000 */
[----:B------:R-:W-:Y:S02]  /*5b00*/  ISETP.GT.AND P2, PT, R20, 0x1, PT ;  /* 0x000000011400780c */ /* 0x000fe40003f44270 */
[----:B------:R-:W-:Y:S01]  /*5b10*/  FMNMX.FTZ R52, R26, R53, !PT ;  /* 0x000000351a347209 */ /* 0x000fe20007810000 */
[----:B------:R3:W0:Y:S01]  /*5b20*/  MUFU.TANH R58, R34 ;  /* 0x00000022003a7308 */ /* 0x0006220000002400 */
[----:B--2---:R-:W-:Y:S02]  /*5b30*/  FSEL R49, R65, -INF , P1 ;  /* 0xff80000041317808 */ /* 0x004fe40000800000 */
[----:B------:R-:W-:Y:S02]  /*5b40*/  ISETP.GT.AND P1, PT, R20, RZ, PT ;  /* 0x000000ff1400720c */ /* 0x000fe40003f24270 */
[----:B------:R-:W-:Y:S02]  /*5b50*/  FMNMX.FTZ R52, R49, R52, !PT ;  /* 0x0000003431347209 */ /* 0x000fe40007810000 */
[----:B------:R-:W-:Y:S01]  /*5b60*/  FSEL R24, R60, -INF , P1 ;  /* 0xff8000003c187808 */ /* 0x000fe20000800000 */
[----:B------:R0:W2:Y:S01]  /*5b70*/  MUFU.TANH R62, R35 ;  /* 0x00000023003e7308 */ /* 0x0000a20000002400 */
[----:B------:R-:W-:Y:S01]  /*5b80*/  FSEL R25, R61, -INF , P2 ;  /* 0xff8000003d197808 */ /* 0x000fe20001000000 */
[----:B-1----:R-:W1:Y:S01]  /*5b90*/  SHFL.BFLY PT, R31, R52, 0x2, 0x1f ;  /* 0x0c401f00341f7f89 */ /* 0x002e6200000e0000 */
[----:B------:R-:W-:-:S02]  /*5ba0*/  ISETP.GT.AND P1, PT, R20, 0x9, PT ;  /* 0x000000091400780c */ /* 0x000fc40003f24270 */
[----:B------:R-:W-:Y:S02]  /*5bb0*/  ISETP.GT.AND P2, PT, R20, 0x10, PT ;  /* 0x000000101400780c */ /* 0x000fe40003f44270 */
[----:B---3--:R-:W-:Y:S01]  /*5bc0*/  FSEL R34, R56, -INF , P1 ;  /* 0xff80000038227808 */ /* 0x008fe20000800000 */
[----:B------:R3:W4:Y:S01]  /*5bd0*/  MUFU.TANH R64, R38 ;  /* 0x0000002600407308 */ /* 0x0007220000002400 */
[----:B------:R-:W-:Y:S02]  /*5be0*/  ISETP.GT.AND P1, PT, R20, 0x11, PT ;  /* 0x000000111400780c */ /* 0x000fe40003f24270 */
[----:B0-----:R-:W-:Y:S02]  /*5bf0*/  FSEL R35, R58, -INF , P2 ;  /* 0xff8000003a237808 */ /* 0x001fe40001000000 */
[----:B------:R-:W-:-:S03]  /*5c00*/  ISETP.GT.AND P2, PT, R20, 0x18, PT ;  /* 0x000000181400780c */ /* 0x000fc60003f44270 */
[----:B------:R0:W5:Y:S01]  /*5c10*/  MUFU.TANH R65, R39 ;  /* 0x0000002700417308 */ /* 0x0001620000002400 */
[----:B---3--:R-:W-:-:S07]  /*5c20*/  FMNMX.FTZ R38, R24, R25, !PT ;  /* 0x0000001918267209 */ /* 0x008fce0007810000 */
[----:B------:R3:W5:Y:S01]  /*5c30*/  MUFU.TANH R66, R42 ;  /* 0x0000002a00427308 */ /* 0x0007620000002400 */
[----:B-1----:R-:W-:Y:S02]  /*5c40*/  FMNMX.FTZ R52, R52, R31, !PT ;  /* 0x0000001f34347209 */ /* 0x002fe40007810000 */
[----:B------:R-:W-:Y:S02]  /*5c50*/  FSEL R31, R63, -INF , P3 ;  /* 0xff8000003f1f7808 */ /* 0x000fe40001800000 */
[----:B------:R-:W-:Y:S01]  /*5c60*/  ISETP.GT.AND P3, PT, R20, 0x29, PT ;  /* 0x000000291400780c */ /* 0x000fe20003f64270 */
[----:B------:R-:W1:Y:S01]  /*5c70*/  SHFL.BFLY PT, R53, R52, 0x1, 0x1f ;  /* 0x0c201f0034357f89 */ /* 0x000e6200000e0000 */
[----:B0-----:R-:W-:Y:S01]  /*5c80*/  FMNMX.FTZ R39, R31, R38, !PT ;  /* 0x000000261f277209 */ /* 0x001fe20007810000 */
[----:B------:R0:W1:Y:S01]  /*5c90*/  MUFU.TANH R67, R43 ;  /* 0x0000002b00437308 */ /* 0x0000620000002400 */
[----:B--2---:R-:W-:Y:S02]  /*5ca0*/  FSEL R38, R62, -INF , P1 ;  /* 0xff8000003e267808 */ /* 0x004fe40000800000 */
[----:B---3--:R-:W-:-:S02]  /*5cb0*/  FMNMX.FTZ R42, R34, R39, !PT ;  /* 0x00000027222a7209 */ /* 0x008fc40007810000 */
[----:B------:R-:W-:Y:S02]  /*5cc0*/  ISETP.GT.AND P1, PT, R20, 0x19, PT ;  /* 0x000000191400780c */ /* 0x000fe40003f24270 */
[----:B----4-:R-:W-:Y:S01]  /*5cd0*/  FSEL R39, R64, -INF , P2 ;  /* 0xff80000040277808 */ /* 0x010fe20001000000 */
[----:B------:R2:W3:Y:S01]  /*5ce0*/  MUFU.TANH R68, R46 ;  /* 0x0000002e00447308 */ /* 0x0004e20000002400 */
[----:B0-----:R-:W-:Y:S02]  /*5cf0*/  FMNMX.FTZ R43, R35, R42, !PT ;  /* 0x0000002a232b7209 */ /* 0x001fe40007810000 */
[C---:B------:R-:W-:Y:S02]  /*5d00*/  ISETP.GT.AND P2, PT, R20.reuse, 0x20, PT ;  /* 0x000000201400780c */ /* 0x040fe40003f44270 */
[----:B-----5:R-:W-:Y:S02]  /*5d10*/  FSEL R42, R65, -INF , P1 ;  /* 0xff800000412a7808 */ /* 0x020fe40000800000 */
[----:B------:R-:W-:Y:S01]  /*5d20*/  ISETP.GT.AND P1, PT, R20, 0x21, PT ;  /* 0x000000211400780c */ /* 0x000fe20003f24270 */
[----:B------:R0:W4:Y:S01]  /*5d30*/  MUFU.TANH R69, R47 ;  /* 0x0000002f00457308 */ /* 0x0001220000002400 */
[----:B--2---:R-:W-:-:S02]  /*5d40*/  FMNMX.FTZ R46, R38, R43, !PT ;  /* 0x0000002b262e7209 */ /* 0x004fc40007810000 */
[----:B------:R-:W-:Y:S02]  /*5d50*/  FSEL R43, R66, -INF , P2 ;  /* 0xff800000422b7808 */ /* 0x000fe40001000000 */
[----:B------:R-:W-:Y:S02]  /*5d60*/  ISETP.GT.AND P2, PT, R20, 0x28, PT ;  /* 0x000000281400780c */ /* 0x000fe40003f44270 */
[----:B-1----:R-:W-:Y:S01]  /*5d70*/  FMNMX.FTZ R168, R52, R53, !PT ;  /* 0x0000003534a87209 */ /* 0x002fe20007810000 */
[----:B------:R1:W2:Y:S01]  /*5d80*/  MUFU.TANH R60, R50 ;  /* 0x00000032003c7308 */ /* 0x0002a20000002400 */
[----:B0-----:R-:W-:Y:S02]  /*5d90*/  FMNMX.FTZ R47, R39, R46, !PT ;  /* 0x0000002e272f7209 */ /* 0x001fe40007810000 */
[----:B------:R-:W-:Y:S02]  /*5da0*/  FSEL R46, R67, -INF , P1 ;  /* 0xff800000432e7808 */ /* 0x000fe40000800000 */
[----:B------:R-:W-:-:S02]  /*5db0*/  FSETP.NEU.FTZ.AND P4, PT, R168, -INF , PT ;  /* 0xff800000a800780b */ /* 0x000fc40003f9d000 */
[----:B------:R-:W-:Y:S01]  /*5dc0*/  ISETP.GT.AND P1, PT, R20, 0x30, PT ;  /* 0x000000301400780c */ /* 0x000fe20003f24270 */
[----:B------:R0:W5:Y:S01]  /*5dd0*/  MUFU.TANH R61, R51 ;  /* 0x00000033003d7308 */ /* 0x0001620000002400 */
[----:B-1----:R-:W-:Y:S02]  /*5de0*/  FMNMX.FTZ R50, R42, R47, !PT ;  /* 0x0000002f2a327209 */ /* 0x002fe40007810000 */
[----:B---3--:R-:W-:Y:S02]  /*5df0*/  FSEL R47, R68, -INF , P2 ;  /* 0xff800000442f7808 */ /* 0x008fe40001000000 */
[----:B------:R-:W-:-:S03]  /*5e00*/  ISETP.GT.AND P2, PT, R20, 0x31, PT ;  /* 0x000000311400780c */ /* 0x000fc60003f44270 */
[----:B------:R1:W3:Y:S01]  /*5e10*/  MUFU.TANH R58, R54 ;  /* 0x00000036003a7308 */ /* 0x0002e20000002400 */
[----:B0-----:R-:W-:Y:S01]  /*5e20*/  FMNMX.FTZ R51, R43, R50, !PT ;  /* 0x000000322b337209 */ /* 0x001fe20007810000 */
[----:B------:R-:W-:-:S03]  /*5e30*/  FMUL.FTZ R50, R168, UR6 ;  /* 0x00000006a8327c20 */ /* 0x000fc60008410000 */
[----:B------:R-:W-:Y:S02]  /*5e40*/  FMNMX.FTZ R52, R46, R51, !PT ;  /* 0x000000332e347209 */ /* 0x000fe40007810000 */
[----:B------:R-:W-:Y:S01]  /*5e50*/  FSEL R56, R50, RZ, P4 ;  /* 0x000000ff32387208 */ /* 0x000fe20002000000 */
[----:B------:R-:W0:Y:S01]  /*5e60*/  MUFU.TANH R55, R55 ;  /* 0x0000003700377308 */ /* 0x000e220000002400 */
[----:B----4-:R-:W-:Y:S02]  /*5e70*/  FSEL R50, R69, -INF , P3 ;  /* 0xff80000045327808 */ /* 0x010fe40001800000 */
[----:B------:R-:W-:Y:S01]  /*5e80*/  FMNMX.FTZ R53, R47, R52, !PT ;  /* 0x000000342f357209 */ /* 0x000fe20007810000 */
[--C-:B------:R-:W-:Y:S01]  /*5e90*/  FFMA.FTZ R172, R21, UR6, -R56.reuse ;  /* 0x0000000615ac7c23 */ /* 0x100fe20008010838 */
[----:B--2---:R-:W-:Y:S01]  /*5ea0*/  FSEL R51, R60, -INF , P1 ;  /* 0xff8000003c337808 */ /* 0x004fe20000800000 */
[--C-:B------:R-:W-:Y:S01]  /*5eb0*/  FFMA.FTZ R173, R27, UR6, -R56.reuse ;  /* 0x000000061bad7c23 */ /* 0x100fe20008010838 */
[----:B-1----:R-:W-:Y:S01]  /*5ec0*/  FMNMX.FTZ R54, R50, R53, !PT ;  /* 0x0000003532367209 */ /* 0x002fe20007810000 */
[--C-:B------:R-:W-:Y:S01]  /*5ed0*/  FFMA.FTZ R207, R26, UR6, -R56.reuse ;  /* 0x000000061acf7c23 */ /* 0x100fe20008010838 */
[----:B------:R-:W-:Y:S01]  /*5ee0*/  ISETP.GT.AND P1, PT, R20, 0x38, PT ;  /* 0x000000381400780c */ /* 0x000fe20003f24270 */
[--C-:B------:R-:W-:Y:S01]  /*5ef0*/  FFMA.FTZ R28, R28, UR6, -R56.reuse ;  /* 0x000000061c1c7c23 */ /* 0x100fe20008010838 */
[----:B-----5:R-:W-:Y:S01]  /*5f00*/  FSEL R52, R61, -INF , P2 ;  /* 0xff8000003d347808 */ /* 0x020fe20001000000 */
[--C-:B------:R-:W-:Y:S01]  /*5f10*/  FFMA.FTZ R176, R29, UR6, -R56.reuse ;  /* 0x000000061db07c23 */ /* 0x100fe20008010838 */
[----:B------:R-:W-:Y:S01]  /*5f20*/  FMNMX.FTZ R21, R51, R54, !PT ;  /* 0x0000003633157209 */ /* 0x000fe20007810000 */
[--C-:B------:R-:W-:Y:S01]  /*5f30*/  FFMA.FTZ R177, R30, UR6, -R56.reuse ;  /* 0x000000061eb17c23 */ /* 0x100fe20008010838 */
[----:B------:R-:W-:Y:S01]  /*5f40*/  ISETP.GT.AND P2, PT, R20, 0x39, PT ;  /* 0x000000391400780c */ /* 0x000fe20003f44270 */
[--C-:B------:R-:W-:Y:S01]  /*5f50*/  FFMA.FTZ R180, R32, UR6, -R56.reuse ;  /* 0x0000000620b47c23 */ /* 0x100fe20008010838 */
[----:B---3--:R-:W-:Y:S01]  /*5f60*/  FSEL R53, R58, -INF , P1 ;  /* 0xff8000003a357808 */ /* 0x008fe20000800000 */
[--C-:B------:R-:W-:Y:S01]  /*5f70*/  FFMA.FTZ R181, R33, UR6, -R56.reuse ;  /* 0x0000000621b57c23 */ /* 0x100fe20008010838 */
[----:B------:R-:W-:Y:S01]  /*5f80*/  FMNMX.FTZ R20, R52, R21, !PT ;  /* 0x0000001534147209 */ /* 0x000fe20007810000 */
[--C-:B------:R-:W-:Y:S01]  /*5f90*/  FFMA.FTZ R200, R36, UR6, -R56.reuse ;  /* 0x0000000624c87c23 */ /* 0x100fe20008010838 */
[----:B0-----:R-:W-:Y:S01]  /*5fa0*/  FSEL R54, R55, -INF , P2 ;  /* 0xff80000037367808 */ /* 0x001fe20001000000 */
[----:B------:R-:W-:Y:S01]  /*5fb0*/  MUFU.EX2 R21, R28 ;  /* 0x0000001c00157308 */ /* 0x000fe20000000800 */
        /* <DEDUP_REMOVED lines=8> */
[----:B------:R-:W-:Y:S01]  /*6040*/  FFMA.FTZ R208, R49, UR6, -R56 ;  /* 0x0000000631d07c23 */ /* 0x000fe20008010838 */
[----:B------:R-:W0:Y:S01]  /*6050*/  SHFL.BFLY PT, R20, R55, 0x2, 0x1f ;  /* 0x0c401f0037147f89 */ /* 0x000e2200000e0000 */
[----:B------:R-:W-:Y:S08]  /*6060*/  MUFU.EX2 R172, R172 ;  /* 0x000000ac00ac7308 */ /* 0x000ff00000000800 */
[----:B------:R-:W-:Y:S08]  /*6070*/  MUFU.EX2 R173, R173 ;  /* 0x000000ad00ad7308 */ /* 0x000ff00000000800 */
[----:B------:R-:W1:Y:S01]  /*6080*/  MUFU.EX2 R176, R176 ;  /* 0x000000b000b07308 */ /* 0x000e620000000800 */
[----:B0-----:R-:W-:-:S07]  /*6090*/  FMNMX.FTZ R20, R55, R20, !PT ;  /* 0x0000001437147209 */ /* 0x001fce0007810000 */
[----:B------:R-:W-:Y:S01]  /*60a0*/  MUFU.EX2 R177, R177 ;  /* 0x000000b100b17308 */ /* 0x000fe20000000800 */
[----:B------:R-:W0:Y:S07]  /*60b0*/  SHFL.BFLY PT, R169, R20, 0x1, 0x1f ;  /* 0x0c201f0014a97f89 */ /* 0x000e2e00000e0000 */
[----:B------:R-:W2:Y:S01]  /*60c0*/  MUFU.EX2 R180, R180 ;  /* 0x000000b400b47308 */ /* 0x000ea20000000800 */
[----:B-1----:R-:W-:-:S07]  /*60d0*/  F2FP.F16.F32.PACK_AB R154, R176, R173 ;  /* 0x000000adb09a723e */ /* 0x002fce00000000ff */
[----:B------:R-:W-:Y:S08]  /*60e0*/  MUFU.EX2 R181, R181 ;  /* 0x000000b500b57308 */ /* 0x000ff00000000800 */
[----:B------:R-:W1:Y:S01]  /*60f0*/  MUFU.EX2 R200, R200 ;  /* 0x000000c800c87308 */ /* 0x000e620000000800 */
[----:B--2---:R-:W-:Y:S02]  /*6100*/  F2FP.F16.F32.PACK_AB R156, R180, R177 ;  /* 0x000000b1b49c723e */ /* 0x004fe400000000ff */
[----:B0-----:R-:W-:-:S04]  /*6110*/  FMNMX.FTZ R169, R20, R169, !PT ;  /* 0x000000a914a97209 */ /* 0x001fc80007810000 */
[C---:B------:R-:W-:Y:S01]  /*6120*/  FSETP.NEU.FTZ.AND P1, PT, R169.reuse, -INF , PT ;  /* 0xff800000a900780b */ /* 0x040fe20003f3d000 */
[----:B------:R-:W-:Y:S01]  /*6130*/  FMUL.FTZ R20, R169, UR6 ;  /* 0x00000006a9147c20 */ /* 0x000fe20008410000 */
[----:B------:R-:W-:Y:S04]  /*6140*/  MUFU.EX2 R201, R201 ;  /* 0x000000c900c97308 */ /* 0x000fe80000000800 */
[----:B------:R-:W-:Y:S02]  /*6150*/  FSEL R27, R20, RZ, P1 ;  /* 0x000000ff141b7208 */ /* 0x000fe40000800000 */
[----:B-1----:R-:W-:Y:S02]  /*6160*/  F2FP.F16.F32.PACK_AB R158, R200, R181 ;  /* 0x000000b5c89e723e */ /* 0x002fe400000000ff */
[----:B------:R-:W0:Y:S01]  /*6170*/  MUFU.EX2 R202, R202 ;  /* 0x000000ca00ca7308 */ /* 0x000e220000000800 */
[--C-:B------:R-:W-:Y:S01]  /*6180*/  FFMA.FTZ R171, R24, UR6, -R27.reuse ;  /* 0x0000000618ab7c23 */ /* 0x100fe2000801081b */
[-C--:B------:R-:W-:Y:S01]  /*6190*/  LEA.HI R24, R57, R152.reuse, RZ, 0x4 ;  /* 0x0000009839187211 */ /* 0x080fe200078f20ff */
[--C-:B------:R-:W-:Y:S01]  /*61a0*/  FFMA.FTZ R20, R25, UR6, -R27.reuse ;  /* 0x0000000619147c23 */ /* 0x100fe2000801081b */
[----:B------:R-:W-:Y:S01]  /*61b0*/  LEA.HI R57, R57, R152, RZ, 0x5 ;  /* 0x0000009839397211 */ /* 0x000fe200078f28ff */
[--C-:B------:R-:W-:Y:S01]  /*61c0*/  FFMA.FTZ R174, R31, UR6, -R27.reuse ;  /* 0x000000061fae7c23 */ /* 0x100fe2000801081b */
[----:B------:R-:W-:Y:S01]  /*61d0*/  LOP3.LUT R25, R24, 0xfffffff0, RZ, 0xc0, !PT ;  /* 0xfffffff018197812 */ /* 0x000fe200078ec0ff */
[----:B------:R-:W-:Y:S01]  /*61e0*/  FFMA.FTZ R175, R34, UR6, -R27 ;  /* 0x0000000622af7c23 */ /* 0x000fe2000801081b */
[----:B------:R-:W-:Y:S01]  /*61f0*/  SHF.R.U32.HI R24, RZ, 0x1, R24 ;  /* 0x00000001ff187819 */ /* 0x000fe20000011618 */
[----:B------:R-:W-:-:S02]  /*6200*/  IMAD.SHL.U32 R57, R57, 0x20, RZ ;  /* 0x0000002039397824 */ /* 0x000fc400078e00ff */
[----:B------:R-:W-:Y:S01]  /*6210*/  FFMA.FTZ R178, R35, UR6, -R27 ;  /* 0x0000000623b27c23 */ /* 0x000fe2000801081b */
[----:B------:R-:W-:Y:S02]  /*6220*/  IMAD.IADD R25, R152, 0x1, -R25 ;  /* 0x0000000198197824 */ /* 0x000fe400078e0a19 */
[--C-:B------:R-:W-:Y:S01]  /*6230*/  FFMA.FTZ R179, R38, UR6, -R27.reuse ;  /* 0x0000000626b37c23 */ /* 0x100fe2000801081b */
[--C-:B------:R-:W-:Y:S01]  /*6240*/  FFMA.FTZ R182, R39, UR6, -R27.reuse ;  /* 0x0000000627b67c23 */ /* 0x100fe2000801081b */
[----:B------:R-:W-:Y:S01]  /*6250*/  LOP3.LUT R57, R57, 0x7ffffc00, RZ, 0xc0, !PT ;  /* 0x7ffffc0039397812 */ /* 0x000fe200078ec0ff */
        /* <DEDUP_REMOVED lines=8> */
[--C-:B------:R-:W-:Y:S01]  /*62e0*/  FFMA.FTZ R214, R52, UR6, -R27.reuse ;  /* 0x0000000634d67c23 */ /* 0x100fe2000801081b */
[C---:B------:R-:W-:Y:S01]  /*62f0*/  LOP3.LUT R28, R26.reuse, 0xfffffff8, RZ, 0xc0, !PT ;  /* 0xfffffff81a1c7812 */ /* 0x040fe200078ec0ff */
[--C-:B------:R-:W-:Y:S01]  /*6300*/  FFMA.FTZ R215, R53, UR6, -R27.reuse ;  /* 0x0000000635d77c23 */ /* 0x100fe2000801081b */
[----:B------:R-:W-:Y:S01]  /*6310*/  SHF.L.U32 R26, R26, 0x6, RZ ;  /* 0x000000061a1a7819 */ /* 0x000fe200000006ff */
[----:B------:R-:W-:Y:S01]  /*6320*/  FFMA.FTZ R216, R54, UR6, -R27 ;  /* 0x0000000636d87c23 */ /* 0x000fe2000801081b */
[----:B------:R-:W-:Y:S01]  /*6330*/  MUFU.EX2 R171, R171 ;  /* 0x000000ab00ab7308 */ /* 0x000fe20000000800 */
[----:B------:R-:W-:Y:S01]  /*6340*/  IMAD.IADD R28, R25, 0x1, -R28 ;  /* 0x00000001191c7824 */ /* 0x000fe200078e0a1c */
[----:B------:R-:W-:-:S02]  /*6350*/  LOP3.LUT R26, R26, 0x7ffffe00, RZ, 0xc0, !PT ;  /* 0x7ffffe001a1a7812 */ /* 0x000fc400078ec0ff */
[----:B------:R-:W-:Y:S01]  /*6360*/  F2FP.F16.F32.PACK_AB R152, R21, R172 ;  /* 0x000000ac1598723e */ /* 0x000fe200000000ff */
[C---:B------:R-:W-:Y:S01]  /*6370*/  IMAD.SHL.U32 R25, R28.reuse, 0x40, RZ ;  /* 0x000000401c197824 */ /* 0x040fe200078e00ff */
[----:B------:R-:W-:Y:S01]  /*6380*/  LOP3.LUT P2, RZ, R28, 0x2, RZ, 0xc0, !PT ;  /* 0x000000021cff7812 */ /* 0x000fe2000784c0ff */
[----:B------:R-:W-:Y:S01]  /*6390*/  FADD.FTZ R172, R172, R21 ;  /* 0x00000015acac7221 */ /* 0x000fe20000010000 */
[----:B------:R-:W1:Y:S01]  /*63a0*/  MUFU.EX2 R20, R20 ;  /* 0x0000001400147308 */ /* 0x000e620000000800 */
[----:B------:R-:W-:Y:S02]  /*63b0*/  LOP3.LUT P1, RZ, R28, 0x4, RZ, 0xc0, !PT ;  /* 0x000000041cff7812 */ /* 0x000fe4000782c0ff */
[----:B------:R-:W-:Y:S01]  /*63c0*/  LOP3.LUT R25, R25, 0x1c0, RZ, 0xc0, !PT ;  /* 0x000001c019197812 */ /* 0x000fe200078ec0ff */
[----:B------:R-:W-:Y:S01]  /*63d0*/  FADD.FTZ R173, R173, R172 ;  /* 0x000000acadad7221 */ /* 0x000fe20000010000 */
[----:B------:R-:W-:Y:S02]  /*63e0*/  SEL R59, R59, 0xffffffc0, !P1 ;  /* 0xffffffc03b3b7807 */ /* 0x000fe40004800000 */
[----:B------:R-:W-:Y:S01]  /*63f0*/  LOP3.LUT R24, R25, 0x8, R24, 0xf8, !PT ;  /* 0x0000000819187812 */ /* 0x000fe200078ef818 */
[----:B------:R-:W-:Y:S01]  /*6400*/  MUFU.EX2 R174, R174 ;  /* 0x000000ae00ae7308 */ /* 0x000fe20000000800 */
[----:B------:R-:W-:Y:S01]  /*6410*/  SHF.R.U32.HI R25, RZ, 0x3, R25 ;  /* 0x00000003ff197819 */ /* 0x000fe20000011619 */
[----:B------:R-:W-:Y:S01]  /*6420*/  FADD.FTZ R176, R176, R173 ;  /* 0x000000adb0b07221 */ /* 0x000fe20000010000 */
[----:B0-----:R-:W-:-:S02]  /*6430*/  F2FP.F16.F32.PACK_AB R160, R202, R201 ;  /* 0x000000c9caa0723e */ /* 0x001fc400000000ff */
[----:B------:R-:W-:Y:S01]  /*6440*/  LOP3.LUT R24, R24, R25, RZ, 0x3c, !PT ;  /* 0x0000001918187212 */ /* 0x000fe200078e3cff */
[----:B------:R-:W-:Y:S02]  /*6450*/  FADD.FTZ R177, R177, R176 ;  /* 0x000000b0b1b17221 */ /* 0x000fe40000010000 */
[----:B------:R-:W0:Y:S01]  /*6460*/  MUFU.EX2 R175, R175 ;  /* 0x000000af00af7308 */ /* 0x000e220000000800 */
[----:B------:R-:W-:Y:S01]  /*6470*/  IADD3 R57, R24, R26, R57 ;  /* 0x0000001a18397210 */ /* 0x000fe20007ffe039 */
[----:B------:R-:W-:Y:S01]  /*6480*/  VIADD R24, R198, 0x38840 ;  /* 0x00038840c6187836 */ /* 0x000fe20000000000 */
[----:B-1----:R-:W-:Y:S01]  /*6490*/  F2FP.F16.F32.PACK_AB R153, R20, R171 ;  /* 0x000000ab1499723e */ /* 0x002fe200000000ff */
[----:B------:R-:W-:Y:S01]  /*64a0*/  FADD.FTZ R171, R171, R20 ;  /* 0x00000014abab7221 */ /* 0x000fe20000010000 */
[----:B------:R-:W-:Y:S01]  /*64b0*/  FADD.FTZ R180, R180, R177 ;  /* 0x000000b1b4b47221 */ /* 0x000fe20000010000 */
[----:B------:R-:W-:Y:S01]  /*64c0*/  IMAD R187, R57, 0x2, R198 ;  /* 0x0000000239bb7824 */ /* 0x000fe200078e02c6 */
[----:B------:R-:W-:Y:S01]  /*64d0*/  PRMT R24, R197, 0x654, R24 ;  /* 0x00000654c5187816 */ /* 0x000fe20000000018 */
[----:B------:R-:W-:Y:S01]  /*64e0*/  MUFU.EX2 R178, R178 ;  /* 0x000000b200b27308 */ /* 0x000fe20000000800 */
[----:B------:R-:W-:Y:S01]  /*64f0*/  FADD.FTZ R181, R181, R180 ;  /* 0x000000b4b5b57221 */ /* 0x000fe20000010000 */
[C---:B------:R-:W-:Y:S01]  /*6500*/  VIADD R189, R187.reuse, 0x36400 ;  /* 0x00036400bbbd7836 */ /* 0x040fe20000000000 */
[----:B------:R1:W-:Y:S01]  /*6510*/  SYNCS.ARRIVE.TRANS64.RED.A1T0 RZ, [R24+URZ], RZ ;  /* 0x000000ff18ff79a7 */ /* 0x0003e2000810043f */
[----:B------:R-:W-:-:S02]  /*6520*/  VIADD R186, R187, 0x36420 ;  /* 0x00036420bbba7836 */ /* 0x000fc40000000000 */
[----:B------:R-:W-:Y:S01]  /*6530*/  FADD.FTZ R200, R200, R181 ;  /* 0x000000b5c8c87221 */ /* 0x000fe20000010000 */
[----:B------:R-:W-:Y:S01]  /*6540*/  @P2 VIADD R186, R189, 0xffffffe0 ;  /* 0xffffffe0bdba2836 */ /* 0x000fe20000000000 */
[----:B------:R-:W2:Y:S01]  /*6550*/  MUFU.EX2 R179, R179 ;  /* 0x000000b300b37308 */ /* 0x000ea20000000800 */
[----:B0-----:R-:W-:Y:S01]  /*6560*/  F2FP.F16.F32.PACK_AB R155, R175, R174 ;  /* 0x000000aeaf9b723e */ /* 0x001fe200000000ff */
[----:B------:R-:W-:Y:S01]  /*6570*/  BAR.SYNC.DEFER_BLOCKING 0xf, 0x100 ;  /* 0x03c4000000007b1d */ /* 0x000fe20000010000 */
[----:B------:R-:W-:Y:S02]  /*6580*/  IMAD.IADD R189, R189, 0x1, R59 ;  /* 0x00000001bdbd7824 */ /* 0x000fe400078e023b */
[----:B------:R-:W-:Y:S01]  /*6590*/  FADD.FTZ R174, R174, R171 ;  /* 0x000000abaeae7221 */ /* 0x000fe20000010000 */
[----:B------:R-:W-:Y:S02]  /*65a0*/  IMAD.IADD R188, R59, 0x1, R186 ;  /* 0x000000013bbc7824 */ /* 0x000fe400078e02ba */
[----:B------:R-:W-:Y:S01]  /*65b0*/  FADD.FTZ R201, R201, R200 ;  /* 0x000000c8c9c97221 */ /* 0x000fe20000010000 */
[----:B------:R-:W-:Y:S01]  /*65c0*/  MUFU.EX2 R182, R182 ;  /* 0x000000b600b67308 */ /* 0x000fe20000000800 */
[----:B------:R-:W-:-:S02]  /*65d0*/  FADD.FTZ R175, R175, R174 ;  /* 0x000000aeafaf7221 */ /* 0x000fc40000010000 */
[----:B------:R-:W-:-:S05]  /*65e0*/  FADD.FTZ R202, R202, R201 ;  /* 0x000000c9caca7221 */ /* 0x000fca0000010000 */
[----:B------:R-:W0:Y:S01]  /*65f0*/  MUFU.EX2 R183, R183 ;  /* 0x000000b700b77308 */ /* 0x000e220000000800 */
[----:B--2---:R-:W-:Y:S01]  /*6600*/  F2FP.F16.F32.PACK_AB R157, R179, R178 ;  /* 0x000000b2b39d723e */ /* 0x004fe200000000ff */
[----:B------:R-:W-:-:S04]  /*6610*/  FADD.FTZ R178, R178, R175 ;  /* 0x000000afb2b27221 */ /* 0x000fc80000010000 */
[----:B------:R-:W-:Y:S02]  /*6620*/  FADD.FTZ R179, R179, R178 ;  /* 0x000000b2b3b37221 */ /* 0x000fe40000010000 */
[----:B------:R-:W-:Y:S01]  /*6630*/  MUFU.EX2 R203, R203 ;  /* 0x000000cb00cb7308 */ /* 0x000fe20000000800 */
[----:B------:R2:W-:Y:S07]  /*6640*/  STSM.16.M88.4 [R187+0x36400], R152 ;  /* 0x03640098bb007844 */ /* 0x0005ee0000000200 */
[----:B------:R-:W3:Y:S01]  /*6650*/  MUFU.EX2 R204, R204 ;  /* 0x000000cc00cc7308 */ /* 0x000ee20000000800 */
[----:B0-----:R-:W-:Y:S01]  /*6660*/  F2FP.F16.F32.PACK_AB R159, R183, R182 ;  /* 0x000000b6b79f723e */ /* 0x001fe200000000ff */
[----:B------:R-:W-:-:S04]  /*6670*/  FADD.FTZ R182, R182, R179 ;  /* 0x000000b3b6b67221 */ /* 0x000fc80000010000 */
[----:B------:R0:W-:Y:S01]  /*6680*/  STSM.16.M88.4 [R186], R156 ;  /* 0x0000009cba007844 */ /* 0x0001e20000000200 */
[----:B------:R-:W-:Y:S01]  /*6690*/  FADD.FTZ R182, R183, R182 ;  /* 0x000000b6b7b67221 */ /* 0x000fe20000010000 */
[----:B------:R-:W-:Y:S08]  /*66a0*/  MUFU.EX2 R209, R209 ;  /* 0x000000d100d17308 */ /* 0x000ff00000000800 */
[----:B------:R-:W4:Y:S01]  /*66b0*/  MUFU.EX2 R210, R210 ;  /* 0x000000d200d27308 */ /* 0x000f220000000800 */
[----:B---3--:R-:W-:Y:S01]  /*66c0*/  F2FP.F16.F32.PACK_AB R162, R204, R203 ;  /* 0x000000cbcca2723e */ /* 0x008fe200000000ff */
[----:B------:R-:W-:-:S04]  /*66d0*/  FADD.FTZ R203, R203, R202 ;  /* 0x000000cacbcb7221 */ /* 0x000fc80000010000 */
[----:B------:R-:W-:Y:S02]  /*66e0*/  FADD.FTZ R204, R204, R203 ;  /* 0x000000cbcccc7221 */ /* 0x000fe40000010000 */
[----:B------:R-:W-:Y:S08]  /*66f0*/  MUFU.EX2 R211, R211 ;  /* 0x000000d300d37308 */ /* 0x000ff00000000800 */
[----:B------:R-:W3:Y:S01]  /*6700*/  MUFU.EX2 R212, R212 ;  /* 0x000000d400d47308 */ /* 0x000ee20000000800 */
[----:B----4-:R-:W-:Y:S01]  /*6710*/  F2FP.F16.F32.PACK_AB R161, R210, R209 ;  /* 0x000000d1d2a1723e */ /* 0x010fe200000000ff */
[----:B------:R-:W-:-:S04]  /*6720*/  FADD.FTZ R209, R209, R182 ;  /* 0x000000b6d1d17221 */ /* 0x000fc80000010000 */
[----:B------:R-:W-:Y:S02]  /*6730*/  FADD.FTZ R210, R210, R209 ;  /* 0x000000d1d2d27221 */ /* 0x000fe40000010000 */
[----:B------:R-:W-:Y:S08]  /*6740*/  MUFU.EX2 R205, R205 ;  /* 0x000000cd00cd7308 */ /* 0x000ff00000000800 */
[----:B------:R-:W4:Y:S01]  /*6750*/  MUFU.EX2 R206, R206 ;  /* 0x000000ce00ce7308 */ /* 0x000f220000000800 */
[----:B---3--:R-:W-:Y:S01]  /*6760*/  F2FP.F16.F32.PACK_AB R163, R212, R211 ;  /* 0x000000d3d4a3723e */ /* 0x008fe200000000ff */
[----:B------:R-:W-:-:S04]  /*6770*/  FADD.FTZ R211, R211, R210 ;  /* 0x000000d2d3d37221 */ /* 0x000fc80000010000 */
[----:B------:R0:W-:Y:S01]  /*6780*/  STSM.16.M88.4 [R189], R160 ;  /* 0x000000a0bd007844 */ /* 0x0001e20000000200 */
[----:B------:R-:W-:Y:S01]  /*6790*/  FADD.FTZ R212, R212, R211 ;  /* 0x000000d3d4d47221 */ /* 0x000fe20000010000 */
[----:B------:R-:W3:Y:S08]  /*67a0*/  MUFU.EX2 R207, R207 ;  /* 0x000000cf00cf7308 */ /* 0x000ef00000000800 */
[----:B------:R-:W5:Y:S01]  /*67b0*/  MUFU.EX2 R208, R208 ;  /* 0x000000d000d07308 */ /* 0x000f620000000800 */
[----:B----4-:R-:W-:Y:S01]  /*67c0*/  F2FP.F16.F32.PACK_AB R164, R206, R205 ;  /* 0x000000cdcea4723e */ /* 0x010fe200000000ff */
[----:B------:R-:W-:-:S04]  /*67d0*/  FADD.FTZ R205, R205, R204 ;  /* 0x000000cccdcd7221 */ /* 0x000fc80000010000 */
[----:B------:R-:W-:Y:S02]  /*67e0*/  FADD.FTZ R206, R206, R205 ;  /* 0x000000cdcece7221 */ /* 0x000fe40000010000 */
[----:B------:R-:W-:Y:S02]  /*67f0*/  MUFU.EX2 R213, R213 ;  /* 0x000000d500d57308 */ /* 0x000fe40000000800 */
[----:B---3--:R-:W-:-:S06]  /*6800*/  FADD.FTZ R21, R207, R206 ;  /* 0x000000cecf157221 */ /* 0x008fcc0000010000 */
[----:B------:R-:W3:Y:S01]  /*6810*/  MUFU.EX2 R214, R214 ;  /* 0x000000d600d67308 */ /* 0x000ee20000000800 */
[C---:B-----5:R-:W-:Y:S01]  /*6820*/  F2FP.F16.F32.PACK_AB R166, R208.reuse, R207 ;  /* 0x000000cfd0a6723e */ /* 0x060fe200000000ff */
[----:B------:R-:W-:-:S06]  /*6830*/  FADD.FTZ R21, R208, R21 ;  /* 0x00000015d0157221 */ /* 0x000fcc0000010000 */
[----:B------:R-:W-:Y:S08]  /*6840*/  MUFU.EX2 R215, R215 ;  /* 0x000000d700d77308 */ /* 0x000ff00000000800 */
[----:B------:R-:W4:Y:S01]  /*6850*/  MUFU.EX2 R216, R216 ;  /* 0x000000d800d87308 */ /* 0x000f220000000800 */
[----:B---3--:R-:W-:Y:S01]  /*6860*/  F2FP.F16.F32.PACK_AB R165, R214, R213 ;  /* 0x000000d5d6a5723e */ /* 0x008fe200000000ff */
[----:B------:R-:W-:-:S04]  /*6870*/  FADD.FTZ R213, R213, R212 ;  /* 0x000000d4d5d57221 */ /* 0x000fc80000010000 */
[----:B------:R-:W-:Y:S01]  /*6880*/  FADD.FTZ R214, R214, R213 ;  /* 0x000000d5d6d67221 */ /* 0x000fe20000010000 */
[----:B----4-:R-:W-:-:S03]  /*6890*/  F2FP.F16.F32.PACK_AB R167, R216, R215 ;  /* 0x000000d7d8a7723e */ /* 0x010fc600000000ff */
[----:B------:R-:W-:Y:S02]  /*68a0*/  FADD.FTZ R215, R215, R214 ;  /* 0x000000d6d7d77221 */ /* 0x000fe40000010000 */
[----:B------:R0:W-:Y:S01]  /*68b0*/  STSM.16.M88.4 [R188], R164 ;  /* 0x000000a4bc007844 */ /* 0x0001e20000000200 */
[----:B-1----:R-:W-:Y:S01]  /*68c0*/  WARPGROUP.ARRIVE ;  /* 0x00000000000079c5 */ /* 0x002fe20000000000 */
[----:B------:R-:W-:-:S05]  /*68d0*/  FADD.FTZ R20, R216, R215 ;  /* 0x000000d7d8147221 */ /* 0x000fca0000010000 */
[----:B------:R-:W-:Y:S01]  /*68e0*/  HGMMA.64x256x16.F32 R24, R152, gdesc[UR8].tnspB, RZ, !UPT, gsb0 ;  /* 0x43e0000898187df0 */ /* 0x000fe2000c0008ff */
[----:B------:R-:W-:Y:S01]  /*68f0*/  R2UR UR10, R217 ;  /* 0x00000000d90a72ca */ /* 0x000fe200000e0000 */
[----:B------:R-:W-:Y:S01]  /*6900*/  UMOV UR11, 0x40000040 ;  /* 0x40000040000b7882 */ /* 0x000fe20000000000 */
[C---:B------:R-:W-:Y:S01]  /*6910*/  IADD3 R217, R192.reuse, 0x100, RZ ;  /* 0x00000100c0d97810 */ /* 0x040fe20007ffe0ff */
[----:B------:R-:W-:Y:S02]  /*6920*/  WARPGROUP.DEPBAR.LE gsb0, 0x0 ;  /* 0x00008000000079c5 */ /* 0x000fe40000010000 */
[----:B------:R-:W-:Y:S01]  /*6930*/  WARPGROUP.ARRIVE ;  /* 0x00000000000079c5 */ /* 0x000fe20000000000 */
[----:B--2---:R-:W-:-:S15]  /*6940*/  VIADD R152, R192, 0x180 ;  /* 0x00000180c0987836 */ /* 0x004fde0000000000 */
        /* <DEDUP_REMOVED lines=25> */
.L_x_4250:
[----:B------:R-:W-:Y:S01]  /*6ae0*/  UISETP.NE.AND UP0, UPT, UR61, URZ, UPT ;  /* 0x0000003f3d00728c */ /* 0x000fe2000bf05270 */
[----:B------:R-:W-:Y:S01]  /*6af0*/  IMAD R170, R194, UR7, -R170 ;  /* 0x00000007c2aa7c24 */ /* 0x000fe2000f8e0aaa */
[----:B------:R-:W-:Y:S01]  /*6b00*/  R2UR UR15, R196 ;  /* 0x00000000c40f72ca */ /* 0x000fe200000e0000 */
[----:B------:R-:W-:Y:S01]  /*6b10*/  VIADD R200, R22, 0xfffffffe ;  /* 0xfffffffe16c87836 */ /* 0x000fe20000000000 */
[----:B------:R-:W-:Y:S01]  /*6b20*/  UMOV UR39, URZ ;  /* 0x0000003f00277c82 */ /* 0x000fe20008000000 */
[----:B------:R-:W-:Y:S01]  /*6b30*/  VIADD R152, R198, 0x38860 ;  /* 0x00038860c6987836 */ /* 0x000fe20000000000 */
[----:B------:R-:W-:Y:S01]  /*6b40*/  R2UR UR7, R170 ;  /* 0x00000000aa0772ca */ /* 0x000fe200000e0000 */
[----:B------:R-:W-:-:S03]  /*6b50*/  IMAD.MOV.U32 R22, RZ, RZ, RZ ;  /* 0x000000ffff167224 */ /* 0x000fc600078e00ff */
[----:B------:R-:W-:Y:S01]  /*6b60*/  PRMT R152, R197, 0x654, R152 ;  /* 0x00000654c5987816 */ /* 0x000fe20000000098 */
[----:B------:R-:W-:Y:S01]  /*6b70*/  @UP0 ULDC UR10, c[0x0][0x44c] ;  /* 0x00011300000a0ab9 */ /* 0x000fe20000000800 */
[----:B------:R-:W-:Y:S01]  /*6b80*/  @UP0 ULDC UR14, c[0x0][0x450] ;  /* 0x00011400000e0ab9 */ /* 0x000fe20000000800 */
[----:B------:R-:W-:Y:S01]  /*6b90*/  UIMAD.WIDE.U32 UR10, UR38, UR10, URZ ;  /* 0x0000000a260a72a5 */ /* 0x000fe2000f8e003f */
[----:B------:R0:W-:Y:S03]  /*6ba0*/  SYNCS.ARRIVE.TRANS64.RED.A1T0 RZ, [R152+URZ], RZ ;  /* 0x000000ff98ff79a7 */ /* 0x0001e6000810043f */
[----:B------:R-:W-:-:S04]  /*6bb0*/  @UP0 USHF.R.U32.HI UR38, URZ, UR14, UR11 ;  /* 0x0000000e3f260299 */ /* 0x000fc8000801160b */
[----:B------:R-:W-:-:S04]  /*6bc0*/  UIADD3 UR38, UR7, UR38, URZ ;  /* 0x0000002607267290 */ /* 0x000fc8000fffe03f */
[----:B------:R-:W-:-:S04]  /*6bd0*/  USHF.R.S32.HI UR7, URZ, 0x1f, UR38 ;  /* 0x0000001f3f077899 */ /* 0x000fc80008011426 */
[----:B------:R-:W-:-:S04]  /*6be0*/  ULEA.HI UR7, UR7, UR38, URZ, 0x6 ;  /* 0x0000002607077291 */ /* 0x000fc8000f8f303f */
[----:B------:R-:W-:-:S04]  /*6bf0*/  USHF.R.S32.HI UR7, URZ, 0x6, UR7 ;  /* 0x000000063f077899 */ /* 0x000fc80008011407 */
[----:B------:R-:W-:-:S04]  /*6c00*/  UISETP.LT.AND UP0, UPT, UR15, UR7, UPT ;  /* 0x000000070f00728c */ /* 0x000fc8000bf01270 */
[----:B------:R-:W-:-:S06]  /*6c10*/  USEL UR60, UR15, UR7, !UP0 ;  /* 0x000000070f3c7287 */ /* 0x000fcc000c000000 */
[----:B------:R-:W-:-:S13]  /*6c20*/  ISETP.GE.AND P1, PT, R200, UR60, PT ;  /* 0x0000003cc8007c0c */ /* 0x000fda000bf26270 */
[----:B0-----:R-:W-:Y:S05]  /*6c30*/  @!P1 BRA `(.L_x_4251) ;  /* 0x0000003400cc9947 */ /* 0x001fea0003800000 */
[----:B------:R-:W-:Y:S01]  /*6c40*/  IMAD.MOV.U32 R203, RZ, RZ, R169 ;  /* 0x000000ffffcb7224 */ /* 0x000fe200078e00a9 */
[----:B------:R-:W-:Y:S01]  /*6c50*/  UMOV UR39, URZ ;  /* 0x0000003f00277c82 */ /* 0x000fe20008000000 */
[----:B------:R-:W-:Y:S01]  /*6c60*/  IMAD.MOV.U32 R202, RZ, RZ, R168 ;  /* 0x000000ffffca7224 */ /* 0x000fe200078e00a8 */
[----:B------:R-:W-:Y:S01]  /*6c70*/  ULDC UR38, c[0x0][0xad0] ;  /* 0x0002b40000267ab9 */ /* 0x000fe20000000800 */
[----:B------:R-:W-:-:S07]  /*6c80*/  IMAD.MOV.U32 R204, RZ, RZ, RZ ;  /* 0x000000ffffcc7224 */ /* 0x000fce00078e00ff */
.L_x_4262:
[----:B------:R-:W-:-:S05]  /*6c90*/  VIADD R22, R204, 0x1 ;  /* 0x00000001cc167836 */ /* 0x000fca0000000000 */
[----:B------:R-:W-:-:S04]  /*6ca0*/  ISETP.NE.AND P1, PT, R22, 0x2, PT ;  /* 0x000000021600780c */ /* 0x000fc80003f25270 */
[----:B0-----:R-:W-:Y:S02]  /*6cb0*/  SEL R152, RZ, 0x1, P1 ;  /* 0x00000001ff987807 */ /* 0x001fe40000800000 */
[----:B------:R-:W-:Y:S02]  /*6cc0*/  SEL R22, R22, RZ, P1 ;  /* 0x000000ff16167207 */ /* 0x000fe40000800000 */
[----:B------:R-:W-:-:S13]  /*6cd0*/  R2UR UR6, R152 ;  /* 0x00000000980672ca */ /* 0x000fda00000e0000 */
[----:B------:R-:W-:Y:S01]  /*6ce0*/  ULOP3.LUT UR39, UR39, UR6, URZ, 0x3c, !UPT ;  /* 0x0000000627277292 */ /* 0x000fe2000f8e3c3f */
[----:B------:R-:W-:Y:S11]  /*6cf0*/  @!P0 BRA `(.L_x_4252) ;  /* 0x0000000000048947 */ /* 0x000ff60003800000 */
[----:B------:R-:W-:Y:S01]  /*6d00*/  BPT.TRAP 0x1 ;  /* 0x000000040000795c */ /* 0x000fe20000300000 */
.L_x_4252:
[----:B------:R-:W-:Y:S01]  /*6d10*/  MOV R206, UR39 ;  /* 0x0000002700ce7c02 */ /* 0x000fe20008000f00 */
[----:B------:R-:W-:-:S03]  /*6d20*/  IMAD R201, R22, 0x8, R198 ;  /* 0x0000000816c97824 */ /* 0x000fc600078e02c6 */
[----:B------:R-:W-:-:S04]  /*6d30*/  SHF.L.U32 R206, R206, 0x1f, RZ ;  /* 0x0000001fcece7819 */ /* 0x000fc800000006ff */
[----:B------:R0:W1:Y:S01]  /*6d40*/  SYNCS.PHASECHK.TRANS64.TRYWAIT P1, [R201+URZ+0x38830], R206 ;  /* 0x038830cec90075a7 */ /* 0x000062000802017f */
[----:B------:R-:W-:Y:S05]  /*6d50*/  @!P0 BRA `(.L_x_4253) ;  /* 0x0000000000048947 */ /* 0x000fea0003800000 */
[----:B------:R-:W-:Y:S01]  /*6d60*/  BPT.TRAP 0x1 ;  /* 0x000000040000795c */ /* 0x000fe20000300000 */
.L_x_4253:
[----:B------:R-:W-:Y:S01]  /*6d70*/  IMAD R205, R22, 0x200, R190 ;  /* 0x0000020016cd7824 */ /* 0x000fe200078e02be */
[----:B-1----:R-:W-:Y:S06]  /*6d80*/  @P1 BRA `(.L_x_4254) ;  /* 0x0000000000081947 */ /* 0x002fec0003800000 */
[----:B------:R-:W1:Y:S02]  /*6d90*/  SYNCS.PHASECHK.TRANS64.TRYWAIT P1, [R201+URZ+0x38830], R206 ;  /* 0x038830cec90075a7 */ /* 0x000e64000802017f */
[----:B-1----:R-:W-:Y:S05]  /*6da0*/  @!P1 BRA `(.L_x_4255) ;  /* 0x000000e000009947 */ /* 0x002fea0003800000 */
.L_x_4254:
        /* <DEDUP_REMOVED lines=22> */
[----:B------:R-:W-:Y:S01]  /*6f10*/  R2UR UR6, R207 ;  /* 0x00000000cf0672ca */ /* 0x000fe200000e0000 */
[C---:B------:R-:W-:Y:S01]  /*6f20*/  VIADD R207, R205.reuse, 0x4 ;  /* 0x00000004cdcf7836 */ /* 0x040fe20000000000 */
[----:B------:R-:W-:Y:S01]  /*6f30*/  R2UR UR56, R14 ;  /* 0x000000000e3872ca */ /* 0x000fe200000e0000 */
[----:B------:R-:W-:Y:S01]  /*6f40*/  VIADD R205, R205, 0x6 ;  /* 0x00000006cdcd7836 */ /* 0x000fe20000000000 */
[----:B------:R-:W-:Y:S02]  /*6f50*/  R2UR UR57, R15 ;  /* 0x000000000f3972ca */ /* 0x000fe400000e0000 */
[----:B------:R-:W-:-:S07]  /*6f60*/  R2UR UR16, R208 ;  /* 0x00000000d01072ca */ /* 0x000fce00000e0000 */
        /* <DEDUP_REMOVED lines=21> */
.L_x_4256:
[----:B------:R2:W3:Y:S01]  /*70c0*/  SYNCS.PHASECHK.TRANS64.TRYWAIT P1, [R201+URZ+0x38850], R206 ;  /* 0x038850cec90075a7 */ /* 0x0004e2000802017f */
[----:B------:R-:W-:Y:S05]  /*70d0*/  @!P0 BRA `(.L_x_4257) ;  /* 0x0000000000048947 */ /* 0x000fea0003800000 */
[----:B------:R-:W-:Y:S01]  /*70e0*/  BPT.TRAP 0x1 ;  /* 0x000000040000795c */ /* 0x000fe20000300000 */
.L_x_4257:
[----:B------:R-:W-:Y:S01]  /*70f0*/  IMAD R205, R22, 0x1000, R18 ;  /* 0x0000100016cd7824 */ /* 0x000fe200078e0212 */
[----:B---3--:R-:W-:Y:S06]  /*7100*/  @P1 BRA `(.L_x_4258) ;  /* 0x0000000000081947 */ /* 0x008fec0003800000 */
[----:B------:R-:W3:Y:S02]  /*7110*/  SYNCS.PHASECHK.TRANS64.TRYWAIT P1, [R201+URZ+0x38850], R206 ;  /* 0x038850cec90075a7 */ /* 0x000ee4000802017f */
[----:B---3--:R-:W-:Y:S05]  /*7120*/  @!P1 BRA `(.L_x_4259) ;  /* 0x000000dc00349947 */ /* 0x008fea0003800000 */
.L_x_4258:
        /* <DEDUP_REMOVED lines=43> */
[C---:B------:R-:W-:Y:S01]  /*73e0*/  VIADD R207, R205.reuse, 0x800 ;  /* 0x00000800cdcf7836 */ /* 0x040fe20000000000 */
[----:B------:R-:W-:-:S11]  /*73f0*/  IADD3 R206, R205, 0x6, RZ ;  /* 0x00000006cdce7810 */ /* 0x000fd60007ffe0ff */
        /* <DEDUP_REMOVED lines=11> */
[----:B------:R-:W-:Y:S01]  /*74b0*/  R2UR UR18, R206 ;  /* 0x00000000ce1272ca */ /* 0x000fe200000e0000 */
[----:B------:R-:W-:-:S05]  /*74c0*/  VIADD R206, R205, 0x400 ;  /* 0x00000400cdce7836 */ /* 0x000fca0000000000 */
[----:B------:R-:W-:Y:S01]  /*74d0*/  R2UR UR22, R206 ;  /* 0x00000000ce1672ca */ /* 0x000fe200000e0000 */
[C---:B------:R-:W-:Y:S01]  /*74e0*/  VIADD R206, R205.reuse, 0x402 ;  /* 0x00000402cdce7836 */ /* 0x040fe20000000000 */
        /* <DEDUP_REMOVED lines=9> */
[----:B------:R-:W-:Y:S02]  /*7580*/  R2UR UR52, R209 ;  /* 0x00000000d13472ca */ /* 0x000fe400000e0000 */
[----:B------:R-:W-:Y:S02]  /*7590*/  R2UR UR34, R206 ;  /* 0x00000000ce2272ca */ /* 0x000fe400000e0000 */
[----:B------:R-:W-:-:S04]  /*75a0*/  IADD3 R206, R205, 0x600, RZ ;  /* 0x00000600cdce7810 */ /* 0x000fc80007ffe0ff */
        /* <DEDUP_REMOVED lines=9> */
[----:B------:R-:W-:-:S05]  /*7640*/  SEL R206, RZ, 0x2, !P1 ;  /* 0x00000002ffce7807 */ /* 0x000fca0004800000 */
[----:B------:R-:W-:Y:S02]  /*7650*/  IMAD.IADD R208, R184, 0x1, R206 ;  /* 0x00000001b8d07824 */ /* 0x000fe400078e02ce */
        /* <DEDUP_REMOVED lines=17> */
[----:B------:R-:W-:Y:S02]  /*7770*/  SEL R208, R208, 0x6, !P1 ;  /* 0x00000006d0d07807 */ /* 0x000fe40004800000 */
[C---:B------:R-:W-:Y:S01]  /*7780*/  IADD3 R211, R207.reuse, R210, RZ ;  /* 0x000000d2cfd37210 */ /* 0x040fe20007ffe0ff */
[----:B------:R-:W-:Y:S02]  /*7790*/  IMAD.IADD R209, R184, 0x1, R210 ;  /* 0x00000001b8d17824 */ /* 0x000fe400078e02d2 */
        /* <DEDUP_REMOVED lines=202> */
.L_x_4260:
[----:B------:R-:W-:Y:S01]  /*8440*/  UISETP.NE.AND UP0, UPT, UR61, URZ, UPT ;  /* 0x0000003f3d00728c */ /* 0x000fe2000bf05270 */
[----:B------:R-:W-:Y:S01]  /*8450*/  FMUL.FTZ R219, R152, UR38 ;  /* 0x0000002698db7c20 */ /* 0x000fe20008410000 */
[----:B------:R-:W-:Y:S01]  /*8460*/  FMUL.FTZ R217, R158, UR38 ;  /* 0x000000269ed97c20 */ /* 0x000fe20008410000 */
[----:B------:R-:W-:Y:S02]  /*8470*/  IMAD.MOV.U32 R158, RZ, RZ, R185 ;  /* 0x000000ffff9e7224 */ /* 0x000fe400078e00b9 */
[----:B------:R-:W-:Y:S01]  /*8480*/  FMUL.FTZ R213, R162, UR38 ;  /* 0x00000026a2d57c20 */ /* 0x000fe20008410000 */
[----:B------:R-:W-:Y:S01]  /*8490*/  FMUL.FTZ R209, R159, UR38 ;  /* 0x000000269fd17c20 */ /* 0x000fe20008410000 */
[----:B------:R-:W-:Y:S01]  /*84a0*/  PLOP3.LUT P1, PT, PT, PT, UP0, 0x80, 0x0 ;  /* 0x000000000000781c */ /* 0x000fe20003f2f008 */
[----:B------:R-:W-:Y:S01]  /*84b0*/  IMAD.MOV.U32 R159, RZ, RZ, -0x40 ;  /* 0xffffffc0ff9f7424 */ /* 0x000fe200078e00ff */
[----:B------:R-:W-:Y:S01]  /*84c0*/  PLOP3.LUT P2, PT, PT, PT, UP0, 0x80, 0x0 ;  /* 0x000000000000781c */ /* 0x000fe20003f4f008 */
[----:B------:R-:W-:Y:S01]  /*84d0*/  FMUL.FTZ R216, R153, UR38 ;  /* 0x0000002699d87c20 */ /* 0x000fe20008410000 */
[----:B------:R-:W-:Y:S01]  /*84e0*/  FMUL.FTZ R153, R154, UR38 ;  /* 0x000000269a997c20 */ /* 0x000fe20008410000 */
[----:B------:R-:W-:Y:S01]  /*84f0*/  @UP0 ULDC UR6, c[0x0][0x44c] ;  /* 0x0001130000060ab9 */ /* 0x000fe20000000800 */
[----:B------:R-:W-:Y:S01]  /*8500*/  FMUL.FTZ R215, R155, UR38 ;  /* 0x000000269bd77c20 */ /* 0x000fe20008410000 */
[----:B------:R-:W-:Y:S01]  /*8510*/  ULDC UR10, c[0x0][0x2f0] ;  /* 0x0000bc00000a7ab9 */ /* 0x000fe20000000800 */
[----:B------:R-:W-:Y:S01]  /*8520*/  ULDC UR7, c[0x0][0x288] ;  /* 0x0000a20000077ab9 */ /* 0x000fe20000000800 */
[----:B------:R-:W-:Y:S01]  /*8530*/  MUFU.TANH R217, R217 ;  /* 0x000000d900d97308 */ /* 0x000fe20000002400 */
[----:B------:R-:W-:Y:S01]  /*8540*/  FMUL.FTZ R154, R163, UR38 ;  /* 0x00000026a39a7c20 */ /* 0x000fe20008410000 */
[----:B------:R-:W-:Y:S01]  /*8550*/  FMUL.FTZ R155, R167, UR38 ;  /* 0x00000026a79b7c20 */ /* 0x000fe20008410000 */
[----:B------:R-:W-:Y:S01]  /*8560*/  FMUL.FTZ R167, R171, UR38 ;  /* 0x00000026aba77c20 */ /* 0x000fe20008410000 */
[----:B------:R-:W-:Y:S01]  /*8570*/  @P1 IMAD.HI.U32 R152, R185, UR6, RZ ;  /* 0x00000006b9981c27 */ /* 0x000fe2000f8e00ff */
[----:B------:R-:W-:-:S03]  /*8580*/  @UP0 ULDC UR6, c[0x0][0x450] ;  /* 0x0001140000060ab9 */ /* 0x000fc60000000800 */
[----:B------:R-:W-:Y:S01]  /*8590*/  FMUL.FTZ R207, R166, UR38 ;  /* 0x00000026a6cf7c20 */ /* 0x000fe20008410000 */
[----:B------:R-:W-:Y:S01]  /*85a0*/  FMUL.FTZ R205, R170, UR38 ;  /* 0x00000026aacd7c20 */ /* 0x000fe20008410000 */
[----:B------:R-:W0:Y:S01]  /*85b0*/  MUFU.TANH R153, R153 ;  /* 0x0000009900997308 */ /* 0x000e220000002400 */
[----:B------:R-:W-:Y:S01]  /*85c0*/  @P2 SHF.R.U32.HI R158, RZ, UR6, R152 ;  /* 0x00000006ff9e2c19 */ /* 0x000fe20008011698 */
[----:B------:R-:W-:Y:S02]  /*85d0*/  IMAD R152, R200, R159, 0x1 ;  /* 0x00000001c8987424 */ /* 0x000fe400078e029f */
[----:B------:R-:W-:Y:S01]  /*85e0*/  FMUL.FTZ R174, R174, UR38 ;  /* 0x00000026aeae7c20 */ /* 0x000fe20008410000 */
[----:B------:R-:W-:Y:S01]  /*85f0*/  FMUL.FTZ R163, R175, UR38 ;  /* 0x00000026afa37c20 */ /* 0x000fe20008410000 */
[----:B------:R-:W-:Y:S01]  /*8600*/  FMUL.FTZ R182, R182, UR38 ;  /* 0x00000026b6b67c20 */ /* 0x000fe20008410000 */
[----:B------:R-:W1:Y:S01]  /*8610*/  SHFL.IDX PT, R162, R158, 0x1, 0x1c1f ;  /* 0x003c1f009ea27f89 */ /* 0x000e6200000e0000 */
[----:B------:R-:W-:Y:S01]  /*8620*/  IMAD.IADD R159, R152, 0x1, -R195 ;  /* 0x00000001989f7824 */ /* 0x000fe200078e0ac3 */
[----:B------:R-:W2:Y:S01]  /*8630*/  MUFU.TANH R215, R215 ;  /* 0x000000d700d77308 */ /* 0x000ea20000002400 */
[----:B------:R-:W-:Y:S01]  /*8640*/  FMUL.FTZ R214, R160, UR38 ;  /* 0x00000026a0d67c20 */ /* 0x000fe20008410000 */
[----:B------:R-:W-:Y:S01]  /*8650*/  FMUL.FTZ R210, R157, UR38 ;  /* 0x000000269dd27c20 */ /* 0x000fe20008410000 */
[----:B------:R-:W-:Y:S01]  /*8660*/  IMAD R159, R194, UR10, R159 ;  /* 0x0000000ac29f7c24 */ /* 0x000fe2000f8e029f */
[----:B------:R3:W4:Y:S01]  /*8670*/  SHFL.IDX PT, R160, R158, RZ, 0x1c1f ;  /* 0x001c1fff9ea07589 */ /* 0x00072200000e0000 */
[----:B------:R-:W-:Y:S01]  /*8680*/  FMUL.FTZ R208, R156, UR38 ;  /* 0x000000269cd07c20 */ /* 0x000fe20008410000 */
[----:B------:R-:W-:Y:S01]  /*8690*/  FMUL.FTZ R211, R161, UR38 ;  /* 0x00000026a1d37c20 */ /* 0x000fe20008410000 */
[----:B------:R-:W-:Y:S01]  /*86a0*/  FMUL.FTZ R212, R164, UR38 ;  /* 0x00000026a4d47c20 */ /* 0x000fe20008410000 */
[----:B------:R-:W5:Y:S01]  /*86b0*/  MUFU.TANH R209, R209 ;  /* 0x000000d100d17308 */ /* 0x000f620000002400 */
[----:B------:R-:W-:Y:S01]  /*86c0*/  FMUL.FTZ R164, R169, UR38 ;  /* 0x00000026a9a47c20 */ /* 0x000fe20008410000 */
[----:B------:R-:W-:Y:S01]  /*86d0*/  FMUL.FTZ R177, R177, UR38 ;  /* 0x00000026b1b17c20 */ /* 0x000fe20008410000 */
[----:B------:R-:W-:Y:S01]  /*86e0*/  FMUL.FTZ R180, R180, UR38 ;  /* 0x00000026b4b47c20 */ /* 0x000fe20008410000 */
[----:B---3--:R-:W-:Y:S01]  /*86f0*/  FMUL.FTZ R158, R176, UR38 ;  /* 0x00000026b09e7c20 */ /* 0x008fe20008410000 */
[----:B------:R-:W-:Y:S01]  /*8700*/  FMUL.FTZ R181, R181, UR38 ;  /* 0x00000026b5b57c20 */ /* 0x000fe20008410000 */
[----:B------:R-:W-:Y:S01]  /*8710*/  ULDC UR6, c[0x0][0xa80] ;  /* 0x0002a00000067ab9 */ /* 0x000fe20000000800 */
[----:B------:R-:W-:Y:S01]  /*8720*/  IMAD R221, R22, 0x1000, R192 ;  /* 0x0000100016dd7824 */ /* 0x000fe200078e02c0 */
[----:B------:R-:W3:Y:S01]  /*8730*/  MUFU.TANH R213, R213 ;  /* 0x000000d500d57308 */ /* 0x000ee20000002400 */
[----:B------:R-:W-:-:S02]  /*8740*/  UMOV UR11, 0x40000040 ;  /* 0x40000040000b7882 */ /* 0x000fc40000000000 */
[C---:B------:R-:W-:Y:S01]  /*8750*/  VIADD R222, R221.reuse, 0x80 ;  /* 0x00000080ddde7836 */ /* 0x040fe20000000000 */
[----:B------:R-:W-:Y:S02]  /*8760*/  R2UR UR10, R221 ;  /* 0x00000000dd0a72ca */ /* 0x000fe400000e0000 */
[----:B-1----:R-:W-:Y:S02]  /*8770*/  IADD3 R152, R162, -UR7, R159 ;  /* 0x80000007a2987c10 */ /* 0x002fe4000fffe09f */
[----:B------:R-:W1:Y:S02]  /*8780*/  MUFU.TANH R154, R154 ;  /* 0x0000009a009a7308 */ /* 0x000e640000002400 */
[C---:B------:R-:W-:Y:S02]  /*8790*/  ISETP.GT.AND P1, PT, R152.reuse, RZ, PT ;  /* 0x000000ff9800720c */ /* 0x040fe40003f24270 */
[----:B------:R-:W-:Y:S02]  /*87a0*/  ISETP.GT.AND P2, PT, R152, 0x1, PT ;  /* 0x000000019800780c */ /* 0x000fe40003f44270 */
[----:B0-----:R-:W-:-:S02]  /*87b0*/  FSEL R171, R153, -INF , P1 ;  /* 0xff80000099ab7808 */ /* 0x001fc40000800000 */
[C---:B------:R-:W-:Y:S01]  /*87c0*/  ISETP.GT.AND P1, PT, R152.reuse, 0x8, PT ;  /* 0x000000089800780c */ /* 0x040fe20003f24270 */
[----:B------:R-:W0:Y:S01]  /*87d0*/  MUFU.TANH R207, R207 ;  /* 0x000000cf00cf7308 */ /* 0x000e220000002400 */
[----:B--2---:R-:W-:Y:S02]  /*87e0*/  FSEL R215, R215, -INF , P2 ;  /* 0xff800000d7d77808 */ /* 0x004fe40001000000 */
[----:B------:R-:W-:Y:S02]  /*87f0*/  FMNMX.FTZ R162, R171, R203, !PT ;  /* 0x000000cbaba27209 */ /* 0x000fe40007810000 */
[----:B------:R-:W-:Y:S02]  /*8800*/  ISETP.GT.AND P2, PT, R152, 0x9, PT ;  /* 0x000000099800780c */ /* 0x000fe40003f44270 */
[----:B------:R-:W-:Y:S01]  /*8810*/  FSEL R217, R217, -INF , P1 ;  /* 0xff800000d9d97808 */ /* 0x000fe20000800000 */
[----:B------:R-:W2:Y:S01]  /*8820*/  MUFU.TANH R155, R155 ;  /* 0x0000009b009b7308 */ /* 0x000ea20000002400 */
[----:B------:R-:W-:-:S02]  /*8830*/  FMNMX.FTZ R162, R215, R162, !PT ;  /* 0x000000a2d7a27209 */ /* 0x000fc40007810000 */
[C---:B------:R-:W-:Y:S02]  /*8840*/  ISETP.GT.AND P1, PT, R152.reuse, 0x10, PT ;  /* 0x000000109800780c */ /* 0x040fe40003f24270 */
[----:B-----5:R-:W-:Y:S02]  /*8850*/  FSEL R209, R209, -INF , P2 ;  /* 0xff800000d1d17808 */ /* 0x020fe40001000000 */
[----:B------:R-:W-:Y:S01]  /*8860*/  FMNMX.FTZ R166, R217, R162, !PT ;  /* 0x000000a2d9a67209 */ /* 0x000fe20007810000 */
[----:B------:R-:W5:Y:S01]  /*8870*/  MUFU.TANH R205, R205 ;  /* 0x000000cd00cd7308 */ /* 0x000f620000002400 */
[----:B------:R-:W-:Y:S01]  /*8880*/  ISETP.GT.AND P2, PT, R152, 0x11, PT ;  /* 0x000000119800780c */ /* 0x000fe20003f44270 */
[----:B------:R-:W-:Y:S01]  /*8890*/  FMUL.FTZ R162, R178, UR38 ;  /* 0x00000026b2a27c20 */ /* 0x000fe20008410000 */
[----:B---3--:R-:W-:Y:S02]  /*88a0*/  FSEL R213, R213, -INF , P1 ;  /* 0xff800000d5d57808 */ /* 0x008fe40000800000 */
[----:B------:R-:W-:-:S02]  /*88b0*/  FMNMX.FTZ R166, R209, R166, !PT ;  /* 0x000000a6d1a67209 */ /* 0x000fc40007810000 */
[----:B------:R-:W-:Y:S01]  /*88c0*/  ISETP.GT.AND P1, PT, R152, 0x18, PT ;  /* 0x000000189800780c */ /* 0x000fe20003f24270 */
[----:B------:R-:W3:Y:S01]  /*88d0*/  MUFU.TANH R167, R167 ;  /* 0x000000a700a77308 */ /* 0x000ee20000002400 */
[----:B-1----:R-:W-:Y:S01]  /*88e0*/  FSEL R175, R154, -INF , P2 ;  /* 0xff8000009aaf7808 */ /* 0x002fe20001000000 */
[----:B------:R-:W-:Y:S01]  /*88f0*/  FMUL.FTZ R154, R179, UR38 ;  /* 0x00000026b39a7c20 */ /* 0x000fe20008410000 */
[----:B------:R-:W-:Y:S02]  /*8900*/  FMNMX.FTZ R166, R213, R166, !PT ;  /* 0x000000a6d5a67209 */ /* 0x000fe40007810000 */
[----:B------:R-:W-:Y:S02]  /*8910*/  ISETP.GT.AND P2, PT, R152, 0x19, PT ;  /* 0x000000199800780c */ /* 0x000fe40003f44270 */
[----:B0-----:R-:W-:Y:S01]  /*8920*/  FSEL R207, R207, -INF , P1 ;  /* 0xff800000cfcf7808 */ /* 0x001fe20000800000 */
[----:B------:R-:W0:Y:S01]  /*8930*/  MUFU.TANH R153, R174 ;  /* 0x000000ae00997308 */ /* 0x000e220000002400 */
[----:B------:R-:W-:-:S02]  /*8940*/  FMNMX.FTZ R166, R175, R166, !PT ;  /* 0x000000a6afa67209 */ /* 0x000fc40007810000 */
[C---:B------:R-:W-:Y:S02]  /*8950*/  ISETP.GT.AND P1, PT, R152.reuse, 0x20, PT ;  /* 0x000000209800780c */ /* 0x040fe40003f24270 */
[----:B--2---:R-:W-:Y:S02]  /*8960*/  FSEL R179, R155, -INF , P2 ;  /* 0xff8000009bb37808 */ /* 0x004fe40001000000 */
[----:B------:R-:W-:Y:S01]  /*8970*/  FMNMX.FTZ R166, R207, R166, !PT ;  /* 0x000000a6cfa67209 */ /* 0x000fe20007810000 */
[----:B------:R-:W1:Y:S01]  /*8980*/  MUFU.TANH R163, R163 ;  /* 0x000000a300a37308 */ /* 0x000e620000002400 */
[----:B------:R-:W-:Y:S02]  /*8990*/  ISETP.GT.AND P2, PT, R152, 0x21, PT ;  /* 0x000000219800780c */ /* 0x000fe40003f44270 */
[----:B-----5:R-:W-:Y:S02]  /*89a0*/  FSEL R205, R205, -INF , P1 ;  /* 0xff800000cdcd7808 */ /* 0x020fe40000800000 */
[----:B------:R-:W-:-:S02]  /*89b0*/  FMNMX.FTZ R166, R179, R166, !PT ;  /* 0x000000a6b3a67209 */ /* 0x000fc40007810000 */
[C---:B------:R-:W-:Y:S01]  /*89c0*/  ISETP.GT.AND P1, PT, R152.reuse, 0x28, PT ;  /* 0x000000289800780c */ /* 0x040fe20003f24270 */
[----:B------:R-:W2:Y:S01]  /*89d0*/  MUFU.TANH R162, R162 ;  /* 0x000000a200a27308 */ /* 0x000ea20000002400 */
[----:B---3--:R-:W-:Y:S02]  /*89e0*/  FSEL R167, R167, -INF , P2 ;  /* 0xff800000a7a77808 */ /* 0x008fe40001000000 */
[----:B------:R-:W-:Y:S01]  /*89f0*/  FMNMX.FTZ R170, R205, R166, !PT ;  /* 0x000000a6cdaa7209 */ /* 0x000fe20007810000 */
[----:B------:R-:W-:Y:S01]  /*8a00*/  FMUL.FTZ R166, R183, UR38 ;  /* 0x00000026b7a67c20 */ /* 0x000fe20008410000 */
[----:B------:R-:W-:Y:S02]  /*8a10*/  ISETP.GT.AND P2, PT, R152, 0x29, PT ;  /* 0x000000299800780c */ /* 0x000fe40003f44270 */
[----:B0-----:R-:W-:Y:S01]  /*8a20*/  FSEL R183, R153, -INF , P1 ;  /* 0xff80000099b77808 */ /* 0x001fe20000800000 */
[----:B------:R-:W0:Y:S01]  /*8a30*/  MUFU.TANH R154, R154 ;  /* 0x0000009a009a7308 */ /* 0x000e220000002400 */
[----:B------:R-:W-:-:S02]  /*8a40*/  FMNMX.FTZ R170, R167, R170, !PT ;  /* 0x000000aaa7aa7209 */ /* 0x000fc40007810000 */
[C---:B------:R-:W-:Y:S02]  /*8a50*/  ISETP.GT.AND P1, PT, R152.reuse, 0x30, PT ;  /* 0x000000309800780c */ /* 0x040fe40003f24270 */
[----:B-1----:R-:W-:Y:S02]  /*8a60*/  FSEL R163, R163, -INF , P2 ;  /* 0xff800000a3a37808 */ /* 0x002fe40001000000 */
[----:B------:R-:W-:Y:S01]  /*8a70*/  FMNMX.FTZ R170, R183, R170, !PT ;  /* 0x000000aab7aa7209 */ /* 0x000fe20007810000 */
[----:B------:R-:W1:Y:S01]  /*8a80*/  MUFU.TANH R182, R182 ;  /* 0x000000b600b67308 */ /* 0x000e620000002400 */
[----:B------:R-:W-:Y:S02]  /*8a90*/  ISETP.GT.AND P2, PT, R152, 0x31, PT ;  /* 0x000000319800780c */ /* 0x000fe40003f44270 */
[----:B--2---:R-:W-:Y:S02]  /*8aa0*/  FSEL R155, R162, -INF , P1 ;  /* 0xff800000a29b7808 */ /* 0x004fe40000800000 */
[----:B------:R-:W-:-:S02]  /*8ab0*/  FMNMX.FTZ R170, R163, R170, !PT ;  /* 0x000000aaa3aa7209 */ /* 0x000fc40007810000 */
[----:B------:R-:W-:Y:S01]  /*8ac0*/  ISETP.GT.AND P1, PT, R152, 0x38, PT ;  /* 0x000000389800780c */ /* 0x000fe20003f24270 */
[----:B------:R-:W2:Y:S01]  /*8ad0*/  MUFU.TANH R166, R166 ;  /* 0x000000a600a67308 */ /* 0x000ea20000002400 */
[----:B0-----:R-:W-:Y:S02]  /*8ae0*/  FSEL R153, R154, -INF , P2 ;  /* 0xff8000009a997808 */ /* 0x001fe40001000000 */
[----:B------:R-:W-:Y:S02]  /*8af0*/  FMNMX.FTZ R170, R155, R170, !PT ;  /* 0x000000aa9baa7209 */ /* 0x000fe40007810000 */
[----:B------:R-:W-:Y:S02]  /*8b00*/  ISETP.GT.AND P2, PT, R152, 0x39, PT ;  /* 0x000000399800780c */ /* 0x000fe40003f44270 */
[----:B------:R-:W-:Y:S01]  /*8b10*/  FMNMX.FTZ R157, R153, R170, !PT ;  /* 0x000000aa999d7209 */ /* 0x000fe20007810000 */
[----:B------:R-:W0:Y:S01]  /*8b20*/  MUFU.TANH R219, R219 ;  /* 0x000000db00db7308 */ /* 0x000e220000002400 */
[----:B-1----:R-:W-:-:S02]  /*8b30*/  FSEL R154, R182, -INF , P1 ;  /* 0xff800000b69a7808 */ /* 0x002fc40000800000 */
[----:B----4-:R-:W-:Y:S02]  /*8b40*/  IADD3 R160, R160, -UR7, R159 ;  /* 0x80000007a0a07c10 */ /* 0x010fe4000fffe09f */
[----:B------:R-:W-:Y:S02]  /*8b50*/  FMNMX.FTZ R157, R154, R157, !PT ;  /* 0x0000009d9a9d7209 */ /* 0x000fe40007810000 */
[----:B------:R-:W-:Y:S01]  /*8b60*/  ISETP.GT.AND P1, PT, R160, RZ, PT ;  /* 0x000000ffa000720c */ /* 0x000fe20003f24270 */
[----:B------:R-:W1:Y:S01]  /*8b70*/  MUFU.TANH R216, R216 ;  /* 0x000000d800d87308 */ /* 0x000e620000002400 */
[----:B--2---:R-:W-:Y:S01]  /*8b80*/  FSEL R152, R166, -INF , P2 ;  /* 0xff800000a6987808 */ /* 0x004fe20001000000 */
[----:B------:R-:W-:Y:S01]  /*8b90*/  FMUL.FTZ R166, R165, UR38 ;  /* 0x00000026a5a67c20 */ /* 0x000fe20008410000 */
[----:B------:R-:W-:Y:S01]  /*8ba0*/  ISETP.GT.AND P2, PT, R160, 0x1, PT ;  /* 0x00000001a000780c */ /* 0x000fe20003f44270 */
[----:B------:R-:W-:Y:S01]  /*8bb0*/  FMUL.FTZ R165, R168, UR38 ;  /* 0x00000026a8a57c20 */ /* 0x000fe20008410000 */
[----:B------:R-:W-:-:S02]  /*8bc0*/  FMNMX.FTZ R157, R152, R157, !PT ;  /* 0x0000009d989d7209 */ /* 0x000fc40007810000 */
[C---:B------:R-:W-:Y:S01]  /*8bd0*/  ISETP.GT.AND P3, PT, R160.reuse, 0x38, PT ;  /* 0x00000038a000780c */ /* 0x040fe20003f64270 */
[----:B------:R-:W2:Y:S01]  /*8be0*/  MUFU.TANH R208, R208 ;  /* 0x000000d000d07308 */ /* 0x000ea20000002400 */
[----:B0-----:R-:W-:Y:S01]  /*8bf0*/  FSEL R219, R219, -INF , P1 ;  /* 0xff800000dbdb7808 */ /* 0x001fe20000800000 */
[----:B------:R-:W0:Y:S01]  /*8c00*/  SHFL.BFLY PT, R156, R157, 0x2, 0x1f ;  /* 0x0c401f009d9c7f89 */ /* 0x000e2200000e0000 */
[----:B------:R-:W-:Y:S02]  /*8c10*/  ISETP.GT.AND P1, PT, R160, 0x8, PT ;  /* 0x00000008a000780c */ /* 0x000fe40003f24270 */
[----:B------:R-:W-:-:S03]  /*8c20*/  FMNMX.FTZ R159, R219, R202, !PT ;  /* 0x000000cadb9f7209 */ /* 0x000fc60007810000 */
[----:B------:R-:W3:Y:S01]  /*8c30*/  MUFU.TANH R210, R210 ;  /* 0x000000d200d27308 */ /* 0x000ee20000002400 */
[----:B-1----:R-:W-:Y:S02]  /*8c40*/  FSEL R216, R216, -INF , P2 ;  /* 0xff800000d8d87808 */ /* 0x002fe40001000000 */
[----:B------:R-:W-:Y:S02]  /*8c50*/  ISETP.GT.AND P2, PT, R160, 0x9, PT ;  /* 0x00000009a000780c */ /* 0x000fe40003f44270 */
[----:B------:R-:W-:-:S03]  /*8c60*/  FMNMX.FTZ R159, R216, R159, !PT ;  /* 0x0000009fd89f7209 */ /* 0x000fc60007810000 */
[----:B------:R-:W1:Y:S01]  /*8c70*/  MUFU.TANH R214, R214 ;  /* 0x000000d600d67308 */ /* 0x000e620000002400 */
[----:B--2---:R-:W-:Y:S02]  /*8c80*/  FSEL R208, R208, -INF , P1 ;  /* 0xff800000d0d07808 */ /* 0x004fe40000800000 */
[----:B------:R-:W-:Y:S02]  /*8c90*/  ISETP.GT.AND P1, PT, R160, 0x10, PT ;  /* 0x00000010a000780c */ /* 0x000fe40003f24270 */
[----:B------:R-:W-:-:S03]  /*8ca0*/  FMNMX.FTZ R159, R208, R159, !PT ;  /* 0x0000009fd09f7209 */ /* 0x000fc60007810000 */
[----:B------:R-:W2:Y:S01]  /*8cb0*/  MUFU.TANH R211, R211 ;  /* 0x000000d300d37308 */ /* 0x000ea20000002400 */
[----:B---3--:R-:W-:Y:S02]  /*8cc0*/  FSEL R210, R210, -INF , P2 ;  /* 0xff800000d2d27808 */ /* 0x008fe40001000000 */
[----:B0-----:R-:W-:Y:S01]  /*8cd0*/  FMNMX.FTZ R169, R157, R156, !PT ;  /* 0x0000009c9da97209 */ /* 0x001fe20007810000 */
[----:B------:R-:W-:Y:S01]  /*8ce0*/  FMUL.FTZ R156, R172, UR38 ;  /* 0x00000026ac9c7c20 */ /* 0x000fe20008410000 */
[----:B------:R-:W-:Y:S01]  /*8cf0*/  ISETP.GT.AND P2, PT, R160, 0x11, PT ;  /* 0x00000011a000780c */ /* 0x000fe20003f44270 */
[----:B------:R-:W-:Y:S01]  /*8d00*/  FMUL.FTZ R157, R173, UR38 ;  /* 0x00000026ad9d7c20 */ /* 0x000fe20008410000 */
[----:B------:R-:W-:Y:S01]  /*8d10*/  FMNMX.FTZ R159, R210, R159, !PT ;  /* 0x0000009fd29f7209 */ /* 0x000fe20007810000 */
[----:B------:R-:W0:Y:S01]  /*8d20*/  MUFU.TANH R212, R212 ;  /* 0x000000d400d47308 */ /* 0x000e220000002400 */
[----:B-1----:R-:W-:Y:S01]  /*8d30*/  FSEL R214, R214, -INF , P1 ;  /* 0xff800000d6d67808 */ /* 0x002fe20000800000 */
[----:B------:R-:W1:Y:S01]  /*8d40*/  SHFL.BFLY PT, R168, R169, 0x1, 0x1f ;  /* 0x0c201f00a9a87f89 */ /* 0x000e6200000e0000 */
[----:B------:R-:W-:-:S02]  /*8d50*/  ISETP.GT.AND P1, PT, R160, 0x18, PT ;  /* 0x00000018a000780c */ /* 0x000fc40003f24270 */
[----:B------:R-:W-:-:S03]  /*8d60*/  FMNMX.FTZ R162, R214, R159, !PT ;  /* 0x0000009fd6a27209 */ /* 0x000fc60007810000 */
[----:B------:R-:W3:Y:S01]  /*8d70*/  MUFU.TANH R166, R166 ;  /* 0x000000a600a67308 */ /* 0x000ee20000002400 */
[----:B--2---:R-:W-:Y:S02]  /*8d80*/  FSEL R211, R211, -INF , P2 ;  /* 0xff800000d3d37808 */ /* 0x004fe40001000000 */
[----:B------:R-:W-:Y:S02]  /*8d90*/  ISETP.GT.AND P2, PT, R160, 0x19, PT ;  /* 0x00000019a000780c */ /* 0x000fe40003f44270 */
[----:B------:R-:W-:-:S03]  /*8da0*/  FMNMX.FTZ R159, R211, R162, !PT ;  /* 0x000000a2d39f7209 */ /* 0x000fc60007810000 */
[----:B------:R-:W2:Y:S01]  /*8db0*/  MUFU.TANH R165, R165 ;  /* 0x000000a500a57308 */ /* 0x000ea20000002400 */
[----:B0-----:R-:W-:Y:S02]  /*8dc0*/  FSEL R212, R212, -INF , P1 ;  /* 0xff800000d4d47808 */ /* 0x001fe40000800000 */
[----:B------:R-:W-:Y:S02]  /*8dd0*/  ISETP.GT.AND P1, PT, R160, 0x20, PT ;  /* 0x00000020a000780c */ /* 0x000fe40003f24270 */
[----:B------:R-:W-:-:S03]  /*8de0*/  FMNMX.FTZ R159, R212, R159, !PT ;  /* 0x0000009fd49f7209 */ /* 0x000fc60007810000 */
[----:B------:R-:W0:Y:S01]  /*8df0*/  MUFU.TANH R164, R164 ;  /* 0x000000a400a47308 */ /* 0x000e220000002400 */
[----:B---3--:R-:W-:Y:S02]  /*8e00*/  FSEL R166, R166, -INF , P2 ;  /* 0xff800000a6a67808 */ /* 0x008fe40001000000 */
[----:B------:R-:W-:Y:S02]  /*8e10*/  ISETP.GT.AND P2, PT, R160, 0x21, PT ;  /* 0x00000021a000780c */ /* 0x000fe40003f44270 */
[----:B------:R-:W-:Y:S02]  /*8e20*/  FMNMX.FTZ R162, R166, R159, !PT ;  /* 0x0000009fa6a27209 */ /* 0x000fe40007810000 */
[----:B-1----:R-:W-:Y:S01]  /*8e30*/  FMNMX.FTZ R169, R169, R168, !PT ;  /* 0x000000a8a9a97209 */ /* 0x002fe20007810000 */
[----:B------:R-:W1:Y:S01]  /*8e40*/  MUFU.TANH R156, R156 ;  /* 0x0000009c009c7308 */ /* 0x000e620000002400 */
[----:B--2---:R-:W-:Y:S02]  /*8e50*/  FSEL R165, R165, -INF , P1 ;  /* 0xff800000a5a57808 */ /* 0x004fe40000800000 */
[----:B------:R-:W-:Y:S01]  /*8e60*/  ISETP.GT.AND P1, PT, R160, 0x28, PT ;  /* 0x00000028a000780c */ /* 0x000fe20003f24270 */
[----:B------:R-:W-:Y:S01]  /*8e70*/  FMUL.FTZ R168, R169, UR6 ;  /* 0x00000006a9a87c20 */ /* 0x000fe20008410000 */
[----:B------:R-:W-:-:S02]  /*8e80*/  FMNMX.FTZ R159, R165, R162, !PT ;  /* 0x000000a2a59f7209 */ /* 0x000fc40007810000 */
[----:B------:R-:W-:Y:S01]  /*8e90*/  FSETP.NEU.FTZ.AND P4, PT, R169, -INF , PT ;  /* 0xff800000a900780b */ /* 0x000fe20003f9d000 */
[----:B------:R-:W2:Y:S01]  /*8ea0*/  MUFU.TANH R157, R157 ;  /* 0x0000009d009d7308 */ /* 0x000ea20000002400 */
[----:B0-----:R-:W-:Y:S02]  /*8eb0*/  FSEL R164, R164, -INF , P2 ;  /* 0xff800000a4a47808 */ /* 0x001fe40001000000 */
[----:B------:R-:W-:Y:S02]  /*8ec0*/  ISETP.GT.AND P2, PT, R160, 0x29, PT ;  /* 0x00000029a000780c */ /* 0x000fe40003f44270 */
[----:B------:R-:W-:-:S03]  /*8ed0*/  FMNMX.FTZ R159, R164, R159, !PT ;  /* 0x0000009fa49f7209 */ /* 0x000fc60007810000 */
[----:B------:R-:W0:Y:S01]  /*8ee0*/  MUFU.TANH R158, R158 ;  /* 0x0000009e009e7308 */ /* 0x000e220000002400 */
        /* <DEDUP_REMOVED lines=8> */
[----:B0-----:R-:W-:Y:S02]  /*8f70*/  FSEL R158, R158, -INF , P1 ;  /* 0xff8000009e9e7808 */ /* 0x001fe40000800000 */
[----:B------:R-:W-:Y:S02]  /*8f80*/  ISETP.GT.AND P1, PT, R160, 0x39, PT ;  /* 0x00000039a000780c */ /* 0x000fe40003f24270 */
[----:B------:R-:W-:Y:S02]  /*8f90*/  FMNMX.FTZ R162, R158, R161, !PT ;  /* 0x000000a19ea27209 */ /* 0x000fe40007810000 */
[----:B------:R-:W-:Y:S01]  /*8fa0*/  FSEL R160, R168, RZ, P4 ;  /* 0x000000ffa8a07208 */ /* 0x000fe20002000000 */
[----:B------:R-:W0:Y:S01]  /*8fb0*/  MUFU.TANH R181, R181 ;  /* 0x000000b500b57308 */ /* 0x000e220000002400 */
[----:B-1----:R-:W-:-:S03]  /*8fc0*/  FSEL R159, R177, -INF , P2 ;  /* 0xff800000b19f7808 */ /* 0x002fc60001000000 */
[--C-:B------:R-:W-:Y:S01]  /*8fd0*/  FFMA.FTZ R176, R207, UR6, -R160.reuse ;  /* 0x00000006cfb07c23 */ /* 0x100fe200080108a0 */
[----:B------:R-:W-:Y:S01]  /*8fe0*/  FMNMX.FTZ R168, R159, R162, !PT ;  /* 0x000000a29fa87209 */ /* 0x000fe20007810000 */
[--C-:B------:R-:W-:Y:S01]  /*8ff0*/  FFMA.FTZ R178, R205, UR6, -R160.reuse ;  /* 0x00000006cdb27c23 */ /* 0x100fe200080108a0 */
[--C-:B------:R-:W-:Y:S01]  /*9000*/  FFMA.FTZ R205, R154, UR6, -R160.reuse ;  /* 0x000000069acd7c23 */ /* 0x100fe200080108a0 */
[----:B------:R-:W-:Y:S01]  /*9010*/  FSEL R154, R169, RZ, P4 ;  /* 0x000000ffa99a7208 */ /* 0x000fe20002000000 */
[--C-:B------:R-:W-:Y:S01]  /*9020*/  FFMA.FTZ R170, R215, UR6, -R160.reuse ;  /* 0x00000006d7aa7c23 */ /* 0x100fe200080108a0 */
[----:B--2---:R-:W-:Y:S01]  /*9030*/  FSEL R161, R180, -INF , P3 ;  /* 0xff800000b4a17808 */ /* 0x004fe20001800000 */
[--C-:B------:R-:W-:Y:S01]  /*9040*/  FFMA.FTZ R180, R183, UR6, -R160.reuse ;  /* 0x00000006b7b47c23 */ /* 0x100fe200080108a0 */
[--C-:B------:R-:W-:Y:S01]  /*9050*/  FFMA.FTZ R183, R153, UR6, -R160.reuse ;  /* 0x0000000699b77c23 */ /* 0x100fe200080108a0 */
[----:B------:R-:W-:Y:S01]  /*9060*/  FADD.FTZ R154, -R154, R203 ;  /* 0x000000cb9a9a7221 */ /* 0x000fe20000010100 */
[----:B------:R-:W-:Y:S01]  /*9070*/  FMNMX.FTZ R173, R161, R168, !PT ;  /* 0x000000a8a1ad7209 */ /* 0x000fe20007810000 */
[--C-:B------:R-:W-:Y:S01]  /*9080*/  FFMA.FTZ R172, R217, UR6, -R160.reuse ;  /* 0x00000006d9ac7c23 */ /* 0x100fe200080108a0 */
[--C-:B------:R-:W-:Y:S01]  /*9090*/  FFMA.FTZ R174, R213, UR6, -R160.reuse ;  /* 0x00000006d5ae7c23 */ /* 0x100fe200080108a0 */
[----:B0-----:R-:W-:Y:S01]  /*90a0*/  FSEL R162, R181, -INF , P1 ;  /* 0xff800000b5a27808 */ /* 0x001fe20000800000 */
[--C-:B------:R-:W-:Y:S01]  /*90b0*/  FFMA.FTZ R171, R171, UR6, -R160.reuse ;  /* 0x00000006abab7c23 */ /* 0x100fe200080108a0 */
[--C-:B------:R-:W-:Y:S01]  /*90c0*/  FFMA.FTZ R175, R175, UR6, -R160.reuse ;  /* 0x00000006afaf7c23 */ /* 0x100fe200080108a0 */
[--C-:B------:R-:W-:Y:S01]  /*90d0*/  FFMA.FTZ R181, R163, UR6, -R160.reuse ;  /* 0x00000006a3b57c23 */ /* 0x100fe200080108a0 */
[----:B------:R-:W-:Y:S01]  /*90e0*/  FMNMX.FTZ R168, R162, R173, !PT ;  /* 0x000000ada2a87209 */ /* 0x000fe20007810000 */
[--C-:B------:R-:W-:Y:S01]  /*90f0*/  FFMA.FTZ R173, R209, UR6, -R160.reuse ;  /* 0x00000006d1ad7c23 */ /* 0x100fe200080108a0 */
[----:B------:R-:W-:Y:S03]  /*9100*/  MUFU.EX2 R170, R170 ;  /* 0x000000aa00aa7308 */ /* 0x000fe60000000800 */
[----:B------:R-:W0:Y:S05]  /*9110*/  SHFL.BFLY PT, R177, R168, 0x2, 0x1f ;  /* 0x0c401f00a8b17f89 */ /* 0x000e2a00000e0000 */
[----:B------:R-:W1:Y:S08]  /*9120*/  MUFU.EX2 R171, R171 ;  /* 0x000000ab00ab7308 */ /* 0x000e700000000800 */
[----:B------:R-:W-:Y:S08]  /*9130*/  MUFU.EX2 R172, R172 ;  /* 0x000000ac00ac7308 */ /* 0x000ff00000000800 */
[----:B------:R-:W-:Y:S01]  /*9140*/  MUFU.EX2 R173, R173 ;  /* 0x000000ad00ad7308 */ /* 0x000fe20000000800 */
[----:B0-----:R-:W-:Y:S01]  /*9150*/  FMNMX.FTZ R182, R168, R177, !PT ;  /* 0x000000b1a8b67209 */ /* 0x001fe20007810000 */
[--C-:B------:R-:W-:Y:S01]  /*9160*/  FFMA.FTZ R177, R179, UR6, -R160.reuse ;  /* 0x00000006b3b17c23 */ /* 0x100fe200080108a0 */
[----:B------:R-:W-:-:S03]  /*9170*/  FFMA.FTZ R179, R167, UR6, -R160 ;  /* 0x00000006a7b37c23 */ /* 0x000fc600080108a0 */
[----:B------:R-:W0:Y:S02]  /*9180*/  SHFL.BFLY PT, R207, R182, 0x1, 0x1f ;  /* 0x0c201f00b6cf7f89 */ /* 0x000e2400000e0000 */
[----:B------:R-:W-:Y:S08]  /*9190*/  MUFU.EX2 R174, R174 ;  /* 0x000000ae00ae7308 */ /* 0x000ff00000000800 */
[----:B------:R-:W-:Y:S08]  /*91a0*/  MUFU.EX2 R175, R175 ;  /* 0x000000af00af7308 */ /* 0x000ff00000000800 */
[----:B------:R-:W-:Y:S01]  /*91b0*/  MUFU.EX2 R176, R176 ;  /* 0x000000b000b07308 */ /* 0x000fe20000000800 */
[----:B0-----:R-:W-:Y:S01]  /*91c0*/  FMNMX.FTZ R168, R182, R207, !PT ;  /* 0x000000cfb6a87209 */ /* 0x001fe20007810000 */
[----:B------:R-:W-:-:S06]  /*91d0*/  FFMA.FTZ R182, R155, UR6, -R160 ;  /* 0x000000069bb67c23 */ /* 0x000fcc00080108a0 */
[----:B------:R-:W-:Y:S01]  /*91e0*/  MUFU.EX2 R177, R177 ;  /* 0x000000b100b17308 */ /* 0x000fe20000000800 */
[C---:B------:R-:W-:Y:S01]  /*91f0*/  FSETP.NEU.FTZ.AND P1, PT, R168.reuse, -INF , PT ;  /* 0xff800000a800780b */ /* 0x040fe20003f3d000 */
[----:B------:R-:W-:-:S05]  /*9200*/  FMUL.FTZ R155, R168, UR6 ;  /* 0x00000006a89b7c20 */ /* 0x000fca0008410000 */
[----:B------:R-:W-:Y:S01]  /*9210*/  FSEL R153, R155, RZ, P1 ;  /* 0x000000ff9b997208 */ /* 0x000fe20000800000 */
[----:B------:R-:W-:Y:S01]  /*9220*/  MUFU.EX2 R178, R178 ;  /* 0x000000b200b27308 */ /* 0x000fe20000000800 */
[----:B------:R-:W-:Y:S02]  /*9230*/  FSEL R155, R168, RZ, P1 ;  /* 0x000000ffa89b7208 */ /* 0x000fe40000800000 */
[----:B------:R-:W-:Y:S01]  /*9240*/  ISETP.NE.AND P1, PT, R193, RZ, PT ;  /* 0x000000ffc100720c */ /* 0x000fe20003f25270 */
[--C-:B------:R-:W-:Y:S01]  /*9250*/  FFMA.FTZ R207, R216, UR6, -R153.reuse ;  /* 0x00000006d8cf7c23 */ /* 0x100fe20008010899 */
[--C-:B------:R-:W-:Y:S01]  /*9260*/  FFMA.FTZ R216, R156, UR6, -R153.reuse ;  /* 0x000000069cd87c23 */ /* 0x100fe20008010899 */
[----:B------:R-:W-:Y:S01]  /*9270*/  FADD.FTZ R155, -R155, R202 ;  /* 0x000000ca9b9b7221 */ /* 0x000fe20000010100 */
[----:B------:R-:W-:Y:S01]  /*9280*/  FMUL.FTZ R156, R154, UR6 ;  /* 0x000000069a9c7c20 */ /* 0x000fe20008410000 */
[--C-:B------:R-:W-:Y:S01]  /*9290*/  FFMA.FTZ R206, R219, UR6, -R153.reuse ;  /* 0x00000006dbce7c23 */ /* 0x100fe20008010899 */
[--C-:B------:R-:W-:Y:S01]  /*92a0*/  FFMA.FTZ R209, R210, UR6, -R153.reuse ;  /* 0x00000006d2d17c23 */ /* 0x100fe20008010899 */
[----:B------:R-:W-:Y:S01]  /*92b0*/  FMUL.FTZ R155, R155, UR6 ;  /* 0x000000069b9b7c20 */ /* 0x000fe20008410000 */
        /* <DEDUP_REMOVED lines=8> */
[----:B------:R2:W3:Y:S01]  /*9340*/  MUFU.EX2 R219, R155 ;  /* 0x0000009b00db7308 */ /* 0x0004e20000000800 */
[--C-:B------:R-:W-:Y:S01]  /*9350*/  FFMA.FTZ R217, R157, UR6, -R153.reuse ;  /* 0x000000069dd97c23 */ /* 0x100fe20008010899 */
[--C-:B------:R-:W-:Y:S01]  /*9360*/  FFMA.FTZ R218, R158, UR6, -R153.reuse ;  /* 0x000000069eda7c23 */ /* 0x100fe20008010899 */
[--C-:B------:R-:W-:Y:S01]  /*9370*/  FFMA.FTZ R159, R159, UR6, -R153.reuse ;  /* 0x000000069f9f7c23 */ /* 0x100fe20008010899 */
[--C-:B------:R-:W-:Y:S01]  /*9380*/  FFMA.FTZ R220, R161, UR6, -R153.reuse ;  /* 0x00000006a1dc7c23 */ /* 0x100fe20008010899 */
[----:B------:R-:W-:Y:S01]  /*9390*/  FFMA.FTZ R223, R162, UR6, -R153 ;  /* 0x00000006a2df7c23 */ /* 0x000fe20008010899 */
[----:B------:R-:W-:Y:S01]  /*93a0*/  IADD3 R154, R201, 0x38840, RZ ;  /* 0x00038840c99a7810 */ /* 0x000fe20007ffe0ff */
[----:B------:R-:W-:-:S02]  /*93b0*/  @!P1 IMAD R153, R204, 0x40, R191 ;  /* 0x00000040cc999824 */ /* 0x000fc400078e02bf */
[----:B------:R-:W-:Y:S01]  /*93c0*/  FFMA.FTZ R204, R152, UR6, -R160 ;  /* 0x0000000698cc7c23 */ /* 0x000fe200080108a0 */
[----:B------:R-:W-:Y:S01]  /*93d0*/  MUFU.EX2 R206, R206 ;  /* 0x000000ce00ce7308 */ /* 0x000fe20000000800 */
[----:B------:R-:W-:Y:S01]  /*93e0*/  PRMT R154, R197, 0x654, R154 ;  /* 0x00000654c59a7816 */ /* 0x000fe2000000009a */
[----:B------:R-:W-:Y:S01]  /*93f0*/  @!P1 IMAD R161, R153, 0x4, R198 ;  /* 0x0000000499a19824 */ /* 0x000fe200078e02c6 */
[----:B-1----:R-:W-:Y:S01]  /*9400*/  F2FP.F16.F32.PACK_AB R153, R170, R171 ;  /* 0x000000abaa99723e */ /* 0x002fe200000000ff */
[----:B0-----:R-:W-:Y:S01]  /*9410*/  FMUL.FTZ R26, R26, R202 ;  /* 0x000000ca1a1a7220 */ /* 0x001fe20000410000 */
[----:B------:R0:W-:Y:S01]  /*9420*/  SYNCS.ARRIVE.TRANS64.RED.A1T0 RZ, [R154+URZ], RZ ;  /* 0x000000ff9aff79a7 */ /* 0x0001e2000810043f */
[----:B--2---:R-:W-:Y:S01]  /*9430*/  F2FP.F16.F32.PACK_AB R155, R173, R172 ;  /* 0x000000acad9b723e */ /* 0x004fe200000000ff */
[----:B------:R-:W-:Y:S01]  /*9440*/  @!P1 STS [R161+0x38420], R202 ;  /* 0x038420caa1009388 */ /* 0x000fe20000000800 */
[----:B------:R-:W1:Y:S01]  /*9450*/  MUFU.EX2 R207, R207 ;  /* 0x000000cf00cf7308 */ /* 0x000e620000000800 */
[----:B------:R-:W-:Y:S01]  /*9460*/  F2FP.F16.F32.PACK_AB R157, R175, R174 ;  /* 0x000000aeaf9d723e */ /* 0x000fe200000000ff */
[-C--:B---3--:R-:W-:Y:S01]  /*9470*/  FMUL.FTZ R24, R24, R219.reuse ;  /* 0x000000db18187220 */ /* 0x088fe20000410000 */
[----:B------:R2:W-:Y:S01]  /*9480*/  @!P1 STS [R161+0x38400], R219 ;  /* 0x038400dba1009388 */ /* 0x0005e20000000800 */
        /* <DEDUP_REMOVED lines=66> */
[----:B------:R-:W-:Y:S01]  /*98b0*/  FMUL.FTZ R79, R79, R202 ;  /* 0x000000ca4f4f7220 */ /* 0x000fe20000410000 */
[-C--:B------:R-:W-:Y:S01]  /*98c0*/  FMUL.FTZ R80, R80, R219.reuse ;  /* 0x000000db50507220 */ /* 0x080fe20000410000 */
[----:B------:R-:W0:Y:S01]  /*98d0*/  MUFU.EX2 R181, R181 ;  /* 0x000000b500b57308 */ /* 0x000e220000000800 */
[----:B--2---:R-:W-:Y:S01]  /*98e0*/  F2FP.F16.F32.PACK_AB R161, R179, R178 ;  /* 0x000000b2b3a1723e */ /* 0x004fe200000000ff */
        /* <DEDUP_REMOVED lines=62> */
[----:B------:R-:W-:Y:S01]  /*9cd0*/  MUFU.EX2 R218, R218 ;  /* 0x000000da00da7308 */ /* 0x000fe20000000800 */
[----:B-1----:R-:W-:Y:S01]  /*9ce0*/  F2FP.F16.F32.PACK_AB R165, R183, R182 ;  /* 0x000000b6b7a5723e */ /* 0x002fe200000000ff */
        /* <DEDUP_REMOVED lines=15> */
[----:B0-----:R-:W-:Y:S01]  /*9de0*/  F2FP.F16.F32.PACK_AB R159, R177, R176 ;  /* 0x000000b0b19f723e */ /* 0x001fe200000000ff */
[-C--:B------:R-:W-:Y:S01]  /*9df0*/  FMUL.FTZ R146, R146, R202.reuse ;  /* 0x000000ca92927220 */ /* 0x080fe20000410000 */
[-C--:B------:R-:W-:Y:S01]  /*9e00*/  FMUL.FTZ R147, R147, R202.reuse ;  /* 0x000000ca93937220 */ /* 0x080fe20000410000 */
[-C--:B------:R-:W-:Y:S01]  /*9e10*/  FMUL.FTZ R148, R148, R219.reuse ;  /* 0x000000db94947220 */ /* 0x080fe20000410000 */
[----:B------:R-:W-:Y:S01]  /*9e20*/  FMUL.FTZ R149, R149, R219 ;  /* 0x000000db95957220 */ /* 0x000fe20000410000 */
[-C--:B------:R-:W-:Y:S01]  /*9e30*/  FMUL.FTZ R150, R150, R202.reuse ;  /* 0x000000ca96967220 */ /* 0x080fe20000410000 */
[----:B------:R-:W-:Y:S01]  /*9e40*/  FMUL.FTZ R151, R151, R202 ;  /* 0x000000ca97977220 */ /* 0x000fe20000410000 */
[----:B------:R-:W0:Y:S01]  /*9e50*/  MUFU.EX2 R223, R223 ;  /* 0x000000df00df7308 */ /* 0x000e220000000800 */
[----:B-1----:R-:W-:Y:S01]  /*9e60*/  F2FP.F16.F32.PACK_AB R164, R203, R218 ;  /* 0x000000dacba4723e */ /* 0x002fe200000000ff */
[----:B------:R1:W-:Y:S01]  /*9e70*/  STSM.16.M88.4 [R187+0x36400], R152 ;  /* 0x03640098bb007844 */ /* 0x0003e20000000200 */
[----:B------:R-:W-:Y:S01]  /*9e80*/  FFMA.FTZ R171, R202, R20, R171 ;  /* 0x00000014caab7223 */ /* 0x000fe200000100ab */
[----:B------:R-:W-:-:S02]  /*9e90*/  FFMA.FTZ R206, R219, R21, R206 ;  /* 0x00000015dbce7223 */ /* 0x000fc400000100ce */
[----:B------:R1:W-:Y:S01]  /*9ea0*/  STSM.16.M88.4 [R186], R156 ;  /* 0x0000009cba007844 */ /* 0x0003e20000000200 */
[----:B------:R-:W-:Y:S01]  /*9eb0*/  FADD.FTZ R171, R170, R171 ;  /* 0x000000abaaab7221 */ /* 0x000fe20000010000 */
[----:B------:R-:W2:Y:S01]  /*9ec0*/  MUFU.EX2 R204, R204 ;  /* 0x000000cc00cc7308 */ /* 0x000ea20000000800 */
[----:B------:R-:W-:Y:S01]  /*9ed0*/  FADD.FTZ R207, R207, R206 ;  /* 0x000000cecfcf7221 */ /* 0x000fe20000010000 */
[----:B------:R1:W-:Y:S01]  /*9ee0*/  STSM.16.M88.4 [R189], R160 ;  /* 0x000000a0bd007844 */ /* 0x0003e20000000200 */
[----:B------:R-:W-:Y:S02]  /*9ef0*/  FADD.FTZ R172, R172, R171 ;  /* 0x000000abacac7221 */ /* 0x000fe40000010000 */
[----:B------:R-:W-:Y:S02]  /*9f00*/  FADD.FTZ R208, R208, R207 ;  /* 0x000000cfd0d07221 */ /* 0x000fe40000010000 */
[----:B------:R-:W-:Y:S01]  /*9f10*/  FADD.FTZ R173, R173, R172 ;  /* 0x000000acadad7221 */ /* 0x000fe20000010000 */
[----:B0-----:R-:W-:Y:S01]  /*9f20*/  F2FP.F16.F32.PACK_AB R166, R223, R220 ;  /* 0x000000dcdfa6723e */ /* 0x001fe200000000ff */
[----:B------:R-:W-:-:S02]  /*9f30*/  FADD.FTZ R209, R209, R208 ;  /* 0x000000d0d1d17221 */ /* 0x000fc40000010000 */
[----:B------:R-:W-:Y:S02]  /*9f40*/  FADD.FTZ R174, R174, R173 ;  /* 0x000000adaeae7221 */ /* 0x000fe40000010000 */
[----:B------:R-:W-:Y:S02]  /*9f50*/  FADD.FTZ R210, R210, R209 ;  /* 0x000000d1d2d27221 */ /* 0x000fe40000010000 */
[----:B------:R-:W-:Y:S01]  /*9f60*/  FADD.FTZ R175, R175, R174 ;  /* 0x000000aeafaf7221 */ /* 0x000fe20000010000 */
[----:B--2---:R-:W-:Y:S01]  /*9f70*/  F2FP.F16.F32.PACK_AB R167, R204, R205 ;  /* 0x000000cdcca7723e */ /* 0x004fe200000000ff */
[----:B------:R-:W-:Y:S02]  /*9f80*/  FADD.FTZ R211, R211, R210 ;  /* 0x000000d2d3d37221 */ /* 0x000fe40000010000 */
[----:B------:R-:W-:Y:S02]  /*9f90*/  FADD.FTZ R176, R176, R175 ;  /* 0x000000afb0b07221 */ /* 0x000fe40000010000 */
[----:B------:R1:W-:Y:S01]  /*9fa0*/  STSM.16.M88.4 [R188], R164 ;  /* 0x000000a4bc007844 */ /* 0x0003e20000000200 */
[----:B------:R-:W-:Y:S01]  /*9fb0*/  WARPGROUP.ARRIVE ;  /* 0x00000000000079c5 */ /* 0x000fe20000000000 */
[----:B------:R-:W-:Y:S01]  /*9fc0*/  FADD.FTZ R212, R212, R211 ;  /* 0x000000d3d4d47221 */ /* 0x000fe20000010000 */
[----:B------:R-:W-:-:S03]  /*9fd0*/  FADD.FTZ R177, R177, R176 ;  /* 0x000000b0b1b17221 */ /* 0x000fc60000010000 */
[----:B------:R-:W-:Y:S01]  /*9fe0*/  FADD.FTZ R213, R213, R212 ;  /* 0x000000d4d5d57221 */ /* 0x000fe20000010000 */
[----:B------:R-:W-:Y:S01]  /*9ff0*/  HGMMA.64x256x16.F32 R24, R152, gdesc[UR8].tnspB, R24, gsb0 ;  /* 0x43e0000898187df0 */ /* 0x000fe20008000818 */
[----:B------:R-:W-:Y:S01]  /*a000*/  R2UR UR10, R222 ;  /* 0x00000000de0a72ca */ /* 0x000fe200000e0000 */
[----:B------:R-:W-:Y:S01]  /*a010*/  UMOV UR11, 0x40000040 ;  /* 0x40000040000b7882 */ /* 0x000fe20000000000 */
[C---:B------:R-:W-:Y:S02]  /*a020*/  VIADD R222, R221.reuse, 0x100 ;  /* 0x00000100ddde7836 */ /* 0x040fe40000000000 */
[----:B------:R-:W-:Y:S01]  /*a030*/  FADD.FTZ R178, R178, R177 ;  /* 0x000000b1b2b27221 */ /* 0x000fe20000010000 */
[----:B------:R-:W-:Y:S02]  /*a040*/  VIADD R221, R221, 0x180 ;  /* 0x00000180dddd7836 */ /* 0x000fe40000000000 */
[----:B------:R-:W-:Y:S01]  /*a050*/  FADD.FTZ R214, R214, R213 ;  /* 0x000000d5d6d67221 */ /* 0x000fe20000010000 */
[----:B------:R-:W-:-:S03]  /*a060*/  FADD.FTZ R179, R179, R178 ;  /* 0x000000b2b3b37221 */ /* 0x000fc60000010000 */
        /* <DEDUP_REMOVED lines=13> */
[----:B------:R-:W-:Y:S02]  /*a140*/  WARPGROUP.DEPBAR.LE gsb0, 0x0 ;  /* 0x00008000000079c5 */ /* 0x000fe40000010000 */
[----:B------:R-:W-:-:S06]  /*a150*/  WARPGROUP.ARRIVE ;  /* 0x00000000000079c5 */ /* 0x000fcc0000000000 */
        /* <DEDUP_REMOVED lines=24> */
.L_x_4261:
[C---:B------:R-:W-:Y:S01]  /*a2e0*/  ISETP.GT.AND P1, PT, R200.reuse, UR60, PT ;  /* 0x0000003cc8007c0c */ /* 0x040fe2000bf24270 */
[----:B------:R-:W-:Y:S01]  /*a2f0*/  VIADD R152, R201, 0x38860 ;  /* 0x00038860c9987836 */ /* 0x000fe20000000000 */
[----:B------:R-:W-:Y:S01]  /*a300*/  MOV R202, R168 ;  /* 0x000000a800ca7202 */ /* 0x000fe20000000f00 */
[----:B------:R-:W-:Y:S02]  /*a310*/  VIADD R200, R200, 0xffffffff ;  /* 0xffffffffc8c87836 */ /* 0x000fe40000000000 */
[----:B------:R-:W-:Y:S01]  /*a320*/  IMAD.MOV.U32 R203, RZ, RZ, R169 ;  /* 0x000000ffffcb7224 */ /* 0x000fe200078e00a9 */
[----:B------:R-:W-:Y:S01]  /*a330*/  PRMT R152, R197, 0x654, R152 ;  /* 0x00000654c5987816 */ /* 0x000fe20000000098 */
[----:B------:R-:W-:-:S03]  /*a340*/  IMAD.MOV.U32 R204, RZ, RZ, R22 ;  /* 0x000000ffffcc7224 */ /* 0x000fc600078e0016 */
[----:B------:R0:W-:Y:S03]  /*a350*/  SYNCS.ARRIVE.TRANS64.RED.A1T0 RZ, [R152+URZ], RZ ;  /* 0x000000ff98ff79a7 */ /* 0x0001e6000810043f */
[----:B------:R-:W-:Y:S05]  /*a360*/  @P1 BRA `(.L_x_4262) ;  /* 0xffffffc800481947 */ /* 0x000fea000383ffff */
.L_x_4251:
[----:B------:R-:W-:-:S13]  /*a370*/  R2UR UR7, R196 ;  /* 0x00000000c40772ca */ /* 0x000fda00000e0000 */
[----:B------:R-:W-:-:S13]  /*a380*/  ISETP.GE.AND P1, PT, R200, UR7, PT ;  /* 0x00000007c8007c0c */ /* 0x000fda000bf26270 */
[----:B------:R-:W-:Y:S05]  /*a390*/  @!P1 BRA `(.L_x_4263) ;  /* 0x0000002c00e49947 */ /* 0x000fea0003800000 */
[----:B------:R-:W-:Y:S01]  /*a3a0*/  IMAD.MOV.U32 R202, RZ, RZ, R169 ;  /* 0x000000ffffca7224 */ /* 0x000fe200078e00a9 */
[----:B------:R-:W-:Y:S01]  /*a3b0*/  ULDC UR38, c[0x0][0xad0] ;  /* 0x0002b40000267ab9 */ /* 0x000fe20000000800 */
[----:B------:R-:W-:Y:S01]  /*a3c0*/  IMAD.MOV.U32 R195, RZ, RZ, R168 ;  /* 0x000000ffffc37224 */ /* 0x000fe200078e00a8 */
[----:B------:R-:W-:Y:S01]  /*a3d0*/  ULDC UR60, c[0x0][0xa80] ;  /* 0x0002a000003c7ab9 */ /* 0x000fe20000000800 */
[----:B------:R-:W-:-:S07]  /*a3e0*/  IMAD.MOV.U32 R194, RZ, RZ, R22 ;  /* 0x000000ffffc27224 */ /* 0x000fce00078e0016 */
.L_x_4274:
        /* <DEDUP_REMOVED lines=8> */
.L_x_4264:
[----:B------:R-:W-:Y:S02]  /*a470*/  IMAD.U32 R204, RZ, RZ, UR39 ;  /* 0x00000027ffcc7e24 */ /* 0x000fe4000f8e00ff */
[----:B------:R-:W-:-:S03]  /*a480*/  IMAD R185, R22, 0x8, R198 ;  /* 0x0000000816b97824 */ /* 0x000fc600078e02c6 */
[----:B------:R-:W-:-:S04]  /*a490*/  SHF.L.U32 R204, R204, 0x1f, RZ ;  /* 0x0000001fcccc7819 */ /* 0x000fc800000006ff */
[----:B------:R0:W1:Y:S01]  /*a4a0*/  SYNCS.PHASECHK.TRANS64.TRYWAIT P1, [R185+URZ+0x38830], R204 ;  /* 0x038830ccb90075a7 */ /* 0x000062000802017f */
[----:B------:R-:W-:Y:S05]  /*a4b0*/  @!P0 BRA `(.L_x_4265) ;  /* 0x0000000000048947 */ /* 0x000fea0003800000 */
[----:B------:R-:W-:Y:S01]  /*a4c0*/  BPT.TRAP 0x1 ;  /* 0x000000040000795c */ /* 0x000fe20000300000 */
.L_x_4265:
[----:B------:R-:W-:Y:S01]  /*a4d0*/  IMAD R201, R22, 0x200, R190 ;  /* 0x0000020016c97824 */ /* 0x000fe200078e02be */
[----:B-1----:R-:W-:Y:S06]  /*a4e0*/  @P1 BRA `(.L_x_4266) ;  /* 0x0000000000081947 */ /* 0x002fec0003800000 */
[----:B------:R-:W1:Y:S02]  /*a4f0*/  SYNCS.PHASECHK.TRANS64.TRYWAIT P1, [R185+URZ+0x38830], R204 ;  /* 0x038830ccb90075a7 */ /* 0x000e64000802017f */
[----:B-1----:R-:W-:Y:S05]  /*a500*/  @!P1 BRA `(.L_x_4267) ;  /* 0x000000a800509947 */ /* 0x002fea0003800000 */
.L_x_4266:
[----:B------:R-:W-:Y:S01]  /*a510*/  R2UR UR58, R201 ;  /* 0x00000000c93a72ca */ /* 0x000fe200000e0000 */
[----:B------:R-:W-:Y:S01]  /*a520*/  WARPGROUP.ARRIVE ;  /* 0x00000000000079c5 */ /* 0x000fe20000000000 */
[----:B------:R-:W-:Y:S01]  /*a530*/  R2UR UR56, R10 ;  /* 0x000000000a3872ca */ /* 0x000fe200000e0000 */
[----:B------:R-:W-:Y:S01]  /*a540*/  UMOV UR59, 0x40000040 ;  /* 0x40000040003b7882 */ /* 0x000fe20000000000 */
[----:B------:R-:W-:Y:S02]  /*a550*/  R2UR UR57, R11 ;  /* 0x000000000b3972ca */ /* 0x000fe400000e0000 */
[----:B------:R-:W-:-:S11]  /*a560*/  IADD3 R203, R201, 0x2, RZ ;  /* 0x00000002c9cb7810 */ /* 0x000fd60007ffe0ff */
[----:B------:R-:W-:Y:S01]  /*a570*/  HGMMA.64x64x16.F32 R152, gdesc[UR56], RZ, !UPT, gsb0 ;  /* 0x00e00000389879f0 */ /* 0x000fe2000c0008ff */
[----:B------:R-:W-:Y:S01]  /*a580*/  R2UR UR58, R203 ;  /* 0x00000000cb3a72ca */ /* 0x000fe200000e0000 */
[----:B------:R-:W-:Y:S01]  /*a590*/  UMOV UR59, 0x40000040 ;  /* 0x40000040003b7882 */ /* 0x000fe20000000000 */
[----:B------:R-:W-:Y:S01]  /*a5a0*/  R2UR UR56, R8 ;  /* 0x00000000083872ca */ /* 0x000fe200000e0000 */
[----:B------:R-:W-:Y:S01]  /*a5b0*/  VIADD R203, R201, 0x4 ;  /* 0x00000004c9cb7836 */ /* 0x000fe20000000000 */
[----:B------:R-:W-:Y:S01]  /*a5c0*/  R2UR UR57, R9 ;  /* 0x00000000093972ca */ /* 0x000fe200000e0000 */
[----:B------:R-:W-:Y:S01]  /*a5d0*/  VIADD R201, R201, 0x6 ;  /* 0x00000006c9c97836 */ /* 0x000fe20000000000 */
[----:B------:R-:W-:Y:S02]  /*a5e0*/  WARPGROUP.DEPBAR.LE gsb0, 0x0 ;  /* 0x00008000000079c5 */ /* 0x000fe40000010000 */
[----:B------:R-:W-:-:S09]  /*a5f0*/  WARPGROUP.ARRIVE ;  /* 0x00000000000079c5 */ /* 0x000fd20000000000 */
[----:B------:R-:W-:Y:S01]  /*a600*/  HGMMA.64x64x16.F32 R152, gdesc[UR56], R152, gsb0 ;  /* 0x00e00000389879f0 */ /* 0x000fe20008000898 */
[----:B------:R-:W-:Y:S01]  /*a610*/  R2UR UR58, R203 ;  /* 0x00000000cb3a72ca */ /* 0x000fe200000e0000 */
[----:B------:R-:W-:Y:S01]  /*a620*/  UMOV UR59, 0x40000040 ;  /* 0x40000040003b7882 */ /* 0x000fe20000000000 */
[----:B------:R-:W-:Y:S02]  /*a630*/  R2UR UR56, R16 ;  /* 0x00000000103872ca */ /* 0x000fe400000e0000 */
[----:B------:R-:W-:Y:S01]  /*a640*/  R2UR UR57, R17 ;  /* 0x00000000113972ca */ /* 0x000fe200000e0000 */
[----:B------:R-:W-:Y:S02]  /*a650*/  WARPGROUP.DEPBAR.LE gsb0, 0x0 ;  /* 0x00008000000079c5 */ /* 0x000fe40000010000 */
[----:B------:R-:W-:-:S10]  /*a660*/  WARPGROUP.ARRIVE ;  /* 0x00000000000079c5 */ /* 0x000fd40000000000 */
[----:B------:R-:W-:Y:S01]  /*a670*/  HGMMA.64x64x16.F32 R152, gdesc[UR56], R152, gsb0 ;  /* 0x00e00000389879f0 */ /* 0x000fe20008000898 */
[----:B------:R-:W-:Y:S01]  /*a680*/  R2UR UR58, R201 ;  /* 0x00000000c93a72ca */ /* 0x000fe200000e0000 */
[----:B------:R-:W-:Y:S01]  /*a690*/  UMOV UR59, 0x40000040 ;  /* 0x40000040003b7882 */ /* 0x000fe20000000000 */
        /* <DEDUP_REMOVED lines=8> */
.L_x_4268:
[----:B------:R2:W3:Y:S01]  /*a720*/  SYNCS.PHASECHK.TRANS64.TRYWAIT P1, [R185+URZ+0x38850], R204 ;  /* 0x038850ccb90075a7 */ /* 0x0004e2000802017f */
[----:B------:R-:W-:Y:S05]  /*a730*/  @!P0 BRA `(.L_x_4269) ;  /* 0x0000000000048947 */ /* 0x000fea0003800000 */
[----:B------:R-:W-:Y:S01]  /*a740*/  BPT.TRAP 0x1 ;  /* 0x000000040000795c */ /* 0x000fe20000300000 */
.L_x_4269:
[----:B------:R-:W-:Y:S01]  /*a750*/  IMAD R201, R22, 0x1000, R18 ;  /* 0x0000100016c97824 */ /* 0x000fe200078e0212 */
[----:B---3--:R-:W-:Y:S06]  /*a760*/  @P1 BRA `(.L_x_4270) ;  /* 0x0000000000081947 */ /* 0x008fec0003800000 */
[----:B------:R-:W3:Y:S02]  /*a770*/  SYNCS.PHASECHK.TRANS64.TRYWAIT P1, [R185+URZ+0x38850], R204 ;  /* 0x038850ccb90075a7 */ /* 0x000ee4000802017f */
[----:B---3--:R-:W-:Y:S05]  /*a780*/  @!P1 BRA `(.L_x_4271) ;  /* 0x000000a400c49947 */ /* 0x008fea0003800000 */
.L_x_4270:
[----:B------:R-:W-:Y:S01]  /*a790*/  R2UR UR58, R201 ;  /* 0x00000000c93a72ca */ /* 0x000fe200000e0000 */
[----:B------:R-:W-:Y:S01]  /*a7a0*/  WARPGROUP.ARRIVE ;  /* 0x00000000000079c5 */ /* 0x000fe20000000000 */
[----:B------:R-:W-:Y:S01]  /*a7b0*/  R2UR UR56, R6 ;  /* 0x00000000063872ca */ /* 0x000fe200000e0000 */
[----:B------:R-:W-:Y:S01]  /*a7c0*/  UMOV UR59, 0x40000040 ;  /* 0x40000040003b7882 */ /* 0x000fe20000000000 */
[----:B------:R-:W-:Y:S01]  /*a7d0*/  R2UR UR57, R7 ;  /* 0x00000000073972ca */ /* 0x000fe200000e0000 */
[----:B------:R-:W-:Y:S01]  /*a7e0*/  VIADD R203, R201, 0x2 ;  /* 0x00000002c9cb7836 */ /* 0x000fe20000000000 */
        /* <DEDUP_REMOVED lines=11> */
[----:B------:R-:W-:Y:S01]  /*a8a0*/  HGMMA.64x64x16.F32 R152, gdesc[UR56], R152, gsb0 ;  /* 0x00e00000389879f0 */ /* 0x000fe20008000898 */
[----:B------:R-:W-:Y:S01]  /*a8b0*/  R2UR UR58, R203 ;  /* 0x00000000cb3a72ca */ /* 0x000fe200000e0000 */
[----:B------:R-:W-:Y:S01]  /*a8c0*/  UMOV UR59, 0x40000040 ;  /* 0x40000040003b7882 */ /* 0x000fe20000000000 */
[----:B------:R-:W-:Y:S01]  /*a8d0*/  R2UR UR56, R2 ;  /* 0x00000000023872ca */ /* 0x000fe200000e0000 */
[----:B------:R-:W-:Y:S01]  /*a8e0*/  VIADD R203, R201, 0x4 ;  /* 0x00000004c9cb7836 */ /* 0x000fe20000000000 */
[----:B------:R-:W-:Y:S01]  /*a8f0*/  R2UR UR57, R3 ;  /* 0x00000000033972ca */ /* 0x000fe200000e0000 */
[----:B------:R-:W4:Y:S01]  /*a900*/  S2R R205, SR_TID.X ;  /* 0x0000000000cd7919 */ /* 0x000f220000002100 */
[----:B------:R-:W-:Y:S01]  /*a910*/  UMOV UR55, 0x40000040 ;  /* 0x4000004000377882 */ /* 0x000fe20000000000 */
[----:B----4-:R-:W-:Y:S01]  /*a920*/  SHF.R.U32.HI R205, RZ, 0x7, R205 ;  /* 0x00000007ffcd7819 */ /* 0x010fe200000116cd */
[----:B------:R-:W-:-:S02]  /*a930*/  WARPGROUP.DEPBAR.LE gsb0, 0x0 ;  /* 0x00008000000079c5 */ /* 0x000fc40000010000 */
[----:B------:R-:W-:-:S07]  /*a940*/  WARPGROUP.ARRIVE ;  /* 0x00000000000079c5 */ /* 0x000fce0000000000 */
[----:B------:R-:W-:Y:S01]  /*a950*/  HGMMA.64x64x16.F32 R152, gdesc[UR56], R152, gsb0 ;  /* 0x00e00000389879f0 */ /* 0x000fe20008000898 */
[----:B------:R-:W-:Y:S01]  /*a960*/  R2UR UR58, R203 ;  /* 0x00000000cb3a72ca */ /* 0x000fe200000e0000 */
[----:B------:R-:W-:Y:S01]  /*a970*/  UMOV UR59, 0x40000040 ;  /* 0x40000040003b7882 */ /* 0x000fe20000000000 */
[----:B------:R-:W-:Y:S01]  /*a980*/  R2UR UR56, R4 ;  /* 0x00000000043872ca */ /* 0x000fe200000e0000 */
[----:B------:R-:W-:Y:S01]  /*a990*/  VIADD R203, R201, 0x6 ;  /* 0x00000006c9cb7836 */ /* 0x000fe20000000000 */
[----:B------:R-:W-:Y:S01]  /*a9a0*/  R2UR UR57, R5 ;  /* 0x00000000053972ca */ /* 0x000fe200000e0000 */
[----:B------:R-:W-:Y:S02]  /*a9b0*/  WARPGROUP.DEPBAR.LE gsb0, 0x0 ;  /* 0x00008000000079c5 */ /* 0x000fe40000010000 */
[----:B------:R-:W-:-:S10]  /*a9c0*/  WARPGROUP.ARRIVE ;  /* 0x00000000000079c5 */ /* 0x000fd40000000000 */
[----:B------:R-:W-:Y:S01]  /*a9d0*/  HGMMA.64x64x16.F32 R152, gdesc[UR56], R152, gsb0 ;  /* 0x00e00000389879f0 */ /* 0x000fe20008000898 */
[----:B------:R-:W-:Y:S01]  /*a9e0*/  R2UR UR58, R203 ;  /* 0x00000000cb3a72ca */ /* 0x000fe200000e0000 */
[----:B------:R-:W-:Y:S01]  /*a9f0*/  UMOV UR59, 0x40000040 ;  /* 0x40000040003b7882 */ /* 0x000fe20000000000 */
[----:B------:R-:W-:Y:S01]  /*aa00*/  R2UR UR56, R12 ;  /* 0x000000000c3872ca */ /* 0x000fe200000e0000 */
[----:B------:R-:W-:Y:S01]  /*aa10*/  VIADD R203, R201, 0x200 ;  /* 0x00000200c9cb7836 */ /* 0x000fe20000000000 */
[----:B------:R-:W-:-:S04]  /*aa20*/  R2UR UR57, R13 ;  /* 0x000000000d3972ca */ /* 0x000fc800000e0000 */
[----:B------:R-:W-:Y:S01]  /*aa30*/  R2UR UR6, R203 ;  /* 0x00000000cb0672ca */ /* 0x000fe200000e0000 */
[----:B------:R-:W-:-:S05]  /*aa40*/  VIADD R203, R201, 0x202 ;  /* 0x00000202c9cb7836 */ /* 0x000fca0000000000 */
        /* <DEDUP_REMOVED lines=19> */
[----:B------:R-:W-:-:S04]  /*ab80*/  IADD3 R203, R201, 0x606, RZ ;  /* 0x00000606c9cb7810 */ /* 0x000fc80007ffe0ff */
[----:B------:R-:W-:Y:S01]  /*ab90*/  R2UR UR54, R203 ;  /* 0x00000000cb3672ca */ /* 0x000fe200000e0000 */
[----:B------:R-:W-:Y:S02]  /*aba0*/  WARPGROUP.DEPBAR.LE gsb0, 0x0 ;  /* 0x00008000000079c5 */ /* 0x000fe40000010000 */
[----:B------:R-:W-:Y:S01]  /*abb0*/  WARPGROUP.ARRIVE ;  /* 0x00000000000079c5 */ /* 0x000fe20000000000 */
[----:B------:R-:W4:Y:S05]  /*abc0*/  SHFL.IDX PT, R203, R205, RZ, 0x1f ;  /* 0x00001fffcdcb7589 */ /* 0x000f2a00000e0000 */
[----:B------:R-:W-:Y:S01]  /*abd0*/  HGMMA.64x64x16.F32 R152, gdesc[UR56], R152, gsb0 ;  /* 0x00e00000389879f0 */ /* 0x000fe20008000898 */
[----:B------:R-:W-:Y:S01]  /*abe0*/  UMOV UR57, 0x40000040 ;  /* 0x4000004000397882 */ /* 0x000fe20000000000 */
[----:B------:R-:W-:Y:S01]  /*abf0*/  UMOV UR59, 0x40000040 ;  /* 0x40000040003b7882 */ /* 0x000fe20000000000 */
[----:B----4-:R-:W-:Y:S01]  /*ac00*/  ISETP.GT.AND P1, PT, R203, 0x7f, PT ;  /* 0x0000007fcb00780c */ /* 0x010fe20003f24270 */
[----:B------:R-:W-:-:S03]  /*ac10*/  VIADD R203, R201, 0x800 ;  /* 0x00000800c9cb7836 */ /* 0x000fc60000000000 */
[----:B0123--:R-:W-:-:S05]  /*ac20*/  SEL R204, RZ, 0x2, !P1 ;  /* 0x00000002ffcc7807 */ /* 0x00ffca0004800000 */
[----:B------:R-:W-:Y:S02]  /*ac30*/  IMAD.IADD R205, R184, 0x1, R204 ;  /* 0x00000001b8cd7824 */ /* 0x000fe400078e02cc */
[----:B------:R-:W-:-:S03]  /*ac40*/  IMAD.IADD R206, R204, 0x1, R203 ;  /* 0x00000001ccce7824 */ /* 0x000fc600078e02cb */
[----:B------:R-:W-:Y:S02]  /*ac50*/  R2UR UR56, R205 ;  /* 0x00000000cd3872ca */ /* 0x000fe400000e0000 */
[----:B------:R-:W-:Y:S01]  /*ac60*/  R2UR UR58, R206 ;  /* 0x00000000ce3a72ca */ /* 0x000fe200000e0000 */
        /* <DEDUP_REMOVED lines=58> */
[----:B------:R-:W-:-:S04]  /*b010*/  MOV R203, 0x28 ;  /* 0x0000002800cb7802 */ /* 0x000fc80000000f00 */
        /* <DEDUP_REMOVED lines=148> */
.L_x_4272:
        /* <DEDUP_REMOVED lines=31> */
[----:B-1----:R-:W-:Y:S01]  /*bb50*/  FMNMX.FTZ R173, R201, R168, !PT ;  /* 0x000000a8c9ad7209 */ /* 0x002fe20007810000 */
[----:B------:R-:W-:Y:S01]  /*bb60*/  FMUL.FTZ R210, R179, UR38 ;  /* 0x00000026b3d27c20 */ /* 0x000fe20008410000 */
[----:B------:R-:W-:Y:S01]  /*bb70*/  FMUL.FTZ R211, R182, UR38 ;  /* 0x00000026b6d37c20 */ /* 0x000fe20008410000 */
[----:B------:R-:W-:Y:S01]  /*bb80*/  FMUL.FTZ R212, R183, UR38 ;  /* 0x00000026b7d47c20 */ /* 0x000fe20008410000 */
[----:B------:R-:W-:Y:S01]  /*bb90*/  ISETP.NE.AND P1, PT, R193, RZ, PT ;  /* 0x000000ffc100720c */ /* 0x000fe20003f25270 */
[----:B------:R-:W-:-:S02]  /*bba0*/  UMOV UR11, 0x40000040 ;  /* 0x40000040000b7882 */ /* 0x000fc40000000000 */
[----:B------:R-:W1:Y:S01]  /*bbb0*/  MUFU.TANH R159, R159 ;  /* 0x0000009f009f7308 */ /* 0x000e620000002400 */
[----:B--2---:R-:W-:Y:S01]  /*bbc0*/  FMNMX.FTZ R168, R156, R173, !PT ;  /* 0x000000ad9ca87209 */ /* 0x004fe20007810000 */
[----:B------:R-:W-:Y:S01]  /*bbd0*/  FMUL.FTZ R173, R176, UR38 ;  /* 0x00000026b0ad7c20 */ /* 0x000fe20008410000 */
[----:B------:R-:W-:-:S05]  /*bbe0*/  FMUL.FTZ R176, R177, UR38 ;  /* 0x00000026b1b07c20 */ /* 0x000fca0008410000 */
[----:B------:R-:W2:Y:S01]  /*bbf0*/  MUFU.TANH R160, R160 ;  /* 0x000000a000a07308 */ /* 0x000ea20000002400 */
[----:B0-----:R-:W-:-:S07]  /*bc00*/  FMNMX.FTZ R168, R157, R168, !PT ;  /* 0x000000a89da87209 */ /* 0x001fce0007810000 */
        /* <DEDUP_REMOVED lines=8> */
[----:B-1----:R-:W-:Y:S01]  /*bc90*/  FMNMX.FTZ R168, R164, R177, !PT ;  /* 0x000000b1a4a87209 */ /* 0x002fe20007810000 */
[----:B------:R-:W-:-:S06]  /*bca0*/  FMUL.FTZ R177, R181, UR38 ;  /* 0x00000026b5b17c20 */ /* 0x000fcc0008410000 */
        /* <DEDUP_REMOVED lines=17> */
[----:B------:R-:W3:Y:S01]  /*bdc0*/  MUFU.TANH R154, R154 ;  /* 0x0000009a009a7308 */ /* 0x000ee20000002400 */
[----:B-1----:R-:W-:-:S07]  /*bdd0*/  FMNMX.FTZ R171, R153, R202, !PT ;  /* 0x000000ca99ab7209 */ /* 0x002fce0007810000 */
[----:B------:R-:W1:Y:S01]  /*bde0*/  MUFU.TANH R155, R155 ;  /* 0x0000009b009b7308 */ /* 0x000e620000002400 */
[----:B--2---:R-:W-:-:S07]  /*bdf0*/  FMNMX.FTZ R171, R152, R171, !PT ;  /* 0x000000ab98ab7209 */ /* 0x004fce0007810000 */
[----:B------:R-:W2:Y:S01]  /*be00*/  MUFU.TANH R162, R162 ;  /* 0x000000a200a27308 */ /* 0x000ea20000002400 */
[----:B0-----:R-:W-:-:S07]  /*be10*/  FMNMX.FTZ R181, R168, R181, !PT ;  /* 0x000000b5a8b57209 */ /* 0x001fce0007810000 */
[----:B------:R-:W0:Y:S01]  /*be20*/  MUFU.TANH R163, R163 ;  /* 0x000000a300a37308 */ /* 0x000e220000002400 */
[----:B---3--:R-:W-:Y:S01]  /*be30*/  FMNMX.FTZ R168, R154, R171, !PT ;  /* 0x000000ab9aa87209 */ /* 0x008fe20007810000 */
[----:B------:R-:W3:Y:S03]  /*be40*/  SHFL.BFLY PT, R174, R181, 0x1, 0x1f ;  /* 0x0c201f00b5ae7f89 */ /* 0x000ee600000e0000 */
[----:B-1----:R-:W-:-:S03]  /*be50*/  FMNMX.FTZ R171, R155, R168, !PT ;  /* 0x000000a89bab7209 */ /* 0x002fc60007810000 */
[----:B------:R-:W1:Y:S01]  /*be60*/  MUFU.TANH R166, R166 ;  /* 0x000000a600a67308 */ /* 0x000e620000002400 */
[----:B--2---:R-:W-:-:S07]  /*be70*/  FMNMX.FTZ R170, R162, R171, !PT ;  /* 0x000000aba2aa7209 */ /* 0x004fce0007810000 */
[----:B------:R-:W2:Y:S01]  /*be80*/  MUFU.TANH R167, R167 ;  /* 0x000000a700a77308 */ /* 0x000ea20000002400 */
[----:B0-----:R-:W-:-:S07]  /*be90*/  FMNMX.FTZ R171, R163, R170, !PT ;  /* 0x000000aaa3ab7209 */ /* 0x001fce0007810000 */
[----:B------:R-:W0:Y:S01]  /*bea0*/  MUFU.TANH R203, R203 ;  /* 0x000000cb00cb7308 */ /* 0x000e220000002400 */
[----:B-1----:R-:W-:Y:S02]  /*beb0*/  FMNMX.FTZ R170, R166, R171, !PT ;  /* 0x000000aba6aa7209 */ /* 0x002fe40007810000 */
[----:B---3--:R-:W-:-:S05]  /*bec0*/  FMNMX.FTZ R168, R181, R174, !PT ;  /* 0x000000aeb5a87209 */ /* 0x008fca0007810000 */
[----:B------:R-:W1:Y:S01]  /*bed0*/  MUFU.TANH R205, R205 ;  /* 0x000000cd00cd7308 */ /* 0x000e620000002400 */
[C---:B------:R-:W-:Y:S01]  /*bee0*/  FADD.FTZ R174, -R168.reuse, R195 ;  /* 0x000000c3a8ae7221 */ /* 0x040fe20000010100 */
[----:B------:R-:W-:-:S03]  /*bef0*/  FMUL.FTZ R213, R168, UR6 ;  /* 0x00000006a8d57c20 */ /* 0x000fc60008410000 */
[----:B------:R-:W-:Y:S01]  /*bf00*/  FMUL.FTZ R179, R174, UR6 ;  /* 0x00000006aeb37c20 */ /* 0x000fe20008410000 */
[----:B--2---:R-:W-:Y:S01]  /*bf10*/  FMNMX.FTZ R174, R167, R170, !PT ;  /* 0x000000aaa7ae7209 */ /* 0x004fe20007810000 */
        /* <DEDUP_REMOVED lines=23> */
[----:B-1----:R-:W-:Y:S01]  /*c090*/  FMNMX.FTZ R175, R209, R178, !PT ;  /* 0x000000b2d1af7209 */ /* 0x002fe20007810000 */
[----:B------:R-:W-:-:S06]  /*c0a0*/  FFMA.FTZ R178, R157, UR6, -R213 ;  /* 0x000000069db27c23 */ /* 0x000fcc00080108d5 */
[----:B------:R-:W1:Y:S01]  /*c0b0*/  MUFU.TANH R212, R212 ;  /* 0x000000d400d47308 */ /* 0x000e620000002400 */
[----:B--2---:R-:W-:-:S07]  /*c0c0*/  FMNMX.FTZ R156, R210, R175, !PT ;  /* 0x000000afd29c7209 */ /* 0x004fce0007810000 */
[----:B------:R0:W2:Y:S08]  /*c0d0*/  MUFU.EX2 R170, R179 ;  /* 0x000000b300aa7308 */ /* 0x0000b00000000800 */
[----:B------:R-:W-:Y:S01]  /*c0e0*/  MUFU.EX2 R171, R171 ;  /* 0x000000ab00ab7308 */ /* 0x000fe20000000800 */
[----:B0-----:R-:W-:-:S04]  /*c0f0*/  FMNMX.FTZ R179, R211, R156, !PT ;  /* 0x0000009cd3b37209 */ /* 0x001fc80007810000 */
[----:B-1----:R-:W-:Y:S01]  /*c100*/  FMNMX.FTZ R156, R212, R179, !PT ;  /* 0x000000b3d49c7209 */ /* 0x002fe20007810000 */
[----:B------:R-:W-:Y:S02]  /*c110*/  FFMA.FTZ R179, R159, UR6, -R213 ;  /* 0x000000069fb37c23 */ /* 0x000fe400080108d5 */
[----:B------:R-:W-:Y:S01]  /*c120*/  MUFU.EX2 R174, R174 ;  /* 0x000000ae00ae7308 */ /* 0x000fe20000000800 */
[-C--:B--2---:R-:W-:Y:S01]  /*c130*/  FMUL.FTZ R24, R24, R170.reuse ;  /* 0x000000aa18187220 */ /* 0x084fe20000410000 */
        /* <DEDUP_REMOVED lines=24> */
[----:B0-----:R-:W-:Y:S01]  /*c2c0*/  FMNMX.FTZ R157, R156, R157, !PT ;  /* 0x0000009d9c9d7209 */ /* 0x001fe20007810000 */
[-C--:B------:R-:W-:Y:S01]  /*c2d0*/  FMUL.FTZ R65, R65, R170.reuse ;  /* 0x000000aa41417220 */ /* 0x080fe20000410000 */
[-C--:B------:R-:W-:Y:S01]  /*c2e0*/  FMUL.FTZ R68, R68, R170.reuse ;  /* 0x000000aa44447220 */ /* 0x080fe20000410000 */
[-C--:B------:R-:W-:Y:S01]  /*c2f0*/  FMUL.FTZ R69, R69, R170.reuse ;  /* 0x000000aa45457220 */ /* 0x080fe20000410000 */
[-C--:B------:R-:W-:Y:S01]  /*c300*/  FMUL.FTZ R72, R72, R170.reuse ;  /* 0x000000aa48487220 */ /* 0x080fe20000410000 */
[----:B------:R-:W0:Y:S01]  /*c310*/  SHFL.BFLY PT, R156, R157, 0x1, 0x1f ;  /* 0x0c201f009d9c7f89 */ /* 0x000e2200000e0000 */
        /* <DEDUP_REMOVED lines=23> */
[----:B0-----:R-:W-:Y:S01]  /*c490*/  FMNMX.FTZ R169, R157, R156, !PT ;  /* 0x0000009c9da97209 */ /* 0x001fe20007810000 */
[----:B------:R-:W-:Y:S01]  /*c4a0*/  MUFU.EX2 R183, R183 ;  /* 0x000000b700b77308 */ /* 0x000fe20000000800 */
[-C--:B------:R-:W-:Y:S01]  /*c4b0*/  FMUL.FTZ R113, R113, R170.reuse ;  /* 0x000000aa71717220 */ /* 0x080fe20000410000 */
[-C--:B------:R-:W-:Y:S01]  /*c4c0*/  FMUL.FTZ R116, R116, R170.reuse ;  /* 0x000000aa74747220 */ /* 0x080fe20000410000 */
[-C--:B------:R-:W-:Y:S01]  /*c4d0*/  FMUL.FTZ R117, R117, R170.reuse ;  /* 0x000000aa75757220 */ /* 0x080fe20000410000 */
[----:B------:R-:W-:Y:S01]  /*c4e0*/  FADD.FTZ R156, -R169, R202 ;  /* 0x000000caa99c7221 */ /* 0x000fe20000010100 */
[-C--:B------:R-:W-:Y:S01]  /*c4f0*/  FMUL.FTZ R120, R120, R170.reuse ;  /* 0x000000aa78787220 */ /* 0x080fe20000410000 */
[-C--:B------:R-:W-:Y:S01]  /*c500*/  FMUL.FTZ R121, R121, R170.reuse ;  /* 0x000000aa79797220 */ /* 0x080fe20000410000 */
[-C--:B------:R-:W-:Y:S01]  /*c510*/  FMUL.FTZ R124, R124, R170.reuse ;  /* 0x000000aa7c7c7220 */ /* 0x080fe20000410000 */
[----:B------:R-:W-:Y:S01]  /*c520*/  FMUL.FTZ R177, R156, UR6 ;  /* 0x000000069cb17c20 */ /* 0x000fe20008410000 */
[----:B------:R-:W-:Y:S01]  /*c530*/  FMUL.FTZ R156, R169, UR6 ;  /* 0x00000006a99c7c20 */ /* 0x000fe20008410000 */
[----:B------:R-:W-:Y:S01]  /*c540*/  MUFU.EX2 R206, R206 ;  /* 0x000000ce00ce7308 */ /* 0x000fe20000000800 */
[----:B-1----:R-:W-:Y:S01]  /*c550*/  F2FP.F16.F32.PACK_AB R158, R204, R181 ;  /* 0x000000b5cc9e723e */ /* 0x002fe200000000ff */
[----:B------:R-:W-:Y:S01]  /*c560*/  FMUL.FTZ R125, R125, R170 ;  /* 0x000000aa7d7d7220 */ /* 0x000fe20000410000 */
[--C-:B------:R-:W-:Y:S01]  /*c570*/  FFMA.FTZ R213, R152, UR6, -R156.reuse ;  /* 0x0000000698d57c23 */ /* 0x100fe2000801089c */
[----:B------:R-:W-:Y:S01]  /*c580*/  FFMA.FTZ R202, R153, UR6, -R156 ;  /* 0x0000000699ca7c23 */ /* 0x000fe2000801089c */
[----:B------:R-:W-:-:S02]  /*c590*/  VIADD R152, R185, 0x38840 ;  /* 0x00038840b9987836 */ /* 0x000fc40000000000 */
[--C-:B------:R-:W-:Y:S01]  /*c5a0*/  FFMA.FTZ R214, R154, UR6, -R156.reuse ;  /* 0x000000069ad67c23 */ /* 0x100fe2000801089c */
[----:B------:R-:W-:Y:S01]  /*c5b0*/  @!P1 IMAD R153, R194, 0x40, R191 ;  /* 0x00000040c2999824 */ /* 0x000fe200078e02bf */
[----:B------:R-:W0:Y:S01]  /*c5c0*/  MUFU.EX2 R177, R177 ;  /* 0x000000b100b17308 */ /* 0x000e220000000800 */
[----:B------:R-:W-:Y:S01]  /*c5d0*/  FFMA.FTZ R215, R155, UR6, -R156 ;  /* 0x000000069bd77c23 */ /* 0x000fe2000801089c */
[----:B------:R-:W-:Y:S01]  /*c5e0*/  PRMT R152, R197, 0x654, R152 ;  /* 0x00000654c5987816 */ /* 0x000fe20000000098 */
        /* <DEDUP_REMOVED lines=10> */
[----:B------:R1:W-:Y:S01]  /*c690*/  SYNCS.ARRIVE.TRANS64.RED.A1T0 RZ, [R152+URZ], RZ ;  /* 0x000000ff98ff79a7 */ /* 0x0003e2000810043f */
[--C-:B------:R-:W-:Y:S01]  /*c6a0*/  FFMA.FTZ R207, R209, UR6, -R156.reuse ;  /* 0x00000006d1cf7c23 */ /* 0x100fe2000801089c */
[--C-:B------:R-:W-:Y:S01]  /*c6b0*/  FFMA.FTZ R210, R210, UR6, -R156.reuse ;  /* 0x00000006d2d27c23 */ /* 0x100fe2000801089c */
[----:B------:R-:W-:Y:S01]  /*c6c0*/  FFMA.FTZ R211, R212, UR6, -R156 ;  /* 0x00000006d4d37c23 */ /* 0x000fe2000801089c */
[----:B------:R-:W-:Y:S01]  /*c6d0*/  @!P1 STS [R153+0x38400], R170 ;  /* 0x038400aa99009388 */ /* 0x000fe20000000800 */
[----:B------:R-:W-:Y:S01]  /*c6e0*/  MUFU.EX2 R202, R202 ;  /* 0x000000ca00ca7308 */ /* 0x000fe20000000800 */
[----:B------:R-:W-:Y:S01]  /*c6f0*/  IMAD R209, R22, 0x1000, R192 ;  /* 0x0000100016d17824 */ /* 0x000fe200078e02c0 */
[----:B------:R-:W-:Y:S01]  /*c700*/  F2FP.F16.F32.PACK_AB R154, R178, R175 ;  /* 0x000000afb29a723e */ /* 0x000fe200000000ff */
[----:B0-----:R0:W-:Y:S01]  /*c710*/  @!P1 STS [R153+0x38420], R177 ;  /* 0x038420b199009388 */ /* 0x0011e20000000800 */
[----:B-1----:R-:W-:Y:S01]  /*c720*/  F2FP.F16.F32.PACK_AB R152, R174, R171 ;  /* 0x000000abae98723e */ /* 0x002fe200000000ff */
[----:B------:R-:W-:Y:S01]  /*c730*/  FMUL.FTZ R26, R26, R177 ;  /* 0x000000b11a1a7220 */ /* 0x000fe20000410000 */
[----:B------:R-:W-:Y:S01]  /*c740*/  F2FP.F16.F32.PACK_AB R156, R182, R179 ;  /* 0x000000b3b69c723e */ /* 0x000fe200000000ff */
[-C--:B------:R-:W-:Y:S01]  /*c750*/  FMUL.FTZ R27, R27, R177.reuse ;  /* 0x000000b11b1b7220 */ /* 0x080fe20000410000 */
[----:B------:R-:W0:Y:S01]  /*c760*/  MUFU.EX2 R213, R213 ;  /* 0x000000d500d57308 */ /* 0x000e220000000800 */
[----:B------:R-:W-:Y:S01]  /*c770*/  R2UR UR10, R209 ;  /* 0x00000000d10a72ca */ /* 0x000fe200000e0000 */
[----:B------:R-:W-:Y:S01]  /*c780*/  FMUL.FTZ R30, R30, R177 ;  /* 0x000000b11e1e7220 */ /* 0x000fe20000410000 */
[----:B------:R-:W-:Y:S01]  /*c790*/  F2FP.F16.F32.PACK_AB R160, R206, R183 ;  /* 0x000000b7cea0723e */ /* 0x000fe200000000ff */
        /* <DEDUP_REMOVED lines=87> */
[----:B------:R-:W-:Y:S01]  /*cd10*/  FMUL.FTZ R149, R149, R170 ;  /* 0x000000aa95957220 */ /* 0x000fe20000410000 */
[-C--:B------:R-:W-:Y:S01]  /*cd20*/  FMUL.FTZ R150, R150, R177.reuse ;  /* 0x000000b196967220 */ /* 0x080fe20000410000 */
[----:B------:R-:W-:Y:S01]  /*cd30*/  FMUL.FTZ R151, R151, R177 ;  /* 0x000000b197977220 */ /* 0x000fe20000410000 */
[----:B------:R0:W-:Y:S01]  /*cd40*/  STSM.16.M88.4 [R187+0x36400], R152 ;  /* 0x03640098bb007844 */ /* 0x0001e20000000200 */
[----:B------:R-:W-:Y:S01]  /*cd50*/  VIADD R212, R209, 0x80 ;  /* 0x00000080d1d47836 */ /* 0x000fe20000000000 */
[----:B------:R-:W2:Y:S01]  /*cd60*/  MUFU.EX2 R208, R208 ;  /* 0x000000d000d07308 */ /* 0x000ea20000000800 */
[----:B-1----:R-:W-:Y:S01]  /*cd70*/  F2FP.F16.F32.PACK_AB R161, R220, R203 ;  /* 0x000000cbdca1723e */ /* 0x002fe200000000ff */
[----:B------:R0:W-:Y:S01]  /*cd80*/  STSM.16.M88.4 [R186], R156 ;  /* 0x0000009cba007844 */ /* 0x0001e20000000200 */
[----:B------:R-:W-:Y:S01]  /*cd90*/  FFMA.FTZ R21, R170, R21, R171 ;  /* 0x00000015aa157223 */ /* 0x000fe200000100ab */
[----:B------:R-:W-:-:S03]  /*cda0*/  FFMA.FTZ R20, R177, R20, R202 ;  /* 0x00000014b1147223 */ /* 0x000fc600000100ca */
[----:B------:R-:W-:Y:S01]  /*cdb0*/  FADD.FTZ R174, R174, R21 ;  /* 0x00000015aeae7221 */ /* 0x000fe20000010000 */
[----:B------:R-:W-:Y:S01]  /*cdc0*/  MUFU.EX2 R173, R173 ;  /* 0x000000ad00ad7308 */ /* 0x000fe20000000800 */
[----:B------:R-:W-:Y:S02]  /*cdd0*/  FADD.FTZ R213, R213, R20 ;  /* 0x00000014d5d57221 */ /* 0x000fe40000010000 */
[----:B------:R-:W-:Y:S02]  /*cde0*/  FADD.FTZ R175, R175, R174 ;  /* 0x000000aeafaf7221 */ /* 0x000fe40000010000 */
[----:B------:R-:W-:Y:S02]  /*cdf0*/  FADD.FTZ R214, R214, R213 ;  /* 0x000000d5d6d67221 */ /* 0x000fe40000010000 */
[----:B------:R-:W-:Y:S01]  /*ce00*/  FADD.FTZ R178, R178, R175 ;  /* 0x000000afb2b27221 */ /* 0x000fe20000010000 */
[----:B------:R-:W1:Y:S01]  /*ce10*/  MUFU.EX2 R176, R176 ;  /* 0x000000b000b07308 */ /* 0x000e620000000800 */
        /* <DEDUP_REMOVED lines=11> */
[----:B-1----:R-:W-:Y:S01]  /*ced0*/  F2FP.F16.F32.PACK_AB R164, R176, R173 ;  /* 0x000000adb0a4723e */ /* 0x002fe200000000ff */
        /* <DEDUP_REMOVED lines=9> */
[----:B------:R-:W1:Y:S01]  /*cf70*/  MUFU.EX2 R210, R210 ;  /* 0x000000d200d27308 */ /* 0x000e620000000800 */
[----:B--2---:R-:W-:Y:S01]  /*cf80*/  F2FP.F16.F32.PACK_AB R166, R201, R180 ;  /* 0x000000b4c9a6723e */ /* 0x004fe200000000ff */
[----:B------:R-:W-:Y:S01]  /*cf90*/  FADD.FTZ R172, R172, R195 ;  /* 0x000000c3acac7221 */ /* 0x000fe20000010000 */
[----:B------:R-:W-:-:S03]  /*cfa0*/  FADD.FTZ R208, R208, R205 ;  /* 0x000000cdd0d07221 */ /* 0x000fc60000010000 */
[----:B------:R-:W-:Y:S02]  /*cfb0*/  FADD.FTZ R173, R173, R172 ;  /* 0x000000acadad7221 */ /* 0x000fe40000010000 */
[----:B------:R-:W2:Y:S02]  /*cfc0*/  MUFU.EX2 R194, R194 ;  /* 0x000000c200c27308 */ /* 0x000ea40000000800 */
[----:B------:R-:W-:-:S04]  /*cfd0*/  FADD.FTZ R173, R176, R173 ;  /* 0x000000adb0ad7221 */ /* 0x000fc80000010000 */
[----:B------:R-:W-:Y:S02]  /*cfe0*/  FADD.FTZ R180, R180, R173 ;  /* 0x000000adb4b47221 */ /* 0x000fe40000010000 */
[----:B------:R-:W3:Y:S01]  /*cff0*/  MUFU.EX2 R211, R211 ;  /* 0x000000d300d37308 */ /* 0x000ee20000000800 */
[----:B-1----:R-:W-:Y:S01]  /*d000*/  F2FP.F16.F32.PACK_AB R165, R210, R207 ;  /* 0x000000cfd2a5723e */ /* 0x002fe200000000ff */
[----:B------:R-:W-:Y:S01]  /*d010*/  FADD.FTZ R207, R207, R208 ;  /* 0x000000d0cfcf7221 */ /* 0x000fe20000010000 */
[----:B------:R-:W-:-:S03]  /*d020*/  FADD.FTZ R21, R201, R180 ;  /* 0x000000b4c9157221 */ /* 0x000fc60000010000 */
[----:B------:R-:W-:-:S04]  /*d030*/  FADD.FTZ R207, R210, R207 ;  /* 0x000000cfd2cf7221 */ /* 0x000fc80000010000 */
[----:B--2---:R-:W-:Y:S01]  /*d040*/  FADD.FTZ R20, R194, R207 ;  /* 0x000000cfc2147221 */ /* 0x004fe20000010000 */
[----:B---3--:R-:W-:-:S03]  /*d050*/  F2FP.F16.F32.PACK_AB R167, R211, R194 ;  /* 0x000000c2d3a7723e */ /* 0x008fc600000000ff */
[----:B------:R-:W-:Y:S02]  /*d060*/  FADD.FTZ R20, R211, R20 ;  /* 0x00000014d3147221 */ /* 0x000fe40000010000 */
[----:B------:R0:W-:Y:S01]  /*d070*/  STSM.16.M88.4 [R188], R164 ;  /* 0x000000a4bc007844 */ /* 0x0001e20000000200 */
[----:B------:R-:W-:-:S06]  /*d080*/  WARPGROUP.ARRIVE ;  /* 0x00000000000079c5 */ /* 0x000fcc0000000000 */
[----:B------:R-:W-:Y:S01]  /*d090*/  HGMMA.64x256x16.F32 R24, R152, gdesc[UR8].tnspB, R24, gsb0 ;  /* 0x43e0000898187df0 */ /* 0x000fe20008000818 */
[----:B------:R-:W-:Y:S01]  /*d0a0*/  R2UR UR10, R212 ;  /* 0x00000000d40a72ca */ /* 0x000fe200000e0000 */
[----:B------:R-:W-:Y:S01]  /*d0b0*/  UMOV UR11, 0x40000040 ;  /* 0x40000040000b7882 */ /* 0x000fe20000000000 */
[C---:B------:R-:W-:Y:S02]  /*d0c0*/  VIADD R212, R209.reuse, 0x100 ;  /* 0x00000100d1d47836 */ /* 0x040fe40000000000 */
[----:B------:R-:W-:Y:S01]  /*d0d0*/  VIADD R209, R209, 0x180 ;  /* 0x00000180d1d17836 */ /* 0x000fe20000000000 */
[----:B------:R-:W-:Y:S02]  /*d0e0*/  WARPGROUP.DEPBAR.LE gsb0, 0x0 ;  /* 0x00008000000079c5 */ /* 0x000fe40000010000 */
[----:B------:R-:W-:-:S15]  /*d0f0*/  WARPGROUP.ARRIVE ;  /* 0x00000000000079c5 */ /* 0x000fde0000000000 */
[----:B------:R-:W-:-:S05]  /*d100*/  NOP ;  /* 0x0000000000007918 */ /* 0x000fca0000000000 */
        /* <DEDUP_REMOVED lines=24> */
.L_x_4273:
[----:B------:R-:W-:Y:S01]  /*d290*/  R2UR UR7, R196 ;  /* 0x00000000c40772ca */ /* 0x000fe200000e0000 */
[----:B------:R-:W-:Y:S01]  /*d2a0*/  IMAD.MOV.U32 R202, RZ, RZ, R169 ;  /* 0x000000ffffca7224 */ /* 0x000fe200078e00a9 */
[----:B------:R-:W-:Y:S01]  /*d2b0*/  IADD3 R152, R185, 0x38860, RZ ;  /* 0x00038860b9987810 */ /* 0x000fe20007ffe0ff */
[----:B------:R-:W-:Y:S02]  /*d2c0*/  IMAD.MOV.U32 R195, RZ, RZ, R168 ;  /* 0x000000ffffc37224 */ /* 0x000fe400078e00a8 */
[----:B------:R-:W-:Y:S01]  /*d2d0*/  IMAD.MOV.U32 R194, RZ, RZ, R22 ;  /* 0x000000ffffc27224 */ /* 0x000fe200078e0016 */
[----:B------:R-:W-:-:S04]  /*d2e0*/  PRMT R152, R197, 0x654, R152 ;  /* 0x00000654c5987816 */ /* 0x000fc80000000098 */
[----:B------:R1:W-:Y:S03]  /*d2f0*/  SYNCS.ARRIVE.TRANS64.RED.A1T0 RZ, [R152+URZ], RZ ;  /* 0x000000ff98ff79a7 */ /* 0x0003e6000810043f */
[C---:B------:R-:W-:Y:S01]  /*d300*/  ISETP.GT.AND P1, PT, R200.reuse, UR7, PT ;  /* 0x00000007c8007c0c */ /* 0x040fe2000bf24270 */
[----:B------:R-:W-:-:S12]  /*d310*/  VIADD R200, R200, 0xffffffff ;  /* 0xffffffffc8c87836 */ /* 0x000fd80000000000 */
[----:B-1----:R-:W-:Y:S05]  /*d320*/  @P1 BRA `(.L_x_4274) ;  /* 0xffffffd000301947 */ /* 0x002fea000383ffff */
.L_x_4263:
[----:B------:R-:W1:Y:S01]  /*d330*/  SHFL.BFLY PT, R0, R21, 0x2, 0x1f ;  /* 0x0c401f0015007f89 */ /* 0x000e6200000e0000 */
[----:B------:R-:W-:Y:S08]  /*d340*/  BAR.ARV 0x8, 0x100 ;  /* 0x0204000000007b1d */ /* 0x000ff00000002000 */
[----:B------:R-:W-:Y:S01]  /*d350*/  BAR.SYNC.DEFER_BLOCKING 0xf, 0x100 ;  /* 0x03c4000000007b1d */ /* 0x000fe20000010000 */
[----:B------:R-:W-:Y:S01]  /*d360*/  ISETP.NE.AND P0, PT, R193, RZ, PT ;  /* 0x000000ffc100720c */ /* 0x000fe20003f05270 */
[----:B------:R-:W-:-:S02]  /*d370*/  IMAD R191, R22, 0x40, R191 ;  /* 0x0000004016bf7824 */ /* 0x000fc400078e02bf */
[----:B------:R-:W-:Y:S02]  /*d380*/  IMAD.U32 R9, RZ, RZ, UR6 ;  /* 0x00000006ff097e24 */ /* 0x000fe4000f8e00ff */
[----:B------:R-:W2:Y:S01]  /*d390*/  SHFL.BFLY PT, R5, R20, 0x2, 0x1f ;  /* 0x0c401f0014057f89 */ /* 0x000ea200000e0000 */
[----:B-1----:R-:W-:-:S07]  /*d3a0*/  FADD.FTZ R2, R0, R21 ;  /* 0x0000001500027221 */ /* 0x002fce0000010000 */
[----:B------:R-:W-:Y:S01]  /*d3b0*/  @!P0 IMAD R198, R191, 0x4, R198 ;  /* 0x00000004bfc68824 */ /* 0x000fe200078e02c6 */
[----:B------:R-:W1:Y:S01]  /*d3c0*/  SHFL.BFLY PT, R3, R2, 0x1, 0x1f ;  /* 0x0c201f0002037f89 */ /* 0x000e6200000e0000 */
[----:B--2---:R-:W-:-:S05]  /*d3d0*/  FADD.FTZ R5, R5, R20 ;  /* 0x0000001405057221 */ /* 0x004fca0000010000 */
[----:B------:R-:W2:Y:S01]  /*d3e0*/  SHFL.BFLY PT, R0, R5, 0x1, 0x1f ;  /* 0x0c201f0005007f89 */ /* 0x000ea200000e0000 */
[----:B-1----:R-:W-:Y:S01]  /*d3f0*/  FADD.FTZ R4, R2, R3 ;  /* 0x0000000302047221 */ /* 0x002fe20000010000 */
[----:B------:R-:W-:Y:S02]  /*d400*/  IMAD.MOV.U32 R3, RZ, RZ, RZ ;  /* 0x000000ffff037224 */ /* 0x000fe400078e00ff */
[----:B------:R-:W-:Y:S02]  /*d410*/  IMAD.MOV.U32 R2, RZ, RZ, -0x800000 ;  /* 0xff800000ff027424 */ /* 0x000fe400078e00ff */
[----:B------:R-:W-:-:S13]  /*d420*/  FSETP.NE.FTZ.AND P1, PT, R4, RZ, PT ;  /* 0x000000ff0400720b */ /* 0x000fda0003f35000 */
[----:B------:R-:W1:Y:S01]  /*d430*/  @P1 MUFU.RCP R3, R4 ;  /* 0x0000000400031308 */ /* 0x000e620000001000 */
[----:B--2---:R-:W-:Y:S01]  /*d440*/  FADD.FTZ R6, R5, R0 ;  /* 0x0000000005067221 */ /* 0x004fe20000010000 */
[----:B------:R-:W-:-:S04]  /*d450*/  IMAD.MOV.U32 R0, RZ, RZ, RZ ;  /* 0x000000ffff007224 */ /* 0x000fc800078e00ff */
[----:B------:R-:W-:Y:S02]  /*d460*/  FSETP.NE.FTZ.AND P2, PT, R6, RZ, PT ;  /* 0x000000ff0600720b */ /* 0x000fe40003f55000 */
[----:B------:R-:W-:Y:S01]  /*d470*/  @P1 MUFU.LG2 R5, R4 ;  /* 0x0000000400051308 */ /* 0x000fe20000000c00 */
[----:B-1----:R1:W-:Y:S01]  /*d480*/  @!P0 STS [R198+0x38400], R3 ;  /* 0x03840003c6008388 */ /* 0x0023e20000000800 */
[-C--:B------:R-:W-:Y:S01]  /*d490*/  FMUL.FTZ R24, R24, R3.reuse ;  /* 0x0000000318187220 */ /* 0x080fe20000410000 */
[----:B------:R-:W-:-:S08]  /*d4a0*/  FMUL.FTZ R25, R25, R3 ;  /* 0x0000000319197220 */ /* 0x000fd00000410000 */
[----:B------:R-:W2:Y:S01]  /*d4b0*/  @P2 MUFU.RCP R0, R6 ;  /* 0x0000000600002308 */ /* 0x000ea20000001000 */
[-C--:B------:R-:W-:Y:S01]  /*d4c0*/  FMUL.FTZ R28, R28, R3.reuse ;  /* 0x000000031c1c7220 */ /* 0x080fe20000410000 */
[-C--:B------:R-:W-:Y:S01]  /*d4d0*/  FMUL.FTZ R29, R29, R3.reuse ;  /* 0x000000031d1d7220 */ /* 0x080fe20000410000 */
[-C--:B------:R-:W-:Y:S01]  /*d4e0*/  FMUL.FTZ R32, R32, R3.reuse ;  /* 0x0000000320207220 */ /* 0x080fe20000410000 */
[-C--:B------:R-:W-:Y:S01]  /*d4f0*/  FMUL.FTZ R33, R33, R3.reuse ;  /* 0x0000000321217220 */ /* 0x080fe20000410000 */
[-C--:B------:R-:W-:Y:S01]  /*d500*/  FMUL.FTZ R36, R36, R3.reuse ;  /* 0x0000000324247220 */ /* 0x080fe20000410000 */
[-C--:B------:R-:W-:Y:S01]  /*d510*/  FMUL.FTZ R37, R37, R3.reuse ;  /* 0x0000000325257220 */ /* 0x080fe20000410000 */
[-C--:B------:R-:W-:Y:S01]  /*d520*/  FMUL.FTZ R40, R40, R3.reuse ;  /* 0x0000000328287220 */ /* 0x080fe20000410000 */
[----:B------:R3:W4:Y:S01]  /*d530*/  @P2 MUFU.LG2 R7, R6 ;  /* 0x0000000600072308 */ /* 0x0007220000000c00 */
        /* <DEDUP_REMOVED lines=56> */
[----:B-1----:R-:W-:Y:S01]  /*d8c0*/  MOV R3, UR6 ;  /* 0x0000000600037c02 */ /* 0x002fe20008000f00 */
[----:B------:R-:W-:Y:S01]  /*d8d0*/  @P2 FMUL.FTZ R9, R9, 0.69314718246459960938 ;  /* 0x3f31721809092820 */ /* 0x000fe20000410000 */
[----:B---3--:R-:W-:Y:S01]  /*d8e0*/  @P1 FMUL.FTZ R6, R5, 0.69314718246459960938 ;  /* 0x3f31721805061820 */ /* 0x008fe20000410000 */
[----:B----4-:R-:W-:Y:S01]  /*d8f0*/  @P2 FMUL.FTZ R8, R7, 0.69314718246459960938 ;  /* 0x3f31721807082820 */ /* 0x010fe20000410000 */
[----:B------:R-:W-:-:S02]  /*d900*/  IMAD.MOV.U32 R4, RZ, RZ, -0x800000 ;  /* 0xff800000ff047424 */ /* 0x000fc400078e00ff */
        /* <DEDUP_REMOVED lines=68> */
[----:B--2---:R-:W-:Y:S06]  /*dd50*/  BAR.ARV 0xe, 0x100 ;  /* 0x0384000000007b1d */ /* 0x004fec0000002000 */
.L_x_4232:
[----:B------:R-:W-:Y:S05]  /*dd60*/  @P0 BRA `(.L_x_4275) ;  /* 0x0000002400080947 */ /* 0x000fea0003800000 */
[----:B------:R-:W2:Y:S01]  /*dd70*/  LDL R156, [R1] ;  /* 0x00000000019c7983 */ /* 0x000ea20000100800 */
[----:B------:R-:W1:Y:S01]  /*dd80*/  S2UR UR5, SR_CgaCtaId ;  /* 0x00000000000579c3 */ /* 0x000e620000008800 */
[----:B------:R-:W-:Y:S01]  /*dd90*/  UMOV UR4, 0x400 ;  /* 0x0000040000047882 */ /* 0x000fe20000000000 */
[----:B------:R-:W3:Y:S06]  /*dda0*/  S2R R0, SR_TID.X ;  /* 0x0000000000007919 */ /* 0x000eec0000002100 */
[----:B------:R-:W4:Y:S08]  /*ddb0*/  S2UR UR6, SR_CTAID.Y ;  /* 0x00000000000679c3 */ /* 0x000f300000002600 */
[----:B------:R-:W4:Y:S08]  /*ddc0*/  LDC R10, c[0x0][0xd50] ;  /* 0x00035400ff0a7b82 */ /* 0x000f300000000800 */
[----:B------:R-:W5:Y:S01]  /*ddd0*/  LDC R6, c[0x0][0xce8] ;  /* 0x00033a00ff067b82 */ /* 0x000f620000000800 */
[----:B-1----:R-:W-:-:S04]  /*dde0*/  ULEA UR4, UR5, UR4, 0x18 ;  /* 0x0000000405047291 */ /* 0x002fc8000f8ec03f */
[----:B------:R-:W-:-:S04]  /*ddf0*/  UIADD3 UR4, UR4, 0x38820, URZ ;  /* 0x0003882004047890 */ /* 0x000fc8000fffe03f */
[----:B------:R-:W-:Y:S01]  /*de00*/  UPRMT UR4, URZ, 0x654, UR4 ;  /* 0x000006543f047896 */ /* 0x000fe20008000004 */
[----:B------:R-:W-:Y:S01]  /*de10*/  BAR.SYNC.DEFER_BLOCKING 0x1, 0x100 ;  /* 0x0044000000007b1d */ /* 0x000fe20000010000 */
[----:B---3--:R-:W-:-:S05]  /*de20*/  VIADD R20, R0, 0xffffff80 ;  /* 0xffffff8000147836 */ /* 0x008fca0000000000 */
[----:B------:R-:W-:-:S04]  /*de30*/  SHF.R.S32.HI R21, RZ, 0x1f, R20 ;  /* 0x0000001fff157819 */ /* 0x000fc80000011414 */
[----:B------:R-:W-:-:S04]  /*de40*/  LEA.HI R9, R21, R20, RZ, 0x7 ;  /* 0x0000001415097211 */ /* 0x000fc800078f38ff */
[----:B------:R-:W-:Y:S02]  /*de50*/  SHF.R.S32.HI R0, RZ, 0x7, R9 ;  /* 0x00000007ff007819 */ /* 0x000fe40000011409 */
[----:B------:R-:W-:Y:S02]  /*de60*/  LOP3.LUT R5, R9, 0xffffff80, RZ, 0xc0, !PT ;  /* 0xffffff8009057812 */ /* 0x000fe400078ec0ff */
[----:B-----5:R-:W-:Y:S01]  /*de70*/  ISETP.NE.AND P1, PT, R6, 0x1, PT ;  /* 0x000000010600780c */ /* 0x020fe20003f25270 */
[----:B------:R-:W1:Y:S02]  /*de80*/  SHFL.IDX PT, R7, R0, RZ, 0x1f ;  /* 0x00001fff00077589 */ /* 0x000e6400000e0000 */
[----:B------:R-:W-:Y:S01]  /*de90*/  IMAD.IADD R8, R20, 0x1, -R5 ;  /* 0x0000000114087824 */ /* 0x000fe200078e0a05 */
[----:B------:R-:W-:Y:S04]  /*dea0*/  SYNCS.ARRIVE.TRANS64.RED.A1T0 RZ, [UR4], RZ ;  /* 0x000000ffffff79a7 */ /* 0x000fe80008100404 */
[----:B------:R-:W-:-:S02]  /*deb0*/  SHF.R.S32.HI R155, RZ, 0x1f, R8 ;  /* 0x0000001fff9b7819 */ /* 0x000fc40000011408 */
[----:B-1----:R-:W-:Y:S02]  /*dec0*/  ISETP.NE.AND P0, PT, R7, RZ, PT ;  /* 0x000000ff0700720c */ /* 0x002fe40003f05270 */
[----:B------:R-:W-:-:S04]  /*ded0*/  LEA.HI R7, R155, R8, RZ, 0x2 ;  /* 0x000000089b077211 */ /* 0x000fc800078f10ff */
[----:B------:R-:W-:Y:S02]  /*dee0*/  SHF.R.S32.HI R154, RZ, 0x2, R7 ;  /* 0x00000002ff9a7819 */ /* 0x000fe40000011407 */
[----:B--2---:R-:W-:-:S13]  /*def0*/  R2UR UR7, R156 ;  /* 0x000000009c0772ca */ /* 0x004fda00000e0000 */
[----:B------:R-:W-:-:S04]  /*df00*/  IMAD R3, RZ, RZ, -UR7 ;  /* 0x80000007ff037e24 */ /* 0x000fc8000f8e02ff */
[----:B----4-:R-:W-:Y:S01]  /*df10*/  IMAD R3, R10, R3, UR6 ;  /* 0x000000060a037e24 */ /* 0x010fe2000f8e0203 */
[----:B------:R-:W-:-:S04]  /*df20*/  USHF.R.S32.HI UR6, URZ, 0x1f, UR7 ;  /* 0x0000001f3f067899 */ /* 0x000fc80008011407 */
[----:B------:R-:W-:Y:S01]  /*df30*/  SHF.R.S32.HI R5, RZ, 0x1f, R3 ;  /* 0x0000001fff057819 */ /* 0x000fe20000011403 */
[----:B------:R-:W-:Y:S07]  /*df40*/  @P0 BRA `(.L_x_4276) ;  /* 0x0000000400480947 */ /* 0x000fee0003800000 */
[----:B------:R-:W1:Y:S01]  /*df50*/  LDC R16, c[0x0][0xce8] ;  /* 0x00033a00ff107b82 */ /* 0x000e620000000800 */
[----:B------:R-:W-:Y:S01]  /*df60*/  LOP3.LUT R9, R9, 0xffffff80, RZ, 0xc0, !PT ;  /* 0xffffff8009097812 */ /* 0x000fe200078ec0ff */
[----:B------:R-:W2:Y:S01]  /*df70*/  S2R R22, SR_CTAID.X ;  /* 0x0000000000167919 */ /* 0x000ea20000002500 */
[----:B------:R-:W-:Y:S01]  /*df80*/  LEA.HI R11, R21, R20, RZ, 0x2 ;  /* 0x00000014150b7211 */ /* 0x000fe200078f10ff */
[----:B------:R-:W-:Y:S01]  /*df90*/  ULDC.64 UR4, c[0x0][0xcd0] ;  /* 0x0003340000047ab9 */ /* 0x000fe20000000a00 */
[----:B------:R-:W-:Y:S01]  /*dfa0*/  R2UR UR10, R156 ;  /* 0x000000009c0a72ca */ /* 0x000fe200000e0000 */
[C---:B------:R-:W-:Y:S01]  /*dfb0*/  IMAD.IADD R23, R20.reuse, 0x1, -R9 ;  /* 0x0000000114177824 */ /* 0x040fe200078e0a09 */
[----:B------:R-:W-:Y:S01]  /*dfc0*/  LOP3.LUT R11, R11, 0xfffffffc, RZ, 0xc0, !PT ;  /* 0xfffffffc0b0b7812 */ /* 0x000fe200078ec0ff */
[----:B------:R-:W3:Y:S03]  /*dfd0*/  S2UR UR7, SR_CTAID.Z ;  /* 0x00000000000779c3 */ /* 0x000ee60000002700 */
[----:B------:R-:W-:Y:S01]  /*dfe0*/  SHF.R.S32.HI R10, RZ, 0x1f, R23 ;  /* 0x0000001fff0a7819 */ /* 0x000fe20000011417 */
[----:B------:R-:W-:-:S03]  /*dff0*/  IMAD.IADD R11, R20, 0x1, -R11 ;  /* 0x00000001140b7824 */ /* 0x000fc600078e0a0b */
[CC--:B0-----:R-:W-:Y:S01]  /*e000*/  LEA.HI R152, R10.reuse, R23.reuse, RZ, 0x2 ;  /* 0x000000170a987211 */ /* 0x0c1fe200078f10ff */
[----:B------:R-:W0:Y:S01]  /*e010*/  LDC.64 R18, c[0x0][0xcd8] ;  /* 0x00033600ff127b82 */ /* 0x000e220000000a00 */
[----:B------:R-:W-:Y:S01]  /*e020*/  LEA.HI R10, R10, R23, RZ, 0x5 ;  /* 0x000000170a0a7211 */ /* 0x000fe200078f28ff */
[----:B------:R-:W-:Y:S01]  /*e030*/  UIMAD.WIDE.U32 UR8, UR10, UR4, URZ ;  /* 0x000000040a0872a5 */ /* 0x000fe2000f8e003f */
[--C-:B------:R-:W-:Y:S01]  /*e040*/  SHF.R.S32.HI R9, RZ, 0x2, R152.reuse ;  /* 0x00000002ff097819 */ /* 0x100fe20000011498 */
[----:B------:R-:W-:Y:S01]  /*e050*/  UIMAD UR4, UR6, UR4, URZ ;  /* 0x00000004060472a4 */ /* 0x000fe2000f8e023f */
[----:B------:R-:W-:Y:S02]  /*e060*/  SHF.R.S32.HI R12, RZ, 0x1f, R152 ;  /* 0x0000001fff0c7819 */ /* 0x000fe40000011498 */
[----:B------:R-:W-:Y:S01]  /*e070*/  SHF.R.S32.HI R10, RZ, 0x5, R10 ;  /* 0x00000005ff0a7819 */ /* 0x000fe2000001140a */
[----:B------:R-:W-:Y:S01]  /*e080*/  UIMAD UR4, UR10, UR5, UR4 ;  /* 0x000000050a0472a4 */ /* 0x000fe2000f8e0204 */
[----:B-1----:R-:W-:-:S02]  /*e090*/  ISETP.NE.AND P0, PT, R16, 0x1, PT ;  /* 0x000000011000780c */ /* 0x002fc40003f05270 */
[----:B------:R-:W-:Y:S01]  /*e0a0*/  LEA.HI R12, R12, R9, RZ, 0x3 ;  /* 0x000000090c0c7211 */ /* 0x000fe200078f18ff */
[----:B------:R-:W-:Y:S01]  /*e0b0*/  UIADD3 UR4, UR9, UR4, URZ ;  /* 0x0000000409047290 */ /* 0x000fe2000fffe03f */
[----:B------:R-:W-:Y:S02]  /*e0c0*/  LOP3.LUT R152, R152, 0x7ffffffc, RZ, 0xc0, !PT ;  /* 0x7ffffffc98987812 */ /* 0x000fe400078ec0ff */
[----:B------:R-:W-:Y:S01]  /*e0d0*/  LOP3.LUT R12, R12, 0xfffffff8, RZ, 0xc0, !PT ;  /* 0xfffffff80c0c7812 */ /* 0x000fe200078ec0ff */
[----:B---3--:R-:W-:Y:S02]  /*e0e0*/  USHF.R.S32.HI UR5, URZ, 0x1f, UR7 ;  /* 0x0000001f3f057899 */ /* 0x008fe40008011407 */
[----:B------:R-:W-:Y:S01]  /*e0f0*/  IMAD.IADD R152, R23, 0x1, -R152 ;  /* 0x0000000117987824 */ /* 0x000fe200078e0a98 */
[----:B------:R-:W-:Y:S02]  /*e100*/  IADD3 R9, R9, -R12, RZ ;  /* 0x8000000c09097210 */ /* 0x000fe40007ffe0ff */
[----:B------:R-:W-:Y:S01]  /*e110*/  LEA.HI R12, R11, R11, RZ, 0x1 ;  /* 0x0000000b0b0c7211 */ /* 0x000fe200078f08ff */
[----:B------:R-:W1:Y:S01]  /*e120*/  @P0 LDC R14, c[0x0][0xcec] ;  /* 0x00033b00ff0e0b82 */ /* 0x000e620000000800 */
[----:B------:R-:W-:-:S02]  /*e130*/  IMAD.SHL.U32 R152, R152, 0x2, RZ ;  /* 0x0000000298987824 */ /* 0x000fc400078e00ff */
[----:B------:R-:W-:Y:S01]  /*e140*/  LOP3.LUT R12, R12, 0x1ffffffe, RZ, 0xc0, !PT ;  /* 0x1ffffffe0c0c7812 */ /* 0x000fe200078ec0ff */
[----:B------:R-:W-:Y:S02]  /*e150*/  IMAD R153, R10, 0x10, R9 ;  /* 0x000000100a997824 */ /* 0x000fe400078e0209 */
[----:B------:R-:W-:Y:S02]  /*e160*/  IMAD.U32 R10, RZ, RZ, UR8 ;  /* 0x00000008ff0a7e24 */ /* 0x000fe4000f8e00ff */
[----:B------:R-:W3:Y:S01]  /*e170*/  @P0 LDC R17, c[0x0][0xcf0] ;  /* 0x00033c00ff110b82 */ /* 0x000ee20000000800 */
[----:B------:R-:W-:Y:S02]  /*e180*/  IMAD.IADD R12, R11, 0x1, -R12 ;  /* 0x000000010b0c7824 */ /* 0x000fe400078e0a0c */
[----:B------:R-:W-:Y:S02]  /*e190*/  IMAD.U32 R11, RZ, RZ, UR9 ;  /* 0x00000009ff0b7e24 */ /* 0x000fe4000f8e00ff */
[----:B------:R-:W-:-:S02]  /*e1a0*/  IMAD R9, R12, 0x8, R153 ;  /* 0x000000080c097824 */ /* 0x000fc400078e0299 */
[----:B0-----:R-:W-:Y:S02]  /*e1b0*/  IMAD R12, R18, UR5, RZ ;  /* 0x00000005120c7c24 */ /* 0x001fe4000f8e02ff */
[----:B--2---:R-:W-:Y:S02]  /*e1c0*/  IMAD R9, R22, 0x40, R9 ;  /* 0x0000004016097824 */ /* 0x004fe400078e0209 */
[----:B------:R-:W-:Y:S01]  /*e1d0*/  IMAD.U32 R11, RZ, RZ, UR4 ;  /* 0x00000004ff0b7e24 */ /* 0x000fe2000f8e00ff */
[----:B------:R-:W-:Y:S01]  /*e1e0*/  ULDC.64 UR4, c[0x0][0xce0] ;  /* 0x0003380000047ab9 */ /* 0x000fe20000000a00 */
[----:B------:R-:W-:Y:S02]  /*e1f0*/  IMAD R15, R19, UR7, R12 ;  /* 0x00000007130f7c24 */ /* 0x000fe4000f8e020c */
[----:B------:R-:W-:-:S04]  /*e200*/  IMAD.WIDE.U32 R10, R18, UR7, R10 ;  /* 0x00000007120a7c25 */ /* 0x000fc8000f8e000a */
[----:B-1----:R-:W-:Y:S01]  /*e210*/  @P0 IMAD.HI.U32 R12, R9, R14, RZ ;  /* 0x0000000e090c0227 */ /* 0x002fe200078e00ff */
[----:B------:R-:W-:-:S03]  /*e220*/  IADD3 R11, R11, R15, RZ ;  /* 0x0000000f0b0b7210 */ /* 0x000fc60007ffe0ff */
[----:B------:R-:W-:Y:S01]  /*e230*/  IMAD.MOV.U32 R13, RZ, RZ, R9 ;  /* 0x000000ffff0d7224 */ /* 0x000fe200078e0009 */
[----:B---3--:R-:W-:Y:S01]  /*e240*/  @P0 SHF.R.U32.HI R13, RZ, R17, R12 ;  /* 0x00000011ff0d0219 */ /* 0x008fe2000001160c */
[----:B------:R-:W-:Y:S02]  /*e250*/  IMAD R12, R5, UR4, RZ ;  /* 0x00000004050c7c24 */ /* 0x000fe4000f8e02ff */
[----:B------:R-:W-:Y:S01]  /*e260*/  IMAD.WIDE.U32 R10, R3, UR4, R10 ;  /* 0x00000004030a7c25 */ /* 0x000fe2000f8e000a */
[----:B------:R-:W-:-:S03]  /*e270*/  SHF.R.S32.HI R15, RZ, 0x1f, R13 ;  /* 0x0000001fff0f7819 */ /* 0x000fc6000001140d */
[----:B------:R-:W-:Y:S01]  /*e280*/  IMAD.MOV R14, RZ, RZ, -R13 ;  /* 0x000000ffff0e7224 */ /* 0x000fe200078e0a0d */
[----:B------:R-:W-:-:S03]  /*e290*/  IADD3 R10, P0, R13, R10, RZ ;  /* 0x0000000a0d0a7210 */ /* 0x000fc60007f1e0ff */
[----:B------:R-:W-:Y:S02]  /*e2a0*/  IMAD R9, R16, R14, R9 ;  /* 0x0000000e10097224 */ /* 0x000fe400078e0209 */
[----:B------:R-:W-:Y:S01]  /*e2b0*/  IMAD R14, R3, UR5, R12 ;  /* 0x00000005030e7c24 */ /* 0x000fe2000f8e020c */
[----:B------:R-:W-:Y:S02]  /*e2c0*/  ULDC.64 UR4, c[0x0][0xcc8] ;  /* 0x0003320000047ab9 */ /* 0x000fe40000000a00 */
        /* <DEDUP_REMOVED lines=10> */
[----:B------:R-:W-:Y:S01]  /*e370*/  LOP3.LUT R11, R12, 0xfffffe, RZ, 0xc0, !PT ;  /* 0x00fffffe0c0b7812 */ /* 0x000fe200078ec0ff */
[----:B------:R-:W-:Y:S01]  /*e380*/  IMAD R14, R16, UR4, RZ ;  /* 0x00000004100e7c24 */ /* 0x000fe2000f8e02ff */
[----:B------:R-:W-:Y:S01]  /*e390*/  LEA.HI.X R18, R10, UR5, R9, 0x2, P0 ;  /* 0x000000050a127c11 */ /* 0x000fe200080f1409 */
[----:B------:R-:W-:Y:S01]  /*e3a0*/  SHFL.IDX PT, R12, R17, 0x1, 0x1c1f ;  /* 0x003c1f00110c7f89 */ /* 0x000fe200000e0000 */
[----:B------:R-:W-:-:S02]  /*e3b0*/  IMAD R9, R22, 0x40, R153 ;  /* 0x0000004016097824 */ /* 0x000fc400078e0299 */
[----:B------:R-:W-:Y:S01]  /*e3c0*/  IMAD.IADD R15, R0, 0x1, -R11 ;  /* 0x00000001000f7824 */ /* 0x000fe200078e0a0b */
[----:B------:R-:W-:Y:S03]  /*e3d0*/  SHFL.IDX PT, R10, R17, RZ, 0x1c1f ;  /* 0x001c1fff110a7589 */ /* 0x000fe600000e0000 */
        /* <DEDUP_REMOVED lines=9> */
.L_x_4276:
[----:B------:R-:W1:Y:S01]  /*e470*/  S2R R14, SR_CTAID.X ;  /* 0x00000000000e7919 */ /* 0x000e620000002500 */
[----:B------:R-:W-:Y:S01]  /*e480*/  LEA.HI R21, R21, R20, RZ, 0x2 ;  /* 0x0000001415157211 */ /* 0x000fe200078f10ff */
[----:B------:R-:W3:Y:S01]  /*e490*/  S2UR UR7, SR_CTAID.Z ;  /* 0x00000000000779c3 */ /* 0x000ee20000002700 */
[----:B------:R-:W-:Y:S01]  /*e4a0*/  SHF.R.S32.HI R9, RZ, 0x1f, R7 ;  /* 0x0000001fff097819 */ /* 0x000fe20000011407 */
[----:B------:R-:W-:Y:S01]  /*e4b0*/  ULDC.64 UR8, c[0x0][0xc38] ;  /* 0x00030e0000087ab9 */ /* 0x000fe20000000a00 */
[----:B------:R-:W-:Y:S01]  /*e4c0*/  LOP3.LUT R21, R21, 0xfffffffc, RZ, 0xc0, !PT ;  /* 0xfffffffc15157812 */ /* 0x000fe200078ec0ff */
[----:B------:R-:W-:Y:S01]  /*e4d0*/  UIMAD UR6, UR6, UR8, URZ ;  /* 0x00000008060672a4 */ /* 0x000fe2000f8e023f */
[----:B------:R-:W-:Y:S01]  /*e4e0*/  LEA.HI R9, R9, R154, RZ, 0x3 ;  /* 0x0000009a09097211 */ /* 0x000fe200078f18ff */
[----:B------:R-:W-:Y:S01]  /*e4f0*/  BSSY B0, `(.L_x_4277) ;  /* 0x0000102000007945 */ /* 0x000fe20003800000 */
[----:B------:R-:W-:Y:S01]  /*e500*/  IADD3 R21, R20, -R21, RZ ;  /* 0x8000001514157210 */ /* 0x000fe20007ffe0ff */
[----:B--2---:R-:W2:Y:S01]  /*e510*/  LDC.64 R12, c[0x0][0xc40] ;  /* 0x00031000ff0c7b82 */ /* 0x004ea20000000a00 */
[----:B------:R-:W-:-:S02]  /*e520*/  R2UR UR10, R156 ;  /* 0x000000009c0a72ca */ /* 0x000fc400000e0000 */
[----:B------:R-:W-:Y:S02]  /*e530*/  LOP3.LUT R9, R9, 0xfffffff8, RZ, 0xc0, !PT ;  /* 0xfffffff809097812 */ /* 0x000fe400078ec0ff */
[----:B------:R-:W-:Y:S02]  /*e540*/  LEA.HI R2, R21, R21, RZ, 0x1 ;  /* 0x0000001515027211 */ /* 0x000fe400078f08ff */
[----:B------:R-:W-:Y:S01]  /*e550*/  LEA.HI R155, R155, R8, RZ, 0x5 ;  /* 0x000000089b9b7211 */ /* 0x000fe200078f28ff */
[----:B------:R-:W4:Y:S01]  /*e560*/  @P1 LDC R4, c[0x0][0xcec] ;  /* 0x00033b00ff041b82 */ /* 0x000f220000000800 */
[----:B------:R-:W-:Y:S01]  /*e570*/  LOP3.LUT R2, R2, 0x1ffffffe, RZ, 0xc0, !PT ;  /* 0x1ffffffe02027812 */ /* 0x000fe200078ec0ff */
[----:B------:R-:W-:Y:S01]  /*e580*/  IMAD.IADD R154, R154, 0x1, -R9 ;  /* 0x000000019a9a7824 */ /* 0x000fe200078e0a09 */
[----:B------:R-:W-:-:S03]  /*e590*/  SHF.R.S32.HI R155, RZ, 0x5, R155 ;  /* 0x00000005ff9b7819 */ /* 0x000fc6000001149b */
[----:B------:R-:W-:Y:S01]  /*e5a0*/  IMAD.IADD R2, R21, 0x1, -R2 ;  /* 0x0000000115027824 */ /* 0x000fe200078e0a02 */
[----:B------:R-:W-:Y:S01]  /*e5b0*/  UIMAD.WIDE.U32 UR4, UR10, UR8, URZ ;  /* 0x000000080a0472a5 */ /* 0x000fe2000f8e003f */
[----:B------:R-:W5:Y:S01]  /*e5c0*/  @P1 LDC R17, c[0x0][0xcf0] ;  /* 0x00033c00ff111b82 */ /* 0x000f620000000800 */
[----:B------:R-:W-:Y:S01]  /*e5d0*/  IMAD R155, R155, 0x10, R154 ;  /* 0x000000109b9b7824 */ /* 0x000fe200078e029a */
[----:B------:R-:W-:Y:S02]  /*e5e0*/  UIMAD UR6, UR10, UR9, UR6 ;  /* 0x000000090a0672a4 */ /* 0x000fe4000f8e0206 */
[----:B---3--:R-:W-:Y:S01]  /*e5f0*/  USHF.R.S32.HI UR8, URZ, 0x1f, UR7 ;  /* 0x0000001f3f087899 */ /* 0x008fe20008011407 */
[----:B------:R-:W-:Y:S01]  /*e600*/  IMAD R9, R2, 0x8, R155 ;  /* 0x0000000802097824 */ /* 0x000fe200078e029b */
[----:B------:R-:W-:Y:S02]  /*e610*/  UIADD3 UR6, UR5, UR6, URZ ;  /* 0x0000000605067290 */ /* 0x000fe4000fffe03f */
[----:B------:R-:W-:-:S02]  /*e620*/  IMAD.U32 R11, RZ, RZ, UR5 ;  /* 0x00000005ff0b7e24 */ /* 0x000fc4000f8e00ff */
[----:B-1----:R-:W-:Y:S02]  /*e630*/  IMAD R15, R14, 0x40, R9 ;  /* 0x000000400e0f7824 */ /* 0x002fe400078e0209 */
[----:B------:R-:W-:Y:S01]  /*e640*/  IMAD.U32 R10, RZ, RZ, UR4 ;  /* 0x00000004ff0a7e24 */ /* 0x000fe2000f8e00ff */
[----:B------:R-:W-:Y:S01]  /*e650*/  ULDC.64 UR4, c[0x0][0xc48] ;  /* 0x0003120000047ab9 */ /* 0x000fe20000000a00 */
[----:B------:R-:W-:Y:S01]  /*e660*/  IMAD.U32 R11, RZ, RZ, UR6 ;  /* 0x00000006ff0b7e24 */ /* 0x000fe2000f8e00ff */
[----:B------:R-:W-:Y:S01]  /*e670*/  MOV R9, R15 ;  /* 0x0000000f00097202 */ /* 0x000fe20000000f00 */
[----:B--2---:R-:W-:Y:S02]  /*e680*/  IMAD R2, R12, UR8, RZ ;  /* 0x000000080c027c24 */ /* 0x004fe4000f8e02ff */
[----:B----4-:R-:W-:-:S04]  /*e690*/  @P1 IMAD.HI.U32 R4, R15, R4, RZ ;  /* 0x000000040f041227 */ /* 0x010fc800078e00ff */
[----:B------:R-:W-:Y:S02]  /*e6a0*/  IMAD R13, R13, UR7, R2 ;  /* 0x000000070d0d7c24 */ /* 0x000fe4000f8e0202 */
[----:B------:R-:W-:Y:S01]  /*e6b0*/  IMAD.WIDE.U32 R10, R12, UR7, R10 ;  /* 0x000000070c0a7c25 */ /* 0x000fe2000f8e000a */
[----:B-----5:R-:W-:-:S03]  /*e6c0*/  @P1 SHF.R.U32.HI R9, RZ, R17, R4 ;  /* 0x00000011ff091219 */ /* 0x020fc60000011604 */
[----:B------:R-:W-:Y:S01]  /*e6d0*/  IMAD R2, R5, UR4, RZ ;  /* 0x0000000405027c24 */ /* 0x000fe2000f8e02ff */
[----:B------:R-:W-:Y:S01]  /*e6e0*/  SHF.R.S32.HI R4, RZ, 0x1f, R9 ;  /* 0x0000001fff047819 */ /* 0x000fe20000011409 */
[----:B------:R-:W-:Y:S02]  /*e6f0*/  IMAD.IADD R11, R11, 0x1, R13 ;  /* 0x000000010b0b7824 */ /* 0x000fe400078e020d */
[C---:B------:R-:W-:Y:S02]  /*e700*/  IMAD R13, R3.reuse, UR5, R2 ;  /* 0x00000005030d7c24 */ /* 0x040fe4000f8e0202 */
        /* <DEDUP_REMOVED lines=25> */
[----:B------:R1:W2:Y:S01]  /*e8a0*/  SHFL.IDX PT, R2, R4, RZ, 0x1c1f ;  /* 0x001c1fff04027589 */ /* 0x0002a200000e0000 */
[----:B------:R-:W-:Y:S01]  /*e8b0*/  IMAD.IADD R0, R8, 0x1, -R9 ;  /* 0x0000000108007824 */ /* 0x000fe200078e0a09 */
[----:B------:R-:W-:-:S02]  /*e8c0*/  ISETP.GE.AND P0, PT, R7, R6, PT ;  /* 0x000000060700720c */ /* 0x000fc40003f06270 */
[----:B------:R1:W3:Y:S02]  /*e8d0*/  SHFL.IDX PT, R3, R5, RZ, 0x1c1f ;  /* 0x001c1fff05037589 */ /* 0x0002e400000e0000 */
[----:B------:R-:W-:-:S05]  /*e8e0*/  LEA R0, R11, R0, 0x7 ;  /* 0x000000000b007211 */ /* 0x000fca00078e38ff */
[----:B------:R-:W-:-:S04]  /*e8f0*/  IMAD.SHL.U32 R0, R0, 0x2, RZ ;  /* 0x0000000200007824 */ /* 0x000fc800078e00ff */
[----:B-1----:R-:W-:Y:S05]  /*e900*/  @P0 BRA `(.L_x_4278) ;  /* 0x0000000c00000947 */ /* 0x002fea0003800000 */
        /* <DEDUP_REMOVED lines=17> */
[C---:B------:R-:W-:Y:S01]  /*ea20*/  @!P2 LEA.HI R8, R0.reuse, R0, RZ, 0x1 ;  /* 0x000000000008a211 */ /* 0x040fe200078f08ff */
[----:B------:R-:W-:Y:S01]  /*ea30*/  VIADD R23, R0, 0x58 ;  /* 0x0000005800177836 */ /* 0x000fe20000000000 */
[----:B------:R-:W-:-:S02]  /*ea40*/  @!P3 LEA.HI R10, R9, R9, RZ, 0x1 ;  /* 0x00000009090ab211 */ /* 0x000fc400078f08ff */
[----:B------:R-:W-:Y:S02]  /*ea50*/  @!P4 LEA.HI R12, R11, R11, RZ, 0x1 ;  /* 0x0000000b0b0cc211 */ /* 0x000fe400078f08ff */
[----:B------:R-:W-:Y:S02]  /*ea60*/  @!P5 LEA.HI R14, R13, R13, RZ, 0x1 ;  /* 0x0000000d0d0ed211 */ /* 0x000fe400078f08ff */
[----:B------:R-:W-:Y:S02]  /*ea70*/  @!P2 LOP3.LUT R9, R8, 0xfffffffe, RZ, 0xc0, !PT ;  /* 0xfffffffe0809a812 */ /* 0x000fe400078ec0ff */
[----:B------:R-:W-:Y:S02]  /*ea80*/  @!P3 LOP3.LUT R11, R10, 0xfffffffe, RZ, 0xc0, !PT ;  /* 0xfffffffe0a0bb812 */ /* 0x000fe400078ec0ff */
[----:B------:R-:W-:Y:S01]  /*ea90*/  @!P4 LOP3.LUT R13, R12, 0xfffffffe, RZ, 0xc0, !PT ;  /* 0xfffffffe0c0dc812 */ /* 0x000fe200078ec0ff */
[----:B--23--:R-:W-:Y:S01]  /*eaa0*/  @!P2 IMAD.WIDE R8, R9, 0x4, R2 ;  /* 0x000000040908a825 */ /* 0x00cfe200078e0202 */
[----:B------:R-:W-:-:S02]  /*eab0*/  @!P5 LOP3.LUT R15, R14, 0xfffffffe, RZ, 0xc0, !PT ;  /* 0xfffffffe0e0fd812 */ /* 0x000fc400078ec0ff */
[----:B------:R-:W-:Y:S01]  /*eac0*/  ISETP.GE.AND P6, PT, R22, UR4, PT ;  /* 0x0000000416007c0c */ /* 0x000fe2000bfc6270 */
        /* <DEDUP_REMOVED lines=11> */
[----:B------:R-:W-:Y:S01]  /*eb80*/  ISETP.GE.AND P5, PT, R21, UR4, PT ;  /* 0x0000000415007c0c */ /* 0x000fe2000bfa6270 */
[----:B-1----:R-:W-:Y:S01]  /*eb90*/  VIADD R24, R0, 0x60 ;  /* 0x0000006000187836 */ /* 0x002fe20000000000 */
[----:B------:R-:W-:Y:S02]  /*eba0*/  @!P1 LEA.HI R17, R17, R17, RZ, 0x1 ;  /* 0x0000001111119211 */ /* 0x000fe400078f08ff */
[----:B------:R-:W-:Y:S02]  /*ebb0*/  @!P0 LOP3.LUT R9, R16, 0xfffffffe, RZ, 0xc0, !PT ;  /* 0xfffffffe10098812 */ /* 0x000fe400078ec0ff */
[----:B--2---:R-:W-:Y:S02]  /*ebc0*/  @!P1 LOP3.LUT R11, R17, 0xfffffffe, RZ, 0xc0, !PT ;  /* 0xfffffffe110b9812 */ /* 0x004fe400078ec0ff */
        /* <DEDUP_REMOVED lines=8> */
[----:B---3--:R-:W-:Y:S01]  /*ec50*/  @!P2 LOP3.LUT R13, R18, 0xfffffffe, RZ, 0xc0, !PT ;  /* 0xfffffffe120da812 */ /* 0x008fe200078ec0ff */
[----:B------:R2:W-:Y:S01]  /*ec60*/  @!P1 ST.E.64 desc[UR36][R10.64], R44 ;  /* 0x0000002c0a009985 */ /* 0x0005e2000c101b24 */
[----:B------:R-:W-:Y:S01]  /*ec70*/  @!P3 LOP3.LUT R19, R19, 0xfffffffe, RZ, 0xc0, !PT ;  /* 0xfffffffe1313b812 */ /* 0x000fe200078ec0ff */
[----:B------:R-:W-:Y:S01]  /*ec80*/  VIADD R18, R0, 0x68 ;  /* 0x0000006800127836 */ /* 0x000fe20000000000 */
[----:B----4-:R-:W-:Y:S01]  /*ec90*/  @!P4 LOP3.LUT R15, R20, 0xfffffffe, RZ, 0xc0, !PT ;  /* 0xfffffffe140fc812 */ /* 0x010fe200078ec0ff */
[----:B------:R-:W-:Y:S01]  /*eca0*/  VIADD R20, R0, 0x78 ;  /* 0x0000007800147836 */ /* 0x000fe20000000000 */
[----:B------:R-:W-:-:S02]  /*ecb0*/  @!P5 LOP3.LUT R21, R21, 0xfffffffe, RZ, 0xc0, !PT ;  /* 0xfffffffe1515d812 */ /* 0x000fc400078ec0ff */
[----:B------:R-:W-:Y:S02]  /*ecc0*/  @!P6 LOP3.LUT R17, R22, 0xfffffffe, RZ, 0xc0, !PT ;  /* 0xfffffffe1611e812 */ /* 0x000fe400078ec0ff */
[----:B------:R-:W-:Y:S01]  /*ecd0*/  ISETP.GE.AND P1, PT, R23, UR4, PT ;  /* 0x0000000417007c0c */ /* 0x000fe2000bf26270 */
[--C-:B-1----:R-:W-:Y:S01]  /*ece0*/  @!P2 IMAD.WIDE R8, R13, 0x4, R2.reuse ;  /* 0x000000040d08a825 */ /* 0x102fe200078e0202 */
[----:B------:R-:W-:Y:S02]  /*ecf0*/  ISETP.GE.AND P0, PT, R24, UR4, PT ;  /* 0x0000000418007c0c */ /* 0x000fe4000bf06270 */
[----:B------:R-:W-:Y:S01]  /*ed00*/  IADD3 R22, R0, 0x88, RZ ;  /* 0x0000008800167810 */ /* 0x000fe20007ffe0ff */
[--C-:B--2---:R-:W-:Y:S01]  /*ed10*/  @!P3 IMAD.WIDE R10, R19, 0x4, R2.reuse ;  /* 0x00000004130ab825 */ /* 0x104fe200078e0202 */
[----:B------:R1:W-:Y:S01]  /*ed20*/  @!P2 ST.E.64 desc[UR36][R8.64], R48 ;  /* 0x000000300800a985 */ /* 0x0003e2000c101b24 */
[----:B------:R-:W-:Y:S02]  /*ed30*/  ISETP.GE.AND P2, PT, R18, UR4, PT ;  /* 0x0000000412007c0c */ /* 0x000fe4000bf46270 */
[----:B------:R-:W-:Y:S01]  /*ed40*/  @!P4 IMAD.WIDE R12, R15, 0x4, R2 ;  /* 0x000000040f0cc825 */ /* 0x000fe200078e0202 */
[----:B------:R2:W-:Y:S01]  /*ed50*/  @!P3 ST.E.64 desc[UR36][R10.64], R52 ;  /* 0x000000340a00b985 */ /* 0x0005e2000c101b24 */
[----:B------:R-:W-:-:S02]  /*ed60*/  ISETP.GE.AND P3, PT, R22, UR4, PT ;  /* 0x0000000416007c0c */ /* 0x000fc4000bf66270 */
[--C-:B------:R-:W-:Y:S01]  /*ed70*/  @!P5 IMAD.WIDE R14, R21, 0x4, R2.reuse ;  /* 0x00000004150ed825 */ /* 0x100fe200078e0202 */
[----:B------:R3:W-:Y:S01]  /*ed80*/  @!P4 ST.E.64 desc[UR36][R12.64], R56 ;  /* 0x000000380c00c985 */ /* 0x0007e2000c101b24 */
[----:B------:R-:W-:Y:S02]  /*ed90*/  @!P1 LEA.HI R23, R23, R23, RZ, 0x1 ;  /* 0x0000001717179211 */ /* 0x000fe400078f08ff */
[----:B------:R-:W-:Y:S01]  /*eda0*/  @!P6 IMAD.WIDE R16, R17, 0x4, R2 ;  /* 0x000000041110e825 */ /* 0x000fe200078e0202 */
[----:B------:R4:W-:Y:S01]  /*edb0*/  @!P5 ST.E.64 desc[UR36][R14.64], R60 ;  /* 0x0000003c0e00d985 */ /* 0x0009e2000c101b24 */
[----:B------:R-:W-:Y:S02]  /*edc0*/  ISETP.GE.AND P5, PT, R20, UR4, PT ;  /* 0x0000000414007c0c */ /* 0x000fe4000bfa6270 */
[C---:B------:R-:W-:Y:S01]  /*edd0*/  VIADD R19, R0.reuse, 0x70 ;  /* 0x0000007000137836 */ /* 0x040fe20000000000 */
[----:B------:R5:W-:Y:S01]  /*ede0*/  @!P6 ST.E.64 desc[UR36][R16.64], R64 ;  /* 0x000000401000e985 */ /* 0x000be2000c101b24 */
[----:B------:R-:W-:Y:S01]  /*edf0*/  VIADD R21, R0, 0x80 ;  /* 0x0000008000157836 */ /* 0x000fe20000000000 */
[----:B------:R-:W-:-:S02]  /*ee00*/  @!P0 LEA.HI R24, R24, R24, RZ, 0x1 ;  /* 0x0000001818188211 */ /* 0x000fc400078f08ff */
[----:B------:R-:W-:Y:S02]  /*ee10*/  ISETP.GE.AND P6, PT, R19, UR4, PT ;  /* 0x0000000413007c0c */ /* 0x000fe4000bfc6270 */
[----:B------:R-:W-:Y:S02]  /*ee20*/  ISETP.GE.AND P4, PT, R21, UR4, PT ;  /* 0x0000000415007c0c */ /* 0x000fe4000bf86270 */
[----:B-1----:R-:W-:Y:S01]  /*ee30*/  @!P1 LOP3.LUT R9, R23, 0xfffffffe, RZ, 0xc0, !PT ;  /* 0xfffffffe17099812 */ /* 0x002fe200078ec0ff */
[----:B------:R-:W-:Y:S01]  /*ee40*/  VIADD R23, R0, 0x90 ;  /* 0x0000009000177836 */ /* 0x000fe20000000000 */
[----:B--2---:R-:W-:Y:S01]  /*ee50*/  @!P0 LOP3.LUT R11, R24, 0xfffffffe, RZ, 0xc0, !PT ;  /* 0xfffffffe180b8812 */ /* 0x004fe200078ec0ff */
        /* <DEDUP_REMOVED lines=16> */
[----:B-----5:R-:W-:Y:S01]  /*ef60*/  @!P3 LOP3.LUT R17, R22, 0xfffffffe, RZ, 0xc0, !PT ;  /* 0xfffffffe1611b812 */ /* 0x020fe200078ec0ff */
[----:B------:R-:W-:Y:S01]  /*ef70*/  VIADD R22, R0, 0xc0 ;  /* 0x000000c000167836 */ /* 0x000fe20000000000 */
[----:B------:R-:W-:Y:S01]  /*ef80*/  ISETP.GE.AND P0, PT, R23, UR4, PT ;  /* 0x0000000417007c0c */ /* 0x000fe2000bf06270 */
[----:B-1----:R-:W-:Y:S01]  /*ef90*/  @!P2 IMAD.WIDE R8, R13, 0x4, R2 ;  /* 0x000000040d08a825 */ /* 0x002fe200078e0202 */
[----:B------:R-:W-:-:S03]  /*efa0*/  ISETP.GE.AND P1, PT, R24, UR4, PT ;  /* 0x0000000418007c0c */ /* 0x000fc6000bf26270 */
[--C-:B--2---:R-:W-:Y:S01]  /*efb0*/  @!P6 IMAD.WIDE R10, R19, 0x4, R2.reuse ;  /* 0x00000004130ae825 */ /* 0x104fe200078e0202 */
        /* <DEDUP_REMOVED lines=17> */
[----:B-1----:R-:W-:Y:S02]  /*f0d0*/  @!P0 LOP3.LUT R9, R23, 0xfffffffe, RZ, 0xc0, !PT ;  /* 0xfffffffe17098812 */ /* 0x002fe400078ec0ff */
[----:B------:R-:W-:Y:S02]  /*f0e0*/  @!P2 LEA.HI R18, R18, R18, RZ, 0x1 ;  /* 0x000000121212a211 */ /* 0x000fe400078f08ff */
[----:B--2---:R-:W-:Y:S01]  /*f0f0*/  @!P1 LOP3.LUT R11, R24, 0xfffffffe, RZ, 0xc0, !PT ;  /* 0xfffffffe180b9812 */ /* 0x004fe200078ec0ff */
[--C-:B------:R-:W-:Y:S01]  /*f100*/  @!P0 IMAD.WIDE R8, R9, 0x4, R2.reuse ;  /* 0x0000000409088825 */ /* 0x100fe200078e0202 */
[----:B------:R-:W-:Y:S02]  /*f110*/  @!P4 LEA.HI R20, R20, R20, RZ, 0x1 ;  /* 0x000000141414c211 */ /* 0x000fe400078f08ff */
        /* <DEDUP_REMOVED lines=16> */
[--C-:B-1----:R-:W-:Y:S01]  /*f220*/  @!P3 IMAD.WIDE R8, R19, 0x4, R2.reuse ;  /* 0x000000041308b825 */ /* 0x102fe200078e0202 */
[----:B------:R-:W-:Y:S02]  /*f230*/  IADD3 R19, R0, 0xd0, RZ ;  /* 0x000000d000137810 */ /* 0x000fe40007ffe0ff */
[----:B------:R-:W-:Y:S01]  /*f240*/  ISETP.GE.AND P2, PT, R20, UR4, PT ;  /* 0x0000000414007c0c */ /* 0x000fe2000bf46270 */
[--C-:B--2---:R-:W-:Y:S01]  /*f250*/  @!P4 IMAD.WIDE R10, R15, 0x4, R2.reuse ;  /* 0x000000040f0ac825 */ /* 0x104fe200078e0202 */
[----:B------:R1:W-:Y:S01]  /*f260*/  @!P3 ST.E.64 desc[UR36][R8.64], R108 ;  /* 0x0000006c0800b985 */ /* 0x0003e2000c101b24 */
[----:B------:R-:W-:Y:S02]  /*f270*/  ISETP.GE.AND P1, PT, R19, UR4, PT ;  /* 0x0000000413007c0c */ /* 0x000fe4000bf26270 */
[--C-:B------:R-:W-:Y:S01]  /*f280*/  @!P5 IMAD.WIDE R14, R21, 0x4, R2.reuse ;  /* 0x00000004150ed825 */ /* 0x100fe200078e0202 */
[----:B------:R2:W-:Y:S03]  /*f290*/  @!P4 ST.E.64 desc[UR36][R10.64], R112 ;  /* 0x000000700a00c985 */ /* 0x0005e6000c101b24 */
[----:B------:R-:W-:Y:S01]  /*f2a0*/  @!P6 IMAD.WIDE R16, R17, 0x4, R2 ;  /* 0x000000041110e825 */ /* 0x000fe200078e0202 */
[----:B------:R4:W-:Y:S01]  /*f2b0*/  @!P5 ST.E.64 desc[UR36][R14.64], R116 ;  /* 0x000000740e00d985 */ /* 0x0009e2000c101b24 */
[----:B------:R-:W-:-:S02]  /*f2c0*/  @!P0 LEA.HI R18, R18, R18, RZ, 0x1 ;  /* 0x0000001212128211 */ /* 0x000fc400078f08ff */
[C---:B------:R-:W-:Y:S01]  /*f2d0*/  VIADD R21, R0.reuse, 0xe0 ;  /* 0x000000e000157836 */ /* 0x040fe20000000000 */
[----:B------:R5:W-:Y:S01]  /*f2e0*/  @!P6 ST.E.64 desc[UR36][R16.64], R120 ;  /* 0x000000781000e985 */ /* 0x000be2000c101b24 */
[C---:B---3--:R-:W-:Y:S01]  /*f2f0*/  VIADD R12, R0.reuse, 0xe8 ;  /* 0x000000e8000c7836 */ /* 0x048fe20000000000 */
[----:B------:R-:W-:Y:S01]  /*f300*/  @!P1 LEA.HI R19, R19, R19, RZ, 0x1 ;  /* 0x0000001313139211 */ /* 0x000fe200078f08ff */
[C---:B-1----:R-:W-:Y:S01]  /*f310*/  VIADD R9, R0.reuse, 0xf8 ;  /* 0x000000f800097836 */ /* 0x042fe20000000000 */
[----:B------:R-:W-:Y:S01]  /*f320*/  ISETP.GE.AND P3, PT, R21, UR4, PT ;  /* 0x0000000415007c0c */ /* 0x000fe2000bf66270 */
[----:B------:R-:W-:Y:S01]  /*f330*/  VIADD R13, R0, 0xf0 ;  /* 0x000000f0000d7836 */ /* 0x000fe20000000000 */
[----:B------:R-:W-:Y:S02]  /*f340*/  ISETP.GE.AND P4, PT, R12, UR4, PT ;  /* 0x000000040c007c0c */ /* 0x000fe4000bf86270 */
[----:B------:R-:W-:Y:S02]  /*f350*/  ISETP.GE.AND P6, PT, R9, UR4, PT ;  /* 0x0000000409007c0c */ /* 0x000fe4000bfc6270 */
[----:B------:R-:W-:-:S02]  /*f360*/  ISETP.GE.AND P5, PT, R13, UR4, PT ;  /* 0x000000040d007c0c */ /* 0x000fc4000bfa6270 */
[----:B------:R-:W-:Y:S02]  /*f370*/  @!P2 LEA.HI R20, R20, R20, RZ, 0x1 ;  /* 0x000000141414a211 */ /* 0x000fe400078f08ff */
[----:B--2---:R-:W-:-:S03]  /*f380*/  @!P1 LOP3.LUT R11, R19, 0xfffffffe, RZ, 0xc0, !PT ;  /* 0xfffffffe130b9812 */ /* 0x004fc600078ec0ff */
[----:B------:R-:W-:Y:S02]  /*f390*/  @!P3 LEA.HI R21, R21, R21, RZ, 0x1 ;  /* 0x000000151515b211 */ /* 0x000fe400078f08ff */
[----:B------:R-:W-:Y:S02]  /*f3a0*/  @!P4 LEA.HI R12, R12, R12, RZ, 0x1 ;  /* 0x0000000c0c0cc211 */ /* 0x000fe400078f08ff */
[----:B------:R-:W-:Y:S02]  /*f3b0*/  @!P6 LEA.HI R10, R9, R9, RZ, 0x1 ;  /* 0x00000009090ae211 */ /* 0x000fe400078f08ff */
[----:B------:R-:W-:Y:S02]  /*f3c0*/  @!P5 LEA.HI R8, R13, R13, RZ, 0x1 ;  /* 0x0000000d0d08d211 */ /* 0x000fe400078f08ff */
[----:B------:R-:W-:Y:S02]  /*f3d0*/  @!P0 LOP3.LUT R9, R18, 0xfffffffe, RZ, 0xc0, !PT ;  /* 0xfffffffe12098812 */ /* 0x000fe400078ec0ff */
[----:B------:R-:W-:-:S02]  /*f3e0*/  @!P2 LOP3.LUT R13, R20, 0xfffffffe, RZ, 0xc0, !PT ;  /* 0xfffffffe140da812 */ /* 0x000fc400078ec0ff */
[----:B----4-:R-:W-:Y:S02]  /*f3f0*/  @!P3 LOP3.LUT R15, R21, 0xfffffffe, RZ, 0xc0, !PT ;  /* 0xfffffffe150fb812 */ /* 0x010fe400078ec0ff */
[----:B-----5:R-:W-:Y:S01]  /*f400*/  @!P4 LOP3.LUT R17, R12, 0xfffffffe, RZ, 0xc0, !PT ;  /* 0xfffffffe0c11c812 */ /* 0x020fe200078ec0ff */
        /* <DEDUP_REMOVED lines=16> */
.L_x_4278:
[----:B------:R-:W-:Y:S05]  /*f510*/  BSYNC B0 ;  /* 0x0000000000007941 */ /* 0x000fea0003800000 */
.L_x_4277:
[----:B------:R-:W-:Y:S01]  /*f520*/  VIADD R7, R7, 0x8 ;  /* 0x0000000807077836 */ /* 0x000fe20000000000 */
[----:B-1-3--:R3:W4:Y:S04]  /*f530*/  SHFL.IDX PT, R3, R5, 0x1, 0x1c1f ;  /* 0x003c1f0005037f89 */ /* 0x00a72800000e0000 */
[----:B------:R-:W-:Y:S01]  /*f540*/  ISETP.GE.AND P0, PT, R7, R6, PT ;  /* 0x000000060700720c */ /* 0x000fe20003f06270 */
[----:B--2---:R3:W2:-:S12]  /*f550*/  SHFL.IDX PT, R2, R4, 0x1, 0x1c1f ;  /* 0x003c1f0004027f89 */ /* 0x00469800000e0000 */
[----:B---3--:R-:W-:Y:S05]  /*f560*/  @P0 BRA `(.L_x_4229) ;  /* 0x0000005400b80947 */ /* 0x008fea0003800000 */
        /* <DEDUP_REMOVED lines=14> */
[----:B------:R-:W-:-:S02]  /*f650*/  VIADD R16, R0, 0x48 ;  /* 0x0000004800107836 */ /* 0x000fc40000000000 */
[C---:B------:R-:W-:Y:S01]  /*f660*/  @!P0 LEA.HI R4, R0.reuse, R0, RZ, 0x1 ;  /* 0x0000000000048211 */ /* 0x040fe200078f08ff */
[C---:B------:R-:W-:Y:S01]  /*f670*/  VIADD R18, R0.reuse, 0x50 ;  /* 0x0000005000127836 */ /* 0x040fe20000000000 */
[----:B------:R-:W-:Y:S01]  /*f680*/  @!P1 LEA.HI R6, R5, R5, RZ, 0x1 ;  /* 0x0000000505069211 */ /* 0x000fe200078f08ff */
[C---:B------:R-:W-:Y:S01]  /*f690*/  VIADD R19, R0.reuse, 0x58 ;  /* 0x0000005800137836 */ /* 0x040fe20000000000 */
[----:B------:R-:W-:Y:S01]  /*f6a0*/  @!P2 LEA.HI R8, R7, R7, RZ, 0x1 ;  /* 0x000000070708a211 */ /* 0x000fe200078f08ff */
[----:B------:R-:W-:Y:S01]  /*f6b0*/  VIADD R20, R0, 0x80 ;  /* 0x0000008000147836 */ /* 0x000fe20000000000 */
[----:B------:R-:W-:Y:S02]  /*f6c0*/  @!P0 LOP3.LUT R5, R4, 0xfffffffe, RZ, 0xc0, !PT ;  /* 0xfffffffe04058812 */ /* 0x000fe400078ec0ff */
[----:B------:R-:W-:Y:S02]  /*f6d0*/  @!P1 LOP3.LUT R7, R6, 0xfffffffe, RZ, 0xc0, !PT ;  /* 0xfffffffe06079812 */ /* 0x000fe400078ec0ff */
[----:B------:R-:W-:Y:S01]  /*f6e0*/  @!P2 LOP3.LUT R9, R8, 0xfffffffe, RZ, 0xc0, !PT ;  /* 0xfffffffe0809a812 */ /* 0x000fe200078ec0ff */
[----:B--2-4-:R-:W-:Y:S01]  /*f6f0*/  @!P0 IMAD.WIDE R4, R5, 0x4, R2 ;  /* 0x0000000405048825 */ /* 0x014fe200078e0202 */
        /* <DEDUP_REMOVED lines=13> */
[----:B-1----:R-:W-:Y:S02]  /*f7d0*/  @!P5 LOP3.LUT R5, R10, 0xfffffffe, RZ, 0xc0, !PT ;  /* 0xfffffffe0a05d812 */ /* 0x002fe400078ec0ff */
[----:B------:R-:W-:Y:S02]  /*f7e0*/  @!P0 LEA.HI R12, R12, R12, RZ, 0x1 ;  /* 0x0000000c0c0c8211 */ /* 0x000fe400078f08ff */
[----:B--2---:R-:W-:Y:S01]  /*f7f0*/  @!P6 LOP3.LUT R7, R11, 0xfffffffe, RZ, 0xc0, !PT ;  /* 0xfffffffe0b07e812 */ /* 0x004fe200078ec0ff */
[----:B------:R-:W-:Y:S01]  /*f800*/  @!P5 IMAD.WIDE R4, R5, 0x4, R2 ;  /* 0x000000040504d825 */ /* 0x000fe200078e0202 */
[----:B------:R-:W-:-:S02]  /*f810*/  @!P1 LEA.HI R13, R13, R13, RZ, 0x1 ;  /* 0x0000000d0d0d9211 */ /* 0x000fc400078f08ff */
[----:B------:R-:W-:Y:S01]  /*f820*/  @!P2 LEA.HI R14, R14, R14, RZ, 0x1 ;  /* 0x0000000e0e0ea211 */ /* 0x000fe200078f08ff */
[----:B------:R-:W-:Y:S01]  /*f830*/  @!P6 IMAD.WIDE R6, R7, 0x4, R2 ;  /* 0x000000040706e825 */ /* 0x000fe200078e0202 */
[----:B------:R-:W-:Y:S01]  /*f840*/  @!P4 LEA.HI R16, R16, R16, RZ, 0x1 ;  /* 0x000000101010c211 */ /* 0x000fe200078f08ff */
[----:B------:R1:W-:Y:S01]  /*f850*/  @!P5 ST.E.64 desc[UR36][R4.64], R38 ;  /* 0x000000260400d985 */ /* 0x0003e2000c101b24 */
[----:B---3--:R-:W-:Y:S02]  /*f860*/  @!P0 LOP3.LUT R9, R12, 0xfffffffe, RZ, 0xc0, !PT ;  /* 0xfffffffe0c098812 */ /* 0x008fe400078ec0ff */
[----:B------:R-:W-:Y:S01]  /*f870*/  @!P1 LOP3.LUT R13, R13, 0xfffffffe, RZ, 0xc0, !PT ;  /* 0xfffffffe0d0d9812 */ /* 0x000fe200078ec0ff */
[----:B------:R2:W-:Y:S01]  /*f880*/  @!P6 ST.E.64 desc[UR36][R6.64], R42 ;  /* 0x0000002a0600e985 */ /* 0x0005e2000c101b24 */
[----:B------:R-:W-:Y:S02]  /*f890*/  @!P2 LOP3.LUT R11, R14, 0xfffffffe, RZ, 0xc0, !PT ;  /* 0xfffffffe0e0ba812 */ /* 0x000fe400078ec0ff */
[----:B------:R-:W-:-:S02]  /*f8a0*/  @!P3 LOP3.LUT R15, R15, 0xfffffffe, RZ, 0xc0, !PT ;  /* 0xfffffffe0f0fb812 */ /* 0x000fc400078ec0ff */
[----:B------:R-:W-:Y:S01]  /*f8b0*/  @!P4 LOP3.LUT R17, R16, 0xfffffffe, RZ, 0xc0, !PT ;  /* 0xfffffffe1011c812 */ /* 0x000fe200078ec0ff */
[----:B------:R-:W-:Y:S01]  /*f8c0*/  VIADD R16, R0, 0x70 ;  /* 0x0000007000107836 */ /* 0x000fe20000000000 */
[----:B------:R-:W-:Y:S02]  /*f8d0*/  ISETP.GE.AND P5, PT, R18, UR4, PT ;  /* 0x0000000412007c0c */ /* 0x000fe4000bfa6270 */
[----:B------:R-:W-:Y:S01]  /*f8e0*/  ISETP.GE.AND P6, PT, R19, UR4, PT ;  /* 0x0000000413007c0c */ /* 0x000fe2000bfc6270 */
[----:B-1----:R-:W-:Y:S01]  /*f8f0*/  @!P0 IMAD.WIDE R4, R9, 0x4, R2 ;  /* 0x0000000409048825 */ /* 0x002fe200078e0202 */
[----:B------:R-:W-:-:S03]  /*f900*/  IADD3 R14, R0, 0x60, RZ ;  /* 0x00000060000e7810 */ /* 0x000fc60007ffe0ff */
[--C-:B--2---:R-:W-:Y:S01]  /*f910*/  @!P1 IMAD.WIDE R6, R13, 0x4, R2.reuse ;  /* 0x000000040d069825 */ /* 0x104fe200078e0202 */
        /* <DEDUP_REMOVED lines=17> */
[----:B-1----:R-:W-:Y:S01]  /*fa30*/  @!P5 LOP3.LUT R5, R18, 0xfffffffe, RZ, 0xc0, !PT ;  /* 0xfffffffe1205d812 */ /* 0x002fe200078ec0ff */
[C---:B------:R-:W-:Y:S01]  /*fa40*/  VIADD R18, R0.reuse, 0x88 ;  /* 0x0000008800127836 */ /* 0x040fe20000000000 */
[----:B--2---:R-:W-:Y:S01]  /*fa50*/  @!P6 LOP3.LUT R7, R19, 0xfffffffe, RZ, 0xc0, !PT ;  /* 0xfffffffe1307e812 */ /* 0x004fe200078ec0ff */
        /* <DEDUP_REMOVED lines=9> */
[----:B---3--:R-:W-:Y:S01]  /*faf0*/  @!P4 LOP3.LUT R9, R14, 0xfffffffe, RZ, 0xc0, !PT ;  /* 0xfffffffe0e09c812 */ /* 0x008fe200078ec0ff */
[----:B------:R2:W-:Y:S01]  /*fb00*/  @!P6 ST.E.64 desc[UR36][R6.64], R70 ;  /* 0x000000460600e985 */ /* 0x0005e2000c101b24 */
[----:B------:R-:W-:Y:S01]  /*fb10*/  @!P3 LOP3.LUT R15, R15, 0xfffffffe, RZ, 0xc0, !PT ;  /* 0xfffffffe0f0fb812 */ /* 0x000fe200078ec0ff */
[----:B------:R-:W-:Y:S01]  /*fb20*/  VIADD R14, R0, 0x98 ;  /* 0x00000098000e7836 */ /* 0x000fe20000000000 */
[----:B----4-:R-:W-:Y:S02]  /*fb30*/  @!P2 LOP3.LUT R11, R16, 0xfffffffe, RZ, 0xc0, !PT ;  /* 0xfffffffe100ba812 */ /* 0x010fe400078ec0ff */
[----:B------:R-:W-:Y:S02]  /*fb40*/  @!P1 LOP3.LUT R17, R17, 0xfffffffe, RZ, 0xc0, !PT ;  /* 0xfffffffe11119812 */ /* 0x000fe400078ec0ff */
[----:B-----5:R-:W-:Y:S01]  /*fb50*/  @!P0 LOP3.LUT R13, R20, 0xfffffffe, RZ, 0xc0, !PT ;  /* 0xfffffffe140d8812 */ /* 0x020fe200078ec0ff */
[----:B------:R-:W-:Y:S01]  /*fb60*/  VIADD R20, R0, 0xb8 ;  /* 0x000000b800147836 */ /* 0x000fe20000000000 */
[----:B------:R-:W-:Y:S01]  /*fb70*/  ISETP.GE.AND P6, PT, R18, UR4, PT ;  /* 0x0000000412007c0c */ /* 0x000fe2000bfc6270 */
[----:B-1----:R-:W-:Y:S01]  /*fb80*/  @!P4 IMAD.WIDE R4, R9, 0x4, R2 ;  /* 0x000000040904c825 */ /* 0x002fe200078e0202 */
[----:B------:R-:W-:-:S02]  /*fb90*/  ISETP.GE.AND P5, PT, R19, UR4, PT ;  /* 0x0000000413007c0c */ /* 0x000fc4000bfa6270 */
[----:B------:R-:W-:Y:S01]  /*fba0*/  IADD3 R16, R0, 0xa8, RZ ;  /* 0x000000a800107810 */ /* 0x000fe20007ffe0ff */
[--C-:B--2---:R-:W-:Y:S01]  /*fbb0*/  @!P3 IMAD.WIDE R6, R15, 0x4, R2.reuse ;  /* 0x000000040f06b825 */ /* 0x104fe200078e0202 */
        /* <DEDUP_REMOVED lines=33> */
[----:B----4-:R-:W-:Y:S01]  /*fdd0*/  @!P3 LOP3.LUT R11, R16, 0xfffffffe, RZ, 0xc0, !PT ;  /* 0xfffffffe100bb812 */ /* 0x010fe200078ec0ff */
[----:B------:R-:W-:Y:S01]  /*fde0*/  VIADD R16, R0, 0xe0 ;  /* 0x000000e000107836 */ /* 0x000fe20000000000 */
[----:B------:R-:W-:Y:S02]  /*fdf0*/  @!P2 LOP3.LUT R17, R17, 0xfffffffe, RZ, 0xc0, !PT ;  /* 0xfffffffe1111a812 */ /* 0x000fe400078ec0ff */
[----:B-----5:R-:W-:Y:S02]  /*fe00*/  @!P1 LOP3.LUT R13, R20, 0xfffffffe, RZ, 0xc0, !PT ;  /* 0xfffffffe140d9812 */ /* 0x020fe400078ec0ff */
[----:B------:R-:W-:Y:S01]  /*fe10*/  ISETP.GE.AND P5, PT, R18, UR4, PT ;  /* 0x0000000412007c0c */ /* 0x000fe2000bfa6270 */
[----:B-1----:R-:W-:Y:S01]  /*fe20*/  @!P0 IMAD.WIDE R4, R9, 0x4, R2 ;  /* 0x0000000409048825 */ /* 0x002fe200078e0202 */
[----:B------:R-:W-:-:S02]  /*fe30*/  ISETP.GE.AND P6, PT, R19, UR4, PT ;  /* 0x0000000413007c0c */ /* 0x000fc4000bfc6270 */
[----:B------:R-:W-:Y:S01]  /*fe40*/  IADD3 R20, R0, 0xf0, RZ ;  /* 0x000000f000147810 */ /* 0x000fe20007ffe0ff */
        /* <DEDUP_REMOVED lines=14> */
[C---:B------:R-:W-:Y:S01]  /*ff30*/  VIADD R17, R0.reuse, 0xe8 ;  /* 0x000000e800117836 */ /* 0x040fe20000000000 */
[----:B------:R-:W-:Y:S01]  /*ff40*/  @!P6 LEA.HI R19, R19, R19, RZ, 0x1 ;  /* 0x000000131313e211 */ /* 0x000fe200078f08ff */
[----:B------:R-:W-:Y:S01]  /*ff50*/  VIADD R0, R0, 0xf8 ;  /* 0x000000f800007836 */ /* 0x000fe20000000000 */
[----:B------:R-:W-:Y:S02]  /*ff60*/  ISETP.GE.AND P1, PT, R15, UR4, PT ;  /* 0x000000040f007c0c */ /* 0x000fe4000bf26270 */
[----:B------:R-:W-:-:S02]  /*ff70*/  ISETP.GE.AND P3, PT, R17, UR4, PT ;  /* 0x0000000411007c0c */ /* 0x000fc4000bf66270 */
[----:B-1----:R-:W-:Y:S02]  /*ff80*/  @!P5 LOP3.LUT R5, R18, 0xfffffffe, RZ, 0xc0, !PT ;  /* 0xfffffffe1205d812 */ /* 0x002fe400078ec0ff */
[----:B--2---:R-:W-:Y:S02]  /*ff90*/  @!P6 LOP3.LUT R7, R19, 0xfffffffe, RZ, 0xc0, !PT ;  /* 0xfffffffe1307e812 */ /* 0x004fe400078ec0ff */
        /* <DEDUP_REMOVED lines=10> */
[----:B------:R-:W-:Y:S02]  /*10040*/  @!P1 LOP3.LUT R15, R15, 0xfffffffe, RZ, 0xc0, !PT ;  /* 0xfffffffe0f0f9812 */ /* 0x000fe400078ec0ff */
[----:B----4-:R-:W-:Y:S02]  /*10050*/  @!P2 LOP3.LUT R11, R16, 0xfffffffe, RZ, 0xc0, !PT ;  /* 0xfffffffe100ba812 */ /* 0x010fe400078ec0ff */
[----:B------:R-:W-:Y:S02]  /*10060*/  @!P3 LOP3.LUT R17, R17, 0xfffffffe, RZ, 0xc0, !PT ;  /* 0xfffffffe1111b812 */ /* 0x000fe400078ec0ff */
[----:B-----5:R-:W-:Y:S01]  /*10070*/  @!P4 LOP3.LUT R13, R20, 0xfffffffe, RZ, 0xc0, !PT ;  /* 0xfffffffe140dc812 */ /* 0x020fe200078ec0ff */
[----:B-1----:R-:W-:-:S04]  /*10080*/  @!P0 IMAD.WIDE R4, R9, 0x4, R2 ;  /* 0x0000000409048825 */ /* 0x002fc800078e0202 */
[--C-:B--2---:R-:W-:Y:S01]  /*10090*/  @!P1 IMAD.WIDE R6, R15, 0x4, R2.reuse ;  /* 0x000000040f069825 */ /* 0x104fe200078e0202 */
        /* <DEDUP_REMOVED lines=15> */
.L_x_4275:
        /* <DEDUP_REMOVED lines=8> */
[----:B--2---:R-:W-:Y:S02]  /*10210*/  IMAD R3, R6, UR4, RZ ;  /* 0x0000000406037c24 */ /* 0x004fe4000f8e02ff */
[----:B------:R-:W-:-:S05]  /*10220*/  VIADD R0, R0, 0xffffff80 ;  /* 0xffffff8000007836 */ /* 0x000fca0000000000 */
[----:B------:R-:W-:-:S13]  /*10230*/  ISETP.GE.AND P0, PT, R0, R3, PT ;  /* 0x000000030000720c */ /* 0x000fda0003f06270 */
[----:B------:R-:W-:Y:S05]  /*10240*/  @P0 BRA `(.L_x_4229) ;  /* 0x0000004800800947 */ /* 0x000fea0003800000 */
[----:B------:R-:W2:Y:S01]  /*10250*/  LDL R4, [R1] ;  /* 0x0000000001047983 */ /* 0x000ea20000100800 */
[----:B------:R-:W-:Y:S01]  /*10260*/  ISETP.NE.AND P0, PT, R6, 0x1, PT ;  /* 0x000000010600780c */ /* 0x000fe20003f05270 */
[----:B------:R-:W1:Y:S01]  /*10270*/  S2UR UR7, SR_CTAID.Z ;  /* 0x00000000000779c3 */ /* 0x000e620000002700 */
[----:B------:R-:W-:Y:S01]  /*10280*/  ULDC.64 UR8, c[0x0][0xcd0] ;  /* 0x0003340000087ab9 */ /* 0x000fe20000000a00 */
[----:B------:R-:W-:-:S06]  /*10290*/  IMAD.MOV.U32 R5, RZ, RZ, R0 ;  /* 0x000000ffff057224 */ /* 0x000fcc00078e0000 */
[----:B------:R-:W3:Y:S08]  /*102a0*/  LDC.64 R10, c[0x0][0xcd8] ;  /* 0x00033600ff0a7b82 */ /* 0x000ef00000000a00 */
[----:B------:R-:W4:Y:S08]  /*102b0*/  @P0 LDC R7, c[0x0][0xcec] ;  /* 0x00033b00ff070b82 */ /* 0x000f300000000800 */
[----:B------:R-:W5:Y:S08]  /*102c0*/  @P0 LDC R9, c[0x0][0xcf0] ;  /* 0x00033c00ff090b82 */ /* 0x000f700000000800 */
[----:B------:R-:W0:Y:S08]  /*102d0*/  S2UR UR10, SR_CTAID.Y ;  /* 0x00000000000a79c3 */ /* 0x000e300000002600 */
[----:B------:R-:W0:Y:S01]  /*102e0*/  LDC R8, c[0x0][0xd50] ;  /* 0x00035400ff087b82 */ /* 0x000e220000000800 */
[----:B--2---:R-:W-:Y:S01]  /*102f0*/  R2UR UR11, R4 ;  /* 0x00000000040b72ca */ /* 0x004fe200000e0000 */
[----:B----4-:R-:W-:-:S05]  /*10300*/  @P0 IMAD.HI.U32 R4, R0, R7, RZ ;  /* 0x0000000700040227 */ /* 0x010fca00078e00ff */
[----:B-----5:R-:W-:-:S07]  /*10310*/  @P0 SHF.R.U32.HI R5, RZ, R9, R4 ;  /* 0x00000009ff050219 */ /* 0x020fce0000011604 */
[----:B------:R-:W-:Y:S02]  /*10320*/  USHF.R.S32.HI UR6, URZ, 0x1f, UR11 ;  /* 0x0000001f3f067899 */ /* 0x000fe4000801140b */
[----:B------:R-:W-:Y:S01]  /*10330*/  IADD3 R7, RZ, -UR11, RZ ;  /* 0x8000000bff077c10 */ /* 0x000fe2000fffe0ff */
[----:B------:R-:W-:Y:S02]  /*10340*/  UIMAD.WIDE.U32 UR4, UR11, UR8, URZ ;  /* 0x000000080b0472a5 */ /* 0x000fe4000f8e003f */
[----:B------:R-:W-:Y:S02]  /*10350*/  UIMAD UR6, UR6, UR8, URZ ;  /* 0x00000008060672a4 */ /* 0x000fe4000f8e023f */
[----:B-1----:R-:W-:Y:S01]  /*10360*/  USHF.R.S32.HI UR8, URZ, 0x1f, UR7 ;  /* 0x0000001f3f087899 */ /* 0x002fe20008011407 */
[----:B0-----:R-:W-:Y:S01]  /*10370*/  IMAD R9, R8, R7, UR10 ;  /* 0x0000000a08097e24 */ /* 0x001fe2000f8e0207 */
[----:B------:R-:W-:Y:S01]  /*10380*/  UIMAD UR6, UR11, UR9, UR6 ;  /* 0x000000090b0672a4 */ /* 0x000fe2000f8e0206 */
[----:B------:R-:W-:-:S02]  /*10390*/  IMAD.U32 R3, RZ, RZ, UR5 ;  /* 0x00000005ff037e24 */ /* 0x000fc4000f8e00ff */
[----:B------:R-:W-:Y:S01]  /*103a0*/  IMAD.U32 R2, RZ, RZ, UR4 ;  /* 0x00000004ff027e24 */ /* 0x000fe2000f8e00ff */
[----:B------:R-:W-:Y:S01]  /*103b0*/  UIADD3 UR6, UR5, UR6, URZ ;  /* 0x0000000605067290 */ /* 0x000fe2000fffe03f */
[----:B---3--:R-:W-:Y:S01]  /*103c0*/  IMAD R12, R10, UR8, RZ ;  /* 0x000000080a0c7c24 */ /* 0x008fe2000f8e02ff */
[----:B------:R-:W-:Y:S01]  /*103d0*/  SHF.R.S32.HI R4, RZ, 0x1f, R9 ;  /* 0x0000001fff047819 */ /* 0x000fe20000011409 */
[----:B------:R-:W-:Y:S01]  /*103e0*/  IMAD.MOV R7, RZ, RZ, -R5 ;  /* 0x000000ffff077224 */ /* 0x000fe200078e0a05 */
[----:B------:R-:W-:Y:S01]  /*103f0*/  ULDC.64 UR4, c[0x0][0xce0] ;  /* 0x0003380000047ab9 */ /* 0x000fe20000000a00 */
[----:B------:R-:W-:Y:S02]  /*10400*/  IMAD R11, R11, UR7, R12 ;  /* 0x000000070b0b7c24 */ /* 0x000fe4000f8e020c */
[----:B------:R-:W-:Y:S02]  /*10410*/  IMAD.U32 R3, RZ, RZ, UR6 ;  /* 0x00000006ff037e24 */ /* 0x000fe4000f8e00ff */
[----:B------:R-:W-:-:S02]  /*10420*/  IMAD R4, R4, UR4, RZ ;  /* 0x0000000404047c24 */ /* 0x000fc4000f8e02ff */
[----:B------:R-:W-:-:S04]  /*10430*/  IMAD.WIDE.U32 R2, R10, UR7, R2 ;  /* 0x000000070a027c25 */ /* 0x000fc8000f8e0002 */
[----:B------:R-:W-:Y:S02]  /*10440*/  IMAD.IADD R3, R11, 0x1, R3 ;  /* 0x000000010b037824 */ /* 0x000fe400078e0203 */
[----:B------:R-:W-:Y:S02]  /*10450*/  IMAD R7, R6, R7, R0 ;  /* 0x0000000706077224 */ /* 0x000fe400078e0200 */
[----:B------:R-:W-:-:S03]  /*10460*/  IMAD.WIDE.U32 R2, R9, UR4, R2 ;  /* 0x0000000409027c25 */ /* 0x000fc6000f8e0002 */
[----:B------:R-:W-:Y:S01]  /*10470*/  SHF.R.S32.HI R0, RZ, 0x1f, R7 ;  /* 0x0000001fff007819 */ /* 0x000fe20000011407 */
[----:B------:R-:W-:Y:S01]  /*10480*/  IMAD R4, R9, UR5, R4 ;  /* 0x0000000509047c24 */ /* 0x000fe2000f8e0204 */
[----:B------:R-:W-:Y:S01]  /*10490*/  SHF.R.S32.HI R9, RZ, 0x1f, R5 ;  /* 0x0000001fff097819 */ /* 0x000fe20000011405 */
[----:B------:R-:W-:Y:S01]  /*104a0*/  ULDC.64 UR4, c[0x0][0xcc8] ;  /* 0x0003320000047ab9 */ /* 0x000fe20000000a00 */
[----:B------:R-:W-:Y:S01]  /*104b0*/  IADD3 R2, P0, R5, R2, RZ ;  /* 0x0000000205027210 */ /* 0x000fe20007f1e0ff */
[----:B------:R-:W-:-:S03]  /*104c0*/  IMAD R0, R0, UR4, RZ ;  /* 0x0000000400007c24 */ /* 0x000fc6000f8e02ff */
[----:B------:R-:W-:Y:S01]  /*104d0*/  IADD3.X R3, R9, R3, R4, P0, !PT ;  /* 0x0000000309037210 */ /* 0x000fe200007fe404 */
        /* <DEDUP_REMOVED lines=9> */
.L_x_4227:
        /* <DEDUP_REMOVED lines=18> */
.L_x_4279:
[----:B------:R-:W-:Y:S01]  /*10690*/  ULDC UR43, c[0x0][0xd50] ;  /* 0x00035400002b7ab9 */ /* 0x000fe20000000800 */
[----:B------:R-:W-:Y:S01]  /*106a0*/  UMOV UR39, UR6 ;  /* 0x0000000600277c82 */ /* 0x000fe20008000000 */
[----:B------:R-:W-:-:S11]  /*106b0*/  UISETP.NE.AND UP0, UPT, UR43, 0x1, UPT ;  /* 0x000000012b00788c */ /* 0x000fd6000bf05270 */
[----:B------:R-:W-:Y:S01]  /*106c0*/  @UP0 ULDC UR4, c[0x0][0xd54] ;  /* 0x0003550000040ab9 */ /* 0x000fe20000000800 */
[----:B------:R-:W-:Y:S01]  /*106d0*/  @UP0 ULDC UR7, c[0x0][0xd58] ;  /* 0x0003560000070ab9 */ /* 0x000fe20000000800 */
[----:B------:R-:W-:-:S04]  /*106e0*/  UIMAD.WIDE.U32 UR4, UR6, UR4, URZ ;  /* 0x00000004060472a5 */ /* 0x000fc8000f8e003f */
[----:B------:R-:W-:-:S12]  /*106f0*/  @UP0 USHF.R.U32.HI UR39, URZ, UR7, UR5 ;  /* 0x000000073f270299 */ /* 0x000fd80008011605 */
.L_x_4280:
        /* <DEDUP_REMOVED lines=8> */
[----:B------:R-:W0:Y:S01]  /*10780*/  S2UR UR46, SR_CTAID.X ;  /* 0x00000000002e79c3 */ /* 0x000e220000002500 */
[----:B------:R-:W-:Y:S01]  /*10790*/  UISETP.NE.U32.AND UP0, UPT, UR4, URZ, UPT ;  /* 0x0000003f0400728c */ /* 0x000fe2000bf05070 */
[----:B------:R-:W-:Y:S01]  /*107a0*/  IMAD.MOV.U32 R30, RZ, RZ, RZ ;  /* 0x000000ffff1e7224 */ /* 0x000fe200078e00ff */
[----:B------:R-:W-:Y:S01]  /*107b0*/  ULDC UR6, c[0x0][0x448] ;  /* 0x0001120000067ab9 */ /* 0x000fe20000000800 */
[----:B------:R-:W-:Y:S01]  /*107c0*/  ULDC UR7, c[0x0][0x2f0] ;  /* 0x0000bc0000077ab9 */ /* 0x000fe20000000800 */
[----:B------:R-:W-:Y:S02]  /*107d0*/  UISETP.NE.AND.EX UP0, UPT, UR5, URZ, UPT, UP0 ;  /* 0x0000003f0500728c */ /* 0x000fe4000bf05300 */
[----:B------:R-:W-:-:S04]  /*107e0*/  UISETP.NE.AND UP1, UPT, UR6, 0x1, UPT ;  /* 0x000000010600788c */ /* 0x000fc8000bf25270 */
[----:B------:R-:W-:-:S05]  /*107f0*/  PLOP3.LUT P0, PT, PT, PT, UP0, 0x80, 0x0 ;  /* 0x000000000000781c */ /* 0x000fca0003f0f008 */
[----:B------:R-:W-:Y:S02]  /*10800*/  @UP0 ULDC.64 UR4, c[0x0][0xb20] ;  /* 0x0002c80000040ab9 */ /* 0x000fe40000000a00 */
[----:B------:R-:W-:Y:S01]  /*10810*/  @UP0 UIMAD.WIDE UR4, UR45, 0x4, UR4 ;  /* 0x000000042d0408a5 */ /* 0x000fe2000f8e0204 */
[----:B------:R-:W-:-:S05]  /*10820*/  @UP1 ULDC UR8, c[0x0][0x450] ;  /* 0x0001140000081ab9 */ /* 0x000fca0000000800 */
[----:B------:R-:W-:Y:S01]  /*10830*/  MOV R2, UR4 ;  /* 0x0000000400027c02 */ /* 0x000fe20008000f00 */
[----:B------:R-:W-:Y:S01]  /*10840*/  IMAD.U32 R3, RZ, RZ, UR5 ;  /* 0x00000005ff037e24 */ /* 0x000fe2000f8e00ff */
[----:B------:R-:W-:Y:S02]  /*10850*/  ULDC.64 UR4, c[0x0][0x418] ;  /* 0x0001060000047ab9 */ /* 0x000fe40000000a00 */
[----:B------:R-:W-:Y:S02]  /*10860*/  UISETP.NE.U32.AND UP0, UPT, UR4, URZ, UPT ;  /* 0x0000003f0400728c */ /* 0x000fe4000bf05070 */
[----:B0-----:R-:W-:Y:S01]  /*10870*/  ULEA UR6, UR46, 0x3f, 0x6 ;  /* 0x0000003f2e067891 */ /* 0x001fe2000f8e303f */
[----:B------:R0:W5:Y:S01]  /*10880*/  @P0 LDG.E R30, desc[UR36][R2.64] ;  /* 0x00000024021e0981 */ /* 0x000162000c1e1900 */
[----:B------:R-:W-:Y:S01]  /*10890*/  UISETP.NE.AND.EX UP0, UPT, UR5, URZ, UPT, UP0 ;  /* 0x0000003f0500728c */ /* 0x000fe2000bf05300 */
[----:B------:R-:W-:Y:S01]  /*108a0*/  ULDC UR4, c[0x0][0x424] ;  /* 0x0001090000047ab9 */ /* 0x000fe20000000800 */
[----:B------:R-:W-:-:S02]  /*108b0*/  UP2UR UR47, UPR, URZ, 0x2 ;  /* 0x000000023f2f7883 */ /* 0x000fc40008000000 */
[----:B------:R-:W-:Y:S02]  /*108c0*/  USEL UR40, UR4, 0x1, UP0 ;  /* 0x0000000104287887 */ /* 0x000fe40008000000 */
[----:B------:R-:W-:Y:S01]  /*108d0*/  USHF.R.U32.HI UR9, URZ, 0x10, UR43 ;  /* 0x000000103f097899 */ /* 0x000fe2000801162b */
[----:B------:R-:W-:Y:S01]  /*108e0*/  @UP1 ULDC UR4, c[0x0][0x44c] ;  /* 0x0001130000041ab9 */ /* 0x000fe20000000800 */
[----:B------:R-:W-:Y:S02]  /*108f0*/  UIMAD UR40, UR40, UR7, URZ ;  /* 0x00000007282872a4 */ /* 0x000fe4000f8e023f */
[----:B------:R-:W-:Y:S01]  /*10900*/  UIMAD.WIDE.U32 UR4, UR6, UR4, URZ ;  /* 0x00000004060472a5 */ /* 0x000fe2000f8e003f */
[----:B------:R-:W-:Y:S01]  /*10910*/  ULDC UR7, c[0x0][0x288] ;  /* 0x0000a20000077ab9 */ /* 0x000fe20000000800 */
[----:B------:R-:W-:Y:S02]  /*10920*/  UIADD3 UR4, UR40, 0x3f, URZ ;  /* 0x0000003f28047890 */ /* 0x000fe4000fffe03f */
[----:B------:R-:W-:-:S02]  /*10930*/  UIADD3 UR7, UR40, 0x40, -UR7 ;  /* 0x0000004028077890 */ /* 0x000fc4000fffe807 */
[----:B------:R-:W-:Y:S02]  /*10940*/  @UP1 USHF.R.U32.HI UR6, URZ, UR8, UR5 ;  /* 0x000000083f061299 */ /* 0x000fe40008011605 */
[----:B------:R-:W-:Y:S02]  /*10950*/  USHF.R.S32.HI UR5, URZ, 0x1f, UR4 ;  /* 0x0000001f3f057899 */ /* 0x000fe40008011404 */
[----:B------:R-:W-:Y:S02]  /*10960*/  UIADD3 UR7, UR7, UR6, URZ ;  /* 0x0000000607077290 */ /* 0x000fe4000fffe03f */
[----:B------:R-:W-:Y:S02]  /*10970*/  ULEA.HI UR5, UR5, UR4, URZ, 0x6 ;  /* 0x0000000405057291 */ /* 0x000fe4000f8f303f */
[----:B------:R-:W-:Y:S02]  /*10980*/  USHF.R.S32.HI UR6, URZ, 0x1f, UR7 ;  /* 0x0000001f3f067899 */ /* 0x000fe40008011407 */
[----:B------:R-:W-:-:S02]  /*10990*/  USHF.R.S32.HI UR41, URZ, 0x6, UR5 ;  /* 0x000000063f297899 */ /* 0x000fc40008011405 */
[----:B------:R-:W-:Y:S02]  /*109a0*/  ULEA.HI UR6, UR6, UR7, URZ, 0x6 ;  /* 0x0000000706067291 */ /* 0x000fe4000f8f303f */
[----:B------:R-:W-:Y:S02]  /*109b0*/  ULOP3.LUT UR43, UR43, 0xffff, URZ, 0xc0, !UPT ;  /* 0x0000ffff2b2b7892 */ /* 0x000fe4000f8ec03f */
[----:B------:R-:W-:Y:S01]  /*109c0*/  USHF.R.S32.HI UR42, URZ, 0x6, UR6 ;  /* 0x000000063f2a7899 */ /* 0x000fe20008011406 */
[----:B------:R-:W-:-:S03]  /*109d0*/  UMOV UR38, URZ ;  /* 0x0000003f00267c82 */ /* 0x000fc60008000000 */
[----:B------:R-:W-:-:S04]  /*109e0*/  UISETP.LT.AND UP0, UPT, UR41, UR42, UPT ;  /* 0x0000002a2900728c */ /* 0x000fc8000bf01270 */
[----:B------:R-:W-:Y:S02]  /*109f0*/  USEL UR11, UR41, UR42, UP0 ;  /* 0x0000002a290b7287 */ /* 0x000fe40008000000 */
[----:B------:R-:W-:Y:S02]  /*10a00*/  UISETP.NE.AND UP0, UPT, UR9, URZ, UPT ;  /* 0x0000003f0900728c */ /* 0x000fe4000bf05270 */
[----:B------:R-:W-:-:S06]  /*10a10*/  UISETP.GE.AND UP1, UPT, UR11, 0x1, UPT ;  /* 0x000000010b00788c */ /* 0x000fcc000bf26270 */
[----:B------:R-:W-:-:S03]  /*10a20*/  PLOP3.LUT P0, PT, PT, PT, UP1, 0x80, 0x0 ;  /* 0x000000000000781c */ /* 0x000fc60003f0f018 */
[----:B------:R-:W-:-:S10]  /*10a30*/  @!UP0 ULDC UR9, c[0x0][0xae8] ;  /* 0x0002ba0000098ab9 */ /* 0x000fd40000000800 */
        /* <DEDUP_REMOVED lines=31> */
.L_x_4282:
        /* <DEDUP_REMOVED lines=31> */
.L_x_4283:
        /* <DEDUP_REMOVED lines=20> */
.L_x_4285:
[----:B------:R0:W1:Y:S01]  /*10f60*/  LDC.64 R2, c[0x4][R16] ;  /* 0x0100000010027b82 */ /* 0x0000620000000a00 */
[----:B------:R-:W-:Y:S01]  /*10f70*/  ULDC.64 UR4, c[0x4][0x90] ;  /* 0x0100240000047ab9 */ /* 0x000fe20000000a00 */
[----:B------:R-:W-:Y:S01]  /*10f80*/  ULDC.64 UR6, c[0x4][0x98] ;  /* 0x0100260000067ab9 */ /* 0x000fe20000000a00 */
[----:B------:R-:W-:Y:S01]  /*10f90*/  IMAD.U32 R4, RZ, RZ, UR4 ;  /* 0x00000004ff047e24 */ /* 0x000fe2000f8e00ff */
        /* <DEDUP_REMOVED lines=11> */
.L_x_4284:
        /* <DEDUP_REMOVED lines=8> */
[----:B------:R-:W-:Y:S01]  /*110d0*/  MOV R2, UR4 ;  /* 0x0000000400027c02 */ /* 0x000fe20008000f00 */
[----:B------:R-:W-:Y:S01]  /*110e0*/  IMAD.U32 R3, RZ, RZ, UR5 ;  /* 0x00000005ff037e24 */ /* 0x000fe2000f8e00ff */
[C---:B------:R-:W-:Y:S01]  /*110f0*/  LOP3.LUT R6, R24.reuse, 0x7f, RZ, 0xc0, !PT ;  /* 0x0000007f18067812 */ /* 0x040fe200078ec0ff */
[----:B------:R-:W-:Y:S01]  /*11100*/  IMAD.SHL.U32 R0, R24, 0x10, RZ ;  /* 0x0000001018007824 */ /* 0x000fe200078e00ff */
[----:B------:R-:W-:Y:S01]  /*11110*/  LEA R18, R29, 0xffffffc0, 0x6 ;  /* 0xffffffc01d127811 */ /* 0x000fe200078e30ff */
[----:B------:R-:W-:Y:S01]  /*11120*/  ULDC UR4, c[0x0][0x320] ;  /* 0x0000c80000047ab9 */ /* 0x000fe20000000800 */
[----:B------:R1:W2:Y:S01]  /*11130*/  @P0 LDG.E R25, desc[UR36][R2.64] ;  /* 0x0000002402190981 */ /* 0x0002a2000c1e1900 */
[----:B------:R-:W-:Y:S02]  /*11140*/  SHF.R.U32.HI R5, RZ, 0x3, R6 ;  /* 0x00000003ff057819 */ /* 0x000fe40000011606 */
[----:B------:R-:W-:Y:S02]  /*11150*/  LOP3.LUT R4, R0, 0x70, RZ, 0xc0, !PT ;  /* 0x0000007000047812 */ /* 0x000fe400078ec0ff */
[----:B0-----:R-:W-:-:S02]  /*11160*/  ISETP.NE.AND P1, PT, R11, 0x1, PT ;  /* 0x000000010b00780c */ /* 0x001fc40003f25270 */
        /* <DEDUP_REMOVED lines=72> */
.L_x_4332:
[----:B------:R-:W2:Y:S01]  /*115f0*/  LDL R0, [R1+0x4] ;  /* 0x0000040001007983 */ /* 0x000ea20000100800 */
[----:B------:R-:W-:Y:S01]  /*11600*/  ISETP.GT.U32.AND P1, PT, R31, 0x3f, PT ;  /* 0x0000003f1f00780c */ /* 0x000fe20003f24070 */
[----:B------:R-:W-:Y:S01]  /*11610*/  IMAD.U32 R23, RZ, RZ, UR39 ;  /* 0x00000027ff177e24 */ /* 0x000fe2000f8e00ff */
[----:B------:R-:W-:Y:S02]  /*11620*/  LOP3.LUT R16, R16, 0xfffffbff, RZ, 0xc0, !PT ;  /* 0xfffffbff10107812 */ /* 0x000fe400078ec0ff */
[----:B------:R-:W-:Y:S02]  /*11630*/  LOP3.LUT R34, R3, R34, RZ, 0xfc, !PT ;  /* 0x0000002203227212 */ /* 0x000fe400078efcff */
        /* <DEDUP_REMOVED lines=11> */
.L_x_4287:
[----:B------:R-:W-:-:S05]  /*116f0*/  IMAD.MOV.U32 R0, RZ, RZ, 0x1 ;  /* 0x00000001ff007424 */ /* 0x000fca00078e00ff */
[----:B------:R-:W-:-:S04]  /*11700*/  SHF.L.U32 R0, R0, 0x1f, RZ ;  /* 0x0000001f00007819 */ /* 0x000fc800000006ff */
[----:B------:R-:W0:Y:S02]  /*11710*/  SYNCS.PHASECHK.TRANS64.TRYWAIT P0, [UR44+0x38840], R0 ;  /* 0x03884000ff0075a7 */ /* 0x000e24000800016c */
[----:B0-----:R-:W-:Y:S05]  /*11720*/  @!P0 BRA `(.L_x_4288) ;  /* 0x0000003800108947 */ /* 0x001fea0003800000 */
.L_x_4333:
        /* <DEDUP_REMOVED lines=58> */
.L_x_4343:
[----:B------:R-:W-:-:S13]  /*11ad0*/  ISETP.GE.AND P0, PT, R18, 0x31, PT ;  /* 0x000000311200780c */ /* 0x000fda0003f06270 */
[----:B0-2---:R-:W-:-:S04]  /*11ae0*/  @P0 LEA R2, P1, R22, R14, 0x1 ;  /* 0x0000000e16020211 */ /* 0x005fc800078208ff */
[----:B-1----:R-:W-:Y:S02]  /*11af0*/  @P0 IADD3.X R3, RZ, R5, RZ, P1, !PT ;  /* 0x00000005ff030210 */ /* 0x002fe40000ffe4ff */
[----:B------:R-:W-:-:S05]  /*11b00*/  @P0 LEA R5, R24, UR44, 0x1 ;  /* 0x0000002c18050c11 */ /* 0x000fca000f8e08ff */
        /* <DEDUP_REMOVED lines=11> */
.L_x_4290:
        /* <DEDUP_REMOVED lines=13> */
[----:B------:R-:W-:Y:S01]  /*11c90*/  MOV R12, 0x1 ;  /* 0x00000001000c7802 */ /* 0x000fe20000000f00 */
[----:B------:R-:W0:Y:S01]  /*11ca0*/  LDC.64 R2, c[0x4][R2] ;  /* 0x0100000002027b82 */ /* 0x000e220000000a00 */
[----:B------:R-:W-:Y:S02]  /*11cb0*/  IMAD.U32 R5, RZ, RZ, UR5 ;  /* 0x00000005ff057e24 */ /* 0x000fe4000f8e00ff */
[----:B------:R-:W-:Y:S02]  /*11cc0*/  IMAD.U32 R6, RZ, RZ, UR6 ;  /* 0x00000006ff067e24 */ /* 0x000fe4000f8e00ff */
[----:B------:R-:W-:-:S02]  /*11cd0*/  IMAD.U32 R7, RZ, RZ, UR7 ;  /* 0x00000007ff077e24 */ /* 0x000fc4000f8e00ff */
[----:B------:R-:W-:Y:S02]  /*11ce0*/  IMAD.U32 R10, RZ, RZ, UR8 ;  /* 0x00000008ff0a7e24 */ /* 0x000fe4000f8e00ff */
[----:B------:R-:W-:Y:S02]  /*11cf0*/  IMAD.U32 R11, RZ, RZ, UR9 ;  /* 0x00000009ff0b7e24 */ /* 0x000fe4000f8e00ff */
[----:B------:R-:W-:Y:S02]  /*11d00*/  IMAD.MOV.U32 R8, RZ, RZ, 0x70 ;  /* 0x00000070ff087424 */ /* 0x000fe400078e00ff */
[----:B------:R-:W-:-:S07]  /*11d10*/  IMAD.MOV.U32 R13, RZ, RZ, RZ ;  /* 0x000000ffff0d7224 */ /* 0x000fce00078e00ff */
[----:B------:R-:W-:-:S07]  /*11d20*/  LEPC R20, `(.L_x_4291) ;  /* 0x000000001014794e */ /* 0x000fce0000000000 */
[----:B0-----:R-:W-:Y:S05]  /*11d30*/  CALL.ABS.NOINC R2 ;  /* 0x0000000002007343 */ /* 0x001fea0003c00000 */
.L_x_4291:
[----:B------:R-:W-:Y:S01]  /*11d40*/  UISETP.NE.AND UP0, UPT, UR47, URZ, UPT ;  /* 0x0000003f2f00728c */ /* 0x000fe2000bf05270 */
[----:B------:R-:W-:Y:S01]  /*11d50*/  IMAD.U32 R28, RZ, RZ, UR46 ;  /* 0x0000002eff1c7e24 */ /* 0x000fe2000f8e00ff */
[----:B------:R-:W-:Y:S01]  /*11d60*/  R2UR UR6, R23 ;  /* 0x00000000170672ca */ /* 0x000fe200000e0000 */
[----:B------:R-:W-:Y:S01]  /*11d70*/  ULDC.64 UR8, c[0x0][0x2d8] ;  /* 0x0000b60000087ab9 */ /* 0x000fe20000000a00 */
[----:B------:R-:W0:Y:S01]  /*11d80*/  LDC R7, c[0x0][0x448] ;  /* 0x00011200ff077b82 */ /* 0x000e220000000800 */
[----:B------:R-:W-:Y:S01]  /*11d90*/  IMAD R28, R28, 0x40, R31 ;  /* 0x000000401c1c7824 */ /* 0x000fe200078e021f */
[----:B------:R-:W-:Y:S01]  /*11da0*/  PLOP3.LUT P0, PT, PT, PT, UP0, 0x80, 0x0 ;  /* 0x000000000000781c */ /* 0x000fe20003f0f008 */
[----:B------:R-:W1:Y:S02]  /*11db0*/  S2R R20, SR_TID.X ;  /* 0x0000000000147919 */ /* 0x000e640000002100 */
[----:B------:R-:W-:Y:S02]  /*11dc0*/  IMAD.MOV.U32 R11, RZ, RZ, R28 ;  /* 0x000000ffff0b7224 */ /* 0x000fe400078e001c */
[----:B------:R-:W-:-:S04]  /*11dd0*/  @UP0 ULDC UR4, c[0x0][0x44c] ;  /* 0x0001130000040ab9 */ /* 0x000fc80000000800 */
[----:B------:R-:W-:-:S04]  /*11de0*/  UIMAD UR6, UR6, UR8, URZ ;  /* 0x00000008060672a4 */ /* 0x000fc8000f8e023f */
[----:B------:R-:W-:Y:S01]  /*11df0*/  @P0 IMAD.HI.U32 R0, R28, UR4, RZ ;  /* 0x000000041c000c27 */ /* 0x000fe2000f8e00ff */
[----:B------:R-:W-:Y:S01]  /*11e00*/  PLOP3.LUT P0, PT, PT, PT, UP0, 0x80, 0x0 ;  /* 0x000000000000781c */ /* 0x000fe20003f0f008 */
[----:B------:R-:W-:Y:S01]  /*11e10*/  @UP0 ULDC UR4, c[0x0][0x450] ;  /* 0x0001140000040ab9 */ /* 0x000fe20000000800 */
[----:B------:R-:W-:-:S11]  /*11e20*/  UIMAD UR6, UR39, UR9, UR6 ;  /* 0x00000009270672a4 */ /* 0x000fd6000f8e0206 */
[----:B------:R-:W-:Y:S01]  /*11e30*/  @P0 SHF.R.U32.HI R11, RZ, UR4, R0 ;  /* 0x00000004ff0b0c19 */ /* 0x000fe20008011600 */
[----:B------:R-:W-:-:S03]  /*11e40*/  UIMAD.WIDE.U32 UR4, UR39, UR8, URZ ;  /* 0x00000008270472a5 */ /* 0x000fc6000f8e003f */
[----:B------:R-:W-:Y:S01]  /*11e50*/  ULDC.64 UR8, c[0x0][0x2e0] ;  /* 0x0000b80000087ab9 */ /* 0x000fe20000000a00 */
[----:B------:R-:W-:Y:S01]  /*11e60*/  UIADD3 UR5, UR5, UR6, URZ ;  /* 0x0000000605057290 */ /* 0x000fe2000fffe03f */
[----:B------:R-:W-:Y:S01]  /*11e70*/  SHF.R.S32.HI R0, RZ, 0x1f, R11 ;  /* 0x0000001fff007819 */ /* 0x000fe2000001140b */
[----:B------:R-:W-:Y:S01]  /*11e80*/  UIMAD UR6, UR49, UR8, URZ ;  /* 0x00000008310672a4 */ /* 0x000fe2000f8e023f */
[----:B-1----:R-:W-:Y:S01]  /*11e90*/  LOP3.LUT R20, R20, 0x7f, RZ, 0xc0, !PT ;  /* 0x0000007f14147812 */ /* 0x002fe200078ec0ff */
[----:B------:R-:W-:Y:S02]  /*11ea0*/  UIMAD.WIDE.U32 UR4, UR45, UR8, UR4 ;  /* 0x000000082d0472a5 */ /* 0x000fe4000f8e0004 */
[----:B------:R-:W-:Y:S01]  /*11eb0*/  UIMAD UR6, UR45, UR9, UR6 ;  /* 0x000000092d0672a4 */ /* 0x000fe2000f8e0206 */
[----:B------:R-:W-:-:S03]  /*11ec0*/  SHF.R.U32.HI R20, RZ, 0x3, R20 ;  /* 0x00000003ff147819 */ /* 0x000fc60000011614 */
[----:B------:R-:W-:Y:S01]  /*11ed0*/  IMAD.U32 R5, RZ, RZ, UR5 ;  /* 0x00000005ff057e24 */ /* 0x000fe2000f8e00ff */
[----:B------:R-:W-:Y:S01]  /*11ee0*/  UIADD3 UR6, UR5, UR6, URZ ;  /* 0x0000000605067290 */ /* 0x000fe2000fffe03f */
[----:B------:R-:W-:Y:S02]  /*11ef0*/  IMAD.U32 R4, RZ, RZ, UR4 ;  /* 0x00000004ff047e24 */ /* 0x000fe4000f8e00ff */
[----:B------:R-:W-:Y:S01]  /*11f00*/  IMAD.MOV R5, RZ, RZ, -R11 ;  /* 0x000000ffff057224 */ /* 0x000fe200078e0a0b */
[----:B------:R-:W-:Y:S02]  /*11f10*/  ULDC.64 UR4, c[0x0][0x2d0] ;  /* 0x0000b40000047ab9 */ /* 0x000fe40000000a00 */
[----:B------:R-:W-:Y:S01]  /*11f20*/  IMAD R0, R0, UR4, RZ ;  /* 0x0000000400007c24 */ /* 0x000fe2000f8e02ff */
[----:B------:R-:W-:Y:S01]  /*11f30*/  MOV R2, R4 ;  /* 0x0000000400027202 */ /* 0x000fe20000000f00 */
[----:B0-----:R-:W-:Y:S02]  /*11f40*/  IMAD R5, R7, R5, R28 ;  /* 0x0000000507057224 */ /* 0x001fe400078e021c */
[----:B------:R-:W-:-:S02]  /*11f50*/  IMAD.U32 R3, RZ, RZ, UR6 ;  /* 0x00000006ff037e24 */ /* 0x000fc4000f8e00ff */
[C---:B------:R-:W-:Y:S01]  /*11f60*/  IMAD R9, R11.reuse, UR5, R0 ;  /* 0x000000050b097c24 */ /* 0x040fe2000f8e0200 */
[----:B------:R-:W-:Y:S01]  /*11f70*/  SHF.R.S32.HI R0, RZ, 0x1f, R5 ;  /* 0x0000001fff007819 */ /* 0x000fe20000011405 */
[----:B------:R-:W-:Y:S01]  /*11f80*/  IMAD.WIDE.U32 R2, R11, UR4, R2 ;  /* 0x000000040b027c25 */ /* 0x000fe2000f8e0002 */
[----:B------:R-:W-:-:S03]  /*11f90*/  ULDC.64 UR4, c[0x0][0x2c8] ;  /* 0x0000b20000047ab9 */ /* 0x000fc60000000a00 */
        /* <DEDUP_REMOVED lines=13> */
[----:B------:R-:W-:Y:S01]  /*12070*/  IMAD.U32 R6, RZ, RZ, UR46 ;  /* 0x0000002eff067e24 */ /* 0x000fe2000f8e00ff */
[----:B------:R-:W-:Y:S01]  /*12080*/  ULDC UR4, c[0x0][0x288] ;  /* 0x0000a20000047ab9 */ /* 0x000fe20000000800 */
[----:B------:R-:W-:Y:S01]  /*12090*/  LOP3.LUT R16, R16, 0xfffffeff, RZ, 0xc0, !PT ;  /* 0xfffffeff10107812 */ /* 0x000fe200078ec0ff */
[----:B------:R-:W1:Y:S01]  /*120a0*/  SHFL.IDX PT, R2, R4, RZ, 0x181f ;  /* 0x00181fff04027589 */ /* 0x000e6200000e0000 */
[----:B------:R-:W-:Y:S02]  /*120b0*/  IMAD R5, R7, UR4, RZ ;  /* 0x0000000407057c24 */ /* 0x000fe4000f8e02ff */
[----:B------:R-:W-:Y:S01]  /*120c0*/  IMAD R6, R6, 0x40, R20 ;  /* 0x0000004006067824 */ /* 0x000fe200078e0214 */
[----:B------:R-:W2:Y:S03]  /*120d0*/  SHFL.IDX PT, R7, R0, 0x1, 0x181f ;  /* 0x00381f0000077f89 */ /* 0x000ea600000e0000 */
[C---:B------:R-:W-:Y:S01]  /*120e0*/  VIADD R8, R6.reuse, 0x10 ;  /* 0x0000001006087836 */ /* 0x040fe20000000000 */
[-C--:B------:R-:W-:Y:S01]  /*120f0*/  ISETP.GE.AND P2, PT, R6, R5.reuse, PT ;  /* 0x000000050600720c */ /* 0x080fe20003f46270 */
[----:B------:R-:W3:Y:S03]  /*12100*/  SHFL.IDX PT, R9, R4, 0x1, 0x181f ;  /* 0x00381f0004097f89 */ /* 0x000ee600000e0000 */
[----:B------:R-:W-:-:S09]  /*12110*/  ISETP.GE.AND P3, PT, R8, R5, PT ;  /* 0x000000050800720c */ /* 0x000fd20003f66270 */
[----:B0-----:R-:W-:Y:S02]  /*12120*/  @!P2 LEA R3, P1, R22, R14, 0x1 ;  /* 0x0000000e1603a211 */ /* 0x001fe400078208ff */
[----:B------:R-:W-:Y:S01]  /*12130*/  @!P2 LEA R8, R24, UR44, 0x1 ;  /* 0x0000002c1808ac11 */ /* 0x000fe2000f8e08ff */
[----:B------:R-:W-:Y:S01]  /*12140*/  SHFL.IDX PT, R14, R0, 0x3, 0x181f ;  /* 0x00781f00000e7f89 */ /* 0x000fe200000e0000 */
[----:B------:R-:W-:Y:S01]  /*12150*/  @P2 LOP3.LUT R16, R16, 0x100, RZ, 0xfc, !PT ;  /* 0x0000010010102812 */ /* 0x000fe200078efcff */
[----:B-1----:R-:W-:Y:S01]  /*12160*/  @!P2 IMAD.X R2, RZ, RZ, R2, P1 ;  /* 0x000000ffff02a224 */ /* 0x002fe200008e0602 */
[----:B------:R-:W-:Y:S02]  /*12170*/  @!P3 LEA R10, R24, UR44, 0x1 ;  /* 0x0000002c180abc11 */ /* 0x000fe4000f8e08ff */
[----:B--2---:R-:W-:Y:S02]  /*12180*/  @!P3 LEA R7, P1, R22, R7, 0x1 ;  /* 0x000000071607b211 */ /* 0x004fe400078208ff */
[----:B------:R-:W-:-:S02]  /*12190*/  @!P2 LOP3.LUT R3, R3, R2, RZ, 0x3c, !PT ;  /* 0x000000020303a212 */ /* 0x000fc400078e3cff */
[----:B---3--:R-:W-:Y:S02]  /*121a0*/  @!P3 IADD3.X R9, RZ, R9, RZ, P1, !PT ;  /* 0x00000009ff09b210 */ /* 0x008fe40000ffe4ff */
[C---:B------:R-:W-:Y:S02]  /*121b0*/  @!P2 LOP3.LUT R2, R3.reuse, R2, RZ, 0x3c, !PT ;  /* 0x000000020302a212 */ /* 0x040fe400078e3cff */
[----:B------:R-:W-:Y:S02]  /*121c0*/  LOP3.LUT R16, R16, 0xffffff7f, RZ, 0xc0, !PT ;  /* 0xffffff7f10107812 */ /* 0x000fe400078ec0ff */
[----:B------:R-:W-:Y:S02]  /*121d0*/  @!P2 LOP3.LUT R3, R3, R2, RZ, 0x3c, !PT ;  /* 0x000000020303a212 */ /* 0x000fe400078e3cff */
[----:B------:R-:W-:-:S03]  /*121e0*/  @P3 LOP3.LUT R16, R16, 0x80, RZ, 0xfc, !PT ;  /* 0x0000008010103812 */ /* 0x000fc600078efcff */
[----:B------:R0:W-:Y:S01]  /*121f0*/  @!P2 LDGSTS.E.BYPASS.LTC128B.128 [R8+0x20400], desc[UR36][R2.64], !P0 ;  /* 0x204000000208afae */ /* 0x0001e2000c101d64 */
[----:B------:R-:W-:-:S03]  /*12200*/  LOP3.LUT R16, R16, 0xffffffbf, RZ, 0xc0, !PT ;  /* 0xffffffbf10107812 */ /* 0x000fc600078ec0ff */
[----:B0-----:R-:W0:Y:S01]  /*12210*/  SHFL.IDX PT, R8, R0, 0x2, 0x181f ;  /* 0x00581f0000087f89 */ /* 0x001e2200000e0000 */
[----:B------:R-:W-:-:S03]  /*12220*/  VIADD R3, R6, 0x20 ;  /* 0x0000002006037836 */ /* 0x000fc60000000000 */
[----:B------:R-:W1:Y:S02]  /*12230*/  SHFL.IDX PT, R2, R4, 0x2, 0x181f ;  /* 0x00581f0004027f89 */ /* 0x000e6400000e0000 */
[----:B------:R-:W-:Y:S01]  /*12240*/  ISETP.GE.AND P2, PT, R3, R5, PT ;  /* 0x000000050300720c */ /* 0x000fe20003f46270 */
[----:B------:R-:W-:Y:S01]  /*12250*/  @!P3 IMAD.MOV.U32 R3, RZ, RZ, R9 ;  /* 0x000000ffff03b224 */ /* 0x000fe200078e0009 */
[----:B------:R-:W2:Y:S11]  /*12260*/  SHFL.IDX PT, R4, R4, 0x3, 0x181f ;  /* 0x00781f0004047f89 */ /* 0x000eb600000e0000 */
        /* <DEDUP_REMOVED lines=9> */
.L_x_4352:
[----:B------:R-:W-:Y:S01]  /*12300*/  VIADD R6, R6, 0x30 ;  /* 0x0000003006067836 */ /* 0x000fe20000000000 */
[----:B------:R-:W-:-:S04]  /*12310*/  LOP3.LUT R16, R16, 0xffffefff, RZ, 0xc0, !PT ;  /* 0xffffefff10107812 */ /* 0x000fc800078ec0ff */
[----:B------:R-:W-:-:S13]  /*12320*/  ISETP.GE.AND P2, PT, R6, R5, PT ;  /* 0x000000050600720c */ /* 0x000fda0003f46270 */
[----:B0-----:R-:W-:Y:S02]  /*12330*/  @!P2 LEA R2, P1, R22, R14, 0x1 ;  /* 0x0000000e1602a211 */ /* 0x001fe400078208ff */
[----:B------:R-:W-:Y:S02]  /*12340*/  @!P2 LEA R5, R24, UR44, 0x1 ;  /* 0x0000002c1805ac11 */ /* 0x000fe4000f8e08ff */
[----:B------:R-:W-:Y:S02]  /*12350*/  @!P2 IADD3.X R3, RZ, R4, RZ, P1, !PT ;  /* 0x00000004ff03a210 */ /* 0x000fe40000ffe4ff */
[----:B------:R-:W-:-:S03]  /*12360*/  @P2 LOP3.LUT R16, R16, 0x1000, RZ, 0xfc, !PT ;  /* 0x0000100010102812 */ /* 0x000fc600078efcff */
        /* <DEDUP_REMOVED lines=29> */
.L_x_4293:
[----:B------:R-:W-:Y:S01]  /*12540*/  UISETP.NE.AND UP0, UPT, UR47, URZ, UPT ;  /* 0x0000003f2f00728c */ /* 0x000fe2000bf05270 */
[----:B------:R-:W-:Y:S01]  /*12550*/  R2UR UR6, R23 ;  /* 0x00000000170672ca */ /* 0x000fe200000e0000 */
[----:B------:R-:W-:Y:S01]  /*12560*/  ULDC.64 UR8, c[0x0][0x3d8] ;  /* 0x0000f60000087ab9 */ /* 0x000fe20000000a00 */
[----:B------:R-:W-:Y:S01]  /*12570*/  IMAD.MOV.U32 R2, RZ, RZ, R28 ;  /* 0x000000ffff027224 */ /* 0x000fe200078e001c */
[----:B------:R-:W-:Y:S01]  /*12580*/  ULDC UR7, c[0x0][0x448] ;  /* 0x0001120000077ab9 */ /* 0x000fe20000000800 */
[C---:B------:R-:W-:Y:S02]  /*12590*/  LOP3.LUT R20, R22.reuse, 0x180, RZ, 0xfc, !PT ;  /* 0x0000018016147812 */ /* 0x040fe400078efcff */
[----:B------:R-:W-:Y:S02]  /*125a0*/  PLOP3.LUT P0, PT, PT, PT, UP0, 0x80, 0x0 ;  /* 0x000000000000781c */ /* 0x000fe40003f0f008 */
[----:B------:R-:W-:Y:S02]  /*125b0*/  LOP3.LUT R21, R22, 0x80, RZ, 0xfc, !PT ;  /* 0x0000008016157812 */ /* 0x000fe400078efcff */
[----:B------:R-:W-:Y:S01]  /*125c0*/  @UP0 ULDC UR4, c[0x0][0x44c] ;  /* 0x0001130000040ab9 */ /* 0x000fe20000000800 */
[----:B------:R-:W-:-:S02]  /*125d0*/  LOP3.LUT R16, R16, 0xfffff7ff, RZ, 0xc0, !PT ;  /* 0xfffff7ff10107812 */ /* 0x000fc400078ec0ff */
[----:B------:R-:W-:-:S04]  /*125e0*/  UIMAD UR6, UR6, UR8, URZ ;  /* 0x00000008060672a4 */ /* 0x000fc8000f8e023f */
[----:B------:R-:W-:Y:S02]  /*125f0*/  UIMAD UR6, UR39, UR9, UR6 ;  /* 0x00000009270672a4 */ /* 0x000fe4000f8e0206 */
[----:B------:R-:W-:Y:S01]  /*12600*/  @P0 IMAD.HI.U32 R0, R28, UR4, RZ ;  /* 0x000000041c000c27 */ /* 0x000fe2000f8e00ff */
[----:B------:R-:W-:Y:S01]  /*12610*/  PLOP3.LUT P0, PT, PT, PT, UP0, 0x80, 0x0 ;  /* 0x000000000000781c */ /* 0x000fe20003f0f008 */
[----:B------:R-:W-:-:S12]  /*12620*/  @UP0 ULDC UR4, c[0x0][0x450] ;  /* 0x0001140000040ab9 */ /* 0x000fd80000000800 */
[----:B------:R-:W-:Y:S01]  /*12630*/  @P0 SHF.R.U32.HI R2, RZ, UR4, R0 ;  /* 0x00000004ff020c19 */ /* 0x000fe20008011600 */
[----:B------:R-:W-:-:S03]  /*12640*/  UIMAD.WIDE.U32 UR4, UR39, UR8, URZ ;  /* 0x00000008270472a5 */ /* 0x000fc6000f8e003f */
[----:B------:R-:W-:Y:S01]  /*12650*/  ULDC.64 UR8, c[0x0][0x3e0] ;  /* 0x0000f80000087ab9 */ /* 0x000fe20000000a00 */
[----:B------:R-:W-:Y:S01]  /*12660*/  UIADD3 UR5, UR5, UR6, URZ ;  /* 0x0000000605057290 */ /* 0x000fe2000fffe03f */
[--C-:B------:R-:W-:Y:S01]  /*12670*/  IMAD.MOV R5, RZ, RZ, -R2.reuse ;  /* 0x000000ffff057224 */ /* 0x100fe200078e0a02 */
[----:B------:R-:W-:Y:S01]  /*12680*/  UIMAD UR6, UR49, UR8, URZ ;  /* 0x00000008310672a4 */ /* 0x000fe2000f8e023f */
[----:B------:R-:W-:Y:S01]  /*12690*/  SHF.R.S32.HI R0, RZ, 0x1f, R2 ;  /* 0x0000001fff007819 */ /* 0x000fe20000011402 */
[----:B------:R-:W-:Y:S01]  /*126a0*/  UIMAD.WIDE.U32 UR4, UR45, UR8, UR4 ;  /* 0x000000082d0472a5 */ /* 0x000fe2000f8e0004 */
[----:B------:R-:W-:Y:S01]  /*126b0*/  IMAD R5, R5, UR7, R28 ;  /* 0x0000000705057c24 */ /* 0x000fe2000f8e021c */
[----:B------:R-:W-:-:S03]  /*126c0*/  UIMAD UR6, UR45, UR9, UR6 ;  /* 0x000000092d0672a4 */ /* 0x000fc6000f8e0206 */
[----:B------:R-:W-:Y:S01]  /*126d0*/  ULDC.64 UR8, c[0x0][0x3d0] ;  /* 0x0000f40000087ab9 */ /* 0x000fe20000000a00 */
[----:B------:R-:W-:Y:S01]  /*126e0*/  UIADD3 UR5, UR5, UR6, URZ ;  /* 0x0000000605057290 */ /* 0x000fe2000fffe03f */
[----:B------:R-:W-:Y:S01]  /*126f0*/  IMAD R3, R0, UR8, RZ ;  /* 0x0000000800037c24 */ /* 0x000fe2000f8e02ff */
[----:B------:R-:W-:Y:S01]  /*12700*/  SHF.R.S32.HI R0, RZ, 0x1f, R5 ;  /* 0x0000001fff007819 */ /* 0x000fe20000011405 */
[----:B------:R-:W-:Y:S02]  /*12710*/  IMAD.U32 R9, RZ, RZ, UR8 ;  /* 0x00000008ff097e24 */ /* 0x000fe4000f8e00ff */
[C---:B------:R-:W-:Y:S02]  /*12720*/  IMAD R7, R2.reuse, UR9, R3 ;  /* 0x0000000902077c24 */ /* 0x040fe4000f8e0203 */
[----:B------:R-:W-:Y:S01]  /*12730*/  IMAD.WIDE.U32 R2, R2, R9, UR4 ;  /* 0x0000000402027e25 */ /* 0x000fe2000f8e0009 */
        /* <DEDUP_REMOVED lines=10> */
[----:B------:R-:W-:Y:S02]  /*127e0*/  LEA.HI.X R4, R2, UR5, R3, 0x1, P0 ;  /* 0x0000000502047c11 */ /* 0x000fe400080f0c03 */
[----:B------:R-:W-:-:S02]  /*127f0*/  ISETP.GE.AND P0, PT, R20, UR4, PT ;  /* 0x0000000414007c0c */ /* 0x000fc4000bf06270 */
[----:B------:R-:W-:Y:S02]  /*12800*/  LOP3.LUT R20, R22, 0x40, RZ, 0xfc, !PT ;  /* 0x0000004016147812 */ /* 0x000fe400078efcff */
[----:B------:R-:W-:Y:S02]  /*12810*/  ISETP.GE.AND P4, PT, R21, UR4, PT ;  /* 0x0000000415007c0c */ /* 0x000fe4000bf86270 */
[----:B------:R-:W-:Y:S02]  /*12820*/  ISETP.GE.AND P5, PT, R20, UR4, PT ;  /* 0x0000000414007c0c */ /* 0x000fe4000bfa6270 */
[----:B------:R-:W-:Y:S02]  /*12830*/  LOP3.LUT R20, R22, 0xc0, RZ, 0xfc, !PT ;  /* 0x000000c016147812 */ /* 0x000fe400078efcff */
[----:B------:R-:W-:Y:S02]  /*12840*/  SEL R2, RZ, 0x1, P1 ;  /* 0x00000001ff027807 */ /* 0x000fe40000800000 */
[----:B------:R-:W-:-:S02]  /*12850*/  SEL R3, RZ, 0x4, P4 ;  /* 0x00000004ff037807 */ /* 0x000fc40002000000 */
[----:B------:R-:W-:Y:S02]  /*12860*/  SEL R7, RZ, 0x2, P5 ;  /* 0x00000002ff077807 */ /* 0x000fe40002800000 */
[----:B------:R-:W-:Y:S02]  /*12870*/  ISETP.GE.AND P2, PT, R36, UR4, PT ;  /* 0x0000000424007c0c */ /* 0x000fe4000bf46270 */
[----:B------:R-:W-:Y:S02]  /*12880*/  ISETP.GE.AND P3, PT, R20, UR4, PT ;  /* 0x0000000414007c0c */ /* 0x000fe4000bf66270 */
[----:B------:R-:W-:Y:S02]  /*12890*/  IADD3 R7, R3, R7, R2 ;  /* 0x0000000703077210 */ /* 0x000fe40007ffe002 */
[----:B------:R-:W-:Y:S02]  /*128a0*/  @P1 LOP3.LUT R16, R16, 0x800, RZ, 0xfc, !PT ;  /* 0x0000080010101812 */ /* 0x000fe400078efcff */
[----:B------:R-:W-:-:S02]  /*128b0*/  SEL R2, RZ, 0x10, P2 ;  /* 0x00000010ff027807 */ /* 0x000fc40001000000 */
[----:B------:R-:W-:Y:S02]  /*128c0*/  SEL R3, RZ, 0x8, P3 ;  /* 0x00000008ff037807 */ /* 0x000fe40001800000 */
[----:B------:R-:W-:Y:S02]  /*128d0*/  ISETP.GE.AND P1, PT, R35, UR4, PT ;  /* 0x0000000423007c0c */ /* 0x000fe4000bf26270 */
[----:B------:R-:W-:Y:S02]  /*128e0*/  SEL R5, RZ, 0x40, P0 ;  /* 0x00000040ff057807 */ /* 0x000fe40000000000 */
[----:B------:R-:W-:Y:S02]  /*128f0*/  IADD3 R3, R2, R7, R3 ;  /* 0x0000000702037210 */ /* 0x000fe40007ffe003 */
[----:B------:R-:W-:Y:S01]  /*12900*/  ISETP.GE.AND P0, PT, R37, UR4, PT ;  /* 0x0000000425007c0c */ /* 0x000fe2000bf06270 */
[----:B------:R-:W-:Y:S01]  /*12910*/  UMOV UR4, 0xffffffff ;  /* 0xffffffff00047882 */ /* 0x000fe20000000000 */
[----:B------:R-:W-:-:S02]  /*12920*/  SEL R2, RZ, 0x20, P1 ;  /* 0x00000020ff027807 */ /* 0x000fc40000800000 */
[----:B------:R-:W-:Y:S02]  /*12930*/  SEL R6, RZ, 0x80, P0 ;  /* 0x00000080ff067807 */ /* 0x000fe40000000000 */
        /* <DEDUP_REMOVED lines=8> */
[----:B0-----:R-:W-:-:S04]  /*129c0*/  @!P6 LEA R14, P0, R22, R14, 0x1 ;  /* 0x0000000e160ee211 */ /* 0x001fc800078008ff */
[----:B-1----:R-:W-:Y:S02]  /*129d0*/  @!P6 IADD3.X R21, RZ, R2, RZ, P0, !PT ;  /* 0x00000002ff15e210 */ /* 0x002fe400007fe4ff */
        /* <DEDUP_REMOVED lines=58> */
[----:B------:R0:W1:Y:S01]  /*12d80*/  SHFL.IDX PT, R14, R0, 0x3, 0x181f ;  /* 0x00781f00000e7f89 */ /* 0x00006200000e0000 */
[----:B------:R-:W-:Y:S02]  /*12d90*/  @!P0 MOV R3, R7 ;  /* 0x0000000700038202 */ /* 0x000fe40000000f00 */
[----:B------:R-:W-:-:S03]  /*12da0*/  @!P0 SHF.R.U32.HI R20, RZ, 0x2, R20 ;  /* 0x00000002ff148819 */ /* 0x000fc60000011614 */
        /* <DEDUP_REMOVED lines=13> */
.L_x_4362:
        /* <DEDUP_REMOVED lines=24> */
.L_x_4296:
[----:B------:R-:W-:Y:S05]  /*13000*/  BSYNC B0 ;  /* 0x0000000000007941 */ /* 0x000fea0003800000 */
.L_x_4295:
        /* <DEDUP_REMOVED lines=9> */
.L_x_4363:
[----:B------:R-:W-:-:S13]  /*130a0*/  LOP3.LUT P0, RZ, R16, 0x400, RZ, 0xc0, !PT ;  /* 0x0000040010ff7812 */ /* 0x000fda000780c0ff */
[----:B------:R-:W-:Y:S05]  /*130b0*/  @!P0 BRA `(.L_x_4298) ;  /* 0x0000000000048947 */ /* 0x000fea0003800000 */
[----:B------:R-:W-:Y:S01]  /*130c0*/  BPT.TRAP 0x1 ;  /* 0x000000040000795c */ /* 0x000fe20000300000 */
.L_x_4298:
[----:B------:R-:W2:Y:S02]  /*130d0*/  SYNCS.PHASECHK.TRANS64.TRYWAIT P0, [UR44+0x38860], R0 ;  /* 0x03886000ff0075a7 */ /* 0x000ea4000800016c */
[----:B--2---:R-:W-:Y:S05]  /*130e0*/  @!P0 BRA `(.L_x_4299) ;  /* 0x0000003000948947 */ /* 0x004fea0003800000 */
.L_x_4364:
[----:B------:R-:W-:Y:S01]  /*130f0*/  ULDC.64 UR4, c[0x0][0x328] ;  /* 0x0000ca0000047ab9 */ /* 0x000fe20000000a00 */
[----:B------:R-:W-:Y:S01]  /*13100*/  ULDC.64 UR6, c[0x0][0x338] ;  /* 0x0000ce0000067ab9 */ /* 0x000fe20000000a00 */
[----:B0-----:R-:W-:Y:S02]  /*13110*/  IMAD R0, R33, UR4, RZ ;  /* 0x0000000421007c24 */ /* 0x001fe4000f8e02ff */
[----:B-1----:R-:W-:Y:S01]  /*13120*/  IMAD.WIDE.U32 R2, R19, UR4, RZ ;  /* 0x0000000413027c25 */ /* 0x002fe2000f8e00ff */
        /* <DEDUP_REMOVED lines=37> */
[----:B-1----:R-:W-:Y:S02]  /*13380*/  IADD3.X R3, RZ, R3, RZ, P0, !PT ;  /* 0x00000003ff037210 */ /* 0x002fe400007fe4ff */
        /* <DEDUP_REMOVED lines=63> */
.L_x_4374:
        /* <DEDUP_REMOVED lines=30> */
.L_x_4301:
        /* <DEDUP_REMOVED lines=10> */
[----:B------:R-:W-:Y:S01]  /*13a00*/  ULOP3.LUT UR5, URZ, UR42, URZ, 0x33, !UPT ;  /* 0x0000002a3f057292 */ /* 0x000fe2000f8e333f */
[----:B------:R-:W1:Y:S01]  /*13a10*/  S2R R6, SR_TID.X ;  /* 0x0000000000067919 */ /* 0x000e620000002100 */
[----:B------:R-:W-:Y:S01]  /*13a20*/  UIMAD UR4, UR4, UR38, URZ ;  /* 0x00000026040472a4 */ /* 0x000fe2000f8e023f */
[----:B------:R-:W-:Y:S01]  /*13a30*/  LOP3.LUT R28, R17, 0x80, RZ, 0xc0, !PT ;  /* 0x00000080111c7812 */ /* 0x000fe200078ec0ff */
[----:B------:R-:W-:Y:S02]  /*13a40*/  IMAD.MOV.U32 R8, RZ, RZ, 0x1 ;  /* 0x00000001ff087424 */ /* 0x000fe400078e00ff */
[----:B------:R-:W-:Y:S01]  /*13a50*/  IMAD.MOV.U32 R21, RZ, RZ, 0x1 ;  /* 0x00000001ff157424 */ /* 0x000fe200078e00ff */
[----:B------:R-:W-:-:S02]  /*13a60*/  SHF.R.U32.HI R28, RZ, 0x3, R28 ;  /* 0x00000003ff1c7819 */ /* 0x000fc4000001161c */
[----:B------:R-:W-:-:S04]  /*13a70*/  LOP3.LUT R3, RZ, UR4, RZ, 0x33, !PT ;  /* 0x00000004ff037c12 */ /* 0x000fc8000f8e33ff */
[----:B------:R-:W-:-:S04]  /*13a80*/  VIMNMX3 R2, R2, UR5, R3, !PT ;  /* 0x0000000502027c0f */ /* 0x000fc8000f800103 */
[----:B------:R-:W-:Y:S02]  /*13a90*/  IADD3 R22, -R2, -0x2, RZ ;  /* 0xfffffffe02167810 */ /* 0x000fe40007ffe1ff */
[----:B0-----:R-:W-:Y:S02]  /*13aa0*/  SHF.L.U32 R5, R5, 0x4, RZ ;  /* 0x0000000405057819 */ /* 0x001fe400000006ff */
[----:B-1----:R-:W-:Y:S02]  /*13ab0*/  LOP3.LUT R6, R6, 0x7f, RZ, 0xc0, !PT ;  /* 0x0000007f06067812 */ /* 0x002fe400078ec0ff */
[----:B------:R-:W-:Y:S02]  /*13ac0*/  LOP3.LUT R5, R5, 0x70, RZ, 0xc0, !PT ;  /* 0x0000007005057812 */ /* 0x000fe400078ec0ff */
[----:B------:R-:W-:-:S04]  /*13ad0*/  SHF.R.U32.HI R6, RZ, 0x3, R6 ;  /* 0x00000003ff067819 */ /* 0x000fc80000011606 */
[----:B------:R-:W-:Y:S02]  /*13ae0*/  IADD3 R4, R5, R30, R6 ;  /* 0x0000001e05047210 */ /* 0x000fe40007ffe006 */
[----:B------:R-:W-:-:S03]  /*13af0*/  LOP3.LUT R30, R34, 0x40, RZ, 0xc0, !PT ;  /* 0x00000040221e7812 */ /* 0x000fc600078ec0ff */
[----:B------:R-:W-:Y:S01]  /*13b00*/  VIADD R9, R4, 0xffffff40 ;  /* 0xffffff4004097836 */ /* 0x000fe20000000000 */
[----:B------:R-:W-:-:S03]  /*13b10*/  SHF.R.U32.HI R30, RZ, 0x2, R30 ;  /* 0x00000002ff1e7819 */ /* 0x000fc6000001161e */
[----:B------:R-:W-:-:S07]  /*13b20*/  IMAD R9, R2, -0x40, R9 ;  /* 0xffffffc002097824 */ /* 0x000fce00078e0209 */
.L_x_4317:
        /* <DEDUP_REMOVED lines=22> */
.L_x_4304:
[----:B------:R-:W-:Y:S05]  /*13c90*/  BSYNC B1 ;  /* 0x0000000000017941 */ /* 0x000fea0003800000 */
.L_x_4303:
[----:B------:R-:W-:-:S13]  /*13ca0*/  LOP3.LUT P0, RZ, R16, 0x400, RZ, 0xc0, !PT ;  /* 0x0000040010ff7812 */ /* 0x000fda000780c0ff */
[----:B------:R-:W-:Y:S05]  /*13cb0*/  @!P0 BRA `(.L_x_4305) ;  /* 0x0000000000048947 */ /* 0x000fea0003800000 */
[----:B------:R-:W-:Y:S01]  /*13cc0*/  BPT.TRAP 0x1 ;  /* 0x000000040000795c */ /* 0x000fe20000300000 */
.L_x_4305:
[----:B------:R-:W-:Y:S01]  /*13cd0*/  LEA R10, R8, UR44, 0x3 ;  /* 0x0000002c080a7c11 */ /* 0x000fe2000f8e18ff */
[----:B------:R-:W-:Y:S01]  /*13ce0*/  BSSY B1, `(.L_x_4306) ;  /* 0x0000004000017945 */ /* 0x000fe20003800000 */
[----:B------:R-:W-:-:S04]  /*13cf0*/  SHF.L.U32 R20, R21, 0x1f, RZ ;  /* 0x0000001f15147819 */ /* 0x000fc800000006ff */
[----:B------:R-:W1:Y:S02]  /*13d00*/  SYNCS.PHASECHK.TRANS64.TRYWAIT P0, [R10+URZ+0x38840], R20 ;  /* 0x038840140a0075a7 */ /* 0x000e64000800017f */
[----:B-1----:R-:W-:Y:S05]  /*13d10*/  @!P0 BRA `(.L_x_4307) ;  /* 0x0000002c00b08947 */ /* 0x002fea0003800000 */
.L_x_4375:
[----:B------:R-:W-:Y:S05]  /*13d20*/  BSYNC B1 ;  /* 0x0000000000017941 */ /* 0x000fea0003800000 */
.L_x_4306:
        /* <DEDUP_REMOVED lines=47> */
.L_x_4385:
        /* <DEDUP_REMOVED lines=8> */
.L_x_4309:
        /* <DEDUP_REMOVED lines=10> */
.L_x_4310:
[----:B------:R2:W-:Y:S01]  /*14140*/  SYNCS.ARRIVE.TRANS64.A1T0 RZ, [R10+URZ+0x38830], RZ ;  /* 0x038830ff0aff79a7 */ /* 0x0005e2000810003f */
[----:B------:R-:W-:Y:S05]  /*14150*/  @!P2 BRA `(.L_x_4311) ;  /* 0x000000000004a947 */ /* 0x000fea0003800000 */
[----:B------:R-:W-:Y:S01]  /*14160*/  BPT.TRAP 0x1 ;  /* 0x000000040000795c */ /* 0x000fe20000300000 */
.L_x_4311:
[----:B------:R-:W3:Y:S01]  /*14170*/  SYNCS.PHASECHK.TRANS64.TRYWAIT P0, [R10+URZ+0x38860], R20 ;  /* 0x038860140a0075a7 */ /* 0x000ee2000800017f */
[----:B------:R-:W-:Y:S04]  /*14180*/  BSSY B1, `(.L_x_4312) ;  /* 0x0000002000017945 */ /* 0x000fe80003800000 */
[----:B---3--:R-:W-:Y:S05]  /*14190*/  @!P0 BRA `(.L_x_4313) ;  /* 0x0000002c00b08947 */ /* 0x008fea0003800000 */
.L_x_4386:
[----:B------:R-:W-:Y:S05]  /*141a0*/  BSYNC B1 ;  /* 0x0000000000017941 */ /* 0x000fea0003800000 */
.L_x_4312:
        /* <DEDUP_REMOVED lines=77> */
.L_x_4396:
        /* <DEDUP_REMOVED lines=20> */
.L_x_4315:
        /* <DEDUP_REMOVED lines=10> */
.L_x_4316:
        /* <DEDUP_REMOVED lines=10> */
.L_x_4302:
[----:B------:R-:W-:Y:S05]  /*14900*/  BSYNC B0 ;  /* 0x0000000000007941 */ /* 0x000fea0003800000 */
.L_x_4281:
[----:B------:R-:W0:Y:S01]  /*14910*/  S2R R3, SR_CgaCtaId ;  /* 0x0000000000037919 */ /* 0x000e220000008800 */
[----:B------:R-:W-:Y:S01]  /*14920*/  MOV R0, 0x400 ;  /* 0x0000040000007802 */ /* 0x000fe20000000f00 */
[----:B------:R-:W-:Y:S01]  /*14930*/  BSSY B0, `(.L_x_4318) ;  /* 0x0000005000007945 */ /* 0x000fe20003800000 */
[----:B------:R-:W-:Y:S02]  /*14940*/  SHF.L.U32 R4, R4, 0x1f, RZ ;  /* 0x0000001f04047819 */ /* 0x000fe400000006ff */
[----:B0-----:R-:W-:-:S04]  /*14950*/  LEA R5, R3, R0, 0x18 ;  /* 0x0000000003057211 */ /* 0x001fc800078ec0ff */
[----:B------:R-:W0:Y:S02]  /*14960*/  SYNCS.PHASECHK.TRANS64.TRYWAIT P0, [R5+URZ+0x38820], R4 ;  /* 0x03882004050075a7 */ /* 0x000e24000800017f */
[----:B0-----:R-:W-:Y:S05]  /*14970*/  @!P0 BRA `(.L_x_4319) ;  /* 0x0000002c00908947 */ /* 0x001fea0003800000 */
.L_x_4397:
[----:B------:R-:W-:Y:S05]  /*14980*/  BSYNC B0 ;  /* 0x0000000000007941 */ /* 0x000fea0003800000 */
.L_x_4318:
[----:B------:R-:W-:-:S03]  /*14990*/  UMOV UR4, 0xffffffff ;  /* 0xffffffff00047882 */ /* 0x000fc60000000000 */
[----:B------:R-:W-:Y:S05]  /*149a0*/  BRA.DIV UR4, `(.L_x_4320) ;  /* 0x0000002e04987947 */ /* 0x000fea000b800000 */
[----:B------:R-:W1:Y:S02]  /*149b0*/  S2R R0, SR_TID.X ;  /* 0x0000000000007919 */ /* 0x000e640000002100 */
[----:B-1----:R-:W-:-:S04]  /*149c0*/  SHF.R.U32.HI R0, RZ, 0x5, R0 ;  /* 0x00000005ff007819 */ /* 0x002fc80000011600 */
[----:B------:R-:W-:-:S05]  /*149d0*/  LOP3.LUT R0, R0, 0x3, RZ, 0xc0, !PT ;  /* 0x0000000300007812 */ /* 0x000fca00078ec0ff */
[----:B------:R1:W3:Y:S02]  /*149e0*/  SHFL.IDX PT, R14, R0, RZ, 0x1f ;  /* 0x00001fff000e7589 */ /* 0x0002e400000e0000 */
.L_x_4400:
[----:B---3--:R-:W-:-:S13]  /*149f0*/  ISETP.NE.AND P0, PT, R14, RZ, PT ;  /* 0x000000ff0e00720c */ /* 0x008fda0003f05270 */
[----:B------:R-:W-:Y:S05]  /*14a00*/  @P0 BRA `(.L_x_4229) ;  /* 0x0000000000900947 */ /* 0x000fea0003800000 */
[----:B------:R-:W-:-:S03]  /*14a10*/  UMOV UR4, 0xffffffff ;  /* 0xffffffff00047882 */ /* 0x000fc60000000000 */
[----:B------:R-:W-:Y:S05]  /*14a20*/  BRA.DIV UR4, `(.L_x_4321) ;  /* 0x0000002e04ac7947 */ /* 0x000fea000b800000 */
[----:B------:R-:W-:-:S13]  /*14a30*/  ELECT P6, URZ, PT ;  /* 0x00000000003f782f */ /* 0x000fda00038c0000 */
.L_x_4403:
[----:B------:R-:W-:Y:S05]  /*14a40*/  @!P6 BRA `(.L_x_4229) ;  /* 0x000000000080e947 */ /* 0x000fea0003800000 */
[----:B-1----:R-:W3:Y:S02]  /*14a50*/  LDL R0, [R1+0x4] ;  /* 0x0000040001007983 */ /* 0x002ee40000100800 */
[----:B---3--:R-:W-:-:S13]  /*14a60*/  R2UR UR4, R0 ;  /* 0x00000000000472ca */ /* 0x008fda00000e0000 */
[----:B------:R-:W-:-:S06]  /*14a70*/  ULOP3.LUT UR4, UR4, 0x2, URZ, 0xfc, !UPT ;  /* 0x0000000204047892 */ /* 0x000fcc000f8efc3f */
[----:B------:R-:W-:-:S05]  /*14a80*/  IMAD.U32 R0, RZ, RZ, UR4 ;  /* 0x00000004ff007e24 */ /* 0x000fca000f8e00ff */
[----:B------:R-:W-:-:S13]  /*14a90*/  ISETP.NE.AND P0, PT, R0, 0x3, PT ;  /* 0x000000030000780c */ /* 0x000fda0003f05270 */
[----:B------:R-:W-:Y:S05]  /*14aa0*/  @!P0 BRA `(.L_x_4322) ;  /* 0x0000000000048947 */ /* 0x000fea0003800000 */
[----:B------:R-:W-:Y:S01]  /*14ab0*/  BPT.TRAP 0x1 ;  /* 0x000000040000795c */ /* 0x000fe20000300000 */
.L_x_4322:
[C---:B------:R-:W-:Y:S01]  /*14ac0*/  IMAD R3, R8.reuse, 0x8, R5 ;  /* 0x0000000808037824 */ /* 0x040fe200078e0205 */
[----:B------:R-:W-:Y:S01]  /*14ad0*/  SHF.L.U32 R2, R21, 0x1f, RZ ;  /* 0x0000001f15027819 */ /* 0x000fe200000006ff */
[----:B------:R-:W-:-:S03]  /*14ae0*/  VIADD R8, R8, 0x1 ;  /* 0x0000000108087836 */ /* 0x000fc60000000000 */
[----:B------:R-:W1:Y:S02]  /*14af0*/  SYNCS.PHASECHK.TRANS64.TRYWAIT P1, [R3+URZ+0x38840], R2 ;  /* 0x03884002030075a7 */ /* 0x000e64000802017f */
[----:B------:R-:W-:-:S04]  /*14b00*/  ISETP.NE.AND P2, PT, R8, 0x2, PT ;  /* 0x000000020800780c */ /* 0x000fc80003f45270 */
[----:B------:R-:W-:Y:S01]  /*14b10*/  SEL R0, RZ, 0x1, P2 ;  /* 0x00000001ff007807 */ /* 0x000fe20001000000 */
[----:B-1----:R-:W-:Y:S08]  /*14b20*/  @!P1 BRA `(.L_x_4323) ;  /* 0x0000002c008c9947 */ /* 0x002ff00003800000 */
.L_x_4404:
[----:B------:R-:W-:Y:S02]  /*14b30*/  SEL R8, R8, RZ, P2 ;  /* 0x000000ff08087207 */ /* 0x000fe40001000000 */
[----:B------:R-:W-:Y:S01]  /*14b40*/  LOP3.LUT R0, R21, R0, RZ, 0x3c, !PT ;  /* 0x0000000015007212 */ /* 0x000fe200078e3cff */
[----:B------:R-:W-:Y:S06]  /*14b50*/  @!P0 BRA `(.L_x_4324) ;  /* 0x0000000000048947 */ /* 0x000fec0003800000 */
[----:B------:R-:W-:Y:S01]  /*14b60*/  BPT.TRAP 0x1 ;  /* 0x000000040000795c */ /* 0x000fe20000300000 */
.L_x_4324:
[----:B0-----:R-:W-:Y:S02]  /*14b70*/  LEA R5, R8, R5, 0x3 ;  /* 0x0000000508057211 */ /* 0x001fe400078e18ff */
[----:B------:R-:W-:-:S04]  /*14b80*/  SHF.L.U32 R0, R0, 0x1f, RZ ;  /* 0x0000001f00007819 */ /* 0x000fc800000006ff */
[----:B------:R-:W0:Y:S02]  /*14b90*/  SYNCS.PHASECHK.TRANS64.TRYWAIT P1, [R5+URZ+0x38840], R0 ;  /* 0x03884000050075a7 */ /* 0x000e24000802017f */
[----:B0-----:R-:W-:Y:S05]  /*14ba0*/  @!P1 BRA `(.L_x_4325) ;  /* 0x0000002c00809947 */ /* 0x001fea0003800000 */
.L_x_4405:
[----:B------:R-:W-:Y:S05]  /*14bb0*/  @!P0 BRA `(.L_x_4326) ;  /* 0x0000000000048947 */ /* 0x000fea0003800000 */
[----:B------:R-:W-:Y:S01]  /*14bc0*/  BPT.TRAP 0x1 ;  /* 0x000000040000795c */ /* 0x000fe20000300000 */
.L_x_4326:
[----:B------:R-:W3:Y:S02]  /*14bd0*/  SYNCS.PHASECHK.TRANS64.TRYWAIT P1, [R3+URZ+0x38860], R2 ;  /* 0x03886002030075a7 */ /* 0x000ee4000802017f */
[----:B---3--:R-:W-:Y:S05]  /*14be0*/  @!P1 BRA `(.L_x_4327) ;  /* 0x0000002c00849947 */ /* 0x008fea0003800000 */
.L_x_4406:
[----:B------:R-:W-:Y:S05]  /*14bf0*/  @!P0 BRA `(.L_x_4328) ;  /* 0x0000000000048947 */ /* 0x000fea0003800000 */
[----:B------:R-:W-:Y:S01]  /*14c00*/  BPT.TRAP 0x1 ;  /* 0x000000040000795c */ /* 0x000fe20000300000 */
.L_x_4328:
[----:B----4-:R4:W0:Y:S02]  /*14c10*/  SYNCS.PHASECHK.TRANS64.TRYWAIT P0, [R5+URZ+0x38860], R0 ;  /* 0x03886000050075a7 */ /* 0x010824000800017f */
[----:B0-----:R-:W-:Y:S05]  /*14c20*/  @!P0 NANOSLEEP.SYNCS 0x989680 ;  /* 0x009896800000895d */ /* 0x001fea0003900000 */
[----:B------:R-:W0:Y:S02]  /*14c30*/  @!P0 SYNCS.PHASECHK.TRANS64 P0, [R5+URZ+0x38860], R0 ;  /* 0x03886000050085a7 */ /* 0x000e24000800007f */
[----:B0-----:R-:W-:Y:S05]  /*14c40*/  @!P0 BRA `(.L_x_4328) ;  /* 0xfffffffc00f08947 */ /* 0x001fea000383ffff */
.L_x_4229:
[----:B------:R-:W-:Y:S05]  /*14c50*/  BSYNC B6 ;  /* 0x0000000000067941 */ /* 0x000fea0003800000 */
.L_x_4226:
[----:B------:R-:W-:Y:S05]  /*14c60*/  EXIT ;  /* 0x000000000000794d */ /* 0x000fea0003800000 */
.L_x_4239:
[----:B0-----:R0:W1:Y:S02]  /*14c70*/  SYNCS.PHASECHK.TRANS64.TRYWAIT P0, [R198+URZ+0x38800], R3 ;  /* 0x03880003c60075a7 */ /* 0x001064000800017f */
[----:B-1----:R-:W-:Y:S05]  /*14c80*/  @!P0 NANOSLEEP.SYNCS 0x989680 ;  /* 0x009896800000895d */ /* 0x002fea0003900000 */
[----:B------:R-:W1:Y:S02]  /*14c90*/  @!P0 SYNCS.PHASECHK.TRANS64 P0, [R198+URZ+0x38800], R3 ;  /* 0x03880003c60085a7 */ /* 0x000e64000800007f */
[----:B-1----:R-:W-:Y:S05]  /*14ca0*/  @!P0 BRA `(.L_x_4239) ;  /* 0xfffffffc00f08947 */ /* 0x002fea000383ffff */
[----:B------:R-:W-:Y:S05]  /*14cb0*/  BRA `(.L_x_4329) ;  /* 0xfffffee800747947 */ /* 0x000fea000383ffff */
.L_x_4243:
[----:B--2---:R2:W3:Y:S02]  /*14cc0*/  SYNCS.PHASECHK.TRANS64.TRYWAIT P1, [R198+URZ+0x38830], R3 ;  /* 0x03883003c60075a7 */ /* 0x0044e4000802017f */
[----:B---3--:R-:W-:Y:S05]  /*14cd0*/  @!P1 NANOSLEEP.SYNCS 0x989680 ;  /* 0x009896800000995d */ /* 0x008fea0003900000 */
[----:B------:R-:W3:Y:S02]  /*14ce0*/  @!P1 SYNCS.PHASECHK.TRANS64 P1, [R198+URZ+0x38830], R3 ;  /* 0x03883003c60095a7 */ /* 0x000ee4000802007f */
[----:B---3--:R-:W-:Y:S05]  /*14cf0*/  @!P1 BRA `(.L_x_4243) ;  /* 0xfffffffc00f09947 */ /* 0x008fea000383ffff */
[----:B------:R-:W-:Y:S05]  /*14d00*/  BRA `(.L_x_4242) ;  /* 0xfffffee800c07947 */ /* 0x000fea000383ffff */
.L_x_4244:
[----:B---3--:R3:W4:Y:S02]  /*14d10*/  SYNCS.PHASECHK.TRANS64.TRYWAIT P1, [R198+URZ+0x38810], R3 ;  /* 0x03881003c60075a7 */ /* 0x008724000802017f */
[----:B----4-:R-:W-:Y:S05]  /*14d20*/  @!P1 NANOSLEEP.SYNCS 0x989680 ;  /* 0x009896800000995d */ /* 0x010fea0003900000 */
[----:B------:R-:W4:Y:S02]  /*14d30*/  @!P1 SYNCS.PHASECHK.TRANS64 P1, [R198+URZ+0x38810], R3 ;  /* 0x03881003c60095a7 */ /* 0x000f24000802007f */
[----:B----4-:R-:W-:Y:S05]  /*14d40*/  @!P1 BRA `(.L_x_4244) ;  /* 0xfffffffc00f09947 */ /* 0x010fea000383ffff */
[----:B------:R-:W-:Y:S05]  /*14d50*/  BRA `(.L_x_4330) ;  /* 0xfffffeec00b07947 */ /* 0x000fea000383ffff */
.L_x_4248:
[----:B------:R0:W0:Y:S02]  /*14d60*/  SYNCS.PHASECHK.TRANS64.TRYWAIT P1, [R198+URZ+0x38850], R3 ;  /* 0x03885003c60075a7 */ /* 0x000024000802017f */
[----:B0-----:R-:W-:Y:S05]  /*14d70*/  @!P1 NANOSLEEP.SYNCS 0x989680 ;  /* 0x009896800000995d */ /* 0x001fea0003900000 */
[----:B------:R-:W0:Y:S02]  /*14d80*/  @!P1 SYNCS.PHASECHK.TRANS64 P1, [R198+URZ+0x38850], R3 ;  /* 0x03885003c60095a7 */ /* 0x000e24000802007f */
[----:B0-----:R-:W-:Y:S05]  /*14d90*/  @!P1 BRA `(.L_x_4248) ;  /* 0xfffffffc00f09947 */ /* 0x001fea000383ffff */
[----:B------:R-:W-:Y:S05]  /*14da0*/  BRA `(.L_x_4247) ;  /* 0xfffffeec00dc7947 */ /* 0x000fea000383ffff */
.L_x_4255:
[----:B-1----:R1:W2:Y:S02]  /*14db0*/  SYNCS.PHASECHK.TRANS64.TRYWAIT P1, [R201+URZ+0x38830], R206 ;  /* 0x038830cec90075a7 */ /* 0x0022a4000802017f */
[----:B--2---:R-:W-:Y:S05]  /*14dc0*/  @!P1 NANOSLEEP.SYNCS 0x989680 ;  /* 0x009896800000995d */ /* 0x004fea0003900000 */
[----:B------:R-:W2:Y:S02]  /*14dd0*/  @!P1 SYNCS.PHASECHK.TRANS64 P1, [R201+URZ+0x38830], R206 ;  /* 0x038830cec90095a7 */ /* 0x000ea4000802007f */
[----:B--2---:R-:W-:Y:S05]  /*14de0*/  @!P1 BRA `(.L_x_4255) ;  /* 0xfffffffc00f09947 */ /* 0x004fea000383ffff */
[----:B------:R-:W-:Y:S05]  /*14df0*/  BRA `(.L_x_4254) ;  /* 0xffffff1c00ec7947 */ /* 0x000fea000383ffff */
.L_x_4259:
[----:B---3--:R3:W4:Y:S02]  /*14e00*/  SYNCS.PHASECHK.TRANS64.TRYWAIT P1, [R201+URZ+0x38850], R206 ;  /* 0x038850cec90075a7 */ /* 0x008724000802017f */
[----:B----4-:R-:W-:Y:S05]  /*14e10*/  @!P1 NANOSLEEP.SYNCS 0x989680 ;  /* 0x009896800000995d */ /* 0x010fea0003900000 */
[----:B------:R-:W4:Y:S02]  /*14e20*/  @!P1 SYNCS.PHASECHK.TRANS64 P1, [R201+URZ+0x38850], R206 ;  /* 0x038850cec90095a7 */ /* 0x000f24000802007f */
[----:B----4-:R-:W-:Y:S05]  /*14e30*/  @!P1 BRA `(.L_x_4259) ;  /* 0xfffffffc00f09947 */ /* 0x010fea000383ffff */
[----:B------:R-:W-:Y:S05]  /*14e40*/  BRA `(.L_x_4258) ;  /* 0xffffff2000b87947 */ /* 0x000fea000383ffff */
.L_x_4267:
[----:B-1----:R1:W2:Y:S02]  /*14e50*/  SYNCS.PHASECHK.TRANS64.TRYWAIT P1, [R185+URZ+0x38830], R204 ;  /* 0x038830ccb90075a7 */ /* 0x0022a4000802017f */
[----:B--2---:R-:W-:Y:S05]  /*14e60*/  @!P1 NANOSLEEP.SYNCS 0x989680 ;  /* 0x009896800000995d */ /* 0x004fea0003900000 */
[----:B------:R-:W2:Y:S02]  /*14e70*/  @!P1 SYNCS.PHASECHK.TRANS64 P1, [R185+URZ+0x38830], R204 ;  /* 0x038830ccb90095a7 */ /* 0x000ea4000802007f */
[----:B--2---:R-:W-:Y:S05]  /*14e80*/  @!P1 BRA `(.L_x_4267) ;  /* 0xfffffffc00f09947 */ /* 0x004fea000383ffff */
[----:B------:R-:W-:Y:S05]  /*14e90*/  BRA `(.L_x_4266) ;  /* 0xffffff54009c7947 */ /* 0x000fea000383ffff */
.L_x_4271:
[----:B---3--:R3:W4:Y:S02]  /*14ea0*/  SYNCS.PHASECHK.TRANS64.TRYWAIT P1, [R185+URZ+0x38850], R204 ;  /* 0x038850ccb90075a7 */ /* 0x008724000802017f */
[----:B----4-:R-:W-:Y:S05]  /*14eb0*/  @!P1 NANOSLEEP.SYNCS 0x989680 ;  /* 0x009896800000995d */ /* 0x010fea0003900000 */
[----:B------:R-:W4:Y:S02]  /*14ec0*/  @!P1 SYNCS.PHASECHK.TRANS64 P1, [R185+URZ+0x38850], R204 ;  /* 0x038850ccb90095a7 */ /* 0x000f24000802007f */
[----:B----4-:R-:W-:Y:S05]  /*14ed0*/  @!P1 BRA `(.L_x_4271) ;  /* 0xfffffffc00f09947 */ /* 0x010fea000383ffff */
[----:B------:R-:W-:Y:S05]  /*14ee0*/  BRA `(.L_x_4270) ;  /* 0xffffff5800287947 */ /* 0x000fea000383ffff */
.L_x_4286:
[----:B------:R-:W-:Y:S02]  /*14ef0*/  IMAD.MOV.U32 R13, RZ, RZ, R23 ;  /* 0x000000ffff0d7224 */ /* 0x000fe400078e0017 */
[----:B------:R-:W-:Y:S02]  /*14f00*/  IMAD.MOV.U32 R12, RZ, RZ, RZ ;  /* 0x000000ffff0c7224 */ /* 0x000fe400078e00ff */
[----:B------:R-:W-:Y:S02]  /*14f10*/  IMAD.MOV.U32 R11, RZ, RZ, 0x1f ;  /* 0x0000001fff0b7424 */ /* 0x000fe400078e00ff */
[----:B------:R-:W-:-:S07]  /*14f20*/  IMAD.MOV.U32 R15, RZ, RZ, -0x1 ;  /* 0xffffffffff0f7424 */ /* 0x000fce00078e00ff */
[----:B------:R-:W-:Y:S05]  /*14f30*/  WARPSYNC.COLLECTIVE R15, `(.L_x_4331) ;  /* 0x000000000f087348 */ /* 0x000fea0003c00000 */
[----:B------:R0:W1:Y:S02]  /*14f40*/  SHFL.IDX P6, R14, R13, R12, R11 ;  /* 0x0000000c0d0e7389 */ /* 0x00006400000c000b */
[----:B01----:R-:W-:Y:S01]  /*14f50*/  ENDCOLLECTIVE ;  /* 0x000000000000791b */ /* 0x003fe20003800000 */
.L_x_4331:
[----:B------:R-:W-:Y:S05]  /*14f60*/  BRA `(.L_x_4332) ;  /* 0xffffffc400a07947 */ /* 0x000fea000383ffff */
.L_x_4288:
[----:B0-----:R-:W-:-:S04]  /*14f70*/  IMAD.U32 R3, RZ, RZ, UR44 ;  /* 0x0000002cff037e24 */ /* 0x001fc8000f8e00ff */
[----:B------:R0:W1:Y:S03]  /*14f80*/  SYNCS.PHASECHK.TRANS64.TRYWAIT P0, [R3+URZ+0x38840], R0 ;  /* 0x03884000030075a7 */ /* 0x000066000800017f */
[----:B-1----:R-:W-:Y:S05]  /*14f90*/  @!P0 NANOSLEEP.SYNCS 0x989680 ;  /* 0x009896800000895d */ /* 0x002fea0003900000 */
[----:B------:R-:W1:Y:S02]  /*14fa0*/  @!P0 SYNCS.PHASECHK.TRANS64 P0, [R3+URZ+0x38840], R0 ;  /* 0x03884000030085a7 */ /* 0x000e64000800007f */
[----:B-1----:R-:W-:Y:S05]  /*14fb0*/  @!P0 BRA `(.L_x_4288) ;  /* 0xfffffffc00ec8947 */ /* 0x002fea000383ffff */
[----:B------:R-:W-:Y:S05]  /*14fc0*/  BRA `(.L_x_4333) ;  /* 0xffffffc400d87947 */ /* 0x000fea000383ffff */
.L_x_4289:
        /* <DEDUP_REMOVED lines=8> */
.L_x_4335:
[----:B------:R-:W-:Y:S05]  /*15050*/  BSYNC B0 ;  /* 0x0000000000007941 */ /* 0x000fea0003800000 */
.L_x_4334:
        /* <DEDUP_REMOVED lines=9> */
.L_x_4336:
[----:B------:R-:W-:Y:S02]  /*150f0*/  IMAD.MOV.U32 R13, RZ, RZ, R4 ;  /* 0x000000ffff0d7224 */ /* 0x000fe400078e0004 */
[----:B------:R-:W-:Y:S01]  /*15100*/  IMAD.MOV.U32 R12, RZ, RZ, 0x1 ;  /* 0x00000001ff0c7424 */ /* 0x000fe200078e00ff */
[----:B------:R-:W-:-:S05]  /*15110*/  @P0 LEA R14, P1, R22, R14, 0x1 ;  /* 0x0000000e160e0211 */ /* 0x000fca00078208ff */
[----:B------:R-:W-:Y:S01]  /*15120*/  @P0 IMAD.X R3, RZ, RZ, R2, P1 ;  /* 0x000000ffff030224 */ /* 0x000fe200008e0602 */
[----:B------:R-:W-:-:S07]  /*15130*/  @P0 MOV R2, R14 ;  /* 0x0000000e00020202 */ /* 0x000fce0000000f00 */
[----:B------:R-:W-:Y:S05]  /*15140*/  WARPSYNC.COLLECTIVE R15, `(.L_x_4337) ;  /* 0x000000000f087348 */ /* 0x000fea0003c00000 */
[----:B------:R0:W1:Y:S02]  /*15150*/  SHFL.IDX P6, R14, R13, R12, R11 ;  /* 0x0000000c0d0e7389 */ /* 0x00006400000c000b */
[----:B01----:R-:W-:Y:S01]  /*15160*/  ENDCOLLECTIVE ;  /* 0x000000000000791b */ /* 0x003fe20003800000 */
.L_x_4337:
        /* <DEDUP_REMOVED lines=11> */
.L_x_4338:
[----:B------:R-:W-:Y:S02]  /*15220*/  IMAD.MOV.U32 R13, RZ, RZ, R4 ;  /* 0x000000ffff0d7224 */ /* 0x000fe400078e0004 */
[----:B------:R-:W-:Y:S01]  /*15230*/  IMAD.MOV.U32 R12, RZ, RZ, 0x2 ;  /* 0x00000002ff0c7424 */ /* 0x000fe200078e00ff */
[----:B------:R-:W-:-:S13]  /*15240*/  @P0 LEA R2, P1, R22, R14, 0x1 ;  /* 0x0000000e16020211 */ /* 0x000fda00078208ff */
[----:B------:R-:W-:Y:S05]  /*15250*/  WARPSYNC.COLLECTIVE R15, `(.L_x_4339) ;  /* 0x000000000f087348 */ /* 0x000fea0003c00000 */
[----:B------:R0:W1:Y:S02]  /*15260*/  SHFL.IDX P6, R14, R13, R12, R11 ;  /* 0x0000000c0d0e7389 */ /* 0x00006400000c000b */
[----:B01----:R-:W-:Y:S01]  /*15270*/  ENDCOLLECTIVE ;  /* 0x000000000000791b */ /* 0x003fe20003800000 */
.L_x_4339:
[----:B------:R-:W-:-:S05]  /*15280*/  @P0 IMAD.X R3, RZ, RZ, R5, P1 ;  /* 0x000000ffff030224 */ /* 0x000fca00008e0605 */
        /* <DEDUP_REMOVED lines=11> */
.L_x_4340:
[----:B------:R-:W-:Y:S02]  /*15340*/  IMAD.MOV.U32 R13, RZ, RZ, R4 ;  /* 0x000000ffff0d7224 */ /* 0x000fe400078e0004 */
[----:B------:R-:W-:Y:S01]  /*15350*/  IMAD.MOV.U32 R12, RZ, RZ, 0x3 ;  /* 0x00000003ff0c7424 */ /* 0x000fe200078e00ff */
[----:B------:R-:W-:-:S13]  /*15360*/  @P0 LEA R2, P1, R22, R14, 0x1 ;  /* 0x0000000e16020211 */ /* 0x000fda00078208ff */
[----:B------:R-:W-:Y:S05]  /*15370*/  WARPSYNC.COLLECTIVE R15, `(.L_x_4341) ;  /* 0x000000000f087348 */ /* 0x000fea0003c00000 */
[----:B------:R0:W1:Y:S02]  /*15380*/  SHFL.IDX P6, R14, R13, R12, R11 ;  /* 0x0000000c0d0e7389 */ /* 0x00006400000c000b */
[----:B01----:R-:W-:Y:S01]  /*15390*/  ENDCOLLECTIVE ;  /* 0x000000000000791b */ /* 0x003fe20003800000 */
.L_x_4341:
[----:B------:R-:W-:-:S05]  /*153a0*/  @P0 IMAD.X R3, RZ, RZ, R5, P1 ;  /* 0x000000ffff030224 */ /* 0x000fca00008e0605 */
        /* <DEDUP_REMOVED lines=9> */
.L_x_4342:
[----:B------:R-:W-:Y:S05]  /*15440*/  BRA `(.L_x_4343) ;  /* 0xffffffc400a07947 */ /* 0x000fea000383ffff */
.L_x_4292:
[----:B------:R-:W-:Y:S01]  /*15450*/  IMAD.MOV.U32 R13, RZ, RZ, R4 ;  /* 0x000000ffff0d7224 */ /* 0x000fe200078e0004 */
[----:B------:R-:W-:Y:S01]  /*15460*/  MOV R12, RZ ;  /* 0x000000ff000c7202 */ /* 0x000fe20000000f00 */
[----:B------:R-:W-:Y:S01]  /*15470*/  IMAD.MOV.U32 R11, RZ, RZ, 0x181f ;  /* 0x0000181fff0b7424 */ /* 0x000fe200078e00ff */
[----:B------:R-:W-:Y:S01]  /*15480*/  LOP3.LUT R16, R16, 0xfffffeff, RZ, 0xc0, !PT ;  /* 0xfffffeff10107812 */ /* 0x000fe200078ec0ff */
[----:B------:R-:W-:Y:S02]  /*15490*/  IMAD.MOV.U32 R15, RZ, RZ, -0x1 ;  /* 0xffffffffff0f7424 */ /* 0x000fe400078e00ff */
[----:B------:R-:W-:-:S07]  /*154a0*/  IMAD.U32 R6, RZ, RZ, UR46 ;  /* 0x0000002eff067e24 */ /* 0x000fce000f8e00ff */
[----:B------:R-:W-:Y:S05]  /*154b0*/  WARPSYNC.COLLECTIVE R15, `(.L_x_4344) ;  /* 0x000000000f087348 */ /* 0x000fea0003c00000 */
[----:B------:R0:W1:Y:S02]  /*154c0*/  SHFL.IDX P6, R14, R13, R12, R11 ;  /* 0x0000000c0d0e7389 */ /* 0x00006400000c000b */
[----:B01----:R-:W-:Y:S01]  /*154d0*/  ENDCOLLECTIVE ;  /* 0x000000000000791b */ /* 0x003fe20003800000 */
.L_x_4344:
[----:B------:R-:W-:-:S05]  /*154e0*/  IMAD R6, R6, 0x40, R20 ;  /* 0x0000004006067824 */ /* 0x000fca00078e0214 */
[----:B------:R-:W-:Y:S01]  /*154f0*/  IADD3 R10, R6, 0x10, RZ ;  /* 0x00000010060a7810 */ /* 0x000fe20007ffe0ff */
[----:B------:R-:W-:Y:S02]  /*15500*/  IMAD.MOV.U32 R13, RZ, RZ, R0 ;  /* 0x000000ffff0d7224 */ /* 0x000fe400078e0000 */
[----:B------:R-:W-:-:S07]  /*15510*/  IMAD.MOV.U32 R2, RZ, RZ, R14 ;  /* 0x000000ffff027224 */ /* 0x000fce00078e000e */
[----:B------:R-:W-:Y:S05]  /*15520*/  WARPSYNC.COLLECTIVE R15, `(.L_x_4345) ;  /* 0x000000000f087348 */ /* 0x000fea0003c00000 */
[----:B------:R0:W1:Y:S02]  /*15530*/  SHFL.IDX P6, R14, R13, R12, R11 ;  /* 0x0000000c0d0e7389 */ /* 0x00006400000c000b */
[----:B01----:R-:W-:Y:S01]  /*15540*/  ENDCOLLECTIVE ;  /* 0x000000000000791b */ /* 0x003fe20003800000 */
.L_x_4345:
[----:B------:R-:W-:Y:S02]  /*15550*/  ULDC UR4, c[0x0][0x288] ;  /* 0x0000a20000047ab9 */ /* 0x000fe40000000800 */
[----:B------:R-:W-:-:S05]  /*15560*/  IMAD R5, R7, UR4, RZ ;  /* 0x0000000407057c24 */ /* 0x000fca000f8e02ff */
[----:B------:R-:W-:Y:S01]  /*15570*/  ISETP.GE.AND P2, PT, R6, R5, PT ;  /* 0x000000050600720c */ /* 0x000fe20003f46270 */
[----:B------:R-:W-:Y:S02]  /*15580*/  IMAD.MOV.U32 R13, RZ, RZ, R4 ;  /* 0x000000ffff0d7224 */ /* 0x000fe400078e0004 */
[----:B------:R-:W-:-:S10]  /*15590*/  IMAD.MOV.U32 R12, RZ, RZ, 0x1 ;  /* 0x00000001ff0c7424 */ /* 0x000fd400078e00ff */
[----:B------:R-:W-:Y:S02]  /*155a0*/  @!P2 LEA R8, R24, UR44, 0x1 ;  /* 0x0000002c1808ac11 */ /* 0x000fe4000f8e08ff */
[----:B------:R-:W-:Y:S02]  /*155b0*/  @P2 LOP3.LUT R16, R16, 0x100, RZ, 0xfc, !PT ;  /* 0x0000010010102812 */ /* 0x000fe400078efcff */
[----:B------:R-:W-:-:S13]  /*155c0*/  @!P2 LEA R3, P1, R22, R14, 0x1 ;  /* 0x0000000e1603a211 */ /* 0x000fda00078208ff */
[----:B------:R-:W-:Y:S05]  /*155d0*/  WARPSYNC.COLLECTIVE R15, `(.L_x_4346) ;  /* 0x000000000f087348 */ /* 0x000fea0003c00000 */
[----:B------:R0:W1:Y:S02]  /*155e0*/  SHFL.IDX P6, R14, R13, R12, R11 ;  /* 0x0000000c0d0e7389 */ /* 0x00006400000c000b */
[----:B01----:R-:W-:Y:S01]  /*155f0*/  ENDCOLLECTIVE ;  /* 0x000000000000791b */ /* 0x003fe20003800000 */
.L_x_4346:
        /* <DEDUP_REMOVED lines=15> */
.L_x_4347:
[----:B------:R-:W-:Y:S01]  /*156f0*/  VIADD R8, R6, 0x20 ;  /* 0x0000002006087836 */ /* 0x000fe20000000000 */
[----:B------:R-:W-:Y:S02]  /*15700*/  @!P2 LEA R10, R24, UR44, 0x1 ;  /* 0x0000002c180aac11 */ /* 0x000fe4000f8e08ff */
[----:B------:R-:W-:Y:S01]  /*15710*/  @P2 LOP3.LUT R16, R16, 0x80, RZ, 0xfc, !PT ;  /* 0x0000008010102812 */ /* 0x000fe200078efcff */
[----:B------:R-:W-:-:S03]  /*15720*/  IMAD.MOV.U32 R13, RZ, RZ, R4 ;  /* 0x000000ffff0d7224 */ /* 0x000fc600078e0004 */
[----:B------:R-:W-:Y:S01]  /*15730*/  LOP3.LUT R16, R16, 0xffffffbf, RZ, 0xc0, !PT ;  /* 0xffffffbf10107812 */ /* 0x000fe200078ec0ff */
[----:B------:R-:W-:Y:S02]  /*15740*/  IMAD.MOV.U32 R12, RZ, RZ, 0x2 ;  /* 0x00000002ff0c7424 */ /* 0x000fe400078e00ff */
[----:B------:R-:W-:-:S07]  /*15750*/  IMAD.MOV.U32 R7, RZ, RZ, R14 ;  /* 0x000000ffff077224 */ /* 0x000fce00078e000e */
[----:B------:R-:W-:Y:S05]  /*15760*/  WARPSYNC.COLLECTIVE R15, `(.L_x_4348) ;  /* 0x000000000f087348 */ /* 0x000fea0003c00000 */
[----:B------:R0:W1:Y:S02]  /*15770*/  SHFL.IDX P6, R14, R13, R12, R11 ;  /* 0x0000000c0d0e7389 */ /* 0x00006400000c000b */
[----:B01----:R-:W-:Y:S01]  /*15780*/  ENDCOLLECTIVE ;  /* 0x000000000000791b */ /* 0x003fe20003800000 */
.L_x_4348:
[----:B------:R-:W-:-:S05]  /*15790*/  @!P2 LEA R7, P1, R22, R7, 0x1 ;  /* 0x000000071607a211 */ /* 0x000fca00078208ff */
[----:B------:R-:W-:Y:S02]  /*157a0*/  @!P2 IMAD.X R9, RZ, RZ, R9, P1 ;  /* 0x000000ffff09a224 */ /* 0x000fe400008e0609 */
[----:B------:R-:W-:-:S03]  /*157b0*/  @!P2 IMAD.MOV.U32 R2, RZ, RZ, R7 ;  /* 0x000000ffff02a224 */ /* 0x000fc600078e0007 */
[----:B------:R-:W-:Y:S01]  /*157c0*/  @!P2 MOV R3, R9 ;  /* 0x000000090003a202 */ /* 0x000fe20000000f00 */
[----:B------:R-:W-:-:S04]  /*157d0*/  IMAD.MOV.U32 R13, RZ, RZ, R0 ;  /* 0x000000ffff0d7224 */ /* 0x000fc800078e0000 */
        /* <DEDUP_REMOVED lines=9> */
.L_x_4349:
[----:B------:R-:W-:Y:S02]  /*15870*/  @!P2 LEA R7, R24, UR44, 0x1 ;  /* 0x0000002c1807ac11 */ /* 0x000fe4000f8e08ff */
[----:B------:R-:W-:Y:S01]  /*15880*/  @P2 LOP3.LUT R16, R16, 0x40, RZ, 0xfc, !PT ;  /* 0x0000004010102812 */ /* 0x000fe200078efcff */
[----:B------:R-:W-:Y:S02]  /*15890*/  IMAD.MOV.U32 R13, RZ, RZ, R4 ;  /* 0x000000ffff0d7224 */ /* 0x000fe400078e0004 */
[----:B------:R-:W-:Y:S02]  /*158a0*/  IMAD.MOV.U32 R12, RZ, RZ, 0x3 ;  /* 0x00000003ff0c7424 */ /* 0x000fe400078e00ff */
[----:B------:R-:W-:-:S05]  /*158b0*/  IMAD.MOV.U32 R8, RZ, RZ, R14 ;  /* 0x000000ffff087224 */ /* 0x000fca00078e000e */
[----:B------:R-:W-:-:S05]  /*158c0*/  @!P2 LEA R8, P1, R22, R8, 0x1 ;  /* 0x000000081608a211 */ /* 0x000fca00078208ff */
[----:B------:R-:W-:Y:S01]  /*158d0*/  @!P2 IMAD.X R11, RZ, RZ, R2, P1 ;  /* 0x000000ffff0ba224 */ /* 0x000fe200008e0602 */
[----:B------:R-:W-:-:S03]  /*158e0*/  @!P2 MOV R2, R8 ;  /* 0x000000080002a202 */ /* 0x000fc60000000f00 */
        /* <DEDUP_REMOVED lines=9> */
.L_x_4350:
[----:B------:R-:W-:Y:S02]  /*15980*/  IMAD.MOV.U32 R13, RZ, RZ, R0 ;  /* 0x000000ffff0d7224 */ /* 0x000fe400078e0000 */
[----:B------:R-:W-:-:S07]  /*15990*/  IMAD.MOV.U32 R4, RZ, RZ, R14 ;  /* 0x000000ffff047224 */ /* 0x000fce00078e000e */
[----:B------:R-:W-:Y:S05]  /*159a0*/  WARPSYNC.COLLECTIVE R15, `(.L_x_4351) ;  /* 0x000000000f087348 */ /* 0x000fea0003c00000 */
[----:B------:R0:W1:Y:S02]  /*159b0*/  SHFL.IDX P6, R14, R13, R12, R11 ;  /* 0x0000000c0d0e7389 */ /* 0x00006400000c000b */
[----:B01----:R-:W-:Y:S01]  /*159c0*/  ENDCOLLECTIVE ;  /* 0x000000000000791b */ /* 0x003fe20003800000 */
.L_x_4351:
[----:B------:R-:W-:Y:S05]  /*159d0*/  BRA `(.L_x_4352) ;  /* 0xffffffc800487947 */ /* 0x000fea000383ffff */
.L_x_4294:
[----:B------:R-:W-:Y:S01]  /*159e0*/  BSSY B0, `(.L_x_4353) ;  /* 0x0000008000007945 */ /* 0x000fe20003800000 */
[----:B------:R-:W-:Y:S01]  /*159f0*/  IMAD.MOV.U32 R13, RZ, RZ, R4 ;  /* 0x000000ffff0d7224 */ /* 0x000fe200078e0004 */
[----:B------:R-:W-:Y:S01]  /*15a00*/  MOV R12, RZ ;  /* 0x000000ff000c7202 */ /* 0x000fe20000000f00 */
[----:B------:R-:W-:Y:S02]  /*15a10*/  IMAD.MOV.U32 R11, RZ, RZ, 0x181f ;  /* 0x0000181fff0b7424 */ /* 0x000fe400078e00ff */
[----:B------:R-:W-:-:S07]  /*15a20*/  IMAD.MOV.U32 R15, RZ, RZ, -0x1 ;  /* 0xffffffffff0f7424 */ /* 0x000fce00078e00ff */
[----:B------:R-:W-:Y:S05]  /*15a30*/  WARPSYNC.COLLECTIVE R15, `(.L_x_4354) ;  /* 0x000000000f087348 */ /* 0x000fea0003c00000 */
[----:B------:R0:W1:Y:S02]  /*15a40*/  SHFL.IDX P6, R14, R13, R12, R11 ;  /* 0x0000000c0d0e7389 */ /* 0x00006400000c000b */
[----:B01----:R-:W-:Y:S01]  /*15a50*/  ENDCOLLECTIVE ;  /* 0x000000000000791b */ /* 0x003fe20003800000 */
.L_x_4354:
[----:B------:R-:W-:Y:S05]  /*15a60*/  BSYNC B0 ;  /* 0x0000000000007941 */ /* 0x000fea0003800000 */
.L_x_4353:
        /* <DEDUP_REMOVED lines=13> */
.L_x_4355:
[----:B------:R-:W-:Y:S02]  /*15b40*/  IMAD.MOV.U32 R13, RZ, RZ, R4 ;  /* 0x000000ffff0d7224 */ /* 0x000fe400078e0004 */
[----:B------:R-:W-:Y:S01]  /*15b50*/  IMAD.MOV.U32 R12, RZ, RZ, 0x1 ;  /* 0x00000001ff0c7424 */ /* 0x000fe200078e00ff */
[----:B------:R-:W-:-:S04]  /*15b60*/  @!P2 LEA R14, P0, R22, R14, 0x1 ;  /* 0x0000000e160ea211 */ /* 0x000fc800078008ff */
[----:B------:R-:W-:Y:S02]  /*15b70*/  @!P2 IADD3.X R21, RZ, R2, RZ, P0, !PT ;  /* 0x00000002ff15a210 */ /* 0x000fe400007fe4ff */
        /* <DEDUP_REMOVED lines=34> */
.L_x_4356:
[----:B------:R-:W-:-:S04]  /*15da0*/  @!P3 LOP3.LUT R7, R6, 0x80, RZ, 0xc0, !PT ;  /* 0x000000800607b812 */ /* 0x000fc800078ec0ff */
[----:B------:R-:W-:Y:S01]  /*15db0*/  @!P3 SHF.R.U32.HI R7, RZ, 0x3, R7 ;  /* 0x00000003ff07b819 */ /* 0x000fe20000011607 */
[----:B------:R-:W-:Y:S02]  /*15dc0*/  IMAD.MOV.U32 R13, RZ, RZ, R0 ;  /* 0x000000ffff0d7224 */ /* 0x000fe400078e0000 */
[----:B------:R-:W-:-:S07]  /*15dd0*/  IMAD.MOV.U32 R9, RZ, RZ, R14 ;  /* 0x000000ffff097224 */ /* 0x000fce00078e000e */
[----:B------:R-:W-:Y:S05]  /*15de0*/  WARPSYNC.COLLECTIVE R15, `(.L_x_4357) ;  /* 0x000000000f087348 */ /* 0x000fea0003c00000 */
[----:B------:R0:W1:Y:S02]  /*15df0*/  SHFL.IDX P6, R14, R13, R12, R11 ;  /* 0x0000000c0d0e7389 */ /* 0x00006400000c000b */
[----:B01----:R-:W-:Y:S01]  /*15e00*/  ENDCOLLECTIVE ;  /* 0x000000000000791b */ /* 0x003fe20003800000 */
.L_x_4357:
        /* <DEDUP_REMOVED lines=11> */
[----:B------:R-:W-:Y:S01]  /*15ec0*/  @!P0 IMAD.MOV.U32 R3, RZ, RZ, R21 ;  /* 0x000000ffff038224 */ /* 0x000fe200078e0015 */
[----:B------:R-:W-:-:S05]  /*15ed0*/  @!P0 MOV R2, R14 ;  /* 0x0000000e00028202 */ /* 0x000fca0000000f00 */
        /* <DEDUP_REMOVED lines=22> */
.L_x_4358:
[----:B------:R-:W-:-:S04]  /*16040*/  @!P1 LOP3.LUT R9, R6, 0x80, RZ, 0xc0, !PT ;  /* 0x0000008006099812 */ /* 0x000fc800078ec0ff */
[----:B------:R-:W-:Y:S01]  /*16050*/  @!P1 SHF.R.U32.HI R9, RZ, 0x3, R9 ;  /* 0x00000003ff099819 */ /* 0x000fe20000011609 */
[----:B------:R-:W-:Y:S02]  /*16060*/  IMAD.MOV.U32 R13, RZ, RZ, R0 ;  /* 0x000000ffff0d7224 */ /* 0x000fe400078e0000 */
[----:B------:R-:W-:-:S07]  /*16070*/  IMAD.MOV.U32 R7, RZ, RZ, R14 ;  /* 0x000000ffff077224 */ /* 0x000fce00078e000e */
[----:B------:R-:W-:Y:S05]  /*16080*/  WARPSYNC.COLLECTIVE R15, `(.L_x_4359) ;  /* 0x000000000f087348 */ /* 0x000fea0003c00000 */
[----:B------:R0:W1:Y:S02]  /*16090*/  SHFL.IDX P6, R14, R13, R12, R11 ;  /* 0x0000000c0d0e7389 */ /* 0x00006400000c000b */
[----:B01----:R-:W-:Y:S01]  /*160a0*/  ENDCOLLECTIVE ;  /* 0x000000000000791b */ /* 0x003fe20003800000 */
.L_x_4359:
        /* <DEDUP_REMOVED lines=10> */
[----:B------:R-:W-:Y:S01]  /*16150*/  @!P0 IMAD.MOV.U32 R2, RZ, RZ, R14 ;  /* 0x000000ffff028224 */ /* 0x000fe200078e000e */
[----:B------:R-:W-:-:S05]  /*16160*/  @!P0 MOV R3, R7 ;  /* 0x0000000700038202 */ /* 0x000fca0000000f00 */
        /* <DEDUP_REMOVED lines=17> */
.L_x_4360:
[----:B------:R-:W-:Y:S02]  /*16280*/  IMAD.MOV.U32 R13, RZ, RZ, R0 ;  /* 0x000000ffff0d7224 */ /* 0x000fe400078e0000 */
[----:B------:R-:W-:-:S07]  /*16290*/  IMAD.MOV.U32 R4, RZ, RZ, R14 ;  /* 0x000000ffff047224 */ /* 0x000fce00078e000e */
[----:B------:R-:W-:Y:S05]  /*162a0*/  WARPSYNC.COLLECTIVE R15, `(.L_x_4361) ;  /* 0x000000000f087348 */ /* 0x000fea0003c00000 */
[----:B------:R0:W1:Y:S02]  /*162b0*/  SHFL.IDX P6, R14, R13, R12, R11 ;  /* 0x0000000c0d0e7389 */ /* 0x00006400000c000b */
[----:B01----:R-:W-:Y:S01]  /*162c0*/  ENDCOLLECTIVE ;  /* 0x000000000000791b */ /* 0x003fe20003800000 */
.L_x_4361:
[----:B------:R-:W-:Y:S05]  /*162d0*/  BRA `(.L_x_4362) ;  /* 0xffffffc800e87947 */ /* 0x000fea000383ffff */
.L_x_4297:
[----:B01----:R-:W-:-:S04]  /*162e0*/  IMAD.U32 R3, RZ, RZ, UR44 ;  /* 0x0000002cff037e24 */ /* 0x003fc8000f8e00ff */
[----:B------:R0:W1:Y:S03]  /*162f0*/  SYNCS.PHASECHK.TRANS64.TRYWAIT P0, [R3+URZ+0x38820], R0 ;  /* 0x03882000030075a7 */ /* 0x000066000800017f */
[----:B-1----:R-:W-:Y:S05]  /*16300*/  @!P0 NANOSLEEP.SYNCS 0x989680 ;  /* 0x009896800000895d */ /* 0x002fea0003900000 */
[----:B------:R-:W1:Y:S02]  /*16310*/  @!P0 SYNCS.PHASECHK.TRANS64 P0, [R3+URZ+0x38820], R0 ;  /* 0x03882000030085a7 */ /* 0x000e64000800007f */
[----:B-1----:R-:W-:Y:S05]  /*16320*/  @!P0 BRA `(.L_x_4297) ;  /* 0xfffffffc00ec8947 */ /* 0x002fea000383ffff */
[----:B------:R-:W-:Y:S05]  /*16330*/  BRA `(.L_x_4363) ;  /* 0xffffffcc00587947 */ /* 0x000fea000383ffff */
.L_x_4299:
[----:B01----:R-:W-:-:S04]  /*16340*/  IMAD.U32 R3, RZ, RZ, UR44 ;  /* 0x0000002cff037e24 */ /* 0x003fc8000f8e00ff */
[----:B------:R0:W1:Y:S03]  /*16350*/  SYNCS.PHASECHK.TRANS64.TRYWAIT P0, [R3+URZ+0x38860], R0 ;  /* 0x03886000030075a7 */ /* 0x000066000800017f */
[----:B-1----:R-:W-:Y:S05]  /*16360*/  @!P0 NANOSLEEP.SYNCS 0x989680 ;  /* 0x009896800000895d */ /* 0x002fea0003900000 */
[----:B------:R-:W1:Y:S02]  /*16370*/  @!P0 SYNCS.PHASECHK.TRANS64 P0, [R3+URZ+0x38860], R0 ;  /* 0x03886000030085a7 */ /* 0x000e64000800007f */
[----:B-1----:R-:W-:Y:S05]  /*16380*/  @!P0 BRA `(.L_x_4299) ;  /* 0xfffffffc00ec8947 */ /* 0x002fea000383ffff */
[----:B------:R-:W-:Y:S05]  /*16390*/  BRA `(.L_x_4364) ;  /* 0xffffffcc00547947 */ /* 0x000fea000383ffff */
.L_x_4300:
        /* <DEDUP_REMOVED lines=8> */
.L_x_4366:
[----:B------:R-:W-:Y:S05]  /*16420*/  BSYNC B0 ;  /* 0x0000000000007941 */ /* 0x000fea0003800000 */
.L_x_4365:
        /* <DEDUP_REMOVED lines=13> */
.L_x_4367:
        /* <DEDUP_REMOVED lines=38> */
.L_x_4368:
[----:B------:R-:W-:Y:S02]  /*16760*/  IMAD.MOV.U32 R13, RZ, RZ, R6 ;  /* 0x000000ffff0d7224 */ /* 0x000fe400078e0006 */
[----:B------:R-:W-:-:S07]  /*16770*/  IMAD.MOV.U32 R5, RZ, RZ, R14 ;  /* 0x000000ffff057224 */ /* 0x000fce00078e000e */
[----:B------:R-:W-:Y:S05]  /*16780*/  WARPSYNC.COLLECTIVE R15, `(.L_x_4369) ;  /* 0x000000000f087348 */ /* 0x000fea0003c00000 */
[----:B------:R0:W1:Y:S02]  /*16790*/  SHFL.IDX P6, R14, R13, R12, R11 ;  /* 0x0000000c0d0e7389 */ /* 0x00006400000c000b */
[----:B01----:R-:W-:Y:S01]  /*167a0*/  ENDCOLLECTIVE ;  /* 0x000000000000791b */ /* 0x003fe20003800000 */
.L_x_4369:
        /* <DEDUP_REMOVED lines=28> */
.L_x_4370:
[----:B------:R-:W-:Y:S02]  /*16970*/  IMAD.MOV.U32 R13, RZ, RZ, R6 ;  /* 0x000000ffff0d7224 */ /* 0x000fe400078e0006 */
[----:B------:R-:W-:-:S07]  /*16980*/  IMAD.MOV.U32 R9, RZ, RZ, R14 ;  /* 0x000000ffff097224 */ /* 0x000fce00078e000e */
[----:B------:R-:W-:Y:S05]  /*16990*/  WARPSYNC.COLLECTIVE R15, `(.L_x_4371) ;  /* 0x000000000f087348 */ /* 0x000fea0003c00000 */
[----:B------:R0:W1:Y:S02]  /*169a0*/  SHFL.IDX P6, R14, R13, R12, R11 ;  /* 0x0000000c0d0e7389 */ /* 0x00006400000c000b */
[----:B01----:R-:W-:Y:S01]  /*169b0*/  ENDCOLLECTIVE ;  /* 0x000000000000791b */ /* 0x003fe20003800000 */
.L_x_4371:
        /* <DEDUP_REMOVED lines=28> */
.L_x_4372:
[----:B------:R-:W-:Y:S02]  /*16b80*/  IMAD.MOV.U32 R13, RZ, RZ, R6 ;  /* 0x000000ffff0d7224 */ /* 0x000fe400078e0006 */
[----:B------:R-:W-:-:S07]  /*16b90*/  IMAD.MOV.U32 R8, RZ, RZ, R14 ;  /* 0x000000ffff087224 */ /* 0x000fce00078e000e */
[----:B------:R-:W-:Y:S05]  /*16ba0*/  WARPSYNC.COLLECTIVE R15, `(.L_x_4373) ;  /* 0x000000000f087348 */ /* 0x000fea0003c00000 */
[----:B------:R0:W1:Y:S02]  /*16bb0*/  SHFL.IDX P6, R14, R13, R12, R11 ;  /* 0x0000000c0d0e7389 */ /* 0x00006400000c000b */
[----:B01----:R-:W-:Y:S01]  /*16bc0*/  ENDCOLLECTIVE ;  /* 0x000000000000791b */ /* 0x003fe20003800000 */
.L_x_4373:
[----:B------:R-:W-:Y:S05]  /*16bd0*/  BRA `(.L_x_4374) ;  /* 0xffffffc800e87947 */ /* 0x000fea000383ffff */
.L_x_4307:
[----:B-1----:R1:W2:Y:S02]  /*16be0*/  SYNCS.PHASECHK.TRANS64.TRYWAIT P0, [R10+URZ+0x38840], R20 ;  /* 0x038840140a0075a7 */ /* 0x0022a4000800017f */
[----:B--2---:R-:W-:Y:S05]  /*16bf0*/  @!P0 NANOSLEEP.SYNCS 0x989680 ;  /* 0x009896800000895d */ /* 0x004fea0003900000 */
[----:B------:R-:W2:Y:S02]  /*16c00*/  @!P0 SYNCS.PHASECHK.TRANS64 P0, [R10+URZ+0x38840], R20 ;  /* 0x038840140a0085a7 */ /* 0x000ea4000800007f */
[----:B--2---:R-:W-:Y:S05]  /*16c10*/  @!P0 BRA `(.L_x_4307) ;  /* 0xfffffffc00f08947 */ /* 0x004fea000383ffff */
[----:B------:R-:W-:Y:S05]  /*16c20*/  BRA `(.L_x_4375) ;  /* 0xffffffd0003c7947 */ /* 0x000fea000383ffff */
.L_x_4308:
        /* <DEDUP_REMOVED lines=8> */
.L_x_4377:
[----:B------:R-:W-:Y:S05]  /*16cb0*/  BSYNC B1 ;  /* 0x0000000000017941 */ /* 0x000fea0003800000 */
.L_x_4376:
[----:B------:R-:W-:Y:S01]  /*16cc0*/  IMAD.MOV.U32 R13, RZ, RZ, R26 ;  /* 0x000000ffff0d7224 */ /* 0x000fe200078e001a */
[----:B------:R-:W-:Y:S01]  /*16cd0*/  MOV R11, 0x181f ;  /* 0x0000181f000b7802 */ /* 0x000fe20000000f00 */
[----:B------:R-:W-:Y:S01]  /*16ce0*/  IMAD.MOV.U32 R12, RZ, RZ, RZ ;  /* 0x000000ffff0c7224 */ /* 0x000fe200078e00ff */
[----:B------:R-:W-:Y:S01]  /*16cf0*/  LEA R27, R17, UR44, 0x1 ;  /* 0x0000002c111b7c11 */ /* 0x000fe2000f8e08ff */
[----:B------:R-:W-:Y:S02]  /*16d00*/  IMAD.MOV.U32 R15, RZ, RZ, -0x1 ;  /* 0xffffffffff0f7424 */ /* 0x000fe400078e00ff */
[----:B------:R-:W-:-:S07]  /*16d10*/  IMAD.MOV.U32 R3, RZ, RZ, R14 ;  /* 0x000000ffff037224 */ /* 0x000fce00078e000e */
[----:B------:R-:W-:Y:S05]  /*16d20*/  WARPSYNC.COLLECTIVE R15, `(.L_x_4378) ;  /* 0x000000000f087348 */ /* 0x000fea0003c00000 */
[----:B------:R0:W1:Y:S02]  /*16d30*/  SHFL.IDX P6, R14, R13, R12, R11 ;  /* 0x0000000c0d0e7389 */ /* 0x00006400000c000b */
[----:B01----:R-:W-:Y:S01]  /*16d40*/  ENDCOLLECTIVE ;  /* 0x000000000000791b */ /* 0x003fe20003800000 */
.L_x_4378:
[----:B------:R-:W-:Y:S02]  /*16d50*/  IMAD.MOV.U32 R13, RZ, RZ, R29 ;  /* 0x000000ffff0d7224 */ /* 0x000fe400078e001d */
[----:B------:R-:W-:Y:S01]  /*16d60*/  IMAD.MOV.U32 R12, RZ, RZ, 0x1 ;  /* 0x00000001ff0c7424 */ /* 0x000fe200078e00ff */
[----:B------:R-:W-:-:S13]  /*16d70*/  IADD3 R2, P0, R14, R0, RZ ;  /* 0x000000000e027210 */ /* 0x000fda0007f1e0ff */
[----:B------:R-:W-:Y:S05]  /*16d80*/  WARPSYNC.COLLECTIVE R15, `(.L_x_4379) ;  /* 0x000000000f087348 */ /* 0x000fea0003c00000 */
[----:B------:R0:W1:Y:S02]  /*16d90*/  SHFL.IDX P6, R14, R13, R12, R11 ;  /* 0x0000000c0d0e7389 */ /* 0x00006400000c000b */
[----:B01----:R-:W-:Y:S01]  /*16da0*/  ENDCOLLECTIVE ;  /* 0x000000000000791b */ /* 0x003fe20003800000 */
.L_x_4379:
        /* <DEDUP_REMOVED lines=10> */
.L_x_4380:
[----:B------:R-:W-:Y:S01]  /*16e50*/  MOV R13, R29 ;  /* 0x0000001d000d7202 */ /* 0x000fe20000000f00 */
[----:B------:R-:W-:Y:S01]  /*16e60*/  IMAD.MOV.U32 R12, RZ, RZ, 0x2 ;  /* 0x00000002ff0c7424 */ /* 0x000fe200078e00ff */
[----:B------:R-:W-:-:S13]  /*16e70*/  IADD3 R2, P0, R14, R0, RZ ;  /* 0x000000000e027210 */ /* 0x000fda0007f1e0ff */
[----:B------:R-:W-:Y:S05]  /*16e80*/  WARPSYNC.COLLECTIVE R15, `(.L_x_4381) ;  /* 0x000000000f087348 */ /* 0x000fea0003c00000 */
[----:B------:R0:W1:Y:S02]  /*16e90*/  SHFL.IDX P6, R14, R13, R12, R11 ;  /* 0x0000000c0d0e7389 */ /* 0x00006400000c000b */
[----:B01----:R-:W-:Y:S01]  /*16ea0*/  ENDCOLLECTIVE ;  /* 0x000000000000791b */ /* 0x003fe20003800000 */
.L_x_4381:
        /* <DEDUP_REMOVED lines=10> */
.L_x_4382:
[----:B------:R-:W-:Y:S02]  /*16f50*/  IMAD.MOV.U32 R13, RZ, RZ, R29 ;  /* 0x000000ffff0d7224 */ /* 0x000fe400078e001d */
[----:B------:R-:W-:Y:S01]  /*16f60*/  IMAD.MOV.U32 R12, RZ, RZ, 0x3 ;  /* 0x00000003ff0c7424 */ /* 0x000fe200078e00ff */
[----:B------:R-:W-:-:S13]  /*16f70*/  IADD3 R2, P0, R14, R0, RZ ;  /* 0x000000000e027210 */ /* 0x000fda0007f1e0ff */
[----:B------:R-:W-:Y:S05]  /*16f80*/  WARPSYNC.COLLECTIVE R15, `(.L_x_4383) ;  /* 0x000000000f087348 */ /* 0x000fea0003c00000 */
[----:B------:R0:W1:Y:S02]  /*16f90*/  SHFL.IDX P6, R14, R13, R12, R11 ;  /* 0x0000000c0d0e7389 */ /* 0x00006400000c000b */
[----:B01----:R-:W-:Y:S01]  /*16fa0*/  ENDCOLLECTIVE ;  /* 0x000000000000791b */ /* 0x003fe20003800000 */
.L_x_4383:
        /* <DEDUP_REMOVED lines=10> */
.L_x_4384:
[----:B------:R-:W-:Y:S05]  /*17050*/  BRA `(.L_x_4385) ;  /* 0xffffffcc00f07947 */ /* 0x000fea000383ffff */
.L_x_4313:
[----:B---3--:R3:W4:Y:S02]  /*17060*/  SYNCS.PHASECHK.TRANS64.TRYWAIT P0, [R10+URZ+0x38860], R20 ;  /* 0x038860140a0075a7 */ /* 0x008724000800017f */
[----:B----4-:R-:W-:Y:S05]  /*17070*/  @!P0 NANOSLEEP.SYNCS 0x989680 ;  /* 0x009896800000895d */ /* 0x010fea0003900000 */
[----:B------:R-:W4:Y:S02]  /*17080*/  @!P0 SYNCS.PHASECHK.TRANS64 P0, [R10+URZ+0x38860], R20 ;  /* 0x038860140a0085a7 */ /* 0x000f24000800007f */
[----:B----4-:R-:W-:Y:S05]  /*17090*/  @!P0 BRA `(.L_x_4313) ;  /* 0xfffffffc00f08947 */ /* 0x010fea000383ffff */
[----:B------:R-:W-:Y:S05]  /*170a0*/  BRA `(.L_x_4386) ;  /* 0xffffffd0003c7947 */ /* 0x000fea000383ffff */
.L_x_4314:
        /* <DEDUP_REMOVED lines=8> */
.L_x_4388:
[----:B------:R-:W-:Y:S05]  /*17130*/  BSYNC B1 ;  /* 0x0000000000017941 */ /* 0x000fea0003800000 */
.L_x_4387:
[----:B------:R-:W-:Y:S01]  /*17140*/  IMAD.MOV.U32 R13, RZ, RZ, R18 ;  /* 0x000000ffff0d7224 */ /* 0x000fe200078e0012 */
[----:B------:R-:W-:Y:S01]  /*17150*/  MOV R11, 0x181f ;  /* 0x0000181f000b7802 */ /* 0x000fe20000000f00 */
[----:B------:R-:W-:Y:S01]  /*17160*/  IMAD.MOV.U32 R12, RZ, RZ, RZ ;  /* 0x000000ffff0c7224 */ /* 0x000fe200078e00ff */
[----:B------:R-:W-:Y:S01]  /*17170*/  LEA R17, R17, UR44, 0x1 ;  /* 0x0000002c11117c11 */ /* 0x000fe2000f8e08ff */
[----:B------:R-:W-:Y:S01]  /*17180*/  IMAD.MOV.U32 R15, RZ, RZ, -0x1 ;  /* 0xffffffffff0f7424 */ /* 0x000fe200078e00ff */
[C---:B------:R-:W-:Y:S01]  /*17190*/  LOP3.LUT P2, RZ, R16.reuse, 0x20, RZ, 0xc0, !PT ;  /* 0x0000002010ff7812 */ /* 0x040fe2000784c0ff */
[----:B------:R-:W-:Y:S01]  /*171a0*/  IMAD.MOV.U32 R3, RZ, RZ, R14 ;  /* 0x000000ffff037224 */ /* 0x000fe200078e000e */
[----:B------:R-:W-:-:S13]  /*171b0*/  LOP3.LUT P1, RZ, R16, 0x10, RZ, 0xc0, !PT ;  /* 0x0000001010ff7812 */ /* 0x000fda000782c0ff */
[----:B------:R-:W-:Y:S05]  /*171c0*/  WARPSYNC.COLLECTIVE R15, `(.L_x_4389) ;  /* 0x000000000f087348 */ /* 0x000fea0003c00000 */
[----:B------:R0:W1:Y:S02]  /*171d0*/  SHFL.IDX P6, R14, R13, R12, R11 ;  /* 0x0000000c0d0e7389 */ /* 0x00006400000c000b */
[----:B01----:R-:W-:Y:S01]  /*171e0*/  ENDCOLLECTIVE ;  /* 0x000000000000791b */ /* 0x003fe20003800000 */
.L_x_4389:
[----:B------:R-:W-:Y:S01]  /*171f0*/  P2R R4, PR, RZ, 0x20 ;  /* 0x00000020ff047803 */ /* 0x000fe20000000000 */
        /* <DEDUP_REMOVED lines=13> */
.L_x_4390:
        /* <DEDUP_REMOVED lines=16> */
.L_x_4391:
        /* <DEDUP_REMOVED lines=18> */
.L_x_4392:
        /* <DEDUP_REMOVED lines=14> */
.L_x_4393:
        /* <DEDUP_REMOVED lines=17> */
.L_x_4394:
        /* <DEDUP_REMOVED lines=13> */
.L_x_4395:
[----:B------:R-:W-:Y:S05]  /*177b0*/  BRA `(.L_x_4396) ;  /* 0xffffffcc00b07947 */ /* 0x000fea000383ffff */
.L_x_4319:
[----:B0-----:R0:W1:Y:S02]  /*177c0*/  SYNCS.PHASECHK.TRANS64.TRYWAIT P0, [R5+URZ+0x38820], R4 ;  /* 0x03882004050075a7 */ /* 0x001064000800017f */
[----:B-1----:R-:W-:Y:S05]  /*177d0*/  @!P0 NANOSLEEP.SYNCS 0x989680 ;  /* 0x009896800000895d */ /* 0x002fea0003900000 */
[----:B------:R-:W1:Y:S02]  /*177e0*/  @!P0 SYNCS.PHASECHK.TRANS64 P0, [R5+URZ+0x38820], R4 ;  /* 0x03882004050085a7 */ /* 0x000e64000800007f */
[----:B-1----:R-:W-:Y:S05]  /*177f0*/  @!P0 BRA `(.L_x_4319) ;  /* 0xfffffffc00f08947 */ /* 0x002fea000383ffff */
[----:B------:R-:W-:Y:S05]  /*17800*/  BRA `(.L_x_4397) ;  /* 0xffffffd0005c7947 */ /* 0x000fea000383ffff */
.L_x_4320:
        /* <DEDUP_REMOVED lines=11> */
.L_x_4399:
[----:B------:R-:W-:Y:S05]  /*178c0*/  BSYNC B0 ;  /* 0x0000000000007941 */ /* 0x000fea0003800000 */
.L_x_4398:
[----:B------:R-:W-:Y:S05]  /*178d0*/  BRA `(.L_x_4400) ;  /* 0xffffffd000447947 */ /* 0x000fea000383ffff */
.L_x_4321:
[----:B------:R-:W-:Y:S01]  /*178e0*/  BSSY B0, `(.L_x_4401) ;  /* 0x0000006000007945 */ /* 0x000fe20003800000 */
[----:B------:R-:W-:-:S07]  /*178f0*/  IMAD.MOV.U32 R15, RZ, RZ, -0x1 ;  /* 0xffffffffff0f7424 */ /* 0x000fce00078e00ff */
[----:B012--5:R-:W-:Y:S05]  /*17900*/  WARPSYNC.COLLECTIVE R15, `(.L_x_4402) ;  /* 0x000000000f0c7348 */ /* 0x027fea0003c00000 */
[----:B------:R-:W-:Y:S02]  /*17910*/  ELECT P6, UR62, PT ;  /* 0x00000000003e782f */ /* 0x000fe400038c0000 */
[----:B------:R-:W-:Y:S01]  /*17920*/  MOV R14, UR62 ;  /* 0x0000003e000e7c02 */ /* 0x000fe20008000f00 */
[----:B012--5:R-:W-:Y:S10]  /*17930*/  ENDCOLLECTIVE ;  /* 0x000000000000791b */ /* 0x027ff40003800000 */
.L_x_4402:
[----:B------:R-:W-:Y:S05]  /*17940*/  BSYNC B0 ;  /* 0x0000000000007941 */ /* 0x000fea0003800000 */
.L_x_4401:
[----:B------:R-:W-:Y:S05]  /*17950*/  BRA `(.L_x_4403) ;  /* 0xffffffd000387947 */ /* 0x000fea000383ffff */
.L_x_4323:
[----:B-1----:R1:W3:Y:S02]  /*17960*/  SYNCS.PHASECHK.TRANS64.TRYWAIT P1, [R3+URZ+0x38840], R2 ;  /* 0x03884002030075a7 */ /* 0x0022e4000802017f */
[----:B---3--:R-:W-:Y:S05]  /*17970*/  @!P1 NANOSLEEP.SYNCS 0x989680 ;  /* 0x009896800000995d */ /* 0x008fea0003900000 */
[----:B------:R-:W3:Y:S02]  /*17980*/  @!P1 SYNCS.PHASECHK.TRANS64 P1, [R3+URZ+0x38840], R2 ;  /* 0x03884002030095a7 */ /* 0x000ee4000802007f */
[----:B---3--:R-:W-:Y:S05]  /*17990*/  @!P1 BRA `(.L_x_4323) ;  /* 0xfffffffc00f09947 */ /* 0x008fea000383ffff */
[----:B------:R-:W-:Y:S05]  /*179a0*/  BRA `(.L_x_4404) ;  /* 0xffffffd000607947 */ /* 0x000fea000383ffff */
.L_x_4325:
[----:B0-----:R0:W3:Y:S02]  /*179b0*/  SYNCS.PHASECHK.TRANS64.TRYWAIT P1, [R5+URZ+0x38840], R0 ;  /* 0x03884000050075a7 */ /* 0x0010e4000802017f */
[----:B---3--:R-:W-:Y:S05]  /*179c0*/  @!P1 NANOSLEEP.SYNCS 0x989680 ;  /* 0x009896800000995d */ /* 0x008fea0003900000 */
[----:B------:R-:W3:Y:S02]  /*179d0*/  @!P1 SYNCS.PHASECHK.TRANS64 P1, [R5+URZ+0x38840], R0 ;  /* 0x03884000050095a7 */ /* 0x000ee4000802007f */
[----:B---3--:R-:W-:Y:S05]  /*179e0*/  @!P1 BRA `(.L_x_4325) ;  /* 0xfffffffc00f09947 */ /* 0x008fea000383ffff */
[----:B------:R-:W-:Y:S05]  /*179f0*/  BRA `(.L_x_4405) ;  /* 0xffffffd0006c7947 */ /* 0x000fea000383ffff */
.L_x_4327:
[----:B---3--:R3:W4:Y:S02]  /*17a00*/  SYNCS.PHASECHK.TRANS64.TRYWAIT P1, [R3+URZ+0x38860], R2 ;  /* 0x03886002030075a7 */ /* 0x008724000802017f */
[----:B----4-:R-:W-:Y:S05]  /*17a10*/  @!P1 NANOSLEEP.SYNCS 0x989680 ;  /* 0x009896800000995d */ /* 0x010fea0003900000 */
[----:B------:R-:W4:Y:S02]  /*17a20*/  @!P1 SYNCS.PHASECHK.TRANS64 P1, [R3+URZ+0x38860], R2 ;  /* 0x03886002030095a7 */ /* 0x000f24000802007f */
[----:B----4-:R-:W-:Y:S05]  /*17a30*/  @!P1 BRA `(.L_x_4327) ;  /* 0xfffffffc00f09947 */ /* 0x010fea000383ffff */
[----:B------:R-:W-:Y:S05]  /*17a40*/  BRA `(.L_x_4406) ;  /* 0xffffffd000687947 */ /* 0x000fea000383ffff */
.L_x_4407:
        /* <DEDUP_REMOVED lines=11> */
.L_x_5842:


//--------------------- .text._ZN7cutlass13device_kernelIN5flash11enable_sm90INS1_16FlashAttnFwdSm90INS1_25CollectiveMainloopFwdSm90ILi2EN4cute5tupleIJNS5_1CILi1EEES8_S8_EEENS6_IJNS7_ILi64EEESA_SA_EEELi512ENS_6half_tEfNS_4arch4Sm90ELb1ELb0ELb1ELb1ELb1ELb0ELb0ELb0ELb0ELb1ELb1ELb0EEENS1_21CollectiveEpilogueFwdINS6_IJSA_NS7_ILi512EEESA_EEES9_SC_SE_Li256ELb1ELb1ELb1ELb0EEENS1_36VarlenDynamicPersistentTileSchedulerILi64ELi64ELi256ELi128ELb1ELb1ELb1ELb1ELb1ELb1EEEEEEEEEvNT_6ParamsE --------------------------
	.section	.text._ZN7cutlass13device_kernelIN5flash11enable_sm90INS1_16FlashAttnFwdSm90INS1_25CollectiveMainloopFwdSm90ILi2EN4cute5tupleIJNS5_1CILi1EEES8_S8_EEENS6_IJNS7_ILi64EEESA_SA_EEELi512ENS_6half_tEfNS_4arch4Sm90ELb1ELb0ELb1ELb1ELb1ELb0ELb0ELb0ELb0ELb1ELb1ELb0EEENS1_21CollectiveEpilogueFwdINS6_IJSA_NS7_ILi512EEESA_EEES9_SC_SE_Li256ELb1ELb1ELb1ELb0EEENS1_36VarlenDynamicPersistentTileSchedulerILi64ELi64ELi256ELi128ELb1ELb1ELb1ELb1ELb1ELb1EEEEEEEEEvNT_6ParamsE,"ax",@progbits
	.align	128
.text._ZN7cutlass13device_kernelIN5flash11enable_sm90INS1_16FlashAttnFwdSm90INS1_25CollectiveMainloopFwdSm90ILi2EN4cute5tupleIJNS5_1CILi1EEES8_S8_EEENS6_IJNS7_ILi64EEESA_SA_EEELi512ENS_6half_tEfNS_4arch4Sm90ELb1ELb0ELb1ELb1ELb1ELb0ELb0ELb0ELb0ELb1ELb1ELb0EEENS1_21CollectiveEpilogueFwdINS6_IJSA_NS7_ILi512EEESA_EEES9_SC_SE_Li256ELb1ELb1ELb1ELb0EEENS1_36VarlenDynamicPersistentTileSchedulerILi64ELi64ELi256ELi128ELb1ELb1ELb1ELb1ELb1ELb1EEEEEEEEEvNT_6ParamsE:
        .type           _ZN7cutlass13device_kernelIN5flash11enable_sm90INS1_16FlashAttnFwdSm90INS1_25CollectiveMainloopFwdSm90ILi2EN4cute5tupleIJNS5_1CILi1EEES8_S8_EEENS6_IJNS7_ILi64EEESA_SA_EEELi512ENS_6half_tEfNS_4arch4Sm90ELb1ELb0ELb1ELb1ELb1ELb0ELb0ELb0ELb0ELb1ELb1ELb0EEENS1_21CollectiveEpilogueFwdINS6_IJSA_NS7_ILi512EEESA_EEES9_SC_SE_Li256ELb1ELb1ELb1ELb0EEENS1_36VarlenDynamicPersistentTileSchedulerILi64ELi64ELi256ELi128ELb1ELb1ELb1ELb1ELb1ELb1EEEEEEEEEvNT_6ParamsE,@function
        .size           _ZN7cutlass13device_kernelIN5flash11enable_sm90INS1_16FlashAttnFwdSm90INS1_25CollectiveMainloopFwdSm90ILi2EN4cute5tupleIJNS5_1CILi1EEES8_S8_EEENS6_IJNS7_ILi64EEESA_SA_EEELi512ENS_6half_tEfNS_4arch4Sm90ELb1ELb0ELb1ELb1ELb1ELb0ELb0ELb0ELb0ELb1ELb1ELb0EEENS1_21CollectiveEpilogueFwdINS6_IJSA_NS7_ILi512EEESA_EEES9_SC_SE_Li256ELb1ELb1ELb1ELb0EEENS1_36VarlenDynamicPersistentTileSchedulerILi64ELi64ELi256ELi128ELb1ELb1ELb1ELb1ELb1ELb1EEEEEEEEEvNT_6ParamsE,(.L_x_5843 - _ZN7cutlass13device_kernelIN5flash11enable_sm90INS1_16FlashAttnFwdSm90INS1_25CollectiveMainloopFwdSm90ILi2EN4cute5tupleIJNS5_1CILi1EEES8_S8_EEENS6_IJNS7_ILi64EEESA_SA_EEELi512ENS_6half_tEfNS_4arch4Sm90ELb1ELb0ELb1ELb1ELb1ELb0ELb0ELb0ELb0ELb1ELb1ELb0EEENS1_21CollectiveEpilogueFwdINS6_IJSA_NS7_ILi512EEESA_EEES9_SC_SE_Li256ELb1ELb1ELb1ELb0EEENS1_36VarlenDynamicPersistentTileSchedulerILi64ELi64ELi256ELi128ELb1ELb1ELb1ELb1ELb1ELb1EEEEEEEEEvNT_6ParamsE)
        .other          _ZN7cutlass13device_kernelIN5flash11enable_sm90INS1_16FlashAttnFwdSm90INS1_25CollectiveMainloopFwdSm90ILi2EN4cute5tupleIJNS5_1CILi1EEES8_S8_EEENS6_IJNS7_ILi64EEESA_SA_EEELi512ENS_6half_tEfNS_4arch4Sm90ELb1ELb0ELb1ELb1ELb1ELb0ELb0ELb0ELb0ELb1ELb1ELb0EEENS1_21CollectiveEpilogueFwdINS6_IJSA_NS7_ILi512EEESA_EEES9_SC_SE_Li256ELb1ELb1ELb1ELb0EEENS1_36VarlenDynamicPersistentTileSchedulerILi64ELi64ELi256ELi128ELb1ELb1ELb1ELb1ELb1ELb1EEEEEEEEEvNT_6ParamsE,@"STO_CUDA_ENTRY STV_DEFAULT"
_ZN7cutlass13device_kernelIN5flash11enable_sm90INS1_16FlashAttnFwdSm90INS1_25CollectiveMainloopFwdSm90ILi2EN4cute5tupleIJNS5_1CILi1EEES8_S8_EEENS6_IJNS7_ILi64EEESA_SA_EEELi512ENS_6half_tEfNS_4arch4Sm90ELb1ELb0ELb1ELb1ELb1ELb0ELb0ELb0ELb0ELb1ELb1ELb0EEENS1_21CollectiveEpilogueFwdINS6_IJSA_NS7_ILi512EEESA_EEES9_SC_SE_Li256ELb1ELb1ELb1ELb0EEENS1_36VarlenDynamicPersistentTileSchedulerILi64ELi64ELi256ELi128ELb1ELb1ELb1ELb1ELb1ELb1EEEEEEEEEvNT_6ParamsE:
        /* <DEDUP_REMOVED lines=41> */
.L_x_4408:
        /* <DEDUP_REMOVED lines=22> */
.L_x_4409:
        /* <DEDUP_REMOVED lines=18> */
.L_x_4410:
        /* <DEDUP_REMOVED lines=22> */
.L_x_4411:
        /* <DEDUP_REMOVED lines=23> */
.L_x_4412:
        /* <DEDUP_REMOVED lines=8> */
.L_x_4414:
        /* <DEDUP_REMOVED lines=32> */
[--C-:B------:R-:W-:Y:S02]  /*0a60*/  SHF.R.S32.HI R6, RZ, 0x5, R5.reuse ;  /* 0x00000005ff067819 */ /* 0x100fe40000011405 */
[----:B------:R-:W-:Y:S02]  /*0a70*/  SHF.R.S32.HI R9, RZ, 0x1f, R5 ;  /* 0x0000001fff097819 */ /* 0x000fe40000011405 */
[----:B------:R-:W-:-:S02]  /*0a80*/  SHF.R.S32.HI R5, RZ, 0x4, R4 ;  /* 0x00000004ff057819 */ /* 0x000fc40000011404 */
[----:B------:R-:W-:Y:S02]  /*0a90*/  LOP3.LUT R3, R4, 0xfffffff0, RZ, 0xc0, !PT ;  /* 0xfffffff004037812 */ /* 0x000fe400078ec0ff */
[----:B------:R-:W-:Y:S02]  /*0aa0*/  LOP3.LUT R15, R8, 0xfffffffc, RZ, 0xc0, !PT ;  /* 0xfffffffc080f7812 */ /* 0x000fe400078ec0ff */
[----:B------:R-:W-:Y:S02]  /*0ab0*/  LOP3.LUT R13, R7, 0xfffffff8, RZ, 0xc0, !PT ;  /* 0xfffffff8070d7812 */ /* 0x000fe400078ec0ff */
[----:B------:R-:W-:Y:S01]  /*0ac0*/  LEA.HI R7, R4, R5, RZ, 0x1 ;  /* 0x0000000504077211 */ /* 0x000fe200078f08ff */
[----:B------:R-:W-:Y:S01]  /*0ad0*/  IMAD.IADD R4, R0, 0x1, -R3 ;  /* 0x0000000100047824 */ /* 0x000fe200078e0a03 */
[----:B------:R-:W-:Y:S01]  /*0ae0*/  LOP3.LUT R11, R2, 0xffffff80, RZ, 0xc0, !PT ;  /* 0xffffff80020b7812 */ /* 0x000fe200078ec0ff */
[C---:B------:R-:W-:Y:S01]  /*0af0*/  IMAD.IADD R15, R0.reuse, 0x1, -R15 ;  /* 0x00000001000f7824 */ /* 0x040fe200078e0a0f */
[----:B------:R-:W-:Y:S01]  /*0b00*/  LOP3.LUT R8, R7, 0x1ffffffe, RZ, 0xc0, !PT ;  /* 0x1ffffffe07087812 */ /* 0x000fe200078ec0ff */
[C---:B------:R-:W-:Y:S01]  /*0b10*/  IMAD.IADD R13, R0.reuse, 0x1, -R13 ;  /* 0x00000001000d7824 */ /* 0x040fe200078e0a0d */
[----:B------:R-:W-:Y:S01]  /*0b20*/  SHF.R.S32.HI R3, RZ, 0x1f, R4 ;  /* 0x0000001fff037819 */ /* 0x000fe20000011404 */
[----:B------:R-:W-:Y:S01]  /*0b30*/  IMAD.IADD R11, R0, 0x1, -R11 ;  /* 0x00000001000b7824 */ /* 0x000fe200078e0a0b */
[----:B------:R-:W-:Y:S01]  /*0b40*/  LEA.HI R0, R15, R15, RZ, 0x1 ;  /* 0x0000000f0f007211 */ /* 0x000fe200078f08ff */
[----:B------:R-:W-:Y:S01]  /*0b50*/  IMAD.IADD R8, R5, 0x1, -R8 ;  /* 0x0000000105087824 */ /* 0x000fe200078e0a08 */
[----:B------:R-:W-:-:S02]  /*0b60*/  LEA.HI R5, R3, R4, RZ, 0x3 ;  /* 0x0000000403057211 */ /* 0x000fc400078f18ff */
[----:B------:R-:W-:Y:S01]  /*0b70*/  LOP3.LUT R10, R0, 0x1ffffffe, RZ, 0xc0, !PT ;  /* 0x1ffffffe000a7812 */ /* 0x000fe200078ec0ff */
[----:B------:R-:W-:Y:S01]  /*0b80*/  IMAD.SHL.U32 R8, R8, 0x8, RZ ;  /* 0x0000000808087824 */ /* 0x000fe200078e00ff */
[----:B------:R-:W-:Y:S02]  /*0b90*/  LEA.HI R9, R9, R6, RZ, 0x2 ;  /* 0x0000000609097211 */ /* 0x000fe400078f10ff */
[----:B------:R-:W-:Y:S01]  /*0ba0*/  SHF.R.S32.HI R0, RZ, 0x1f, R11 ;  /* 0x0000001fff007819 */ /* 0x000fe2000001140b */
[----:B------:R-:W-:Y:S01]  /*0bb0*/  IMAD.IADD R185, R15, 0x1, -R10 ;  /* 0x000000010fb97824 */ /* 0x000fe200078e0a0a */
[----:B------:R-:W-:Y:S02]  /*0bc0*/  SHF.R.S32.HI R219, RZ, 0x7, R2 ;  /* 0x00000007ffdb7819 */ /* 0x000fe40000011402 */
[C---:B------:R-:W-:Y:S01]  /*0bd0*/  LOP3.LUT R7, R5.reuse, 0xfffffff8, RZ, 0xc0, !PT ;  /* 0xfffffff805077812 */ /* 0x040fe200078ec0ff */
[----:B------:R-:W-:Y:S01]  /*0be0*/  IMAD.SHL.U32 R5, R5, 0x40, RZ ;  /* 0x0000004005057824 */ /* 0x000fe200078e00ff */
[----:B------:R-:W-:Y:S01]  /*0bf0*/  LOP3.LUT R9, R9, 0x3ffffc, RZ, 0xc0, !PT ;  /* 0x003ffffc09097812 */ /* 0x000fe200078ec0ff */
[----:B------:R-:W-:Y:S01]  /*0c00*/  IMAD R12, R219, 0x100, R4 ;  /* 0x00000100db0c7824 */ /* 0x000fe200078e0204 */
[-C--:B------:R-:W-:Y:S01]  /*0c10*/  LEA.HI R3, R0, R11.reuse, RZ, 0x2 ;  /* 0x0000000b00037211 */ /* 0x080fe200078f10ff */
[----:B------:R-:W-:Y:S01]  /*0c20*/  IMAD.IADD R7, R4, 0x1, -R7 ;  /* 0x0000000104077824 */ /* 0x000fe200078e0a07 */
[----:B------:R-:W-:Y:S01]  /*0c30*/  LEA.HI R4, R0, R11, RZ, 0x5 ;  /* 0x0000000b00047211 */ /* 0x000fe200078f28ff */
[----:B------:R-:W-:Y:S01]  /*0c40*/  IMAD.IADD R9, R6, 0x1, -R9 ;  /* 0x0000000106097824 */ /* 0x000fe200078e0a09 */
[----:B------:R-:W-:-:S02]  /*0c50*/  LOP3.LUT R10, R3, 0x7ffffffc, RZ, 0xc0, !PT ;  /* 0x7ffffffc030a7812 */ /* 0x000fc400078ec0ff */
[--C-:B------:R-:W-:Y:S01]  /*0c60*/  SHF.R.S32.HI R0, RZ, 0x2, R3.reuse ;  /* 0x00000002ff007819 */ /* 0x100fe20000011403 */
[----:B------:R-:W-:Y:S01]  /*0c70*/  IMAD R17, R9, 0x10, R12 ;  /* 0x0000001009117824 */ /* 0x000fe200078e020c */
[----:B------:R-:W-:Y:S01]  /*0c80*/  SHF.R.S32.HI R3, RZ, 0x1f, R3 ;  /* 0x0000001fff037819 */ /* 0x000fe20000011403 */
[----:B------:R-:W-:Y:S01]  /*0c90*/  IMAD.IADD R10, R11, 0x1, -R10 ;  /* 0x000000010b0a7824 */ /* 0x000fe200078e0a0a */
[----:B------:R-:W-:Y:S01]  /*0ca0*/  LOP3.LUT R9, R5, 0x7ffffe00, RZ, 0xc0, !PT ;  /* 0x7ffffe0005097812 */ /* 0x000fe200078ec0ff */
[----:B------:R-:W-:Y:S01]  /*0cb0*/  IMAD.SHL.U32 R5, R7, 0x40, RZ ;  /* 0x0000004007057824 */ /* 0x000fe200078e00ff */
[----:B------:R-:W-:Y:S01]  /*0cc0*/  LEA.HI R3, R3, R0, RZ, 0x3 ;  /* 0x0000000003037211 */ /* 0x000fe200078f18ff */
[----:B------:R-:W-:Y:S01]  /*0cd0*/  IMAD.SHL.U32 R184, R10, 0x2, RZ ;  /* 0x000000020ab87824 */ /* 0x000fe200078e00ff */
[----:B------:R-:W-:Y:S01]  /*0ce0*/  LEA.HI R2, R2, R219, RZ, 0x1 ;  /* 0x000000db02027211 */ /* 0x000fe200078f08ff */
[----:B------:R-:W-:Y:S01]  /*0cf0*/  IMAD R9, R6, 0x400, R9 ;  /* 0x0000040006097824 */ /* 0x000fe200078e0209 */
[----:B------:R-:W-:Y:S01]  /*0d00*/  LOP3.LUT R3, R3, 0xfffffff8, RZ, 0xc0, !PT ;  /* 0xfffffff803037812 */ /* 0x000fe200078ec0ff */
[----:B------:R-:W-:Y:S01]  /*0d10*/  IMAD.U32 R6, R17, 0x40, R8 ;  /* 0x0000004011067824 */ /* 0x000fe200078e0008 */
[----:B------:R-:W-:-:S02]  /*0d20*/  LOP3.LUT R2, R2, 0xfffffe, RZ, 0xc0, !PT ;  /* 0x00fffffe02027812 */ /* 0x000fc400078ec0ff */
[----:B------:R-:W-:Y:S01]  /*0d30*/  LOP3.LUT R5, R5, 0x1c0, RZ, 0xc0, !PT ;  /* 0x000001c005057812 */ /* 0x000fe200078ec0ff */
[----:B------:R-:W-:Y:S01]  /*0d40*/  IMAD.IADD R3, R0, 0x1, -R3 ;  /* 0x0000000100037824 */ /* 0x000fe200078e0a03 */
[----:B------:R0:W-:Y:S01]  /*0d50*/  STL [R1+0x34], R6 ;  /* 0x0000340601007387 */ /* 0x0001e20000100800 */
[----:B------:R-:W-:Y:S01]  /*0d60*/  IMAD.IADD R0, R219, 0x1, -R2 ;  /* 0x00000001db007824 */ /* 0x000fe200078e0a02 */
[----:B------:R-:W-:Y:S01]  /*0d70*/  LOP3.LUT R8, R5, 0x8, R8, 0xf8, !PT ;  /* 0x0000000805087812 */ /* 0x000fe200078ef808 */
[----:B------:R-:W-:Y:S01]  /*0d80*/  IMAD.SHL.U32 R2, R13, 0x8, RZ ;  /* 0x000000080d027824 */ /* 0x000fe200078e00ff */
[----:B------:R-:W-:Y:S02]  /*0d90*/  SHF.R.U32.HI R5, RZ, 0x3, R5 ;  /* 0x00000003ff057819 */ /* 0x000fe40000011605 */
[----:B------:R-:W-:Y:S01]  /*0da0*/  R2P PR, R7, 0x6 ;  /* 0x0000000607007804 */ /* 0x000fe20000000000 */
[----:B------:R-:W-:Y:S01]  /*0db0*/  VIADD R187, R2, 0x40 ;  /* 0x0000004002bb7836 */ /* 0x000fe20000000000 */
[----:B------:R-:W-:Y:S01]  /*0dc0*/  LOP3.LUT R8, R8, R5, RZ, 0x3c, !PT ;  /* 0x0000000508087212 */ /* 0x000fe200078e3cff */
[----:B------:R-:W-:Y:S01]  /*0dd0*/  VIADD R186, R2, 0x80 ;  /* 0x0000008002ba7836 */ /* 0x000fe20000000000 */
[----:B------:R-:W-:Y:S01]  /*0de0*/  SHF.R.S32.HI R4, RZ, 0x5, R4 ;  /* 0x00000005ff047819 */ /* 0x000fe20000011404 */
[----:B0-----:R-:W-:Y:S01]  /*0df0*/  IMAD.SHL.U32 R6, R0, 0x100, RZ ;  /* 0x0000010000067824 */ /* 0x001fe200078e00ff */
[----:B------:R-:W-:Y:S01]  /*0e00*/  SEL R22, R22, 0xffffffc0, !P2 ;  /* 0xffffffc016167807 */ /* 0x000fe20005000000 */
[----:B------:R-:W-:-:S02]  /*0e10*/  IMAD.IADD R8, R9, 0x1, R8 ;  /* 0x0000000109087824 */ /* 0x000fc400078e0208 */
[----:B------:R-:W-:Y:S01]  /*0e20*/  IMAD.IADD R17, R184, 0x1, R6 ;  /* 0x00000001b8117824 */ /* 0x000fe200078e0206 */
[----:B------:R0:W-:Y:S01]  /*0e30*/  STL [R1+0x30], R6 ;  /* 0x0000300601007387 */ /* 0x0001e20000100800 */
[----:B------:R-:W-:Y:S01]  /*0e40*/  IMAD R16, R4, 0x10, R3 ;  /* 0x0000001004107824 */ /* 0x000fe200078e0203 */
[----:B------:R-:W-:Y:S01]  /*0e50*/  LEA R18, R8, UR40, 0x1 ;  /* 0x0000002808127c11 */ /* 0x000fe2000f8e08ff */
        /* <DEDUP_REMOVED lines=68> */
[----:B------:R-:W-:Y:S02]  /*12a0*/  IMAD R185, R185, 0x8, R16 ;  /* 0x00000008b9b97824 */ /* 0x000fe400078e0210 */
[----:B0-----:R-:W-:-:S07]  /*12b0*/  IMAD.IADD R22, R22, 0x1, R19 ;  /* 0x0000000116167824 */ /* 0x001fce00078e0213 */
.L_x_4483:
[----:B------:R-:W-:Y:S01]  /*12c0*/  ULDC.64 UR8, c[0x0][0xc88] ;  /* 0x0003220000087ab9 */ /* 0x000fe20000000a00 */
[----:B------:R-:W-:Y:S01]  /*12d0*/  ULDC.64 UR10, c[0x0][0xa18] ;  /* 0x00028600000a7ab9 */ /* 0x000fe20000000a00 */
[----:B------:R-:W-:Y:S02]  /*12e0*/  UIMAD.WIDE UR8, UR7, 0x4, UR8 ;  /* 0x00000004070878a5 */ /* 0x000fe4000f8e0208 */
[----:B------:R-:W-:Y:S02]  /*12f0*/  UISETP.NE.U32.AND UP1, UPT, UR10, URZ, UPT ;  /* 0x0000003f0a00728c */ /* 0x000fe4000bf25070 */
[----:B------:R-:W-:Y:S02]  /*1300*/  ULOP3.LUT UR4, UR6, 0xff000000, URZ, 0xc0, !UPT ;  /* 0xff00000006047892 */ /* 0x000fe4000f8ec03f */
[----:B01-3--:R-:W-:Y:S01]  /*1310*/  IMAD.U32 R4, RZ, RZ, UR8 ;  /* 0x00000008ff047e24 */ /* 0x00bfe2000f8e00ff */
[----:B------:R-:W-:Y:S01]  /*1320*/  ULDC UR7, c[0x0][0x424] ;  /* 0x0001090000077ab9 */ /* 0x000fe20000000800 */
[----:B----4-:R-:W-:Y:S01]  /*1330*/  IMAD.U32 R5, RZ, RZ, UR9 ;  /* 0x00000009ff057e24 */ /* 0x010fe2000f8e00ff */
[----:B------:R-:W-:-:S04]  /*1340*/  ULDC.64 UR8, c[0x0][0xa28] ;  /* 0x00028a0000087ab9 */ /* 0x000fc80000000a00 */
[----:B--2---:R-:W2:Y:S01]  /*1350*/  LDG.E R4, desc[UR50][R4.64] ;  /* 0x0000003204047981 */ /* 0x004ea2000c1e1900 */
        /* <DEDUP_REMOVED lines=16> */
[----:B------:R-:W2:Y:S01]  /*1460*/  @P0 LDG.E R4, desc[UR50][R4.64] ;  /* 0x0000003204040981 */ /* 0x000ea2000c1e1900 */
[----:B------:R-:W-:Y:S02]  /*1470*/  UISETP.NE.U32.AND UP0, UPT, UR8, URZ, UPT ;  /* 0x0000003f0800728c */ /* 0x000fe4000bf05070 */
[----:B------:R-:W-:Y:S01]  /*1480*/  ULOP3.LUT UR43, UR6, 0xff0000, URZ, 0xc0, !UPT ;  /* 0x00ff0000062b7892 */ /* 0x000fe2000f8ec03f */
[----:B------:R-:W3:Y:S01]  /*1490*/  @P2 LDG.E R6, desc[UR50][R6.64] ;  /* 0x0000003206062981 */ /* 0x000ee2000c1e1900 */
[----:B------:R-:W-:Y:S02]  /*14a0*/  UISETP.NE.AND.EX UP0, UPT, UR9, URZ, UPT, UP0 ;  /* 0x0000003f0900728c */ /* 0x000fe4000bf05300 */
[----:B------:R-:W-:Y:S01]  /*14b0*/  USHF.R.U32.HI UR4, URZ, 0x8, UR4 ;  /* 0x000000083f047899 */ /* 0x000fe20008011604 */
[----:B------:R-:W-:Y:S01]  /*14c0*/  ULDC.64 UR8, c[0x0][0xa20] ;  /* 0x0002880000087ab9 */ /* 0x000fe20000000a00 */
[----:B------:R-:W-:Y:S01]  /*14d0*/  USEL UR7, UR7, 0x1, UP0 ;  /* 0x0000000107077887 */ /* 0x000fe20008000000 */
[----:B------:R-:W-:Y:S01]  /*14e0*/  ISETP.NE.U32.AND P1, PT, RZ, UR8, PT ;  /* 0x00000008ff007c0c */ /* 0x000fe2000bf25070 */
[----:B------:R-:W-:Y:S01]  /*14f0*/  ULDC UR10, c[0x0][0x2f0] ;  /* 0x0000bc00000a7ab9 */ /* 0x000fe20000000800 */
[----:B------:R-:W-:Y:S01]  /*1500*/  UMOV UR52, URZ ;  /* 0x0000003f00347c82 */ /* 0x000fe20008000000 */
[----:B------:R-:W-:Y:S01]  /*1510*/  ULEA.HI UR43, UR43, UR4, URZ, 0x10 ;  /* 0x000000042b2b7291 */ /* 0x000fe2000f8f803f */
[----:B------:R-:W-:Y:S01]  /*1520*/  ISETP.NE.AND.EX P1, PT, RZ, UR9, PT, P1 ;  /* 0x00000009ff007c0c */ /* 0x000fe2000bf25310 */
[----:B------:R-:W-:-:S02]  /*1530*/  UIMAD UR4, UR7, UR10, URZ ;  /* 0x0000000a070472a4 */ /* 0x000fc4000f8e023f */
        /* <DEDUP_REMOVED lines=18> */
.L_x_4415:
[----:B------:R-:W-:Y:S05]  /*1660*/  @!P1 BRA `(.L_x_4416) ;  /* 0x00000000001c9947 */ /* 0x000fea0003800000 */
[----:B------:R-:W-:-:S04]  /*1670*/  ULEA UR8, UP0, UR41, UR8, 0x2 ;  /* 0x0000000829087291 */ /* 0x000fc8000f80103f */
[----:B------:R-:W-:Y:S02]  /*1680*/  ULEA.HI.X UR9, UR41, UR9, UR42, 0x2, UP0 ;  /* 0x0000000929097291 */ /* 0x000fe400080f142a */
[----:B------:R-:W-:-:S04]  /*1690*/  IMAD.U32 R4, RZ, RZ, UR8 ;  /* 0x00000008ff047e24 */ /* 0x000fc8000f8e00ff */
[----:B------:R-:W-:-:S05]  /*16a0*/  IMAD.U32 R5, RZ, RZ, UR9 ;  /* 0x00000009ff057e24 */ /* 0x000fca000f8e00ff */
[----:B------:R-:W2:Y:S02]  /*16b0*/  LDG.E R4, desc[UR50][R4.64] ;  /* 0x0000003204047981 */ /* 0x000ea4000c1e1900 */
[----:B--2---:R-:W-:Y:S01]  /*16c0*/  R2UR UR4, R4 ;  /* 0x00000000040472ca */ /* 0x004fe200000e0000 */
[----:B------:R-:W-:-:S14]  /*16d0*/  BRA `(.L_x_4417) ;  /* 0x0000000000347947 */ /* 0x000fdc0003800000 */
.L_x_4416:
        /* <DEDUP_REMOVED lines=13> */
.L_x_4417:
[----:B------:R-:W-:Y:S02]  /*17b0*/  UISETP.NE.AND UP0, UPT, UR47, 0x1, UPT ;  /* 0x000000012f00788c */ /* 0x000fe4000bf05270 */
[----:B------:R-:W-:Y:S02]  /*17c0*/  UIADD3 UR52, -UR52, UR4, URZ ;  /* 0x0000000434347290 */ /* 0x000fe4000fffe13f */
        /* <DEDUP_REMOVED lines=10> */
[----:B------:R-:W-:Y:S02]  /*1870*/  UIADD3 UR52, UR52, 0x40, -UR53 ;  /* 0x0000004034347890 */ /* 0x000fe4000fffe835 */
[----:B------:R-:W-:-:S07]  /*1880*/  ULOP3.LUT UR20, UR43, 0xff, URZ, 0xc0, !UPT ;  /* 0x000000ff2b147892 */ /* 0x000fce000f8ec03f */
[----:B------:R-:W-:Y:S01]  /*1890*/  @UP0 ULDC UR4, c[0x0][0x44c] ;  /* 0x0001130000040ab9 */ /* 0x000fe20000000800 */
[----:B------:R-:W-:Y:S01]  /*18a0*/  @UP0 ULDC UR8, c[0x0][0x450] ;  /* 0x0001140000080ab9 */ /* 0x000fe20000000800 */
[----:B------:R-:W-:-:S04]  /*18b0*/  UIMAD.WIDE.U32 UR4, UR6, UR4, URZ ;  /* 0x00000004060472a5 */ /* 0x000fc8000f8e003f */
[----:B------:R-:W-:-:S04]  /*18c0*/  @UP0 USHF.R.U32.HI UR6, URZ, UR8, UR5 ;  /* 0x000000083f060299 */ /* 0x000fc80008011605 */
[----:B------:R-:W-:-:S04]  /*18d0*/  UIADD3 UR6, UR52, UR6, URZ ;  /* 0x0000000634067290 */ /* 0x000fc8000fffe03f */
[----:B------:R-:W-:-:S04]  /*18e0*/  USHF.R.S32.HI UR4, URZ, 0x1f, UR6 ;  /* 0x0000001f3f047899 */ /* 0x000fc80008011406 */
[----:B------:R-:W-:-:S04]  /*18f0*/  ULEA.HI UR4, UR4, UR6, URZ, 0x6 ;  /* 0x0000000604047291 */ /* 0x000fc8000f8f303f */
[----:B------:R-:W-:-:S04]  /*1900*/  USHF.R.S32.HI UR4, URZ, 0x6, UR4 ;  /* 0x000000063f047899 */ /* 0x000fc80008011404 */
[----:B------:R-:W-:-:S04]  /*1910*/  UISETP.LT.AND UP0, UPT, UR7, UR4, UPT ;  /* 0x000000040700728c */ /* 0x000fc8000bf01270 */
[----:B------:R-:W-:-:S03]  /*1920*/  USEL UR9, UR7, UR4, UP0 ;  /* 0x0000000407097287 */ /* 0x000fc60008000000 */
[----:B------:R-:W-:Y:S01]  /*1930*/  UMOV UR4, URZ ;  /* 0x0000003f00047c82 */ /* 0x000fe20008000000 */
[----:B------:R-:W-:-:S06]  /*1940*/  UISETP.GE.AND UP0, UPT, UR9, 0x1, UPT ;  /* 0x000000010900788c */ /* 0x000fcc000bf06270 */
[----:B------:R-:W-:-:S13]  /*1950*/  PLOP3.LUT P0, PT, PT, PT, UP0, 0x80, 0x0 ;  /* 0x000000000000781c */ /* 0x000fda0003f0f008 */
[----:B------:R-:W-:Y:S05]  /*1960*/  @!P0 BRA `(.L_x_4419) ;  /* 0x0000000000908947 */ /* 0x000fea0003800000 */
[----:B------:R-:W-:Y:S01]  /*1970*/  USHF.R.U32.HI UR10, URZ, 0x10, UR43 ;  /* 0x000000103f0a7899 */ /* 0x000fe2000801162b */
[----:B------:R-:W-:-:S03]  /*1980*/  UMOV UR4, URZ ;  /* 0x0000003f00047c82 */ /* 0x000fc60008000000 */
[----:B------:R-:W-:-:S11]  /*1990*/  UISETP.NE.AND UP0, UPT, UR10, URZ, UPT ;  /* 0x0000003f0a00728c */ /* 0x000fd6000bf05270 */
[----:B------:R-:W-:Y:S02]  /*19a0*/  @!UP0 ULDC UR10, c[0x0][0x9f0] ;  /* 0x00027c00000a8ab9 */ /* 0x000fe40000000800 */
[----:B------:R-:W-:Y:S01]  /*19b0*/  IMAD.U32 R4, RZ, RZ, UR10 ;  /* 0x0000000aff047e24 */ /* 0x000fe2000f8e00ff */
[----:B------:R-:W-:-:S04]  /*19c0*/  UIADD3 UR6, UR10, -0x1, UR9 ;  /* 0xffffffff0a067890 */ /* 0x000fc8000fffe009 */
        /* <DEDUP_REMOVED lines=30> */
.L_x_4419:
        /* <DEDUP_REMOVED lines=91> */
.L_x_4421:
[----:B------:R-:W-:Y:S01]  /*2160*/  ULEA UR23, UR37, UR40, 0x3 ;  /* 0x0000002825177291 */ /* 0x000fe2000f8e183f */
[----:B------:R-:W-:-:S05]  /*2170*/  IMAD.U32 R0, RZ, RZ, UR36 ;  /* 0x00000024ff007e24 */ /* 0x000fca000f8e00ff */
[----:B------:R-:W-:-:S04]  /*2180*/  SHF.L.U32 R0, R0, 0x1f, RZ ;  /* 0x0000001f00007819 */ /* 0x000fc800000006ff */
[----:B------:R-:W0:Y:S02]  /*2190*/  SYNCS.PHASECHK.TRANS64.TRYWAIT P1, [UR23+0x28c50], R0 ;  /* 0x028c5000ff0075a7 */ /* 0x000e240008020157 */
[----:B0-----:R-:W-:Y:S05]  /*21a0*/  @!P1 BRA `(.L_x_4422) ;  /* 0x0000013400189947 */ /* 0x001fea0003800000 */
.L_x_4570:
        /* <DEDUP_REMOVED lines=38> */
.L_x_4423:
        /* <DEDUP_REMOVED lines=8> */
.L_x_4430:
        /* <DEDUP_REMOVED lines=144> */
.L_x_4425:
[----:B------:R-:W-:Y:S01]  /*2d90*/  ULEA UR23, UR37, UR40, 0x3 ;  /* 0x0000002825177291 */ /* 0x000fe2000f8e183f */
[----:B------:R-:W-:-:S05]  /*2da0*/  IMAD.U32 R0, RZ, RZ, UR36 ;  /* 0x00000024ff007e24 */ /* 0x000fca000f8e00ff */
[----:B------:R-:W-:-:S04]  /*2db0*/  SHF.L.U32 R0, R0, 0x1f, RZ ;  /* 0x0000001f00007819 */ /* 0x000fc800000006ff */
[----:B------:R0:W1:Y:S01]  /*2dc0*/  SYNCS.PHASECHK.TRANS64.TRYWAIT P1, [UR23+0x28c50], R0 ;  /* 0x028c5000ff0075a7 */ /* 0x0000620008020157 */
[----:B------:R-:W-:Y:S05]  /*2dd0*/  @!P0 BRA `(.L_x_4426) ;  /* 0x0000000000048947 */ /* 0x000fea0003800000 */
[----:B------:R-:W-:Y:S01]  /*2de0*/  BPT.TRAP 0x1 ;  /* 0x000000040000795c */ /* 0x000fe20000300000 */
.L_x_4426:
[----:B-1----:R-:W-:Y:S05]  /*2df0*/  @P1 BRA `(.L_x_4427) ;  /* 0x0000000000081947 */ /* 0x002fea0003800000 */
[----:B------:R-:W1:Y:S02]  /*2e00*/  SYNCS.PHASECHK.TRANS64.TRYWAIT P1, [UR23+0x28c50], R0 ;  /* 0x028c5000ff0075a7 */ /* 0x000e640008020157 */
[----:B-1----:R-:W-:Y:S05]  /*2e10*/  @!P1 BRA `(.L_x_4428) ;  /* 0x0000012800149947 */ /* 0x002fea0003800000 */
.L_x_4427:
        /* <DEDUP_REMOVED lines=26> */
.L_x_4429:
[----:B------:R-:W-:Y:S01]  /*2fc0*/  UIADD3 UR6, UR23, 0x28c60, URZ ;  /* 0x00028c6017067890 */ /* 0x000fe2000fffe03f */
[----:B------:R-:W-:-:S03]  /*2fd0*/  PLOP3.LUT P1, PT, PT, PT, UP1, 0x80, 0x0 ;  /* 0x000000000000781c */ /* 0x000fc60003f2f018 */
[----:B------:R-:W-:-:S09]  /*2fe0*/  UPRMT UR6, UR39, 0x654, UR6 ;  /* 0x0000065427067896 */ /* 0x000fd20008000006 */
[----:B------:R-:W-:Y:S01]  /*2ff0*/  SYNCS.ARRIVE.TRANS64.RED.A1T0 RZ, [UR6], RZ ;  /* 0x000000ffffff79a7 */ /* 0x000fe20008100406 */
[----:B------:R-:W-:Y:S05]  /*3000*/  @P1 BRA `(.L_x_4430) ;  /* 0xfffffff400201947 */ /* 0x000fea000383ffff */
.L_x_4424:
        /* <DEDUP_REMOVED lines=143> */
.L_x_4418:
[----:B------:R-:W-:Y:S01]  /*3900*/  ULDC UR4, c[0x0][0x448] ;  /* 0x0001120000047ab9 */ /* 0x000fe20000000800 */
[----:B------:R-:W-:Y:S02]  /*3910*/  UIADD3 UR6, UR45, 0x3f, URZ ;  /* 0x0000003f2d067890 */ /* 0x000fe4000fffe03f */
[----:B------:R-:W-:Y:S02]  /*3920*/  UISETP.NE.AND UP0, UPT, UR4, 0x1, UPT ;  /* 0x000000010400788c */ /* 0x000fe4000bf05270 */
[----:B------:R-:W-:Y:S02]  /*3930*/  UIADD3 UR8, UR52, 0x40, -UR53 ;  /* 0x0000004034087890 */ /* 0x000fe4000fffe835 */
[----:B------:R-:W-:Y:S02]  /*3940*/  UP2UR UR54, UPR, URZ, 0x1 ;  /* 0x000000013f367883 */ /* 0x000fe40008000000 */
[----:B------:R-:W-:-:S05]  /*3950*/  ULOP3.LUT UR48, UR43, 0xff, URZ, 0xc0, !UPT ;  /* 0x000000ff2b307892 */ /* 0x000fca000f8ec03f */
        /* <DEDUP_REMOVED lines=50> */
.L_x_4431:
        /* <DEDUP_REMOVED lines=104> */
.L_x_4432:
        /* <DEDUP_REMOVED lines=12> */
.L_x_4571:
[----:B------:R-:W-:Y:S05]  /*43c0*/  @!P0 BRA `(.L_x_4434) ;  /* 0x0000000000048947 */ /* 0x000fea0003800000 */
[----:B------:R-:W-:Y:S01]  /*43d0*/  BPT.TRAP 0x1 ;  /* 0x000000040000795c */ /* 0x000fe20000300000 */
.L_x_4434:
[----:B------:R-:W-:Y:S02]  /*43e0*/  IMAD.U32 R7, RZ, RZ, UR37 ;  /* 0x00000025ff077e24 */ /* 0x000fe4000f8e00ff */
[----:B------:R-:W-:-:S03]  /*43f0*/  IMAD.U32 R8, RZ, RZ, UR36 ;  /* 0x00000024ff087e24 */ /* 0x000fc6000f8e00ff */
[----:B------:R-:W-:Y:S02]  /*4400*/  LEA R7, R7, UR40, 0x3 ;  /* 0x0000002807077c11 */ /* 0x000fe4000f8e18ff */
[----:B------:R-:W-:-:S04]  /*4410*/  SHF.L.U32 R8, R8, 0x1f, RZ ;  /* 0x0000001f08087819 */ /* 0x000fc800000006ff */
[----:B------:R1:W2:Y:S01]  /*4420*/  SYNCS.PHASECHK.TRANS64.TRYWAIT P1, [R7+URZ+0x28c30], R8 ;  /* 0x028c3008070075a7 */ /* 0x0002a2000802017f */
[----:B------:R-:W-:Y:S05]  /*4430*/  @!P0 BRA `(.L_x_4435) ;  /* 0x0000000000048947 */ /* 0x000fea0003800000 */
[----:B------:R-:W-:Y:S01]  /*4440*/  BPT.TRAP 0x1 ;  /* 0x000000040000795c */ /* 0x000fe20000300000 */
.L_x_4435:
[----:B--2---:R-:W-:Y:S05]  /*4450*/  @P1 BRA `(.L_x_4436) ;  /* 0x0000000000081947 */ /* 0x004fea0003800000 */
[----:B------:R-:W2:Y:S02]  /*4460*/  SYNCS.PHASECHK.TRANS64.TRYWAIT P1, [R7+URZ+0x28c30], R8 ;  /* 0x028c3008070075a7 */ /* 0x000ea4000802017f */
[----:B--2---:R-:W-:Y:S05]  /*4470*/  @!P1 BRA `(.L_x_4437) ;  /* 0x0000011000ac9947 */ /* 0x004fea0003800000 */
.L_x_4436:
        /* <DEDUP_REMOVED lines=40> */
.L_x_4438:
[----:B------:R-:W-:Y:S01]  /*4700*/  UISETP.NE.AND UP0, UPT, UR54, URZ, UPT ;  /* 0x0000003f3600728c */ /* 0x000fe2000bf05270 */
[----:B------:R-:W-:Y:S01]  /*4710*/  VIADD R3, R185, UR45 ;  /* 0x0000002db9037c36 */ /* 0x000fe20008000000 */
[----:B------:R-:W-:Y:S02]  /*4720*/  ULDC UR10, c[0x0][0x9d8] ;  /* 0x00027600000a7ab9 */ /* 0x000fe40000000800 */
[----:B------:R-:W-:Y:S01]  /*4730*/  FMUL.FTZ R26, R26, UR10 ;  /* 0x0000000a1a1a7c20 */ /* 0x000fe20008410000 */
[----:B------:R-:W-:Y:S01]  /*4740*/  FMUL.FTZ R27, R27, UR10 ;  /* 0x0000000a1b1b7c20 */ /* 0x000fe20008410000 */
[----:B------:R-:W-:Y:S01]  /*4750*/  PLOP3.LUT P1, PT, PT, PT, UP0, 0x80, 0x0 ;  /* 0x000000000000781c */ /* 0x000fe20003f2f008 */
[----:B------:R-:W-:Y:S01]  /*4760*/  FMUL.FTZ R30, R30, UR10 ;  /* 0x0000000a1e1e7c20 */ /* 0x000fe20008410000 */
[----:B------:R-:W-:Y:S01]  /*4770*/  PLOP3.LUT P2, PT, PT, PT, UP0, 0x80, 0x0 ;  /* 0x000000000000781c */ /* 0x000fe20003f4f008 */
[----:B------:R-:W-:Y:S01]  /*4780*/  MUFU.TANH R9, R27 ;  /* 0x0000001b00097308 */ /* 0x000fe20000002400 */
[----:B------:R-:W-:Y:S01]  /*4790*/  FMUL.FTZ R31, R31, UR10 ;  /* 0x0000000a1f1f7c20 */ /* 0x000fe20008410000 */
[----:B------:R-:W-:Y:S01]  /*47a0*/  @UP0 ULDC UR6, c[0x0][0x44c] ;  /* 0x0001130000060ab9 */ /* 0x000fe20000000800 */
[----:B------:R-:W-:Y:S01]  /*47b0*/  FMUL.FTZ R34, R34, UR10 ;  /* 0x0000000a22227c20 */ /* 0x000fe20008410000 */
[----:B------:R-:W-:Y:S01]  /*47c0*/  FMUL.FTZ R35, R35, UR10 ;  /* 0x0000000a23237c20 */ /* 0x000fe20008410000 */
[----:B------:R-:W-:Y:S01]  /*47d0*/  FMUL.FTZ R28, R28, UR10 ;  /* 0x0000000a1c1c7c20 */ /* 0x000fe20008410000 */
[----:B------:R-:W-:Y:S01]  /*47e0*/  FMUL.FTZ R38, R38, UR10 ;  /* 0x0000000a26267c20 */ /* 0x000fe20008410000 */
[----:B------:R-:W-:Y:S01]  /*47f0*/  FMUL.FTZ R39, R39, UR10 ;  /* 0x0000000a27277c20 */ /* 0x000fe20008410000 */
[----:B------:R-:W0:Y:S01]  /*4800*/  MUFU.TANH R26, R26 ;  /* 0x0000001a001a7308 */ /* 0x000e220000002400 */
[----:B------:R-:W-:Y:S01]  /*4810*/  FMUL.FTZ R42, R42, UR10 ;  /* 0x0000000a2a2a7c20 */ /* 0x000fe20008410000 */
[----:B------:R-:W-:Y:S01]  /*4820*/  @P1 IMAD.HI.U32 R4, R3, UR6, RZ ;  /* 0x0000000603041c27 */ /* 0x000fe2000f8e00ff */
[----:B------:R-:W-:-:S03]  /*4830*/  @UP0 ULDC UR6, c[0x0][0x450] ;  /* 0x0001140000060ab9 */ /* 0x000fc60000000800 */
[----:B------:R-:W-:Y:S01]  /*4840*/  FMUL.FTZ R43, R43, UR10 ;  /* 0x0000000a2b2b7c20 */ /* 0x000fe20008410000 */
[----:B------:R-:W-:Y:S01]  /*4850*/  FMUL.FTZ R46, R46, UR10 ;  /* 0x0000000a2e2e7c20 */ /* 0x000fe20008410000 */
[----:B------:R-:W-:Y:S01]  /*4860*/  FMUL.FTZ R47, R47, UR10 ;  /* 0x0000000a2f2f7c20 */ /* 0x000fe20008410000 */
[----:B------:R-:W-:Y:S01]  /*4870*/  @P2 SHF.R.U32.HI R3, RZ, UR6, R4 ;  /* 0x00000006ff032c19 */ /* 0x000fe20008011604 */
[----:B------:R-:W-:Y:S01]  /*4880*/  UMOV UR6, 0xffffffc0 ;  /* 0xffffffc000067882 */ /* 0x000fe20000000000 */
[----:B------:R-:W3:Y:S01]  /*4890*/  MUFU.TANH R30, R30 ;  /* 0x0000001e001e7308 */ /* 0x000ee20000002400 */
[----:B------:R-:W-:Y:S01]  /*48a0*/  UIMAD UR6, UR55, UR6, 0x40 ;  /* 0x00000040370674a4 */ /* 0x000fe2000f8e0206 */
[----:B------:R-:W-:Y:S01]  /*48b0*/  FMUL.FTZ R50, R50, UR10 ;  /* 0x0000000a32327c20 */ /* 0x000fe20008410000 */
[----:B------:R-:W4:Y:S01]  /*48c0*/  SHFL.IDX PT, R6, R3, 0x1, 0x1c1f ;  /* 0x003c1f0003067f89 */ /* 0x000f2200000e0000 */
[----:B------:R-:W-:Y:S01]  /*48d0*/  FMUL.FTZ R51, R51, UR10 ;  /* 0x0000000a33337c20 */ /* 0x000fe20008410000 */
[----:B------:R-:W-:Y:S01]  /*48e0*/  UIADD3 UR7, UR52, 0x1, UR6 ;  /* 0x0000000134077890 */ /* 0x000fe2000fffe006 */
[----:B------:R-:W-:Y:S01]  /*48f0*/  FMUL.FTZ R54, R54, UR10 ;  /* 0x0000000a36367c20 */ /* 0x000fe20008410000 */
[----:B------:R-:W-:Y:S01]  /*4900*/  IMAD.U32 R5, RZ, RZ, UR6 ;  /* 0x00000006ff057e24 */ /* 0x000fe2000f8e00ff */
[----:B------:R-:W5:Y:S01]  /*4910*/  MUFU.TANH R31, R31 ;  /* 0x0000001f001f7308 */ /* 0x000f620000002400 */
[----:B------:R-:W-:Y:S01]  /*4920*/  FMUL.FTZ R55, R55, UR10 ;  /* 0x0000000a37377c20 */ /* 0x000fe20008410000 */
[----:B------:R-:W1:Y:S01]  /*4930*/  SHFL.IDX PT, R3, R3, RZ, 0x1c1f ;  /* 0x001c1fff03037589 */ /* 0x000e6200000e0000 */
[----:B------:R-:W-:Y:S01]  /*4940*/  IMAD.U32 R13, RZ, RZ, UR7 ;  /* 0x00000007ff0d7e24 */ /* 0x000fe2000f8e00ff */
[----:B------:R-:W-:Y:S01]  /*4950*/  IADD3 R4, -R184, UR52, R5 ;  /* 0x00000034b8047c10 */ /* 0x000fe2000fffe105 */
[----:B------:R-:W-:Y:S01]  /*4960*/  FMUL.FTZ R24, R24, UR10 ;  /* 0x0000000a18187c20 */ /* 0x000fe20008410000 */
[----:B------:R-:W-:Y:S01]  /*4970*/  FMUL.FTZ R25, R25, UR10 ;  /* 0x0000000a19197c20 */ /* 0x000fe20008410000 */
[----:B------:R-:W-:Y:S01]  /*4980*/  FMUL.FTZ R29, R29, UR10 ;  /* 0x0000000a1d1d7c20 */ /* 0x000fe20008410000 */
[----:B------:R-:W-:Y:S01]  /*4990*/  IADD3 R5, R13, -UR53, -R184 ;  /* 0x800000350d057c10 */ /* 0x000fe2000fffe8b8 */
        /* <DEDUP_REMOVED lines=8> */
[----:B------:R3:W-:Y:S01]  /*4a20*/  MUFU.TANH R11, R28 ;  /* 0x0000001c000b7308 */ /* 0x0007e20000002400 */
[----:B------:R-:W-:Y:S01]  /*4a30*/  FMUL.FTZ R45, R45, UR10 ;  /* 0x0000000a2d2d7c20 */ /* 0x000fe20008410000 */
[----:B----4-:R-:W-:Y:S01]  /*4a40*/  VIADDMNMX R6, R6, R5, R4, PT ;  /* 0x0000000506067246 */ /* 0x010fe20003800104 */
[----:B------:R-:W-:Y:S01]  /*4a50*/  FMUL.FTZ R48, R48, UR10 ;  /* 0x0000000a30307c20 */ /* 0x000fe20008410000 */
[----:B------:R-:W-:Y:S01]  /*4a60*/  FMUL.FTZ R49, R49, UR10 ;  /* 0x0000000a31317c20 */ /* 0x000fe20008410000 */
[----:B------:R-:W-:Y:S01]  /*4a70*/  FMUL.FTZ R52, R52, UR10 ;  /* 0x0000000a34347c20 */ /* 0x000fe20008410000 */
[C---:B------:R-:W-:Y:S01]  /*4a80*/  ISETP.GT.AND P1, PT, R6.reuse, RZ, PT ;  /* 0x000000ff0600720c */ /* 0x040fe20003f24270 */
[----:B------:R-:W-:Y:S01]  /*4a90*/  FMUL.FTZ R53, R53, UR10 ;  /* 0x0000000a35357c20 */ /* 0x000fe20008410000 */
[C---:B------:R-:W-:Y:S01]  /*4aa0*/  ISETP.GT.AND P2, PT, R6.reuse, 0x1, PT ;  /* 0x000000010600780c */ /* 0x040fe20003f44270 */
[----:B------:R-:W4:Y:S01]  /*4ab0*/  MUFU.TANH R35, R35 ;  /* 0x0000002300237308 */ /* 0x000f220000002400 */
[----:B------:R-:W-:Y:S01]  /*4ac0*/  ISETP.GT.AND P3, PT, R6, 0x8, PT ;  /* 0x000000080600780c */ /* 0x000fe20003f64270 */
[----:B------:R-:W-:Y:S01]  /*4ad0*/  ULDC UR10, c[0x0][0x988] ;  /* 0x00026200000a7ab9 */ /* 0x000fe20000000800 */
[----:B0-----:R-:W-:-:S02]  /*4ae0*/  FSEL R27, R26, -INF , P1 ;  /* 0xff8000001a1b7808 */ /* 0x001fc40000800000 */
[----:B---3--:R-:W-:Y:S02]  /*4af0*/  FSEL R28, R9, -INF , P2 ;  /* 0xff800000091c7808 */ /* 0x008fe40001000000 */
[----:B------:R-:W-:Y:S01]  /*4b00*/  ISETP.GT.AND P1, PT, R6, 0x9, PT ;  /* 0x000000090600780c */ /* 0x000fe20003f24270 */
[----:B------:R-:W0:Y:S01]  /*4b10*/  MUFU.TANH R38, R38 ;  /* 0x0000002600267308 */ /* 0x000e220000002400 */
[----:B------:R-:W-:Y:S02]  /*4b20*/  FSEL R30, R30, -INF , P3 ;  /* 0xff8000001e1e7808 */ /* 0x000fe40001800000 */
[----:B------:R-:W-:Y:S02]  /*4b30*/  FMNMX.FTZ R9, R27, R28, !PT ;  /* 0x0000001c1b097209 */ /* 0x000fe40007810000 */
[----:B------:R-:W-:Y:S02]  /*4b40*/  ISETP.GT.AND P2, PT, R6, 0x10, PT ;  /* 0x000000100600780c */ /* 0x000fe40003f44270 */
[----:B-----5:R-:W-:Y:S01]  /*4b50*/  FSEL R31, R31, -INF , P1 ;  /* 0xff8000001f1f7808 */ /* 0x020fe20000800000 */
[----:B------:R-:W3:Y:S01]  /*4b60*/  MUFU.TANH R39, R39 ;  /* 0x0000002700277308 */ /* 0x000ee20000002400 */
[----:B------:R-:W-:-:S02]  /*4b70*/  FMNMX.FTZ R10, R30, R9, !PT ;  /* 0x000000091e0a7209 */ /* 0x000fc40007810000 */
[----:B------:R-:W-:Y:S02]  /*4b80*/  ISETP.GT.AND P1, PT, R6, 0x11, PT ;  /* 0x000000110600780c */ /* 0x000fe40003f24270 */
[----:B--2---:R-:W-:Y:S02]  /*4b90*/  FSEL R34, R34, -INF , P2 ;  /* 0xff80000022227808 */ /* 0x004fe40001000000 */
[----:B------:R-:W-:Y:S01]  /*4ba0*/  FMNMX.FTZ R9, R31, R10, !PT ;  /* 0x0000000a1f097209 */ /* 0x000fe20007810000 */
[----:B------:R-:W2:Y:S01]  /*4bb0*/  MUFU.TANH R42, R42 ;  /* 0x0000002a002a7308 */ /* 0x000ea20000002400 */
[----:B------:R-:W-:Y:S02]  /*4bc0*/  ISETP.GT.AND P2, PT, R6, 0x18, PT ;  /* 0x000000180600780c */ /* 0x000fe40003f44270 */
[----:B----4-:R-:W-:Y:S02]  /*4bd0*/  FSEL R35, R35, -INF , P1 ;  /* 0xff80000023237808 */ /* 0x010fe40000800000 */
[----:B------:R-:W-:-:S02]  /*4be0*/  FMNMX.FTZ R10, R34, R9, !PT ;  /* 0x00000009220a7209 */ /* 0x000fc40007810000 */
[----:B------:R-:W-:Y:S01]  /*4bf0*/  ISETP.GT.AND P1, PT, R6, 0x19, PT ;  /* 0x000000190600780c */ /* 0x000fe20003f24270 */
[----:B------:R-:W4:Y:S01]  /*4c00*/  MUFU.TANH R43, R43 ;  /* 0x0000002b002b7308 */ /* 0x000f220000002400 */
[----:B0-----:R-:W-:Y:S02]  /*4c10*/  FSEL R38, R38, -INF , P2 ;  /* 0xff80000026267808 */ /* 0x001fe40001000000 */
[----:B------:R-:W-:Y:S02]  /*4c20*/  FMNMX.FTZ R9, R35, R10, !PT ;  /* 0x0000000a23097209 */ /* 0x000fe40007810000 */
[----:B------:R-:W-:Y:S02]  /*4c30*/  ISETP.GT.AND P2, PT, R6, 0x20, PT ;  /* 0x000000200600780c */ /* 0x000fe40003f44270 */
[----:B---3--:R-:W-:Y:S01]  /*4c40*/  FSEL R39, R39, -INF , P1 ;  /* 0xff80000027277808 */ /* 0x008fe20000800000 */
[----:B------:R-:W0:Y:S01]  /*4c50*/  MUFU.TANH R46, R46 ;  /* 0x0000002e002e7308 */ /* 0x000e220000002400 */
        /* <DEDUP_REMOVED lines=9> */
[----:B------:R-:W3:Y:S01]  /*4cf0*/  MUFU.TANH R50, R50 ;  /* 0x0000003200327308 */ /* 0x000ee20000002400 */
[----:B0-----:R-:W-:Y:S02]  /*4d00*/  FSEL R46, R46, -INF , P2 ;  /* 0xff8000002e2e7808 */ /* 0x001fe40001000000 */
[----:B------:R-:W-:Y:S02]  /*4d10*/  FMNMX.FTZ R9, R43, R10, !PT ;  /* 0x0000000a2b097209 */ /* 0x000fe40007810000 */
[----:B------:R-:W-:Y:S02]  /*4d20*/  ISETP.GT.AND P2, PT, R6, 0x30, PT ;  /* 0x000000300600780c */ /* 0x000fe40003f44270 */
[----:B------:R-:W-:Y:S01]  /*4d30*/  FMNMX.FTZ R10, R46, R9, !PT ;  /* 0x000000092e0a7209 */ /* 0x000fe20007810000 */
[----:B------:R-:W0:Y:S01]  /*4d40*/  MUFU.TANH R51, R51 ;  /* 0x0000003300337308 */ /* 0x000e220000002400 */
[----:B--2---:R-:W-:-:S02]  /*4d50*/  FSEL R47, R47, -INF , P1 ;  /* 0xff8000002f2f7808 */ /* 0x004fc40000800000 */
[----:B------:R-:W-:Y:S02]  /*4d60*/  ISETP.GT.AND P1, PT, R6, 0x31, PT ;  /* 0x000000310600780c */ /* 0x000fe40003f24270 */
[----:B------:R-:W-:Y:S02]  /*4d70*/  FMNMX.FTZ R9, R47, R10, !PT ;  /* 0x0000000a2f097209 */ /* 0x000fe40007810000 */
[----:B-1----:R-:W-:Y:S01]  /*4d80*/  VIADDMNMX R4, R3, R5, R4, PT ;  /* 0x0000000503047246 */ /* 0x002fe20003800104 */
[----:B------:R-:W1:Y:S01]  /*4d90*/  MUFU.TANH R54, R54 ;  /* 0x0000003600367308 */ /* 0x000e620000002400 */
[----:B---3--:R-:W-:Y:S02]  /*4da0*/  FSEL R50, R50, -INF , P2 ;  /* 0xff80000032327808 */ /* 0x008fe40001000000 */
[----:B------:R-:W-:Y:S02]  /*4db0*/  ISETP.GT.AND P2, PT, R6, 0x38, PT ;  /* 0x000000380600780c */ /* 0x000fe40003f44270 */
[----:B------:R-:W-:-:S02]  /*4dc0*/  FMNMX.FTZ R10, R50, R9, !PT ;  /* 0x00000009320a7209 */ /* 0x000fc40007810000 */
[----:B------:R-:W-:Y:S01]  /*4dd0*/  ISETP.GT.AND P3, PT, R4, 0x8, PT ;  /* 0x000000080400780c */ /* 0x000fe20003f64270 */
[----:B------:R-:W2:Y:S01]  /*4de0*/  MUFU.TANH R55, R55 ;  /* 0x0000003700377308 */ /* 0x000ea20000002400 */
[----:B0-----:R-:W-:Y:S02]  /*4df0*/  FSEL R51, R51, -INF , P1 ;  /* 0xff80000033337808 */ /* 0x001fe40000800000 */
[----:B------:R-:W-:Y:S02]  /*4e00*/  ISETP.GT.AND P1, PT, R6, 0x39, PT ;  /* 0x000000390600780c */ /* 0x000fe40003f24270 */
[----:B------:R-:W-:Y:S02]  /*4e10*/  FMNMX.FTZ R9, R51, R10, !PT ;  /* 0x0000000a33097209 */ /* 0x000fe40007810000 */
[----:B------:R-:W-:Y:S01]  /*4e20*/  R2UR UR6, R7 ;  /* 0x00000000070672ca */ /* 0x000fe200000e0000 */
[----:B------:R-:W0:Y:S01]  /*4e30*/  MUFU.TANH R24, R24 ;  /* 0x0000001800187308 */ /* 0x000e220000002400 */
[----:B-1----:R-:W-:-:S02]  /*4e40*/  FSEL R54, R54, -INF , P2 ;  /* 0xff80000036367808 */ /* 0x002fc40001000000 */
[----:B------:R-:W-:Y:S02]  /*4e50*/  ISETP.GT.AND P2, PT, R4, 0x1, PT ;  /* 0x000000010400780c */ /* 0x000fe40003f44270 */
[----:B------:R-:W-:-:S03]  /*4e60*/  FMNMX.FTZ R6, R54, R9, !PT ;  /* 0x0000000936067209 */ /* 0x000fc60007810000 */
[----:B------:R-:W1:Y:S01]  /*4e70*/  MUFU.TANH R25, R25 ;  /* 0x0000001900197308 */ /* 0x000e620000002400 */
[----:B--2---:R-:W-:Y:S02]  /*4e80*/  FSEL R55, R55, -INF , P1 ;  /* 0xff80000037377808 */ /* 0x004fe40000800000 */
[----:B------:R-:W-:Y:S01]  /*4e90*/  ISETP.GT.AND P1, PT, R4, RZ, PT ;  /* 0x000000ff0400720c */ /* 0x000fe20003f24270 */
[----:B------:R-:W-:Y:S01]  /*4ea0*/  UIADD3 UR6, UR6, 0x28c40, URZ ;  /* 0x00028c4006067890 */ /* 0x000fe2000fffe03f */
[----:B------:R-:W-:-:S03]  /*4eb0*/  FMNMX.FTZ R6, R55, R6, !PT ;  /* 0x0000000637067209 */ /* 0x000fc60007810000 */
[----:B------:R-:W-:Y:S01]  /*4ec0*/  MUFU.TANH R29, R29 ;  /* 0x0000001d001d7308 */ /* 0x000fe20000002400 */
[----:B0-----:R-:W-:Y:S01]  /*4ed0*/  FSEL R5, R24, -INF , P1 ;  /* 0xff80000018057808 */ /* 0x001fe20000800000 */
[----:B------:R-:W0:Y:S01]  /*4ee0*/  SHFL.BFLY PT, R9, R6, 0x2, 0x1f ;  /* 0x0c401f0006097f89 */ /* 0x000e2200000e0000 */
[----:B------:R-:W-:Y:S01]  /*4ef0*/  ISETP.GT.AND P1, PT, R4, 0x9, PT ;  /* 0x000000090400780c */ /* 0x000fe20003f24270 */
[----:B------:R-:W-:-:S04]  /*4f00*/  UPRMT UR6, UR39, 0x654, UR6 ;  /* 0x0000065427067896 */ /* 0x000fc80008000006 */
[----:B------:R-:W2:Y:S01]  /*4f10*/  MUFU.TANH R12, R32 ;  /* 0x00000020000c7308 */ /* 0x000ea20000002400 */
[----:B-1----:R-:W-:Y:S02]  /*4f20*/  FSEL R10, R25, -INF , P2 ;  /* 0xff800000190a7808 */ /* 0x002fe40001000000 */
[----:B------:R-:W-:Y:S02]  /*4f30*/  ISETP.GT.AND P2, PT, R4, 0x10, PT ;  /* 0x000000100400780c */ /* 0x000fe40003f44270 */
[----:B------:R-:W-:Y:S03]  /*4f40*/  SYNCS.ARRIVE.TRANS64.RED.A1T0 RZ, [UR6], RZ ;  /* 0x000000ffffff79a7 */ /* 0x000fe60008100406 */
[----:B------:R-:W1:Y:S08]  /*4f50*/  MUFU.TANH R33, R33 ;  /* 0x0000002100217308 */ /* 0x000e700000002400 */
[----:B------:R-:W3:Y:S01]  /*4f60*/  MUFU.TANH R36, R36 ;  /* 0x0000002400247308 */ /* 0x000ee20000002400 */
[----:B--2---:R-:W-:-:S02]  /*4f70*/  FSEL R12, R12, -INF , P2 ;  /* 0xff8000000c0c7808 */ /* 0x004fc40001000000 */
[----:B0-----:R-:W-:Y:S02]  /*4f80*/  FMNMX.FTZ R13, R6, R9, !PT ;  /* 0x00000009060d7209 */ /* 0x001fe40007810000 */
[----:B------:R-:W-:Y:S02]  /*4f90*/  FSEL R9, R11, -INF , P3 ;  /* 0xff8000000b097808 */ /* 0x000fe40001800000 */
[----:B------:R-:W-:Y:S01]  /*4fa0*/  FMNMX.FTZ R6, R5, R10, !PT ;  /* 0x0000000a05067209 */ /* 0x000fe20007810000 */
[----:B------:R-:W0:Y:S01]  /*4fb0*/  SHFL.BFLY PT, R14, R13, 0x1, 0x1f ;  /* 0x0c201f000d0e7f89 */ /* 0x000e2200000e0000 */
[----:B------:R-:W2:Y:S01]  /*4fc0*/  MUFU.TANH R37, R37 ;  /* 0x0000002500257308 */ /* 0x000ea20000002400 */
[----:B------:R-:W-:Y:S02]  /*4fd0*/  FSEL R11, R29, -INF , P1 ;  /* 0xff8000001d0b7808 */ /* 0x000fe40000800000 */
[----:B------:R-:W-:Y:S02]  /*4fe0*/  FMNMX.FTZ R6, R9, R6, !PT ;  /* 0x0000000609067209 */ /* 0x000fe40007810000 */
[----:B------:R-:W-:-:S02]  /*4ff0*/  ISETP.GT.AND P1, PT, R4, 0x11, PT ;  /* 0x000000110400780c */ /* 0x000fc40003f24270 */
[----:B------:R-:W-:Y:S01]  /*5000*/  FMNMX.FTZ R15, R11, R6, !PT ;  /* 0x000000060b0f7209 */ /* 0x000fe20007810000 */
[----:B------:R-:W4:Y:S01]  /*5010*/  MUFU.TANH R20, R40 ;  /* 0x0000002800147308 */ /* 0x000f220000002400 */
[----:B------:R-:W-:Y:S02]  /*5020*/  ISETP.GT.AND P2, PT, R4, 0x18, PT ;  /* 0x000000180400780c */ /* 0x000fe40003f44270 */
[----:B------:R-:W-:Y:S02]  /*5030*/  FMNMX.FTZ R6, R12, R15, !PT ;  /* 0x0000000f0c067209 */ /* 0x000fe40007810000 */
[----:B------:R-:W-:-:S03]  /*5040*/  ISETP.GT.AND P3, PT, R4, 0x29, PT ;  /* 0x000000290400780c */ /* 0x000fc60003f64270 */
[----:B------:R-:W5:Y:S01]  /*5050*/  MUFU.TANH R41, R41 ;  /* 0x0000002900297308 */ /* 0x000f620000002400 */
[----:B0-----:R-:W-:-:S07]  /*5060*/  FMNMX.FTZ R3, R13, R14, !PT ;  /* 0x0000000e0d037209 */ /* 0x001fce0007810000 */
[----:B------:R-:W0:Y:S01]  /*5070*/  MUFU.TANH R44, R44 ;  /* 0x0000002c002c7308 */ /* 0x000e220000002400 */
[----:B-1----:R-:W-:Y:S02]  /*5080*/  FSEL R13, R33, -INF , P1 ;  /* 0xff800000210d7808 */ /* 0x002fe40000800000 */
[----:B------:R-:W-:Y:S02]  /*5090*/  ISETP.GT.AND P1, PT, R4, 0x19, PT ;  /* 0x000000190400780c */ /* 0x000fe40003f24270 */
[----:B---3--:R-:W-:Y:S02]  /*50a0*/  FSEL R14, R36, -INF , P2 ;  /* 0xff800000240e7808 */ /* 0x008fe40001000000 */
[----:B------:R-:W-:Y:S01]  /*50b0*/  FMNMX.FTZ R21, R13, R6, !PT ;  /* 0x000000060d157209 */ /* 0x000fe20007810000 */
[----:B------:R-:W1:Y:S01]  /*50c0*/  MUFU.TANH R45, R45 ;  /* 0x0000002d002d7308 */ /* 0x000e620000002400 */
[----:B------:R-:W-:Y:S02]  /*50d0*/  ISETP.GT.AND P2, PT, R4, 0x20, PT ;  /* 0x000000200400780c */ /* 0x000fe40003f44270 */
[----:B--2---:R-:W-:-:S02]  /*50e0*/  FSEL R15, R37, -INF , P1 ;  /* 0xff800000250f7808 */ /* 0x004fc40000800000 */
[----:B------:R-:W-:Y:S02]  /*50f0*/  FMNMX.FTZ R6, R14, R21, !PT ;  /* 0x000000150e067209 */ /* 0x000fe40007810000 */
[----:B------:R-:W-:Y:S01]  /*5100*/  ISETP.GT.AND P1, PT, R4, 0x21, PT ;  /* 0x000000210400780c */ /* 0x000fe20003f24270 */
[----:B------:R-:W2:Y:S01]  /*5110*/  MUFU.TANH R26, R48 ;  /* 0x00000030001a7308 */ /* 0x000ea20000002400 */
[----:B----4-:R-:W-:Y:S02]  /*5120*/  FSEL R20, R20, -INF , P2 ;  /* 0xff80000014147808 */ /* 0x010fe40001000000 */
[----:B------:R-:W-:Y:S01]  /*5130*/  FMNMX.FTZ R25, R15, R6, !PT ;  /* 0x000000060f197209 */ /* 0x000fe20007810000 */
[----:B------:R-:W-:Y:S01]  /*5140*/  BAR.SYNC.DEFER_BLOCKING 0xf, 0x100 ;  /* 0x03c4000000007b1d */ /* 0x000fe20000010000 */
[----:B------:R-:W-:Y:S02]  /*5150*/  ISETP.GT.AND P2, PT, R4, 0x28, PT ;  /* 0x000000280400780c */ /* 0x000fe40003f44270 */
[----:B-----5:R-:W-:-:S02]  /*5160*/  FSEL R21, R41, -INF , P1 ;  /* 0xff80000029157808 */ /* 0x020fc40000800000 */
[----:B------:R-:W-:Y:S01]  /*5170*/  FMNMX.FTZ R6, R20, R25, !PT ;  /* 0x0000001914067209 */ /* 0x000fe20007810000 */
[----:B------:R-:W3:Y:S01]  /*5180*/  MUFU.TANH R49, R49 ;  /* 0x0000003100317308 */ /* 0x000ee20000002400 */
[C---:B------:R-:W-:Y:S01]  /*5190*/  FMUL.FTZ R25, R3.reuse, UR10 ;  /* 0x0000000a03197c20 */ /* 0x040fe20008410000 */
[----:B------:R-:W-:Y:S02]  /*51a0*/  FSETP.NEU.FTZ.AND P4, PT, R3, -INF , PT ;  /* 0xff8000000300780b */ /* 0x000fe40003f9d000 */
[----:B0-----:R-:W-:Y:S02]  /*51b0*/  FSEL R24, R44, -INF , P2 ;  /* 0xff8000002c187808 */ /* 0x001fe40001000000 */
[----:B------:R-:W-:Y:S02]  /*51c0*/  FMNMX.FTZ R29, R21, R6, !PT ;  /* 0x00000006151d7209 */ /* 0x000fe40007810000 */
[----:B------:R-:W0:Y:S01]  /*51d0*/  MUFU.TANH R52, R52 ;  /* 0x0000003400347308 */ /* 0x000e220000002400 */
[----:B------:R-:W-:-:S02]  /*51e0*/  FSEL R32, R25, RZ, P4 ;  /* 0x000000ff19207208 */ /* 0x000fc40002000000 */
[----:B------:R-:W-:Y:S02]  /*51f0*/  ISETP.GT.AND P1, PT, R4, 0x30, PT ;  /* 0x000000300400780c */ /* 0x000fe40003f24270 */
[----:B-1----:R-:W-:Y:S01]  /*5200*/  FSEL R25, R45, -INF , P3 ;  /* 0xff8000002d197808 */ /* 0x002fe20001800000 */
[--C-:B------:R-:W-:Y:S01]  /*5210*/  FFMA.FTZ R33, R27, UR10, -R32.reuse ;  /* 0x0000000a1b217c23 */ /* 0x100fe20008010820 */
[----:B------:R-:W-:Y:S01]  /*5220*/  FMNMX.FTZ R6, R24, R29, !PT ;  /* 0x0000001d18067209 */ /* 0x000fe20007810000 */
[----:B------:R-:W1:Y:S01]  /*5230*/  MUFU.TANH R53, R53 ;  /* 0x0000003500357308 */ /* 0x000e620000002400 */
[----:B------:R-:W-:Y:S01]  /*5240*/  ISETP.GT.AND P2, PT, R4, 0x31, PT ;  /* 0x000000310400780c */ /* 0x000fe20003f44270 */
[--C-:B------:R-:W-:Y:S01]  /*5250*/  FFMA.FTZ R36, R28, UR10, -R32.reuse ;  /* 0x0000000a1c247c23 */ /* 0x100fe20008010820 */
[----:B--2---:R-:W-:Y:S01]  /*5260*/  FSEL R26, R26, -INF , P1 ;  /* 0xff8000001a1a7808 */ /* 0x004fe20000800000 */
[--C-:B------:R-:W-:Y:S01]  /*5270*/  FFMA.FTZ R30, R30, UR10, -R32.reuse ;  /* 0x0000000a1e1e7c23 */ /* 0x100fe20008010820 */
[----:B------:R-:W-:Y:S01]  /*5280*/  FMNMX.FTZ R29, R25, R6, !PT ;  /* 0x00000006191d7209 */ /* 0x000fe20007810000 */
[--C-:B------:R-:W-:Y:S01]  /*5290*/  FFMA.FTZ R31, R31, UR10, -R32.reuse ;  /* 0x0000000a1f1f7c23 */ /* 0x100fe20008010820 */
[----:B------:R-:W-:Y:S01]  /*52a0*/  ISETP.GT.AND P1, PT, R4, 0x38, PT ;  /* 0x000000380400780c */ /* 0x000fe20003f24270 */
[----:B------:R-:W-:Y:S01]  /*52b0*/  MUFU.EX2 R155, R30 ;  /* 0x0000001e009b7308 */ /* 0x000fe20000000800 */
[----:B---3--:R-:W-:Y:S01]  /*52c0*/  FSEL R27, R49, -INF , P2 ;  /* 0xff800000311b7808 */ /* 0x008fe20001000000 */
[--C-:B------:R-:W-:Y:S01]  /*52d0*/  FFMA.FTZ R34, R34, UR10, -R32.reuse ;  /* 0x0000000a22227c23 */ /* 0x100fe20008010820 */
[----:B------:R-:W-:Y:S01]  /*52e0*/  FMNMX.FTZ R6, R26, R29, !PT ;  /* 0x0000001d1a067209 */ /* 0x000fe20007810000 */
[--C-:B------:R-:W-:Y:S01]  /*52f0*/  FFMA.FTZ R35, R35, UR10, -R32.reuse ;  /* 0x0000000a23237c23 */ /* 0x100fe20008010820 */
[----:B------:R-:W-:Y:S01]  /*5300*/  ISETP.GT.AND P2, PT, R4, 0x39, PT ;  /* 0x000000390400780c */ /* 0x000fe20003f44270 */
[--C-:B------:R-:W-:Y:S01]  /*5310*/  FFMA.FTZ R38, R38, UR10, -R32.reuse ;  /* 0x0000000a26267c23 */ /* 0x100fe20008010820 */
[----:B0-----:R-:W-:Y:S01]  /*5320*/  FSEL R4, R52, -INF , P1 ;  /* 0xff80000034047808 */ /* 0x001fe20000800000 */
[----:B------:R-:W-:Y:S01]  /*5330*/  MUFU.EX2 R33, R33 ;  /* 0x0000002100217308 */ /* 0x000fe20000000800 */
[----:B------:R-:W-:Y:S01]  /*5340*/  FMNMX.FTZ R29, R27, R6, !PT ;  /* 0x000000061b1d7209 */ /* 0x000fe20007810000 */
[--C-:B------:R-:W-:Y:S01]  /*5350*/  FFMA.FTZ R39, R39, UR10, -R32.reuse ;  /* 0x0000000a27277c23 */ /* 0x100fe20008010820 */
[----:B-1----:R-:W-:Y:S01]  /*5360*/  FSEL R28, R53, -INF , P2 ;  /* 0xff800000351c7808 */ /* 0x002fe20001000000 */
[--C-:B------:R-:W-:Y:S01]  /*5370*/  FFMA.FTZ R42, R42, UR10, -R32.reuse ;  /* 0x0000000a2a2a7c23 */ /* 0x100fe20008010820 */
[----:B------:R-:W-:Y:S01]  /*5380*/  FMNMX.FTZ R29, R4, R29, !PT ;  /* 0x0000001d041d7209 */ /* 0x000fe20007810000 */
[--C-:B------:R-:W-:Y:S01]  /*5390*/  FFMA.FTZ R43, R43, UR10, -R32.reuse ;  /* 0x0000000a2b2b7c23 */ /* 0x100fe20008010820 */
[--C-:B------:R-:W-:Y:S01]  /*53a0*/  FFMA.FTZ R46, R46, UR10, -R32.reuse ;  /* 0x0000000a2e2e7c23 */ /* 0x100fe20008010820 */
[----:B------:R-:W0:Y:S01]  /*53b0*/  MUFU.EX2 R36, R36 ;  /* 0x0000002400247308 */ /* 0x000e220000000800 */
[----:B------:R-:W-:Y:S01]  /*53c0*/  FMNMX.FTZ R29, R28, R29, !PT ;  /* 0x0000001d1c1d7209 */ /* 0x000fe20007810000 */
[--C-:B------:R-:W-:Y:S01]  /*53d0*/  FFMA.FTZ R47, R47, UR10, -R32.reuse ;  /* 0x0000000a2f2f7c23 */ /* 0x100fe20008010820 */
[--C-:B------:R-:W-:Y:S01]  /*53e0*/  FFMA.FTZ R50, R50, UR10, -R32.reuse ;  /* 0x0000000a32327c23 */ /* 0x100fe20008010820 */
[--C-:B------:R-:W-:Y:S01]  /*53f0*/  FFMA.FTZ R51, R51, UR10, -R32.reuse ;  /* 0x0000000a33337c23 */ /* 0x100fe20008010820 */
[--C-:B------:R-:W-:Y:S01]  /*5400*/  FFMA.FTZ R54, R54, UR10, -R32.reuse ;  /* 0x0000000a36367c23 */ /* 0x100fe20008010820 */
[----:B------:R-:W1:Y:S01]  /*5410*/  SHFL.BFLY PT, R6, R29, 0x2, 0x1f ;  /* 0x0c401f001d067f89 */ /* 0x000e6200000e0000 */
[----:B------:R-:W-:Y:S01]  /*5420*/  FFMA.FTZ R32, R55, UR10, -R32 ;  /* 0x0000000a37207c23 */ /* 0x000fe20008010820 */
[----:B------:R-:W-:Y:S08]  /*5430*/  MUFU.EX2 R40, R31 ;  /* 0x0000001f00287308 */ /* 0x000ff00000000800 */
[----:B------:R-:W-:Y:S01]  /*5440*/  MUFU.EX2 R34, R34 ;  /* 0x0000002200227308 */ /* 0x000fe20000000800 */
[----:B0-----:R-:W-:-:S07]  /*5450*/  F2FP.F16.F32.PACK_AB R153, R36, R33 ;  /* 0x000000212499723e */ /* 0x001fce00000000ff */
[----:B------:R-:W0:Y:S01]  /*5460*/  MUFU.EX2 R35, R35 ;  /* 0x0000002300237308 */ /* 0x000e220000000800 */
[----:B-1----:R-:W-:-:S07]  /*5470*/  FMNMX.FTZ R30, R29, R6, !PT ;  /* 0x000000061d1e7209 */ /* 0x002fce0007810000 */
[----:B------:R-:W-:Y:S01]  /*5480*/  MUFU.EX2 R38, R38 ;  /* 0x0000002600267308 */ /* 0x000fe20000000800 */
[----:B------:R-:W1:Y:S07]  /*5490*/  SHFL.BFLY PT, R29, R30, 0x1, 0x1f ;  /* 0x0c201f001e1d7f89 */ /* 0x000e6e00000e0000 */
[----:B------:R-:W2:Y:S01]  /*54a0*/  MUFU.EX2 R39, R39 ;  /* 0x0000002700277308 */ /* 0x000ea20000000800 */
[----:B0-----:R-:W-:-:S07]  /*54b0*/  F2FP.F16.F32.PACK_AB R157, R35, R34 ;  /* 0x00000022239d723e */ /* 0x001fce00000000ff */
[----:B------:R-:W-:Y:S08]  /*54c0*/  MUFU.EX2 R42, R42 ;  /* 0x0000002a002a7308 */ /* 0x000ff00000000800 */
[----:B------:R-:W-:Y:S01]  /*54d0*/  MUFU.EX2 R31, R32 ;  /* 0x00000020001f7308 */ /* 0x000fe20000000800 */
[----:B--2---:R-:W-:Y:S02]  /*54e0*/  F2FP.F16.F32.PACK_AB R159, R39, R38 ;  /* 0x00000026279f723e */ /* 0x004fe400000000ff */
[----:B-1----:R-:W-:Y:S01]  /*54f0*/  FMNMX.FTZ R6, R30, R29, !PT ;  /* 0x0000001d1e067209 */ /* 0x002fe20007810000 */
[----:B------:R-:W-:-:S03]  /*5500*/  FADD.FTZ R30, R33, R36 ;  /* 0x00000024211e7221 */ /* 0x000fc60000010000 */
[C---:B------:R-:W-:Y:S01]  /*5510*/  FSETP.NEU.FTZ.AND P1, PT, R6.reuse, -INF , PT ;  /* 0xff8000000600780b */ /* 0x040fe20003f3d000 */
[----:B------:R-:W-:Y:S01]  /*5520*/  FMUL.FTZ R29, R6, UR10 ;  /* 0x0000000a061d7c20 */ /* 0x000fe20008410000 */
[----:B------:R-:W0:Y:S04]  /*5530*/  MUFU.EX2 R43, R43 ;  /* 0x0000002b002b7308 */ /* 0x000e280000000800 */
[----:B------:R-:W-:-:S04]  /*5540*/  FSEL R29, R29, RZ, P1 ;  /* 0x000000ff1d1d7208 */ /* 0x000fc80000800000 */
        /* <DEDUP_REMOVED lines=18> */
[----:B------:R-:W-:Y:S01]  /*5670*/  FFMA.FTZ R28, R28, UR10, -R29 ;  /* 0x0000000a1c1c7c23 */ /* 0x000fe2000801081d */
[----:B0-----:R-:W-:-:S05]  /*5680*/  F2FP.F16.F32.PACK_AB R161, R43, R42 ;  /* 0x0000002a2ba1723e */ /* 0x001fca00000000ff */
        /* <DEDUP_REMOVED lines=25> */
[----:B--2---:R-:W-:Y:S01]  /*5820*/  FADD.FTZ R30, R14, R11 ;  /* 0x0000000b0e1e7221 */ /* 0x004fe20000010000 */
[----:B------:R-:W-:-:S06]  /*5830*/  FADD.FTZ R12, R46, R33 ;  /* 0x000000212e0c7221 */ /* 0x000fcc0000010000 */
        /* <DEDUP_REMOVED lines=11> */
[----:B------:R-:W-:Y:S01]  /*58f0*/  MUFU.EX2 R50, R50 ;  /* 0x0000003200327308 */ /* 0x000fe20000000800 */
[C---:B0-----:R-:W-:Y:S01]  /*5900*/  F2FP.F16.F32.PACK_AB R163, R47.reuse, R46 ;  /* 0x0000002e2fa3723e */ /* 0x041fe200000000ff */
[----:B------:R-:W-:-:S06]  /*5910*/  FADD.FTZ R47, R47, R12 ;  /* 0x0000000c2f2f7221 */ /* 0x000fcc0000010000 */
[----:B------:R-:W0:Y:S01]  /*5920*/  MUFU.EX2 R51, R51 ;  /* 0x0000003300337308 */ /* 0x000e220000000800 */
[C---:B--2---:R-:W-:Y:S01]  /*5930*/  F2FP.F16.F32.PACK_AB R162, R25.reuse, R24 ;  /* 0x0000001819a2723e */ /* 0x044fe200000000ff */
[----:B------:R-:W-:-:S04]  /*5940*/  FADD.FTZ R25, R25, R10 ;  /* 0x0000000a19197221 */ /* 0x000fc80000010000 */
[----:B------:R1:W-:Y:S02]  /*5950*/  STSM.16.M88.4 [R23], R160 ;  /* 0x000000a017007844 */ /* 0x0003e40000000200 */
[----:B------:R-:W-:Y:S08]  /*5960*/  MUFU.EX2 R26, R26 ;  /* 0x0000001a001a7308 */ /* 0x000ff00000000800 */
[----:B------:R-:W2:Y:S01]  /*5970*/  MUFU.EX2 R27, R27 ;  /* 0x0000001b001b7308 */ /* 0x000ea20000000800 */
[----:B0-----:R-:W-:Y:S01]  /*5980*/  F2FP.F16.F32.PACK_AB R165, R51, R50 ;  /* 0x0000003233a5723e */ /* 0x001fe200000000ff */
[----:B------:R-:W-:-:S04]  /*5990*/  FADD.FTZ R50, R50, R47 ;  /* 0x0000002f32327221 */ /* 0x000fc80000010000 */
[----:B------:R-:W-:Y:S02]  /*59a0*/  FADD.FTZ R51, R51, R50 ;  /* 0x0000003233337221 */ /* 0x000fe40000010000 */
[----:B------:R-:W0:Y:S08]  /*59b0*/  MUFU.EX2 R54, R54 ;  /* 0x0000003600367308 */ /* 0x000e300000000800 */
[----:B------:R-:W3:Y:S01]  /*59c0*/  MUFU.EX2 R4, R4 ;  /* 0x0000000400047308 */ /* 0x000ee20000000800 */
[----:B--2---:R-:W-:Y:S01]  /*59d0*/  F2FP.F16.F32.PACK_AB R164, R27, R26 ;  /* 0x0000001a1ba4723e */ /* 0x004fe200000000ff */
[----:B------:R-:W-:-:S04]  /*59e0*/  FADD.FTZ R26, R26, R25 ;  /* 0x000000191a1a7221 */ /* 0x000fc80000010000 */
[----:B------:R-:W-:Y:S02]  /*59f0*/  FADD.FTZ R27, R27, R26 ;  /* 0x0000001a1b1b7221 */ /* 0x000fe40000010000 */
[----:B------:R-:W2:Y:S01]  /*5a00*/  MUFU.EX2 R11, R28 ;  /* 0x0000001c000b7308 */ /* 0x000ea20000000800 */
[----:B0-----:R-:W-:Y:S01]  /*5a10*/  F2FP.F16.F32.PACK_AB R167, R31, R54 ;  /* 0x000000361fa7723e */ /* 0x001fe200000000ff */
[----:B------:R-:W-:Y:S01]  /*5a20*/  FADD.FTZ R54, R54, R51 ;  /* 0x0000003336367221 */ /* 0x000fe20000010000 */
[----:B---3--:R-:W-:Y:S01]  /*5a30*/  FADD.FTZ R10, R4, R27 ;  /* 0x0000001b040a7221 */ /* 0x008fe20000010000 */
[----:B--2---:R-:W-:Y:S02]  /*5a40*/  F2FP.F16.F32.PACK_AB R166, R11, R4 ;  /* 0x000000040ba6723e */ /* 0x004fe400000000ff */
[----:B------:R-:W-:Y:S01]  /*5a50*/  FADD.FTZ R4, R31, R54 ;  /* 0x000000361f047221 */ /* 0x000fe20000010000 */
[----:B------:R-:W-:Y:S02]  /*5a60*/  FADD.FTZ R5, R11, R10 ;  /* 0x0000000a0b057221 */ /* 0x000fe40000010000 */
[----:B------:R1:W-:Y:S01]  /*5a70*/  STSM.16.M88.4 [R22], R164 ;  /* 0x000000a416007844 */ /* 0x0003e20000000200 */
[----:B------:R-:W-:Y:S05]  /*5a80*/  @!P0 BRA `(.L_x_4439) ;  /* 0x0000000000048947 */ /* 0x000fea0003800000 */
[----:B------:R-:W-:Y:S01]  /*5a90*/  BPT.TRAP 0x1 ;  /* 0x000000040000795c */ /* 0x000fe20000300000 */
.L_x_4439:
[----:B------:R0:W2:Y:S01]  /*5aa0*/  SYNCS.PHASECHK.TRANS64.TRYWAIT P1, [R7+URZ+0x28c50], R8 ;  /* 0x028c5008070075a7 */ /* 0x0000a2000802017f */
[----:B------:R-:W-:Y:S05]  /*5ab0*/  @!P0 BRA `(.L_x_4440) ;  /* 0x0000000000048947 */ /* 0x000fea0003800000 */
[----:B------:R-:W-:Y:S01]  /*5ac0*/  BPT.TRAP 0x1 ;  /* 0x000000040000795c */ /* 0x000fe20000300000 */
.L_x_4440:
[----:B--2---:R-:W-:Y:S05]  /*5ad0*/  @P1 BRA `(.L_x_4441) ;  /* 0x0000000000081947 */ /* 0x004fea0003800000 */
[----:B------:R-:W2:Y:S02]  /*5ae0*/  SYNCS.PHASECHK.TRANS64.TRYWAIT P1, [R7+URZ+0x28c50], R8 ;  /* 0x028c5008070075a7 */ /* 0x000ea4000802017f */
[----:B--2---:R-:W-:Y:S05]  /*5af0*/  @!P1 BRA `(.L_x_4442) ;  /* 0x000000fc00209947 */ /* 0x004fea0003800000 */
.L_x_4441:
        /* <DEDUP_REMOVED lines=34> */
.L_x_4443:
[----:B------:R-:W-:Y:S01]  /*5d20*/  UISETP.NE.AND UP0, UPT, UR54, URZ, UPT ;  /* 0x0000003f3600728c */ /* 0x000fe2000bf05270 */
[----:B------:R-:W-:Y:S01]  /*5d30*/  R2UR UR14, R7 ;  /* 0x00000000070e72ca */ /* 0x000fe200000e0000 */
[----:B------:R-:W-:Y:S01]  /*5d40*/  UMOV UR11, UR45 ;  /* 0x0000002d000b7c82 */ /* 0x000fe20008000000 */
[----:B------:R-:W-:-:S08]  /*5d50*/  UIADD3 UR21, UR55, -0x2, URZ ;  /* 0xfffffffe37157890 */ /* 0x000fd0000fffe03f */
[----:B------:R-:W-:Y:S01]  /*5d60*/  @UP0 ULDC UR6, c[0x0][0x44c] ;  /* 0x0001130000060ab9 */ /* 0x000fe20000000800 */
[----:B------:R-:W-:Y:S01]  /*5d70*/  @UP0 ULDC UR15, c[0x0][0x450] ;  /* 0x00011400000f0ab9 */ /* 0x000fe20000000800 */
[----:B------:R-:W-:Y:S02]  /*5d80*/  UIMAD.WIDE.U32 UR6, UR45, UR6, URZ ;  /* 0x000000062d0672a5 */ /* 0x000fe4000f8e003f */
[----:B------:R-:W-:Y:S02]  /*5d90*/  UIADD3 UR6, UR14, 0x28c60, URZ ;  /* 0x00028c600e067890 */ /* 0x000fe4000fffe03f */
[----:B------:R-:W-:Y:S02]  /*5da0*/  @UP0 USHF.R.U32.HI UR11, URZ, UR15, UR7 ;  /* 0x0000000f3f0b0299 */ /* 0x000fe40008011607 */
[----:B------:R-:W-:Y:S02]  /*5db0*/  UPRMT UR6, UR39, 0x654, UR6 ;  /* 0x0000065427067896 */ /* 0x000fe40008000006 */
[----:B------:R-:W-:-:S04]  /*5dc0*/  UIADD3 UR7, UR11, UR52, -UR53 ;  /* 0x000000340b077290 */ /* 0x000fc8000fffe835 */
[----:B------:R-:W-:-:S03]  /*5dd0*/  USHF.R.S32.HI UR11, URZ, 0x1f, UR7 ;  /* 0x0000001f3f0b7899 */ /* 0x000fc60008011407 */
[----:B------:R-:W-:Y:S01]  /*5de0*/  SYNCS.ARRIVE.TRANS64.RED.A1T0 RZ, [UR6], RZ ;  /* 0x000000ffffff79a7 */ /* 0x000fe20008100406 */
        /* <DEDUP_REMOVED lines=9> */
[----:B0-2---:R-:W-:Y:S01]  /*5e80*/  IMAD.MOV.U32 R8, RZ, RZ, R6 ;  /* 0x000000ffff087224 */ /* 0x005fe200078e0006 */
[----:B------:R-:W-:Y:S01]  /*5e90*/  ULDC UR25, c[0x0][0x9d8] ;  /* 0x0002760000197ab9 */ /* 0x000fe20000000800 */
[----:B------:R-:W-:-:S05]  /*5ea0*/  ULDC UR22, c[0x0][0x988] ;  /* 0x0002620000167ab9 */ /* 0x000fca0000000800 */
.L_x_4455:
[----:B------:R-:W-:-:S04]  /*5eb0*/  UIADD3 UR37, UR24, 0x1, URZ ;  /* 0x0000000118257890 */ /* 0x000fc8000fffe03f */
[----:B------:R-:W-:-:S04]  /*5ec0*/  UISETP.NE.AND UP0, UPT, UR37, 0x2, UPT ;  /* 0x000000022500788c */ /* 0x000fc8000bf05270 */
[----:B------:R-:W-:Y:S02]  /*5ed0*/  USEL UR6, URZ, 0x1, UP0 ;  /* 0x000000013f067887 */ /* 0x000fe40008000000 */
[----:B------:R-:W-:Y:S02]  /*5ee0*/  USEL UR37, UR37, URZ, UP0 ;  /* 0x0000003f25257287 */ /* 0x000fe40008000000 */
[----:B------:R-:W-:Y:S01]  /*5ef0*/  ULOP3.LUT UR36, UR36, UR6, URZ, 0x3c, !UPT ;  /* 0x0000000624247292 */ /* 0x000fe2000f8e3c3f */
[----:B012---:R-:W-:Y:S11]  /*5f00*/  @!P0 BRA `(.L_x_4445) ;  /* 0x0000000000048947 */ /* 0x007ff60003800000 */
[----:B------:R-:W-:Y:S01]  /*5f10*/  BPT.TRAP 0x1 ;  /* 0x000000040000795c */ /* 0x000fe20000300000 */
.L_x_4445:
[----:B------:R-:W-:Y:S01]  /*5f20*/  ULEA UR23, UR37, UR40, 0x3 ;  /* 0x0000002825177291 */ /* 0x000fe2000f8e183f */
[----:B------:R-:W-:-:S05]  /*5f30*/  IMAD.U32 R7, RZ, RZ, UR36 ;  /* 0x00000024ff077e24 */ /* 0x000fca000f8e00ff */
[----:B------:R-:W-:-:S04]  /*5f40*/  SHF.L.U32 R7, R7, 0x1f, RZ ;  /* 0x0000001f07077819 */ /* 0x000fc800000006ff */
[----:B------:R0:W2:Y:S01]  /*5f50*/  SYNCS.PHASECHK.TRANS64.TRYWAIT P1, [UR23+0x28c30], R7 ;  /* 0x028c3007ff0075a7 */ /* 0x0000a20008020157 */
[----:B------:R-:W-:Y:S05]  /*5f60*/  @!P0 BRA `(.L_x_4446) ;  /* 0x0000000000048947 */ /* 0x000fea0003800000 */
[----:B------:R-:W-:Y:S01]  /*5f70*/  BPT.TRAP 0x1 ;  /* 0x000000040000795c */ /* 0x000fe20000300000 */
.L_x_4446:
[----:B--2---:R-:W-:Y:S05]  /*5f80*/  @P1 BRA `(.L_x_4447) ;  /* 0x0000000000081947 */ /* 0x004fea0003800000 */
[----:B------:R-:W2:Y:S02]  /*5f90*/  SYNCS.PHASECHK.TRANS64.TRYWAIT P1, [UR23+0x28c30], R7 ;  /* 0x028c3007ff0075a7 */ /* 0x000ea40008020157 */
[----:B--2---:R-:W-:Y:S05]  /*5fa0*/  @!P1 BRA `(.L_x_4448) ;  /* 0x000000f800089947 */ /* 0x004fea0003800000 */
.L_x_4447:
        /* <DEDUP_REMOVED lines=23> */
.L_x_4449:
[----:B------:R-:W-:Y:S01]  /*6120*/  UISETP.NE.AND UP0, UPT, UR54, URZ, UPT ;  /* 0x0000003f3600728c */ /* 0x000fe2000bf05270 */
[----:B------:R-:W-:Y:S01]  /*6130*/  FMUL.FTZ R12, R153, UR25 ;  /* 0x00000019990c7c20 */ /* 0x000fe20008410000 */
[----:B------:R-:W-:Y:S01]  /*6140*/  FMUL.FTZ R153, R154, UR25 ;  /* 0x000000199a997c20 */ /* 0x000fe20008410000 */
[----:B------:R-:W-:Y:S02]  /*6150*/  VIADD R154, R185, UR45 ;  /* 0x0000002db99a7c36 */ /* 0x000fe40008000000 */
        /* <DEDUP_REMOVED lines=13> */
[----:B------:R-:W1:Y:S01]  /*6230*/  MUFU.TANH R10, R10 ;  /* 0x0000000a000a7308 */ /* 0x000e620000002400 */
        /* <DEDUP_REMOVED lines=8> */
[----:B------:R-:W-:Y:S01]  /*62c0*/  IMAD.U32 R3, RZ, RZ, UR52 ;  /* 0x00000034ff037e24 */ /* 0x000fe2000f8e00ff */
[----:B------:R-:W-:Y:S01]  /*62d0*/  UIMAD UR6, UR21, UR6, 0x1 ;  /* 0x00000001150674a4 */ /* 0x000fe2000f8e0206 */
[----:B------:R-:W-:Y:S01]  /*62e0*/  MUFU.TANH R156, R159 ;  /* 0x0000009f009c7308 */ /* 0x000fe20000002400 */
[----:B--2---:R-:W2:Y:S01]  /*62f0*/  SHFL.IDX PT, R6, R154, RZ, 0x1c1f ;  /* 0x001c1fff9a067589 */ /* 0x004ea200000e0000 */
[----:B------:R-:W-:Y:S01]  /*6300*/  FMUL.FTZ R171, R171, UR25 ;  /* 0x00000019abab7c20 */ /* 0x000fe20008410000 */
[----:B------:R-:W-:Y:S01]  /*6310*/  FMUL.FTZ R174, R174, UR25 ;  /* 0x00000019aeae7c20 */ /* 0x000fe20008410000 */
[----:B------:R-:W-:Y:S01]  /*6320*/  FMUL.FTZ R175, R175, UR25 ;  /* 0x00000019afaf7c20 */ /* 0x000fe20008410000 */
[----:B------:R-:W3:Y:S01]  /*6330*/  SHFL.IDX PT, R154, R154, 0x1, 0x1c1f ;  /* 0x003c1f009a9a7f89 */ /* 0x000ee200000e0000 */
[----:B------:R-:W-:Y:S01]  /*6340*/  IADD3 R3, R3, UR6, -R184 ;  /* 0x0000000603037c10 */ /* 0x000fe2000fffe8b8 */
[----:B------:R-:W-:Y:S01]  /*6350*/  FMUL.FTZ R21, R164, UR25 ;  /* 0x00000019a4157c20 */ /* 0x000fe20008410000 */
[----:B------:R-:W-:Y:S01]  /*6360*/  MUFU.TANH R157, R162 ;  /* 0x000000a2009d7308 */ /* 0x000fe20000002400 */
[----:B------:R-:W-:Y:S01]  /*6370*/  FMUL.FTZ R178, R178, UR25 ;  /* 0x00000019b2b27c20 */ /* 0x000fe20008410000 */
[----:B------:R-:W-:Y:S01]  /*6380*/  FMUL.FTZ R13, R165, UR25 ;  /* 0x00000019a50d7c20 */ /* 0x000fe20008410000 */
[----:B------:R-:W-:-:S02]  /*6390*/  VIADD R3, R3, -UR53 ;  /* 0x8000003503037c36 */ /* 0x000fc40008000000 */
[----:B------:R-:W-:Y:S01]  /*63a0*/  FMUL.FTZ R179, R179, UR25 ;  /* 0x00000019b3b37c20 */ /* 0x000fe20008410000 */
[----:B------:R-:W-:Y:S01]  /*63b0*/  FMUL.FTZ R182, R182, UR25 ;  /* 0x00000019b6b67c20 */ /* 0x000fe20008410000 */
[----:B------:R-:W-:Y:S01]  /*63c0*/  FMUL.FTZ R183, R183, UR25 ;  /* 0x00000019b7b77c20 */ /* 0x000fe20008410000 */
[----:B------:R-:W-:Y:S01]  /*63d0*/  FMUL.FTZ R20, R168, UR25 ;  /* 0x00000019a8147c20 */ /* 0x000fe20008410000 */
[----:B------:R-:W-:Y:S01]  /*63e0*/  MUFU.TANH R159, R166 ;  /* 0x000000a6009f7308 */ /* 0x000fe20000002400 */
[----:B------:R-:W-:Y:S01]  /*63f0*/  UMOV UR10, UR22 ;  /* 0x00000016000a7c82 */ /* 0x000fe20008000000 */
[----:B------:R-:W-:Y:S01]  /*6400*/  FMUL.FTZ R169, R169, UR25 ;  /* 0x00000019a9a97c20 */ /* 0x000fe20008410000 */
[----:B------:R-:W-:Y:S01]  /*6410*/  FMUL.FTZ R172, R172, UR25 ;  /* 0x00000019acac7c20 */ /* 0x000fe20008410000 */
[----:B------:R-:W-:Y:S01]  /*6420*/  FMUL.FTZ R173, R173, UR25 ;  /* 0x00000019adad7c20 */ /* 0x000fe20008410000 */
[----:B------:R-:W-:Y:S01]  /*6430*/  FMUL.FTZ R177, R177, UR25 ;  /* 0x00000019b1b17c20 */ /* 0x000fe20008410000 */
[----:B------:R-:W-:Y:S01]  /*6440*/  FMUL.FTZ R180, R180, UR25 ;  /* 0x00000019b4b47c20 */ /* 0x000fe20008410000 */
[----:B------:R-:W-:Y:S01]  /*6450*/  FMUL.FTZ R181, R181, UR25 ;  /* 0x00000019b5b57c20 */ /* 0x000fe20008410000 */
[----:B------:R-:W-:Y:S01]  /*6460*/  MUFU.TANH R160, R167 ;  /* 0x000000a700a07308 */ /* 0x000fe20000002400 */
[C---:B--2---:R-:W-:Y:S01]  /*6470*/  IMAD.IADD R6, R3.reuse, 0x1, R6 ;  /* 0x0000000103067824 */ /* 0x044fe200078e0206 */
[----:B------:R-:W-:Y:S01]  /*6480*/  UIADD3 UR6, UR23, 0x28c40, URZ ;  /* 0x00028c4017067890 */ /* 0x000fe2000fffe03f */
[----:B---3--:R-:W-:-:S03]  /*6490*/  IMAD.IADD R3, R3, 0x1, R154 ;  /* 0x0000000103037824 */ /* 0x008fc600078e029a */
[C---:B------:R-:W-:Y:S01]  /*64a0*/  ISETP.GT.AND P6, PT, R6.reuse, 0x9, PT ;  /* 0x000000090600780c */ /* 0x040fe20003fc4270 */
[----:B------:R-:W-:Y:S01]  /*64b0*/  UPRMT UR6, UR39, 0x654, UR6 ;  /* 0x0000065427067896 */ /* 0x000fe20008000006 */
[----:B------:R-:W2:Y:S01]  /*64c0*/  MUFU.TANH R154, R155 ;  /* 0x0000009b009a7308 */ /* 0x000ea20000002400 */
[----:B------:R-:W-:Y:S02]  /*64d0*/  ISETP.GT.AND P3, PT, R6, RZ, PT ;  /* 0x000000ff0600720c */ /* 0x000fe40003f64270 */
[----:B-1----:R-:W-:Y:S02]  /*64e0*/  FSEL R10, R10, -INF , P6 ;  /* 0xff8000000a0a7808 */ /* 0x002fe40003000000 */
[----:B------:R-:W-:Y:S02]  /*64f0*/  ISETP.GT.AND P6, PT, R3, RZ, PT ;  /* 0x000000ff0300720c */ /* 0x000fe40003fc4270 */
[----:B------:R-:W-:Y:S01]  /*6500*/  ISETP.GT.AND P2, PT, R6, 0x1, PT ;  /* 0x000000010600780c */ /* 0x000fe20003f44270 */
[----:B------:R-:W1:Y:S01]  /*6510*/  MUFU.TANH R155, R158 ;  /* 0x0000009e009b7308 */ /* 0x000e620000002400 */
[----:B------:R-:W-:Y:S01]  /*6520*/  FSEL R153, R153, -INF , P6 ;  /* 0xff80000099997808 */ /* 0x000fe20003000000 */
[----:B------:R-:W-:Y:S01]  /*6530*/  SYNCS.ARRIVE.TRANS64.RED.A1T0 RZ, [UR6], RZ ;  /* 0x000000ffffff79a7 */ /* 0x000fe20008100406 */
[----:B------:R-:W-:-:S02]  /*6540*/  ISETP.GT.AND P6, PT, R3, 0x1, PT ;  /* 0x000000010300780c */ /* 0x000fc40003fc4270 */
[C---:B------:R-:W-:Y:S02]  /*6550*/  ISETP.GT.AND P1, PT, R6.reuse, 0x8, PT ;  /* 0x000000080600780c */ /* 0x040fe40003f24270 */
[----:B------:R-:W-:Y:S01]  /*6560*/  ISETP.GT.AND P5, PT, R6, 0x10, PT ;  /* 0x000000100600780c */ /* 0x000fe20003fa4270 */
[----:B------:R-:W3:Y:S01]  /*6570*/  MUFU.TANH R158, R163 ;  /* 0x000000a3009e7308 */ /* 0x000ee20000002400 */
[----:B--2---:R-:W-:Y:S02]  /*6580*/  FSEL R154, R154, -INF , P6 ;  /* 0xff8000009a9a7808 */ /* 0x004fe40003000000 */
[----:B------:R-:W-:Y:S02]  /*6590*/  ISETP.GT.AND P6, PT, R3, 0x8, PT ;  /* 0x000000080300780c */ /* 0x000fe40003fc4270 */
[----:B------:R-:W-:-:S03]  /*65a0*/  ISETP.GT.AND P4, PT, R6, 0x11, PT ;  /* 0x000000110600780c */ /* 0x000fc60003f84270 */
[----:B------:R-:W2:Y:S01]  /*65b0*/  MUFU.TANH R161, R170 ;  /* 0x000000aa00a17308 */ /* 0x000ea20000002400 */
[----:B-1----:R-:W-:Y:S02]  /*65c0*/  FSEL R155, R155, -INF , P6 ;  /* 0xff8000009b9b7808 */ /* 0x002fe40003000000 */
[----:B------:R-:W-:-:S04]  /*65d0*/  ISETP.GT.AND P6, PT, R3, 0x9, PT ;  /* 0x000000090300780c */ /* 0x000fc80003fc4270 */
[----:B------:R-:W-:Y:S01]  /*65e0*/  FSEL R156, R156, -INF , P6 ;  /* 0xff8000009c9c7808 */ /* 0x000fe20003000000 */
[----:B------:R-:W1:Y:S01]  /*65f0*/  MUFU.TANH R162, R171 ;  /* 0x000000ab00a27308 */ /* 0x000e620000002400 */
[----:B------:R-:W-:-:S04]  /*6600*/  ISETP.GT.AND P6, PT, R3, 0x10, PT ;  /* 0x000000100300780c */ /* 0x000fc80003fc4270 */
[----:B------:R-:W-:Y:S02]  /*6610*/  FSEL R157, R157, -INF , P6 ;  /* 0xff8000009d9d7808 */ /* 0x000fe40003000000 */
[C---:B------:R-:W-:Y:S01]  /*6620*/  ISETP.GT.AND P6, PT, R3.reuse, 0x11, PT ;  /* 0x000000110300780c */ /* 0x040fe20003fc4270 */
[----:B------:R-:W4:Y:S03]  /*6630*/  MUFU.TANH R163, R174 ;  /* 0x000000ae00a37308 */ /* 0x000f260000002400 */
[----:B---3--:R-:W-:Y:S02]  /*6640*/  FSEL R158, R158, -INF , P6 ;  /* 0xff8000009e9e7808 */ /* 0x008fe40003000000 */
[----:B------:R-:W-:-:S03]  /*6650*/  ISETP.GT.AND P6, PT, R3, 0x18, PT ;  /* 0x000000180300780c */ /* 0x000fc60003fc4270 */
[----:B------:R-:W3:Y:S01]  /*6660*/  MUFU.TANH R164, R175 ;  /* 0x000000af00a47308 */ /* 0x000ee20000002400 */
[----:B------:R-:W-:Y:S02]  /*6670*/  FSEL R159, R159, -INF , P6 ;  /* 0xff8000009f9f7808 */ /* 0x000fe40003000000 */
[----:B------:R-:W-:-:S04]  /*6680*/  ISETP.GT.AND P6, PT, R3, 0x19, PT ;  /* 0x000000190300780c */ /* 0x000fc80003fc4270 */
[----:B------:R-:W-:Y:S01]  /*6690*/  FSEL R160, R160, -INF , P6 ;  /* 0xff800000a0a07808 */ /* 0x000fe20003000000 */
[----:B------:R-:W5:Y:S01]  /*66a0*/  MUFU.TANH R165, R178 ;  /* 0x000000b200a57308 */ /* 0x000f620000002400 */
[----:B------:R-:W-:-:S04]  /*66b0*/  ISETP.GT.AND P6, PT, R3, 0x20, PT ;  /* 0x000000200300780c */ /* 0x000fc80003fc4270 */
[----:B--2---:R-:W-:Y:S02]  /*66c0*/  FSEL R161, R161, -INF , P6 ;  /* 0xff800000a1a17808 */ /* 0x004fe40003000000 */
[C---:B------:R-:W-:Y:S01]  /*66d0*/  ISETP.GT.AND P6, PT, R3.reuse, 0x21, PT ;  /* 0x000000210300780c */ /* 0x040fe20003fc4270 */
[----:B------:R-:W2:Y:S03]  /*66e0*/  MUFU.TANH R166, R179 ;  /* 0x000000b300a67308 */ /* 0x000ea60000002400 */
[----:B-1----:R-:W-:Y:S02]  /*66f0*/  FSEL R162, R162, -INF , P6 ;  /* 0xff800000a2a27808 */ /* 0x002fe40003000000 */
[----:B------:R-:W-:-:S03]  /*6700*/  ISETP.GT.AND P6, PT, R3, 0x28, PT ;  /* 0x000000280300780c */ /* 0x000fc60003fc4270 */
[----:B------:R-:W1:Y:S01]  /*6710*/  MUFU.TANH R167, R182 ;  /* 0x000000b600a77308 */ /* 0x000e620000002400 */
[----:B----4-:R-:W-:Y:S02]  /*6720*/  FSEL R163, R163, -INF , P6 ;  /* 0xff800000a3a37808 */ /* 0x010fe40003000000 */
[----:B------:R-:W-:-:S04]  /*6730*/  ISETP.GT.AND P6, PT, R3, 0x29, PT ;  /* 0x000000290300780c */ /* 0x000fc80003fc4270 */
[----:B---3--:R-:W-:Y:S01]  /*6740*/  FSEL R164, R164, -INF , P6 ;  /* 0xff800000a4a47808 */ /* 0x008fe20003000000 */
[----:B------:R-:W3:Y:S01]  /*6750*/  MUFU.TANH R168, R183 ;  /* 0x000000b700a87308 */ /* 0x000ee20000002400 */
[----:B------:R-:W-:-:S04]  /*6760*/  ISETP.GT.AND P6, PT, R3, 0x30, PT ;  /* 0x000000300300780c */ /* 0x000fc80003fc4270 */
[----:B-----5:R-:W-:Y:S02]  /*6770*/  FSEL R165, R165, -INF , P6 ;  /* 0xff800000a5a57808 */ /* 0x020fe40003000000 */
[C---:B------:R-:W-:Y:S01]  /*6780*/  ISETP.GT.AND P6, PT, R3.reuse, 0x31, PT ;  /* 0x000000310300780c */ /* 0x040fe20003fc4270 */
[----:B------:R-:W4:Y:S03]  /*6790*/  MUFU.TANH R11, R11 ;  /* 0x0000000b000b7308 */ /* 0x000f260000002400 */
[----:B--2---:R-:W-:Y:S02]  /*67a0*/  FSEL R166, R166, -INF , P6 ;  /* 0xff800000a6a67808 */ /* 0x004fe40003000000 */
[----:B------:R-:W-:-:S03]  /*67b0*/  ISETP.GT.AND P6, PT, R3, 0x38, PT ;  /* 0x000000380300780c */ /* 0x000fc60003fc4270 */
[----:B------:R-:W2:Y:S01]  /*67c0*/  MUFU.TANH R12, R12 ;  /* 0x0000000c000c7308 */ /* 0x000ea20000002400 */
[----:B-1----:R-:W-:Y:S02]  /*67d0*/  FSEL R167, R167, -INF , P6 ;  /* 0xff800000a7a77808 */ /* 0x002fe40003000000 */
[----:B------:R-:W-:Y:S02]  /*67e0*/  ISETP.GT.AND P6, PT, R3, 0x39, PT ;  /* 0x000000390300780c */ /* 0x000fe40003fc4270 */
[----:B------:R-:W-:Y:S02]  /*67f0*/  FMNMX.FTZ R3, R153, R9, !PT ;  /* 0x0000000999037209 */ /* 0x000fe40007810000 */
[----:B---3--:R-:W-:Y:S01]  /*6800*/  FSEL R168, R168, -INF , P6 ;  /* 0xff800000a8a87808 */ /* 0x008fe20003000000 */
[----:B------:R-:W1:Y:S01]  /*6810*/  MUFU.TANH R15, R15 ;  /* 0x0000000f000f7308 */ /* 0x000e620000002400 */
[----:B------:R-:W-:Y:S02]  /*6820*/  FMNMX.FTZ R3, R154, R3, !PT ;  /* 0x000000039a037209 */ /* 0x000fe40007810000 */
[----:B----4-:R-:W-:-:S02]  /*6830*/  FSEL R11, R11, -INF , P3 ;  /* 0xff8000000b0b7808 */ /* 0x010fc40001800000 */
[----:B------:R-:W-:Y:S02]  /*6840*/  FMNMX.FTZ R3, R155, R3, !PT ;  /* 0x000000039b037209 */ /* 0x000fe40007810000 */
[----:B------:R-:W-:Y:S01]  /*6850*/  ISETP.GT.AND P3, PT, R6, 0x18, PT ;  /* 0x000000180600780c */ /* 0x000fe20003f64270 */
[----:B------:R-:W3:Y:S01]  /*6860*/  MUFU.TANH R152, R152 ;  /* 0x0000009800987308 */ /* 0x000ee20000002400 */
[----:B------:R-:W-:Y:S02]  /*6870*/  FMNMX.FTZ R3, R156, R3, !PT ;  /* 0x000000039c037209 */ /* 0x000fe40007810000 */
[----:B--2---:R-:W-:Y:S02]  /*6880*/  FSEL R12, R12, -INF , P2 ;  /* 0xff8000000c0c7808 */ /* 0x004fe40001000000 */
[----:B------:R-:W-:Y:S02]  /*6890*/  FMNMX.FTZ R3, R157, R3, !PT ;  /* 0x000000039d037209 */ /* 0x000fe40007810000 */
[----:B------:R-:W-:Y:S01]  /*68a0*/  ISETP.GT.AND P2, PT, R6, 0x19, PT ;  /* 0x000000190600780c */ /* 0x000fe20003f44270 */
[----:B------:R-:W2:Y:S01]  /*68b0*/  MUFU.TANH R14, R14 ;  /* 0x0000000e000e7308 */ /* 0x000ea20000002400 */
[----:B------:R-:W-:-:S02]  /*68c0*/  FMNMX.FTZ R3, R158, R3, !PT ;  /* 0x000000039e037209 */ /* 0x000fc40007810000 */
[----:B-1----:R-:W-:Y:S02]  /*68d0*/  FSEL R15, R15, -INF , P1 ;  /* 0xff8000000f0f7808 */ /* 0x002fe40000800000 */
[----:B------:R-:W-:Y:S02]  /*68e0*/  FMNMX.FTZ R3, R159, R3, !PT ;  /* 0x000000039f037209 */ /* 0x000fe40007810000 */
[----:B------:R-:W-:Y:S01]  /*68f0*/  ISETP.GT.AND P1, PT, R6, 0x20, PT ;  /* 0x000000200600780c */ /* 0x000fe20003f24270 */
[----:B------:R-:W1:Y:S01]  /*6900*/  MUFU.TANH R21, R21 ;  /* 0x0000001500157308 */ /* 0x000e620000002400 */
[----:B------:R-:W-:Y:S02]  /*6910*/  FMNMX.FTZ R3, R160, R3, !PT ;  /* 0x00000003a0037209 */ /* 0x000fe40007810000 */
[----:B---3--:R-:W-:Y:S02]  /*6920*/  FSEL R152, R152, -INF , P5 ;  /* 0xff80000098987808 */ /* 0x008fe40002800000 */
[----:B------:R-:W-:-:S02]  /*6930*/  FMNMX.FTZ R3, R161, R3, !PT ;  /* 0x00000003a1037209 */ /* 0x000fc40007810000 */
        /* <DEDUP_REMOVED lines=10> */
[----:B------:R-:W-:Y:S02]  /*69e0*/  ISETP.GT.AND P3, PT, R6, 0x31, PT ;  /* 0x000000310600780c */ /* 0x000fe40003f64270 */
[----:B------:R-:W-:Y:S02]  /*69f0*/  FMNMX.FTZ R3, R166, R3, !PT ;  /* 0x00000003a6037209 */ /* 0x000fe40007810000 */
[----:B---3--:R-:W-:Y:S02]  /*6a00*/  FSEL R13, R13, -INF , P2 ;  /* 0xff8000000d0d7808 */ /* 0x008fe40001000000 */
[----:B------:R-:W-:-:S02]  /*6a10*/  FMNMX.FTZ R3, R167, R3, !PT ;  /* 0x00000003a7037209 */ /* 0x000fc40007810000 */
[----:B------:R-:W-:Y:S02]  /*6a20*/  ISETP.GT.AND P2, PT, R6, 0x38, PT ;  /* 0x000000380600780c */ /* 0x000fe40003f44270 */
[----:B------:R-:W-:Y:S02]  /*6a30*/  FMNMX.FTZ R3, R168, R3, !PT ;  /* 0x00000003a8037209 */ /* 0x000fe40007810000 */
[----:B--2---:R-:W-:Y:S02]  /*6a40*/  FSEL R20, R20, -INF , P1 ;  /* 0xff80000014147808 */ /* 0x004fe40000800000 */
[----:B------:R-:W-:Y:S01]  /*6a50*/  ISETP.GT.AND P1, PT, R6, 0x39, PT ;  /* 0x000000390600780c */ /* 0x000fe20003f24270 */
[----:B------:R-:W1:Y:S02]  /*6a60*/  SHFL.BFLY PT, R170, R3, 0x2, 0x1f ;  /* 0x0c401f0003aa7f89 */ /* 0x000e6400000e0000 */
[----:B-1----:R-:W-:-:S05]  /*6a70*/  FMNMX.FTZ R3, R3, R170, !PT ;  /* 0x000000aa03037209 */ /* 0x002fca0007810000 */
[----:B------:R-:W1:Y:S02]  /*6a80*/  SHFL.BFLY PT, R170, R3, 0x1, 0x1f ;  /* 0x0c201f0003aa7f89 */ /* 0x000e6400000e0000 */
[----:B-1----:R-:W-:-:S04]  /*6a90*/  FMNMX.FTZ R3, R3, R170, !PT ;  /* 0x000000aa03037209 */ /* 0x002fc80007810000 */
[C---:B------:R-:W-:Y:S01]  /*6aa0*/  FSETP.NEU.FTZ.AND P6, PT, R3.reuse, -INF , PT ;  /* 0xff8000000300780b */ /* 0x040fe20003fdd000 */
[----:B------:R-:W-:-:S03]  /*6ab0*/  FMUL.FTZ R171, R3, UR10 ;  /* 0x0000000a03ab7c20 */ /* 0x000fc60008410000 */
[----:B------:R-:W-:Y:S02]  /*6ac0*/  FSEL R170, R3, RZ, P6 ;  /* 0x000000ff03aa7208 */ /* 0x000fe40003000000 */
[----:B------:R-:W-:Y:S02]  /*6ad0*/  FSEL R171, R171, RZ, P6 ;  /* 0x000000ffabab7208 */ /* 0x000fe40003000000 */
[----:B------:R-:W-:Y:S01]  /*6ae0*/  ISETP.GT.AND P6, PT, R6, 0x21, PT ;  /* 0x000000210600780c */ /* 0x000fe20003fc4270 */
[----:B------:R-:W-:Y:S02]  /*6af0*/  FADD.FTZ R170, -R170, R9 ;  /* 0x00000009aaaa7221 */ /* 0x000fe40000010100 */
        /* <DEDUP_REMOVED lines=16> */
[----:B------:R-:W-:Y:S01]  /*6c00*/  FMUL.FTZ R168, R170, UR10 ;  /* 0x0000000aaaa87c20 */ /* 0x000fe20008410000 */
[----:B------:R-:W-:Y:S08]  /*6c10*/  MUFU.EX2 R153, R153 ;  /* 0x0000009900997308 */ /* 0x000ff00000000800 */
[----:B------:R-:W1:Y:S08]  /*6c20*/  MUFU.EX2 R168, R168 ;  /* 0x000000a800a87308 */ /* 0x000e700000000800 */
[----:B------:R2:W3:Y:S08]  /*6c30*/  MUFU.TANH R9, R169 ;  /* 0x000000a900097308 */ /* 0x0004f00000002400 */
[----:B------:R-:W4:Y:S01]  /*6c40*/  MUFU.EX2 R154, R154 ;  /* 0x0000009a009a7308 */ /* 0x000f220000000800 */
[----:B--2---:R-:W-:Y:S01]  /*6c50*/  FMNMX.FTZ R169, R11, R8, !PT ;  /* 0x000000080ba97209 */ /* 0x004fe20007810000 */
[----:B-1----:R-:W-:Y:S01]  /*6c60*/  FFMA.FTZ R4, R168, R4, R153 ;  /* 0x00000004a8047223 */ /* 0x002fe20000010099 */
[-C--:B------:R-:W-:Y:S01]  /*6c70*/  FMUL.FTZ R26, R26, R168.reuse ;  /* 0x000000a81a1a7220 */ /* 0x080fe20000410000 */
[-C--:B------:R-:W-:Y:S01]  /*6c80*/  FMUL.FTZ R27, R27, R168.reuse ;  /* 0x000000a81b1b7220 */ /* 0x080fe20000410000 */
[----:B------:R-:W-:Y:S01]  /*6c90*/  FMNMX.FTZ R170, R12, R169, !PT ;  /* 0x000000a90caa7209 */ /* 0x000fe20007810000 */
[-C--:B------:R-:W-:Y:S01]  /*6ca0*/  FMUL.FTZ R30, R30, R168.reuse ;  /* 0x000000a81e1e7220 */ /* 0x080fe20000410000 */
[----:B------:R-:W-:Y:S01]  /*6cb0*/  FMUL.FTZ R31, R31, R168 ;  /* 0x000000a81f1f7220 */ /* 0x000fe20000410000 */
[----:B------:R1:W-:Y:S01]  /*6cc0*/  MUFU.TANH R169, R173 ;  /* 0x000000ad00a97308 */ /* 0x0003e20000002400 */
[----:B------:R-:W-:Y:S01]  /*6cd0*/  FMNMX.FTZ R170, R15, R170, !PT ;  /* 0x000000aa0faa7209 */ /* 0x000fe20007810000 */
[-C--:B------:R-:W-:Y:S01]  /*6ce0*/  FMUL.FTZ R34, R34, R168.reuse ;  /* 0x000000a822227220 */ /* 0x080fe20000410000 */
[----:B---3--:R-:W-:Y:S01]  /*6cf0*/  FSEL R9, R9, -INF , P6 ;  /* 0xff80000009097808 */ /* 0x008fe20003000000 */
[----:B------:R-:W-:Y:S01]  /*6d00*/  FMUL.FTZ R35, R35, R168 ;  /* 0x000000a823237220 */ /* 0x000fe20000410000 */
[----:B------:R-:W-:Y:S01]  /*6d10*/  FMNMX.FTZ R170, R10, R170, !PT ;  /* 0x000000aa0aaa7209 */ /* 0x000fe20007810000 */
[----:B------:R-:W-:Y:S01]  /*6d20*/  FMUL.FTZ R38, R38, R168 ;  /* 0x000000a826267220 */ /* 0x000fe20000410000 */
[----:B------:R-:W-:Y:S01]  /*6d30*/  ISETP.GT.AND P6, PT, R6, 0x28, PT ;  /* 0x000000280600780c */ /* 0x000fe20003fc4270 */
[----:B------:R-:W-:Y:S01]  /*6d40*/  MUFU.EX2 R155, R155 ;  /* 0x0000009b009b7308 */ /* 0x000fe20000000800 */
[----:B------:R-:W-:Y:S01]  /*6d50*/  FMNMX.FTZ R170, R152, R170, !PT ;  /* 0x000000aa98aa7209 */ /* 0x000fe20007810000 */
[C---:B----4-:R-:W-:Y:S01]  /*6d60*/  FADD.FTZ R4, R154.reuse, R4 ;  /* 0x000000049a047221 */ /* 0x050fe20000010000 */
[----:B------:R-:W-:Y:S01]  /*6d70*/  F2FP.F16.F32.PACK_AB R153, R154, R153 ;  /* 0x000000999a99723e */ /* 0x000fe200000000ff */
[----:B------:R-:W-:Y:S01]  /*6d80*/  FMUL.FTZ R39, R39, R168 ;  /* 0x000000a827277220 */ /* 0x000fe20000410000 */
[----:B-1----:R-:W-:Y:S01]  /*6d90*/  FMNMX.FTZ R173, R14, R170, !PT ;  /* 0x000000aa0ead7209 */ /* 0x002fe20007810000 */
[-C--:B------:R-:W-:Y:S01]  /*6da0*/  FMUL.FTZ R42, R42, R168.reuse ;  /* 0x000000a82a2a7220 */ /* 0x080fe20000410000 */
[-C--:B------:R-:W-:Y:S01]  /*6db0*/  FMUL.FTZ R43, R43, R168.reuse ;  /* 0x000000a82b2b7220 */ /* 0x080fe20000410000 */
[----:B------:R1:W2:Y:S01]  /*6dc0*/  MUFU.TANH R154, R172 ;  /* 0x000000ac009a7308 */ /* 0x0002a20000002400 */
[----:B------:R-:W-:Y:S01]  /*6dd0*/  FMNMX.FTZ R173, R21, R173, !PT ;  /* 0x000000ad15ad7209 */ /* 0x000fe20007810000 */
[-C--:B------:R-:W-:Y:S01]  /*6de0*/  FMUL.FTZ R46, R46, R168.reuse ;  /* 0x000000a82e2e7220 */ /* 0x080fe20000410000 */
[-C--:B------:R-:W-:Y:S01]  /*6df0*/  FMUL.FTZ R47, R47, R168.reuse ;  /* 0x000000a82f2f7220 */ /* 0x080fe20000410000 */
[-C--:B------:R-:W-:Y:S01]  /*6e00*/  FMUL.FTZ R50, R50, R168.reuse ;  /* 0x000000a832327220 */ /* 0x080fe20000410000 */
[----:B------:R-:W-:Y:S01]  /*6e10*/  FMNMX.FTZ R173, R13, R173, !PT ;  /* 0x000000ad0dad7209 */ /* 0x000fe20007810000 */
[-C--:B------:R-:W-:Y:S01]  /*6e20*/  FMUL.FTZ R51, R51, R168.reuse ;  /* 0x000000a833337220 */ /* 0x080fe20000410000 */
[-C--:B------:R-:W-:Y:S01]  /*6e30*/  FMUL.FTZ R54, R54, R168.reuse ;  /* 0x000000a836367220 */ /* 0x080fe20000410000 */
[----:B------:R-:W3:Y:S01]  /*6e40*/  MUFU.TANH R170, R177 ;  /* 0x000000b100aa7308 */ /* 0x000ee20000002400 */
[----:B-1----:R-:W-:Y:S01]  /*6e50*/  FMUL.FTZ R172, R176, UR25 ;  /* 0x00000019b0ac7c20 */ /* 0x002fe20008410000 */
[----:B------:R-:W-:Y:S01]  /*6e60*/  FMNMX.FTZ R174, R20, R173, !PT ;  /* 0x000000ad14ae7209 */ /* 0x000fe20007810000 */
[-C--:B------:R-:W-:Y:S01]  /*6e70*/  FMUL.FTZ R55, R55, R168.reuse ;  /* 0x000000a837377220 */ /* 0x080fe20000410000 */
[-C--:B------:R-:W-:Y:S01]  /*6e80*/  FMUL.FTZ R58, R58, R168.reuse ;  /* 0x000000a83a3a7220 */ /* 0x080fe20000410000 */
[----:B------:R-:W-:Y:S01]  /*6e90*/  FMUL.FTZ R59, R59, R168 ;  /* 0x000000a83b3b7220 */ /* 0x000fe20000410000 */
[----:B------:R-:W-:Y:S01]  /*6ea0*/  FMNMX.FTZ R175, R9, R174, !PT ;  /* 0x000000ae09af7209 */ /* 0x000fe20007810000 */
[-C--:B------:R-:W-:Y:S01]  /*6eb0*/  FMUL.FTZ R62, R62, R168.reuse ;  /* 0x000000a83e3e7220 */ /* 0x080fe20000410000 */
[----:B------:R-:W1:Y:S01]  /*6ec0*/  MUFU.TANH R172, R172 ;  /* 0x000000ac00ac7308 */ /* 0x000e620000002400 */
[----:B--2---:R-:W-:Y:S01]  /*6ed0*/  FSEL R173, R154, -INF , P6 ;  /* 0xff8000009aad7808 */ /* 0x004fe20003000000 */
[-C--:B------:R-:W-:Y:S01]  /*6ee0*/  FMUL.FTZ R63, R63, R168.reuse ;  /* 0x000000a83f3f7220 */ /* 0x080fe20000410000 */
[----:B------:R-:W-:Y:S01]  /*6ef0*/  FSEL R154, R169, -INF , P5 ;  /* 0xff800000a99a7808 */ /* 0x000fe20002800000 */
[-C--:B------:R-:W-:Y:S01]  /*6f00*/  FMUL.FTZ R66, R66, R168.reuse ;  /* 0x000000a842427220 */ /* 0x080fe20000410000 */
[----:B------:R-:W-:Y:S01]  /*6f10*/  FMNMX.FTZ R175, R173, R175, !PT ;  /* 0x000000afadaf7209 */ /* 0x000fe20007810000 */
[-C--:B------:R-:W-:Y:S01]  /*6f20*/  FMUL.FTZ R67, R67, R168.reuse ;  /* 0x000000a843437220 */ /* 0x080fe20000410000 */
[-C--:B------:R-:W-:Y:S01]  /*6f30*/  FMUL.FTZ R70, R70, R168.reuse ;  /* 0x000000a846467220 */ /* 0x080fe20000410000 */
[----:B------:R-:W2:Y:S01]  /*6f40*/  MUFU.TANH R6, R180 ;  /* 0x000000b400067308 */ /* 0x000ea20000002400 */
[----:B------:R-:W-:Y:S01]  /*6f50*/  FMNMX.FTZ R175, R154, R175, !PT ;  /* 0x000000af9aaf7209 */ /* 0x000fe20007810000 */
[-C--:B------:R-:W-:Y:S01]  /*6f60*/  FMUL.FTZ R71, R71, R168.reuse ;  /* 0x000000a847477220 */ /* 0x080fe20000410000 */
[----:B---3--:R-:W-:Y:S01]  /*6f70*/  FSEL R169, R170, -INF , P3 ;  /* 0xff800000aaa97808 */ /* 0x008fe20001800000 */
[-C--:B------:R-:W-:Y:S01]  /*6f80*/  FMUL.FTZ R74, R74, R168.reuse ;  /* 0x000000a84a4a7220 */ /* 0x080fe20000410000 */
[-C--:B------:R-:W-:Y:S01]  /*6f90*/  FMUL.FTZ R75, R75, R168.reuse ;  /* 0x000000a84b4b7220 */ /* 0x080fe20000410000 */
[-C--:B------:R-:W-:Y:S01]  /*6fa0*/  FMUL.FTZ R78, R78, R168.reuse ;  /* 0x000000a84e4e7220 */ /* 0x080fe20000410000 */
[-C--:B------:R-:W-:Y:S01]  /*6fb0*/  FMUL.FTZ R79, R79, R168.reuse ;  /* 0x000000a84f4f7220 */ /* 0x080fe20000410000 */
[----:B------:R-:W3:Y:S01]  /*6fc0*/  MUFU.TANH R174, R181 ;  /* 0x000000b500ae7308 */ /* 0x000ee20000002400 */
[----:B-1----:R-:W-:Y:S01]  /*6fd0*/  FSEL R172, R172, -INF , P4 ;  /* 0xff800000acac7808 */ /* 0x002fe20002000000 */
[-C--:B------:R-:W-:Y:S01]  /*6fe0*/  FMUL.FTZ R82, R82, R168.reuse ;  /* 0x000000a852527220 */ /* 0x080fe20000410000 */
[-C--:B------:R-:W-:Y:S01]  /*6ff0*/  FMUL.FTZ R83, R83, R168.reuse ;  /* 0x000000a853537220 */ /* 0x080fe20000410000 */
[-C--:B------:R-:W-:Y:S01]  /*7000*/  FMUL.FTZ R86, R86, R168.reuse ;  /* 0x000000a856567220 */ /* 0x080fe20000410000 */
[----:B------:R-:W-:Y:S01]  /*7010*/  FMNMX.FTZ R175, R172, R175, !PT ;  /* 0x000000afacaf7209 */ /* 0x000fe20007810000 */
[-C--:B------:R-:W-:Y:S01]  /*7020*/  FMUL.FTZ R87, R87, R168.reuse ;  /* 0x000000a857577220 */ /* 0x080fe20000410000 */
[-C--:B------:R-:W-:Y:S01]  /*7030*/  FMUL.FTZ R90, R90, R168.reuse ;  /* 0x000000a85a5a7220 */ /* 0x080fe20000410000 */
[----:B------:R-:W-:Y:S01]  /*7040*/  MUFU.EX2 R156, R156 ;  /* 0x0000009c009c7308 */ /* 0x000fe20000000800 */
[----:B--2---:R-:W-:Y:S01]  /*7050*/  FSEL R170, R6, -INF , P2 ;  /* 0xff80000006aa7808 */ /* 0x004fe20001000000 */
[-C--:B------:R-:W-:Y:S01]  /*7060*/  FMUL.FTZ R91, R91, R168.reuse ;  /* 0x000000a85b5b7220 */ /* 0x080fe20000410000 */
[----:B------:R-:W-:Y:S01]  /*7070*/  FMNMX.FTZ R175, R169, R175, !PT ;  /* 0x000000afa9af7209 */ /* 0x000fe20007810000 */
[-C--:B------:R-:W-:Y:S01]  /*7080*/  FMUL.FTZ R94, R94, R168.reuse ;  /* 0x000000a85e5e7220 */ /* 0x080fe20000410000 */
[-C--:B------:R-:W-:Y:S01]  /*7090*/  FMUL.FTZ R95, R95, R168.reuse ;  /* 0x000000a85f5f7220 */ /* 0x080fe20000410000 */
[-C--:B------:R-:W-:Y:S01]  /*70a0*/  FMUL.FTZ R98, R98, R168.reuse ;  /* 0x000000a862627220 */ /* 0x080fe20000410000 */
[----:B------:R-:W-:Y:S01]  /*70b0*/  FMNMX.FTZ R6, R170, R175, !PT ;  /* 0x000000afaa067209 */ /* 0x000fe20007810000 */
[----:B------:R-:W-:Y:S01]  /*70c0*/  MUFU.EX2 R157, R157 ;  /* 0x0000009d009d7308 */ /* 0x000fe20000000800 */
[----:B---3--:R-:W-:Y:S01]  /*70d0*/  FSEL R174, R174, -INF , P1 ;  /* 0xff800000aeae7808 */ /* 0x008fe20000800000 */
[-C--:B------:R-:W-:Y:S01]  /*70e0*/  FMUL.FTZ R99, R99, R168.reuse ;  /* 0x000000a863637220 */ /* 0x080fe20000410000 */
[----:B------:R-:W-:Y:S01]  /*70f0*/  ISETP.NE.AND P1, PT, R17, RZ, PT ;  /* 0x000000ff1100720c */ /* 0x000fe20003f25270 */
[----:B------:R-:W-:Y:S01]  /*7100*/  FMUL.FTZ R102, R102, R168 ;  /* 0x000000a866667220 */ /* 0x000fe20000410000 */
[----:B------:R-:W-:Y:S01]  /*7110*/  FMNMX.FTZ R6, R174, R6, !PT ;  /* 0x00000006ae067209 */ /* 0x000fe20007810000 */
[-C--:B------:R-:W-:Y:S01]  /*7120*/  FMUL.FTZ R103, R103, R168.reuse ;  /* 0x000000a867677220 */ /* 0x080fe20000410000 */
[-C--:B------:R-:W-:Y:S01]  /*7130*/  FMUL.FTZ R106, R106, R168.reuse ;  /* 0x000000a86a6a7220 */ /* 0x080fe20000410000 */
[----:B------:R-:W-:Y:S01]  /*7140*/  MUFU.EX2 R158, R158 ;  /* 0x0000009e009e7308 */ /* 0x000fe20000000800 */
[-C--:B------:R-:W-:Y:S01]  /*7150*/  FMUL.FTZ R107, R107, R168.reuse ;  /* 0x000000a86b6b7220 */ /* 0x080fe20000410000 */
[----:B------:R-:W1:Y:S01]  /*7160*/  SHFL.BFLY PT, R175, R6, 0x2, 0x1f ;  /* 0x0c401f0006af7f89 */ /* 0x000e6200000e0000 */
        /* <DEDUP_REMOVED lines=23> */
[----:B-1----:R-:W-:Y:S01]  /*72e0*/  FMNMX.FTZ R6, R6, R175, !PT ;  /* 0x000000af06067209 */ /* 0x002fe20007810000 */
[-C--:B------:R-:W-:Y:S01]  /*72f0*/  FMUL.FTZ R150, R150, R168.reuse ;  /* 0x000000a896967220 */ /* 0x080fe20000410000 */
[----:B------:R-:W-:-:S03]  /*7300*/  FMUL.FTZ R151, R151, R168 ;  /* 0x000000a897977220 */ /* 0x000fc60000410000 */
[----:B------:R-:W1:Y:S01]  /*7310*/  SHFL.BFLY PT, R175, R6, 0x1, 0x1f ;  /* 0x0c201f0006af7f89 */ /* 0x000e6200000e0000 */
[----:B------:R-:W-:Y:S08]  /*7320*/  MUFU.EX2 R162, R162 ;  /* 0x000000a200a27308 */ /* 0x000ff00000000800 */
[----:B------:R-:W-:Y:S08]  /*7330*/  MUFU.EX2 R163, R163 ;  /* 0x000000a300a37308 */ /* 0x000ff00000000800 */
[----:B------:R-:W-:Y:S01]  /*7340*/  MUFU.EX2 R164, R164 ;  /* 0x000000a400a47308 */ /* 0x000fe20000000800 */
[----:B-1----:R-:W-:-:S07]  /*7350*/  FMNMX.FTZ R6, R6, R175, !PT ;  /* 0x000000af06067209 */ /* 0x002fce0007810000 */
[----:B------:R-:W-:Y:S01]  /*7360*/  MUFU.EX2 R165, R165 ;  /* 0x000000a500a57308 */ /* 0x000fe20000000800 */
[----:B------:R-:W-:-:S04]  /*7370*/  FSETP.NEU.FTZ.AND P2, PT, R6, -INF , PT ;  /* 0xff8000000600780b */ /* 0x000fc80003f5d000 */
[----:B------:R-:W-:-:S03]  /*7380*/  FSEL R175, R6, RZ, P2 ;  /* 0x000000ff06af7208 */ /* 0x000fc60001000000 */
[----:B------:R-:W-:Y:S02]  /*7390*/  MUFU.EX2 R166, R166 ;  /* 0x000000a600a67308 */ /* 0x000fe40000000800 */
[----:B------:R-:W-:-:S04]  /*73a0*/  FADD.FTZ R175, -R175, R8 ;  /* 0x00000008afaf7221 */ /* 0x000fc80000010100 */
[----:B------:R-:W-:Y:S01]  /*73b0*/  FMUL.FTZ R8, R175, UR10 ;  /* 0x0000000aaf087c20 */ /* 0x000fe20008410000 */
[----:B------:R-:W-:Y:S01]  /*73c0*/  IMAD.U32 R175, RZ, RZ, UR24 ;  /* 0x00000018ffaf7e24 */ /* 0x000fe2000f8e00ff */
[----:B------:R-:W-:Y:S03]  /*73d0*/  MUFU.EX2 R167, R167 ;  /* 0x000000a700a77308 */ /* 0x000fe60000000800 */
[----:B------:R-:W-:-:S05]  /*73e0*/  @!P1 IMAD R175, R175, 0x40, R16 ;  /* 0x00000040afaf9824 */ /* 0x000fca00078e0210 */
[----:B------:R-:W1:Y:S01]  /*73f0*/  MUFU.EX2 R8, R8 ;  /* 0x0000000800087308 */ /* 0x000e620000000800 */
[----:B------:R-:W-:-:S05]  /*7400*/  @!P1 LEA R175, R175, UR40, 0x2 ;  /* 0x00000028afaf9c11 */ /* 0x000fca000f8e10ff */
[----:B------:R-:W-:Y:S02]  /*7410*/  @!P1 STS [R175+0x28820], R168 ;  /* 0x028820a8af009388 */ /* 0x000fe40000000800 */
[----:B------:R-:W-:Y:S02]  /*7420*/  MUFU.EX2 R171, R171 ;  /* 0x000000ab00ab7308 */ /* 0x000fe40000000800 */
        /* <DEDUP_REMOVED lines=10> */
[----:B-1----:R-:W-:Y:S01]  /*74d0*/  FMUL.FTZ R175, R6, UR10 ;  /* 0x0000000a06af7c20 */ /* 0x002fe20008410000 */
[-C--:B------:R-:W-:Y:S01]  /*74e0*/  FMUL.FTZ R41, R41, R8.reuse ;  /* 0x0000000829297220 */ /* 0x080fe20000410000 */
[-C--:B------:R-:W-:Y:S01]  /*74f0*/  FMUL.FTZ R44, R44, R8.reuse ;  /* 0x000000082c2c7220 */ /* 0x080fe20000410000 */
[-C--:B------:R-:W-:Y:S01]  /*7500*/  FMUL.FTZ R45, R45, R8.reuse ;  /* 0x000000082d2d7220 */ /* 0x080fe20000410000 */
[-C--:B------:R-:W-:Y:S01]  /*7510*/  FMUL.FTZ R48, R48, R8.reuse ;  /* 0x0000000830307220 */ /* 0x080fe20000410000 */
[----:B------:R-:W-:Y:S01]  /*7520*/  FSEL R175, R175, RZ, P2 ;  /* 0x000000ffafaf7208 */ /* 0x000fe20001000000 */
[-C--:B------:R-:W-:Y:S01]  /*7530*/  FMUL.FTZ R49, R49, R8.reuse ;  /* 0x0000000831317220 */ /* 0x080fe20000410000 */
[-C--:B------:R-:W-:Y:S01]  /*7540*/  FMUL.FTZ R52, R52, R8.reuse ;  /* 0x0000000834347220 */ /* 0x080fe20000410000 */
[-C--:B------:R-:W-:Y:S01]  /*7550*/  FMUL.FTZ R53, R53, R8.reuse ;  /* 0x0000000835357220 */ /* 0x080fe20000410000 */
[-C--:B------:R-:W-:Y:S01]  /*7560*/  FMUL.FTZ R56, R56, R8.reuse ;  /* 0x0000000838387220 */ /* 0x080fe20000410000 */
        /* <DEDUP_REMOVED lines=17> */
[----:B------:R-:W-:Y:S01]  /*7680*/  FFMA.FTZ R174, R174, UR10, -R175 ;  /* 0x0000000aaeae7c23 */ /* 0x000fe200080108af */
[-C--:B------:R-:W-:Y:S01]  /*7690*/  FMUL.FTZ R57, R57, R8.reuse ;  /* 0x0000000839397220 */ /* 0x080fe20000410000 */
[-C--:B------:R-:W-:Y:S01]  /*76a0*/  FMUL.FTZ R60, R60, R8.reuse ;  /* 0x000000083c3c7220 */ /* 0x080fe20000410000 */
[-C--:B------:R-:W-:Y:S01]  /*76b0*/  FMUL.FTZ R61, R61, R8.reuse ;  /* 0x000000083d3d7220 */ /* 0x080fe20000410000 */
[-C--:B------:R-:W-:Y:S01]  /*76c0*/  FMUL.FTZ R64, R64, R8.reuse ;  /* 0x0000000840407220 */ /* 0x080fe20000410000 */
[----:B------:R-:W3:Y:S01]  /*76d0*/  MUFU.EX2 R15, R15 ;  /* 0x0000000f000f7308 */ /* 0x000ee20000000800 */
[----:B-1----:R-:W-:Y:S01]  /*76e0*/  FFMA.FTZ R5, R8, R5, R11 ;  /* 0x0000000508057223 */ /* 0x002fe2000001000b */
        /* <DEDUP_REMOVED lines=16> */
[----:B------:R-:W-:Y:S01]  /*77f0*/  FADD.FTZ R5, R155, R4 ;  /* 0x000000049b057221 */ /* 0x000fe20000010000 */
[----:B------:R-:W-:Y:S01]  /*7800*/  F2FP.F16.F32.PACK_AB R155, R156, R155 ;  /* 0x0000009b9c9b723e */ /* 0x000fe200000000ff */
[-C--:B------:R-:W-:Y:S01]  /*7810*/  FMUL.FTZ R88, R88, R8.reuse ;  /* 0x0000000858587220 */ /* 0x080fe20000410000 */
[-C--:B------:R-:W-:Y:S01]  /*7820*/  FMUL.FTZ R89, R89, R8.reuse ;  /* 0x0000000859597220 */ /* 0x080fe20000410000 */
[----:B------:R-:W-:Y:S01]  /*7830*/  FADD.FTZ R5, R156, R5 ;  /* 0x000000059c057221 */ /* 0x000fe20000010000 */
[-C--:B------:R-:W-:Y:S01]  /*7840*/  FMUL.FTZ R92, R92, R8.reuse ;  /* 0x000000085c5c7220 */ /* 0x080fe20000410000 */
[----:B------:R-:W3:Y:S01]  /*7850*/  MUFU.EX2 R14, R14 ;  /* 0x0000000e000e7308 */ /* 0x000ee20000000800 */
[----:B-1----:R-:W-:Y:S01]  /*7860*/  FADD.FTZ R4, R10, R12 ;  /* 0x0000000c0a047221 */ /* 0x002fe20000010000 */
[----:B------:R-:W-:Y:S01]  /*7870*/  FADD.FTZ R5, R157, R5 ;  /* 0x000000059d057221 */ /* 0x000fe20000010000 */
[----:B------:R-:W-:Y:S01]  /*7880*/  F2FP.F16.F32.PACK_AB R157, R158, R157 ;  /* 0x0000009d9e9d723e */ /* 0x000fe200000000ff */
[-C--:B------:R-:W-:Y:S01]  /*7890*/  FMUL.FTZ R93, R93, R8.reuse ;  /* 0x000000085d5d7220 */ /* 0x080fe20000410000 */
[-C--:B------:R-:W-:Y:S01]  /*78a0*/  FMUL.FTZ R96, R96, R8.reuse ;  /* 0x0000000860607220 */ /* 0x080fe20000410000 */
[----:B------:R-:W-:Y:S01]  /*78b0*/  FADD.FTZ R5, R158, R5 ;  /* 0x000000059e057221 */ /* 0x000fe20000010000 */
[-C--:B------:R-:W-:Y:S01]  /*78c0*/  FMUL.FTZ R97, R97, R8.reuse ;  /* 0x0000000861617220 */ /* 0x080fe20000410000 */
[----:B------:R-:W1:Y:S01]  /*78d0*/  MUFU.EX2 R21, R21 ;  /* 0x0000001500157308 */ /* 0x000e620000000800 */
        /* <DEDUP_REMOVED lines=9> */
[----:B------:R-:W-:Y:S01]  /*7970*/  FADD.FTZ R5, R161, R5 ;  /* 0x00000005a1057221 */ /* 0x000fe20000010000 */
[----:B------:R-:W-:Y:S01]  /*7980*/  F2FP.F16.F32.PACK_AB R156, R14, R176 ;  /* 0x000000b00e9c723e */ /* 0x000fe200000000ff */
[-C--:B------:R-:W-:Y:S01]  /*7990*/  FMUL.FTZ R105, R105, R8.reuse ;  /* 0x0000000869697220 */ /* 0x080fe20000410000 */
[C---:B------:R-:W-:Y:S01]  /*79a0*/  F2FP.F16.F32.PACK_AB R161, R162.reuse, R161 ;  /* 0x000000a1a2a1723e */ /* 0x040fe200000000ff */
        /* <DEDUP_REMOVED lines=15> */
[C---:B------:R-:W-:Y:S01]  /*7aa0*/  F2FP.F16.F32.PACK_AB R165, R166.reuse, R165 ;  /* 0x000000a5a6a5723e */ /* 0x040fe200000000ff */
        /* <DEDUP_REMOVED lines=10> */
[----:B------:R3:W4:Y:S01]  /*7b50*/  MUFU.EX2 R11, R154 ;  /* 0x0000009a000b7308 */ /* 0x0007220000000800 */
        /* <DEDUP_REMOVED lines=9> */
[----:B---3--:R-:W-:Y:S01]  /*7bf0*/  F2FP.F16.F32.PACK_AB R154, R10, R15 ;  /* 0x0000000f0a9a723e */ /* 0x008fe200000000ff */
[----:B------:R-:W-:Y:S01]  /*7c00*/  BAR.SYNC.DEFER_BLOCKING 0xf, 0x100 ;  /* 0x03c4000000007b1d */ /* 0x000fe20000010000 */
[-C--:B------:R-:W-:Y:S01]  /*7c10*/  FMUL.FTZ R141, R141, R8.reuse ;  /* 0x000000088d8d7220 */ /* 0x080fe20000410000 */
[-C--:B------:R-:W-:Y:S01]  /*7c20*/  FMUL.FTZ R144, R144, R8.reuse ;  /* 0x0000000890907220 */ /* 0x080fe20000410000 */
[-C--:B------:R-:W-:Y:S01]  /*7c30*/  FMUL.FTZ R145, R145, R8.reuse ;  /* 0x0000000891917220 */ /* 0x080fe20000410000 */
[-C--:B------:R-:W-:Y:S01]  /*7c40*/  FMUL.FTZ R148, R148, R8.reuse ;  /* 0x0000000894947220 */ /* 0x080fe20000410000 */
[----:B------:R-:W-:Y:S01]  /*7c50*/  FMUL.FTZ R149, R149, R8 ;  /* 0x0000000895957220 */ /* 0x000fe20000410000 */
[----:B------:R-:W2:Y:S01]  /*7c60*/  MUFU.EX2 R169, R169 ;  /* 0x000000a900a97308 */ /* 0x000ea20000000800 */
[C---:B----4-:R-:W-:Y:S01]  /*7c70*/  FADD.FTZ R4, R11.reuse, R4 ;  /* 0x000000040b047221 */ /* 0x050fe20000010000 */
[----:B------:R-:W-:-:S06]  /*7c80*/  F2FP.F16.F32.PACK_AB R162, R11, R173 ;  /* 0x000000ad0ba2723e */ /* 0x000fcc00000000ff */
[----:B------:R-:W3:Y:S01]  /*7c90*/  MUFU.EX2 R170, R170 ;  /* 0x000000aa00aa7308 */ /* 0x000ee20000000800 */
[----:B-1----:R-:W-:-:S07]  /*7ca0*/  FADD.FTZ R4, R172, R4 ;  /* 0x00000004ac047221 */ /* 0x002fce0000010000 */
[----:B------:R-:W1:Y:S01]  /*7cb0*/  MUFU.EX2 R174, R174 ;  /* 0x000000ae00ae7308 */ /* 0x000e620000000800 */
[C---:B--2---:R-:W-:Y:S01]  /*7cc0*/  FADD.FTZ R4, R169.reuse, R4 ;  /* 0x00000004a9047221 */ /* 0x044fe20000010000 */
[----:B------:R-:W-:Y:S01]  /*7cd0*/  F2FP.F16.F32.PACK_AB R164, R169, R172 ;  /* 0x000000aca9a4723e */ /* 0x000fe200000000ff */
[----:B------:R2:W-:Y:S04]  /*7ce0*/  STSM.16.M88.4 [R18+0x26800], R152 ;  /* 0x0268009812007844 */ /* 0x0005e80000000200 */
[----:B------:R2:W-:Y:S01]  /*7cf0*/  STSM.16.M88.4 [R19], R156 ;  /* 0x0000009c13007844 */ /* 0x0005e20000000200 */
[----:B---3--:R-:W-:Y:S01]  /*7d00*/  FADD.FTZ R9, R170, R4 ;  /* 0x00000004aa097221 */ /* 0x008fe20000010000 */
[----:B------:R-:W-:Y:S01]  /*7d10*/  FADD.FTZ R4, R167, R5 ;  /* 0x00000005a7047221 */ /* 0x000fe20000010000 */
[C---:B------:R-:W-:Y:S01]  /*7d20*/  F2FP.F16.F32.PACK_AB R167, R171.reuse, R167 ;  /* 0x000000a7aba7723e */ /* 0x040fe200000000ff */
[----:B------:R2:W-:Y:S02]  /*7d30*/  STSM.16.M88.4 [R23], R160 ;  /* 0x000000a017007844 */ /* 0x0005e40000000200 */
[----:B------:R-:W-:Y:S01]  /*7d40*/  FADD.FTZ R4, R171, R4 ;  /* 0x00000004ab047221 */ /* 0x000fe20000010000 */
[C---:B-1----:R-:W-:Y:S01]  /*7d50*/  F2FP.F16.F32.PACK_AB R166, R174.reuse, R170 ;  /* 0x000000aaaea6723e */ /* 0x042fe200000000ff */
[----:B------:R-:W-:-:S04]  /*7d60*/  FADD.FTZ R5, R174, R9 ;  /* 0x00000009ae057221 */ /* 0x000fc80000010000 */
[----:B------:R2:W-:Y:S01]  /*7d70*/  STSM.16.M88.4 [R22], R164 ;  /* 0x000000a416007844 */ /* 0x0005e20000000200 */
[----:B------:R-:W-:Y:S05]  /*7d80*/  @!P0 BRA `(.L_x_4450) ;  /* 0x0000000000048947 */ /* 0x000fea0003800000 */
[----:B------:R-:W-:Y:S01]  /*7d90*/  BPT.TRAP 0x1 ;  /* 0x000000040000795c */ /* 0x000fe20000300000 */
.L_x_4450:
[----:B------:R1:W3:Y:S01]  /*7da0*/  SYNCS.PHASECHK.TRANS64.TRYWAIT P1, [UR23+0x28c50], R7 ;  /* 0x028c5007ff0075a7 */ /* 0x0002e20008020157 */
[----:B------:R-:W-:Y:S05]  /*7db0*/  @!P0 BRA `(.L_x_4451) ;  /* 0x0000000000048947 */ /* 0x000fea0003800000 */
[----:B------:R-:W-:Y:S01]  /*7dc0*/  BPT.TRAP 0x1 ;  /* 0x000000040000795c */ /* 0x000fe20000300000 */
.L_x_4451:
[----:B---3--:R-:W-:Y:S05]  /*7dd0*/  @P1 BRA `(.L_x_4452) ;  /* 0x0000000000081947 */ /* 0x008fea0003800000 */
[----:B------:R-:W3:Y:S02]  /*7de0*/  SYNCS.PHASECHK.TRANS64.TRYWAIT P1, [UR23+0x28c50], R7 ;  /* 0x028c5007ff0075a7 */ /* 0x000ee40008020157 */
[----:B---3--:R-:W-:Y:S05]  /*7df0*/  @!P1 BRA `(.L_x_4453) ;  /* 0x000000d8008c9947 */ /* 0x008fea0003800000 */
.L_x_4452:
        /* <DEDUP_REMOVED lines=34> */
.L_x_4454:
[----:B------:R-:W-:Y:S01]  /*8020*/  UISETP.GT.AND UP0, UPT, UR21, UR20, UPT ;  /* 0x000000141500728c */ /* 0x000fe2000bf04270 */
[----:B------:R-:W-:Y:S01]  /*8030*/  IMAD.MOV.U32 R9, RZ, RZ, R3 ;  /* 0x000000ffff097224 */ /* 0x000fe200078e0003 */
[----:B------:R-:W-:Y:S01]  /*8040*/  UIADD3 UR23, UR23, 0x28c60, URZ ;  /* 0x00028c6017177890 */ /* 0x000fe2000fffe03f */
[----:B---3--:R-:W-:Y:S01]  /*8050*/  IMAD.MOV.U32 R8, RZ, RZ, R6 ;  /* 0x000000ffff087224 */ /* 0x008fe200078e0006 */
[----:B------:R-:W-:Y:S02]  /*8060*/  UIADD3 UR21, UR21, -0x1, URZ ;  /* 0xffffffff15157890 */ /* 0x000fe4000fffe03f */
[----:B------:R-:W-:Y:S01]  /*8070*/  PLOP3.LUT P1, PT, PT, PT, UP0, 0x80, 0x0 ;  /* 0x000000000000781c */ /* 0x000fe20003f2f008 */
[----:B------:R-:W-:Y:S01]  /*8080*/  UPRMT UR23, UR39, 0x654, UR23 ;  /* 0x0000065427177896 */ /* 0x000fe20008000017 */
[----:B------:R-:W-:-:S08]  /*8090*/  UMOV UR24, UR37 ;  /* 0x0000002500187c82 */ /* 0x000fd00008000000 */
[----:B------:R-:W-:Y:S03]  /*80a0*/  SYNCS.ARRIVE.TRANS64.RED.A1T0 RZ, [UR23], RZ ;  /* 0x000000ffffff79a7 */ /* 0x000fe60008100417 */
[----:B------:R-:W-:Y:S05]  /*80b0*/  @P1 BRA `(.L_x_4455) ;  /* 0xffffffdc007c1947 */ /* 0x000fea000383ffff */
.L_x_4444:
[----:B------:R-:W-:-:S06]  /*80c0*/  UISETP.GE.AND UP0, UPT, UR21, UR48, UPT ;  /* 0x000000301500728c */ /* 0x000fcc000bf06270 */
[----:B------:R-:W-:-:S13]  /*80d0*/  PLOP3.LUT P1, PT, PT, PT, UP0, 0x80, 0x0 ;  /* 0x000000000000781c */ /* 0x000fda0003f2f008 */
[----:B------:R-:W-:Y:S05]  /*80e0*/  @!P1 BRA `(.L_x_4456) ;  /* 0x0000001c003c9947 */ /* 0x000fea0003800000 */
[----:B0-2---:R-:W-:Y:S01]  /*80f0*/  IMAD.MOV.U32 R8, RZ, RZ, R3 ;  /* 0x000000ffff087224 */ /* 0x005fe200078e0003 */
[----:B------:R-:W-:Y:S01]  /*8100*/  UMOV UR23, UR37 ;  /* 0x0000002500177c82 */ /* 0x000fe20008000000 */
[----:B------:R-:W-:Y:S01]  /*8110*/  IMAD.MOV.U32 R9, RZ, RZ, R6 ;  /* 0x000000ffff097224 */ /* 0x000fe200078e0006 */
[----:B------:R-:W-:Y:S01]  /*8120*/  ULDC UR24, c[0x0][0x9d8] ;  /* 0x0002760000187ab9 */ /* 0x000fe20000000800 */
[----:B------:R-:W-:-:S05]  /*8130*/  ULDC UR20, c[0x0][0x988] ;  /* 0x0002620000147ab9 */ /* 0x000fca0000000800 */
.L_x_4467:
[----:B------:R-:W-:-:S04]  /*8140*/  UIADD3 UR37, UR23, 0x1, URZ ;  /* 0x0000000117257890 */ /* 0x000fc8000fffe03f */
[----:B------:R-:W-:-:S04]  /*8150*/  UISETP.NE.AND UP0, UPT, UR37, 0x2, UPT ;  /* 0x000000022500788c */ /* 0x000fc8000bf05270 */
[----:B------:R-:W-:Y:S02]  /*8160*/  USEL UR6, URZ, 0x1, UP0 ;  /* 0x000000013f067887 */ /* 0x000fe40008000000 */
[----:B------:R-:W-:Y:S02]  /*8170*/  USEL UR37, UR37, URZ, UP0 ;  /* 0x0000003f25257287 */ /* 0x000fe40008000000 */
[----:B------:R-:W-:Y:S01]  /*8180*/  ULOP3.LUT UR36, UR36, UR6, URZ, 0x3c, !UPT ;  /* 0x0000000624247292 */ /* 0x000fe2000f8e3c3f */
[----:B0-2---:R-:W-:Y:S11]  /*8190*/  @!P0 BRA `(.L_x_4457) ;  /* 0x0000000000048947 */ /* 0x005ff60003800000 */
[----:B------:R-:W-:Y:S01]  /*81a0*/  BPT.TRAP 0x1 ;  /* 0x000000040000795c */ /* 0x000fe20000300000 */
.L_x_4457:
[----:B------:R-:W-:Y:S01]  /*81b0*/  ULEA UR22, UR37, UR40, 0x3 ;  /* 0x0000002825167291 */ /* 0x000fe2000f8e183f */
[----:B-1----:R-:W-:-:S05]  /*81c0*/  IMAD.U32 R7, RZ, RZ, UR36 ;  /* 0x00000024ff077e24 */ /* 0x002fca000f8e00ff */
[----:B------:R-:W-:-:S04]  /*81d0*/  SHF.L.U32 R7, R7, 0x1f, RZ ;  /* 0x0000001f07077819 */ /* 0x000fc800000006ff */
[----:B------:R0:W1:Y:S01]  /*81e0*/  SYNCS.PHASECHK.TRANS64.TRYWAIT P1, [UR22+0x28c30], R7 ;  /* 0x028c3007ff0075a7 */ /* 0x0000620008020156 */
[----:B------:R-:W-:Y:S05]  /*81f0*/  @!P0 BRA `(.L_x_4458) ;  /* 0x0000000000048947 */ /* 0x000fea0003800000 */
[----:B------:R-:W-:Y:S01]  /*8200*/  BPT.TRAP 0x1 ;  /* 0x000000040000795c */ /* 0x000fe20000300000 */
.L_x_4458:
[----:B-1----:R-:W-:Y:S05]  /*8210*/  @P1 BRA `(.L_x_4459) ;  /* 0x0000000000081947 */ /* 0x002fea0003800000 */
[----:B------:R-:W1:Y:S02]  /*8220*/  SYNCS.PHASECHK.TRANS64.TRYWAIT P1, [UR22+0x28c30], R7 ;  /* 0x028c3007ff0075a7 */ /* 0x000e640008020156 */
[----:B-1----:R-:W-:Y:S05]  /*8230*/  @!P1 BRA `(.L_x_4460) ;  /* 0x000000d400949947 */ /* 0x002fea0003800000 */
.L_x_4459:
        /* <DEDUP_REMOVED lines=23> */
.L_x_4461:
        /* <DEDUP_REMOVED lines=297> */
[----:B------:R-:W-:Y:S01]  /*9640*/  FADD.FTZ R4, R21, R4 ;  /* 0x0000000415047221 */ /* 0x000fe20000010000 */
[-C--:B------:R-:W-:Y:S01]  /*9650*/  FMUL.FTZ R91, R91, R10.reuse ;  /* 0x0000000a5b5b7220 */ /* 0x080fe20000410000 */
[-C--:B------:R-:W-:Y:S01]  /*9660*/  FMUL.FTZ R94, R94, R10.reuse ;  /* 0x0000000a5e5e7220 */ /* 0x080fe20000410000 */
[----:B------:R-:W1:Y:S01]  /*9670*/  MUFU.EX2 R12, R12 ;  /* 0x0000000c000c7308 */ /* 0x000e620000000800 */
[----:B--2---:R-:W-:Y:S01]  /*9680*/  FADD.FTZ R11, R159, R11 ;  /* 0x0000000b9f0b7221 */ /* 0x004fe20000010000 */
[----:B------:R-:W-:Y:S01]  /*9690*/  FADD.FTZ R4, R168, R4 ;  /* 0x00000004a8047221 */ /* 0x000fe20000010000 */
[----:B---3--:R-:W-:Y:S01]  /*96a0*/  F2FP.F16.F32.PACK_AB R158, R20, R15 ;  /* 0x0000000f149e723e */ /* 0x008fe200000000ff */
[-C--:B------:R-:W-:Y:S01]  /*96b0*/  FMUL.FTZ R95, R95, R10.reuse ;  /* 0x0000000a5f5f7220 */ /* 0x080fe20000410000 */
[-C--:B------:R-:W-:Y:S01]  /*96c0*/  FMUL.FTZ R98, R98, R10.reuse ;  /* 0x0000000a62627220 */ /* 0x080fe20000410000 */
[----:B------:R-:W-:Y:S01]  /*96d0*/  FADD.FTZ R4, R8, R4 ;  /* 0x0000000408047221 */ /* 0x000fe20000010000 */
[-C--:B------:R-:W-:Y:S01]  /*96e0*/  FMUL.FTZ R99, R99, R10.reuse ;  /* 0x0000000a63637220 */ /* 0x080fe20000410000 */
[----:B------:R-:W2:Y:S01]  /*96f0*/  MUFU.EX2 R161, R166 ;  /* 0x000000a600a17308 */ /* 0x000ea20000000800 */
[C---:B----4-:R-:W-:Y:S01]  /*9700*/  FADD.FTZ R11, R5.reuse, R11 ;  /* 0x0000000b050b7221 */ /* 0x050fe20000010000 */
        /* <DEDUP_REMOVED lines=9> */
[----:B------:R1:W-:Y:S01]  /*97a0*/  STSM.16.M88.4 [R18+0x26800], R152 ;  /* 0x0268009812007844 */ /* 0x0003e20000000200 */
[-C--:B------:R-:W-:Y:S01]  /*97b0*/  FMUL.FTZ R107, R107, R10.reuse ;  /* 0x0000000a6b6b7220 */ /* 0x080fe20000410000 */
[-C--:B------:R-:W-:Y:S01]  /*97c0*/  FMUL.FTZ R110, R110, R10.reuse ;  /* 0x0000000a6e6e7220 */ /* 0x080fe20000410000 */
[----:B------:R-:W-:Y:S01]  /*97d0*/  FMUL.FTZ R111, R111, R10 ;  /* 0x0000000a6f6f7220 */ /* 0x000fe20000410000 */
[----:B------:R1:W-:Y:S01]  /*97e0*/  STSM.16.M88.4 [R19], R156 ;  /* 0x0000009c13007844 */ /* 0x0003e20000000200 */
[----:B------:R-:W4:Y:S01]  /*97f0*/  MUFU.EX2 R169, R169 ;  /* 0x000000a900a97308 */ /* 0x000f220000000800 */
        /* <DEDUP_REMOVED lines=44> */
.L_x_4462:
[----:B------:R2:W3:Y:S01]  /*9ac0*/  SYNCS.PHASECHK.TRANS64.TRYWAIT P1, [UR22+0x28c50], R7 ;  /* 0x028c5007ff0075a7 */ /* 0x0004e20008020156 */
[----:B------:R-:W-:Y:S05]  /*9ad0*/  @!P0 BRA `(.L_x_4463) ;  /* 0x0000000000048947 */ /* 0x000fea0003800000 */
[----:B------:R-:W-:Y:S01]  /*9ae0*/  BPT.TRAP 0x1 ;  /* 0x000000040000795c */ /* 0x000fe20000300000 */
.L_x_4463:
[----:B---3--:R-:W-:Y:S05]  /*9af0*/  @P1 BRA `(.L_x_4464) ;  /* 0x0000000000081947 */ /* 0x008fea0003800000 */
[----:B------:R-:W3:Y:S02]  /*9b00*/  SYNCS.PHASECHK.TRANS64.TRYWAIT P1, [UR22+0x28c50], R7 ;  /* 0x028c5007ff0075a7 */ /* 0x000ee40008020156 */
[----:B---3--:R-:W-:Y:S05]  /*9b10*/  @!P1 BRA `(.L_x_4465) ;  /* 0x000000bc00749947 */ /* 0x008fea0003800000 */
.L_x_4464:
        /* <DEDUP_REMOVED lines=34> */
.L_x_4466:
[----:B------:R-:W-:Y:S01]  /*9d40*/  UISETP.GT.AND UP0, UPT, UR21, UR48, UPT ;  /* 0x000000301500728c */ /* 0x000fe2000bf04270 */
[----:B---3--:R-:W-:Y:S01]  /*9d50*/  IMAD.MOV.U32 R8, RZ, RZ, R3 ;  /* 0x000000ffff087224 */ /* 0x008fe200078e0003 */
        /* <DEDUP_REMOVED lines=8> */
.L_x_4456:
[----:B------:R-:W3:Y:S01]  /*9de0*/  SHFL.BFLY PT, R0, R5, 0x2, 0x1f ;  /* 0x0c401f0005007f89 */ /* 0x000ee200000e0000 */
[----:B------:R-:W-:Y:S01]  /*9df0*/  IMAD.U32 R12, RZ, RZ, UR10 ;  /* 0x0000000aff0c7e24 */ /* 0x000fe2000f8e00ff */
[----:B------:R-:W-:Y:S08]  /*9e00*/  BAR.ARV 0x8, 0x100 ;  /* 0x0204000000007b1d */ /* 0x000ff00000002000 */
[----:B------:R-:W-:Y:S01]  /*9e10*/  BAR.SYNC.DEFER_BLOCKING 0xf, 0x100 ;  /* 0x03c4000000007b1d */ /* 0x000fe20000010000 */
[----:B------:R-:W-:Y:S01]  /*9e20*/  ISETP.NE.AND P2, PT, R17, RZ, PT ;  /* 0x000000ff1100720c */ /* 0x000fe20003f45270 */
[----:B------:R-:W-:Y:S01]  /*9e30*/  IMAD.MOV.U32 R13, RZ, RZ, -0x800000 ;  /* 0xff800000ff0d7424 */ /* 0x000fe200078e00ff */
[----:B------:R-:W-:-:S03]  /*9e40*/  UIADD3 UR46, UR46, 0x1, URZ ;  /* 0x000000012e2e7890 */ /* 0x000fc6000fffe03f */
[----:B------:R-:W4:Y:S01]  /*9e50*/  SHFL.BFLY PT, R9, R4, 0x2, 0x1f ;  /* 0x0c401f0004097f89 */ /* 0x000f2200000e0000 */
[----:B---3--:R-:W-:-:S05]  /*9e60*/  FADD.FTZ R0, R0, R5 ;  /* 0x0000000500007221 */ /* 0x008fca0000010000 */
[----:B012---:R-:W0:Y:S01]  /*9e70*/  SHFL.BFLY PT, R7, R0, 0x1, 0x1f ;  /* 0x0c201f0000077f89 */ /* 0x007e2200000e0000 */
[----:B----4-:R-:W-:Y:S01]  /*9e80*/  FADD.FTZ R9, R9, R4 ;  /* 0x0000000409097221 */ /* 0x010fe20000010000 */
[----:B------:R-:W-:-:S04]  /*9e90*/  IMAD.MOV.U32 R4, RZ, RZ, RZ ;  /* 0x000000ffff047224 */ /* 0x000fc800078e00ff */
[----:B------:R-:W1:Y:S01]  /*9ea0*/  SHFL.BFLY PT, R8, R9, 0x1, 0x1f ;  /* 0x0c201f0009087f89 */ /* 0x000e6200000e0000 */
[----:B0-----:R-:W-:Y:S01]  /*9eb0*/  FADD.FTZ R10, R0, R7 ;  /* 0x00000007000a7221 */ /* 0x001fe20000010000 */
[----:B------:R-:W-:-:S04]  /*9ec0*/  IMAD.MOV.U32 R0, RZ, RZ, RZ ;  /* 0x000000ffff007224 */ /* 0x000fc800078e00ff */
[----:B------:R-:W-:-:S13]  /*9ed0*/  FSETP.NE.FTZ.AND P0, PT, R10, RZ, PT ;  /* 0x000000ff0a00720b */ /* 0x000fda0003f15000 */
[----:B------:R-:W0:Y:S01]  /*9ee0*/  @P0 MUFU.LG2 R7, R10 ;  /* 0x0000000a00070308 */ /* 0x000e220000000c00 */
[----:B------:R-:W-:Y:S01]  /*9ef0*/  @P0 FMUL.FTZ R5, R12, 0.69314718246459960938 ;  /* 0x3f3172180c050820 */ /* 0x000fe20000410000 */
[----:B-1----:R-:W-:Y:S01]  /*9f00*/  FADD.FTZ R11, R9, R8 ;  /* 0x00000008090b7221 */ /* 0x002fe20000010000 */
[----:B------:R-:W-:-:S04]  /*9f10*/  IMAD.MOV.U32 R12, RZ, RZ, -0x800000 ;  /* 0xff800000ff0c7424 */ /* 0x000fc800078e00ff */
[----:B------:R-:W-:Y:S01]  /*9f20*/  FSETP.NE.FTZ.AND P1, PT, R11, RZ, PT ;  /* 0x000000ff0b00720b */ /* 0x000fe20003f35000 */
[----:B------:R-:W1:Y:S01]  /*9f30*/  @P0 MUFU.RCP R4, R10 ;  /* 0x0000000a00040308 */ /* 0x000e620000001000 */
[----:B0-----:R-:W-:-:S11]  /*9f40*/  @P0 FMUL.FTZ R8, R7, 0.69314718246459960938 ;  /* 0x3f31721807080820 */ /* 0x001fd60000410000 */
[----:B------:R-:W0:Y:S01]  /*9f50*/  @P1 MUFU.RCP R0, R11 ;  /* 0x0000000b00001308 */ /* 0x000e220000001000 */
[----:B------:R-:W-:Y:S01]  /*9f60*/  @P0 FFMA.FTZ R12, R5, R6, R8 ;  /* 0x00000006050c0223 */ /* 0x000fe20000010008 */
[----:B------:R-:W-:Y:S01]  /*9f70*/  IMAD.U32 R5, RZ, RZ, UR37 ;  /* 0x00000025ff057e24 */ /* 0x000fe2000f8e00ff */
[----:B------:R-:W-:Y:S01]  /*9f80*/  UIADD3 UR37, UR37, 0x1, URZ ;  /* 0x0000000125257890 */ /* 0x000fe2000fffe03f */
[----:B------:R-:W-:Y:S02]  /*9f90*/  IMAD.U32 R6, RZ, RZ, UR10 ;  /* 0x0000000aff067e24 */ /* 0x000fe4000f8e00ff */
[-C--:B-1----:R-:W-:Y:S01]  /*9fa0*/  FMUL.FTZ R24, R24, R4.reuse ;  /* 0x0000000418187220 */ /* 0x082fe20000410000 */
[----:B------:R-:W-:Y:S01]  /*9fb0*/  @!P2 IMAD R5, R5, 0x40, R16 ;  /* 0x000000400505a824 */ /* 0x000fe200078e0210 */
[----:B------:R-:W-:Y:S01]  /*9fc0*/  UISETP.NE.AND UP0, UPT, UR37, 0x2, UPT ;  /* 0x000000022500788c */ /* 0x000fe2000bf05270 */
[-C--:B------:R-:W-:Y:S01]  /*9fd0*/  FMUL.FTZ R25, R25, R4.reuse ;  /* 0x0000000419197220 */ /* 0x080fe20000410000 */
[-C--:B------:R-:W-:Y:S01]  /*9fe0*/  FMUL.FTZ R28, R28, R4.reuse ;  /* 0x000000041c1c7220 */ /* 0x080fe20000410000 */
[-C--:B------:R-:W-:Y:S01]  /*9ff0*/  FMUL.FTZ R29, R29, R4.reuse ;  /* 0x000000041d1d7220 */ /* 0x080fe20000410000 */
[----:B------:R-:W-:Y:S01]  /*a000*/  @!P2 LEA R7, R5, UR40, 0x2 ;  /* 0x000000280507ac11 */ /* 0x000fe2000f8e10ff */
[-C--:B------:R-:W-:Y:S01]  /*a010*/  FMUL.FTZ R32, R32, R4.reuse ;  /* 0x0000000420207220 */ /* 0x080fe20000410000 */
[----:B------:R-:W1:Y:S01]  /*a020*/  @P1 MUFU.LG2 R5, R11 ;  /* 0x0000000b00051308 */ /* 0x000e620000000c00 */
[-C--:B------:R-:W-:Y:S01]  /*a030*/  FMUL.FTZ R33, R33, R4.reuse ;  /* 0x0000000421217220 */ /* 0x080fe20000410000 */
[-C--:B------:R-:W-:Y:S01]  /*a040*/  FMUL.FTZ R36, R36, R4.reuse ;  /* 0x0000000424247220 */ /* 0x080fe20000410000 */
[----:B------:R1:W-:Y:S01]  /*a050*/  @!P2 STS [R7+0x28800], R4 ;  /* 0x028800040700a388 */ /* 0x0003e20000000800 */
        /* <DEDUP_REMOVED lines=59> */
[----:B-1----:R-:W-:Y:S01]  /*a410*/  @P1 FMUL.FTZ R4, R5, 0.69314718246459960938 ;  /* 0x3f31721805041820 */ /* 0x002fe20000410000 */
[----:B------:R-:W-:Y:S01]  /*a420*/  USEL UR4, URZ, 0x1, UP0 ;  /* 0x000000013f047887 */ /* 0x000fe20008000000 */
        /* <DEDUP_REMOVED lines=66> */
[----:B------:R-:W-:-:S02]  /*a850*/  USEL UR37, UR37, URZ, UP0 ;  /* 0x0000003f25257287 */ /* 0x000fc40008000000 */
[----:B------:R-:W-:Y:S01]  /*a860*/  ULOP3.LUT UR36, UR36, UR4, URZ, 0x3c, !UPT ;  /* 0x0000000424247292 */ /* 0x000fe2000f8e3c3f */
[----:B0-----:R-:W-:Y:S11]  /*a870*/  BAR.ARV 0xe, 0x100 ;  /* 0x0384000000007b1d */ /* 0x001ff60000002000 */
.L_x_4420:
        /* <DEDUP_REMOVED lines=33> */
[----:B------:R-:W-:-:S04]  /*aa90*/  UIADD3 UR4, UP0, UR4, UR12, URZ ;  /* 0x0000000c04047290 */ /* 0x000fc8000ff1e03f */
[----:B------:R-:W-:Y:S01]  /*aaa0*/  UIADD3.X UR8, UR8, UR13, URZ, UP0, !UPT ;  /* 0x0000000d08087290 */ /* 0x000fe200087fe43f */
        /* <DEDUP_REMOVED lines=174> */
[----:B0-----:R-:W-:Y:S02]  /*b590*/  IMAD.U32 R4, RZ, RZ, UR10 ;  /* 0x0000000aff047e24 */ /* 0x001fe4000f8e00ff */
        /* <DEDUP_REMOVED lines=8> */
[----:B------:R-:W-:Y:S02]  /*b620*/  ULOP3.LUT UR43, UR43, 0xff, URZ, 0xc0, !UPT ;  /* 0x000000ff2b2b7892 */ /* 0x000fe4000f8ec03f */
        /* <DEDUP_REMOVED lines=9> */
.L_x_4470:
        /* <DEDUP_REMOVED lines=22> */
[----:B------:R-:W-:-:S04]  /*b820*/  USEL UR42, UR42, URZ, !UP0 ;  /* 0x0000003f2a2a7287 */ /* 0x000fc8000c000000 */
[----:B------:R-:W-:Y:S01]  /*b830*/  ULDC.64 UR14, c[0x0][UR19+0x228] ;  /* 0x00008a00130e7abb */ /* 0x000fe20008000a00 */
[----:B------:R-:W-:Y:S01]  /*b840*/  ULDC.64 UR12, c[0x0][UR19+0x220] ;  /* 0x00008800130c7abb */ /* 0x000fe20008000a00 */
[----:B------:R-:W-:Y:S02]  /*b850*/  UIMAD.WIDE.U32 UR20, UR14, UR16, URZ ;  /* 0x000000100e1472a5 */ /* 0x000fe4000f8e003f */
[----:B------:R-:W-:Y:S01]  /*b860*/  UIMAD UR22, UR15, UR16, URZ ;  /* 0x000000100f1672a4 */ /* 0x000fe2000f8e023f */
[----:B0-----:R-:W-:Y:S01]  /*b870*/  ISETP.NE.AND P0, PT, R0, 0x1, PT ;  /* 0x000000010000780c */ /* 0x001fe20003f05270 */
[----:B------:R-:W-:Y:S01]  /*b880*/  UIMAD.WIDE.U32 UR14, UR12, UR41, URZ ;  /* 0x000000290c0e72a5 */ /* 0x000fe2000f8e003f */
[----:B------:R-:W-:Y:S01]  /*b890*/  ULDC.64 UR10, c[0x0][UR19+0x218] ;  /* 0x00008600130a7abb */ /* 0x000fe20008000a00 */
[----:B------:R-:W-:Y:S02]  /*b8a0*/  UIMAD UR41, UR13, UR41, URZ ;  /* 0x000000290d2972a4 */ /* 0x000fe4000f8e023f */
[----:B------:R-:W-:-:S02]  /*b8b0*/  UIMAD.WIDE.U32 UR16, UR10, UR44, URZ ;  /* 0x0000002c0a1072a5 */ /* 0x000fc4000f8e003f */
[----:B------:R-:W-:Y:S02]  /*b8c0*/  UIMAD UR10, UR11, UR44, URZ ;  /* 0x0000002c0b0a72a4 */ /* 0x000fe4000f8e023f */
[----:B------:R-:W-:Y:S02]  /*b8d0*/  UIMAD UR41, UR12, UR42, UR41 ;  /* 0x0000002a0c2972a4 */ /* 0x000fe4000f8e0229 */
[----:B------:R-:W-:Y:S02]  /*b8e0*/  UIADD3 UR22, UR21, UR22, URZ ;  /* 0x0000001615167290 */ /* 0x000fe4000fffe03f */
[----:B------:R-:W0:Y:S01]  /*b8f0*/  @P0 LDC R4, c[0x0][0xbec] ;  /* 0x0002fb00ff040b82 */ /* 0x000e220000000800 */
[----:B------:R-:W-:Y:S02]  /*b900*/  UIADD3 UR11, UR17, UR10, URZ ;  /* 0x0000000a110b7290 */ /* 0x000fe4000fffe03f */
[----:B------:R-:W-:Y:S02]  /*b910*/  UIADD3 UR16, UP0, UP2, UR14, UR16, UR4 ;  /* 0x000000100e107290 */ /* 0x000fe4000fa1e004 */
[----:B------:R-:W-:Y:S01]  /*b920*/  UIADD3 UR10, UR15, UR41, URZ ;  /* 0x000000290f0a7290 */ /* 0x000fe2000fffe03f */
[----:B------:R-:W-:-:S02]  /*b930*/  IMAD.U32 R6, RZ, RZ, UR22 ;  /* 0x00000016ff067e24 */ /* 0x000fc4000f8e00ff */
[----:B------:R-:W1:Y:S01]  /*b940*/  @P0 LDC R5, c[0x0][0xbf0] ;  /* 0x0002fc00ff050b82 */ /* 0x000e620000000800 */
[----:B------:R-:W-:Y:S01]  /*b950*/  UIADD3.X UR10, UR10, UR11, UR18, UP0, UP2 ;  /* 0x0000000b0a0a7290 */ /* 0x000fe200087e4412 */
[----:B0-----:R-:W-:-:S05]  /*b960*/  @P0 IMAD.HI.U32 R4, R9, R4, RZ ;  /* 0x0000000409040227 */ /* 0x001fca00078e00ff */
[----:B-1----:R-:W-:Y:S01]  /*b970*/  @P0 SHF.R.U32.HI R3, RZ, R5, R4 ;  /* 0x00000005ff030219 */ /* 0x002fe20000011604 */
[----:B------:R-:W-:-:S04]  /*b980*/  IMAD.U32 R4, RZ, RZ, UR20 ;  /* 0x00000014ff047e24 */ /* 0x000fc8000f8e00ff */
        /* <DEDUP_REMOVED lines=18> */
[----:B------:R-:W0:Y:S04]  /*bab0*/  SHFL.IDX PT, R5, R9, RZ, 0x1c1f ;  /* 0x001c1fff09057589 */ /* 0x000e2800000e0000 */
[----:B------:R-:W1:Y:S01]  /*bac0*/  SHFL.IDX PT, R7, R9, 0x1, 0x1c1f ;  /* 0x003c1f0009077f89 */ /* 0x000e6200000e0000 */
[----:B--2---:R-:W-:-:S05]  /*bad0*/  IMAD.MOV R3, RZ, RZ, -R10 ;  /* 0x000000ffff037224 */ /* 0x004fca00078e0a0a */
[----:B------:R-:W-:Y:S01]  /*bae0*/  ISETP.NE.AND P0, PT, R184, R3, PT ;  /* 0x00000003b800720c */ /* 0x000fe20003f05270 */
[----:B------:R-:W-:Y:S02]  /*baf0*/  IMAD R3, R0, UR8, RZ ;  /* 0x0000000800037c24 */ /* 0x000fe4000f8e02ff */
[----:B------:R-:W-:-:S05]  /*bb00*/  VIADD R0, R16, UR45 ;  /* 0x0000002d10007c36 */ /* 0x000fca0008000000 */
[C---:B------:R-:W-:Y:S01]  /*bb10*/  ISETP.GE.OR P2, PT, R0.reuse, R3, P0 ;  /* 0x000000030000720c */ /* 0x040fe20000746670 */
[----:B------:R-:W-:-:S05]  /*bb20*/  VIADD R0, R0, 0x8 ;  /* 0x0000000800007836 */ /* 0x000fca0000000000 */
[----:B------:R-:W-:-:S07]  /*bb30*/  ISETP.GE.OR P0, PT, R0, R3, P0 ;  /* 0x000000030000720c */ /* 0x000fce0000706670 */
[----:B0-----:R0:W-:Y:S06]  /*bb40*/  @!P2 ST.E desc[UR50][R4.64], R12 ;  /* 0x0000000c0400a985 */ /* 0x0011ec000c101932 */
[----:B-1----:R0:W-:Y:S02]  /*bb50*/  @!P0 ST.E desc[UR50][R6.64], R13 ;  /* 0x0000000d06008985 */ /* 0x0021e4000c101932 */
.L_x_4471:
        /* <DEDUP_REMOVED lines=12> */
[C---:B------:R-:W-:Y:S02]  /*bc20*/  IADD3 R33, P0, R14.reuse, 0x5000, RZ ;  /* 0x000050000e217810 */ /* 0x040fe40007f1e0ff */
[----:B------:R-:W-:Y:S02]  /*bc30*/  LOP3.LUT R40, R41, 0x380, RZ, 0xc0, !PT ;  /* 0x0000038029287812 */ /* 0x000fe400078ec0ff */
[----:B------:R-:W-:Y:S02]  /*bc40*/  LOP3.LUT R32, R33, 0x380, RZ, 0xc0, !PT ;  /* 0x0000038021207812 */ /* 0x000fe400078ec0ff */
[----:B------:R-:W-:Y:S02]  /*bc50*/  IADD3 R37, P1, R14, 0x6000, RZ ;  /* 0x000060000e257810 */ /* 0x000fe40007f3e0ff */
[----:B------:R-:W-:-:S02]  /*bc60*/  SHF.R.U64 R40, R40, 0x3, RZ ;  /* 0x0000000328287819 */ /* 0x000fc400000012ff */
[----:B------:R-:W-:Y:S02]  /*bc70*/  SHF.R.U64 R32, R32, 0x3, RZ ;  /* 0x0000000320207819 */ /* 0x000fe400000012ff */
[----:B------:R-:W-:Y:S02]  /*bc80*/  LOP3.LUT R36, R37, 0x380, RZ, 0xc0, !PT ;  /* 0x0000038025247812 */ /* 0x000fe400078ec0ff */
[----:B------:R-:W-:Y:S01]  /*bc90*/  LOP3.LUT R40, R40, R41, RZ, 0x3c, !PT ;  /* 0x0000002928287212 */ /* 0x000fe200078e3cff */
[--C-:B------:R-:W-:Y:S01]  /*bca0*/  IMAD.X R41, RZ, RZ, R15.reuse, P2 ;  /* 0x000000ffff297224 */ /* 0x100fe200010e060f */
[----:B------:R-:W-:Y:S01]  /*bcb0*/  LOP3.LUT R32, R32, R33, RZ, 0x3c, !PT ;  /* 0x0000002120207212 */ /* 0x000fe200078e3cff */
[--C-:B------:R-:W-:Y:S01]  /*bcc0*/  IMAD.X R33, RZ, RZ, R15.reuse, P0 ;  /* 0x000000ffff217224 */ /* 0x100fe200000e060f */
[----:B------:R-:W-:Y:S02]  /*bcd0*/  IADD3 R69, P2, R14, 0xe000, RZ ;  /* 0x0000e0000e457810 */ /* 0x000fe40007f5e0ff */
[----:B------:R-:W-:Y:S01]  /*bce0*/  SHF.R.U64 R36, R36, 0x3, RZ ;  /* 0x0000000324247819 */ /* 0x000fe200000012ff */
[----:B------:R-:W-:Y:S01]  /*bcf0*/  UIMAD UR18, UR18, UR12, URZ ;  /* 0x0000000c121272a4 */ /* 0x000fe2000f8e023f */
[----:B------:R-:W-:Y:S01]  /*bd00*/  IADD3 R61, P0, R14, 0xc000, RZ ;  /* 0x0000c0000e3d7810 */ /* 0x000fe20007f1e0ff */
[----:B------:R-:W-:Y:S01]  /*bd10*/  UIMAD.WIDE.U32 UR10, UR4, UR12, URZ ;  /* 0x0000000c040a72a5 */ /* 0x000fe2000f8e003f */
[----:B------:R-:W-:Y:S01]  /*bd20*/  LOP3.LUT R68, R69, 0x380, RZ, 0xc0, !PT ;  /* 0x0000038045447812 */ /* 0x000fe200078ec0ff */
[----:B------:R-:W-:Y:S01]  /*bd30*/  VIADD R89, R2, 0xc0 ;  /* 0x000000c002597836 */ /* 0x000fe20000000000 */
[----:B------:R-:W-:Y:S01]  /*bd40*/  LOP3.LUT R36, R36, R37, RZ, 0x3c, !PT ;  /* 0x0000002524247212 */ /* 0x000fe200078e3cff */
[----:B------:R-:W-:Y:S01]  /*bd50*/  IMAD.X R37, RZ, RZ, R15, P1 ;  /* 0x000000ffff257224 */ /* 0x000fe200008e060f */
[----:B------:R-:W-:Y:S01]  /*bd60*/  LOP3.LUT R60, R61, 0x380, RZ, 0xc0, !PT ;  /* 0x000003803d3c7812 */ /* 0x000fe200078ec0ff */
[----:B------:R-:W-:Y:S01]  /*bd70*/  VIADD R87, R2, 0x100 ;  /* 0x0000010002577836 */ /* 0x000fe20000000000 */
[----:B------:R-:W-:Y:S01]  /*bd80*/  IADD3 R65, P1, R14, 0xd000, RZ ;  /* 0x0000d0000e417810 */ /* 0x000fe20007f3e0ff */
[----:B------:R-:W-:Y:S01]  /*bd90*/  VIADD R95, R2, 0x140 ;  /* 0x00000140025f7836 */ /* 0x000fe20000000000 */
[----:B------:R-:W-:-:S02]  /*bda0*/  SHF.R.U64 R68, R68, 0x3, RZ ;  /* 0x0000000344447819 */ /* 0x000fc400000012ff */
[----:B------:R-:W-:Y:S02]  /*bdb0*/  IADD3 R9, P3, R14, 0x1000, RZ ;  /* 0x000010000e097810 */ /* 0x000fe40007f7e0ff */
[----:B------:R-:W-:Y:S02]  /*bdc0*/  LOP3.LUT R77, R20, 0xfffffff8, RZ, 0xc0, !PT ;  /* 0xfffffff8144d7812 */ /* 0x000fe400078ec0ff */
[C---:B------:R-:W-:Y:S02]  /*bdd0*/  IADD3 R13, P4, R14.reuse, 0x2000, RZ ;  /* 0x000020000e0d7810 */ /* 0x040fe40007f9e0ff */
[C---:B------:R-:W-:Y:S02]  /*bde0*/  IADD3 R25, P5, R14.reuse, 0x3000, RZ ;  /* 0x000030000e197810 */ /* 0x040fe40007fbe0ff */
[----:B------:R-:W-:Y:S01]  /*bdf0*/  IADD3 R29, P6, R14, 0x4000, RZ ;  /* 0x000040000e1d7810 */ /* 0x000fe20007fde0ff */
[----:B------:R-:W-:Y:S01]  /*be00*/  UIMAD UR18, UR4, UR13, UR18 ;  /* 0x0000000d041272a4 */ /* 0x000fe2000f8e0212 */
[----:B------:R-:W-:Y:S01]  /*be10*/  SHF.R.U64 R60, R60, 0x3, RZ ;  /* 0x000000033c3c7819 */ /* 0x000fe200000012ff */
[----:B------:R-:W-:Y:S01]  /*be20*/  VIADD R97, R2, 0x180 ;  /* 0x0000018002617836 */ /* 0x000fe20000000000 */
[----:B------:R-:W-:Y:S01]  /*be30*/  LOP3.LUT R64, R65, 0x380, RZ, 0xc0, !PT ;  /* 0x0000038041407812 */ /* 0x000fe200078ec0ff */
[----:B------:R-:W-:Y:S01]  /*be40*/  ULDC.64 UR12, c[0x0][0xae8] ;  /* 0x0002ba00000c7ab9 */ /* 0x000fe20000000a00 */
[----:B------:R-:W-:Y:S01]  /*be50*/  LOP3.LUT R68, R68, R69, RZ, 0x3c, !PT ;  /* 0x0000004544447212 */ /* 0x000fe200078e3cff */
[--C-:B------:R-:W-:Y:S01]  /*be60*/  IMAD.X R69, RZ, RZ, R15.reuse, P2 ;  /* 0x000000ffff457224 */ /* 0x100fe200010e060f */
[----:B------:R-:W-:Y:S01]  /*be70*/  LOP3.LUT R60, R60, R61, RZ, 0x3c, !PT ;  /* 0x0000003d3c3c7212 */ /* 0x000fe200078e3cff */
[----:B------:R-:W-:Y:S01]  /*be80*/  IMAD.X R61, RZ, RZ, R15, P0 ;  /* 0x000000ffff3d7224 */ /* 0x000fe200000e060f */
[----:B--2---:R-:W-:Y:S01]  /*be90*/  ISETP.NE.AND P2, PT, R82, 0x1, PT ;  /* 0x000000015200780c */ /* 0x004fe20003f45270 */
[----:B------:R-:W5:Y:S01]  /*bea0*/  LD.E.128 R32, desc[UR50][R32.64] ;  /* 0x0000003220207980 */ /* 0x000f62000c101d00 */
[----:B------:R-:W-:-:S02]  /*beb0*/  SHF.R.U64 R64, R64, 0x3, RZ ;  /* 0x0000000340407819 */ /* 0x000fc400000012ff */
[----:B------:R-:W-:Y:S01]  /*bec0*/  ISETP.GE.AND P0, PT, R187, UR14, PT ;  /* 0x0000000ebb007c0c */ /* 0x000fe2000bf06270 */
[----:B------:R-:W5:Y:S01]  /*bed0*/  LD.E.128 R36, desc[UR50][R36.64] ;  /* 0x0000003224247980 */ /* 0x000f62000c101d00 */
[----:B------:R-:W-:Y:S01]  /*bee0*/  LOP3.LUT R64, R64, R65, RZ, 0x3c, !PT ;  /* 0x0000004140407212 */ /* 0x000fe200078e3cff */
[----:B------:R-:W-:Y:S01]  /*bef0*/  IMAD.X R65, RZ, RZ, R15, P1 ;  /* 0x000000ffff417224 */ /* 0x000fe200008e060f */
[----:B------:R-:W-:Y:S01]  /*bf00*/  SEL R76, RZ, 0xffffffff, P0 ;  /* 0xffffffffff4c7807 */ /* 0x000fe20000000000 */
[----:B------:R-:W5:Y:S01]  /*bf10*/  LD.E.128 R40, desc[UR50][R40.64] ;  /* 0x0000003228287980 */ /* 0x000f62000c101d00 */
[----:B------:R-:W-:Y:S02]  /*bf20*/  ISETP.GE.AND P1, PT, R2, UR14, PT ;  /* 0x0000000e02007c0c */ /* 0x000fe4000bf26270 */
[----:B------:R-:W-:Y:S01]  /*bf30*/  LOP3.LUT R8, R9, 0x380, RZ, 0xc0, !PT ;  /* 0x0000038009087812 */ /* 0x000fe200078ec0ff */
[----:B------:R-:W-:Y:S01]  /*bf40*/  IMAD.SHL.U32 R76, R76, 0x2, RZ ;  /* 0x000000024c4c7824 */ /* 0x000fe200078e00ff */
[----:B------:R-:W-:Y:S01]  /*bf50*/  SEL R21, RZ, 0x1, P1 ;  /* 0x00000001ff157807 */ /* 0x000fe20000800000 */
[----:B------:R-:W0:Y:S01]  /*bf60*/  @P2 LDC R79, c[0x0][0xbec] ;  /* 0x0002fb00ff4f2b82 */ /* 0x000e220000000800 */
[----:B------:R-:W-:-:S02]  /*bf70*/  ISETP.GE.AND P0, PT, R186, UR14, PT ;  /* 0x0000000eba007c0c */ /* 0x000fc4000bf06270 */
[----:B------:R-:W-:Y:S02]  /*bf80*/  LOP3.LUT R12, R13, 0x380, RZ, 0xc0, !PT ;  /* 0x000003800d0c7812 */ /* 0x000fe400078ec0ff */
[----:B------:R-:W-:Y:S02]  /*bf90*/  LOP3.LUT R24, R25, 0x380, RZ, 0xc0, !PT ;  /* 0x0000038019187812 */ /* 0x000fe400078ec0ff */
[----:B------:R-:W-:Y:S01]  /*bfa0*/  LOP3.LUT R28, R29, 0x380, RZ, 0xc0, !PT ;  /* 0x000003801d1c7812 */ /* 0x000fe200078ec0ff */
[----:B------:R-:W1:Y:S01]  /*bfb0*/  @P2 LDC R81, c[0x0][0xbf0] ;  /* 0x0002fc00ff512b82 */ /* 0x000e620000000800 */
[----:B------:R-:W-:Y:S01]  /*bfc0*/  SHF.R.U64 R8, R8, 0x3, RZ ;  /* 0x0000000308087819 */ /* 0x000fe200000012ff */
[----:B------:R-:W-:Y:S01]  /*bfd0*/  UIADD3 UR11, UR11, UR18, URZ ;  /* 0x000000120b0b7290 */ /* 0x000fe2000fffe03f */
[----:B------:R-:W-:Y:S01]  /*bfe0*/  LOP3.LUT R21, R76, 0x2, R21, 0xe2, !PT ;  /* 0x000000024c157812 */ /* 0x000fe200078ee215 */
[----:B------:R-:W-:Y:S01]  /*bff0*/  IMAD.IADD R76, R0, 0x1, -R77 ;  /* 0x00000001004c7824 */ /* 0x000fe200078e0a4d */
[----:B------:R-:W-:Y:S01]  /*c000*/  SEL R0, RZ, 0xffffffff, P0 ;  /* 0xffffffffff007807 */ /* 0x000fe20000000000 */
[----:B------:R-:W-:Y:S01]  /*c010*/  USHF.R.S32.HI UR4, URZ, 0x1f, UR9 ;  /* 0x0000001f3f047899 */ /* 0x000fe20008011409 */
[----:B------:R-:W-:Y:S01]  /*c020*/  LOP3.LUT R8, R8, R9, RZ, 0x3c, !PT ;  /* 0x0000000908087212 */ /* 0x000fe200078e3cff */
[----:B------:R-:W-:Y:S01]  /*c030*/  IMAD.X R9, RZ, RZ, R15, P3 ;  /* 0x000000ffff097224 */ /* 0x000fe200018e060f */
[----:B------:R-:W-:Y:S01]  /*c040*/  IADD3 R45, P3, R14, 0x8000, RZ ;  /* 0x000080000e2d7810 */ /* 0x000fe20007f7e0ff */
[----:B------:R-:W-:Y:S01]  /*c050*/  IMAD.SHL.U32 R0, R0, 0x4, RZ ;  /* 0x0000000400007824 */ /* 0x000fe200078e00ff */
[----:B------:R-:W-:Y:S01]  /*c060*/  SHF.R.U64 R12, R12, 0x3, RZ ;  /* 0x000000030c0c7819 */ /* 0x000fe200000012ff */
[----:B------:R-:W5:Y:S01]  /*c070*/  LD.E.128 R60, desc[UR50][R60.64] ;  /* 0x000000323c3c7980 */ /* 0x000f62000c101d00 */
[----:B------:R-:W-:-:S02]  /*c080*/  LOP3.LUT R44, R45, 0x380, RZ, 0xc0, !PT ;  /* 0x000003802d2c7812 */ /* 0x000fc400078ec0ff */
[----:B------:R-:W-:Y:S01]  /*c090*/  LOP3.LUT R21, R0, 0x4, R21, 0xe2, !PT ;  /* 0x0000000400157812 */ /* 0x000fe200078ee215 */
[----:B------:R-:W-:Y:S01]  /*c0a0*/  IMAD R0, R76, 0x20, R3 ;  /* 0x000000204c007824 */ /* 0x000fe200078e0203 */
[----:B------:R-:W-:Y:S01]  /*c0b0*/  SHF.R.U64 R24, R24, 0x3, RZ ;  /* 0x0000000318187819 */ /* 0x000fe200000012ff */
[----:B------:R-:W5:Y:S01]  /*c0c0*/  LD.E.128 R64, desc[UR50][R64.64] ;  /* 0x0000003240407980 */ /* 0x000f62000c101d00 */
[----:B------:R-:W-:Y:S02]  /*c0d0*/  SHF.R.U64 R28, R28, 0x3, RZ ;  /* 0x000000031c1c7819 */ /* 0x000fe400000012ff */
[----:B------:R-:W-:Y:S01]  /*c0e0*/  SHF.R.U64 R44, R44, 0x3, RZ ;  /* 0x000000032c2c7819 */ /* 0x000fe200000012ff */
[----:B------:R-:W-:Y:S01]  /*c0f0*/  UIMAD.WIDE.U32 UR10, UR44, UR12, UR10 ;  /* 0x0000000c2c0a72a5 */ /* 0x000fe2000f8e000a */
[----:B------:R-:W-:Y:S01]  /*c100*/  ISETP.GE.AND P1, PT, R89, UR14, PT ;  /* 0x0000000e59007c0c */ /* 0x000fe2000bf26270 */
[----:B------:R-:W-:Y:S01]  /*c110*/  VIADD R80, R0, UR45 ;  /* 0x0000002d00507c36 */ /* 0x000fe20008000000 */
        /* <DEDUP_REMOVED lines=9> */
[----:B------:R-:W-:Y:S01]  /*c1b0*/  UIMAD UR11, UR44, UR13, UR11 ;  /* 0x0000000d2c0b72a4 */ /* 0x000fe2000f8e020b */
[----:B------:R-:W-:Y:S01]  /*c1c0*/  IADD3 R53, P5, R14, 0xa000, RZ ;  /* 0x0000a0000e357810 */ /* 0x000fe20007fbe0ff */
[----:B0-----:R-:W-:Y:S01]  /*c1d0*/  @P2 IMAD.HI.U32 R0, R80, R79, RZ ;  /* 0x0000004f50002227 */ /* 0x001fe200078e00ff */
[C---:B------:R-:W-:Y:S01]  /*c1e0*/  IADD3 R57, P6, R14.reuse, 0xb000, RZ ;  /* 0x0000b0000e397810 */ /* 0x040fe20007fde0ff */
[----:B------:R-:W-:Y:S01]  /*c1f0*/  ULDC.64 UR12, c[0x0][0xaf0] ;  /* 0x0002bc00000c7ab9 */ /* 0x000fe20000000a00 */
[----:B------:R-:W-:Y:S01]  /*c200*/  IADD3 R7, P3, R14, 0xf000, RZ ;  /* 0x0000f0000e077810 */ /* 0x000fe20007f7e0ff */
[----:B------:R-:W5:Y:S01]  /*c210*/  LD.E.128 R8, desc[UR50][R8.64] ;  /* 0x0000003208087980 */ /* 0x000f62000c101d00 */
[----:B------:R-:W-:Y:S01]  /*c220*/  SEL R20, RZ, 0xffffffff, P1 ;  /* 0xffffffffff147807 */ /* 0x000fe20000800000 */
[----:B------:R-:W-:Y:S01]  /*c230*/  UIMAD UR4, UR4, UR12, URZ ;  /* 0x0000000c040472a4 */ /* 0x000fe2000f8e023f */
[----:B------:R-:W-:-:S02]  /*c240*/  ISETP.GE.AND P0, PT, R87, UR14, PT ;  /* 0x0000000e57007c0c */ /* 0x000fc4000bf06270 */
[----:B------:R-:W-:Y:S01]  /*c250*/  LOP3.LUT R5, R14, 0x380, RZ, 0xc0, !PT ;  /* 0x000003800e057812 */ /* 0x000fe200078ec0ff */
[----:B------:R-:W-:Y:S01]  /*c260*/  IMAD.MOV.U32 R77, RZ, RZ, R80 ;  /* 0x000000ffff4d7224 */ /* 0x000fe200078e0050 */
[----:B------:R-:W-:Y:S01]  /*c270*/  LOP3.LUT R48, R49, 0x380, RZ, 0xc0, !PT ;  /* 0x0000038031307812 */ /* 0x000fe200078ec0ff */
[----:B------:R-:W5:Y:S01]  /*c280*/  LD.E.128 R24, desc[UR50][R24.64] ;  /* 0x0000003218187980 */ /* 0x000f62000c101d00 */
[----:B------:R-:W-:Y:S02]  /*c290*/  LOP3.LUT R52, R53, 0x380, RZ, 0xc0, !PT ;  /* 0x0000038035347812 */ /* 0x000fe400078ec0ff */
[----:B------:R-:W-:Y:S01]  /*c2a0*/  LOP3.LUT R56, R57, 0x380, RZ, 0xc0, !PT ;  /* 0x0000038039387812 */ /* 0x000fe200078ec0ff */
[----:B------:R-:W-:Y:S01]  /*c2b0*/  IMAD.SHL.U32 R76, R20, 0x8, RZ ;  /* 0x00000008144c7824 */ /* 0x000fe200078e00ff */
[----:B------:R-:W-:Y:S01]  /*c2c0*/  LOP3.LUT R6, R7, 0x380, RZ, 0xc0, !PT ;  /* 0x0000038007067812 */ /* 0x000fe200078ec0ff */
[----:B------:R-:W-:Y:S01]  /*c2d0*/  UIMAD.WIDE.U32 UR10, UR9, UR12, UR10 ;  /* 0x0000000c090a72a5 */ /* 0x000fe2000f8e000a */
[----:B------:R-:W-:Y:S01]  /*c2e0*/  SEL R20, RZ, 0xffffffff, P0 ;  /* 0xffffffffff147807 */ /* 0x000fe20000000000 */
[----:B------:R-:W-:Y:S01]  /*c2f0*/  UIMAD UR4, UR9, UR13, UR4 ;  /* 0x0000000d090472a4 */ /* 0x000fe2000f8e0204 */
[----:B-1----:R-:W-:Y:S01]  /*c300*/  @P2 SHF.R.U32.HI R77, RZ, R81, R0 ;  /* 0x00000051ff4d2219 */ /* 0x002fe20000011600 */
[----:B------:R-:W-:Y:S01]  /*c310*/  IMAD.X R73, RZ, RZ, R15, P3 ;  /* 0x000000ffff497224 */ /* 0x000fe200018e060f */
[----:B------:R-:W-:Y:S01]  /*c320*/  SHF.R.U64 R48, R48, 0x3, RZ ;  /* 0x0000000330307819 */ /* 0x000fe200000012ff */
        /* <DEDUP_REMOVED lines=8> */
[----:B------:R-:W-:Y:S01]  /*c3b0*/  IMAD.SHL.U32 R83, R20, 0x10, RZ ;  /* 0x0000001014537824 */ /* 0x000fe200078e00ff */
[--C-:B------:R-:W-:Y:S01]  /*c3c0*/  SHF.R.S32.HI R78, RZ, 0x1f, R77.reuse ;  /* 0x0000001fff4e7819 */ /* 0x100fe2000001144d */
        /* <DEDUP_REMOVED lines=11> */
[----:B------:R-:W-:Y:S01]  /*c480*/  LOP3.LUT R72, R6, R7, RZ, 0x3c, !PT ;  /* 0x0000000706487212 */ /* 0x000fe200078e3cff */
[----:B------:R-:W-:Y:S01]  /*c490*/  IMAD.U32 R21, RZ, RZ, UR11 ;  /* 0x0000000bff157e24 */ /* 0x000fe2000f8e00ff */
[----:B------:R-:W-:Y:S01]  /*c4a0*/  ULDC.64 UR10, c[0x0][0xae0] ;  /* 0x0002b800000a7ab9 */ /* 0x000fe20000000a00 */
[----:B------:R-:W-:Y:S01]  /*c4b0*/  SEL R0, RZ, 0xffffffff, P0 ;  /* 0xffffffffff007807 */ /* 0x000fe20000000000 */
[----:B------:R-:W-:Y:S01]  /*c4c0*/  IMAD R79, R82, R79, R80 ;  /* 0x0000004f524f7224 */ /* 0x000fe200078e0250 */
[----:B------:R-:W5:Y:S01]  /*c4d0*/  LD.E.128 R4, desc[UR50][R4.64] ;  /* 0x0000003204047980 */ /* 0x000f62000c101d00 */
[----:B------:R-:W-:Y:S01]  /*c4e0*/  IMAD R78, R78, UR10, RZ ;  /* 0x0000000a4e4e7c24 */ /* 0x000fe2000f8e02ff */
[----:B------:R-:W-:Y:S01]  /*c4f0*/  LOP3.LUT R76, R83, 0x10, R76, 0xe2, !PT ;  /* 0x00000010534c7812 */ /* 0x000fe200078ee24c */
[----:B------:R-:W-:Y:S01]  /*c500*/  IMAD.U32 R21, RZ, RZ, UR4 ;  /* 0x00000004ff157e24 */ /* 0x000fe2000f8e00ff */
[----:B------:R-:W5:Y:S01]  /*c510*/  LD.E.128 R12, desc[UR50][R12.64] ;  /* 0x000000320c0c7980 */ /* 0x000f62000c101d00 */
[----:B------:R-:W-:Y:S01]  /*c520*/  IMAD.SHL.U32 R83, R0, 0x20, RZ ;  /* 0x0000002000537824 */ /* 0x000fe200078e00ff */
[----:B------:R-:W-:Y:S01]  /*c530*/  ISETP.GE.AND P0, PT, R97, UR14, PT ;  /* 0x0000000e61007c0c */ /* 0x000fe2000bf06270 */
[----:B------:R-:W-:Y:S01]  /*c540*/  IMAD R81, R77, UR11, R78 ;  /* 0x0000000b4d517c24 */ /* 0x000fe2000f8e024e */
[----:B------:R-:W5:Y:S01]  /*c550*/  LD.E.128 R48, desc[UR50][R48.64] ;  /* 0x0000003230307980 */ /* 0x000f62000c101d00 */
[----:B------:R-:W-:-:S03]  /*c560*/  SHF.R.S32.HI R78, RZ, 0x1f, R79 ;  /* 0x0000001fff4e7819 */ /* 0x000fc6000001144f */
[----:B------:R-:W5:Y:S01]  /*c570*/  LD.E.128 R52, desc[UR50][R52.64] ;  /* 0x0000003234347980 */ /* 0x000f62000c101d00 */
[----:B------:R-:W-:Y:S01]  /*c580*/  IMAD.WIDE.U32 R20, R77, UR10, R20 ;  /* 0x0000000a4d147c25 */ /* 0x000fe2000f8e0014 */
[----:B------:R-:W-:Y:S02]  /*c590*/  ULDC.64 UR10, c[0x0][0xad8] ;  /* 0x0002b600000a7ab9 */ /* 0x000fe40000000a00 */
        /* <DEDUP_REMOVED lines=11> */
[----:B------:R-:W-:Y:S01]  /*c650*/  IMAD.IADD R21, R21, 0x1, R81 ;  /* 0x0000000115157824 */ /* 0x000fe200078e0251 */
[----:B------:R-:W-:Y:S01]  /*c660*/  SEL R77, RZ, 0x40, P0 ;  /* 0x00000040ff4d7807 */ /* 0x000fe20000000000 */
[----:B------:R-:W-:Y:S01]  /*c670*/  IMAD R78, R78, UR10, RZ ;  /* 0x0000000a4e4e7c24 */ /* 0x000fe2000f8e02ff */
[----:B------:R-:W-:Y:S01]  /*c680*/  ISETP.GE.AND P0, PT, R93, UR14, PT ;  /* 0x0000000e5d007c0c */ /* 0x000fe2000bf06270 */
[----:B------:R-:W-:-:S02]  /*c690*/  IMAD R91, R82, UR8, RZ ;  /* 0x00000008525b7c24 */ /* 0x000fc4000f8e02ff */
[----:B------:R-:W-:Y:S01]  /*c6a0*/  VIADD R90, R3, UR45 ;  /* 0x0000002d035a7c36 */ /* 0x000fe20008000000 */
        /* <DEDUP_REMOVED lines=55> */
.L_x_4474:
[----:B------:R-:W-:Y:S05]  /*ca20*/  BSYNC B1 ;  /* 0x0000000000017941 */ /* 0x000fea0003800000 */
.L_x_4473:
        /* <DEDUP_REMOVED lines=44> */
.L_x_4472:
        /* <DEDUP_REMOVED lines=44> */
[----:B------:R-:W-:Y:S01]  /*cfb0*/  UIADD3 UR4, UR40, 0x28c20, URZ ;  /* 0x00028c2028047890 */ /* 0x000fe2000fffe03f */
[----:B------:R-:W-:Y:S01]  /*cfc0*/  IMAD R7, R7, UR14, R4 ;  /* 0x0000000e07077c24 */ /* 0x000fe2000f8e0204 */
[----:B------:R-:W-:Y:S01]  /*cfd0*/  SHF.R.S32.HI R162, RZ, 0x1f, R209 ;  /* 0x0000001fffa27819 */ /* 0x000fe200000114d1 */
[----:B------:R-:W-:Y:S01]  /*cfe0*/  IMAD R0, R0, UR12, RZ ;  /* 0x0000000c00007c24 */ /* 0x000fe2000f8e02ff */
[----:B------:R-:W-:Y:S01]  /*cff0*/  UPRMT UR4, URZ, 0x654, UR4 ;  /* 0x000006543f047896 */ /* 0x000fe20008000004 */
[----:B------:R-:W-:Y:S01]  /*d000*/  IMAD.U32 R4, RZ, RZ, UR10 ;  /* 0x0000000aff047e24 */ /* 0x000fe2000f8e00ff */
[----:B------:R-:W-:Y:S01]  /*d010*/  ULDC.64 UR10, c[0x0][0xb28] ;  /* 0x0002ca00000a7ab9 */ /* 0x000fe20000000a00 */
[C---:B------:R-:W-:Y:S01]  /*d020*/  IMAD R9, R3.reuse, UR13, R0 ;  /* 0x0000000d03097c24 */ /* 0x040fe2000f8e0200 */
[----:B------:R-:W-:Y:S01]  /*d030*/  SHF.R.S32.HI R0, RZ, 0x1f, R7 ;  /* 0x0000001fff007819 */ /* 0x000fe20000011407 */
[----:B------:R-:W-:Y:S01]  /*d040*/  IMAD.WIDE.U32 R4, R3, UR12, R4 ;  /* 0x0000000c03047c25 */ /* 0x000fe2000f8e0004 */
[----:B------:R-:W-:-:S02]  /*d050*/  SHF.R.S32.HI R163, RZ, 0x1f, R210 ;  /* 0x0000001fffa37819 */ /* 0x000fc400000114d2 */
[----:B------:R-:W-:Y:S01]  /*d060*/  SHF.R.S32.HI R164, RZ, 0x1f, R211 ;  /* 0x0000001fffa47819 */ /* 0x000fe200000114d3 */
[----:B------:R-:W-:Y:S01]  /*d070*/  IMAD R0, R0, UR10, RZ ;  /* 0x0000000a00007c24 */ /* 0x000fe2000f8e02ff */
[----:B------:R-:W-:Y:S01]  /*d080*/  SYNCS.ARRIVE.TRANS64.RED.A1T0 RZ, [UR4], RZ ;  /* 0x000000ffffff79a7 */ /* 0x000fe20008100404 */
[----:B------:R-:W-:Y:S01]  /*d090*/  IMAD.IADD R5, R5, 0x1, R9 ;  /* 0x0000000105057824 */ /* 0x000fe200078e0209 */
[----:B------:R-:W-:Y:S01]  /*d0a0*/  SHF.R.S32.HI R165, RZ, 0x1f, R212 ;  /* 0x0000001fffa57819 */ /* 0x000fe200000114d4 */
[C---:B------:R-:W-:Y:S01]  /*d0b0*/  IMAD R3, R7.reuse, UR11, R0 ;  /* 0x0000000b07037c24 */ /* 0x040fe2000f8e0200 */
        /* <DEDUP_REMOVED lines=15> */
[----:B------:R-:W-:Y:S01]  /*d1b0*/  SHF.R.S32.HI R170, RZ, 0x1f, R17 ;  /* 0x0000001fffaa7819 */ /* 0x000fe20000011411 */
[----:B------:R-:W-:Y:S06]  /*d1c0*/  @P0 BRA `(.L_x_4477) ;  /* 0x0000000800040947 */ /* 0x000fec0003800000 */
        /* <DEDUP_REMOVED lines=129> */
.L_x_4477:
[----:B------:R-:W-:Y:S05]  /*d9e0*/  BSYNC B1 ;  /* 0x0000000000017941 */ /* 0x000fea0003800000 */
.L_x_4476:
        /* <DEDUP_REMOVED lines=136> */
.L_x_4469:
        /* <DEDUP_REMOVED lines=33> */
.L_x_4478:
[----:B------:R-:W-:Y:S01]  /*e480*/  USEL UR41, UR41, URZ, !UP0 ;  /* 0x0000003f29297287 */ /* 0x000fe2000c000000 */
[----:B------:R-:W-:Y:S01]  /*e490*/  BSSY B1, `(.L_x_4479) ;  /* 0x0000039000017945 */ /* 0x000fe20003800000 */
[----:B------:R-:W-:-:S03]  /*e4a0*/  USEL UR42, UR42, URZ, !UP0 ;  /* 0x0000003f2a2a7287 */ /* 0x000fc6000c000000 */
[----:B------:R-:W-:Y:S09]  /*e4b0*/  @P0 BRA `(.L_x_4480) ;  /* 0x0000000000d80947 */ /* 0x000ff20003800000 */
[----:B------:R-:W0:Y:S01]  /*e4c0*/  S2R R6, SR_TID.X ;  /* 0x0000000000067919 */ /* 0x000e220000002100 */
[----:B------:R-:W1:Y:S01]  /*e4d0*/  LDC R9, c[0x0][0xbe8] ;  /* 0x0002fa00ff097b82 */ /* 0x000e620000000800 */
[----:B------:R-:W-:Y:S02]  /*e4e0*/  IMAD.U32 R5, RZ, RZ, UR45 ;  /* 0x0000002dff057e24 */ /* 0x000fe4000f8e00ff */
[----:B-1---5:R-:W-:-:S03]  /*e4f0*/  IMAD R3, R0, R9, RZ ;  /* 0x0000000900037224 */ /* 0x022fc600078e02ff */
[----:B0-----:R-:W-:-:S04]  /*e500*/  IADD3 R6, R5, -0x80, R6 ;  /* 0xffffff8005067810 */ /* 0x001fc80007ffe006 */
        /* <DEDUP_REMOVED lines=13> */
[----:B------:R-:W-:Y:S02]  /*e5e0*/  UIMAD UR15, UR15, UR41, URZ ;  /* 0x000000290f0f72a4 */ /* 0x000fe4000f8e023f */
[----:B------:R-:W-:-:S02]  /*e5f0*/  UIMAD.WIDE.U32 UR12, UR10, UR44, URZ ;  /* 0x0000002c0a0c72a5 */ /* 0x000fc4000f8e003f */
        /* <DEDUP_REMOVED lines=14> */
[----:B------:R-:W-:Y:S01]  /*e6e0*/  UIADD3.X UR8, UR8, UR19, UR22, UP1, UP2 ;  /* 0x0000001308087290 */ /* 0x000fe20008fe4416 */
[----:B------:R-:W-:Y:S01]  /*e6f0*/  IMAD.U32 R5, RZ, RZ, UR21 ;  /* 0x00000015ff057e24 */ /* 0x000fe2000f8e00ff */
[--C-:B------:R-:W-:Y:S01]  /*e700*/  SHF.R.S32.HI R5, RZ, 0x1f, R3.reuse ;  /* 0x0000001fff057819 */ /* 0x100fe20000011403 */
[----:B------:R-:W-:Y:S01]  /*e710*/  IMAD.MOV R7, RZ, RZ, -R3 ;  /* 0x000000ffff077224 */ /* 0x000fe200078e0a03 */
[----:B------:R-:W-:Y:S01]  /*e720*/  IADD3 R4, P0, P1, R3, UR12, R4 ;  /* 0x0000000c03047c10 */ /* 0x000fe2000f91e004 */
[----:B------:R-:W-:Y:S01]  /*e730*/  ULDC.64 UR10, c[0x0][UR18+0x210] ;  /* 0x00008400120a7abb */ /* 0x000fe20008000a00 */
[----:B------:R-:W-:Y:S01]  /*e740*/  ULDC.64 UR12, c[0x0][0xba8] ;  /* 0x0002ea00000c7ab9 */ /* 0x000fe20000000a00 */
[----:B------:R-:W-:Y:S01]  /*e750*/  IMAD R7, R9, R7, R6 ;  /* 0x0000000709077224 */ /* 0x000fe200078e0206 */
[----:B------:R-:W-:Y:S01]  /*e760*/  IADD3.X R5, R5, UR8, R10, P0, P1 ;  /* 0x0000000805057c10 */ /* 0x000fe200087e240a */
[----:B------:R-:W-:Y:S01]  /*e770*/  @!UP0 ULDC UR12, c[0x0][0xb50] ;  /* 0x0002d400000c8ab9 */ /* 0x000fe20000000800 */
[----:B------:R-:W-:Y:S01]  /*e780*/  @!UP0 ULDC UR13, c[0x0][0xb54] ;  /* 0x0002d500000d8ab9 */ /* 0x000fe20000000800 */
[C---:B------:R-:W-:Y:S01]  /*e790*/  IMAD R6, R7.reuse, UR11, RZ ;  /* 0x0000000b07067c24 */ /* 0x040fe2000f8e02ff */
[----:B------:R-:W-:Y:S01]  /*e7a0*/  SHF.R.S32.HI R3, RZ, 0x1f, R7 ;  /* 0x0000001fff037819 */ /* 0x000fe20000011407 */
[----:B------:R-:W-:-:S04]  /*e7b0*/  IMAD.WIDE.U32 R4, R7, UR10, R4 ;  /* 0x0000000a07047c25 */ /* 0x000fc8000f8e0004 */
[----:B------:R-:W-:Y:S01]  /*e7c0*/  IMAD R3, R3, UR10, R6 ;  /* 0x0000000a03037c24 */ /* 0x000fe2000f8e0206 */
[----:B------:R-:W-:-:S03]  /*e7d0*/  LEA R6, P0, R4, UR12, 0x2 ;  /* 0x0000000c04067c11 */ /* 0x000fc6000f8010ff */
[----:B------:R-:W-:-:S05]  /*e7e0*/  IMAD.IADD R3, R5, 0x1, R3 ;  /* 0x0000000105037824 */ /* 0x000fca00078e0203 */
[----:B------:R-:W-:Y:S01]  /*e7f0*/  LEA.HI.X R7, R4, UR13, R3, 0x2, P0 ;  /* 0x0000000d04077c11 */ /* 0x000fe200080f1403 */
[----:B------:R-:W-:-:S05]  /*e800*/  IMAD.MOV.U32 R3, RZ, RZ, -0x800000 ;  /* 0xff800000ff037424 */ /* 0x000fca00078e00ff */
[----:B------:R0:W-:Y:S02]  /*e810*/  STG.E desc[UR50][R6.64], R3 ;  /* 0x0000000306007986 */ /* 0x0001e4000c101932 */
.L_x_4480:
[----:B------:R-:W-:Y:S05]  /*e820*/  BSYNC B1 ;  /* 0x0000000000017941 */ /* 0x000fea0003800000 */
.L_x_4479:
[----:B------:R-:W-:-:S06]  /*e830*/  UISETP.GT.AND UP0, UPT, UR9, 0x1, UPT ;  /* 0x000000010900788c */ /* 0x000fcc000bf04270 */
[----:B------:R-:W-:-:S13]  /*e840*/  PLOP3.LUT P0, PT, PT, PT, UP0, 0x80, 0x0 ;  /* 0x000000000000781c */ /* 0x000fda0003f0f008 */
[----:B------:R-:W-:Y:S05]  /*e850*/  @P0 BRA `(.L_x_4475) ;  /* 0x00000008008c0947 */ /* 0x000fea0003800000 */
[----:B------:R-:W1:Y:S01]  /*e860*/  LDC R11, c[0x0][0xbe8] ;  /* 0x0002fa00ff0b7b82 */ /* 0x000e620000000800 */
[----:B0-----:R-:W-:Y:S01]  /*e870*/  SHF.R.S32.HI R3, RZ, 0x1f, R8 ;  /* 0x0000001fff037819 */ /* 0x001fe20000011408 */
[----:B------:R-:W-:Y:S01]  /*e880*/  ULDC UR14, c[0x0][0xac8] ;  /* 0x0002b200000e7ab9 */ /* 0x000fe20000000800 */
[----:B------:R-:W-:Y:S01]  /*e890*/  ULDC.64 UR12, c[0x0][0xaa0] ;  /* 0x0002a800000c7ab9 */ /* 0x000fe20000000a00 */
[----:B------:R-:W-:Y:S01]  /*e8a0*/  ISETP.GE.AND P1, PT, R187, UR14, PT ;  /* 0x0000000ebb007c0c */ /* 0x000fe2000bf26270 */
[----:B------:R-:W-:Y:S01]  /*e8b0*/  UIMAD UR10, UR22, UR12, URZ ;  /* 0x0000000c160a72a4 */ /* 0x000fe2000f8e023f */
[----:B------:R-:W-:Y:S01]  /*e8c0*/  LEA.HI R6, R3, R8, RZ, 0x3 ;  /* 0x0000000803067211 */ /* 0x000fe200078f18ff */
[----:B------:R-:W-:Y:S01]  /*e8d0*/  UIMAD.WIDE.U32 UR8, UR4, UR12, URZ ;  /* 0x0000000c040872a5 */ /* 0x000fe2000f8e003f */
[----:B------:R-:W-:Y:S01]  /*e8e0*/  SEL R4, RZ, 0xffffffff, P1 ;  /* 0xffffffffff047807 */ /* 0x000fe20000800000 */
[----:B------:R-:W-:Y:S01]  /*e8f0*/  UIMAD UR10, UR4, UR13, UR10 ;  /* 0x0000000d040a72a4 */ /* 0x000fe2000f8e020a */
[----:B------:R-:W-:Y:S01]  /*e900*/  LOP3.LUT R3, R6, 0xfffffff8, RZ, 0xc0, !PT ;  /* 0xfffffff806037812 */ /* 0x000fe200078ec0ff */
[C---:B------:R-:W-:Y:S01]  /*e910*/  VIADD R35, R2.reuse, 0xc0 ;  /* 0x000000c002237836 */ /* 0x040fe20000000000 */
[----:B------:R-:W-:Y:S01]  /*e920*/  ISETP.GE.AND P2, PT, R2, UR14, PT ;  /* 0x0000000e02007c0c */ /* 0x000fe2000bf46270 */
[----:B------:R-:W-:Y:S01]  /*e930*/  IMAD.SHL.U32 R4, R4, 0x2, RZ ;  /* 0x0000000204047824 */ /* 0x000fe200078e00ff */
[----:B------:R-:W-:Y:S01]  /*e940*/  SHF.R.S32.HI R13, RZ, 0x3, R6 ;  /* 0x00000003ff0d7819 */ /* 0x000fe20000011406 */
[----:B------:R-:W-:Y:S01]  /*e950*/  IMAD.IADD R8, R8, 0x1, -R3 ;  /* 0x0000000108087824 */ /* 0x000fe200078e0a03 */
[----:B------:R-:W-:Y:S01]  /*e960*/  SEL R3, RZ, 0x1, P2 ;  /* 0x00000001ff037807 */ /* 0x000fe20001000000 */
[----:B------:R-:W-:Y:S01]  /*e970*/  UIADD3 UR9, UR9, UR10, URZ ;  /* 0x0000000a09097290 */ /* 0x000fe2000fffe03f */
[----:B------:R-:W-:Y:S01]  /*e980*/  ISETP.GE.AND P1, PT, R186, UR14, PT ;  /* 0x0000000eba007c0c */ /* 0x000fe2000bf26270 */
[----:B------:R-:W-:Y:S01]  /*e990*/  ULDC.64 UR12, c[0x0][0xae8] ;  /* 0x0002ba00000c7ab9 */ /* 0x000fe20000000a00 */
[----:B------:R-:W-:Y:S01]  /*e9a0*/  LOP3.LUT R6, R4, 0x2, R3, 0xe2, !PT ;  /* 0x0000000204067812 */ /* 0x000fe200078ee203 */
[----:B------:R-:W-:Y:S01]  /*e9b0*/  IMAD R3, R8, 0x20, R13 ;  /* 0x0000002008037824 */ /* 0x000fe200078e020d */
[----:B------:R-:W-:Y:S01]  /*e9c0*/  SEL R4, RZ, 0xffffffff, P1 ;  /* 0xffffffffff047807 */ /* 0x000fe20000800000 */
[----:B------:R-:W-:Y:S01]  /*e9d0*/  UIMAD.WIDE.U32 UR8, UR44, UR12, UR8 ;  /* 0x0000000c2c0872a5 */ /* 0x000fe2000f8e0008 */
[----:B-1----:R-:W-:Y:S01]  /*e9e0*/  ISETP.NE.AND P0, PT, R11, 0x1, PT ;  /* 0x000000010b00780c */ /* 0x002fe20003f05270 */
[----:B------:R-:W-:Y:S01]  /*e9f0*/  VIADD R8, R3, UR45 ;  /* 0x0000002d03087c36 */ /* 0x000fe20008000000 */
[----:B------:R-:W-:Y:S01]  /*ea00*/  ISETP.GE.AND P1, PT, R35, UR14, PT ;  /* 0x0000000e23007c0c */ /* 0x000fe2000bf26270 */
[----:B------:R-:W-:Y:S01]  /*ea10*/  IMAD.SHL.U32 R9, R4, 0x4, RZ ;  /* 0x0000000404097824 */ /* 0x000fe200078e00ff */
[----:B------:R-:W-:Y:S01]  /*ea20*/  ULDC.64 UR10, c[0x0][0xaf0] ;  /* 0x0002bc00000a7ab9 */ /* 0x000fe20000000a00 */
[----:B------:R-:W-:Y:S01]  /*ea30*/  UIMAD UR9, UR44, UR13, UR9 ;  /* 0x0000000d2c0972a4 */ /* 0x000fe2000f8e0209 */
[----:B------:R-:W-:Y:S01]  /*ea40*/  IMAD.MOV.U32 R3, RZ, RZ, R8 ;  /* 0x000000ffff037224 */ /* 0x000fe200078e0008 */
[----:B------:R-:W-:Y:S01]  /*ea50*/  UIMAD UR42, UR42, UR10, URZ ;  /* 0x0000000a2a2a72a4 */ /* 0x000fe2000f8e023f */
[C---:B------:R-:W-:Y:S01]  /*ea60*/  VIADD R29, R2.reuse, 0x100 ;  /* 0x00000100021d7836 */ /* 0x040fe20000000000 */
[----:B------:R-:W-:Y:S01]  /*ea70*/  UIMAD.WIDE.U32 UR8, UR41, UR10, UR8 ;  /* 0x0000000a290872a5 */ /* 0x000fe2000f8e0008 */
[----:B------:R-:W-:Y:S01]  /*ea80*/  LOP3.LUT R6, R9, 0x4, R6, 0xe2, !PT ;  /* 0x0000000409067812 */ /* 0x000fe200078ee206 */
[----:B------:R-:W-:Y:S01]  /*ea90*/  UIMAD UR4, UR41, UR11, UR42 ;  /* 0x0000000b290472a4 */ /* 0x000fe2000f8e022a */
[C---:B------:R-:W-:Y:S01]  /*eaa0*/  VIADD R33, R2.reuse, 0x140 ;  /* 0x0000014002217836 */ /* 0x040fe20000000000 */
[----:B------:R-:W0:Y:S01]  /*eab0*/  @P0 LDC R5, c[0x0][0xbec] ;  /* 0x0002fb00ff050b82 */ /* 0x000e220000000800 */
[----:B------:R-:W-:Y:S01]  /*eac0*/  VIADD R31, R2, 0x180 ;  /* 0x00000180021f7836 */ /* 0x000fe20000000000 */
[----:B------:R-:W-:Y:S01]  /*ead0*/  UIADD3 UR4, UR9, UR4, URZ ;  /* 0x0000000409047290 */ /* 0x000fe2000fffe03f */
[----:B-----5:R-:W-:Y:S01]  /*eae0*/  IMAD R25, R0, R11, RZ ;  /* 0x0000000b00197224 */ /* 0x020fe200078e02ff */
[----:B------:R-:W-:Y:S01]  /*eaf0*/  BSSY B1, `(.L_x_4481) ;  /* 0x0000055000017945 */ /* 0x000fe20003800000 */
[----:B------:R-:W-:Y:S01]  /*eb00*/  VIADD R26, R13, UR45 ;  /* 0x0000002d0d1a7c36 */ /* 0x000fe20008000000 */
[----:B------:R-:W-:Y:S01]  /*eb10*/  SHF.R.S32.HI R37, RZ, 0x1f, R186 ;  /* 0x0000001fff257819 */ /* 0x000fe200000114ba */
[----:B------:R-:W-:Y:S01]  /*eb20*/  VIADD R27, R2, 0x1c0 ;  /* 0x000001c0021b7836 */ /* 0x000fe20000000000 */
[----:B------:R-:W1:Y:S01]  /*eb30*/  @P0 LDC R7, c[0x0][0xbf0] ;  /* 0x0002fc00ff070b82 */ /* 0x000e620000000800 */
[----:B------:R-:W-:-:S02]  /*eb40*/  SHF.R.S32.HI R28, RZ, 0x1f, R29 ;  /* 0x0000001fff1c7819 */ /* 0x000fc4000001141d */
[----:B------:R-:W-:Y:S02]  /*eb50*/  SHF.R.S32.HI R30, RZ, 0x1f, R31 ;  /* 0x0000001fff1e7819 */ /* 0x000fe4000001141f */
[----:B------:R-:W-:Y:S02]  /*eb60*/  SHF.R.S32.HI R32, RZ, 0x1f, R33 ;  /* 0x0000001fff207819 */ /* 0x000fe40000011421 */
[----:B------:R-:W-:Y:S02]  /*eb70*/  SHF.R.S32.HI R34, RZ, 0x1f, R35 ;  /* 0x0000001fff227819 */ /* 0x000fe40000011423 */
[----:B------:R-:W-:Y:S02]  /*eb80*/  SHF.R.S32.HI R36, RZ, 0x1f, R27 ;  /* 0x0000001fff247819 */ /* 0x000fe4000001141b */
[----:B------:R-:W-:Y:S01]  /*eb90*/  SHF.R.S32.HI R38, RZ, 0x1f, R187 ;  /* 0x0000001fff267819 */ /* 0x000fe200000114bb */
[----:B0-----:R-:W-:Y:S01]  /*eba0*/  @P0 IMAD.HI.U32 R4, R8, R5, RZ ;  /* 0x0000000508040227 */ /* 0x001fe200078e00ff */
[----:B------:R-:W-:-:S02]  /*ebb0*/  SEL R5, RZ, 0xffffffff, P1 ;  /* 0xffffffffff057807 */ /* 0x000fc40000800000 */
        /* <DEDUP_REMOVED lines=72> */
.L_x_4482:
[----:B------:R-:W-:Y:S05]  /*f040*/  BSYNC B1 ;  /* 0x0000000000017941 */ /* 0x000fea0003800000 */
.L_x_4481:
        /* <DEDUP_REMOVED lines=36> */
.L_x_4475:
[----:B------:R-:W-:Y:S05]  /*f290*/  BSYNC B0 ;  /* 0x0000000000007941 */ /* 0x000fea0003800000 */
.L_x_4468:
[----:B------:R-:W-:Y:S02]  /*f2a0*/  ULDC UR4, c[0x0][0xc3c] ;  /* 0x00030f0000047ab9 */ /* 0x000fe40000000800 */
[----:B------:R-:W-:-:S06]  /*f2b0*/  UISETP.GE.AND UP0, UPT, UR7, UR4, UPT ;  /* 0x000000040700728c */ /* 0x000fcc000bf06270 */
[----:B------:R-:W-:-:S13]  /*f2c0*/  PLOP3.LUT P0, PT, PT, PT, UP0, 0x80, 0x0 ;  /* 0x000000000000781c */ /* 0x000fda0003f0f008 */
[----:B------:R-:W-:Y:S05]  /*f2d0*/  @!P0 BRA `(.L_x_4483) ;  /* 0xffffff1c00f88947 */ /* 0x000fea000383ffff */
[----:B------:R-:W-:Y:S05]  /*f2e0*/  EXIT ;  /* 0x000000000000794d */ /* 0x000fea0003800000 */
.L_x_4413:
        /* <DEDUP_REMOVED lines=13> */
[----:B------:R-:W1:Y:S01]  /*f3c0*/  LDS.128 R24, [UR4+0x28cd0] ;  /* 0x028cd004ff187984 */ /* 0x000e620008000c00 */
[----:B------:R-:W-:Y:S06]  /*f3d0*/  BAR.ARV 0x4, 0x180 ;  /* 0x0106000000007b1d */ /* 0x000fec0000002000 */
[----:B------:R-:W-:Y:S05]  /*f3e0*/  BRA `(.L_x_4485) ;  /* 0x0000000c00907947 */ /* 0x000fea0003800000 */
.L_x_4484:
        /* <DEDUP_REMOVED lines=30> */
[----:B-1----:R-:W-:-:S04]  /*f5d0*/  SEL R2, R2, RZ, P4 ;  /* 0x000000ff02027207 */ /* 0x002fc80002000000 */
[----:B------:R-:W-:-:S05]  /*f5e0*/  IADD3 R2, R3, R2, RZ ;  /* 0x0000000203027210 */ /* 0x000fca0007ffe0ff */
        /* <DEDUP_REMOVED lines=11> */
.L_x_4488:
        /* <DEDUP_REMOVED lines=35> */
.L_x_4486:
        /* <DEDUP_REMOVED lines=13> */
.L_x_4489:
        /* <DEDUP_REMOVED lines=62> */
.L_x_4490:
        /* <DEDUP_REMOVED lines=61> */
.L_x_4491:
[----:B------:R-:W-:-:S05]  /*10150*/  LOP3.LUT R25, RZ, R2, RZ, 0x33, !PT ;  /* 0x00000002ff197212 */ /* 0x000fca00078e33ff */
[----:B------:R-:W-:Y:S01]  /*10160*/  IMAD.IADD R25, R6, 0x1, R25 ;  /* 0x0000000106197824 */ /* 0x000fe200078e0219 */
[----:B------:R-:W-:Y:S06]  /*10170*/  BRA `(.L_x_4492) ;  /* 0x0000000000147947 */ /* 0x000fec0003800000 */
.L_x_4487:
[----:B------:R-:W-:Y:S01]  /*10180*/  ULDC UR4, c[0x0][0xc3c] ;  /* 0x00030f0000047ab9 */ /* 0x000fe20000000800 */
[----:B------:R-:W-:Y:S02]  /*10190*/  IMAD.MOV.U32 R25, RZ, RZ, RZ ;  /* 0x000000ffff197224 */ /* 0x000fe400078e00ff */
[----:B------:R-:W-:Y:S02]  /*101a0*/  IMAD.U32 R24, RZ, RZ, UR6 ;  /* 0x00000006ff187e24 */ /* 0x000fe4000f8e00ff */
[----:B------:R-:W-:Y:S02]  /*101b0*/  IMAD.MOV.U32 R26, RZ, RZ, RZ ;  /* 0x000000ffff1a7224 */ /* 0x000fe400078e00ff */
[----:B------:R-:W-:-:S07]  /*101c0*/  IMAD.U32 R27, RZ, RZ, UR4 ;  /* 0x00000004ff1b7e24 */ /* 0x000fce000f8e00ff */
.L_x_4492:
[----:B------:R-:W-:-:S13]  /*101d0*/  ISETP.NE.AND P0, PT, R7, RZ, PT ;  /* 0x000000ff0700720c */ /* 0x000fda0003f05270 */
[----:B------:R-:W0:Y:S01]  /*101e0*/  @!P0 S2R R3, SR_CgaCtaId ;  /* 0x0000000000038919 */ /* 0x000e220000008800 */
[----:B------:R-:W-:-:S04]  /*101f0*/  @!P0 MOV R2, 0x400 ;  /* 0x0000040000028802 */ /* 0x000fc80000000f00 */
[----:B0-----:R-:W-:-:S05]  /*10200*/  @!P0 LEA R2, R3, R2, 0x18 ;  /* 0x0000000203028211 */ /* 0x001fca00078ec0ff */
[----:B------:R0:W-:Y:S01]  /*10210*/  @!P0 STS.128 [R2+0x28cd0], R24 ;  /* 0x028cd01802008388 */ /* 0x0001e20000000c00 */
[----:B------:R-:W-:Y:S06]  /*10220*/  BAR.ARV 0x5, 0x180 ;  /* 0x0146000000007b1d */ /* 0x000fec0000002000 */
.L_x_4485:
[----:B------:R2:W-:Y:S01]  /*10230*/  STL [R1+0x20], RZ ;  /* 0x000020ff01007387 */ /* 0x0005e20000100800 */
[----:B------:R-:W-:Y:S01]  /*10240*/  ULDC UR4, c[0x0][0xc3c] ;  /* 0x00030f0000047ab9 */ /* 0x000fe20000000800 */
[----:B------:R-:W-:Y:S01]  /*10250*/  IMAD.MOV.U32 R22, RZ, RZ, 0x1 ;  /* 0x00000001ff167424 */ /* 0x000fe200078e00ff */
[----:B-1----:R-:W-:Y:S01]  /*10260*/  ISETP.GE.AND P0, PT, R27, UR4, PT ;  /* 0x000000041b007c0c */ /* 0x002fe2000bf06270 */
[----:B------:R-:W-:-:S12]  /*10270*/  IMAD.MOV.U32 R18, RZ, RZ, RZ ;  /* 0x000000ffff127224 */ /* 0x000fd800078e00ff */
[----:B--2---:R-:W-:Y:S05]  /*10280*/  @P0 BRA `(.L_x_4493) ;  /* 0x0000004c00f80947 */ /* 0x004fea0003800000 */
[----:B------:R-:W1:Y:S01]  /*10290*/  S2UR UR5, SR_CgaCtaId ;  /* 0x00000000000579c3 */ /* 0x000e620000008800 */
[C---:B0-----:R-:W-:Y:S01]  /*102a0*/  IMAD.SHL.U32 R2, R0.reuse, 0x8, RZ ;  /* 0x0000000800027824 */ /* 0x041fe200078e00ff */
        /* <DEDUP_REMOVED lines=18> */
[----:B-1----:R-:W-:Y:S01]  /*103d0*/  ULEA UR4, UR5, UR4, 0x18 ;  /* 0x0000000405047291 */ /* 0x002fe2000f8ec03f */
[C---:B------:R-:W-:Y:S02]  /*103e0*/  LOP3.LUT R2, R0.reuse, 0x100, RZ, 0xfc, !PT ;  /* 0x0000010000027812 */ /* 0x040fe400078efcff */
[C---:B------:R-:W-:Y:S02]  /*103f0*/  LOP3.LUT R4, R0.reuse, 0x140, RZ, 0xfc, !PT ;  /* 0x0000014000047812 */ /* 0x040fe400078efcff */
[C---:B------:R-:W-:Y:S01]  /*10400*/  LOP3.LUT R3, R0.reuse, 0x180, RZ, 0xfc, !PT ;  /* 0x0000018000037812 */ /* 0x040fe200078efcff */
[----:B------:R-:W-:Y:S01]  /*10410*/  IMAD.U32 R17, RZ, RZ, UR4 ;  /* 0x00000004ff117e24 */ /* 0x000fe2000f8e00ff */
[----:B------:R-:W-:-:S03]  /*10420*/  LOP3.LUT R2, R0, 0x1c0, RZ, 0xfc, !PT ;  /* 0x000001c000027812 */ /* 0x000fc600078efcff */
[----:B------:R-:W-:-:S05]  /*10430*/  IMAD R0, R33, 0x2, R17 ;  /* 0x0000000221007824 */ /* 0x000fca00078e0211 */
[----:B------:R0:W-:Y:S02]  /*10440*/  STL [R1+0x28], R0 ;  /* 0x0000280001007387 */ /* 0x0001e40000100800 */
.L_x_4556:
[----:B-1----:R-:W1:Y:S02]  /*10450*/  LDC.64 R2, c[0x0][0xc88] ;  /* 0x00032200ff027b82 */ /* 0x002e640000000a00 */
[----:B-1----:R-:W-:-:S05]  /*10460*/  IMAD.WIDE R2, R27, 0x4, R2 ;  /* 0x000000041b027825 */ /* 0x002fca00078e0202 */
[----:B------:R-:W0:Y:S01]  /*10470*/  LDG.E R29, desc[UR50][R2.64] ;  /* 0x00000032021d7981 */ /* 0x000e22000c1e1900 */
[----:B------:R-:W-:Y:S05]  /*10480*/  YIELD ;  /* 0x0000000000007946 */ /* 0x000fea0003800000 */
[----:B------:R-:W-:Y:S01]  /*10490*/  ULDC.64 UR4, c[0x0][0xa28] ;  /* 0x00028a0000047ab9 */ /* 0x000fe20000000a00 */
[----:B------:R-:W-:Y:S01]  /*104a0*/  IMAD.MOV.U32 R31, RZ, RZ, RZ ;  /* 0x000000ffff1f7224 */ /* 0x000fe200078e00ff */
[----:B------:R-:W-:Y:S01]  /*104b0*/  ISETP.NE.U32.AND P0, PT, RZ, UR4, PT ;  /* 0x00000004ff007c0c */ /* 0x000fe2000bf05070 */
[----:B------:R-:W-:-:S03]  /*104c0*/  ULDC.64 UR6, c[0x0][0xa18] ;  /* 0x0002860000067ab9 */ /* 0x000fc60000000a00 */
[----:B------:R-:W-:Y:S01]  /*104d0*/  ISETP.NE.AND.EX P0, PT, RZ, UR5, PT, P0 ;  /* 0x00000005ff007c0c */ /* 0x000fe2000bf05300 */
[----:B------:R-:W-:Y:S01]  /*104e0*/  IMAD.MOV.U32 R37, RZ, RZ, RZ ;  /* 0x000000ffff257224 */ /* 0x000fe200078e00ff */
[----:B0-----:R-:W-:-:S11]  /*104f0*/  SHF.R.S32.HI R0, RZ, 0x1f, R29 ;  /* 0x0000001fff007819 */ /* 0x001fd6000001141d */
        /* <DEDUP_REMOVED lines=37> */
.L_x_4494:
        /* <DEDUP_REMOVED lines=9> */
.L_x_4495:
        /* <DEDUP_REMOVED lines=9> */
.L_x_4496:
[----:B------:R-:W3:Y:S01]  /*10870*/  LDL R4, [R1+0x4] ;  /* 0x0000040001047983 */ /* 0x000ee20000100800 */
[----:B012---:R-:W0:Y:S01]  /*10880*/  LDC R0, c[0x0][0x448] ;  /* 0x00011200ff007b82 */ /* 0x007e220000000800 */
[----:B-----5:R-:W-:Y:S01]  /*10890*/  IMAD.IADD R28, R28, 0x1, -R31 ;  /* 0x000000011c1c7824 */ /* 0x020fe200078e0a1f */
[----:B------:R-:W-:Y:S01]  /*108a0*/  LOP3.LUT R16, R16, 0xfffffdff, RZ, 0xc0, !PT ;  /* 0xfffffdff10107812 */ /* 0x000fe200078ec0ff */
[----:B------:R-:W-:Y:S01]  /*108b0*/  BSSY B0, `(.L_x_4497) ;  /* 0x0000037000007945 */ /* 0x000fe20003800000 */
[----:B0-----:R-:W-:Y:S01]  /*108c0*/  ISETP.NE.AND P0, PT, R0, 0x1, PT ;  /* 0x000000010000780c */ /* 0x001fe20003f05270 */
[----:B------:R-:W-:-:S04]  /*108d0*/  IMAD.SHL.U32 R0, R25, 0x40, RZ ;  /* 0x0000004019007824 */ /* 0x000fc800078e00ff */
[----:B------:R-:W-:-:S08]  /*108e0*/  VIADD R0, R0, 0x3f ;  /* 0x0000003f00007836 */ /* 0x000fd00000000000 */
[----:B------:R-:W0:Y:S01]  /*108f0*/  @P0 LDC R3, c[0x0][0x44c] ;  /* 0x00011300ff030b82 */ /* 0x000e220000000800 */
[----:B------:R-:W-:-:S07]  /*10900*/  @P0 LOP3.LUT R16, R16, 0x200, RZ, 0xfc, !PT ;  /* 0x0000020010100812 */ /* 0x000fce00078efcff */
[----:B------:R-:W1:Y:S01]  /*10910*/  @P0 LDC R2, c[0x0][0x450] ;  /* 0x00011400ff020b82 */ /* 0x000e620000000800 */
[----:B0-----:R-:W-:-:S05]  /*10920*/  @P0 IMAD.HI.U32 R3, R0, R3, RZ ;  /* 0x0000000300030227 */ /* 0x001fca00078e00ff */
[----:B-1----:R-:W-:Y:S01]  /*10930*/  @P0 SHF.R.U32.HI R0, RZ, R2, R3 ;  /* 0x00000002ff000219 */ /* 0x002fe20000011603 */
[C---:B------:R-:W-:Y:S01]  /*10940*/  VIADD R2, R28.reuse, 0x3f ;  /* 0x0000003f1c027836 */ /* 0x040fe20000000000 */
[----:B---3--:R-:W-:-:S05]  /*10950*/  IADD3 R3, R28, 0x40, -R4 ;  /* 0x000000401c037810 */ /* 0x008fca0007ffe804 */
[----:B------:R-:W-:-:S05]  /*10960*/  IMAD.IADD R0, R3, 0x1, R0 ;  /* 0x0000000103007824 */ /* 0x000fca00078e0200 */
[----:B------:R-:W-:-:S04]  /*10970*/  SHF.R.S32.HI R3, RZ, 0x1f, R0 ;  /* 0x0000001fff037819 */ /* 0x000fc80000011400 */
[----:B------:R-:W-:Y:S02]  /*10980*/  LEA.HI R0, R3, R0, RZ, 0x6 ;  /* 0x0000000003007211 */ /* 0x000fe400078f30ff */
[----:B------:R-:W-:Y:S02]  /*10990*/  SHF.R.S32.HI R3, RZ, 0x1f, R2 ;  /* 0x0000001fff037819 */ /* 0x000fe40000011402 */
[----:B------:R-:W-:Y:S02]  /*109a0*/  SHF.R.S32.HI R0, RZ, 0x6, R0 ;  /* 0x00000006ff007819 */ /* 0x000fe40000011400 */
[----:B------:R-:W-:Y:S02]  /*109b0*/  LEA.HI R3, R3, R2, RZ, 0x6 ;  /* 0x0000000203037211 */ /* 0x000fe400078f30ff */
[----:B------:R-:W-:Y:S02]  /*109c0*/  LOP3.LUT R2, R26, 0xff000000, RZ, 0xc0, !PT ;  /* 0xff0000001a027812 */ /* 0x000fe400078ec0ff */
[----:B------:R-:W-:-:S02]  /*109d0*/  SHF.R.S32.HI R3, RZ, 0x6, R3 ;  /* 0x00000006ff037819 */ /* 0x000fc40000011403 */
[----:B------:R-:W-:Y:S02]  /*109e0*/  SHF.R.U32.HI R2, RZ, 0x8, R2 ;  /* 0x00000008ff027819 */ /* 0x000fe40000011602 */
[----:B------:R-:W-:Y:S02]  /*109f0*/  VIMNMX R0, R3, R0, PT ;  /* 0x0000000003007248 */ /* 0x000fe40003fe0100 */
[----:B------:R-:W-:Y:S02]  /*10a00*/  LOP3.LUT R3, R26, 0xff0000, RZ, 0xc0, !PT ;  /* 0x00ff00001a037812 */ /* 0x000fe400078ec0ff */
[----:B------:R-:W-:Y:S02]  /*10a10*/  ISETP.GE.AND P0, PT, R0, 0x1, PT ;  /* 0x000000010000780c */ /* 0x000fe40003f06270 */
[----:B------:R-:W-:Y:S01]  /*10a20*/  LEA.HI R4, R3, R2, RZ, 0x10 ;  /* 0x0000000203047211 */ /* 0x000fe200078f80ff */
[----:B------:R-:W-:-:S10]  /*10a30*/  IMAD.MOV.U32 R2, RZ, RZ, RZ ;  /* 0x000000ffff027224 */ /* 0x000fd400078e00ff */
[----:B------:R-:W-:Y:S05]  /*10a40*/  @!P0 BRA `(.L_x_4498) ;  /* 0x0000000000748947 */ /* 0x000fea0003800000 */
        /* <DEDUP_REMOVED lines=29> */
.L_x_4498:
[----:B------:R-:W-:Y:S05]  /*10c20*/  BSYNC B0 ;  /* 0x0000000000007941 */ /* 0x000fea0003800000 */
.L_x_4497:
        /* <DEDUP_REMOVED lines=24> */
.L_x_4500:
        /* <DEDUP_REMOVED lines=20> */
.L_x_4503:
[----:B------:R-:W-:Y:S05]  /*10ef0*/  BSYNC B6 ;  /* 0x0000000000067941 */ /* 0x000fea0003800000 */
.L_x_4502:
        /* <DEDUP_REMOVED lines=20> */
.L_x_4506:
        /* <DEDUP_REMOVED lines=15> */
.L_x_4505:
[----:B------:R-:W-:Y:S05]  /*11130*/  BSYNC B6 ;  /* 0x0000000000067941 */ /* 0x000fea0003800000 */
.L_x_4504:
[----:B------:R-:W0:Y:S01]  /*11140*/  S2R R34, SR_TID.X ;  /* 0x0000000000227919 */ /* 0x000e220000002100 */
[----:B------:R-:W-:Y:S01]  /*11150*/  ULDC.64 UR4, c[0x0][0x9f8] ;  /* 0x00027e0000047ab9 */ /* 0x000fe20000000a00 */
[----:B------:R-:W1:Y:S01]  /*11160*/  LDC R20, c[0x0][0x430] ;  /* 0x00010c00ff147b82 */ /* 0x000e620000000800 */
[----:B------:R-:W-:-:S04]  /*11170*/  ISETP.NE.U32.AND P0, PT, RZ, UR4, PT ;  /* 0x00000004ff007c0c */ /* 0x000fc8000bf05070 */
[----:B------:R-:W-:Y:S01]  /*11180*/  ISETP.NE.AND.EX P0, PT, RZ, UR5, PT, P0 ;  /* 0x00000005ff007c0c */ /* 0x000fe2000bf05300 */
[----:B------:R-:W2:-:S12]  /*11190*/  S2R R21, SR_TID.X ;  /* 0x0000000000157919 */ /* 0x000e980000002100 */
[----:B------:R-:W-:Y:S01]  /*111a0*/  @P0 IADD3 R2, P1, R19, UR4, RZ ;  /* 0x0000000413020c10 */ /* 0x000fe2000ff3e0ff */
[----:B------:R-:W-:-:S03]  /*111b0*/  ULDC UR4, c[0x0][0x320] ;  /* 0x0000c80000047ab9 */ /* 0x000fc60000000800 */
[----:B------:R-:W-:-:S05]  /*111c0*/  @P0 IADD3.X R3, R32, UR5, RZ, P1, !PT ;  /* 0x0000000520030c10 */ /* 0x000fca0008ffe4ff */
[----:B------:R3:W5:Y:S01]  /*111d0*/  @P0 LDG.E R23, desc[UR50][R2.64] ;  /* 0x0000003202170981 */ /* 0x000762000c1e1900 */
[----:B------:R-:W-:Y:S01]  /*111e0*/  LOP3.LUT R16, R16, 0xffffffbf, RZ, 0xc0, !PT ;  /* 0xffffffbf10107812 */ /* 0x000fe200078ec0ff */
[----:B------:R-:W-:Y:S01]  /*111f0*/  UMOV UR5, 0xffffffff ;  /* 0xffffffff00057882 */ /* 0x000fe20000000000 */
[----:B0-----:R-:W-:-:S05]  /*11200*/  IMAD.SHL.U32 R34, R34, 0x8, RZ ;  /* 0x0000000822227824 */ /* 0x001fca00078e00ff */
[----:B------:R-:W-:Y:S01]  /*11210*/  LOP3.LUT R34, R34, 0x38, RZ, 0xc0, !PT ;  /* 0x0000003822227812 */ /* 0x000fe200078ec0ff */
[----:B--2---:R-:W-:-:S03]  /*11220*/  IMAD.SHL.U32 R21, R21, 0x8, RZ ;  /* 0x0000000815157824 */ /* 0x004fc600078e00ff */
[C---:B------:R-:W-:Y:S02]  /*11230*/  LOP3.LUT R0, R34.reuse, 0x40, RZ, 0xfc, !PT ;  /* 0x0000004022007812 */ /* 0x040fe400078efcff */
[----:B------:R-:W-:Y:S02]  /*11240*/  LOP3.LUT R4, R34, 0x180, RZ, 0xfc, !PT ;  /* 0x0000018022047812 */ /* 0x000fe400078efcff */
[----:B------:R-:W-:Y:S02]  /*11250*/  ISETP.GE.AND P3, PT, R0, UR4, PT ;  /* 0x0000000400007c0c */ /* 0x000fe4000bf66270 */
[----:B------:R-:W0:Y:S01]  /*11260*/  S2R R0, SR_TID.X ;  /* 0x0000000000007919 */ /* 0x000e220000002100 */
[----:B------:R-:W-:Y:S02]  /*11270*/  LOP3.LUT R34, R34, 0x1c0, RZ, 0xfc, !PT ;  /* 0x000001c022227812 */ /* 0x000fe400078efcff */
[----:B------:R-:W-:Y:S02]  /*11280*/  LOP3.LUT R21, R21, 0x38, RZ, 0xc0, !PT ;  /* 0x0000003815157812 */ /* 0x000fe400078ec0ff */
[----:B------:R-:W-:-:S02]  /*11290*/  ISETP.GE.AND P0, PT, R34, UR4, PT ;  /* 0x0000000422007c0c */ /* 0x000fc4000bf06270 */
[----:B------:R-:W2:Y:S01]  /*112a0*/  S2R R34, SR_TID.X ;  /* 0x0000000000227919 */ /* 0x000ea20000002100 */
[----:B------:R-:W-:Y:S02]  /*112b0*/  ISETP.GE.AND P2, PT, R21, UR4, PT ;  /* 0x0000000415007c0c */ /* 0x000fe4000bf46270 */
[----:B------:R-:W-:Y:S02]  /*112c0*/  ISETP.GE.AND P1, PT, R4, UR4, PT ;  /* 0x0000000404007c0c */ /* 0x000fe4000bf26270 */
[----:B------:R-:W-:Y:S02]  /*112d0*/  @P3 LOP3.LUT R16, R16, 0x40, RZ, 0xfc, !PT ;  /* 0x0000004010103812 */ /* 0x000fe400078efcff */
[----:B------:R-:W-:Y:S02]  /*112e0*/  SEL R7, RZ, 0x40, P1 ;  /* 0x00000040ff077807 */ /* 0x000fe40000800000 */
[----:B------:R-:W-:Y:S02]  /*112f0*/  LOP3.LUT R16, R16, 0xffffff7f, RZ, 0xc0, !PT ;  /* 0xffffff7f10107812 */ /* 0x000fe400078ec0ff */
[----:B------:R-:W-:-:S03]  /*11300*/  SEL R8, RZ, 0x80, P0 ;  /* 0x00000080ff087807 */ /* 0x000fc60000000000 */
[----:B------:R-:W-:-:S04]  /*11310*/  @P2 LOP3.LUT R16, R16, 0x80, RZ, 0xfc, !PT ;  /* 0x0000008010102812 */ /* 0x000fc800078efcff */
[----:B------:R-:W-:Y:S01]  /*11320*/  LOP3.LUT R16, R16, 0xffffffdf, RZ, 0xc0, !PT ;  /* 0xffffffdf10107812 */ /* 0x000fe200078ec0ff */
[----:B0-----:R-:W-:-:S05]  /*11330*/  IMAD.SHL.U32 R0, R0, 0x8, RZ ;  /* 0x0000000800007824 */ /* 0x001fca00078e00ff */
[----:B------:R-:W-:Y:S01]  /*11340*/  LOP3.LUT R0, R0, 0x38, RZ, 0xc0, !PT ;  /* 0x0000003800007812 */ /* 0x000fe200078ec0ff */
[----:B--2---:R-:W-:-:S03]  /*11350*/  IMAD.SHL.U32 R34, R34, 0x8, RZ ;  /* 0x0000000822227824 */ /* 0x004fc600078e00ff */
[----:B------:R-:W-:Y:S02]  /*11360*/  LOP3.LUT R0, R0, 0x80, RZ, 0xfc, !PT ;  /* 0x0000008000007812 */ /* 0x000fe400078efcff */
[----:B------:R-:W-:Y:S02]  /*11370*/  LOP3.LUT R34, R34, 0x38, RZ, 0xc0, !PT ;  /* 0x0000003822227812 */ /* 0x000fe400078ec0ff */
[----:B------:R-:W-:Y:S02]  /*11380*/  ISETP.GE.AND P5, PT, R0, UR4, PT ;  /* 0x0000000400007c0c */ /* 0x000fe4000bfa6270 */
[----:B------:R-:W-:Y:S02]  /*11390*/  LOP3.LUT R34, R34, 0xc0, RZ, 0xfc, !PT ;  /* 0x000000c022227812 */ /* 0x000fe400078efcff */
[----:B------:R-:W-:Y:S02]  /*113a0*/  LEA R0, R35, 0xffffffc0, 0x6 ;  /* 0xffffffc023007811 */ /* 0x000fe400078e30ff */
        /* <DEDUP_REMOVED lines=12> */
[----:B-1-3--:R-:W-:Y:S06]  /*11470*/  BRA.DIV UR5, `(.L_x_4507) ;  /* 0x0000004605347947 */ /* 0x00afec000b800000 */
.L_x_4574:
        /* <DEDUP_REMOVED lines=56> */
.L_x_4508:
[----:B------:R-:W-:Y:S01]  /*11800*/  IADD3 R28, -R36, R28, -R0 ;  /* 0x0000001c241c7210 */ /* 0x000fe20007ffe900 */
[----:B------:R-:W-:Y:S01]  /*11810*/  IMAD R19, R18, 0x8, R17 ;  /* 0x0000000812137824 */ /* 0x000fe200078e0211 */
[----:B------:R-:W-:Y:S01]  /*11820*/  SHF.L.U32 R0, R22, 0x1f, RZ ;  /* 0x0000001f16007819 */ /* 0x000fe200000006ff */
[----:B------:R-:W-:Y:S03]  /*11830*/  BSSY B0, `(.L_x_4509) ;  /* 0x0000003000007945 */ /* 0x000fe60003800000 */
[----:B------:R-:W0:Y:S02]  /*11840*/  SYNCS.PHASECHK.TRANS64.TRYWAIT P0, [R19+URZ+0x28c40], R0 ;  /* 0x028c4000130075a7 */ /* 0x000e24000800017f */
[----:B0-----:R-:W-:Y:S05]  /*11850*/  @!P0 BRA `(.L_x_4510) ;  /* 0x0000004000708947 */ /* 0x001fea0003800000 */
.L_x_4575:
[----:B------:R-:W-:Y:S05]  /*11860*/  BSYNC B0 ;  /* 0x0000000000007941 */ /* 0x000fea0003800000 */
.L_x_4509:
        /* <DEDUP_REMOVED lines=63> */
.L_x_4585:
        /* <DEDUP_REMOVED lines=10> */
.L_x_4512:
        /* <DEDUP_REMOVED lines=11> */
.L_x_4513:
        /* <DEDUP_REMOVED lines=39> */
.L_x_4515:
[----:B------:R-:W-:Y:S05]  /*12020*/  BSYNC B6 ;  /* 0x0000000000067941 */ /* 0x000fea0003800000 */
.L_x_4514:
        /* <DEDUP_REMOVED lines=28> */
[----:B--2---:R-:W-:Y:S02]  /*121f0*/  @P6 SHF.R.U32.HI R4, RZ, R0, R6 ;  /* 0x00000000ff046219 */ /* 0x004fe40000011606 */
        /* <DEDUP_REMOVED lines=49> */
[----:B0-----:R-:W-:-:S04]  /*12510*/  @!P0 LEA R3, P2, R8, R3, 0x1 ;  /* 0x0000000308038211 */ /* 0x001fc800078408ff */
[----:B-1----:R-:W-:-:S04]  /*12520*/  @!P0 IADD3.X R2, RZ, R2, RZ, P2, !PT ;  /* 0x00000002ff028210 */ /* 0x002fc800017fe4ff */
[----:B------:R-:W-:-:S04]  /*12530*/  @!P0 LOP3.LUT R3, R3, R2, RZ, 0x3c, !PT ;  /* 0x0000000203038212 */ /* 0x000fc800078e3cff */
[----:B------:R-:W-:-:S04]  /*12540*/  @!P0 LOP3.LUT R2, R3, R2, RZ, 0x3c, !PT ;  /* 0x0000000203028212 */ /* 0x000fc800078e3cff */
[----:B------:R-:W-:-:S05]  /*12550*/  @!P0 LOP3.LUT R3, R3, R2, RZ, 0x3c, !PT ;  /* 0x0000000203038212 */ /* 0x000fca00078e3cff */
[----:B--2---:R0:W-:Y:S02]  /*12560*/  @!P0 LDGSTS.E.BYPASS.LTC128B.128 [R7+0x21400], desc[UR50][R2.64], !P1 ;  /* 0x2140000002078fae */ /* 0x0041e4000c901d72 */
.L_x_4594:
        /* <DEDUP_REMOVED lines=10> */
.L_x_4517:
        /* <DEDUP_REMOVED lines=18> */
.L_x_4595:
[----:B------:R-:W-:Y:S05]  /*12730*/  BSYNC B0 ;  /* 0x0000000000007941 */ /* 0x000fea0003800000 */
.L_x_4518:
[----:B------:R-:W-:-:S05]  /*12740*/  IMAD.U32 R2, RZ, RZ, UR36 ;  /* 0x00000024ff027e24 */ /* 0x000fca000f8e00ff */
[----:B------:R-:W-:-:S13]  /*12750*/  ISETP.NE.AND P0, PT, R2, 0x3, PT ;  /* 0x000000030200780c */ /* 0x000fda0003f05270 */
[----:B------:R-:W-:Y:S05]  /*12760*/  @!P0 BRA `(.L_x_4520) ;  /* 0x0000000000048947 */ /* 0x000fea0003800000 */
[----:B------:R-:W-:Y:S01]  /*12770*/  BPT.TRAP 0x1 ;  /* 0x000000040000795c */ /* 0x000fe20000300000 */
.L_x_4520:
[----:B0-----:R-:W-:Y:S01]  /*12780*/  SHF.L.U32 R0, R22, 0x1f, RZ ;  /* 0x0000001f16007819 */ /* 0x001fe200000006ff */
[----:B------:R-:W-:Y:S03]  /*12790*/  BSSY B0, `(.L_x_4521) ;  /* 0x0000003000007945 */ /* 0x000fe60003800000 */
[----:B------:R-:W0:Y:S02]  /*127a0*/  SYNCS.PHASECHK.TRANS64.TRYWAIT P0, [R19+URZ+0x28c60], R0 ;  /* 0x028c6000130075a7 */ /* 0x000e24000800017f */
[----:B0-----:R-:W-:Y:S05]  /*127b0*/  @!P0 BRA `(.L_x_4522) ;  /* 0x0000003c00548947 */ /* 0x001fea0003800000 */
.L_x_4596:
[----:B------:R-:W-:Y:S05]  /*127c0*/  BSYNC B0 ;  /* 0x0000000000007941 */ /* 0x000fea0003800000 */
.L_x_4521:
        /* <DEDUP_REMOVED lines=109> */
.L_x_4606:
        /* <DEDUP_REMOVED lines=34> */
.L_x_4524:
        /* <DEDUP_REMOVED lines=11> */
.L_x_4525:
        /* <DEDUP_REMOVED lines=12> */
.L_x_4540:
        /* <DEDUP_REMOVED lines=41> */
.L_x_4528:
[----:B------:R-:W-:Y:S01]  /*134c0*/  IMAD R6, R18, 0x8, R17 ;  /* 0x0000000812067824 */ /* 0x000fe200078e0211 */
[----:B------:R-:W-:Y:S01]  /*134d0*/  SHF.L.U32 R19, R22, 0x1f, RZ ;  /* 0x0000001f16137819 */ /* 0x000fe200000006ff */
[----:B------:R-:W-:Y:S01]  /*134e0*/  BSSY B1, `(.L_x_4529) ;  /* 0x0000004000017945 */ /* 0x000fe20003800000 */
[----:B------:R-:W-:Y:S02]  /*134f0*/  SHF.R.S32.HI R9, RZ, 0x1f, R5 ;  /* 0x0000001fff097819 */ /* 0x000fe40000011405 */
[----:B------:R-:W0:Y:S02]  /*13500*/  SYNCS.PHASECHK.TRANS64.TRYWAIT P0, [R6+URZ+0x28c40], R19 ;  /* 0x028c4013060075a7 */ /* 0x000e24000800017f */
[----:B0-----:R-:W-:Y:S05]  /*13510*/  @!P0 BRA `(.L_x_4530) ;  /* 0x00000038003c8947 */ /* 0x001fea0003800000 */
.L_x_4607:
[----:B------:R-:W-:Y:S05]  /*13520*/  BSYNC B1 ;  /* 0x0000000000017941 */ /* 0x000fea0003800000 */
.L_x_4529:
        /* <DEDUP_REMOVED lines=40> */
.L_x_4617:
        /* <DEDUP_REMOVED lines=8> */
.L_x_4532:
        /* <DEDUP_REMOVED lines=11> */
.L_x_4533:
[----:B------:R2:W-:Y:S01]  /*138e0*/  SYNCS.ARRIVE.TRANS64.A1T0 RZ, [R6+URZ+0x28c30], RZ ;  /* 0x028c30ff06ff79a7 */ /* 0x0005e2000810003f */
[----:B------:R-:W-:Y:S05]  /*138f0*/  @!P2 BRA `(.L_x_4534) ;  /* 0x000000000004a947 */ /* 0x000fea0003800000 */
[----:B------:R-:W-:Y:S01]  /*13900*/  BPT.TRAP 0x1 ;  /* 0x000000040000795c */ /* 0x000fe20000300000 */
.L_x_4534:
[----:B------:R-:W3:Y:S01]  /*13910*/  SYNCS.PHASECHK.TRANS64.TRYWAIT P0, [R6+URZ+0x28c60], R19 ;  /* 0x028c6013060075a7 */ /* 0x000ee2000800017f */
[----:B------:R-:W-:Y:S04]  /*13920*/  BSSY B1, `(.L_x_4535) ;  /* 0x0000002000017945 */ /* 0x000fe80003800000 */
[----:B---3--:R-:W-:Y:S05]  /*13930*/  @!P0 BRA `(.L_x_4536) ;  /* 0x0000003800648947 */ /* 0x008fea0003800000 */
.L_x_4618:
[----:B------:R-:W-:Y:S05]  /*13940*/  BSYNC B1 ;  /* 0x0000000000017941 */ /* 0x000fea0003800000 */
.L_x_4535:
        /* <DEDUP_REMOVED lines=79> */
.L_x_4628:
        /* <DEDUP_REMOVED lines=25> */
.L_x_4538:
        /* <DEDUP_REMOVED lines=11> */
.L_x_4539:
[----:B------:R3:W-:Y:S01]  /*14080*/  SYNCS.ARRIVE.TRANS64.A1T0 RZ, [R6+URZ+0x28c50], RZ ;  /* 0x028c50ff06ff79a7 */ /* 0x0007e2000810003f */
[----:B------:R-:W-:Y:S05]  /*14090*/  @P3 BRA `(.L_x_4540) ;  /* 0xfffffff000643947 */ /* 0x000fea000383ffff */
.L_x_4527:
[----:B------:R-:W-:Y:S05]  /*140a0*/  BSYNC B0 ;  /* 0x0000000000007941 */ /* 0x000fea0003800000 */
.L_x_4526:
        /* <DEDUP_REMOVED lines=21> */
.L_x_4542:
[----:B------:R-:W-:Y:S05]  /*14200*/  BSYNC B0 ;  /* 0x0000000000007941 */ /* 0x000fea0003800000 */
.L_x_4541:
[----:B------:R-:W-:-:S07]  /*14210*/  SEL R18, R18, RZ, P0 ;  /* 0x000000ff12127207 */ /* 0x000fce0000000000 */
.L_x_4501:
[----:B------:R-:W-:Y:S05]  /*14220*/  BSYNC B7 ;  /* 0x0000000000077941 */ /* 0x000fea0003800000 */
.L_x_4499:
        /* <DEDUP_REMOVED lines=11> */
.L_x_4543:
        /* <DEDUP_REMOVED lines=43> */
.L_x_4638:
[----:B------:R-:W-:Y:S02]  /*14590*/  ULDC UR4, c[0x0][0xc38] ;  /* 0x00030e0000047ab9 */ /* 0x000fe40000000800 */
[----:B------:R-:W-:-:S04]  /*145a0*/  IMAD.U32 R4, RZ, RZ, UR4 ;  /* 0x00000004ff047e24 */ /* 0x000fc8000f8e00ff */
[----:B--2---:R-:W-:-:S04]  /*145b0*/  IMAD R5, R14, R4, RZ ;  /* 0x000000040e057224 */ /* 0x004fc800078e02ff */
[----:B------:R-:W-:-:S05]  /*145c0*/  IMAD.IADD R6, R6, 0x1, R5 ;  /* 0x0000000106067824 */ /* 0x000fca00078e0205 */
[----:B------:R-:W-:-:S13]  /*145d0*/  ISETP.GT.AND P6, PT, R6, R0, PT ;  /* 0x000000000600720c */ /* 0x000fda0003fc4270 */
[----:B------:R-:W-:Y:S05]  /*145e0*/  @P6 BRA `(.L_x_4546) ;  /* 0x0000000000a46947 */ /* 0x000fea0003800000 */
.L_x_4549:
        /* <DEDUP_REMOVED lines=11> */
[----:B------:R-:W-:Y:S02]  /*146a0*/  IMAD.MOV.U32 R8, RZ, RZ, RZ ;  /* 0x000000ffff087224 */ /* 0x000fe400078e00ff */
[----:B0-----:R-:W-:-:S05]  /*146b0*/  @!P6 IMAD.WIDE R2, R7, 0x4, R2 ;  /* 0x000000040702e825 */ /* 0x001fca00078e0202 */
[----:B------:R2:W3:Y:S02]  /*146c0*/  @!P6 LDG.E R25, desc[UR50][R2.64] ;  /* 0x000000320219e981 */ /* 0x0004e4000c1e1900 */
[----:B--2---:R-:W-:-:S05]  /*146d0*/  @!P6 IMAD.WIDE R2, R7, 0x4, R4 ;  /* 0x000000040702e825 */ /* 0x004fca00078e0204 */
        /* <DEDUP_REMOVED lines=20> */
.L_x_4646:
[----:B------:R-:W-:Y:S02]  /*14820*/  ULDC UR4, c[0x0][0xc38] ;  /* 0x00030e0000047ab9 */ /* 0x000fe40000000800 */
[----:B------:R-:W-:-:S04]  /*14830*/  IMAD.U32 R4, RZ, RZ, UR4 ;  /* 0x00000004ff047e24 */ /* 0x000fc8000f8e00ff */
[----:B--2---:R-:W-:-:S04]  /*14840*/  IMAD R5, R14, R4, RZ ;  /* 0x000000040e057224 */ /* 0x004fc800078e02ff */
[----:B------:R-:W-:-:S05]  /*14850*/  IMAD.IADD R6, R5, 0x1, R6 ;  /* 0x0000000105067824 */ /* 0x000fca00078e0206 */
[----:B------:R-:W-:-:S13]  /*14860*/  ISETP.GT.AND P6, PT, R6, R0, PT ;  /* 0x000000000600720c */ /* 0x000fda0003fc4270 */
[----:B------:R-:W-:Y:S05]  /*14870*/  @!P6 BRA `(.L_x_4549) ;  /* 0xfffffffc005ce947 */ /* 0x000fea000383ffff */
.L_x_4546:
[----:B------:R-:W-:Y:S01]  /*14880*/  IMAD.IADD R5, R6, 0x1, -R5 ;  /* 0x0000000106057824 */ /* 0x000fe200078e0a05 */
[----:B------:R-:W-:-:S03]  /*14890*/  UMOV UR4, 0xffffffff ;  /* 0xffffffff00047882 */ /* 0x000fc60000000000 */
[----:B------:R-:W-:-:S05]  /*148a0*/  IMAD R7, R3, R4, R5 ;  /* 0x0000000403077224 */ /* 0x000fca00078e0205 */
[----:B------:R-:W-:Y:S01]  /*148b0*/  ISETP.GT.AND P6, PT, R7, R0, PT ;  /* 0x000000000700720c */ /* 0x000fe20003fc4270 */
[----:B------:R-:W-:-:S12]  /*148c0*/  BRA.DIV UR4, `(.L_x_4550) ;  /* 0x0000003a04607947 */ /* 0x000fd8000b800000 */
[----:B------:R-:W-:-:S04]  /*148d0*/  VOTE.ANY R2, PT, !P6 ;  /* 0x0000000000027806 */ /* 0x000fc800070e0100 */
[----:B------:R-:W2:Y:S02]  /*148e0*/  POPC R12, R2 ;  /* 0x00000002000c7309 */ /* 0x000ea40000000000 */
[----:B--2---:R2:W3:Y:S01]  /*148f0*/  SHFL.IDX PT, R25, R25, R12, 0x1f ;  /* 0x00001f0c19197589 */ /* 0x0044e200000e0000 */
[----:B------:R-:W-:-:S03]  /*14900*/  IMAD.IADD R27, R12, 0x1, R27 ;  /* 0x000000010c1b7824 */ /* 0x000fc600078e021b */
[----:B------:R2:W4:Y:S04]  /*14910*/  SHFL.IDX PT, R8, R8, R12, 0x1f ;  /* 0x00001f0c08087589 */ /* 0x00052800000e0000 */
.L_x_4651:
[----:B------:R-:W-:-:S13]  /*14920*/  ISETP.NE.AND P0, PT, R2, RZ, PT ;  /* 0x000000ff0200720c */ /* 0x000fda0003f05270 */
[----:B------:R-:W-:Y:S05]  /*14930*/  @!P0 BRA `(.L_x_4551) ;  /* 0x0000000000108947 */ /* 0x000fea0003800000 */
[----:B------:R-:W-:Y:S01]  /*14940*/  UMOV UR4, 0xffffffff ;  /* 0xffffffff00047882 */ /* 0x000fe20000000000 */
[----:B--2---:R-:W-:Y:S02]  /*14950*/  VIADD R12, R12, 0xffffffff ;  /* 0xffffffff0c0c7836 */ /* 0x004fe40000000000 */
[----:B------:R-:W-:Y:S05]  /*14960*/  BRA.DIV UR4, `(.L_x_4552) ;  /* 0x0000003a04947947 */ /* 0x000fea000b800000 */
[----:B------:R2:W0:Y:S02]  /*14970*/  SHFL.IDX PT, R24, R3, R12, 0x1f ;  /* 0x00001f0c03187589 */ /* 0x00042400000e0000 */
.L_x_4551:
[----:B----4-:R-:W-:Y:S01]  /*14980*/  ISETP.NE.AND P0, PT, R8, 0x1, PT ;  /* 0x000000010800780c */ /* 0x010fe20003f05270 */
[----:B0-----:R-:W-:-:S04]  /*14990*/  IMAD R24, R24, R4, R5 ;  /* 0x0000000418187224 */ /* 0x001fc800078e0205 */
[----:B------:R-:W-:-:S08]  /*149a0*/  IMAD.IADD R0, R0, 0x1, -R24 ;  /* 0x0000000100007824 */ /* 0x000fd000078e0a18 */
[----:B------:R-:W-:Y:S05]  /*149b0*/  @!P0 BRA `(.L_x_4553) ;  /* 0x0000000000dc8947 */ /* 0x000fea0003800000 */
[----:B---3--:R-:W-:Y:S02]  /*149c0*/  IABS R4, R25 ;  /* 0x0000001900047213 */ /* 0x008fe40000000000 */
[----:B------:R-:W-:Y:S02]  /*149d0*/  IABS R5, R8 ;  /* 0x0000000800057213 */ /* 0x000fe40000000000 */
[----:B------:R-:W0:Y:S08]  /*149e0*/  I2F.RP R6, R4 ;  /* 0x0000000400067306 */ /* 0x000e300000209400 */
[----:B------:R-:W3:Y:S08]  /*149f0*/  I2F.RP R9, R5 ;  /* 0x0000000500097306 */ /* 0x000ef00000209400 */
[----:B0-----:R-:W0:Y:S08]  /*14a00*/  MUFU.RCP R6, R6 ;  /* 0x0000000600067308 */ /* 0x001e300000001000 */
[----:B---3--:R-:W-:Y:S01]  /*14a10*/  MUFU.RCP R9, R9 ;  /* 0x0000000900097308 */ /* 0x008fe20000001000 */
[----:B0-----:R-:W-:-:S07]  /*14a20*/  VIADD R2, R6, 0xffffffe ;  /* 0x0ffffffe06027836 */ /* 0x001fce0000000000 */
[----:B--2---:R0:W2:Y:S02]  /*14a30*/  F2I.FTZ.U32.TRUNC.NTZ R3, R2 ;  /* 0x0000000200037305 */ /* 0x0040a4000021f000 */
[----:B0-----:R-:W-:Y:S02]  /*14a40*/  IMAD.MOV.U32 R2, RZ, RZ, RZ ;  /* 0x000000ffff027224 */ /* 0x001fe400078e00ff */
[----:B--2---:R-:W-:-:S04]  /*14a50*/  IMAD.MOV R7, RZ, RZ, -R3 ;  /* 0x000000ffff077224 */ /* 0x004fc800078e0a03 */
        /* <DEDUP_REMOVED lines=45> */
.L_x_4553:
[----:B--2---:R-:W0:Y:S02]  /*14d30*/  LDC.64 R2, c[0x0][0xc90] ;  /* 0x00032400ff027b82 */ /* 0x004e240000000a00 */
[----:B0-----:R-:W-:-:S05]  /*14d40*/  IMAD.WIDE R2, R27, 0x4, R2 ;  /* 0x000000041b027825 */ /* 0x001fca00078e0202 */
[----:B------:R0:W3:Y:S02]  /*14d50*/  LDG.E R6, desc[UR50][R2.64] ;  /* 0x0000003202067981 */ /* 0x0000e4000c1e1900 */
[----:B0-----:R-:W-:Y:S02]  /*14d60*/  IMAD.MOV.U32 R2, RZ, RZ, RZ ;  /* 0x000000ffff027224 */ /* 0x001fe400078e00ff */
[----:B---3--:R-:W-:-:S05]  /*14d70*/  IMAD R5, R25, R6, RZ ;  /* 0x0000000619057224 */ /* 0x008fca00078e02ff */
        /* <DEDUP_REMOVED lines=55> */
.L_x_4554:
[----:B------:R-:W-:-:S05]  /*150f0*/  LOP3.LUT R0, RZ, R3, RZ, 0x33, !PT ;  /* 0x00000003ff007212 */ /* 0x000fca00078e33ff */
[----:B------:R-:W-:Y:S01]  /*15100*/  IMAD.IADD R25, R25, 0x1, R0 ;  /* 0x0000000119197824 */ /* 0x000fe200078e0200 */
[----:B------:R-:W-:Y:S06]  /*15110*/  BRA `(.L_x_4555) ;  /* 0x00000000001c7947 */ /* 0x000fec0003800000 */
.L_x_4547:
[----:B------:R-:W-:Y:S01]  /*15120*/  UMOV UR4, URZ ;  /* 0x0000003f00047c82 */ /* 0x000fe20008000000 */
[----:B------:R-:W-:Y:S01]  /*15130*/  UMOV UR5, URZ ;  /* 0x0000003f00057c82 */ /* 0x000fe20008000000 */
[----:B------:R-:W-:Y:S01]  /*15140*/  ULDC UR6, c[0x0][0xc3c] ;  /* 0x00030f0000067ab9 */ /* 0x000fe20000000800 */
[----:B------:R-:W-:Y:S02]  /*15150*/  IMAD.MOV.U32 R24, RZ, RZ, R0 ;  /* 0x000000ffff187224 */ /* 0x000fe400078e0000 */
[----:B------:R-:W-:Y:S02]  /*15160*/  IMAD.U32 R25, RZ, RZ, UR4 ;  /* 0x00000004ff197e24 */ /* 0x000fe4000f8e00ff */
[----:B------:R-:W-:Y:S02]  /*15170*/  IMAD.U32 R26, RZ, RZ, UR5 ;  /* 0x00000005ff1a7e24 */ /* 0x000fe4000f8e00ff */
[----:B------:R-:W-:-:S07]  /*15180*/  IMAD.U32 R27, RZ, RZ, UR6 ;  /* 0x00000006ff1b7e24 */ /* 0x000fce000f8e00ff */
.L_x_4555:
        /* <DEDUP_REMOVED lines=10> */
.L_x_4544:
[----:B------:R-:W-:Y:S02]  /*15230*/  ULDC UR4, c[0x0][0xc3c] ;  /* 0x00030f0000047ab9 */ /* 0x000fe40000000800 */
[----:B0-----:R-:W-:-:S13]  /*15240*/  ISETP.GE.AND P0, PT, R27, UR4, PT ;  /* 0x000000041b007c0c */ /* 0x001fda000bf06270 */
[----:B------:R-:W-:Y:S05]  /*15250*/  @!P0 BRA `(.L_x_4556) ;  /* 0xffffffb0007c8947 */ /* 0x000fea000383ffff */
[----:B------:R-:W-:Y:S05]  /*15260*/  BSYNC B8 ;  /* 0x0000000000087941 */ /* 0x000fea0003800000 */
.L_x_4493:
[----:B------:R-:W5:Y:S01]  /*15270*/  LDL.LU R0, [R1+0x20] ;  /* 0x0000200001007983 */ /* 0x000f620000300800 */
[----:B------:R-:W-:Y:S01]  /*15280*/  BSSY B0, `(.L_x_4557) ;  /* 0x000000b000007945 */ /* 0x000fe20003800000 */
[----:B------:R-:W1:Y:S01]  /*15290*/  S2R R5, SR_CgaCtaId ;  /* 0x0000000000057919 */ /* 0x000e620000008800 */
[----:B-----5:R-:W-:-:S05]  /*152a0*/  VIADD R0, R0, 0x1 ;  /* 0x0000000100007836 */ /* 0x020fca0000000000 */
[----:B0-----:R-:W-:-:S04]  /*152b0*/  LEA.HI R2, R0, R0, RZ, 0x1 ;  /* 0x0000000000027211 */ /* 0x001fc800078f08ff */
[----:B------:R-:W-:Y:S02]  /*152c0*/  LOP3.LUT R3, R2, 0xfffffffe, RZ, 0xc0, !PT ;  /* 0xfffffffe02037812 */ /* 0x000fe400078ec0ff */
[----:B------:R-:W-:-:S03]  /*152d0*/  MOV R2, 0x400 ;  /* 0x0000040000027802 */ /* 0x000fc60000000f00 */
[----:B------:R-:W-:Y:S01]  /*152e0*/  IMAD.IADD R0, R0, 0x1, -R3 ;  /* 0x0000000100007824 */ /* 0x000fe200078e0a03 */
[----:B-1----:R-:W-:-:S04]  /*152f0*/  LEA R7, R5, R2, 0x18 ;  /* 0x0000000205077211 */ /* 0x002fc800078ec0ff */
[----:B------:R-:W-:-:S04]  /*15300*/  SHF.L.U32 R0, R0, 0x1f, RZ ;  /* 0x0000001f00007819 */ /* 0x000fc800000006ff */
[----:B------:R-:W0:Y:S02]  /*15310*/  SYNCS.PHASECHK.TRANS64.TRYWAIT P0, [R7+URZ+0x28c20], R0 ;  /* 0x028c2000070075a7 */ /* 0x000e24000800017f */
[----:B0-----:R-:W-:Y:S05]  /*15320*/  @!P0 BRA `(.L_x_4558) ;  /* 0x00000030004c8947 */ /* 0x001fea0003800000 */
.L_x_4654:
[----:B------:R-:W-:Y:S05]  /*15330*/  BSYNC B0 ;  /* 0x0000000000007941 */ /* 0x000fea0003800000 */
.L_x_4557:
[----:B------:R-:W-:-:S03]  /*15340*/  UMOV UR4, 0xffffffff ;  /* 0xffffffff00047882 */ /* 0x000fc60000000000 */
[----:B------:R-:W-:Y:S05]  /*15350*/  BRA.DIV UR4, `(.L_x_4559) ;  /* 0x0000003204547947 */ /* 0x000fea000b800000 */
[----:B0-----:R-:W0:Y:S02]  /*15360*/  S2R R0, SR_TID.X ;  /* 0x0000000000007919 */ /* 0x001e240000002100 */
[----:B0-----:R-:W-:-:S04]  /*15370*/  SHF.R.U32.HI R0, RZ, 0x5, R0 ;  /* 0x00000005ff007819 */ /* 0x001fc80000011600 */
[----:B------:R-:W-:-:S05]  /*15380*/  LOP3.LUT R0, R0, 0x3, RZ, 0xc0, !PT ;  /* 0x0000000300007812 */ /* 0x000fca00078ec0ff */
[----:B------:R0:W1:Y:S02]  /*15390*/  SHFL.IDX PT, R14, R0, RZ, 0x1f ;  /* 0x00001fff000e7589 */ /* 0x00006400000e0000 */
.L_x_4657:
[----:B-1----:R-:W-:Y:S01]  /*153a0*/  ISETP.NE.AND P0, PT, R14, RZ, PT ;  /* 0x000000ff0e00720c */ /* 0x002fe20003f05270 */
[----:B------:R-:W-:-:S12]  /*153b0*/  BSSY B0, `(.L_x_4560) ;  /* 0x0000024000007945 */ /* 0x000fd80003800000 */
[----:B------:R-:W-:Y:S05]  /*153c0*/  @P0 BRA `(.L_x_4561) ;  /* 0x0000000000880947 */ /* 0x000fea0003800000 */
[----:B------:R-:W-:-:S03]  /*153d0*/  UMOV UR4, 0xffffffff ;  /* 0xffffffff00047882 */ /* 0x000fc60000000000 */
[----:B------:R-:W-:Y:S05]  /*153e0*/  BRA.DIV UR4, `(.L_x_4562) ;  /* 0x0000003204647947 */ /* 0x000fea000b800000 */
[----:B------:R-:W-:-:S13]  /*153f0*/  ELECT P6, URZ, PT ;  /* 0x00000000003f782f */ /* 0x000fda00038c0000 */
.L_x_4660:
[----:B------:R-:W-:Y:S05]  /*15400*/  @!P6 BRA `(.L_x_4561) ;  /* 0x000000000078e947 */ /* 0x000fea0003800000 */
[----:B------:R-:W-:-:S06]  /*15410*/  ULOP3.LUT UR4, UR38, 0x2, URZ, 0xfc, !UPT ;  /* 0x0000000226047892 */ /* 0x000fcc000f8efc3f */
[----:B0-----:R-:W-:-:S05]  /*15420*/  IMAD.U32 R0, RZ, RZ, UR4 ;  /* 0x00000004ff007e24 */ /* 0x001fca000f8e00ff */
[----:B------:R-:W-:-:S13]  /*15430*/  ISETP.NE.AND P0, PT, R0, 0x3, PT ;  /* 0x000000030000780c */ /* 0x000fda0003f05270 */
[----:B------:R-:W-:Y:S05]  /*15440*/  @!P0 BRA `(.L_x_4563) ;  /* 0x0000000000048947 */ /* 0x000fea0003800000 */
[----:B------:R-:W-:Y:S01]  /*15450*/  BPT.TRAP 0x1 ;  /* 0x000000040000795c */ /* 0x000fe20000300000 */
.L_x_4563:
[----:B------:R-:W-:Y:S01]  /*15460*/  IMAD R5, R18, 0x8, R7 ;  /* 0x0000000812057824 */ /* 0x000fe200078e0207 */
[----:B------:R-:W-:Y:S01]  /*15470*/  SHF.L.U32 R0, R22, 0x1f, RZ ;  /* 0x0000001f16007819 */ /* 0x000fe200000006ff */
[----:B------:R-:W-:-:S03]  /*15480*/  VIADD R18, R18, 0x1 ;  /* 0x0000000112127836 */ /* 0x000fc60000000000 */
[----:B------:R-:W0:Y:S02]  /*15490*/  SYNCS.PHASECHK.TRANS64.TRYWAIT P1, [R5+URZ+0x28c40], R0 ;  /* 0x028c4000050075a7 */ /* 0x000e24000802017f */
[----:B------:R-:W-:-:S04]  /*154a0*/  ISETP.NE.AND P2, PT, R18, 0x2, PT ;  /* 0x000000021200780c */ /* 0x000fc80003f45270 */
[----:B------:R-:W-:Y:S01]  /*154b0*/  SEL R3, RZ, 0x1, P2 ;  /* 0x00000001ff037807 */ /* 0x000fe20001000000 */
[----:B0-----:R-:W-:Y:S08]  /*154c0*/  @!P1 BRA `(.L_x_4564) ;  /* 0x00000030004c9947 */ /* 0x001ff00003800000 */
.L_x_4661:
[----:B------:R-:W-:Y:S02]  /*154d0*/  SEL R18, R18, RZ, P2 ;  /* 0x000000ff12127207 */ /* 0x000fe40001000000 */
[----:B------:R-:W-:Y:S01]  /*154e0*/  LOP3.LUT R2, R22, R3, RZ, 0x3c, !PT ;  /* 0x0000000316027212 */ /* 0x000fe200078e3cff */
[----:B------:R-:W-:Y:S06]  /*154f0*/  @!P0 BRA `(.L_x_4565) ;  /* 0x0000000000048947 */ /* 0x000fec0003800000 */
[----:B------:R-:W-:Y:S01]  /*15500*/  BPT.TRAP 0x1 ;  /* 0x000000040000795c */ /* 0x000fe20000300000 */
.L_x_4565:
[----:B------:R-:W-:Y:S01]  /*15510*/  IMAD R3, R18, 0x8, R7 ;  /* 0x0000000812037824 */ /* 0x000fe200078e0207 */
[----:B------:R-:W-:-:S04]  /*15520*/  SHF.L.U32 R2, R2, 0x1f, RZ ;  /* 0x0000001f02027819 */ /* 0x000fc800000006ff */
[----:B------:R-:W1:Y:S02]  /*15530*/  SYNCS.PHASECHK.TRANS64.TRYWAIT P1, [R3+URZ+0x28c40], R2 ;  /* 0x028c4002030075a7 */ /* 0x000e64000802017f */
[----:B-1----:R-:W-:Y:S05]  /*15540*/  @!P1 BRA `(.L_x_4566) ;  /* 0x0000003000409947 */ /* 0x002fea0003800000 */
.L_x_4662:
[----:B------:R-:W-:Y:S05]  /*15550*/  @!P0 BRA `(.L_x_4567) ;  /* 0x0000000000048947 */ /* 0x000fea0003800000 */
[----:B------:R-:W-:Y:S01]  /*15560*/  BPT.TRAP 0x1 ;  /* 0x000000040000795c */ /* 0x000fe20000300000 */
.L_x_4567:
[----:B------:R-:W5:Y:S02]  /*15570*/  SYNCS.PHASECHK.TRANS64.TRYWAIT P1, [R5+URZ+0x28c60], R0 ;  /* 0x028c6000050075a7 */ /* 0x000f64000802017f */
[----:B-----5:R-:W-:Y:S05]  /*15580*/  @!P1 BRA `(.L_x_4568) ;  /* 0x0000003000449947 */ /* 0x020fea0003800000 */
.L_x_4663:
[----:B------:R-:W-:Y:S05]  /*15590*/  @!P0 BRA `(.L_x_4569) ;  /* 0x0000000000048947 */ /* 0x000fea0003800000 */
[----:B------:R-:W-:Y:S01]  /*155a0*/  BPT.TRAP 0x1 ;  /* 0x000000040000795c */ /* 0x000fe20000300000 */
.L_x_4569:
[----:B------:R0:W0:Y:S02]  /*155b0*/  SYNCS.PHASECHK.TRANS64.TRYWAIT P0, [R3+URZ+0x28c60], R2 ;  /* 0x028c6002030075a7 */ /* 0x000024000800017f */
[----:B0-----:R-:W-:Y:S05]  /*155c0*/  @!P0 NANOSLEEP.SYNCS 0x989680 ;  /* 0x009896800000895d */ /* 0x001fea0003900000 */
[----:B------:R-:W0:Y:S02]  /*155d0*/  @!P0 SYNCS.PHASECHK.TRANS64 P0, [R3+URZ+0x28c60], R2 ;  /* 0x028c6002030085a7 */ /* 0x000e24000800007f */
[----:B0-----:R-:W-:Y:S05]  /*155e0*/  @!P0 BRA `(.L_x_4569) ;  /* 0xfffffffc00f08947 */ /* 0x001fea000383ffff */
.L_x_4561:
[----:B------:R-:W-:Y:S05]  /*155f0*/  BSYNC B0 ;  /* 0x0000000000007941 */ /* 0x000fea0003800000 */
.L_x_4560:
[----:B------:R-:W-:Y:S05]  /*15600*/  EXIT ;  /* 0x000000000000794d */ /* 0x000fea0003800000 */
.L_x_4422:
[----:B0-----:R-:W-:-:S04]  /*15610*/  IMAD.U32 R3, RZ, RZ, UR23 ;  /* 0x00000017ff037e24 */ /* 0x001fc8000f8e00ff */
[----:B------:R0:W1:Y:S03]  /*15620*/  SYNCS.PHASECHK.TRANS64.TRYWAIT P1, [R3+URZ+0x28c50], R0 ;  /* 0x028c5000030075a7 */ /* 0x000066000802017f */
[----:B-1----:R-:W-:Y:S05]  /*15630*/  @!P1 NANOSLEEP.SYNCS 0x989680 ;  /* 0x009896800000995d */ /* 0x002fea0003900000 */
[----:B------:R-:W1:Y:S02]  /*15640*/  @!P1 SYNCS.PHASECHK.TRANS64 P1, [R3+URZ+0x28c50], R0 ;  /* 0x028c5000030095a7 */ /* 0x000e64000802007f */
[----:B-1----:R-:W-:Y:S05]  /*15650*/  @!P1 BRA `(.L_x_4422) ;  /* 0xfffffffc00ec9947 */ /* 0x002fea000383ffff */
[----:B------:R-:W-:Y:S05]  /*15660*/  BRA `(.L_x_4570) ;  /* 0xfffffec800d07947 */ /* 0x000fea000383ffff */
.L_x_4428:
[----:B-1----:R-:W-:-:S04]  /*15670*/  IMAD.U32 R3, RZ, RZ, UR23 ;  /* 0x00000017ff037e24 */ /* 0x002fc8000f8e00ff */
[----:B------:R1:W2:Y:S03]  /*15680*/  SYNCS.PHASECHK.TRANS64.TRYWAIT P1, [R3+URZ+0x28c50], R0 ;  /* 0x028c5000030075a7 */ /* 0x0002a6000802017f */
[----:B--2---:R-:W-:Y:S05]  /*15690*/  @!P1 NANOSLEEP.SYNCS 0x989680 ;  /* 0x009896800000995d */ /* 0x004fea0003900000 */
[----:B------:R-:W2:Y:S02]  /*156a0*/  @!P1 SYNCS.PHASECHK.TRANS64 P1, [R3+URZ+0x28c50], R0 ;  /* 0x028c5000030095a7 */ /* 0x000ea4000802007f */
[----:B--2---:R-:W-:Y:S05]  /*156b0*/  @!P1 BRA `(.L_x_4428) ;  /* 0xfffffffc00ec9947 */ /* 0x004fea000383ffff */
[----:B------:R-:W-:Y:S05]  /*156c0*/  BRA `(.L_x_4427) ;  /* 0xfffffed400d47947 */ /* 0x000fea000383ffff */
.L_x_4433:
[----:B0-----:R-:W-:-:S04]  /*156d0*/  IMAD.U32 R3, RZ, RZ, UR40 ;  /* 0x00000028ff037e24 */ /* 0x001fc8000f8e00ff */
[----:B------:R0:W1:Y:S03]  /*156e0*/  SYNCS.PHASECHK.TRANS64.TRYWAIT P1, [R3+URZ+0x28c00], R0 ;  /* 0x028c0000030075a7 */ /* 0x000066000802017f */
[----:B-1----:R-:W-:Y:S05]  /*156f0*/  @!P1 NANOSLEEP.SYNCS 0x989680 ;  /* 0x009896800000995d */ /* 0x002fea0003900000 */
[----:B------:R-:W1:Y:S02]  /*15700*/  @!P1 SYNCS.PHASECHK.TRANS64 P1, [R3+URZ+0x28c00], R0 ;  /* 0x028c0000030095a7 */ /* 0x000e64000802007f */
[----:B-1----:R-:W-:Y:S05]  /*15710*/  @!P1 BRA `(.L_x_4433) ;  /* 0xfffffffc00ec9947 */ /* 0x002fea000383ffff */
[----:B------:R-:W-:Y:S05]  /*15720*/  BRA `(.L_x_4571) ;  /* 0xfffffeec00247947 */ /* 0x000fea000383ffff */
.L_x_4437:
[----:B--2---:R2:W3:Y:S02]  /*15730*/  SYNCS.PHASECHK.TRANS64.TRYWAIT P1, [R7+URZ+0x28c30], R8 ;  /* 0x028c3008070075a7 */ /* 0x0044e4000802017f */
[----:B---3--:R-:W-:Y:S05]  /*15740*/  @!P1 NANOSLEEP.SYNCS 0x989680 ;  /* 0x009896800000995d */ /* 0x008fea0003900000 */
[----:B------:R-:W3:Y:S02]  /*15750*/  @!P1 SYNCS.PHASECHK.TRANS64 P1, [R7+URZ+0x28c30], R8 ;  /* 0x028c3008070095a7 */ /* 0x000ee4000802007f */
[----:B---3--:R-:W-:Y:S05]  /*15760*/  @!P1 BRA `(.L_x_4437) ;  /* 0xfffffffc00f09947 */ /* 0x008fea000383ffff */
[----:B------:R-:W-:Y:S05]  /*15770*/  BRA `(.L_x_4436) ;  /* 0xfffffeec00407947 */ /* 0x000fea000383ffff */
.L_x_4442:
[----:B--2---:R2:W3:Y:S02]  /*15780*/  SYNCS.PHASECHK.TRANS64.TRYWAIT P1, [R7+URZ+0x28c50], R8 ;  /* 0x028c5008070075a7 */ /* 0x0044e4000802017f */
[----:B---3--:R-:W-:Y:S05]  /*15790*/  @!P1 NANOSLEEP.SYNCS 0x989680 ;  /* 0x009896800000995d */ /* 0x008fea0003900000 */
[----:B------:R-:W3:Y:S02]  /*157a0*/  @!P1 SYNCS.PHASECHK.TRANS64 P1, [R7+URZ+0x28c50], R8 ;  /* 0x028c5008070095a7 */ /* 0x000ee4000802007f */
[----:B---3--:R-:W-:Y:S05]  /*157b0*/  @!P1 BRA `(.L_x_4442) ;  /* 0xfffffffc00f09947 */ /* 0x008fea000383ffff */
[----:B------:R-:W-:Y:S05]  /*157c0*/  BRA `(.L_x_4441) ;  /* 0xffffff0000cc7947 */ /* 0x000fea000383ffff */
.L_x_4448:
[----:B--2---:R-:W-:-:S04]  /*157d0*/  IMAD.U32 R6, RZ, RZ, UR23 ;  /* 0x00000017ff067e24 */ /* 0x004fc8000f8e00ff */
[----:B------:R2:W3:Y:S03]  /*157e0*/  SYNCS.PHASECHK.TRANS64.TRYWAIT P1, [R6+URZ+0x28c30], R7 ;  /* 0x028c3007060075a7 */ /* 0x0004e6000802017f */
[----:B---3--:R-:W-:Y:S05]  /*157f0*/  @!P1 NANOSLEEP.SYNCS 0x989680 ;  /* 0x009896800000995d */ /* 0x008fea0003900000 */
[----:B------:R-:W3:Y:S02]  /*15800*/  @!P1 SYNCS.PHASECHK.TRANS64 P1, [R6+URZ+0x28c30], R7 ;  /* 0x028c3007060095a7 */ /* 0x000ee4000802007f */
[----:B---3--:R-:W-:Y:S05]  /*15810*/  @!P1 BRA `(.L_x_4448) ;  /* 0xfffffffc00ec9947 */ /* 0x008fea000383ffff */
[----:B------:R-:W-:Y:S05]  /*15820*/  BRA `(.L_x_4447) ;  /* 0xffffff0400e07947 */ /* 0x000fea000383ffff */
.L_x_4453:
[----:B---3--:R-:W-:-:S04]  /*15830*/  IMAD.U32 R8, RZ, RZ, UR23 ;  /* 0x00000017ff087e24 */ /* 0x008fc8000f8e00ff */
[----:B------:R3:W4:Y:S03]  /*15840*/  SYNCS.PHASECHK.TRANS64.TRYWAIT P1, [R8+URZ+0x28c50], R7 ;  /* 0x028c5007080075a7 */ /* 0x000726000802017f */
[----:B----4-:R-:W-:Y:S05]  /*15850*/  @!P1 NANOSLEEP.SYNCS 0x989680 ;  /* 0x009896800000995d */ /* 0x010fea0003900000 */
[----:B------:R-:W4:Y:S02]  /*15860*/  @!P1 SYNCS.PHASECHK.TRANS64 P1, [R8+URZ+0x28c50], R7 ;  /* 0x028c5007080095a7 */ /* 0x000f24000802007f */
[----:B----4-:R-:W-:Y:S05]  /*15870*/  @!P1 BRA `(.L_x_4453) ;  /* 0xfffffffc00ec9947 */ /* 0x010fea000383ffff */
[----:B------:R-:W-:Y:S05]  /*15880*/  BRA `(.L_x_4452) ;  /* 0xffffff24005c7947 */ /* 0x000fea000383ffff */
.L_x_4460:
[----:B-1----:R-:W-:-:S04]  /*15890*/  IMAD.U32 R6, RZ, RZ, UR22 ;  /* 0x00000016ff067e24 */ /* 0x002fc8000f8e00ff */
[----:B------:R1:W2:Y:S03]  /*158a0*/  SYNCS.PHASECHK.TRANS64.TRYWAIT P1, [R6+URZ+0x28c30], R7 ;  /* 0x028c3007060075a7 */ /* 0x0002a6000802017f */
[----:B--2---:R-:W-:Y:S05]  /*158b0*/  @!P1 NANOSLEEP.SYNCS 0x989680 ;  /* 0x009896800000995d */ /* 0x004fea0003900000 */
[----:B------:R-:W2:Y:S02]  /*158c0*/  @!P1 SYNCS.PHASECHK.TRANS64 P1, [R6+URZ+0x28c30], R7 ;  /* 0x028c3007060095a7 */ /* 0x000ea4000802007f */
[----:B--2---:R-:W-:Y:S05]  /*158d0*/  @!P1 BRA `(.L_x_4460) ;  /* 0xfffffffc00ec9947 */ /* 0x004fea000383ffff */
[----:B------:R-:W-:Y:S05]  /*158e0*/  BRA `(.L_x_4459) ;  /* 0xffffff2800547947 */ /* 0x000fea000383ffff */
.L_x_4465:
[----:B---3--:R-:W-:-:S04]  /*158f0*/  IMAD.U32 R8, RZ, RZ, UR22 ;  /* 0x00000016ff087e24 */ /* 0x008fc8000f8e00ff */
[----:B------:R3:W4:Y:S03]  /*15900*/  SYNCS.PHASECHK.TRANS64.TRYWAIT P1, [R8+URZ+0x28c50], R7 ;  /* 0x028c5007080075a7 */ /* 0x000726000802017f */
[----:B----4-:R-:W-:Y:S05]  /*15910*/  @!P1 NANOSLEEP.SYNCS 0x989680 ;  /* 0x009896800000995d */ /* 0x010fea0003900000 */
[----:B------:R-:W4:Y:S02]  /*15920*/  @!P1 SYNCS.PHASECHK.TRANS64 P1, [R8+URZ+0x28c50], R7 ;  /* 0x028c5007080095a7 */ /* 0x000f24000802007f */
[----:B----4-:R-:W-:Y:S05]  /*15930*/  @!P1 BRA `(.L_x_4465) ;  /* 0xfffffffc00ec9947 */ /* 0x010fea000383ffff */
[----:B------:R-:W-:Y:S05]  /*15940*/  BRA `(.L_x_4464) ;  /* 0xffffff4000747947 */ /* 0x000fea000383ffff */
.L_x_4507:
        /* <DEDUP_REMOVED lines=11> */
.L_x_4573:
[----:B------:R-:W-:Y:S05]  /*15a00*/  BSYNC B0 ;  /* 0x0000000000007941 */ /* 0x000fea0003800000 */
.L_x_4572:
[----:B------:R-:W-:Y:S05]  /*15a10*/  BRA `(.L_x_4574) ;  /* 0xffffffb800987947 */ /* 0x000fea000383ffff */
.L_x_4510:
[----:B0-----:R0:W1:Y:S02]  /*15a20*/  SYNCS.PHASECHK.TRANS64.TRYWAIT P0, [R19+URZ+0x28c40], R0 ;  /* 0x028c4000130075a7 */ /* 0x001064000800017f */
[----:B-1----:R-:W-:Y:S05]  /*15a30*/  @!P0 NANOSLEEP.SYNCS 0x989680 ;  /* 0x009896800000895d */ /* 0x002fea0003900000 */
[----:B------:R-:W1:Y:S02]  /*15a40*/  @!P0 SYNCS.PHASECHK.TRANS64 P0, [R19+URZ+0x28c40], R0 ;  /* 0x028c4000130085a7 */ /* 0x000e64000800007f */
[----:B-1----:R-:W-:Y:S05]  /*15a50*/  @!P0 BRA `(.L_x_4510) ;  /* 0xfffffffc00f08947 */ /* 0x002fea000383ffff */
[----:B------:R-:W-:Y:S05]  /*15a60*/  BRA `(.L_x_4575) ;  /* 0xffffffbc007c7947 */ /* 0x000fea000383ffff */
.L_x_4511:
        /* <DEDUP_REMOVED lines=8> */
.L_x_4577:
[----:B------:R-:W-:Y:S05]  /*15af0*/  BSYNC B0 ;  /* 0x0000000000007941 */ /* 0x000fea0003800000 */
.L_x_4576:
        /* <DEDUP_REMOVED lines=9> */
.L_x_4578:
[----:B------:R-:W-:Y:S02]  /*15b90*/  IMAD.MOV.U32 R13, RZ, RZ, R5 ;  /* 0x000000ffff0d7224 */ /* 0x000fe400078e0005 */
[----:B------:R-:W-:Y:S02]  /*15ba0*/  IMAD.MOV.U32 R12, RZ, RZ, 0x1 ;  /* 0x00000001ff0c7424 */ /* 0x000fe400078e00ff */
[----:B------:R-:W-:-:S07]  /*15bb0*/  IMAD.MOV.U32 R3, RZ, RZ, R14 ;  /* 0x000000ffff037224 */ /* 0x000fce00078e000e */
[----:B------:R-:W-:Y:S05]  /*15bc0*/  WARPSYNC.COLLECTIVE R15, `(.L_x_4579) ;  /* 0x000000000f087348 */ /* 0x000fea0003c00000 */
[----:B------:R0:W1:Y:S02]  /*15bd0*/  SHFL.IDX P6, R14, R13, R12, R11 ;  /* 0x0000000c0d0e7389 */ /* 0x00006400000c000b */
[----:B01----:R-:W-:Y:S01]  /*15be0*/  ENDCOLLECTIVE ;  /* 0x000000000000791b */ /* 0x003fe20003800000 */
.L_x_4579:
        /* <DEDUP_REMOVED lines=15> */
.L_x_4580:
[----:B------:R-:W-:Y:S02]  /*15ce0*/  @P0 IMAD R6, R4, 0x2, R17 ;  /* 0x0000000204060824 */ /* 0x000fe400078e0211 */
[----:B------:R-:W-:Y:S02]  /*15cf0*/  IMAD.MOV.U32 R13, RZ, RZ, R5 ;  /* 0x000000ffff0d7224 */ /* 0x000fe400078e0005 */
[----:B------:R-:W-:Y:S02]  /*15d00*/  IMAD.MOV.U32 R12, RZ, RZ, 0x2 ;  /* 0x00000002ff0c7424 */ /* 0x000fe400078e00ff */
[----:B------:R-:W-:-:S07]  /*15d10*/  IMAD.MOV.U32 R3, RZ, RZ, R14 ;  /* 0x000000ffff037224 */ /* 0x000fce00078e000e */
[----:B------:R-:W-:Y:S05]  /*15d20*/  WARPSYNC.COLLECTIVE R15, `(.L_x_4581) ;  /* 0x000000000f087348 */ /* 0x000fea0003c00000 */
[----:B------:R0:W1:Y:S02]  /*15d30*/  SHFL.IDX P6, R14, R13, R12, R11 ;  /* 0x0000000c0d0e7389 */ /* 0x00006400000c000b */
[----:B01----:R-:W-:Y:S01]  /*15d40*/  ENDCOLLECTIVE ;  /* 0x000000000000791b */ /* 0x003fe20003800000 */
.L_x_4581:
        /* <DEDUP_REMOVED lines=15> */
.L_x_4582:
[----:B------:R-:W-:Y:S02]  /*15e40*/  @P0 IMAD R6, R4, 0x2, R17 ;  /* 0x0000000204060824 */ /* 0x000fe400078e0211 */
[----:B------:R-:W-:Y:S02]  /*15e50*/  IMAD.MOV.U32 R13, RZ, RZ, R5 ;  /* 0x000000ffff0d7224 */ /* 0x000fe400078e0005 */
[----:B------:R-:W-:Y:S02]  /*15e60*/  IMAD.MOV.U32 R12, RZ, RZ, 0x3 ;  /* 0x00000003ff0c7424 */ /* 0x000fe400078e00ff */
[----:B------:R-:W-:-:S07]  /*15e70*/  IMAD.MOV.U32 R3, RZ, RZ, R14 ;  /* 0x000000ffff037224 */ /* 0x000fce00078e000e */
[----:B------:R-:W-:Y:S05]  /*15e80*/  WARPSYNC.COLLECTIVE R15, `(.L_x_4583) ;  /* 0x000000000f087348 */ /* 0x000fea0003c00000 */
[----:B------:R0:W1:Y:S02]  /*15e90*/  SHFL.IDX P6, R14, R13, R12, R11 ;  /* 0x0000000c0d0e7389 */ /* 0x00006400000c000b */
[----:B01----:R-:W-:Y:S01]  /*15ea0*/  ENDCOLLECTIVE ;  /* 0x000000000000791b */ /* 0x003fe20003800000 */
.L_x_4583:
        /* <DEDUP_REMOVED lines=10> */
.L_x_4584:
[----:B------:R-:W-:Y:S01]  /*15f50*/  @!PT LDS RZ, [RZ] ;  /* 0x00000000fffff984 */ /* 0x000fe20000000800 */
[----:B------:R-:W-:Y:S01]  /*15f60*/  @!PT LDS RZ, [RZ] ;  /* 0x00000000fffff984 */ /* 0x000fe20000000800 */
[----:B------:R-:W-:Y:S01]  /*15f70*/  @!PT LDS RZ, [RZ] ;  /* 0x00000000fffff984 */ /* 0x000fe20000000800 */
[----:B------:R0:W-:Y:S01]  /*15f80*/  @P0 LDGSTS.E.BYPASS.LTC128B.128 [R6+0x23400], desc[UR50][R2.64], !P2 ;  /* 0x2340000002060fae */ /* 0x0001e2000d101d72 */
[----:B------:R-:W-:Y:S01]  /*15f90*/  IMAD.MOV.U32 R0, RZ, RZ, R14 ;  /* 0x000000ffff007224 */ /* 0x000fe200078e000e */
[----:B------:R-:W-:Y:S06]  /*15fa0*/  BRA `(.L_x_4585) ;  /* 0xffffffbc002c7947 */ /* 0x000fec000383ffff */
.L_x_4516:
[----:B------:R-:W-:Y:S01]  /*15fb0*/  IMAD.MOV.U32 R13, RZ, RZ, R4 ;  /* 0x000000ffff0d7224 */ /* 0x000fe200078e0004 */
[----:B------:R-:W-:Y:S01]  /*15fc0*/  LEA R25, R25, R36, 0x6 ;  /* 0x0000002419197211 */ /* 0x000fe200078e30ff */
[----:B------:R-:W-:Y:S02]  /*15fd0*/  IMAD.MOV.U32 R12, RZ, RZ, RZ ;  /* 0x000000ffff0c7224 */ /* 0x000fe400078e00ff */
[----:B------:R-:W-:Y:S02]  /*15fe0*/  IMAD.MOV.U32 R11, RZ, RZ, 0x181f ;  /* 0x0000181fff0b7424 */ /* 0x000fe400078e00ff */
[----:B------:R-:W-:Y:S02]  /*15ff0*/  IMAD.MOV.U32 R15, RZ, RZ, -0x1 ;  /* 0xffffffffff0f7424 */ /* 0x000fe400078e00ff */
[----:B-----5:R-:W-:Y:S02]  /*16000*/  IMAD R5, R9, R6, RZ ;  /* 0x0000000609057224 */ /* 0x020fe400078e02ff */
[----:B------:R-:W-:-:S07]  /*16010*/  VIADD R6, R25, 0x10 ;  /* 0x0000001019067836 */ /* 0x000fce0000000000 */
[----:B------:R-:W-:Y:S05]  /*16020*/  WARPSYNC.COLLECTIVE R15, `(.L_x_4586) ;  /* 0x000000000f087348 */ /* 0x000fea0003c00000 */
[----:B------:R0:W1:Y:S02]  /*16030*/  SHFL.IDX P6, R14, R13, R12, R11 ;  /* 0x0000000c0d0e7389 */ /* 0x00006400000c000b */
[----:B01----:R-:W-:Y:S01]  /*16040*/  ENDCOLLECTIVE ;  /* 0x000000000000791b */ /* 0x003fe20003800000 */
.L_x_4586:
[----:B------:R-:W-:Y:S01]  /*16050*/  ISETP.GE.AND P0, PT, R25, R5, PT ;  /* 0x000000051900720c */ /* 0x000fe20003f06270 */
[----:B------:R-:W-:Y:S02]  /*16060*/  IMAD.MOV.U32 R13, RZ, RZ, R0 ;  /* 0x000000ffff0d7224 */ /* 0x000fe400078e0000 */
[----:B------:R-:W-:-:S10]  /*16070*/  IMAD.MOV.U32 R2, RZ, RZ, R14 ;  /* 0x000000ffff027224 */ /* 0x000fd400078e000e */
[----:B------:R-:W-:Y:S05]  /*16080*/  WARPSYNC.COLLECTIVE R15, `(.L_x_4587) ;  /* 0x000000000f087348 */ /* 0x000fea0003c00000 */
[----:B------:R0:W1:Y:S02]  /*16090*/  SHFL.IDX P6, R14, R13, R12, R11 ;  /* 0x0000000c0d0e7389 */ /* 0x00006400000c000b */
[----:B01----:R-:W-:Y:S01]  /*160a0*/  ENDCOLLECTIVE ;  /* 0x000000000000791b */ /* 0x003fe20003800000 */
.L_x_4587:
[----:B------:R-:W-:Y:S02]  /*160b0*/  IMAD.MOV.U32 R13, RZ, RZ, R4 ;  /* 0x000000ffff0d7224 */ /* 0x000fe400078e0004 */
[----:B------:R-:W-:Y:S02]  /*160c0*/  IMAD.MOV.U32 R12, RZ, RZ, 0x1 ;  /* 0x00000001ff0c7424 */ /* 0x000fe400078e00ff */
[----:B------:R-:W-:-:S07]  /*160d0*/  IMAD.MOV.U32 R3, RZ, RZ, R14 ;  /* 0x000000ffff037224 */ /* 0x000fce00078e000e */
[----:B------:R-:W-:Y:S05]  /*160e0*/  WARPSYNC.COLLECTIVE R15, `(.L_x_4588) ;  /* 0x000000000f087348 */ /* 0x000fea0003c00000 */
[----:B------:R0:W1:Y:S02]  /*160f0*/  SHFL.IDX P6, R14, R13, R12, R11 ;  /* 0x0000000c0d0e7389 */ /* 0x00006400000c000b */
[----:B01----:R-:W-:Y:S01]  /*16100*/  ENDCOLLECTIVE ;  /* 0x000000000000791b */ /* 0x003fe20003800000 */
.L_x_4588:
        /* <DEDUP_REMOVED lines=15> */
.L_x_4589:
[----:B------:R-:W-:Y:S02]  /*16200*/  IMAD.MOV.U32 R13, RZ, RZ, R4 ;  /* 0x000000ffff0d7224 */ /* 0x000fe400078e0004 */
[----:B------:R-:W-:Y:S02]  /*16210*/  IMAD.MOV.U32 R12, RZ, RZ, 0x2 ;  /* 0x00000002ff0c7424 */ /* 0x000fe400078e00ff */
[----:B------:R-:W-:-:S07]  /*16220*/  IMAD.MOV.U32 R3, RZ, RZ, R14 ;  /* 0x000000ffff037224 */ /* 0x000fce00078e000e */
[----:B------:R-:W-:Y:S05]  /*16230*/  WARPSYNC.COLLECTIVE R15, `(.L_x_4590) ;  /* 0x000000000f087348 */ /* 0x000fea0003c00000 */
[----:B------:R0:W1:Y:S02]  /*16240*/  SHFL.IDX P6, R14, R13, R12, R11 ;  /* 0x0000000c0d0e7389 */ /* 0x00006400000c000b */
[----:B01----:R-:W-:Y:S01]  /*16250*/  ENDCOLLECTIVE ;  /* 0x000000000000791b */ /* 0x003fe20003800000 */
.L_x_4590:
        /* <DEDUP_REMOVED lines=16> */
.L_x_4591:
[----:B------:R-:W-:Y:S02]  /*16360*/  IMAD.MOV.U32 R13, RZ, RZ, R4 ;  /* 0x000000ffff0d7224 */ /* 0x000fe400078e0004 */
[----:B------:R-:W-:Y:S02]  /*16370*/  IMAD.MOV.U32 R12, RZ, RZ, 0x3 ;  /* 0x00000003ff0c7424 */ /* 0x000fe400078e00ff */
[----:B------:R-:W-:-:S07]  /*16380*/  IMAD.MOV.U32 R3, RZ, RZ, R14 ;  /* 0x000000ffff037224 */ /* 0x000fce00078e000e */
[----:B------:R-:W-:Y:S05]  /*16390*/  WARPSYNC.COLLECTIVE R15, `(.L_x_4592) ;  /* 0x000000000f087348 */ /* 0x000fea0003c00000 */
[----:B------:R0:W1:Y:S02]  /*163a0*/  SHFL.IDX P6, R14, R13, R12, R11 ;  /* 0x0000000c0d0e7389 */ /* 0x00006400000c000b */
[----:B01----:R-:W-:Y:S01]  /*163b0*/  ENDCOLLECTIVE ;  /* 0x000000000000791b */ /* 0x003fe20003800000 */
.L_x_4592:
        /* <DEDUP_REMOVED lines=10> */
.L_x_4593:
[----:B------:R-:W-:Y:S01]  /*16460*/  @!PT LDS RZ, [RZ] ;  /* 0x00000000fffff984 */ /* 0x000fe20000000800 */
[----:B------:R-:W-:Y:S01]  /*16470*/  @!PT LDS RZ, [RZ] ;  /* 0x00000000fffff984 */ /* 0x000fe20000000800 */
[----:B------:R-:W-:Y:S01]  /*16480*/  @!PT LDS RZ, [RZ] ;  /* 0x00000000fffff984 */ /* 0x000fe20000000800 */
[----:B------:R1:W-:Y:S01]  /*16490*/  @!P0 LDGSTS.E.BYPASS.LTC128B.128 [R7+0x21400], desc[UR50][R2.64], !P1 ;  /* 0x2140000002078fae */ /* 0x0003e2000c901d72 */
[----:B------:R-:W-:Y:S01]  /*164a0*/  IMAD.MOV.U32 R0, RZ, RZ, R14 ;  /* 0x000000ffff007224 */ /* 0x000fe200078e000e */
[----:B------:R-:W-:Y:S06]  /*164b0*/  BRA `(.L_x_4594) ;  /* 0xffffffc0002c7947 */ /* 0x000fec000383ffff */
.L_x_4519:
[----:B0-----:R0:W1:Y:S02]  /*164c0*/  SYNCS.PHASECHK.TRANS64.TRYWAIT P0, [R17+URZ+0x28c20], R0 ;  /* 0x028c2000110075a7 */ /* 0x001064000800017f */
[----:B-1----:R-:W-:Y:S05]  /*164d0*/  @!P0 NANOSLEEP.SYNCS 0x989680 ;  /* 0x009896800000895d */ /* 0x002fea0003900000 */
[----:B------:R-:W1:Y:S02]  /*164e0*/  @!P0 SYNCS.PHASECHK.TRANS64 P0, [R17+URZ+0x28c20], R0 ;  /* 0x028c2000110085a7 */ /* 0x000e64000800007f */
[----:B-1----:R-:W-:Y:S05]  /*164f0*/  @!P0 BRA `(.L_x_4519) ;  /* 0xfffffffc00f08947 */ /* 0x002fea000383ffff */
[----:B------:R-:W-:Y:S05]  /*16500*/  BRA `(.L_x_4595) ;  /* 0xffffffc000887947 */ /* 0x000fea000383ffff */
.L_x_4522:
[----:B0-----:R0:W1:Y:S02]  /*16510*/  SYNCS.PHASECHK.TRANS64.TRYWAIT P0, [R19+URZ+0x28c60], R0 ;  /* 0x028c6000130075a7 */ /* 0x001064000800017f */
[----:B-1----:R-:W-:Y:S05]  /*16520*/  @!P0 NANOSLEEP.SYNCS 0x989680 ;  /* 0x009896800000895d */ /* 0x002fea0003900000 */
[----:B------:R-:W1:Y:S02]  /*16530*/  @!P0 SYNCS.PHASECHK.TRANS64 P0, [R19+URZ+0x28c60], R0 ;  /* 0x028c6000130085a7 */ /* 0x000e64000800007f */
[----:B-1----:R-:W-:Y:S05]  /*16540*/  @!P0 BRA `(.L_x_4522) ;  /* 0xfffffffc00f08947 */ /* 0x002fea000383ffff */
[----:B------:R-:W-:Y:S05]  /*16550*/  BRA `(.L_x_4596) ;  /* 0xffffffc000987947 */ /* 0x000fea000383ffff */
.L_x_4523:
        /* <DEDUP_REMOVED lines=8> */
.L_x_4598:
[----:B------:R-:W-:Y:S05]  /*165e0*/  BSYNC B0 ;  /* 0x0000000000007941 */ /* 0x000fea0003800000 */
.L_x_4597:
        /* <DEDUP_REMOVED lines=15> */
.L_x_4599:
        /* <DEDUP_REMOVED lines=40> */
.L_x_4600:
[----:B------:R-:W-:Y:S02]  /*16960*/  IMAD.MOV.U32 R13, RZ, RZ, R4 ;  /* 0x000000ffff0d7224 */ /* 0x000fe400078e0004 */
[----:B------:R-:W-:-:S07]  /*16970*/  IMAD.MOV.U32 R3, RZ, RZ, R14 ;  /* 0x000000ffff037224 */ /* 0x000fce00078e000e */
[----:B------:R-:W-:Y:S05]  /*16980*/  WARPSYNC.COLLECTIVE R15, `(.L_x_4601) ;  /* 0x000000000f087348 */ /* 0x000fea0003c00000 */
[----:B------:R0:W1:Y:S02]  /*16990*/  SHFL.IDX P6, R14, R13, R12, R11 ;  /* 0x0000000c0d0e7389 */ /* 0x00006400000c000b */
[----:B01----:R-:W-:Y:S01]  /*169a0*/  ENDCOLLECTIVE ;  /* 0x000000000000791b */ /* 0x003fe20003800000 */
.L_x_4601:
        /* <DEDUP_REMOVED lines=29> */
.L_x_4602:
[----:B------:R-:W-:Y:S02]  /*16b80*/  IMAD.MOV.U32 R13, RZ, RZ, R4 ;  /* 0x000000ffff0d7224 */ /* 0x000fe400078e0004 */
[----:B------:R-:W-:-:S07]  /*16b90*/  IMAD.MOV.U32 R7, RZ, RZ, R14 ;  /* 0x000000ffff077224 */ /* 0x000fce00078e000e */
[----:B------:R-:W-:Y:S05]  /*16ba0*/  WARPSYNC.COLLECTIVE R15, `(.L_x_4603) ;  /* 0x000000000f087348 */ /* 0x000fea0003c00000 */
[----:B------:R0:W1:Y:S02]  /*16bb0*/  SHFL.IDX P6, R14, R13, R12, R11 ;  /* 0x0000000c0d0e7389 */ /* 0x00006400000c000b */
[----:B01----:R-:W-:Y:S01]  /*16bc0*/  ENDCOLLECTIVE ;  /* 0x000000000000791b */ /* 0x003fe20003800000 */
.L_x_4603:
        /* <DEDUP_REMOVED lines=29> */
.L_x_4604:
[----:B------:R-:W-:Y:S02]  /*16da0*/  IMAD.MOV.U32 R13, RZ, RZ, R4 ;  /* 0x000000ffff0d7224 */ /* 0x000fe400078e0004 */
[----:B------:R-:W-:-:S07]  /*16db0*/  IMAD.MOV.U32 R6, RZ, RZ, R14 ;  /* 0x000000ffff067224 */ /* 0x000fce00078e000e */
[----:B------:R-:W-:Y:S05]  /*16dc0*/  WARPSYNC.COLLECTIVE R15, `(.L_x_4605) ;  /* 0x000000000f087348 */ /* 0x000fea0003c00000 */
[----:B------:R0:W1:Y:S02]  /*16dd0*/  SHFL.IDX P6, R14, R13, R12, R11 ;  /* 0x0000000c0d0e7389 */ /* 0x00006400000c000b */
[----:B01----:R-:W-:Y:S01]  /*16de0*/  ENDCOLLECTIVE ;  /* 0x000000000000791b */ /* 0x003fe20003800000 */
.L_x_4605:
[----:B------:R-:W-:Y:S01]  /*16df0*/  IMAD.MOV.U32 R2, RZ, RZ, R14 ;  /* 0x000000ffff027224 */ /* 0x000fe200078e000e */
[----:B------:R-:W-:Y:S06]  /*16e00*/  BRA `(.L_x_4606) ;  /* 0xffffffc000247947 */ /* 0x000fec000383ffff */
.L_x_4530:
[----:B0-----:R0:W1:Y:S02]  /*16e10*/  SYNCS.PHASECHK.TRANS64.TRYWAIT P0, [R6+URZ+0x28c40], R19 ;  /* 0x028c4013060075a7 */ /* 0x001064000800017f */
[----:B-1----:R-:W-:Y:S05]  /*16e20*/  @!P0 NANOSLEEP.SYNCS 0x989680 ;  /* 0x009896800000895d */ /* 0x002fea0003900000 */
[----:B------:R-:W1:Y:S02]  /*16e30*/  @!P0 SYNCS.PHASECHK.TRANS64 P0, [R6+URZ+0x28c40], R19 ;  /* 0x028c4013060085a7 */ /* 0x000e64000800007f */
[----:B-1----:R-:W-:Y:S05]  /*16e40*/  @!P0 BRA `(.L_x_4530) ;  /* 0xfffffffc00f08947 */ /* 0x002fea000383ffff */
[----:B------:R-:W-:Y:S05]  /*16e50*/  BRA `(.L_x_4607) ;  /* 0xffffffc400b07947 */ /* 0x000fea000383ffff */
.L_x_4531:
        /* <DEDUP_REMOVED lines=8> */
.L_x_4609:
[----:B------:R-:W-:Y:S05]  /*16ee0*/  BSYNC B1 ;  /* 0x0000000000017941 */ /* 0x000fea0003800000 */
.L_x_4608:
        /* <DEDUP_REMOVED lines=9> */
.L_x_4610:
[----:B------:R-:W-:Y:S02]  /*16f80*/  IMAD.MOV.U32 R13, RZ, RZ, R25 ;  /* 0x000000ffff0d7224 */ /* 0x000fe400078e0019 */
[----:B------:R-:W-:Y:S02]  /*16f90*/  IMAD.MOV.U32 R12, RZ, RZ, 0x1 ;  /* 0x00000001ff0c7424 */ /* 0x000fe400078e00ff */
[----:B------:R-:W-:-:S07]  /*16fa0*/  IMAD.MOV.U32 R2, RZ, RZ, R14 ;  /* 0x000000ffff027224 */ /* 0x000fce00078e000e */
[----:B------:R-:W-:Y:S05]  /*16fb0*/  WARPSYNC.COLLECTIVE R15, `(.L_x_4611) ;  /* 0x000000000f087348 */ /* 0x000fea0003c00000 */
[----:B------:R0:W1:Y:S02]  /*16fc0*/  SHFL.IDX P6, R14, R13, R12, R11 ;  /* 0x0000000c0d0e7389 */ /* 0x00006400000c000b */
[----:B01----:R-:W-:Y:S01]  /*16fd0*/  ENDCOLLECTIVE ;  /* 0x000000000000791b */ /* 0x003fe20003800000 */
.L_x_4611:
        /* <DEDUP_REMOVED lines=11> */
.L_x_4612:
[----:B------:R-:W-:Y:S02]  /*17090*/  IMAD.MOV.U32 R13, RZ, RZ, R25 ;  /* 0x000000ffff0d7224 */ /* 0x000fe400078e0019 */
[----:B------:R-:W-:Y:S02]  /*170a0*/  IMAD.MOV.U32 R12, RZ, RZ, 0x2 ;  /* 0x00000002ff0c7424 */ /* 0x000fe400078e00ff */
[----:B------:R-:W-:-:S07]  /*170b0*/  IMAD.MOV.U32 R2, RZ, RZ, R14 ;  /* 0x000000ffff027224 */ /* 0x000fce00078e000e */
[----:B------:R-:W-:Y:S05]  /*170c0*/  WARPSYNC.COLLECTIVE R15, `(.L_x_4613) ;  /* 0x000000000f087348 */ /* 0x000fea0003c00000 */
[----:B------:R0:W1:Y:S02]  /*170d0*/  SHFL.IDX P6, R14, R13, R12, R11 ;  /* 0x0000000c0d0e7389 */ /* 0x00006400000c000b */
[----:B01----:R-:W-:Y:S01]  /*170e0*/  ENDCOLLECTIVE ;  /* 0x000000000000791b */ /* 0x003fe20003800000 */
.L_x_4613:
        /* <DEDUP_REMOVED lines=11> */
.L_x_4614:
[----:B------:R-:W-:Y:S02]  /*171a0*/  IMAD.MOV.U32 R13, RZ, RZ, R25 ;  /* 0x000000ffff0d7224 */ /* 0x000fe400078e0019 */
[----:B------:R-:W-:Y:S02]  /*171b0*/  IMAD.MOV.U32 R12, RZ, RZ, 0x3 ;  /* 0x00000003ff0c7424 */ /* 0x000fe400078e00ff */
[----:B------:R-:W-:-:S07]  /*171c0*/  IMAD.MOV.U32 R2, RZ, RZ, R14 ;  /* 0x000000ffff027224 */ /* 0x000fce00078e000e */
[----:B------:R-:W-:Y:S05]  /*171d0*/  WARPSYNC.COLLECTIVE R15, `(.L_x_4615) ;  /* 0x000000000f087348 */ /* 0x000fea0003c00000 */
[----:B------:R0:W1:Y:S02]  /*171e0*/  SHFL.IDX P6, R14, R13, R12, R11 ;  /* 0x0000000c0d0e7389 */ /* 0x00006400000c000b */
[----:B01----:R-:W-:Y:S01]  /*171f0*/  ENDCOLLECTIVE ;  /* 0x000000000000791b */ /* 0x003fe20003800000 */
.L_x_4615:
        /* <DEDUP_REMOVED lines=11> */
.L_x_4616:
[----:B------:R-:W-:Y:S01]  /*172b0*/  IMAD.MOV.U32 R2, RZ, RZ, R14 ;  /* 0x000000ffff027224 */ /* 0x000fe200078e000e */
[----:B------:R-:W-:Y:S06]  /*172c0*/  BRA `(.L_x_4617) ;  /* 0xffffffc400387947 */ /* 0x000fec000383ffff */
.L_x_4536:
[----:B---3--:R3:W4:Y:S02]  /*172d0*/  SYNCS.PHASECHK.TRANS64.TRYWAIT P0, [R6+URZ+0x28c60], R19 ;  /* 0x028c6013060075a7 */ /* 0x008724000800017f */
[----:B----4-:R-:W-:Y:S05]  /*172e0*/  @!P0 NANOSLEEP.SYNCS 0x989680 ;  /* 0x009896800000895d */ /* 0x010fea0003900000 */
[----:B------:R-:W4:Y:S02]  /*172f0*/  @!P0 SYNCS.PHASECHK.TRANS64 P0, [R6+URZ+0x28c60], R19 ;  /* 0x028c6013060085a7 */ /* 0x000f24000800007f */
[----:B----4-:R-:W-:Y:S05]  /*17300*/  @!P0 BRA `(.L_x_4536) ;  /* 0xfffffffc00f08947 */ /* 0x010fea000383ffff */
[----:B------:R-:W-:Y:S05]  /*17310*/  BRA `(.L_x_4618) ;  /* 0xffffffc400887947 */ /* 0x000fea000383ffff */
.L_x_4537:
        /* <DEDUP_REMOVED lines=8> */
.L_x_4620:
[----:B------:R-:W-:Y:S05]  /*173a0*/  BSYNC B1 ;  /* 0x0000000000017941 */ /* 0x000fea0003800000 */
.L_x_4619:
        /* <DEDUP_REMOVED lines=13> */
.L_x_4621:
        /* <DEDUP_REMOVED lines=17> */
.L_x_4622:
        /* <DEDUP_REMOVED lines=16> */
.L_x_4623:
        /* <DEDUP_REMOVED lines=19> */
.L_x_4624:
        /* <DEDUP_REMOVED lines=14> */
.L_x_4625:
        /* <DEDUP_REMOVED lines=16> */
.L_x_4626:
        /* <DEDUP_REMOVED lines=14> */
.L_x_4627:
[----:B------:R-:W-:Y:S05]  /*17a80*/  BRA `(.L_x_4628) ;  /* 0xffffffc000ec7947 */ /* 0x000fea000383ffff */
.L_x_4545:
        /* <DEDUP_REMOVED lines=8> */
.L_x_4630:
[----:B------:R-:W-:Y:S05]  /*17b10*/  BSYNC B0 ;  /* 0x0000000000007941 */ /* 0x000fea0003800000 */
.L_x_4629:
        /* <DEDUP_REMOVED lines=9> */
.L_x_4631:
        /* <DEDUP_REMOVED lines=23> */
.L_x_4632:
[----:B------:R-:W-:Y:S01]  /*17d20*/  IMAD.MOV.U32 R12, RZ, RZ, 0x2 ;  /* 0x00000002ff0c7424 */ /* 0x000fe200078e00ff */
[----:B------:R-:W-:-:S05]  /*17d30*/  SEL R4, R14, RZ, P1 ;  /* 0x000000ff0e047207 */ /* 0x000fca0000800000 */
[----:B------:R-:W-:-:S04]  /*17d40*/  IMAD.IADD R4, R13, 0x1, R4 ;  /* 0x000000010d047824 */ /* 0x000fc800078e0204 */
[----:B------:R-:W-:-:S07]  /*17d50*/  IMAD.MOV.U32 R13, RZ, RZ, R4 ;  /* 0x000000ffff0d7224 */ /* 0x000fce00078e0004 */
[----:B------:R-:W-:Y:S05]  /*17d60*/  WARPSYNC.COLLECTIVE R15, `(.L_x_4633) ;  /* 0x000000000f087348 */ /* 0x000fea0003c00000 */
[----:B------:R0:W1:Y:S02]  /*17d70*/  SHFL.UP P6, R14, R13, R12, R11 ;  /* 0x0400000c0d0e7389 */ /* 0x00006400000c000b */
[----:B01----:R-:W-:Y:S01]  /*17d80*/  ENDCOLLECTIVE ;  /* 0x000000000000791b */ /* 0x003fe20003800000 */
.L_x_4633:
[----:B------:R-:W-:Y:S01]  /*17d90*/  IMAD.MOV.U32 R12, RZ, RZ, 0x4 ;  /* 0x00000004ff0c7424 */ /* 0x000fe200078e00ff */
[----:B------:R-:W-:-:S05]  /*17da0*/  SEL R3, R14, RZ, P2 ;  /* 0x000000ff0e037207 */ /* 0x000fca0001000000 */
[----:B------:R-:W-:-:S04]  /*17db0*/  IMAD.IADD R2, R4, 0x1, R3 ;  /* 0x0000000104027824 */ /* 0x000fc800078e0203 */
[----:B------:R-:W-:-:S07]  /*17dc0*/  IMAD.MOV.U32 R13, RZ, RZ, R2 ;  /* 0x000000ffff0d7224 */ /* 0x000fce00078e0002 */
[----:B------:R-:W-:Y:S05]  /*17dd0*/  WARPSYNC.COLLECTIVE R15, `(.L_x_4634) ;  /* 0x000000000f087348 */ /* 0x000fea0003c00000 */
[----:B------:R0:W1:Y:S02]  /*17de0*/  SHFL.UP P6, R14, R13, R12, R11 ;  /* 0x0400000c0d0e7389 */ /* 0x00006400000c000b */
[----:B01----:R-:W-:Y:S01]  /*17df0*/  ENDCOLLECTIVE ;  /* 0x000000000000791b */ /* 0x003fe20003800000 */
.L_x_4634:
[----:B------:R-:W-:Y:S01]  /*17e00*/  IMAD.MOV.U32 R12, RZ, RZ, 0x8 ;  /* 0x00000008ff0c7424 */ /* 0x000fe200078e00ff */
[----:B------:R-:W-:-:S05]  /*17e10*/  SEL R3, R14, RZ, P3 ;  /* 0x000000ff0e037207 */ /* 0x000fca0001800000 */
[----:B------:R-:W-:-:S04]  /*17e20*/  IMAD.IADD R3, R2, 0x1, R3 ;  /* 0x0000000102037824 */ /* 0x000fc800078e0203 */
[----:B------:R-:W-:-:S07]  /*17e30*/  IMAD.MOV.U32 R13, RZ, RZ, R3 ;  /* 0x000000ffff0d7224 */ /* 0x000fce00078e0003 */
[----:B------:R-:W-:Y:S05]  /*17e40*/  WARPSYNC.COLLECTIVE R15, `(.L_x_4635) ;  /* 0x000000000f087348 */ /* 0x000fea0003c00000 */
[----:B------:R0:W1:Y:S02]  /*17e50*/  SHFL.UP P6, R14, R13, R12, R11 ;  /* 0x0400000c0d0e7389 */ /* 0x00006400000c000b */
[----:B01----:R-:W-:Y:S01]  /*17e60*/  ENDCOLLECTIVE ;  /* 0x000000000000791b */ /* 0x003fe20003800000 */
.L_x_4635:
[----:B------:R-:W-:Y:S01]  /*17e70*/  IMAD.MOV.U32 R12, RZ, RZ, 0x10 ;  /* 0x00000010ff0c7424 */ /* 0x000fe200078e00ff */
[----:B------:R-:W-:-:S05]  /*17e80*/  SEL R4, R14, RZ, P4 ;  /* 0x000000ff0e047207 */ /* 0x000fca0002000000 */
[----:B------:R-:W-:-:S04]  /*17e90*/  IMAD.IADD R4, R3, 0x1, R4 ;  /* 0x0000000103047824 */ /* 0x000fc800078e0204 */
[----:B------:R-:W-:-:S07]  /*17ea0*/  IMAD.MOV.U32 R13, RZ, RZ, R4 ;  /* 0x000000ffff0d7224 */ /* 0x000fce00078e0004 */
[----:B------:R-:W-:Y:S05]  /*17eb0*/  WARPSYNC.COLLECTIVE R15, `(.L_x_4636) ;  /* 0x000000000f087348 */ /* 0x000fea0003c00000 */
[----:B------:R0:W1:Y:S02]  /*17ec0*/  SHFL.UP P6, R14, R13, R12, R11 ;  /* 0x0400000c0d0e7389 */ /* 0x00006400000c000b */
[----:B01----:R-:W-:Y:S01]  /*17ed0*/  ENDCOLLECTIVE ;  /* 0x000000000000791b */ /* 0x003fe20003800000 */
.L_x_4636:
        /* <DEDUP_REMOVED lines=8> */
.L_x_4637:
[----:B------:R-:W-:Y:S05]  /*17f60*/  BRA `(.L_x_4638) ;  /* 0xffffffc400887947 */ /* 0x000fea000383ffff */
.L_x_4548:
[----:B------:R-:W-:Y:S01]  /*17f70*/  BSSY B0, `(.L_x_4639) ;  /* 0x0000007000007945 */ /* 0x000fe20003800000 */
[----:B------:R-:W-:Y:S02]  /*17f80*/  IMAD.MOV.U32 R12, RZ, RZ, 0x1 ;  /* 0x00000001ff0c7424 */ /* 0x000fe400078e00ff */
[----:B------:R-:W-:Y:S02]  /*17f90*/  IMAD.MOV.U32 R11, RZ, RZ, RZ ;  /* 0x000000ffff0b7224 */ /* 0x000fe400078e00ff */
[----:B------:R-:W-:-:S07]  /*17fa0*/  IMAD.MOV.U32 R15, RZ, RZ, -0x1 ;  /* 0xffffffffff0f7424 */ /* 0x000fce00078e00ff */
[----:B-1----:R-:W-:Y:S05]  /*17fb0*/  WARPSYNC.COLLECTIVE R15, `(.L_x_4640) ;  /* 0x000000000f087348 */ /* 0x002fea0003c00000 */
[----:B------:R0:W2:Y:S02]  /*17fc0*/  SHFL.UP P6, R14, R13, R12, R11 ;  /* 0x0400000c0d0e7389 */ /* 0x0000a400000c000b */
[----:B012---:R-:W-:Y:S01]  /*17fd0*/  ENDCOLLECTIVE ;  /* 0x000000000000791b */ /* 0x007fe20003800000 */
.L_x_4640:
[----:B------:R-:W-:Y:S05]  /*17fe0*/  BSYNC B0 ;  /* 0x0000000000007941 */ /* 0x000fea0003800000 */
.L_x_4639:
        /* <DEDUP_REMOVED lines=8> */
.L_x_4641:
[----:B------:R-:W-:Y:S01]  /*18070*/  IMAD.MOV.U32 R12, RZ, RZ, 0x4 ;  /* 0x00000004ff0c7424 */ /* 0x000fe200078e00ff */
[----:B------:R-:W-:-:S05]  /*18080*/  SEL R2, R14, RZ, P2 ;  /* 0x000000ff0e027207 */ /* 0x000fca0001000000 */
[----:B------:R-:W-:-:S04]  /*18090*/  IMAD.IADD R2, R13, 0x1, R2 ;  /* 0x000000010d027824 */ /* 0x000fc800078e0202 */
[----:B------:R-:W-:-:S07]  /*180a0*/  IMAD.MOV.U32 R13, RZ, RZ, R2 ;  /* 0x000000ffff0d7224 */ /* 0x000fce00078e0002 */
[----:B------:R-:W-:Y:S05]  /*180b0*/  WARPSYNC.COLLECTIVE R15, `(.L_x_4642) ;  /* 0x000000000f087348 */ /* 0x000fea0003c00000 */
[----:B------:R0:W1:Y:S02]  /*180c0*/  SHFL.UP P6, R14, R13, R12, R11 ;  /* 0x0400000c0d0e7389 */ /* 0x00006400000c000b */
[----:B01----:R-:W-:Y:S01]  /*180d0*/  ENDCOLLECTIVE ;  /* 0x000000000000791b */ /* 0x003fe20003800000 */
.L_x_4642:
[----:B------:R-:W-:Y:S01]  /*180e0*/  IMAD.MOV.U32 R12, RZ, RZ, 0x8 ;  /* 0x00000008ff0c7424 */ /* 0x000fe200078e00ff */
[----:B------:R-:W-:-:S05]  /*180f0*/  SEL R3, R14, RZ, P3 ;  /* 0x000000ff0e037207 */ /* 0x000fca0001800000 */
[----:B------:R-:W-:-:S04]  /*18100*/  IMAD.IADD R3, R2, 0x1, R3 ;  /* 0x0000000102037824 */ /* 0x000fc800078e0203 */
[----:B------:R-:W-:-:S07]  /*18110*/  IMAD.MOV.U32 R13, RZ, RZ, R3 ;  /* 0x000000ffff0d7224 */ /* 0x000fce00078e0003 */
[----:B------:R-:W-:Y:S05]  /*18120*/  WARPSYNC.COLLECTIVE R15, `(.L_x_4643) ;  /* 0x000000000f087348 */ /* 0x000fea0003c00000 */
[----:B------:R0:W1:Y:S02]  /*18130*/  SHFL.UP P6, R14, R13, R12, R11 ;  /* 0x0400000c0d0e7389 */ /* 0x00006400000c000b */
[----:B01----:R-:W-:Y:S01]  /*18140*/  ENDCOLLECTIVE ;  /* 0x000000000000791b */ /* 0x003fe20003800000 */
.L_x_4643:
[----:B------:R-:W-:Y:S01]  /*18150*/  IMAD.MOV.U32 R12, RZ, RZ, 0x10 ;  /* 0x00000010ff0c7424 */ /* 0x000fe200078e00ff */
[----:B------:R-:W-:-:S05]  /*18160*/  SEL R4, R14, RZ, P4 ;  /* 0x000000ff0e047207 */ /* 0x000fca0002000000 */
[----:B------:R-:W-:-:S04]  /*18170*/  IMAD.IADD R4, R3, 0x1, R4 ;  /* 0x0000000103047824 */ /* 0x000fc800078e0204 */
[----:B------:R-:W-:-:S07]  /*18180*/  IMAD.MOV.U32 R13, RZ, RZ, R4 ;  /* 0x000000ffff0d7224 */ /* 0x000fce00078e0004 */
[----:B------:R-:W-:Y:S05]  /*18190*/  WARPSYNC.COLLECTIVE R15, `(.L_x_4644) ;  /* 0x000000000f087348 */ /* 0x000fea0003c00000 */
[----:B------:R0:W1:Y:S02]  /*181a0*/  SHFL.UP P6, R14, R13, R12, R11 ;  /* 0x0400000c0d0e7389 */ /* 0x00006400000c000b */
[----:B01----:R-:W-:Y:S01]  /*181b0*/  ENDCOLLECTIVE ;  /* 0x000000000000791b */ /* 0x003fe20003800000 */
.L_x_4644:
        /* <DEDUP_REMOVED lines=8> */
.L_x_4645:
[----:B------:R-:W-:Y:S05]  /*18240*/  BRA `(.L_x_4646) ;  /* 0xffffffc400747947 */ /* 0x000fea000383ffff */
.L_x_4550:
[----:B------:R-:W-:Y:S01]  /*18250*/  BSSY B0, `(.L_x_4647) ;  /* 0x0000006000007945 */ /* 0x000fe20003800000 */
[----:B------:R-:W-:Y:S01]  /*18260*/  PLOP3.LUT P6, PT, P6, PT, PT, 0x8, 0x0 ;  /* 0x000000000000781c */ /* 0x000fe200037ce170 */
[----:B------:R-:W-:-:S12]  /*18270*/  IMAD.MOV.U32 R15, RZ, RZ, -0x1 ;  /* 0xffffffffff0f7424 */ /* 0x000fd800078e00ff */
[----:B01----:R-:W-:Y:S05]  /*18280*/  WARPSYNC.COLLECTIVE R15, `(.L_x_4648) ;  /* 0x000000000f087348 */ /* 0x003fea0003c00000 */
[----:B------:R-:W-:Y:S01]  /*18290*/  VOTE.ANY R14, PT, P6 ;  /* 0x00000000000e7806 */ /* 0x000fe200030e0100 */
[----:B01----:R-:W-:Y:S06]  /*182a0*/  ENDCOLLECTIVE ;  /* 0x000000000000791b */ /* 0x003fec0003800000 */
.L_x_4648:
[----:B------:R-:W-:Y:S05]  /*182b0*/  BSYNC B0 ;  /* 0x0000000000007941 */ /* 0x000fea0003800000 */
.L_x_4647:
        /* <DEDUP_REMOVED lines=8> */
.L_x_4649:
[----:B------:R-:W-:Y:S02]  /*18340*/  IMAD.IADD R27, R12, 0x1, R27 ;  /* 0x000000010c1b7824 */ /* 0x000fe400078e021b */
[----:B------:R-:W-:Y:S02]  /*18350*/  IMAD.MOV.U32 R13, RZ, RZ, R8 ;  /* 0x000000ffff0d7224 */ /* 0x000fe400078e0008 */
[----:B------:R-:W-:-:S07]  /*18360*/  IMAD.MOV.U32 R25, RZ, RZ, R14 ;  /* 0x000000ffff197224 */ /* 0x000fce00078e000e */
[----:B------:R-:W-:Y:S05]  /*18370*/  WARPSYNC.COLLECTIVE R15, `(.L_x_4650) ;  /* 0x000000000f087348 */ /* 0x000fea0003c00000 */
[----:B------:R0:W1:Y:S02]  /*18380*/  SHFL.IDX P6, R14, R13, R12, R11 ;  /* 0x0000000c0d0e7389 */ /* 0x00006400000c000b */
[----:B01----:R-:W-:Y:S01]  /*18390*/  ENDCOLLECTIVE ;  /* 0x000000000000791b */ /* 0x003fe20003800000 */
.L_x_4650:
[----:B------:R-:W-:Y:S01]  /*183a0*/  IMAD.MOV.U32 R8, RZ, RZ, R14 ;  /* 0x000000ffff087224 */ /* 0x000fe200078e000e */
[----:B------:R-:W-:Y:S06]  /*183b0*/  BRA `(.L_x_4651) ;  /* 0xffffffc400587947 */ /* 0x000fec000383ffff */
.L_x_4552:
[----:B------:R-:W-:Y:S01]  /*183c0*/  BSSY B0, `(.L_x_4652) ;  /* 0x0000007000007945 */ /* 0x000fe20003800000 */
[----:B------:R-:W-:Y:S02]  /*183d0*/  IMAD.MOV.U32 R13, RZ, RZ, R3 ;  /* 0x000000ffff0d7224 */ /* 0x000fe400078e0003 */
[----:B------:R-:W-:Y:S02]  /*183e0*/  IMAD.MOV.U32 R11, RZ, RZ, 0x1f ;  /* 0x0000001fff0b7424 */ /* 0x000fe400078e00ff */
[----:B------:R-:W-:-:S07]  /*183f0*/  IMAD.MOV.U32 R15, RZ, RZ, -0x1 ;  /* 0xffffffffff0f7424 */ /* 0x000fce00078e00ff */
[----:B01-34-:R-:W-:Y:S05]  /*18400*/  WARPSYNC.COLLECTIVE R15, `(.L_x_4653) ;  /* 0x000000000f087348 */ /* 0x01bfea0003c00000 */
[----:B------:R2:W0:Y:S02]  /*18410*/  SHFL.IDX P6, R14, R13, R12, R11 ;  /* 0x0000000c0d0e7389 */ /* 0x00042400000c000b */
[----:B01234-:R-:W-:Y:S01]  /*18420*/  ENDCOLLECTIVE ;  /* 0x000000000000791b */ /* 0x01ffe20003800000 */
.L_x_4653:
[----:B------:R-:W-:Y:S05]  /*18430*/  BSYNC B0 ;  /* 0x0000000000007941 */ /* 0x000fea0003800000 */
.L_x_4652:
[----:B------:R-:W-:Y:S01]  /*18440*/  IMAD.MOV.U32 R24, RZ, RZ, R14 ;  /* 0x000000ffff187224 */ /* 0x000fe200078e000e */
[----:B------:R-:W-:Y:S06]  /*18450*/  BRA `(.L_x_4551) ;  /* 0xffffffc400487947 */ /* 0x000fec000383ffff */
.L_x_4558:
[----:B0-----:R0:W1:Y:S02]  /*18460*/  SYNCS.PHASECHK.TRANS64.TRYWAIT P0, [R7+URZ+0x28c20], R0 ;  /* 0x028c2000070075a7 */ /* 0x001064000800017f */
[----:B-1----:R-:W-:Y:S05]  /*18470*/  @!P0 NANOSLEEP.SYNCS 0x989680 ;  /* 0x009896800000895d */ /* 0x002fea0003900000 */
[----:B------:R-:W1:Y:S02]  /*18480*/  @!P0 SYNCS.PHASECHK.TRANS64 P0, [R7+URZ+0x28c20], R0 ;  /* 0x028c2000070085a7 */ /* 0x000e64000800007f */
[----:B-1----:R-:W-:Y:S05]  /*18490*/  @!P0 BRA `(.L_x_4558) ;  /* 0xfffffffc00f08947 */ /* 0x002fea000383ffff */
[----:B------:R-:W-:Y:S05]  /*184a0*/  BRA `(.L_x_4654) ;  /* 0xffffffcc00a07947 */ /* 0x000fea000383ffff */
.L_x_4559:
        /* <DEDUP_REMOVED lines=11> */
.L_x_4656:
[----:B------:R-:W-:Y:S05]  /*18560*/  BSYNC B0 ;  /* 0x0000000000007941 */ /* 0x000fea0003800000 */
.L_x_4655:
[----:B------:R-:W-:Y:S05]  /*18570*/  BRA `(.L_x_4657) ;  /* 0xffffffcc00887947 */ /* 0x000fea000383ffff */
.L_x_4562:
[----:B------:R-:W-:Y:S01]  /*18580*/  BSSY B1, `(.L_x_4658) ;  /* 0x0000006000017945 */ /* 0x000fe20003800000 */
[----:B------:R-:W-:-:S07]  /*18590*/  IMAD.MOV.U32 R15, RZ, RZ, -0x1 ;  /* 0xffffffffff0f7424 */ /* 0x000fce00078e00ff */
[----:B0-234-:R-:W-:Y:S05]  /*185a0*/  WARPSYNC.COLLECTIVE R15, `(.L_x_4659) ;  /* 0x000000000f0c7348 */ /* 0x01dfea0003c00000 */
[----:B------:R-:W-:Y:S02]  /*185b0*/  ELECT P6, UR62, PT ;  /* 0x00000000003e782f */ /* 0x000fe400038c0000 */
[----:B------:R-:W-:Y:S01]  /*185c0*/  MOV R14, UR62 ;  /* 0x0000003e000e7c02 */ /* 0x000fe20008000f00 */
[----:B0-234-:R-:W-:Y:S10]  /*185d0*/  ENDCOLLECTIVE ;  /* 0x000000000000791b */ /* 0x01dff40003800000 */
.L_x_4659:
[----:B------:R-:W-:Y:S05]  /*185e0*/  BSYNC B1 ;  /* 0x0000000000017941 */ /* 0x000fea0003800000 */
.L_x_4658:
[----:B------:R-:W-:Y:S05]  /*185f0*/  BRA `(.L_x_4660) ;  /* 0xffffffcc00807947 */ /* 0x000fea000383ffff */
.L_x_4564:
[----:B0-----:R0:W1:Y:S02]  /*18600*/  SYNCS.PHASECHK.TRANS64.TRYWAIT P1, [R5+URZ+0x28c40], R0 ;  /* 0x028c4000050075a7 */ /* 0x001064000802017f */
[----:B-1----:R-:W-:Y:S05]  /*18610*/  @!P1 NANOSLEEP.SYNCS 0x989680 ;  /* 0x009896800000995d */ /* 0x002fea0003900000 */
[----:B------:R-:W1:Y:S02]  /*18620*/  @!P1 SYNCS.PHASECHK.TRANS64 P1, [R5+URZ+0x28c40], R0 ;  /* 0x028c4000050095a7 */ /* 0x000e64000802007f */
[----:B-1----:R-:W-:Y:S05]  /*18630*/  @!P1 BRA `(.L_x_4564) ;  /* 0xfffffffc00f09947 */ /* 0x002fea000383ffff */
[----:B------:R-:W-:Y:S05]  /*18640*/  BRA `(.L_x_4661) ;  /* 0xffffffcc00a07947 */ /* 0x000fea000383ffff */
.L_x_4566:
[----:B-1----:R1:W0:Y:S02]  /*18650*/  SYNCS.PHASECHK.TRANS64.TRYWAIT P1, [R3+URZ+0x28c40], R2 ;  /* 0x028c4002030075a7 */ /* 0x002224000802017f */
[----:B0-----:R-:W-:Y:S05]  /*18660*/  @!P1 NANOSLEEP.SYNCS 0x989680 ;  /* 0x009896800000995d */ /* 0x001fea0003900000 */
[----:B------:R-:W0:Y:S02]  /*18670*/  @!P1 SYNCS.PHASECHK.TRANS64 P1, [R3+URZ+0x28c40], R2 ;  /* 0x028c4002030095a7 */ /* 0x000e24000802007f */
[----:B0-----:R-:W-:Y:S05]  /*18680*/  @!P1 BRA `(.L_x_4566) ;  /* 0xfffffffc00f09947 */ /* 0x001fea000383ffff */
[----:B------:R-:W-:Y:S05]  /*18690*/  BRA `(.L_x_4662) ;  /* 0xffffffcc00ac7947 */ /* 0x000fea000383ffff */
.L_x_4568:
[----:B------:R0:W0:Y:S02]  /*186a0*/  SYNCS.PHASECHK.TRANS64.TRYWAIT P1, [R5+URZ+0x28c60], R0 ;  /* 0x028c6000050075a7 */ /* 0x000024000802017f */
[----:B0-----:R-:W-:Y:S05]  /*186b0*/  @!P1 NANOSLEEP.SYNCS 0x989680 ;  /* 0x009896800000995d */ /* 0x001fea0003900000 */
[----:B------:R-:W0:Y:S02]  /*186c0*/  @!P1 SYNCS.PHASECHK.TRANS64 P1, [R5+URZ+0x28c60], R0 ;  /* 0x028c6000050095a7 */ /* 0x000e24000802007f */
[----:B0-----:R-:W-:Y:S05]  /*186d0*/  @!P1 BRA `(.L_x_4568) ;  /* 0xfffffffc00f09947 */ /* 0x001fea000383ffff */
[----:B------:R-:W-:Y:S05]  /*186e0*/  BRA `(.L_x_4663) ;  /* 0xffffffcc00a87947 */ /* 0x000fea000383ffff */
.L_x_4664:
        /* <DEDUP_REMOVED lines=9> */
.L_x_5843:


//--------------------- .text._ZN7cutlass13device_kernelIN5flash11enable_sm90INS1_16FlashAttnFwdSm90INS1_25CollectiveMainloopFwdSm90ILi2EN4cute5tupleIJNS5_1CILi1EEES8_S8_EEENS6_IJNS7_ILi64EEESA_SA_EEELi512ENS_6half_tEfNS_4arch4Sm90ELb1ELb0ELb1ELb1ELb1ELb1ELb0ELb0ELb0ELb1ELb1ELb0EEENS1_21CollectiveEpilogueFwdINS6_IJSA_NS7_ILi512EEESA_EEES9_SC_SE_Li256ELb1ELb1ELb1ELb0EEENS1_36VarlenDynamicPersistentTileSchedulerILi64ELi64ELi256ELi128ELb1ELb1ELb1ELb1ELb1ELb1EEEEEEEEEvNT_6ParamsE --------------------------
	.section	.text._ZN7cutlass13device_kernelIN5flash11enable_sm90INS1_16FlashAttnFwdSm90INS1_25CollectiveMainloopFwdSm90ILi2EN4cute5tupleIJNS5_1CILi1EEES8_S8_EEENS6_IJNS7_ILi64EEESA_SA_EEELi512ENS_6half_tEfNS_4arch4Sm90ELb1ELb0ELb1ELb1ELb1ELb1ELb0ELb0ELb0ELb1ELb1ELb0EEENS1_21CollectiveEpilogueFwdINS6_IJSA_NS7_ILi512EEESA_EEES9_SC_SE_Li256ELb1ELb1ELb1ELb0EEENS1_36VarlenDynamicPersistentTileSchedulerILi64ELi64ELi256ELi128ELb1ELb1ELb1ELb1ELb1ELb1EEEEEEEEEvNT_6ParamsE,"ax",@progbits
	.align	128
.text._ZN7cutlass13device_kernelIN5flash11enable_sm90INS1_16FlashAttnFwdSm90INS1_25CollectiveMainloopFwdSm90ILi2EN4cute5tupleIJNS5_1CILi1EEES8_S8_EEENS6_IJNS7_ILi64EEESA_SA_EEELi512ENS_6half_tEfNS_4arch4Sm90ELb1ELb0ELb1ELb1ELb1ELb1ELb0ELb0ELb0ELb1ELb1ELb0EEENS1_21CollectiveEpilogueFwdINS6_IJSA_NS7_ILi512EEESA_EEES9_SC_SE_Li256ELb1ELb1ELb1ELb0EEENS1_36VarlenDynamicPersistentTileSchedulerILi64ELi64ELi256ELi128ELb1ELb1ELb1ELb1ELb1ELb1EEEEEEEEEvNT_6ParamsE:
        .type           _ZN7cutlass13device_kernelIN5flash11enable_sm90INS1_16FlashAttnFwdSm90INS1_25CollectiveMainloopFwdSm90ILi2EN4cute5tupleIJNS5_1CILi1EEES8_S8_EEENS6_IJNS7_ILi64EEESA_SA_EEELi512ENS_6half_tEfNS_4arch4Sm90ELb1ELb0ELb1ELb1ELb1ELb1ELb0ELb0ELb0ELb1ELb1ELb0EEENS1_21CollectiveEpilogueFwdINS6_IJSA_NS7_ILi512EEESA_EEES9_SC_SE_Li256ELb1ELb1ELb1ELb0EEENS1_36VarlenDynamicPersistentTileSchedulerILi64ELi64ELi256ELi128ELb1ELb1ELb1ELb1ELb1ELb1EEEEEEEEEvNT_6ParamsE,@function
        .size           _ZN7cutlass13device_kernelIN5flash11enable_sm90INS1_16FlashAttnFwdSm90INS1_25CollectiveMainloopFwdSm90ILi2EN4cute5tupleIJNS5_1CILi1EEES8_S8_EEENS6_IJNS7_ILi64EEESA_SA_EEELi512ENS_6half_tEfNS_4arch4Sm90ELb1ELb0ELb1ELb1ELb1ELb1ELb0ELb0ELb0ELb1ELb1ELb0EEENS1_21CollectiveEpilogueFwdINS6_IJSA_NS7_ILi512EEESA_EEES9_SC_SE_Li256ELb1ELb1ELb1ELb0EEENS1_36VarlenDynamicPersistentTileSchedulerILi64ELi64ELi256ELi128ELb1ELb1ELb1ELb1ELb1ELb1EEEEEEEEEvNT_6ParamsE,(.L_x_5844 - _ZN7cutlass13device_kernelIN5flash11enable_sm90INS1_16FlashAttnFwdSm90INS1_25CollectiveMainloopFwdSm90ILi2EN4cute5tupleIJNS5_1CILi1EEES8_S8_EEENS6_IJNS7_ILi64EEESA_SA_EEELi512ENS_6half_tEfNS_4arch4Sm90ELb1ELb0ELb1ELb1ELb1ELb1ELb0ELb0ELb0ELb1ELb1ELb0EEENS1_21CollectiveEpilogueFwdINS6_IJSA_NS7_ILi512EEESA_EEES9_SC_SE_Li256ELb1ELb1ELb1ELb0EEENS1_36VarlenDynamicPersistentTileSchedulerILi64ELi64ELi256ELi128ELb1ELb1ELb1ELb1ELb1ELb1EEEEEEEEEvNT_6ParamsE)
        .other          _ZN7cutlass13device_kernelIN5flash11enable_sm90INS1_16FlashAttnFwdSm90INS1_25CollectiveMainloopFwdSm90ILi2EN4cute5tupleIJNS5_1CILi1EEES8_S8_EEENS6_IJNS7_ILi64EEESA_SA_EEELi512ENS_6half_tEfNS_4arch4Sm90ELb1ELb0ELb1ELb1ELb1ELb1ELb0ELb0ELb0ELb1ELb1ELb0EEENS1_21CollectiveEpilogueFwdINS6_IJSA_NS7_ILi512EEESA_EEES9_SC_SE_Li256ELb1ELb1ELb1ELb0EEENS1_36VarlenDynamicPersistentTileSchedulerILi64ELi64ELi256ELi128ELb1ELb1ELb1ELb1ELb1ELb1EEEEEEEEEvNT_6ParamsE,@"STO_CUDA_ENTRY STV_DEFAULT"
_ZN7cutlass13device_kernelIN5flash11enable_sm90INS1_16FlashAttnFwdSm90INS1_25CollectiveMainloopFwdSm90ILi2EN4cute5tupleIJNS5_1CILi1EEES8_S8_EEENS6_IJNS7_ILi64EEESA_SA_EEELi512ENS_6half_tEfNS_4arch4Sm90ELb1ELb0ELb1ELb1ELb1ELb1ELb0ELb0ELb0ELb1ELb1ELb0EEENS1_21CollectiveEpilogueFwdINS6_IJSA_NS7_ILi512EEESA_EEES9_SC_SE_Li256ELb1ELb1ELb1ELb0EEENS1_36VarlenDynamicPersistentTileSchedulerILi64ELi64ELi256ELi128ELb1ELb1ELb1ELb1ELb1ELb1EEEEEEEEEvNT_6ParamsE:
[----:B------:R-:W0:Y:S02]  /*0000*/  LDC R1, c[0x0][0x28] ;  /* 0x00000a00ff017b82 */ /* 0x000e240000000800 */
[----:B0-----:R-:W-:Y:S01]  /*0010*/  VIADD R1, R1, 0xffffff90 ;  /* 0xffffff9001017836 */ /* 0x001fe20000000000 */
[----:B------:R-:W0:Y:S01]  /*0020*/  S2R R0, SR_TID.X ;  /* 0x0000000000007919 */ /* 0x000e220000002100 */
[----:B------:R-:W-:Y:S01]  /*0030*/  ELECT P0, URZ, PT ;  /* 0x00000000003f782f */ /* 0x000fe20003800000 */
[----:B------:R-:W-:Y:S01]  /*0040*/  BSSY B0, `(.L_x_4665) ;  /* 0x000000d000007945 */ /* 0x000fe20003800000 */
[----:B0-----:R-:W-:-:S05]  /*0050*/  SHF.R.U32.HI R2, RZ, 0x5, R0 ;  /* 0x00000005ff027819 */ /* 0x001fca0000011600 */
        /* <DEDUP_REMOVED lines=11> */
.L_x_4666:
[----:B------:R-:W-:Y:S05]  /*0110*/  BSYNC B0 ;  /* 0x0000000000007941 */ /* 0x000fea0003800000 */
.L_x_4665:
[----:B------:R-:W0:Y:S01]  /*0120*/  SHFL.IDX PT, R3, R2, RZ, 0x1f ;  /* 0x00001fff02037589 */ /* 0x000e2200000e0000 */
[----:B------:R-:W-:Y:S01]  /*0130*/  VOTEU.ANY UP0, P0 ;  /* 0x00000000003f7886 */ /* 0x000fe20000000100 */
[----:B------:R-:W-:Y:S01]  /*0140*/  UMOV UR4, 0x80 ;  /* 0x0000008000047882 */ /* 0x000fe20000000000 */
[----:B------:R-:W-:Y:S01]  /*0150*/  UMOV UR7, 0x100 ;  /* 0x0000010000077882 */ /* 0x000fe20000000000 */
[----:B------:R-:W-:Y:S02]  /*0160*/  VOTEU.ANY UP1, P0 ;  /* 0x00000000003f7886 */ /* 0x000fe40000020100 */
[----:B------:R-:W1:Y:S01]  /*0170*/  @UP0 S2UR UR8, SR_CgaCtaId ;  /* 0x00000000000809c3 */ /* 0x000e620000008800 */
[----:B------:R-:W-:Y:S01]  /*0180*/  @UP0 UMOV UR6, 0x400 ;  /* 0x0000040000060882 */ /* 0x000fe20000000000 */
[----:B------:R-:W-:-:S04]  /*0190*/  @UP0 UIADD3 UR4, -UR4, 0x100000, URZ ;  /* 0x0010000004040890 */ /* 0x000fc8000fffe13f */
[----:B------:R-:W-:Y:S02]  /*01a0*/  @UP0 USHF.L.U32 UR5, UR4, 0xb, URZ ;  /* 0x0000000b04050899 */ /* 0x000fe4000800063f */
[----:B------:R-:W-:Y:S01]  /*01b0*/  @UP0 USHF.L.U32 UR4, UR4, 0x1, URZ ;  /* 0x0000000104040899 */ /* 0x000fe2000800063f */
[----:B0-----:R-:W-:Y:S02]  /*01c0*/  ISETP.NE.AND P1, PT, R3, RZ, PT ;  /* 0x000000ff0300720c */ /* 0x001fe40003f25270 */
[----:B------:R-:W-:Y:S01]  /*01d0*/  SHF.R.U32.HI R3, RZ, 0x7, R0 ;  /* 0x00000007ff037819 */ /* 0x000fe20000011600 */
[----:B-1----:R-:W-:-:S04]  /*01e0*/  @UP0 ULEA UR8, UR8, UR6, 0x18 ;  /* 0x0000000608080291 */ /* 0x002fc8000f8ec03f */
[----:B------:R-:W0:Y:S01]  /*01f0*/  SHFL.IDX PT, R5, R3, RZ, 0x1f ;  /* 0x00001fff03057589 */ /* 0x000e2200000e0000 */
[----:B------:R-:W-:-:S04]  /*0200*/  @UP0 UIADD3 UR6, -UR7, 0x100000, URZ ;  /* 0x0010000007060890 */ /* 0x000fc8000fffe13f */
[----:B------:R-:W-:Y:S02]  /*0210*/  @UP0 USHF.L.U32 UR7, UR6, 0xb, URZ ;  /* 0x0000000b06070899 */ /* 0x000fe4000800063f */
[----:B------:R-:W-:Y:S01]  /*0220*/  @UP0 USHF.L.U32 UR6, UR6, 0x1, URZ ;  /* 0x0000000106060899 */ /* 0x000fe2000800063f */
[----:B------:R-:W-:Y:S01]  /*0230*/  VOTEU.ANY UP0, P0 ;  /* 0x00000000003f7886 */ /* 0x000fe20000000100 */
[----:B------:R-:W1:Y:S04]  /*0240*/  FENCE.VIEW.ASYNC.S ;  /* 0x00000000000073c6 */ /* 0x000e680000000000 */
[----:B-1----:R1:W2:Y:S01]  /*0250*/  @UP0 SYNCS.EXCH.64 URZ, [UR8+0x28c00], UR4 ;  /* 0x028c0004083f05b2 */ /* 0x0022a20008000100 */
[----:B0-----:R1:W-:Y:S05]  /*0260*/  STL [R1+0x60], R5 ;  /* 0x0000600501007387 */ /* 0x0013ea0000100800 */
[----:B------:R1:W0:Y:S01]  /*0270*/  @UP1 SYNCS.EXCH.64 URZ, [UR8+0x28c20], UR6 ;  /* 0x028c2006083f15b2 */ /* 0x0002220008000100 */
[----:B------:R-:W-:Y:S05]  /*0280*/  @P1 BRA `(.L_x_4667) ;  /* 0x0000000000381947 */ /* 0x000fea0003800000 */
[----:B-1----:R-:W1:Y:S01]  /*0290*/  S2UR UR5, SR_CgaCtaId ;  /* 0x00000000000579c3 */ /* 0x002e620000008800 */
[----:B------:R-:W-:Y:S01]  /*02a0*/  UMOV UR4, 0x400 ;  /* 0x0000040000047882 */ /* 0x000fe20000000000 */
[----:B------:R-:W-:Y:S01]  /*02b0*/  UMOV UR7, 0x80 ;  /* 0x0000008000077882 */ /* 0x000fe20000000000 */
[----:B------:R-:W-:Y:S01]  /*02c0*/  ELECT P0, URZ, PT ;  /* 0x00000000003f782f */ /* 0x000fe20003800000 */
[----:B-1----:R-:W-:Y:S02]  /*02d0*/  ULEA UR6, UR5, UR4, 0x18 ;  /* 0x0000000405067291 */ /* 0x002fe4000f8ec03f */
[----:B------:R-:W-:-:S04]  /*02e0*/  UIADD3 UR4, -UR7, 0x100000, URZ ;  /* 0x0010000007047890 */ /* 0x000fc8000fffe13f */
[----:B------:R-:W-:Y:S02]  /*02f0*/  USHF.L.U32 UR5, UR4, 0xb, URZ ;  /* 0x0000000b04057899 */ /* 0x000fe4000800063f */
[----:B------:R-:W-:Y:S01]  /*0300*/  USHF.L.U32 UR4, UR4, 0x1, URZ ;  /* 0x0000000104047899 */ /* 0x000fe2000800063f */
[----:B------:R-:W1:Y:S11]  /*0310*/  FENCE.VIEW.ASYNC.S ;  /* 0x00000000000073c6 */ /* 0x000e760000000000 */
[----:B-1----:R3:W4:Y:S01]  /*0320*/  SYNCS.EXCH.64 URZ, [UR6+0x28c30], UR4 ;  /* 0x028c3004063f75b2 */ /* 0x0027220008000100 */
[----:B------:R3:W1:Y:S01]  /*0330*/  SYNCS.EXCH.64 URZ, [UR6+0x28c40], UR4 ;  /* 0x028c4004063f75b2 */ /* 0x0006620008000100 */
[----:B------:R3:W0:Y:S01]  /*0340*/  SYNCS.EXCH.64 URZ, [UR6+0x28c38], UR4 ;  /* 0x028c3804063f75b2 */ /* 0x0006220008000100 */
[----:B------:R3:W0:Y:S02]  /*0350*/  SYNCS.EXCH.64 URZ, [UR6+0x28c48], UR4 ;  /* 0x028c4804063f75b2 */ /* 0x0006240008000100 */
[----:B---3--:R-:W-:Y:S01]  /*0360*/  NOP ;  /* 0x0000000000007918 */ /* 0x008fe20000000000 */
.L_x_4667:
[----:B------:R-:W3:Y:S01]  /*0370*/  SHFL.IDX PT, R4, R2, RZ, 0x1f ;  /* 0x00001fff02047589 */ /* 0x000ee200000e0000 */
[----:B------:R-:W-:Y:S01]  /*0380*/  NOP ;  /* 0x0000000000007918 */ /* 0x000fe20000000000 */
[----:B---3--:R-:W-:-:S13]  /*0390*/  ISETP.NE.AND P0, PT, R4, RZ, PT ;  /* 0x000000ff0400720c */ /* 0x008fda0003f05270 */
[----:B------:R-:W-:Y:S05]  /*03a0*/  @P0 BRA `(.L_x_4668) ;  /* 0x0000000000480947 */ /* 0x000fea0003800000 */
[----:B-1----:R-:W1:Y:S01]  /*03b0*/  S2UR UR5, SR_CgaCtaId ;  /* 0x00000000000579c3 */ /* 0x002e620000008800 */
[----:B------:R-:W-:Y:S01]  /*03c0*/  UMOV UR4, 0x400 ;  /* 0x0000040000047882 */ /* 0x000fe20000000000 */
[----:B------:R-:W-:Y:S01]  /*03d0*/  UMOV UR6, 0x80 ;  /* 0x0000008000067882 */ /* 0x000fe20000000000 */
[----:B------:R-:W-:Y:S01]  /*03e0*/  UMOV UR7, 0x100 ;  /* 0x0000010000077882 */ /* 0x000fe20000000000 */
[----:B------:R-:W-:Y:S01]  /*03f0*/  ELECT P0, URZ, PT ;  /* 0x00000000003f782f */ /* 0x000fe20003800000 */
[----:B-1----:R-:W-:Y:S02]  /*0400*/  ULEA UR8, UR5, UR4, 0x18 ;  /* 0x0000000405087291 */ /* 0x002fe4000f8ec03f */
[----:B------:R-:W-:-:S04]  /*0410*/  UIADD3 UR4, -UR6, 0x100000, URZ ;  /* 0x0010000006047890 */ /* 0x000fc8000fffe13f */
[----:B------:R-:W-:Y:S02]  /*0420*/  USHF.L.U32 UR5, UR4, 0xb, URZ ;  /* 0x0000000b04057899 */ /* 0x000fe4000800063f */
[----:B------:R-:W-:Y:S02]  /*0430*/  USHF.L.U32 UR4, UR4, 0x1, URZ ;  /* 0x0000000104047899 */ /* 0x000fe4000800063f */
[----:B------:R-:W-:-:S04]  /*0440*/  UIADD3 UR6, -UR7, 0x100000, URZ ;  /* 0x0010000007067890 */ /* 0x000fc8000fffe13f */
[----:B------:R-:W-:Y:S02]  /*0450*/  USHF.L.U32 UR7, UR6, 0xb, URZ ;  /* 0x0000000b06077899 */ /* 0x000fe4000800063f */
[----:B------:R-:W-:Y:S01]  /*0460*/  USHF.L.U32 UR6, UR6, 0x1, URZ ;  /* 0x0000000106067899 */ /* 0x000fe2000800063f */
[----:B------:R-:W1:Y:S03]  /*0470*/  FENCE.VIEW.ASYNC.S ;  /* 0x00000000000073c6 */ /* 0x000e660000000000 */
[----:B-1----:R3:W1:Y:S08]  /*0480*/  SYNCS.EXCH.64 URZ, [UR8+0x28c50], UR4 ;  /* 0x028c5004083f75b2 */ /* 0x0026700008000100 */
[----:B------:R3:W0:Y:S01]  /*0490*/  SYNCS.EXCH.64 URZ, [UR8+0x28c60], UR6 ;  /* 0x028c6006083f75b2 */ /* 0x0006220008000100 */
[----:B------:R3:W0:Y:S01]  /*04a0*/  SYNCS.EXCH.64 URZ, [UR8+0x28c58], UR4 ;  /* 0x028c5804083f75b2 */ /* 0x0006220008000100 */
[----:B------:R3:W0:Y:S02]  /*04b0*/  SYNCS.EXCH.64 URZ, [UR8+0x28c68], UR6 ;  /* 0x028c6806083f75b2 */ /* 0x0006240008000100 */
[----:B---3--:R-:W-:Y:S01]  /*04c0*/  NOP ;  /* 0x0000000000007918 */ /* 0x008fe20000000000 */
.L_x_4668:
[----:B------:R-:W3:Y:S01]  /*04d0*/  SHFL.IDX PT, R4, R2, RZ, 0x1f ;  /* 0x00001fff02047589 */ /* 0x000ee200000e0000 */
[----:B------:R-:W-:Y:S01]  /*04e0*/  NOP ;  /* 0x0000000000007918 */ /* 0x000fe20000000000 */
[----:B---3--:R-:W-:-:S13]  /*04f0*/  ISETP.NE.AND P0, PT, R4, RZ, PT ;  /* 0x000000ff0400720c */ /* 0x008fda0003f05270 */
        /* <DEDUP_REMOVED lines=10> */
[----:B-1----:R3:W1:Y:S01]  /*05a0*/  SYNCS.EXCH.64 URZ, [UR6+0x28c70], UR4 ;  /* 0x028c7004063f75b2 */ /* 0x0026620008000100 */
[----:B------:R3:W0:Y:S01]  /*05b0*/  SYNCS.EXCH.64 URZ, [UR6+0x28c80], UR4 ;  /* 0x028c8004063f75b2 */ /* 0x0006220008000100 */
[----:B------:R3:W0:Y:S01]  /*05c0*/  SYNCS.EXCH.64 URZ, [UR6+0x28c78], UR4 ;  /* 0x028c7804063f75b2 */ /* 0x0006220008000100 */
[----:B------:R3:W0:Y:S02]  /*05d0*/  SYNCS.EXCH.64 URZ, [UR6+0x28c88], UR4 ;  /* 0x028c8804063f75b2 */ /* 0x0006240008000100 */
[----:B---3--:R-:W-:Y:S01]  /*05e0*/  NOP ;  /* 0x0000000000007918 */ /* 0x008fe20000000000 */
.L_x_4669:
        /* <DEDUP_REMOVED lines=22> */
.L_x_4670:
        /* <DEDUP_REMOVED lines=22> */
.L_x_4671:
[----:B------:R-:W-:Y:S01]  /*08b0*/  IMAD.MOV.U32 R4, RZ, RZ, 0x1 ;  /* 0x00000001ff047424 */ /* 0x000fe200078e00ff */
[----:B------:R-:W-:Y:S01]  /*08c0*/  ISETP.NE.AND P0, PT, R5, RZ, PT ;  /* 0x000000ff0500720c */ /* 0x000fe20003f05270 */
[----:B------:R-:W-:Y:S01]  /*08d0*/  NOP ;  /* 0x0000000000007918 */ /* 0x000fe20000000000 */
[----:B------:R-:W-:Y:S01]  /*08e0*/  ULDC.64 UR40, c[0x0][0x208] ;  /* 0x0000820000287ab9 */ /* 0x000fe20000000a00 */
[----:B------:R-:W-:Y:S01]  /*08f0*/  BSSY B9, `(.L_x_4672) ;  /* 0x0001de3000097945 */ /* 0x000fe20003800000 */
[----:B------:R-:W-:-:S05]  /*0900*/  SEL R4, R4, 0x2, !P0 ;  /* 0x0000000204047807 */ /* 0x000fca0004000000 */
[----:B------:R3:W-:Y:S01]  /*0910*/  STL [R1], R4 ;  /* 0x0000000401007387 */ /* 0x0007e20000100800 */
[----:B012-4-:R-:W-:Y:S06]  /*0920*/  BAR.SYNC.DEFER_BLOCKING 0x0 ;  /* 0x0000000000007b1d */ /* 0x017fec0000010000 */
[----:B------:R-:W-:Y:S05]  /*0930*/  @!P0 BRA `(.L_x_4673) ;  /* 0x0000015800cc8947 */ /* 0x000fea0003800000 */
.L_x_4674:
        /* <DEDUP_REMOVED lines=18> */
[----:B------:R-:W2:Y:S01]  /*0a60*/  LDL.LU R22, [R1] ;  /* 0x0000000001167983 */ /* 0x000ea20000300800 */
[----:B------:R-:W-:Y:S02]  /*0a70*/  VIADD R0, R0, 0xffffff80 ;  /* 0xffffff8000007836 */ /* 0x000fe40000000000 */
[----:B------:R-:W-:Y:S02]  /*0a80*/  IMAD.MOV.U32 R203, RZ, RZ, 0x40 ;  /* 0x00000040ffcb7424 */ /* 0x000fe400078e00ff */
[----:B------:R-:W-:Y:S01]  /*0a90*/  IMAD.MOV.U32 R184, RZ, RZ, RZ ;  /* 0x000000ffffb87224 */ /* 0x000fe200078e00ff */
[----:B------:R-:W-:Y:S01]  /*0aa0*/  SHF.R.S32.HI R3, RZ, 0x1f, R0 ;  /* 0x0000001fff037819 */ /* 0x000fe20000011400 */
[----:B------:R-:W-:-:S03]  /*0ab0*/  IMAD.MOV.U32 R191, RZ, RZ, RZ ;  /* 0x000000ffffbf7224 */ /* 0x000fc600078e00ff */
[CC--:B------:R-:W-:Y:S02]  /*0ac0*/  LEA.HI R5, R3.reuse, R0.reuse, RZ, 0x4 ;  /* 0x0000000003057211 */ /* 0x0c0fe400078f20ff */
[CC--:B------:R-:W-:Y:S02]  /*0ad0*/  LEA.HI R6, R3.reuse, R0.reuse, RZ, 0x5 ;  /* 0x0000000003067211 */ /* 0x0c0fe400078f28ff */
[CC--:B---3--:R-:W-:Y:S02]  /*0ae0*/  LEA.HI R4, R3.reuse, R0.reuse, RZ, 0x7 ;  /* 0x0000000003047211 */ /* 0x0c8fe400078f38ff */
[CC--:B------:R-:W-:Y:S02]  /*0af0*/  LEA.HI R13, R3.reuse, R0.reuse, RZ, 0x2 ;  /* 0x00000000030d7211 */ /* 0x0c0fe400078f10ff */
[----:B------:R-:W-:Y:S02]  /*0b00*/  LEA.HI R3, R3, R0, RZ, 0x3 ;  /* 0x0000000003037211 */ /* 0x000fe400078f18ff */
[----:B------:R-:W-:-:S02]  /*0b10*/  LOP3.LUT R9, R4, 0xffffff80, RZ, 0xc0, !PT ;  /* 0xffffff8004097812 */ /* 0x000fc400078ec0ff */
[----:B------:R-:W-:Y:S02]  /*0b20*/  LOP3.LUT R15, R3, 0xfffffff8, RZ, 0xc0, !PT ;  /* 0xfffffff8030f7812 */ /* 0x000fe400078ec0ff */
[----:B------:R-:W-:Y:S01]  /*0b30*/  LOP3.LUT R3, R5, 0xfffffff0, RZ, 0xc0, !PT ;  /* 0xfffffff005037812 */ /* 0x000fe200078ec0ff */
[C---:B------:R-:W-:Y:S01]  /*0b40*/  IMAD.IADD R9, R0.reuse, 0x1, -R9 ;  /* 0x0000000100097824 */ /* 0x040fe200078e0a09 */
[----:B------:R-:W-:Y:S01]  /*0b50*/  SHF.R.S32.HI R8, RZ, 0x4, R5 ;  /* 0x00000004ff087819 */ /* 0x000fe20000011405 */
[C---:B------:R-:W-:Y:S01]  /*0b60*/  IMAD.IADD R15, R0.reuse, 0x1, -R15 ;  /* 0x00000001000f7824 */ /* 0x040fe200078e0a0f */
[----:B------:R-:W-:Y:S01]  /*0b70*/  LOP3.LUT R11, R13, 0xfffffffc, RZ, 0xc0, !PT ;  /* 0xfffffffc0d0b7812 */ /* 0x000fe200078ec0ff */
[C---:B------:R-:W-:Y:S01]  /*0b80*/  IMAD.IADD R3, R0.reuse, 0x1, -R3 ;  /* 0x0000000100037824 */ /* 0x040fe200078e0a03 */
[--C-:B------:R-:W-:Y:S01]  /*0b90*/  SHF.R.S32.HI R206, RZ, 0x5, R6.reuse ;  /* 0x00000005ffce7819 */ /* 0x100fe20000011406 */
[----:B------:R-:W-:Y:S01]  /*0ba0*/  IMAD.SHL.U32 R194, R15, 0x8, RZ ;  /* 0x000000080fc27824 */ /* 0x000fe200078e00ff */
[----:B------:R-:W-:Y:S01]  /*0bb0*/  SHF.R.S32.HI R7, RZ, 0x1f, R6 ;  /* 0x0000001fff077819 */ /* 0x000fe20000011406 */
[----:B------:R-:W-:Y:S01]  /*0bc0*/  IMAD.IADD R188, R0, 0x1, -R11 ;  /* 0x0000000100bc7824 */ /* 0x000fe200078e0a0b */
[----:B------:R-:W-:Y:S01]  /*0bd0*/  LEA.HI R5, R5, R8, RZ, 0x1 ;  /* 0x0000000805057211 */ /* 0x000fe200078f08ff */
[----:B------:R-:W-:Y:S01]  /*0be0*/  VIADD R35, R194, 0x40 ;  /* 0x00000040c2237836 */ /* 0x000fe20000000000 */
[----:B------:R-:W-:Y:S01]  /*0bf0*/  SHF.R.S32.HI R6, RZ, 0x1f, R3 ;  /* 0x0000001fff067819 */ /* 0x000fe20000011403 */
[----:B------:R-:W-:Y:S01]  /*0c00*/  IMAD.SHL.U32 R16, R188, 0x8, RZ ;  /* 0x00000008bc107824 */ /* 0x000fe200078e00ff */
[----:B------:R-:W-:Y:S01]  /*0c10*/  SHF.R.S32.HI R0, RZ, 0x1f, R9 ;  /* 0x0000001fff007819 */ /* 0x000fe20000011409 */
[----:B------:R-:W-:Y:S01]  /*0c20*/  VIADD R32, R194, 0x100 ;  /* 0x00000100c2207836 */ /* 0x000fe20000000000 */
[----:B------:R-:W-:Y:S01]  /*0c30*/  LOP3.LUT R5, R5, 0x1ffffffe, RZ, 0xc0, !PT ;  /* 0x1ffffffe05057812 */ /* 0x000fe200078ec0ff */
[C---:B------:R-:W-:Y:S01]  /*0c40*/  VIADD R26, R16.reuse, 0x40 ;  /* 0x00000040101a7836 */ /* 0x040fe20000000000 */
[----:B------:R-:W-:Y:S01]  /*0c50*/  LEA.HI R7, R7, R206, RZ, 0x2 ;  /* 0x000000ce07077211 */ /* 0x000fe200078f10ff */
[----:B------:R-:W-:Y:S01]  /*0c60*/  VIADD R229, R16, 0x60 ;  /* 0x0000006010e57836 */ /* 0x000fe20000000000 */
[----:B------:R-:W-:Y:S01]  /*0c70*/  LEA.HI R10, R6, R3, RZ, 0x3 ;  /* 0x00000003060a7211 */ /* 0x000fe200078f18ff */
[----:B------:R-:W-:Y:S01]  /*0c80*/  IMAD.IADD R5, R8, 0x1, -R5 ;  /* 0x0000000108057824 */ /* 0x000fe200078e0a05 */
[-C--:B------:R-:W-:Y:S01]  /*0c90*/  LEA.HI R6, R0, R9.reuse, RZ, 0x2 ;  /* 0x0000000900067211 */ /* 0x080fe200078f10ff */
[C---:B------:R-:W-:Y:S01]  /*0ca0*/  VIADD R228, R16.reuse, 0x80 ;  /* 0x0000008010e47836 */ /* 0x040fe20000000000 */
[----:B------:R-:W-:Y:S01]  /*0cb0*/  SHF.R.S32.HI R23, RZ, 0x7, R4 ;  /* 0x00000007ff177819 */ /* 0x000fe20000011404 */
[----:B------:R-:W-:Y:S01]  /*0cc0*/  IMAD.SHL.U32 R5, R5, 0x8, RZ ;  /* 0x0000000805057824 */ /* 0x000fe200078e00ff */
[----:B------:R-:W-:Y:S01]  /*0cd0*/  LOP3.LUT R7, R7, 0x3ffffc, RZ, 0xc0, !PT ;  /* 0x003ffffc07077812 */ /* 0x000fe200078ec0ff */
[----:B------:R-:W-:Y:S01]  /*0ce0*/  VIADD R227, R16, 0xa0 ;  /* 0x000000a010e37836 */ /* 0x000fe20000000000 */
[--C-:B------:R-:W-:Y:S01]  /*0cf0*/  SHF.R.S32.HI R8, RZ, 0x2, R6.reuse ;  /* 0x00000002ff087819 */ /* 0x100fe20000011406 */
[----:B------:R-:W-:Y:S01]  /*0d00*/  IMAD R14, R23, 0x100, R3 ;  /* 0x00000100170e7824 */ /* 0x000fe200078e0203 */
[----:B------:R-:W-:Y:S01]  /*0d10*/  SHF.R.S32.HI R11, RZ, 0x1f, R6 ;  /* 0x0000001fff0b7819 */ /* 0x000fe20000011406 */
[----:B------:R-:W-:Y:S01]  /*0d20*/  IMAD.IADD R7, R206, 0x1, -R7 ;  /* 0x00000001ce077824 */ /* 0x000fe200078e0a07 */
[----:B------:R-:W-:Y:S01]  /*0d30*/  SHF.R.S32.HI R187, RZ, 0x2, R13 ;  /* 0x00000002ffbb7819 */ /* 0x000fe2000001140d */
[----:B------:R-:W-:Y:S01]  /*0d40*/  STL [R1+0x58], R23 ;  /* 0x0000581701007387 */ /* 0x000fe20000100800 */
[----:B------:R-:W-:Y:S01]  /*0d50*/  LEA.HI R11, R11, R8, RZ, 0x3 ;  /* 0x000000080b0b7211 */ /* 0x000fe200078f18ff */
[----:B------:R-:W-:Y:S01]  /*0d60*/  IMAD R20, R7, 0x10, R14 ;  /* 0x0000001007147824 */ /* 0x000fe200078e020e */
[----:B------:R-:W-:Y:S01]  /*0d70*/  IADD3 R7, R187, 0x20, RZ ;  /* 0x00000020bb077810 */ /* 0x000fe20007ffe0ff */
[----:B------:R-:W-:Y:S01]  /*0d80*/  VIADD R226, R16, 0xc0 ;  /* 0x000000c010e27836 */ /* 0x000fe20000000000 */
[----:B------:R-:W-:Y:S01]  /*0d90*/  LEA.HI R0, R0, R9, RZ, 0x5 ;  /* 0x0000000900007211 */ /* 0x000fe200078f28ff */
[C---:B------:R-:W-:Y:S01]  /*0da0*/  VIADD R225, R16.reuse, 0xe0 ;  /* 0x000000e010e17836 */ /* 0x040fe20000000000 */
[----:B------:R-:W-:Y:S01]  /*0db0*/  LOP3.LUT R11, R11, 0xfffffff8, RZ, 0xc0, !PT ;  /* 0xfffffff80b0b7812 */ /* 0x000fe200078ec0ff */
[C---:B------:R-:W-:Y:S01]  /*0dc0*/  VIADD R224, R16.reuse, 0x100 ;  /* 0x0000010010e07836 */ /* 0x040fe20000000000 */
[----:B------:R-:W-:Y:S01]  /*0dd0*/  SHF.R.S32.HI R14, RZ, 0x1f, R7 ;  /* 0x0000001fff0e7819 */ /* 0x000fe20000011407 */
[----:B------:R-:W-:Y:S01]  /*0de0*/  VIADD R221, R16, 0x120 ;  /* 0x0000012010dd7836 */ /* 0x000fe20000000000 */
[----:B------:R-:W-:Y:S01]  /*0df0*/  SHF.R.S32.HI R0, RZ, 0x5, R0 ;  /* 0x00000005ff007819 */ /* 0x000fe20000011400 */
[----:B------:R-:W-:Y:S01]  /*0e00*/  IMAD.IADD R11, R8, 0x1, -R11 ;  /* 0x00000001080b7824 */ /* 0x000fe200078e0a0b */
[C---:B------:R-:W-:Y:S01]  /*0e10*/  LOP3.LUT R12, R10.reuse, 0xfffffff8, RZ, 0xc0, !PT ;  /* 0xfffffff80a0c7812 */ /* 0x040fe200078ec0ff */
[----:B------:R-:W-:Y:S01]  /*0e20*/  IMAD.SHL.U32 R10, R10, 0x40, RZ ;  /* 0x000000400a0a7824 */ /* 0x000fe200078e00ff */
[----:B------:R-:W-:Y:S01]  /*0e30*/  LEA.HI R14, R14, R7, RZ, 0x3 ;  /* 0x000000070e0e7211 */ /* 0x000fe200078f18ff */
[----:B------:R-:W-:Y:S01]  /*0e40*/  IMAD.SHL.U32 R7, R7, 0x40, RZ ;  /* 0x0000004007077824 */ /* 0x000fe200078e00ff */
[----:B------:R-:W-:Y:S01]  /*0e50*/  LEA.HI R4, R4, R23, RZ, 0x1 ;  /* 0x0000001704047211 */ /* 0x000fe200078f08ff */
[----:B------:R-:W-:Y:S01]  /*0e60*/  IMAD R192, R0, 0x10, R11 ;  /* 0x0000001000c07824 */ /* 0x000fe200078e020b */
[----:B------:R-:W-:Y:S01]  /*0e70*/  SHF.R.S32.HI R0, RZ, 0x1f, R13 ;  /* 0x0000001fff007819 */ /* 0x000fe2000001140d */
[----:B------:R-:W-:Y:S01]  /*0e80*/  IMAD.IADD R12, R3, 0x1, -R12 ;  /* 0x00000001030c7824 */ /* 0x000fe200078e0a0c */
[----:B------:R-:W-:Y:S01]  /*0e90*/  LOP3.LUT R7, R7, 0x1c0, RZ, 0xc0, !PT ;  /* 0x000001c007077812 */ /* 0x000fe200078ec0ff */
[----:B------:R-:W-:Y:S01]  /*0ea0*/  IMAD.SHL.U32 R14, R14, 0x40, RZ ;  /* 0x000000400e0e7824 */ /* 0x000fe200078e00ff */
[----:B------:R-:W-:Y:S01]  /*0eb0*/  LEA.HI R0, R0, R187, RZ, 0x3 ;  /* 0x000000bb00007211 */ /* 0x000fe200078f18ff */
[----:B------:R-:W-:Y:S01]  /*0ec0*/  IMAD.SHL.U32 R3, R12, 0x40, RZ ;  /* 0x000000400c037824 */ /* 0x000fe200078e00ff */
[----:B------:R-:W-:Y:S01]  /*0ed0*/  LOP3.LUT R6, R6, 0x7ffffffc, RZ, 0xc0, !PT ;  /* 0x7ffffffc06067812 */ /* 0x000fe200078ec0ff */
[----:B------:R-:W-:Y:S01]  /*0ee0*/  VIADD R217, R16, 0x140 ;  /* 0x0000014010d97836 */ /* 0x000fe20000000000 */
[----:B------:R-:W-:Y:S01]  /*0ef0*/  LOP3.LUT R4, R4, 0xfffffe, RZ, 0xc0, !PT ;  /* 0x00fffffe04047812 */ /* 0x000fe200078ec0ff */
[----:B------:R-:W-:Y:S01]  /*0f00*/  VIADD R216, R16, 0x160 ;  /* 0x0000016010d87836 */ /* 0x000fe20000000000 */
[----:B------:R-:W-:Y:S01]  /*0f10*/  SHF.R.U32.HI R8, RZ, 0x3, R7 ;  /* 0x00000003ff087819 */ /* 0x000fe20000011607 */
[----:B------:R-:W-:Y:S01]  /*0f20*/  IMAD.IADD R207, R9, 0x1, -R6 ;  /* 0x0000000109cf7824 */ /* 0x000fe200078e0a06 */
[----:B------:R-:W-:Y:S01]  /*0f30*/  LOP3.LUT R0, R0, 0xfffffff8, RZ, 0xc0, !PT ;  /* 0xfffffff800007812 */ /* 0x000fe200078ec0ff */
[----:B------:R-:W-:Y:S01]  /*0f40*/  IMAD.IADD R4, R23, 0x1, -R4 ;  /* 0x0000000117047824 */ /* 0x000fe200078e0a04 */
[----:B------:R-:W-:Y:S01]  /*0f50*/  LOP3.LUT R7, R7, 0x38, R16, 0xf8, !PT ;  /* 0x0000003807077812 */ /* 0x000fe200078ef810 */
[----:B------:R-:W-:Y:S01]  /*0f60*/  VIADD R215, R16, 0x180 ;  /* 0x0000018010d77836 */ /* 0x000fe20000000000 */
[----:B------:R-:W-:Y:S01]  /*0f70*/  LOP3.LUT R14, R14, 0xfffffe00, RZ, 0xc0, !PT ;  /* 0xfffffe000e0e7812 */ /* 0x000fe200078ec0ff */
[----:B------:R-:W-:Y:S01]  /*0f80*/  IMAD.SHL.U32 R24, R4, 0x100, RZ ;  /* 0x0000010004187824 */ /* 0x000fe200078e00ff */
[----:B------:R-:W-:Y:S01]  /*0f90*/  LOP3.LUT R6, R3, 0x1c0, RZ, 0xc0, !PT ;  /* 0x000001c003067812 */ /* 0x000fe200078ec0ff */
[----:B------:R-:W-:Y:S01]  /*0fa0*/  IMAD.U32 R3, R20, 0x40, R5 ;  /* 0x0000004014037824 */ /* 0x000fe200078e0005 */
[----:B------:R-:W-:Y:S01]  /*0fb0*/  IADD3 R193, R187, -R0, RZ ;  /* 0x80000000bbc17210 */ /* 0x000fe20007ffe0ff */
[----:B------:R-:W-:Y:S01]  /*0fc0*/  VIADD R214, R16, 0x1a0 ;  /* 0x000001a010d67836 */ /* 0x000fe20000000000 */
[----:B------:R-:W-:Y:S01]  /*0fd0*/  LOP3.LUT R21, R14, R7, R8, 0xf6, !PT ;  /* 0x000000070e157212 */ /* 0x000fe200078ef608 */
[----:B------:R-:W-:Y:S01]  /*0fe0*/  IMAD.SHL.U32 R207, R207, 0x2, RZ ;  /* 0x00000002cfcf7824 */ /* 0x000fe200078e00ff */
[----:B------:R-:W-:Y:S01]  /*0ff0*/  SHF.R.S32.HI R0, RZ, 0x1f, R26 ;  /* 0x0000001fff007819 */ /* 0x000fe2000001141a */
[----:B------:R0:W-:Y:S01]  /*1000*/  STL [R1+0x68], R3 ;  /* 0x0000680301007387 */ /* 0x0001e20000100800 */
[----:B------:R-:W-:Y:S01]  /*1010*/  LEA.HI R8, R188, R188, RZ, 0x1 ;  /* 0x000000bcbc087211 */ /* 0x000fe200078f08ff */
[----:B------:R-:W-:Y:S01]  /*1020*/  VIADD R211, R16, 0x1e0 ;  /* 0x000001e010d37836 */ /* 0x000fe20000000000 */
[----:B------:R-:W-:Y:S01]  /*1030*/  SHF.R.S32.HI R4, RZ, 0x1f, R229 ;  /* 0x0000001fff047819 */ /* 0x000fe200000114e5 */
[----:B------:R-:W-:Y:S01]  /*1040*/  STL [R1+0x50], RZ ;  /* 0x000050ff01007387 */ /* 0x000fe20000100800 */
[----:B------:R-:W-:Y:S01]  /*1050*/  SHF.L.U64.HI R0, R26, 0x1, R0 ;  /* 0x000000011a007819 */ /* 0x000fe20000010200 */
[----:B------:R-:W-:Y:S01]  /*1060*/  VIADD R34, R194, 0x80 ;  /* 0x00000080c2227836 */ /* 0x000fe20000000000 */
[----:B------:R-:W-:Y:S01]  /*1070*/  LOP3.LUT R9, R8, 0x1ffffffe, RZ, 0xc0, !PT ;  /* 0x1ffffffe08097812 */ /* 0x000fe200078ec0ff */
[----:B------:R1:W-:Y:S01]  /*1080*/  STL [R1], R26 ;  /* 0x0000001a01007387 */ /* 0x0003e20000100800 */
[----:B------:R-:W-:Y:S01]  /*1090*/  SHF.R.S32.HI R11, RZ, 0x1f, R228 ;  /* 0x0000001fff0b7819 */ /* 0x000fe200000114e4 */
[----:B------:R-:W-:Y:S01]  /*10a0*/  VIADD R33, R194, 0xc0 ;  /* 0x000000c0c2217836 */ /* 0x000fe20000000000 */
[----:B------:R-:W-:Y:S01]  /*10b0*/  SHF.R.S32.HI R8, RZ, 0x1f, R227 ;  /* 0x0000001fff087819 */ /* 0x000fe200000114e3 */
[----:B------:R-:W-:Y:S01]  /*10c0*/  STL [R1+0x64], R24 ;  /* 0x0000641801007387 */ /* 0x000fe20000100800 */
[----:B0-----:R-:W-:Y:S01]  /*10d0*/  LOP3.LUT R3, R10, 0x7ffffe00, RZ, 0xc0, !PT ;  /* 0x7ffffe000a037812 */ /* 0x001fe200078ec0ff */
[----:B------:R-:W-:Y:S01]  /*10e0*/  IMAD.IADD R9, R188, 0x1, -R9 ;  /* 0x00000001bc097824 */ /* 0x000fe200078e0a09 */
[----:B------:R-:W-:Y:S01]  /*10f0*/  SHF.R.S32.HI R13, RZ, 0x1f, R226 ;  /* 0x0000001fff0d7819 */ /* 0x000fe200000114e2 */
[----:B------:R0:W-:Y:S01]  /*1100*/  STL [R1+0x4], R0 ;  /* 0x0000040001007387 */ /* 0x0001e20000100800 */
[----:B------:R-:W-:Y:S01]  /*1110*/  SHF.R.S32.HI R10, RZ, 0x1f, R225 ;  /* 0x0000001fff0a7819 */ /* 0x000fe200000114e1 */
[----:B------:R-:W-:Y:S01]  /*1120*/  IMAD R3, R206, 0x400, R3 ;  /* 0x00000400ce037824 */ /* 0x000fe200078e0203 */
[----:B-1----:R-:W-:Y:S01]  /*1130*/  SHF.L.U64.HI R26, R229, 0x1, R4 ;  /* 0x00000001e51a7819 */ /* 0x002fe20000010204 */
[----:B------:R-:W-:Y:S01]  /*1140*/  VIADD R30, R194, 0x180 ;  /* 0x00000180c21e7836 */ /* 0x000fe20000000000 */
[----:B------:R-:W-:Y:S01]  /*1150*/  SHF.L.U64.HI R4, R228, 0x1, R11 ;  /* 0x00000001e4047819 */ /* 0x000fe2000001020b */
[----:B------:R-:W-:Y:S01]  /*1160*/  VIADD R28, R194, 0x1c0 ;  /* 0x000001c0c21c7836 */ /* 0x000fe20000000000 */
[----:B------:R-:W-:Y:S01]  /*1170*/  LOP3.LUT R5, R6, 0x8, R5, 0xf8, !PT ;  /* 0x0000000806057812 */ /* 0x000fe200078ef805 */
[----:B------:R-:W-:Y:S01]  /*1180*/  STL [R1+0x8], R26 ;  /* 0x0000081a01007387 */ /* 0x000fe20000100800 */
[----:B------:R-:W-:Y:S01]  /*1190*/  SHF.R.S32.HI R15, RZ, 0x1f, R224 ;  /* 0x0000001fff0f7819 */ /* 0x000fe200000114e0 */
[----:B------:R-:W-:Y:S01]  /*11a0*/  VIADD R31, R194, 0x140 ;  /* 0x00000140c21f7836 */ /* 0x000fe20000000000 */
[----:B0-----:R-:W-:Y:S01]  /*11b0*/  SHF.L.U64.HI R0, R227, 0x1, R8 ;  /* 0x00000001e3007819 */ /* 0x001fe20000010208 */
[----:B------:R0:W-:Y:S01]  /*11c0*/  STL [R1+0xc], R4 ;  /* 0x00000c0401007387 */ /* 0x0001e20000100800 */
[----:B------:R-:W-:Y:S01]  /*11d0*/  SHF.R.U32.HI R6, RZ, 0x3, R6 ;  /* 0x00000003ff067819 */ /* 0x000fe20000011606 */
[----:B------:R-:W-:Y:S01]  /*11e0*/  IMAD R210, R9, 0x8, R192 ;  /* 0x0000000809d27824 */ /* 0x000fe200078e02c0 */
[----:B------:R-:W-:Y:S01]  /*11f0*/  SHF.L.U64.HI R8, R226, 0x1, R13 ;  /* 0x00000001e2087819 */ /* 0x000fe2000001020d */
[----:B------:R1:W-:Y:S01]  /*1200*/  STL [R1+0x10], R0 ;  /* 0x0000100001007387 */ /* 0x0003e20000100800 */
[----:B------:R-:W-:Y:S01]  /*1210*/  R2P PR, R12, 0x6 ;  /* 0x000000060c007804 */ /* 0x000fe20000000000 */
[----:B------:R-:W-:Y:S01]  /*1220*/  VIADD R23, R16, 0x20 ;  /* 0x0000002010177836 */ /* 0x000fe20000000000 */
[----:B------:R-:W-:Y:S01]  /*1230*/  SHF.R.S32.HI R12, RZ, 0x1f, R221 ;  /* 0x0000001fff0c7819 */ /* 0x000fe200000114dd */
[----:B------:R3:W-:Y:S01]  /*1240*/  STL [R1+0x14], R8 ;  /* 0x0000140801007387 */ /* 0x0007e20000100800 */
[----:B------:R-:W-:Y:S01]  /*1250*/  LOP3.LUT R6, R5, R6, RZ, 0x3c, !PT ;  /* 0x0000000605067212 */ /* 0x000fe200078e3cff */
[----:B------:R-:W-:Y:S01]  /*1260*/  IMAD.SHL.U32 R188, R188, 0x4, RZ ;  /* 0x00000004bcbc7824 */ /* 0x000fe200078e00ff */
[----:B0-----:R-:W-:Y:S01]  /*1270*/  SHF.L.U64.HI R4, R225, 0x1, R10 ;  /* 0x00000001e1047819 */ /* 0x001fe2000001020a */
[----:B------:R-:W-:Y:S01]  /*1280*/  IMAD.MOV.U32 R5, RZ, RZ, R17 ;  /* 0x000000ffff057224 */ /* 0x000fe200078e0011 */
[----:B------:R-:W-:Y:S01]  /*1290*/  SHF.R.S32.HI R14, RZ, 0x1f, R217 ;  /* 0x0000001fff0e7819 */ /* 0x000fe200000114d9 */
[----:B------:R-:W-:Y:S01]  /*12a0*/  IMAD.MOV.U32 R7, RZ, RZ, R19 ;  /* 0x000000ffff077224 */ /* 0x000fe200078e0013 */
[----:B-1----:R-:W-:Y:S01]  /*12b0*/  SHF.L.U64.HI R0, R224, 0x1, R15 ;  /* 0x00000001e0007819 */ /* 0x002fe2000001020f */
[----:B------:R0:W-:Y:S01]  /*12c0*/  STL [R1+0x18], R4 ;  /* 0x0000180401007387 */ /* 0x0001e20000100800 */
[----:B------:R-:W-:Y:S01]  /*12d0*/  SHF.R.S32.HI R25, RZ, 0x1f, R216 ;  /* 0x0000001fff197819 */ /* 0x000fe200000114d8 */
[----:B------:R-:W-:Y:S01]  /*12e0*/  IMAD.MOV.U32 R19, RZ, RZ, RZ ;  /* 0x000000ffff137224 */ /* 0x000fe200078e00ff */
[----:B---3--:R-:W-:Y:S01]  /*12f0*/  SHF.L.U64.HI R8, R221, 0x1, R12 ;  /* 0x00000001dd087819 */ /* 0x008fe2000001020c */
[----:B------:R1:W-:Y:S01]  /*1300*/  STL [R1+0x1c], R0 ;  /* 0x00001c0001007387 */ /* 0x0003e20000100800 */
[----:B------:R-:W-:Y:S01]  /*1310*/  IADD3 R3, R3, R6, RZ ;  /* 0x0000000603037210 */ /* 0x000fe20007ffe0ff */
[----:B------:R-:W-:Y:S01]  /*1320*/  IMAD.MOV.U32 R6, RZ, RZ, R18 ;  /* 0x000000ffff067224 */ /* 0x000fe200078e0012 */
[----:B------:R-:W-:Y:S01]  /*1330*/  IADD3 R212, R16, 0x1c0, RZ ;  /* 0x000001c010d47810 */ /* 0x000fe20007ffe0ff */
[----:B------:R3:W-:Y:S01]  /*1340*/  STL [R1+0x20], R8 ;  /* 0x0000200801007387 */ /* 0x0007e20000100800 */
[----:B------:R-:W-:Y:S01]  /*1350*/  SHF.R.S32.HI R18, RZ, 0x1f, R215 ;  /* 0x0000001fff127819 */ /* 0x000fe200000114d7 */
[----:B------:R-:W-:Y:S01]  /*1360*/  IMAD R201, R3, 0x2, R2 ;  /* 0x0000000203c97824 */ /* 0x000fe200078e0202 */
[----:B0-----:R-:W-:Y:S01]  /*1370*/  SHF.L.U64.HI R4, R217, 0x1, R14 ;  /* 0x00000001d9047819 */ /* 0x001fe2000001020e */
[----:B------:R-:W-:Y:S01]  /*1380*/  VIADD R196, R188, 0x10 ;  /* 0x00000010bcc47836 */ /* 0x000fe20000000000 */
[----:B------:R-:W-:Y:S01]  /*1390*/  SHF.R.S32.HI R27, RZ, 0x1f, R214 ;  /* 0x0000001fff1b7819 */ /* 0x000fe200000114d6 */
[C---:B------:R-:W-:Y:S01]  /*13a0*/  VIADD R204, R201.reuse, 0x26800 ;  /* 0x00026800c9cc7836 */ /* 0x040fe20000000000 */
[----:B-1----:R-:W-:Y:S01]  /*13b0*/  SHF.L.U64.HI R0, R216, 0x1, R25 ;  /* 0x00000001d8007819 */ /* 0x002fe20000010219 */
[----:B------:R0:W-:Y:S01]  /*13c0*/  STL [R1+0x24], R4 ;  /* 0x0000240401007387 */ /* 0x0001e20000100800 */
[----:B------:R-:W-:Y:S01]  /*13d0*/  SHF.R.S32.HI R29, RZ, 0x1f, R212 ;  /* 0x0000001fff1d7819 */ /* 0x000fe200000114d4 */
[----:B------:R-:W-:Y:S01]  /*13e0*/  VIADD R202, R201, 0x26820 ;  /* 0x00026820c9ca7836 */ /* 0x000fe20000000000 */
[----:B---3--:R-:W-:Y:S01]  /*13f0*/  SHF.L.U64.HI R8, R215, 0x1, R18 ;  /* 0x00000001d7087819 */ /* 0x008fe20000010212 */
[----:B------:R1:W-:Y:S01]  /*1400*/  STL [R1+0x28], R0 ;  /* 0x0000280001007387 */ /* 0x0003e20000100800 */
[----:B------:R-:W-:Y:S01]  /*1410*/  IADD3 R197, R207, R24, RZ ;  /* 0x00000018cfc57210 */ /* 0x000fe20007ffe0ff */
[----:B------:R-:W-:Y:S01]  /*1420*/  @P1 VIADD R202, R204, 0xffffffe0 ;  /* 0xffffffe0ccca1836 */ /* 0x000fe20000000000 */
[----:B------:R-:W-:Y:S01]  /*1430*/  SHF.R.S32.HI R20, RZ, 0x1f, R211 ;  /* 0x0000001fff147819 */ /* 0x000fe200000114d3 */
[----:B------:R-:W-:Y:S01]  /*1440*/  STL [R1+0x2c], R8 ;  /* 0x00002c0801007387 */ /* 0x000fe20000100800 */
[----:B------:R-:W-:Y:S01]  /*1450*/  SHF.R.S32.HI R35, RZ, 0x1f, R35 ;  /* 0x0000001fff237819 */ /* 0x000fe20000011423 */
[C---:B------:R-:W-:Y:S01]  /*1460*/  VIADD R41, R197.reuse, 0x10 ;  /* 0x00000010c5297836 */ /* 0x040fe20000000000 */
[----:B0-----:R-:W-:Y:S01]  /*1470*/  SHF.L.U64.HI R4, R212, 0x1, R29 ;  /* 0x00000001d4047819 */ /* 0x001fe2000001021d */
[C---:B------:R-:W-:Y:S01]  /*1480*/  VIADD R38, R197.reuse, 0x28 ;  /* 0x00000028c5267836 */ /* 0x040fe20000000000 */
[----:B------:R-:W-:Y:S01]  /*1490*/  SHF.R.S32.HI R32, RZ, 0x1f, R32 ;  /* 0x0000001fff207819 */ /* 0x000fe20000011420 */
[C---:B------:R-:W-:Y:S01]  /*14a0*/  VIADD R35, R197.reuse, 0x40 ;  /* 0x00000040c5237836 */ /* 0x040fe20000000000 */
[----:B-1----:R-:W-:Y:S01]  /*14b0*/  SHF.L.U64.HI R0, R214, 0x1, R27 ;  /* 0x00000001d6007819 */ /* 0x002fe2000001021b */
[C---:B------:R-:W-:Y:S01]  /*14c0*/  VIADD R32, R197.reuse, 0x58 ;  /* 0x00000058c5207836 */ /* 0x040fe20000000000 */
[----:B------:R-:W-:Y:S01]  /*14d0*/  SHF.R.S32.HI R9, RZ, 0x1f, R41 ;  /* 0x0000001fff097819 */ /* 0x000fe20000011429 */
[C---:B------:R-:W-:Y:S01]  /*14e0*/  VIADD R29, R197.reuse, 0x70 ;  /* 0x00000070c51d7836 */ /* 0x040fe20000000000 */
[----:B------:R-:W-:Y:S01]  /*14f0*/  SHF.R.S32.HI R9, RZ, 0x1f, R38 ;  /* 0x0000001fff097819 */ /* 0x000fe20000011426 */
        /* <DEDUP_REMOVED lines=9> */
[----:B------:R-:W-:Y:S01]  /*1590*/  VIADD R42, R197, 0x8 ;  /* 0x00000008c52a7836 */ /* 0x000fe20000000000 */
[----:B0-----:R-:W-:Y:S01]  /*15a0*/  SHF.L.U64.HI R0, R211, 0x1, R20 ;  /* 0x00000001d3007819 */ /* 0x001fe20000010214 */
[C---:B------:R-:W-:Y:S01]  /*15b0*/  VIADD R40, R197.reuse, 0x18 ;  /* 0x00000018c5287836 */ /* 0x040fe20000000000 */
[----:B------:R-:W-:Y:S01]  /*15c0*/  SHF.R.S32.HI R30, RZ, 0x1f, R30 ;  /* 0x0000001fff1e7819 */ /* 0x000fe2000001141e */
[----:B------:R-:W-:Y:S01]  /*15d0*/  VIADD R39, R197, 0x20 ;  /* 0x00000020c5277836 */ /* 0x000fe20000000000 */
[----:B------:R-:W-:Y:S01]  /*15e0*/  SHF.R.S32.HI R28, RZ, 0x1f, R28 ;  /* 0x0000001fff1c7819 */ /* 0x000fe2000001141c */
[----:B-1----:R-:W-:Y:S01]  /*15f0*/  IMAD R4, R21, 0x2, R2 ;  /* 0x0000000215047824 */ /* 0x002fe200078e0202 */
[----:B------:R0:W-:Y:S01]  /*1600*/  STL [R1+0x38], R0 ;  /* 0x0000380001007387 */ /* 0x0001e20000100800 */
[----:B------:R-:W-:Y:S01]  /*1610*/  VIADD R21, R197, 0xa0 ;  /* 0x000000a0c5157836 */ /* 0x000fe20000000000 */
[----:B------:R-:W-:Y:S01]  /*1620*/  SEL R203, R203, 0xffffffc0, !P2 ;  /* 0xffffffc0cbcb7807 */ /* 0x000fe20005000000 */
[C---:B------:R-:W-:Y:S01]  /*1630*/  VIADD R37, R197.reuse, 0x30 ;  /* 0x00000030c5257836 */ /* 0x040fe20000000000 */
[----:B------:R1:W-:Y:S01]  /*1640*/  STL [R1+0x5c], R4 ;  /* 0x00005c0401007387 */ /* 0x0003e20000100800 */
[----:B------:R-:W-:Y:S01]  /*1650*/  SHF.R.S32.HI R9, RZ, 0x1f, R32 ;  /* 0x0000001fff097819 */ /* 0x000fe20000011420 */
[C---:B------:R-:W-:Y:S01]  /*1660*/  VIADD R36, R197.reuse, 0x38 ;  /* 0x00000038c5247836 */ /* 0x040fe20000000000 */
[----:B------:R-:W-:Y:S01]  /*1670*/  SHF.R.S32.HI R31, RZ, 0x1f, R31 ;  /* 0x0000001fff1f7819 */ /* 0x000fe2000001141f */
[C---:B------:R-:W-:Y:S01]  /*1680*/  VIADD R34, R197.reuse, 0x48 ;  /* 0x00000048c5227836 */ /* 0x040fe20000000000 */
[C---:B------:R-:W-:Y:S01]  /*1690*/  IADD3 R13, R197.reuse, 0xc8, RZ ;  /* 0x000000c8c50d7810 */ /* 0x040fe20007ffe0ff */
[C---:B------:R-:W-:Y:S01]  /*16a0*/  VIADD R33, R197.reuse, 0x50 ;  /* 0x00000050c5217836 */ /* 0x040fe20000000000 */
[----:B0-----:R-:W-:Y:S01]  /*16b0*/  SHF.R.S32.HI R0, RZ, 0x1f, R197 ;  /* 0x0000001fff007819 */ /* 0x001fe200000114c5 */
[C---:B------:R-:W-:Y:S01]  /*16c0*/  VIADD R30, R197.reuse, 0x68 ;  /* 0x00000068c51e7836 */ /* 0x040fe20000000000 */
[----:B------:R-:W-:Y:S01]  /*16d0*/  SHF.R.S32.HI R9, RZ, 0x1f, R29 ;  /* 0x0000001fff097819 */ /* 0x000fe2000001141d */
        /* <DEDUP_REMOVED lines=41> */
[----:B------:R-:W-:-:S02]  /*1970*/  IADD3 R203, R203, R202, RZ ;  /* 0x000000cacbcb7210 */ /* 0x000fc40007ffe0ff */
[----:B--2---:R-:W-:Y:S01]  /*1980*/  LOP3.LUT R186, R22, 0x1, RZ, 0xfc, !PT ;  /* 0x0000000116ba7812 */ /* 0x004fe200078efcff */
[----:B------:R-:W-:-:S07]  /*1990*/  IMAD.MOV.U32 R22, RZ, RZ, RZ ;  /* 0x000000ffff167224 */ /* 0x000fce00078e00ff */
.L_x_4830:
[----:B0-234-:R-:W0:Y:S01]  /*19a0*/  LDC.64 R8, c[0x0][0xc88] ;  /* 0x00032200ff087b82 */ /* 0x01de220000000a00 */
[----:B------:R-:W-:Y:S01]  /*19b0*/  ULDC.64 UR6, c[0x0][0xa08] ;  /* 0x0002820000067ab9 */ /* 0x000fe20000000a00 */
[----:B------:R-:W-:Y:S01]  /*19c0*/  ULDC.64 UR4, c[0x0][0xa28] ;  /* 0x00028a0000047ab9 */ /* 0x000fe20000000a00 */
[----:B------:R-:W-:Y:S01]  /*19d0*/  ULDC.64 UR8, c[0x0][0xa18] ;  /* 0x0002860000087ab9 */ /* 0x000fe20000000a00 */
[----:B0-----:R-:W-:-:S05]  /*19e0*/  IMAD.WIDE R8, R7, 0x4, R8 ;  /* 0x0000000407087825 */ /* 0x001fca00078e0208 */
[----:B------:R-:W2:Y:S01]  /*19f0*/  LDG.E R26, desc[UR40][R8.64] ;  /* 0x00000028081a7981 */ /* 0x000ea2000c1e1900 */
[----:B------:R-:W-:Y:S01]  /*1a00*/  ISETP.NE.U32.AND P0, PT, RZ, UR6, PT ;  /* 0x00000006ff007c0c */ /* 0x000fe2000bf05070 */
[----:B------:R-:W-:Y:S01]  /*1a10*/  IMAD.MOV.U32 R24, RZ, RZ, RZ ;  /* 0x000000ffff187224 */ /* 0x000fe200078e00ff */
[----:B------:R-:W-:Y:S01]  /*1a20*/  ISETP.NE.U32.AND P2, PT, RZ, UR4, PT ;  /* 0x00000004ff007c0c */ /* 0x000fe2000bf45070 */
[----:B------:R-:W-:Y:S01]  /*1a30*/  IMAD.MOV.U32 R4, RZ, RZ, RZ ;  /* 0x000000ffff047224 */ /* 0x000fe200078e00ff */
[----:B------:R-:W-:Y:S02]  /*1a40*/  ISETP.NE.AND.EX P0, PT, RZ, UR7, PT, P0 ;  /* 0x00000007ff007c0c */ /* 0x000fe4000bf05300 */
[----:B------:R-:W-:Y:S02]  /*1a50*/  ISETP.NE.AND.EX P2, PT, RZ, UR5, PT, P2 ;  /* 0x00000005ff007c0c */ /* 0x000fe4000bf45320 */
[----:B------:R-:W-:-:S04]  /*1a60*/  ISETP.NE.U32.AND P1, PT, RZ, UR8, PT ;  /* 0x00000008ff007c0c */ /* 0x000fc8000bf25070 */
[----:B------:R-:W-:Y:S01]  /*1a70*/  ISETP.NE.AND.EX P1, PT, RZ, UR9, PT, P1 ;  /* 0x00000009ff007c0c */ /* 0x000fe2000bf25310 */
[C---:B--2---:R-:W-:Y:S01]  /*1a80*/  IMAD.SHL.U32 R28, R26.reuse, 0x4, RZ ;  /* 0x000000041a1c7824 */ /* 0x044fe200078e00ff */
[----:B------:R-:W-:Y:S01]  /*1a90*/  SHF.R.S32.HI R0, RZ, 0x1f, R26 ;  /* 0x0000001fff007819 */ /* 0x000fe2000001141a */
[----:B------:R-:W-:Y:S04]  /*1aa0*/  STL [R1+0x40], R26 ;  /* 0x0000401a01007387 */ /* 0x000fe80000100800 */
[C---:B-1----:R-:W-:Y:S02]  /*1ab0*/  @P2 LEA R10, P3, R26.reuse, UR4, 0x2 ;  /* 0x000000041a0a2c11 */ /* 0x042fe4000f8610ff */
[--C-:B------:R-:W-:Y:S01]  /*1ac0*/  SHF.L.U64.HI R27, R26, 0x2, R0.reuse ;  /* 0x000000021a1b7819 */ /* 0x100fe20000010200 */
[----:B------:R0:W-:Y:S01]  /*1ad0*/  STL [R1+0x54], R0 ;  /* 0x0000540001007387 */ /* 0x0001e20000100800 */
[----:B------:R-:W-:Y:S01]  /*1ae0*/  IADD3 R8, P4, R28, UR6, RZ ;  /* 0x000000061c087c10 */ /* 0x000fe2000ff9e0ff */
[----:B------:R-:W-:Y:S01]  /*1af0*/  ULDC UR4, c[0x0][0x288] ;  /* 0x0000a20000047ab9 */ /* 0x000fe20000000800 */
[----:B------:R-:W-:Y:S01]  /*1b00*/  @P2 LEA.HI.X R11, R26, UR5, R0, 0x2, P3 ;  /* 0x000000051a0b2c11 */ /* 0x000fe200098f1400 */
[----:B------:R1:W-:Y:S01]  /*1b10*/  STL [R1+0x44], R28 ;  /* 0x0000441c01007387 */ /* 0x0003e20000100800 */
[----:B------:R-:W-:Y:S01]  /*1b20*/  IADD3.X R9, R27, UR7, RZ, P4, !PT ;  /* 0x000000071b097c10 */ /* 0x000fe2000a7fe4ff */
[----:B------:R-:W-:Y:S01]  /*1b30*/  IMAD.U32 R198, RZ, RZ, UR4 ;  /* 0x00000004ffc67e24 */ /* 0x000fe2000f8e00ff */
[----:B------:R-:W-:Y:S01]  /*1b40*/  ULDC.64 UR4, c[0x0][0x418] ;  /* 0x0001060000047ab9 */ /* 0x000fe20000000a00 */
[----:B------:R1:W-:Y:S04]  /*1b50*/  STL [R1+0x48], R27 ;  /* 0x0000481b01007387 */ /* 0x0003e80000100800 */
[----:B------:R-:W5:Y:S01]  /*1b60*/  @P0 LDG.E R24, desc[UR40][R8.64] ;  /* 0x0000002808180981 */ /* 0x000f62000c1e1900 */
[----:B------:R-:W-:-:S03]  /*1b70*/  UISETP.NE.U32.AND UP0, UPT, UR4, URZ, UPT ;  /* 0x0000003f0400728c */ /* 0x000fc6000bf05070 */
[----:B------:R2:W5:Y:S01]  /*1b80*/  @P2 LDG.E R4, desc[UR40][R10.64] ;  /* 0x000000280a042981 */ /* 0x000562000c1e1900 */
[----:B------:R-:W-:Y:S01]  /*1b90*/  UISETP.NE.AND.EX UP0, UPT, UR5, URZ, UPT, UP0 ;  /* 0x0000003f0500728c */ /* 0x000fe2000bf05300 */
[----:B------:R-:W-:Y:S01]  /*1ba0*/  ULDC UR4, c[0x0][0x424] ;  /* 0x0001090000047ab9 */ /* 0x000fe20000000800 */
[----:B------:R-:W-:Y:S02]  /*1bb0*/  LOP3.LUT R3, R6, 0xff000000, RZ, 0xc0, !PT ;  /* 0xff00000006037812 */ /* 0x000fe400078ec0ff */
[----:B--2---:R-:W-:Y:S01]  /*1bc0*/  @P1 IADD3 R10, P2, R28, UR8, RZ ;  /* 0x000000081c0a1c10 */ /* 0x004fe2000ff5e0ff */
[----:B------:R-:W-:Y:S01]  /*1bd0*/  USEL UR4, UR4, 0x1, UP0 ;  /* 0x0000000104047887 */ /* 0x000fe20008000000 */
[----:B------:R-:W-:Y:S02]  /*1be0*/  ULDC UR5, c[0x0][0x2f0] ;  /* 0x0000bc0000057ab9 */ /* 0x000fe40000000800 */
[----:B------:R-:W-:Y:S01]  /*1bf0*/  @P1 IADD3.X R11, R27, UR9, RZ, P2, !PT ;  /* 0x000000091b0b1c10 */ /* 0x000fe200097fe4ff */
[----:B------:R-:W-:-:S02]  /*1c00*/  ULDC.64 UR8, c[0x0][0xa20] ;  /* 0x0002880000087ab9 */ /* 0x000fc40000000a00 */
[----:B------:R-:W-:Y:S01]  /*1c10*/  ISETP.NE.U32.AND P2, PT, RZ, UR8, PT ;  /* 0x00000008ff007c0c */ /* 0x000fe2000bf45070 */
[----:B------:R-:W-:Y:S01]  /*1c20*/  UIMAD UR4, UR4, UR5, URZ ;  /* 0x00000005040472a4 */ /* 0x000fe2000f8e023f */
[C---:B0-----:R-:W-:Y:S01]  /*1c30*/  LOP3.LUT R0, R6.reuse, 0xff0000, RZ, 0xc0, !PT ;  /* 0x00ff000006007812 */ /* 0x041fe200078ec0ff */
[----:B------:R0:W5:Y:S01]  /*1c40*/  @P1 LDG.E R198, desc[UR40][R10.64] ;  /* 0x000000280ac61981 */ /* 0x000162000c1e1900 */
[----:B------:R-:W-:Y:S01]  /*1c50*/  SHF.R.U32.HI R3, RZ, 0x8, R3 ;  /* 0x00000008ff037819 */ /* 0x000fe20000011603 */
[----:B------:R-:W-:Y:S01]  /*1c60*/  ULDC UR5, c[0x0][0x348] ;  /* 0x0000d20000057ab9 */ /* 0x000fe20000000800 */
[----:B------:R-:W-:Y:S02]  /*1c70*/  ISETP.NE.AND.EX P2, PT, RZ, UR9, PT, P2 ;  /* 0x00000009ff007c0c */ /* 0x000fe4000bf45320 */
[----:B------:R-:W-:Y:S02]  /*1c80*/  LOP3.LUT R185, R6, 0xffff, RZ, 0xc0, !PT ;  /* 0x0000ffff06b97812 */ /* 0x000fe400078ec0ff */
[----:B0-----:R-:W-:Y:S01]  /*1c90*/  LEA.HI R10, R0, R3, RZ, 0x10 ;  /* 0x00000003000a7211 */ /* 0x001fe200078f80ff */
[----:B-1----:R-:W-:Y:S08]  /*1ca0*/  @P1 BRA `(.L_x_4676) ;  /* 0x0000000000241947 */ /* 0x002ff00003800000 */
        /* <DEDUP_REMOVED lines=9> */
.L_x_4676:
[----:B------:R-:W-:Y:S02]  /*1d40*/  IMAD.U32 R34, RZ, RZ, UR5 ;  /* 0x00000005ff227e24 */ /* 0x000fe4000f8e00ff */
[----:B------:R-:W-:Y:S01]  /*1d50*/  IMAD.U32 R25, RZ, RZ, UR4 ;  /* 0x00000004ff197e24 */ /* 0x000fe2000f8e00ff */
[----:B------:R-:W-:Y:S06]  /*1d60*/  @!P2 BRA `(.L_x_4677) ;  /* 0x000000000010a947 */ /* 0x000fec0003800000 */
[----:B------:R-:W-:-:S04]  /*1d70*/  IADD3 R6, P0, R28, UR8, RZ ;  /* 0x000000081c067c10 */ /* 0x000fc8000ff1e0ff */
[----:B------:R-:W-:-:S05]  /*1d80*/  IADD3.X R7, R27, UR9, RZ, P0, !PT ;  /* 0x000000091b077c10 */ /* 0x000fca00087fe4ff */
[----:B------:R0:W5:Y:S01]  /*1d90*/  LDG.E R25, desc[UR40][R6.64] ;  /* 0x0000002806197981 */ /* 0x000162000c1e1900 */
[----:B------:R-:W-:Y:S05]  /*1da0*/  BRA `(.L_x_4678) ;  /* 0x0000000000107947 */ /* 0x000fea0003800000 */
.L_x_4677:
[----:B------:R-:W-:Y:S05]  /*1db0*/  @!P0 BRA `(.L_x_4678) ;  /* 0x00000000000c8947 */ /* 0x000fea0003800000 */
[----:B------:R-:W2:Y:S04]  /*1dc0*/  LDG.E R0, desc[UR40][R8.64] ;  /* 0x0000002808007981 */ /* 0x000ea8000c1e1900 */
[----:B------:R-:W2:Y:S02]  /*1dd0*/  LDG.E R25, desc[UR40][R8.64+0x4] ;  /* 0x0000042808197981 */ /* 0x000ea4000c1e1900 */
[----:B--2---:R-:W-:-:S07]  /*1de0*/  IMAD.IADD R25, R25, 0x1, -R0 ;  /* 0x0000000119197824 */ /* 0x004fce00078e0a00 */
.L_x_4678:
[----:B------:R-:W-:Y:S01]  /*1df0*/  ULDC.64 UR4, c[0x0][0xa10] ;  /* 0x0002840000047ab9 */ /* 0x000fe20000000a00 */
[----:B------:R-:W1:Y:S01]  /*1e00*/  LDC R8, c[0x0][0x448] ;  /* 0x00011200ff087b82 */ /* 0x000e620000000800 */
[----:B------:R-:W-:-:S04]  /*1e10*/  ISETP.NE.U32.AND P0, PT, RZ, UR4, PT ;  /* 0x00000004ff007c0c */ /* 0x000fc8000bf05070 */
[----:B------:R-:W-:Y:S01]  /*1e20*/  ISETP.NE.AND.EX P0, PT, RZ, UR5, PT, P0 ;  /* 0x00000005ff007c0c */ /* 0x000fe2000bf05300 */
[----:B------:R-:W-:-:S12]  /*1e30*/  ULDC.64 UR4, c[0x0][0xa30] ;  /* 0x00028c0000047ab9 */ /* 0x000fd80000000a00 */
[----:B0-----:R-:W0:Y:S02]  /*1e40*/  @P0 LDC.64 R6, c[0x0][0xa10] ;  /* 0x00028400ff060b82 */ /* 0x001e240000000a00 */
[----:B0-----:R-:W-:-:S05]  /*1e50*/  @P0 IMAD.WIDE R6, R26, 0x4, R6 ;  /* 0x000000041a060825 */ /* 0x001fca00078e0206 */
[----:B------:R-:W2:Y:S04]  /*1e60*/  @P0 LDG.E R0, desc[UR40][R6.64] ;  /* 0x0000002806000981 */ /* 0x000ea8000c1e1900 */
[----:B------:R0:W2:Y:S01]  /*1e70*/  @P0 LDG.E R3, desc[UR40][R6.64+0x4] ;  /* 0x0000042806030981 */ /* 0x0000a2000c1e1900 */
[----:B------:R-:W-:Y:S01]  /*1e80*/  ISETP.NE.U32.AND P1, PT, RZ, UR4, PT ;  /* 0x00000004ff007c0c */ /* 0x000fe2000bf25070 */
[----:B-----5:R-:W-:-:S03]  /*1e90*/  IMAD.MOV.U32 R152, RZ, RZ, R25 ;  /* 0x000000ffff987224 */ /* 0x020fc600078e0019 */
[----:B------:R-:W-:-:S13]  /*1ea0*/  ISETP.NE.AND.EX P1, PT, RZ, UR5, PT, P1 ;  /* 0x00000005ff007c0c */ /* 0x000fda000bf25310 */
[----:B0-----:R-:W-:-:S04]  /*1eb0*/  @P1 IADD3 R6, P2, R28, UR4, RZ ;  /* 0x000000041c061c10 */ /* 0x001fc8000ff5e0ff */
[----:B------:R-:W-:-:S05]  /*1ec0*/  @P1 IADD3.X R7, R27, UR5, RZ, P2, !PT ;  /* 0x000000051b071c10 */ /* 0x000fca00097fe4ff */
[----:B------:R0:W5:Y:S01]  /*1ed0*/  @P1 LDG.E R152, desc[UR40][R6.64] ;  /* 0x0000002806981981 */ /* 0x000162000c1e1900 */
[----:B-1----:R-:W-:Y:S01]  /*1ee0*/  ISETP.NE.AND P1, PT, R8, 0x1, PT ;  /* 0x000000010800780c */ /* 0x002fe20003f25270 */
[----:B------:R-:W-:Y:S01]  /*1ef0*/  IMAD.SHL.U32 R199, R5, 0x40, RZ ;  /* 0x0000004005c77824 */ /* 0x000fe200078e00ff */
[----:B------:R-:W-:Y:S01]  /*1f00*/  IADD3 R11, R25, -R4, RZ ;  /* 0x80000004190b7210 */ /* 0x000fe20007ffe0ff */
[----:B------:R-:W-:Y:S01]  /*1f10*/  BSSY B0, `(.L_x_4679) ;  /* 0x0000036000007945 */ /* 0x000fe20003800000 */
[----:B------:R-:W-:Y:S01]  /*1f20*/  LOP3.LUT R13, R10, 0xff, RZ, 0xc0, !PT ;  /* 0x000000ff0a0d7812 */ /* 0x000fe200078ec0ff */
[----:B------:R-:W-:Y:S01]  /*1f30*/  VIADD R5, R199, 0x3f ;  /* 0x0000003fc7057836 */ /* 0x000fe20000000000 */
[----:B------:R-:W-:-:S03]  /*1f40*/  SHF.R.U32.HI R12, RZ, 0x10, R10 ;  /* 0x00000010ff0c7819 */ /* 0x000fc6000001160a */
[----:B------:R0:W-:Y:S04]  /*1f50*/  STL [R1+0x4c], R13 ;  /* 0x00004c0d01007387 */ /* 0x0001e80000100800 */
[----:B------:R-:W1:Y:S01]  /*1f60*/  @P1 LDC R8, c[0x0][0x44c] ;  /* 0x00011300ff081b82 */ /* 0x000e620000000800 */
[----:B------:R0:W-:Y:S07]  /*1f70*/  STL [R1+0x3c], R12 ;  /* 0x00003c0c01007387 */ /* 0x0001ee0000100800 */
[----:B------:R-:W3:Y:S01]  /*1f80*/  @P1 LDC R9, c[0x0][0x450] ;  /* 0x00011400ff091b82 */ /* 0x000ee20000000800 */
[----:B--2---:R-:W-:-:S02]  /*1f90*/  @P0 IMAD.IADD R34, R3, 0x1, -R0 ;  /* 0x0000000103220824 */ /* 0x004fc400078e0a00 */
[----:B-1----:R-:W-:-:S04]  /*1fa0*/  @P1 IMAD.HI.U32 R0, R5, R8, RZ ;  /* 0x0000000805001227 */ /* 0x002fc800078e00ff */
[----:B------:R-:W-:Y:S01]  /*1fb0*/  IMAD.IADD R200, R11, 0x1, R34 ;  /* 0x000000010bc87824 */ /* 0x000fe200078e0222 */
[----:B---3--:R-:W-:-:S03]  /*1fc0*/  @P1 SHF.R.U32.HI R5, RZ, R9, R0 ;  /* 0x00000009ff051219 */ /* 0x008fc60000011600 */
[C---:B------:R-:W-:Y:S01]  /*1fd0*/  VIADD R0, R200.reuse, 0x3f ;  /* 0x0000003fc8007836 */ /* 0x040fe20000000000 */
[----:B------:R-:W-:-:S04]  /*1fe0*/  IADD3 R38, R200, 0x40, -R198 ;  /* 0x00000040c8267810 */ /* 0x000fc80007ffe8c6 */
[----:B------:R-:W-:Y:S01]  /*1ff0*/  SHF.R.S32.HI R3, RZ, 0x1f, R0 ;  /* 0x0000001fff037819 */ /* 0x000fe20000011400 */
[----:B------:R-:W-:-:S03]  /*2000*/  IMAD.IADD R5, R38, 0x1, R5 ;  /* 0x0000000126057824 */ /* 0x000fc600078e0205 */
[----:B------:R-:W-:Y:S01]  /*2010*/  LEA.HI R3, R3, R0, RZ, 0x6 ;  /* 0x0000000003037211 */ /* 0x000fe200078f30ff */
[----:B------:R-:W-:Y:S01]  /*2020*/  IMAD.MOV.U32 R0, RZ, RZ, RZ ;  /* 0x000000ffff007224 */ /* 0x000fe200078e00ff */
[----:B------:R-:W-:Y:S02]  /*2030*/  SHF.R.S32.HI R4, RZ, 0x1f, R5 ;  /* 0x0000001fff047819 */ /* 0x000fe40000011405 */
[----:B------:R-:W-:Y:S02]  /*2040*/  SHF.R.S32.HI R37, RZ, 0x6, R3 ;  /* 0x00000006ff257819 */ /* 0x000fe40000011403 */
[----:B------:R-:W-:-:S04]  /*2050*/  LEA.HI R4, R4, R5, RZ, 0x6 ;  /* 0x0000000504047211 */ /* 0x000fc800078f30ff */
[----:B------:R-:W-:-:S04]  /*2060*/  SHF.R.S32.HI R4, RZ, 0x6, R4 ;  /* 0x00000006ff047819 */ /* 0x000fc80000011404 */
[----:B------:R-:W-:-:S04]  /*2070*/  VIMNMX R9, R37, R4, PT ;  /* 0x0000000425097248 */ /* 0x000fc80003fe0100 */
[----:B------:R-:W-:-:S13]  /*2080*/  ISETP.GE.AND P0, PT, R9, 0x1, PT ;  /* 0x000000010900780c */ /* 0x000fda0003f06270 */
        /* <DEDUP_REMOVED lines=27> */
[----:B------:R-:W-:-:S05]  /*2240*/  IMAD.MOV.U32 R0, RZ, RZ, R5 ;  /* 0x000000ffff007224 */ /* 0x000fca00078e0005 */
[----:B------:R-:W-:Y:S02]  /*2250*/  @!P2 IADD3 R0, -R0, RZ, RZ ;  /* 0x000000ff0000a210 */ /* 0x000fe40007ffe1ff */
[----:B------:R-:W-:-:S07]  /*2260*/  @!P1 LOP3.LUT R0, RZ, R10, RZ, 0x33, !PT ;  /* 0x0000000aff009212 */ /* 0x000fce00078e33ff */
.L_x_4680:
[----:B------:R-:W-:Y:S05]  /*2270*/  BSYNC B0 ;  /* 0x0000000000007941 */ /* 0x000fea0003800000 */
.L_x_4679:
[----:B------:R-:W-:-:S05]  /*2280*/  IMAD R3, R13, R0, RZ ;  /* 0x000000000d037224 */ /* 0x000fca00078e02ff */
        /* <DEDUP_REMOVED lines=23> */
[----:B------:R-:W-:Y:S01]  /*2400*/  MOV R12, 0x1 ;  /* 0x00000001000c7802 */ /* 0x000fe20000000f00 */
        /* <DEDUP_REMOVED lines=8> */
[----:B------:R-:W-:-:S07]  /*2490*/  IMAD.MOV.U32 R13, RZ, RZ, RZ ;  /* 0x000000ffff0d7224 */ /* 0x000fce00078e00ff */
[----:B------:R-:W-:-:S07]  /*24a0*/  LEPC R20, `(.L_x_4683) ;  /* 0x000000001014794e */ /* 0x000fce0000000000 */
[----:B0----5:R-:W-:Y:S05]  /*24b0*/  CALL.ABS.NOINC R14 ;  /* 0x000000000e007343 */ /* 0x021fea0003c00000 */
.L_x_4683:
[----:B------:R-:W-:Y:S05]  /*24c0*/  BSYNC B6 ;  /* 0x0000000000067941 */ /* 0x000fea0003800000 */
.L_x_4682:
        /* <DEDUP_REMOVED lines=20> */
.L_x_4685:
[----:B------:R-:W-:Y:S05]  /*2610*/  BSYNC B6 ;  /* 0x0000000000067941 */ /* 0x000fea0003800000 */
.L_x_4684:
        /* <DEDUP_REMOVED lines=19> */
[----:B0-----:R-:W-:Y:S01]  /*2750*/  IADD3 R10, R3, -0x80, RZ ;  /* 0xffffff80030a7810 */ /* 0x001fe20007ffe0ff */
[C---:B------:R-:W-:Y:S01]  /*2760*/  IMAD R11, R187.reuse, R7, R8 ;  /* 0x00000007bb0b7224 */ /* 0x040fe200078e0208 */
[----:B--2---:R-:W-:Y:S01]  /*2770*/  ISETP.GE.AND P3, PT, R16, R47, PT ;  /* 0x0000002f1000720c */ /* 0x004fe20003f66270 */
[----:B------:R-:W-:Y:S01]  /*2780*/  IMAD.WIDE.U32 R28, R187, R6, R16 ;  /* 0x00000006bb1c7225 */ /* 0x000fe200078e0010 */
[----:B----4-:R-:W0:Y:S01]  /*2790*/  LDC.64 R4, c[0x0][0x408] ;  /* 0x00010200ff047b82 */ /* 0x010e220000000a00 */
[----:B------:R-:W-:-:S02]  /*27a0*/  SHF.R.S32.HI R3, RZ, 0x1f, R10 ;  /* 0x0000001fff037819 */ /* 0x000fc4000001140a */
[----:B------:R-:W-:Y:S01]  /*27b0*/  IMAD.IADD R21, R21, 0x1, R11 ;  /* 0x0000000115157824 */ /* 0x000fe200078e020b */
[----:B------:R-:W-:Y:S01]  /*27c0*/  SHF.R.U32.HI R44, RZ, 0x3, R42 ;  /* 0x00000003ff2c7819 */ /* 0x000fe2000001162a */
[----:B------:R-:W-:Y:S01]  /*27d0*/  IMAD.IADD R29, R11, 0x1, R29 ;  /* 0x000000010b1d7824 */ /* 0x000fe200078e021d */
[----:B------:R-:W-:Y:S01]  /*27e0*/  LEA.HI R3, R3, R10, RZ, 0x2 ;  /* 0x0000000a03037211 */ /* 0x000fe200078f10ff */
[CC--:B-----5:R-:W-:Y:S01]  /*27f0*/  IMAD.WIDE.U32 R20, R152.reuse, R6.reuse, R20 ;  /* 0x0000000698147225 */ /* 0x0e0fe200078e0014 */
[----:B------:R-:W-:Y:S02]  /*2800*/  SHF.R.S32.HI R11, RZ, 0x1f, R152 ;  /* 0x0000001fff0b7819 */ /* 0x000fe40000011498 */
[----:B------:R-:W-:Y:S01]  /*2810*/  LOP3.LUT R13, R3, 0xfffffffc, RZ, 0xc0, !PT ;  /* 0xfffffffc030d7812 */ /* 0x000fe200078ec0ff */
[-C--:B------:R-:W-:Y:S01]  /*2820*/  IMAD.WIDE.U32 R28, R152, R6.reuse, R28 ;  /* 0x00000006981c7225 */ /* 0x080fe200078e001c */
[----:B------:R-:W-:Y:S02]  /*2830*/  ISETP.GE.AND P2, PT, R16, UR4, PT ;  /* 0x0000000410007c0c */ /* 0x000fe4000bf46270 */
[----:B------:R-:W-:Y:S01]  /*2840*/  ISETP.GE.AND P1, PT, R23, UR4, PT ;  /* 0x0000000417007c0c */ /* 0x000fe2000bf26270 */
[----:B------:R-:W-:Y:S01]  /*2850*/  IMAD.IADD R12, R10, 0x1, -R13 ;  /* 0x000000010a0c7824 */ /* 0x000fe200078e0a0d */
[----:B---3--:R-:W-:Y:S01]  /*2860*/  LEA.HI R46, R46, 0x8, RZ, 0x19 ;  /* 0x000000082e2e7811 */ /* 0x008fe200078fc8ff */
[----:B------:R-:W-:-:S02]  /*2870*/  IMAD R10, R11, R6, RZ ;  /* 0x000000060b0a7224 */ /* 0x000fc400078e02ff */
[----:B------:R-:W-:Y:S01]  /*2880*/  IMAD.IADD R3, R24, 0x1, R25 ;  /* 0x0000000118037824 */ /* 0x000fe200078e0219 */
[----:B------:R-:W-:Y:S01]  /*2890*/  LEA R49, R12, R187, 0x6 ;  /* 0x000000bb0c317211 */ /* 0x000fe200078e30ff */
[----:B------:R-:W-:Y:S02]  /*28a0*/  IMAD R51, R152, R7, R10 ;  /* 0x0000000798337224 */ /* 0x000fe400078e020a */
[----:B------:R-:W-:Y:S01]  /*28b0*/  IMAD.SHL.U32 R41, R6, 0x40, RZ ;  /* 0x0000004006297824 */ /* 0x000fe200078e00ff */
[----:B0-----:R-:W-:Y:S01]  /*28c0*/  SHF.L.U64.HI R43, R4, 0x6, R5 ;  /* 0x00000006042b7819 */ /* 0x001fe20000010205 */
[-C--:B------:R-:W-:Y:S01]  /*28d0*/  IMAD R8, R9, R4.reuse, RZ ;  /* 0x0000000409087224 */ /* 0x080fe200078e02ff */
[----:B------:R-:W-:Y:S01]  /*28e0*/  SEL R9, R47, RZ, P3 ;  /* 0x000000ff2f097207 */ /* 0x000fe20001800000 */
[----:B------:R-:W-:Y:S02]  /*28f0*/  IMAD R11, R11, R4, RZ ;  /* 0x000000040b0b7224 */ /* 0x000fe400078e02ff */
[----:B------:R-:W-:-:S02]  /*2900*/  IMAD R13, R187, R5, R8 ;  /* 0x00000005bb0d7224 */ /* 0x000fc400078e0208 */
[----:B------:R-:W-:Y:S02]  /*2910*/  IMAD.IADD R9, R16, 0x1, R9 ;  /* 0x0000000110097824 */ /* 0x000fe400078e0209 */
[----:B------:R-:W-:Y:S01]  /*2920*/  IMAD R11, R152, R5, R11 ;  /* 0x00000005980b7224 */ /* 0x000fe200078e020b */
[----:B------:R-:W-:Y:S01]  /*2930*/  LOP3.LUT R5, R42, 0x18, R16, 0xf8, !PT ;  /* 0x000000182a057812 */ /* 0x000fe200078ef810 */
[----:B------:R-:W-:Y:S01]  /*2940*/  IMAD.WIDE.U32 R30, R187, R4, R188 ;  /* 0x00000004bb1e7225 */ /* 0x000fe200078e00bc */
[----:B------:R-:W-:Y:S02]  /*2950*/  SHF.R.S32.HI R8, RZ, 0x1f, R9 ;  /* 0x0000001fff087819 */ /* 0x000fe40000011409 */
[----:B------:R-:W-:Y:S01]  /*2960*/  LOP3.LUT R5, R5, R44, RZ, 0x3c, !PT ;  /* 0x0000002c05057212 */ /* 0x000fe200078e3cff */
[----:B------:R-:W-:Y:S01]  /*2970*/  IMAD.WIDE.U32 R32, R187, R4, R16 ;  /* 0x00000004bb207225 */ /* 0x000fe200078e0010 */
[----:B------:R-:W-:-:S03]  /*2980*/  LEA.HI R39, R8, R9, RZ, 0x3 ;  /* 0x0000000908277211 */ /* 0x000fc600078f18ff */
[----:B------:R-:W-:Y:S01]  /*2990*/  IMAD R48, R206, 0x200, R5 ;  /* 0x00000200ce307824 */ /* 0x000fe200078e0205 */
[----:B------:R-:W-:Y:S01]  /*29a0*/  LOP3.LUT R5, R42, 0x38, R39, 0xf8, !PT ;  /* 0x000000382a057812 */ /* 0x000fe200078ef827 */
[----:B------:R-:W-:Y:S01]  /*29b0*/  IMAD.IADD R31, R31, 0x1, R13 ;  /* 0x000000011f1f7824 */ /* 0x000fe200078e020d */
[----:B------:R-:W-:Y:S01]  /*29c0*/  LOP3.LUT R53, R39, 0xfffffff8, RZ, 0xc0, !PT ;  /* 0xfffffff827357812 */ /* 0x000fe200078ec0ff */
[----:B------:R-:W-:Y:S01]  /*29d0*/  IMAD.IADD R33, R13, 0x1, R33 ;  /* 0x000000010d217824 */ /* 0x000fe200078e0221 */
[----:B------:R-:W-:Y:S01]  /*29e0*/  LOP3.LUT R5, R5, R44, RZ, 0x3c, !PT ;  /* 0x0000002c05057212 */ /* 0x000fe200078e3cff */
[----:B------:R-:W-:Y:S01]  /*29f0*/  IMAD.WIDE.U32 R30, R152, R4, R30 ;  /* 0x00000004981e7225 */ /* 0x000fe200078e001e */
[----:B------:R-:W-:-:S03]  /*2a00*/  SHF.R.S32.HI R58, RZ, 0x1f, R53 ;  /* 0x0000001fff3a7819 */ /* 0x000fc60000011435 */
[----:B------:R-:W-:-:S04]  /*2a10*/  IMAD.WIDE.U32 R32, R152, R4, R32 ;  /* 0x0000000498207225 */ /* 0x000fc800078e0020 */
[----:B------:R-:W-:Y:S02]  /*2a20*/  IMAD.IADD R50, R21, 0x1, R51 ;  /* 0x0000000115327824 */ /* 0x000fe400078e0233 */
[----:B------:R-:W-:Y:S02]  /*2a30*/  IMAD.SHL.U32 R45, R4, 0x40, RZ ;  /* 0x00000040042d7824 */ /* 0x000fe400078e00ff */
[----:B------:R-:W-:Y:S02]  /*2a40*/  IMAD.SHL.U32 R47, R47, 0x2, RZ ;  /* 0x000000022f2f7824 */ /* 0x000fe400078e00ff */
[----:B------:R-:W-:Y:S02]  /*2a50*/  IMAD.IADD R51, R51, 0x1, R29 ;  /* 0x0000000133337824 */ /* 0x000fe400078e021d */
[----:B------:R-:W-:Y:S02]  /*2a60*/  IMAD.IADD R52, R31, 0x1, R11 ;  /* 0x000000011f347824 */ /* 0x000fe400078e020b */
[----:B------:R-:W-:-:S02]  /*2a70*/  IMAD.IADD R56, R11, 0x1, R33 ;  /* 0x000000010b387824 */ /* 0x000fc400078e0221 */
[----:B------:R-:W-:Y:S01]  /*2a80*/  IMAD R59, R206, 0x200, R5 ;  /* 0x00000200ce3b7824 */ /* 0x000fe200078e0205 */
[----:B------:R-:W-:-:S07]  /*2a90*/  SHF.R.S32.HI R57, RZ, 0x1f, R0 ;  /* 0x0000001fff397819 */ /* 0x000fce0000011400 */
.L_x_4718:
        /* <DEDUP_REMOVED lines=26> */
[----:B------:R-:W-:Y:S01]  /*2c40*/  SHF.L.U32 R66, R184, 0xc, RZ ;  /* 0x0000000cb8427819 */ /* 0x000fe200000006ff */
[----:B------:R-:W-:Y:S05]  /*2c50*/  YIELD ;  /* 0x0000000000007946 */ /* 0x000fea0003800000 */
[----:B------:R-:W-:Y:S01]  /*2c60*/  IMAD R62, R62, R7, R12 ;  /* 0x000000073e3e7224 */ /* 0x000fe200078e020c */
[----:B------:R-:W-:Y:S01]  /*2c70*/  BSSY B0, `(.L_x_4686) ;  /* 0x00001ab000007945 */ /* 0x000fe20003800000 */
[----:B------:R-:W-:Y:S01]  /*2c80*/  IMAD.IADD R7, R48, 0x1, R66 ;  /* 0x0000000130077824 */ /* 0x000fe200078e0242 */
[----:B------:R-:W-:-:S03]  /*2c90*/  ISETP.GT.AND P4, PT, R35, R36, PT ;  /* 0x000000242300720c */ /* 0x000fc60003f84270 */
[----:B------:R-:W-:Y:S01]  /*2ca0*/  IMAD R70, R7, 0x2, R2 ;  /* 0x0000000207467824 */ /* 0x000fe200078e0202 */
[----:B0-----:R-:W-:Y:S09]  /*2cb0*/  @!P0 BRA `(.L_x_4687) ;  /* 0x0000001400c88947 */ /* 0x001ff20003800000 */
        /* <DEDUP_REMOVED lines=35> */
[----:B------:R-:W-:Y:S01]  /*2ef0*/  IMAD.MOV.U32 R6, RZ, RZ, R30 ;  /* 0x000000ffff067224 */ /* 0x000fe200078e001e */
[----:B------:R-:W-:Y:S01]  /*2f00*/  ULDC.64 UR4, c[0x0][0x3e8] ;  /* 0x0000fa0000047ab9 */ /* 0x000fe20000000a00 */
[----:B------:R-:W-:Y:S01]  /*2f10*/  IMAD.MOV.U32 R7, RZ, RZ, R52 ;  /* 0x000000ffff077224 */ /* 0x000fe200078e0034 */
[----:B------:R-:W-:Y:S01]  /*2f20*/  ULDC.64 UR6, c[0x0][0x400] ;  /* 0x0001000000067ab9 */ /* 0x000fe20000000a00 */
[----:B------:R-:W-:Y:S01]  /*2f30*/  IMAD R5, R43, R35, RZ ;  /* 0x000000232b057224 */ /* 0x000fe200078e02ff */
[----:B------:R-:W-:Y:S01]  /*2f40*/  CS2R R24, SRZ ;  /* 0x0000000000187805 */ /* 0x000fe2000001ff00 */
[----:B------:R-:W-:Y:S01]  /*2f50*/  IMAD.WIDE.U32 R8, R35, R45, R6 ;  /* 0x0000002d23087225 */ /* 0x000fe200078e0006 */
[----:B------:R-:W-:-:S03]  /*2f60*/  IADD3 R7, P5, R20, R4, RZ ;  /* 0x0000000414077210 */ /* 0x000fc60007fbe0ff */
[----:B------:R-:W-:Y:S01]  /*2f70*/  IMAD R5, R10, R45, R5 ;  /* 0x0000002d0a057224 */ /* 0x000fe200078e0205 */
[----:B------:R-:W-:Y:S01]  /*2f80*/  LEA R4, P6, R8, UR6, 0x1 ;  /* 0x0000000608047c11 */ /* 0x000fe2000f8c08ff */
[----:B------:R-:W-:Y:S01]  /*2f90*/  IMAD.X R10, R11, 0x1, R50, P5 ;  /* 0x000000010b0a7824 */ /* 0x000fe200028e0632 */
[----:B------:R-:W-:Y:S01]  /*2fa0*/  LEA R6, P5, R7, UR4, 0x1 ;  /* 0x0000000407067c11 */ /* 0x000fe2000f8a08ff */
[----:B------:R-:W-:-:S03]  /*2fb0*/  IMAD.IADD R5, R9, 0x1, R5 ;  /* 0x0000000109057824 */ /* 0x000fc600078e0205 */
[----:B------:R-:W-:Y:S02]  /*2fc0*/  LEA.HI.X R7, R7, UR5, R10, 0x1, P5 ;  /* 0x0000000507077c11 */ /* 0x000fe4000a8f0c0a */
[----:B------:R-:W-:Y:S02]  /*2fd0*/  LEA.HI.X R5, R8, UR7, R5, 0x1, P6 ;  /* 0x0000000708057c11 */ /* 0x000fe4000b0f0c05 */
[----:B------:R-:W-:Y:S02]  /*2fe0*/  CS2R R8, SRZ ;  /* 0x0000000000087805 */ /* 0x000fe4000001ff00 */
[-C--:B------:R-:W-:Y:S02]  /*2ff0*/  ISETP.GE.AND P6, PT, R188, R69.reuse, PT ;  /* 0x00000045bc00720c */ /* 0x080fe40003fc6270 */
[----:B------:R-:W-:-:S11]  /*3000*/  ISETP.GE.AND P5, PT, R196, R69, PT ;  /* 0x00000045c400720c */ /* 0x000fd60003fa6270 */
[----:B------:R0:W5:Y:S04]  /*3010*/  @!P6 LDG.E.64 R26, desc[UR40][R6.64] ;  /* 0x00000028061ae981 */ /* 0x000168000c1e1b00 */
[----:B------:R0:W5:Y:S04]  /*3020*/  @!P5 LDG.E.64 R8, desc[UR40][R6.64+0x20] ;  /* 0x000020280608d981 */ /* 0x000168000c1e1b00 */
[----:B------:R0:W5:Y:S04]  /*3030*/  @!P6 LDG.E.64 R54, desc[UR40][R4.64] ;  /* 0x000000280436e981 */ /* 0x000168000c1e1b00 */
[----:B------:R0:W5:Y:S02]  /*3040*/  @!P5 LDG.E.64 R24, desc[UR40][R4.64+0x20] ;  /* 0x000020280418d981 */ /* 0x000164000c1e1b00 */
.L_x_4690:
[----:B------:R-:W-:Y:S05]  /*3050*/  BSYNC B1 ;  /* 0x0000000000017941 */ /* 0x000fea0003800000 */
.L_x_4689:
[----:B------:R-:W-:Y:S01]  /*3060*/  ISETP.NE.AND P5, PT, R186, 0x3, PT ;  /* 0x00000003ba00780c */ /* 0x000fe20003fa5270 */
[----:B0----5:R-:W-:Y:S01]  /*3070*/  IMAD.MOV.U32 R4, RZ, RZ, R8 ;  /* 0x000000ffff047224 */ /* 0x021fe200078e0008 */
[----:B------:R-:W-:Y:S01]  /*3080*/  MOV R7, R27 ;  /* 0x0000001b00077202 */ /* 0x000fe20000000f00 */
[----:B------:R-:W-:Y:S02]  /*3090*/  IMAD.MOV.U32 R5, RZ, RZ, R9 ;  /* 0x000000ffff057224 */ /* 0x000fe400078e0009 */
[----:B------:R-:W-:-:S03]  /*30a0*/  IMAD.MOV.U32 R6, RZ, RZ, R26 ;  /* 0x000000ffff067224 */ /* 0x000fc600078e001a */
[----:B------:R-:W-:Y:S01]  /*30b0*/  PRMT R71, R4, 0x5410, R5 ;  /* 0x0000541004477816 */ /* 0x000fe20000000005 */
[----:B------:R-:W-:Y:S01]  /*30c0*/  IMAD.MOV.U32 R4, RZ, RZ, R24 ;  /* 0x000000ffff047224 */ /* 0x000fe200078e0018 */
[----:B------:R-:W-:Y:S01]  /*30d0*/  PRMT R73, R6, 0x5410, R7 ;  /* 0x0000541006497816 */ /* 0x000fe20000000007 */
[----:B------:R-:W-:Y:S02]  /*30e0*/  IMAD.MOV.U32 R5, RZ, RZ, R25 ;  /* 0x000000ffff057224 */ /* 0x000fe400078e0019 */
[----:B------:R-:W-:Y:S02]  /*30f0*/  IMAD.MOV.U32 R6, RZ, RZ, R54 ;  /* 0x000000ffff067224 */ /* 0x000fe400078e0036 */
[----:B------:R-:W-:Y:S01]  /*3100*/  IMAD.MOV.U32 R7, RZ, RZ, R55 ;  /* 0x000000ffff077224 */ /* 0x000fe200078e0037 */
[----:B------:R-:W-:-:S04]  /*3110*/  PRMT R74, R4, 0x5410, R5 ;  /* 0x00005410044a7816 */ /* 0x000fc80000000005 */
[----:B------:R-:W-:Y:S01]  /*3120*/  PRMT R75, R6, 0x5410, R7 ;  /* 0x00005410064b7816 */ /* 0x000fe20000000007 */
[----:B------:R-:W-:Y:S06]  /*3130*/  @!P5 BRA `(.L_x_4691) ;  /* 0x000000000004d947 */ /* 0x000fec0003800000 */
[----:B------:R-:W-:Y:S01]  /*3140*/  BPT.TRAP 0x1 ;  /* 0x000000040000795c */ /* 0x000fe20000300000 */
.L_x_4691:
[----:B------:R-:W-:Y:S01]  /*3150*/  IMAD R60, R184, 0x8, R2 ;  /* 0x00000008b83c7824 */ /* 0x000fe200078e0202 */
[----:B------:R-:W-:Y:S01]  /*3160*/  SHF.L.U32 R67, R191, 0x1f, RZ ;  /* 0x0000001fbf437819 */ /* 0x000fe200000006ff */
[----:B------:R-:W-:Y:S03]  /*3170*/  BSSY B1, `(.L_x_4692) ;  /* 0x0000003000017945 */ /* 0x000fe60003800000 */
[----:B------:R-:W0:Y:S02]  /*3180*/  SYNCS.PHASECHK.TRANS64.TRYWAIT P6, [R60+URZ+0x28c90], R67 ;  /* 0x028c90433c0075a7 */ /* 0x000e2400080c017f */
[----:B0-----:R-:W-:Y:S05]  /*3190*/  @!P6 BRA `(.L_x_4693) ;  /* 0x000001b40068e947 */ /* 0x001fea0003800000 */
.L_x_4963:
[----:B------:R-:W-:Y:S05]  /*31a0*/  BSYNC B1 ;  /* 0x0000000000017941 */ /* 0x000fea0003800000 */
.L_x_4692:
[----:B------:R-:W-:-:S03]  /*31b0*/  UMOV UR4, 0xffffffff ;  /* 0xffffffff00047882 */ /* 0x000fc60000000000 */
[----:B------:R-:W-:Y:S05]  /*31c0*/  BRA.DIV UR4, `(.L_x_4694) ;  /* 0x000001b604707947 */ /* 0x000fea000b800000 */
[----:B------:R1:W2:Y:S04]  /*31d0*/  SHFL.IDX PT, R72, R14, RZ, 0x1c1f ;  /* 0x001c1fff0e487589 */ /* 0x0002a800000e0000 */
[----:B------:R-:W3:Y:S02]  /*31e0*/  SHFL.IDX PT, R68, R68, RZ, 0x1c1f ;  /* 0x001c1fff44447589 */ /* 0x000ee400000e0000 */
.L_x_4967:
        /* <DEDUP_REMOVED lines=9> */
[----:B-1----:R-:W-:Y:S01]  /*3280*/  SHF.R.U64 R14, R54, 0x10, R55 ;  /* 0x00000010360e7819 */ /* 0x002fe20000001237 */
[--C-:B0-----:R-:W-:Y:S01]  /*3290*/  HADD2.F32 R12, -RZ, R5.reuse.H1_H1 ;  /* 0x30000005ff0c7230 */ /* 0x101fe20000004100 */
[----:B------:R-:W-:Y:S01]  /*32a0*/  SHF.R.U64 R13, R26, 0x10, R27 ;  /* 0x000000101a0d7819 */ /* 0x000fe2000000121b */
[----:B------:R-:W-:Y:S02]  /*32b0*/  HADD2.F32 R5, -RZ, R5.H0_H0 ;  /* 0x20000005ff057230 */ /* 0x000fe40000004100 */
[----:B------:R-:W-:Y:S02]  /*32c0*/  HADD2.F32 R14, -RZ, R14.H0_H0 ;  /* 0x2000000eff0e7230 */ /* 0x000fe40000004100 */
[----:B------:R-:W-:-:S03]  /*32d0*/  HADD2.F32 R13, -RZ, R13.H0_H0 ;  /* 0x2000000dff0d7230 */ /* 0x000fc60000004100 */
[CC--:B------:R-:W-:Y:S01]  /*32e0*/  FMUL.FTZ R15, R5.reuse, R14.reuse ;  /* 0x0000000e050f7220 */ /* 0x0c0fe20000410000 */
        /* <DEDUP_REMOVED lines=12> */
[----:B------:R-:W-:Y:S02]  /*33b0*/  HADD2.F32 R26, -RZ, R75.H0_H0 ;  /* 0x2000004bff1a7230 */ /* 0x000fe40000004100 */
[C---:B------:R-:W-:Y:S01]  /*33c0*/  FMUL.FTZ R15, R4.reuse, R15 ;  /* 0x0000000f040f7220 */ /* 0x040fe20000410000 */
[----:B------:R-:W-:-:S03]  /*33d0*/  FFMA.FTZ R4, R4, R7, -R27 ;  /* 0x0000000704047223 */ /* 0x000fc6000001081b */
[----:B------:R-:W-:Y:S01]  /*33e0*/  FFMA.FTZ R7, R14, R7, R15 ;  /* 0x000000070e077223 */ /* 0x000fe2000001000f */
[--C-:B------:R-:W-:Y:S02]  /*33f0*/  HADD2.F32 R14, -RZ, R13.reuse.H1_H1 ;  /* 0x3000000dff0e7230 */ /* 0x100fe40000004100 */
[----:B------:R-:W-:Y:S02]  /*3400*/  HADD2.F32 R13, -RZ, R13.H0_H0 ;  /* 0x2000000dff0d7230 */ /* 0x000fe40000004100 */
[----:B------:R-:W-:Y:S02]  /*3410*/  HADD2.F32 R15, -RZ, R73.H0_H0 ;  /* 0x20000049ff0f7230 */ /* 0x000fe40000004100 */
[----:B------:R-:W-:Y:S01]  /*3420*/  FMUL.FTZ R54, R14, R26 ;  /* 0x0000001a0e367220 */ /* 0x000fe20000410000 */
[----:B------:R-:W-:Y:S01]  /*3430*/  F2FP.F16.F32.PACK_AB R7, R7, R4 ;  /* 0x000000040707723e */ /* 0x000fe200000000ff */
[C---:B------:R-:W-:Y:S02]  /*3440*/  FMUL.FTZ R27, R13.reuse, R26 ;  /* 0x0000001a0d1b7220 */ /* 0x040fe40000410000 */
[----:B------:R-:W-:Y:S01]  /*3450*/  FFMA.FTZ R54, R13, R15, -R54 ;  /* 0x0000000f0d367223 */ /* 0x000fe20000010836 */
[----:B------:R-:W-:-:S02]  /*3460*/  HADD2.F32 R13, -RZ, R6.H1_H1 ;  /* 0x30000006ff0d7230 */ /* 0x000fc40000004100 */
[----:B------:R-:W-:Y:S01]  /*3470*/  FFMA.FTZ R27, R14, R15, R27 ;  /* 0x0000000f0e1b7223 */ /* 0x000fe2000001001b */
[----:B------:R-:W-:Y:S02]  /*3480*/  HADD2.F32 R15, -RZ, R75.H1_H1 ;  /* 0x3000004bff0f7230 */ /* 0x000fe40000004100 */
[----:B------:R-:W-:Y:S02]  /*3490*/  HADD2.F32 R6, -RZ, R6.H0_H0 ;  /* 0x20000006ff067230 */ /* 0x000fe40000004100 */
[----:B------:R-:W-:Y:S02]  /*34a0*/  HADD2.F32 R14, -RZ, R73.H1_H1 ;  /* 0x30000049ff0e7230 */ /* 0x000fe40000004100 */
[-C--:B------:R-:W-:Y:S01]  /*34b0*/  FMUL.FTZ R55, R13, R15.reuse ;  /* 0x0000000f0d377220 */ /* 0x080fe20000410000 */
[----:B------:R-:W-:Y:S01]  /*34c0*/  F2FP.F16.F32.PACK_AB R4, R27, R54 ;  /* 0x000000361b04723e */ /* 0x000fe200000000ff */
[C---:B------:R-:W-:Y:S02]  /*34d0*/  FMUL.FTZ R26, R6.reuse, R15 ;  /* 0x0000000f061a7220 */ /* 0x040fe40000410000 */
[----:B------:R-:W-:-:S02]  /*34e0*/  FFMA.FTZ R55, R6, R14, -R55 ;  /* 0x0000000e06377223 */ /* 0x000fc40000010837 */
[----:B------:R-:W-:-:S05]  /*34f0*/  FFMA.FTZ R26, R13, R14, R26 ;  /* 0x0000000e0d1a7223 */ /* 0x000fca000001001a */
[----:B------:R-:W-:-:S07]  /*3500*/  F2FP.F16.F32.PACK_AB R6, R26, R55 ;  /* 0x000000371a06723e */ /* 0x000fce00000000ff */
.L_x_4699:
[----:B------:R-:W-:Y:S05]  /*3510*/  BSYNC B2 ;  /* 0x0000000000027941 */ /* 0x000fea0003800000 */
.L_x_4698:
[----:B0-----:R4:W-:Y:S02]  /*3520*/  ST.E.128 desc[UR40][R10.64], R4 ;  /* 0x000000040a007985 */ /* 0x0019e4000c101d28 */
.L_x_4697:
[----:B------:R-:W-:Y:S05]  /*3530*/  BSYNC B1 ;  /* 0x0000000000017941 */ /* 0x000fea0003800000 */
.L_x_4696:
        /* <DEDUP_REMOVED lines=53> */
.L_x_4701:
[----:B------:R-:W-:Y:S05]  /*3890*/  BSYNC B1 ;  /* 0x0000000000017941 */ /* 0x000fea0003800000 */
.L_x_4700:
[----:B--2---:R2:W-:Y:S01]  /*38a0*/  ST.E.128 desc[UR40][R10.64], R4 ;  /* 0x000000040a007985 */ /* 0x0045e2000c101d28 */
[----:B------:R-:W-:Y:S05]  /*38b0*/  BRA `(.L_x_4695) ;  /* 0x0000000c00987947 */ /* 0x000fea0003800000 */
.L_x_4688:
[----:B------:R-:W-:Y:S01]  /*38c0*/  IMAD R65, R35, -0x40, R34 ;  /* 0xffffffc023417824 */ /* 0x000fe200078e0222 */
[----:B------:R-:W-:-:S04]  /*38d0*/  ISETP.GE.AND P0, PT, R16, R69, PT ;  /* 0x000000451000720c */ /* 0x000fc80003f06270 */
[----:B------:R-:W-:-:S04]  /*38e0*/  VIMNMX R65, R65, 0x40, PT ;  /* 0x0000004041417848 */ /* 0x000fc80003fe0100 */
[----:B------:R-:W-:-:S13]  /*38f0*/  ISETP.GE.OR P5, PT, R187, R65, P0 ;  /* 0x00000041bb00720c */ /* 0x000fda00007a6670 */
[----:B------:R-:W0:Y:S01]  /*3900*/  @!P5 LDC.64 R12, c[0x0][0x3e8] ;  /* 0x0000fa00ff0cdb82 */ /* 0x000e220000000a00 */
[----:B------:R-:W-:Y:S01]  /*3910*/  @!P5 IADD3 R6, P6, R28, R4, RZ ;  /* 0x000000041c06d210 */ /* 0x000fe20007fde0ff */
[----:B------:R-:W-:Y:S02]  /*3920*/  @!P5 IMAD R4, R43, R35, RZ ;  /* 0x000000232b04d224 */ /* 0x000fe400078e02ff */
[----:B------:R-:W-:Y:S02]  /*3930*/  @!P5 IMAD.MOV.U32 R5, RZ, RZ, R56 ;  /* 0x000000ffff05d224 */ /* 0x000fe400078e0038 */
[----:B------:R-:W-:Y:S02]  /*3940*/  @!P5 IMAD R15, R10, R45, R4 ;  /* 0x0000002d0a0fd224 */ /* 0x000fe400078e0204 */
[----:B------:R-:W1:Y:S01]  /*3950*/  @!P5 LDC.64 R8, c[0x0][0x400] ;  /* 0x00010000ff08db82 */ /* 0x000e620000000a00 */
[----:B------:R-:W-:Y:S02]  /*3960*/  @!P5 IMAD.X R7, R11, 0x1, R51, P6 ;  /* 0x000000010b07d824 */ /* 0x000fe400030e0633 */
[----:B------:R-:W-:-:S04]  /*3970*/  @!P5 IMAD.MOV.U32 R4, RZ, RZ, R32 ;  /* 0x000000ffff04d224 */ /* 0x000fc800078e0020 */
[----:B------:R-:W-:Y:S01]  /*3980*/  @!P5 IMAD.WIDE.U32 R10, R35, R45, R4 ;  /* 0x0000002d230ad225 */ /* 0x000fe200078e0004 */
[----:B------:R-:W-:Y:S02]  /*3990*/  CS2R R4, SRZ ;  /* 0x0000000000047805 */ /* 0x000fe4000001ff00 */
[----:B------:R-:W-:Y:S02]  /*39a0*/  CS2R R26, SRZ ;  /* 0x00000000001a7805 */ /* 0x000fe4000001ff00 */
[----:B------:R-:W-:Y:S02]  /*39b0*/  @!P5 IADD3 R11, R15, R11, RZ ;  /* 0x0000000b0f0bd210 */ /* 0x000fe40007ffe0ff */
[----:B0-----:R-:W-:-:S04]  /*39c0*/  @!P5 LEA R12, P6, R6, R12, 0x1 ;  /* 0x0000000c060cd211 */ /* 0x001fc800078c08ff */
[----:B------:R-:W-:Y:S02]  /*39d0*/  @!P5 LEA.HI.X R13, R6, R13, R7, 0x1, P6 ;  /* 0x0000000d060dd211 */ /* 0x000fe400030f0c07 */
[----:B------:R-:W-:Y:S02]  /*39e0*/  CS2R R6, SRZ ;  /* 0x0000000000067805 */ /* 0x000fe4000001ff00 */
[C---:B-1----:R-:W-:Y:S02]  /*39f0*/  @!P5 LEA R8, P6, R10.reuse, R8, 0x1 ;  /* 0x000000080a08d211 */ /* 0x042fe400078c08ff */
[----:B------:R-:W-:Y:S02]  /*3a00*/  CS2R R24, SRZ ;  /* 0x0000000000187805 */ /* 0x000fe4000001ff00 */
[----:B------:R-:W2:Y:S01]  /*3a10*/  @!P5 LDG.E.128 R4, desc[UR40][R12.64] ;  /* 0x000000280c04d981 */ /* 0x000ea2000c1e1d00 */
[----:B------:R-:W-:-:S05]  /*3a20*/  @!P5 LEA.HI.X R9, R10, R9, R11, 0x1, P6 ;  /* 0x000000090a09d211 */ /* 0x000fca00030f0c0b */
[----:B------:R-:W3:Y:S01]  /*3a30*/  @!P5 LDG.E.128 R24, desc[UR40][R8.64] ;  /* 0x000000280818d981 */ /* 0x000ee2000c1e1d00 */
[----:B------:R-:W-:Y:S01]  /*3a40*/  ISETP.NE.AND P5, PT, R186, 0x3, PT ;  /* 0x00000003ba00780c */ /* 0x000fe20003fa5270 */
[----:B--2---:R-:W-:Y:S02]  /*3a50*/  IMAD.MOV.U32 R10, RZ, RZ, R6 ;  /* 0x000000ffff0a7224 */ /* 0x004fe400078e0006 */
[----:B------:R-:W-:Y:S02]  /*3a60*/  IMAD.MOV.U32 R11, RZ, RZ, R7 ;  /* 0x000000ffff0b7224 */ /* 0x000fe400078e0007 */
[----:B------:R-:W-:Y:S01]  /*3a70*/  IMAD.MOV.U32 R15, RZ, RZ, R4 ;  /* 0x000000ffff0f7224 */ /* 0x000fe200078e0004 */
[----:B------:R-:W-:Y:S01]  /*3a80*/  PRMT R77, R77, 0x5410, R10 ;  /* 0x000054104d4d7816 */ /* 0x000fe2000000000a */
[----:B------:R-:W-:Y:S01]  /*3a90*/  IMAD.MOV.U32 R54, RZ, RZ, R5 ;  /* 0x000000ffff367224 */ /* 0x000fe200078e0005 */
[----:B------:R-:W-:Y:S01]  /*3aa0*/  PRMT R78, R11, 0x7610, R78 ;  /* 0x000076100b4e7816 */ /* 0x000fe2000000004e */
        /* <DEDUP_REMOVED lines=11> */
.L_x_4702:
[----:B------:R-:W-:Y:S01]  /*3b60*/  IMAD R60, R184, 0x8, R2 ;  /* 0x00000008b83c7824 */ /* 0x000fe200078e0202 */
[----:B------:R-:W-:Y:S01]  /*3b70*/  SHF.L.U32 R67, R191, 0x1f, RZ ;  /* 0x0000001fbf437819 */ /* 0x000fe200000006ff */
[----:B------:R-:W-:Y:S03]  /*3b80*/  BSSY B1, `(.L_x_4703) ;  /* 0x0000003000017945 */ /* 0x000fe60003800000 */
[----:B------:R-:W0:Y:S02]  /*3b90*/  SYNCS.PHASECHK.TRANS64.TRYWAIT P6, [R60+URZ+0x28c90], R67 ;  /* 0x028c90433c0075a7 */ /* 0x000e2400080c017f */
[----:B0-----:R-:W-:Y:S05]  /*3ba0*/  @!P6 BRA `(.L_x_4704) ;  /* 0x000001ac0044e947 */ /* 0x001fea0003800000 */
.L_x_4968:
[----:B------:R-:W-:Y:S05]  /*3bb0*/  BSYNC B1 ;  /* 0x0000000000017941 */ /* 0x000fea0003800000 */
.L_x_4703:
[----:B------:R-:W-:-:S03]  /*3bc0*/  UMOV UR4, 0xffffffff ;  /* 0xffffffff00047882 */ /* 0x000fc60000000000 */
[----:B------:R-:W-:Y:S05]  /*3bd0*/  BRA.DIV UR4, `(.L_x_4705) ;  /* 0x000001ae044c7947 */ /* 0x000fea000b800000 */
[----:B------:R1:W2:Y:S04]  /*3be0*/  SHFL.IDX PT, R54, R14, RZ, 0x1c1f ;  /* 0x001c1fff0e367589 */ /* 0x0002a800000e0000 */
[----:B------:R-:W3:Y:S02]  /*3bf0*/  SHFL.IDX PT, R68, R68, RZ, 0x1c1f ;  /* 0x001c1fff44447589 */ /* 0x000ee400000e0000 */
.L_x_4972:
[----:B------:R-:W-:-:S13]  /*3c00*/  ISETP.GE.OR P6, PT, R187, R65, P2 ;  /* 0x00000041bb00720c */ /* 0x000fda00017c6670 */
[----:B------:R-:W-:Y:S05]  /*3c10*/  @P6 BRA `(.L_x_4695) ;  /* 0x0000000800c06947 */ /* 0x000fea0003800000 */
[----:B------:R-:W4:Y:S01]  /*3c20*/  LDC R70, c[0x0][0x2f4] ;  /* 0x0000bd00ff467b82 */ /* 0x000f220000000800 */
        /* <DEDUP_REMOVED lines=10> */
[----:B------:R-:W-:Y:S01]  /*3cd0*/  IMAD R11, R206, 0x200, R9 ;  /* 0x00000200ce0b7824 */ /* 0x000fe200078e0209 */
[----:B------:R-:W-:-:S03]  /*3ce0*/  IADD3 R9, R59, R66, RZ ;  /* 0x000000423b097210 */ /* 0x000fc60007ffe0ff */
[----:B------:R-:W-:Y:S02]  /*3cf0*/  IMAD.IADD R11, R66, 0x1, R11 ;  /* 0x00000001420b7824 */ /* 0x000fe400078e020b */
[--C-:B------:R-:W-:Y:S02]  /*3d00*/  IMAD R9, R9, 0x2, R2.reuse ;  /* 0x0000000209097824 */ /* 0x100fe400078e0202 */
[----:B------:R-:W-:-:S04]  /*3d10*/  IMAD R12, R11, 0x2, R2 ;  /* 0x000000020b0c7824 */ /* 0x000fc800078e0202 */
[----:B------:R-:W4:Y:S04]  /*3d20*/  LDS.128 R8, [R9+0x22400] ;  /* 0x0224000009087984 */ /* 0x000f280000000c00 */
[----:B-1----:R-:W1:Y:S01]  /*3d30*/  LDS.128 R12, [R12+0x22400] ;  /* 0x022400000c0c7984 */ /* 0x002e620000000c00 */
[----:B------:R-:W-:Y:S05]  /*3d40*/  @P0 BRA `(.L_x_4707) ;  /* 0x0000000400780947 */ /* 0x000fea0003800000 */
[----:B-1----:R-:W-:Y:S01]  /*3d50*/  IMAD.MOV.U32 R69, RZ, RZ, R13 ;  /* 0x000000ffff457224 */ /* 0x002fe200078e000d */
[----:B------:R-:W-:Y:S01]  /*3d60*/  SHF.R.U32.HI R71, RZ, 0x10, R25 ;  /* 0x00000010ff477819 */ /* 0x000fe20000011619 */
[----:B----4-:R-:W-:Y:S01]  /*3d70*/  IMAD.MOV.U32 R66, RZ, RZ, R9 ;  /* 0x000000ffff427224 */ /* 0x010fe200078e0009 */
[----:B------:R-:W-:Y:S01]  /*3d80*/  SHF.R.U32.HI R73, RZ, 0x10, R5 ;  /* 0x00000010ff497819 */ /* 0x000fe20000011605 */
[----:B------:R-:W-:Y:S01]  /*3d90*/  HADD2.F32 R74, -RZ, R74.H0_H0 ;  /* 0x2000004aff4a7230 */ /* 0x000fe20000004100 */
[----:B------:R-:W-:Y:S01]  /*3da0*/  SHF.R.U64 R24, R24, 0x10, R25 ;  /* 0x0000001018187819 */ /* 0x000fe20000001219 */
[----:B------:R-:W-:Y:S01]  /*3db0*/  HADD2.F32 R9, -RZ, R69.H0_H0 ;  /* 0x20000045ff097230 */ /* 0x000fe20000004100 */
[----:B------:R-:W-:Y:S01]  /*3dc0*/  SHF.R.U64 R4, R4, 0x10, R5 ;  /* 0x0000001004047819 */ /* 0x000fe20000001205 */
[----:B------:R-:W-:Y:S01]  /*3dd0*/  HADD2.F32 R13, -RZ, R66.H0_H0 ;  /* 0x20000042ff0d7230 */ /* 0x000fe20000004100 */
[----:B------:R-:W-:Y:S01]  /*3de0*/  SHF.R.U64 R26, R26, 0x10, R27 ;  /* 0x000000101a1a7819 */ /* 0x000fe2000000121b */
[----:B------:R-:W-:-:S02]  /*3df0*/  HADD2.F32 R72, -RZ, R72.H0_H0 ;  /* 0x20000048ff487230 */ /* 0x000fc40000004100 */
[-C--:B------:R-:W-:Y:S01]  /*3e00*/  FMUL.FTZ R76, R9, R74.reuse ;  /* 0x0000004a094c7220 */ /* 0x080fe20000410000 */
[----:B------:R-:W-:Y:S02]  /*3e10*/  HADD2.F32 R69, -RZ, R69.H1_H1 ;  /* 0x30000045ff457230 */ /* 0x000fe40000004100 */
[C---:B------:R-:W-:Y:S01]  /*3e20*/  FMUL.FTZ R74, R13.reuse, R74 ;  /* 0x0000004a0d4a7220 */ /* 0x040fe20000410000 */
[----:B------:R-:W-:Y:S02]  /*3e30*/  HADD2.F32 R71, -RZ, R71.H0_H0 ;  /* 0x20000047ff477230 */ /* 0x000fe40000004100 */
[-C--:B------:R-:W-:Y:S01]  /*3e40*/  FFMA.FTZ R13, R13, R72.reuse, -R76 ;  /* 0x000000480d0d7223 */ /* 0x080fe2000001084c */
[----:B------:R-:W-:Y:S02]  /*3e50*/  HADD2.F32 R76, -RZ, R75.H0_H0 ;  /* 0x2000004bff4c7230 */ /* 0x000fe40000004100 */
[----:B------:R-:W-:Y:S01]  /*3e60*/  FFMA.FTZ R9, R9, R72, R74 ;  /* 0x0000004809097223 */ /* 0x000fe2000001004a */
[----:B------:R-:W-:-:S02]  /*3e70*/  HADD2.F32 R72, -RZ, R66.H1_H1 ;  /* 0x30000042ff487230 */ /* 0x000fc40000004100 */
[----:B------:R-:W-:Y:S02]  /*3e80*/  HADD2.F32 R66, -RZ, R73.H0_H0 ;  /* 0x20000049ff427230 */ /* 0x000fe40000004100 */
[CC--:B------:R-:W-:Y:S01]  /*3e90*/  FMUL.FTZ R73, R69.reuse, R71.reuse ;  /* 0x0000004745497220 */ /* 0x0c0fe20000410000 */
[----:B------:R-:W-:Y:S02]  /*3ea0*/  HADD2.F32 R25, -RZ, R79.H0_H0 ;  /* 0x2000004fff197230 */ /* 0x000fe40000004100 */
[C---:B------:R-:W-:Y:S01]  /*3eb0*/  FMUL.FTZ R74, R72.reuse, R71 ;  /* 0x00000047484a7220 */ /* 0x040fe20000410000 */
[----:B------:R-:W-:Y:S02]  /*3ec0*/  IMAD.MOV.U32 R71, RZ, RZ, R15 ;  /* 0x000000ffff477224 */ /* 0x000fe400078e000f */
[-C--:B------:R-:W-:Y:S01]  /*3ed0*/  FFMA.FTZ R72, R72, R66.reuse, -R73 ;  /* 0x0000004248487223 */ /* 0x080fe20000010849 */
[----:B------:R-:W-:Y:S01]  /*3ee0*/  SHF.R.U32.HI R73, RZ, 0x10, R27 ;  /* 0x00000010ff497819 */ /* 0x000fe2000001161b */
[----:B------:R-:W-:Y:S01]  /*3ef0*/  FFMA.FTZ R66, R69, R66, R74 ;  /* 0x0000004245427223 */ /* 0x000fe2000001004a */
[----:B------:R-:W-:-:S02]  /*3f00*/  IMAD.MOV.U32 R69, RZ, RZ, R11 ;  /* 0x000000ffff457224 */ /* 0x000fc400078e000b */
[----:B------:R-:W-:Y:S01]  /*3f10*/  HADD2.F32 R11, -RZ, R71.H0_H0 ;  /* 0x20000047ff0b7230 */ /* 0x000fe20000004100 */
[----:B------:R-:W-:Y:S01]  /*3f20*/  F2FP.F16.F32.PACK_AB R13, R72, R13 ;  /* 0x0000000d480d723e */ /* 0x000fe200000000ff */
[----:B------:R-:W-:Y:S01]  /*3f30*/  HADD2.F32 R74, -RZ, R78.H0_H0 ;  /* 0x2000004eff4a7230 */ /* 0x000fe20000004100 */
[----:B------:R-:W-:Y:S01]  /*3f40*/  F2FP.F16.F32.PACK_AB R66, R66, R9 ;  /* 0x000000094242723e */ /* 0x000fe200000000ff */
[----:B------:R-:W-:Y:S02]  /*3f50*/  HADD2.F32 R15, -RZ, R69.H0_H0 ;  /* 0x20000045ff0f7230 */ /* 0x000fe40000004100 */
[-C--:B------:R-:W-:Y:S01]  /*3f60*/  FMUL.FTZ R78, R11, R76.reuse ;  /* 0x0000004c0b4e7220 */ /* 0x080fe20000410000 */
[----:B------:R-:W-:Y:S02]  /*3f70*/  HADD2.F32 R24, -RZ, R24.H0_H0 ;  /* 0x20000018ff187230 */ /* 0x000fe40000004100 */
[----:B------:R-:W-:Y:S02]  /*3f80*/  HADD2.F32 R4, -RZ, R4.H0_H0 ;  /* 0x20000004ff047230 */ /* 0x000fe40000004100 */
[C---:B------:R-:W-:Y:S01]  /*3f90*/  FMUL.FTZ R76, R15.reuse, R76 ;  /* 0x0000004c0f4c7220 */ /* 0x040fe20000410000 */
[----:B------:R-:W-:Y:S01]  /*3fa0*/  FFMA.FTZ R15, R15, R74, -R78 ;  /* 0x0000004a0f0f7223 */ /* 0x000fe2000001084e */
[----:B------:R-:W-:-:S02]  /*3fb0*/  HADD2.F32 R27, -RZ, R77.H1_H1 ;  /* 0x3000004dff1b7230 */ /* 0x000fc40000004100 */
[----:B------:R-:W-:Y:S01]  /*3fc0*/  FFMA.FTZ R11, R11, R74, R76 ;  /* 0x0000004a0b0b7223 */ /* 0x000fe2000001004c */
[----:B------:R-:W-:Y:S02]  /*3fd0*/  HADD2.F32 R76, -RZ, R71.H1_H1 ;  /* 0x30000047ff4c7230 */ /* 0x000fe40000004100 */
[----:B------:R-:W-:Y:S01]  /*3fe0*/  HADD2.F32 R71, -RZ, R73.H0_H0 ;  /* 0x20000049ff477230 */ /* 0x000fe20000004100 */
[--C-:B------:R-:W-:Y:S01]  /*3ff0*/  SHF.R.U32.HI R73, RZ, 0x10, R7.reuse ;  /* 0x00000010ff497819 */ /* 0x100fe20000011607 */
[----:B------:R-:W-:Y:S01]  /*4000*/  HADD2.F32 R74, -RZ, R69.H1_H1 ;  /* 0x30000045ff4a7230 */ /* 0x000fe20000004100 */
[----:B------:R-:W-:Y:S01]  /*4010*/  SHF.R.U64 R7, R6, 0x10, R7 ;  /* 0x0000001006077819 */ /* 0x000fe20000001207 */
[----:B------:R-:W-:Y:S01]  /*4020*/  IMAD.MOV.U32 R9, RZ, RZ, R13 ;  /* 0x000000ffff097224 */ /* 0x000fe200078e000d */
[----:B------:R-:W-:Y:S01]  /*4030*/  MOV R13, R66 ;  /* 0x00000042000d7202 */ /* 0x000fe20000000f00 */
[----:B------:R-:W-:Y:S02]  /*4040*/  HADD2.F32 R69, -RZ, R73.H0_H0 ;  /* 0x20000049ff457230 */ /* 0x000fe40000004100 */
[-C--:B------:R-:W-:Y:S01]  /*4050*/  FMUL.FTZ R73, R76, R71.reuse ;  /* 0x000000474c497220 */ /* 0x080fe20000410000 */
[----:B------:R-:W-:Y:S01]  /*4060*/  FMUL.FTZ R71, R74, R71 ;  /* 0x000000474a477220 */ /* 0x000fe20000410000 */
[----:B------:R-:W-:-:S02]  /*4070*/  HADD2.F32 R7, -RZ, R7.H0_H0 ;  /* 0x20000007ff077230 */ /* 0x000fc40000004100 */
[-C--:B------:R-:W-:Y:S01]  /*4080*/  FFMA.FTZ R74, R74, R69.reuse, -R73 ;  /* 0x000000454a4a7223 */ /* 0x080fe20000010849 */
[----:B------:R-:W-:Y:S01]  /*4090*/  FFMA.FTZ R76, R76, R69, R71 ;  /* 0x000000454c4c7223 */ /* 0x000fe20000010047 */
[----:B------:R-:W-:Y:S02]  /*40a0*/  IMAD.MOV.U32 R69, RZ, RZ, R12 ;  /* 0x000000ffff457224 */ /* 0x000fe400078e000c */
[----:B------:R-:W-:Y:S01]  /*40b0*/  IMAD.MOV.U32 R71, RZ, RZ, R8 ;  /* 0x000000ffff477224 */ /* 0x000fe200078e0008 */
[----:B------:R-:W-:Y:S01]  /*40c0*/  F2FP.F16.F32.PACK_AB R15, R74, R15 ;  /* 0x0000000f4a0f723e */ /* 0x000fe200000000ff */
[----:B------:R-:W-:Y:S01]  /*40d0*/  HADD2.F32 R73, -RZ, R75.H1_H1 ;  /* 0x3000004bff497230 */ /* 0x000fe20000004100 */
[----:B------:R-:W-:Y:S01]  /*40e0*/  F2FP.F16.F32.PACK_AB R76, R76, R11 ;  /* 0x0000000b4c4c723e */ /* 0x000fe200000000ff */
[----:B------:R-:W-:Y:S02]  /*40f0*/  HADD2.F32 R12, -RZ, R69.H0_H0 ;  /* 0x20000045ff0c7230 */ /* 0x000fe40000004100 */
[----:B------:R-:W-:-:S02]  /*4100*/  HADD2.F32 R8, -RZ, R71.H0_H0 ;  /* 0x20000047ff087230 */ /* 0x000fc40000004100 */
        /* <DEDUP_REMOVED lines=14> */
[----:B------:R-:W-:Y:S01]  /*41f0*/  IMAD.MOV.U32 R14, RZ, RZ, R10 ;  /* 0x000000ffff0e7224 */ /* 0x000fe200078e000a */
[----:B------:R-:W-:Y:S02]  /*4200*/  F2FP.F16.F32.PACK_AB R8, R5, R8 ;  /* 0x000000080508723e */ /* 0x000fe400000000ff */
[----:B------:R-:W-:Y:S01]  /*4210*/  HADD2.F32 R10, -RZ, R24.H0_H0 ;  /* 0x20000018ff0a7230 */ /* 0x000fe20000004100 */
[----:B------:R-:W-:Y:S01]  /*4220*/  F2FP.F16.F32.PACK_AB R12, R25, R12 ;  /* 0x0000000c190c723e */ /* 0x000fe200000000ff */
[----:B------:R-:W-:Y:S02]  /*4230*/  HADD2.F32 R4, -RZ, R14.H0_H0 ;  /* 0x2000000eff047230 */ /* 0x000fe40000004100 */
[----:B------:R-:W-:-:S02]  /*4240*/  HADD2.F32 R24, -RZ, R24.H1_H1 ;  /* 0x30000018ff187230 */ /* 0x000fc40000004100 */
[-C--:B------:R-:W-:Y:S01]  /*4250*/  FMUL.FTZ R71, R10, R69.reuse ;  /* 0x000000450a477220 */ /* 0x080fe20000410000 */
[----:B------:R-:W-:Y:S02]  /*4260*/  HADD2.F32 R14, -RZ, R14.H1_H1 ;  /* 0x3000000eff0e7230 */ /* 0x000fe40000004100 */
        /* <DEDUP_REMOVED lines=12> */
.L_x_4707:
[----:B------:R-:W-:Y:S05]  /*4330*/  BSYNC B1 ;  /* 0x0000000000017941 */ /* 0x000fea0003800000 */
.L_x_4706:
        /* <DEDUP_REMOVED lines=10> */
.L_x_4687:
[----:B------:R-:W-:-:S13]  /*43e0*/  ISETP.NE.AND P5, PT, R186, 0x3, PT ;  /* 0x00000003ba00780c */ /* 0x000fda0003fa5270 */
[----:B------:R-:W-:Y:S05]  /*43f0*/  @!P5 BRA `(.L_x_4708) ;  /* 0x000000000004d947 */ /* 0x000fea0003800000 */
[----:B------:R-:W-:Y:S01]  /*4400*/  BPT.TRAP 0x1 ;  /* 0x000000040000795c */ /* 0x000fe20000300000 */
.L_x_4708:
[----:B------:R-:W-:Y:S01]  /*4410*/  IMAD R60, R184, 0x8, R2 ;  /* 0x00000008b83c7824 */ /* 0x000fe200078e0202 */
[----:B------:R-:W-:Y:S01]  /*4420*/  SHF.L.U32 R67, R191, 0x1f, RZ ;  /* 0x0000001fbf437819 */ /* 0x000fe200000006ff */
[----:B------:R-:W-:Y:S01]  /*4430*/  BSSY B1, `(.L_x_4709) ;  /* 0x0000004000017945 */ /* 0x000fe20003800000 */
[----:B------:R-:W-:Y:S02]  /*4440*/  SHF.R.S32.HI R64, RZ, 0x1f, R62 ;  /* 0x0000001fff407819 */ /* 0x000fe4000001143e */
[----:B------:R-:W0:Y:S02]  /*4450*/  SYNCS.PHASECHK.TRANS64.TRYWAIT P0, [R60+URZ+0x28c90], R67 ;  /* 0x028c90433c0075a7 */ /* 0x000e24000800017f */
[----:B0-----:R-:W-:Y:S05]  /*4460*/  @!P0 BRA `(.L_x_4710) ;  /* 0x000001a400748947 */ /* 0x001fea0003800000 */
.L_x_4973:
[----:B------:R-:W-:Y:S05]  /*4470*/  BSYNC B1 ;  /* 0x0000000000017941 */ /* 0x000fea0003800000 */
.L_x_4709:
        /* <DEDUP_REMOVED lines=24> */
.L_x_4977:
        /* <DEDUP_REMOVED lines=18> */
.L_x_4695:
[----:B------:R-:W-:Y:S05]  /*4720*/  BSYNC B0 ;  /* 0x0000000000007941 */ /* 0x000fea0003800000 */
.L_x_4686:
        /* <DEDUP_REMOVED lines=17> */
.L_x_4713:
[----:B------:R-:W-:Y:S05]  /*4840*/  BSYNC B0 ;  /* 0x0000000000007941 */ /* 0x000fea0003800000 */
.L_x_4712:
[----:B------:R-:W2:Y:S01]  /*4850*/  SYNCS.PHASECHK.TRANS64.TRYWAIT P5, [R60+URZ+0x28cb0], R67 ;  /* 0x028cb0433c0075a7 */ /* 0x000ea200080a017f */
[----:B------:R-:W-:Y:S04]  /*4860*/  BSSY B0, `(.L_x_4714) ;  /* 0x0000002000007945 */ /* 0x000fe80003800000 */
[----:B--2---:R-:W-:Y:S05]  /*4870*/  @!P5 BRA `(.L_x_4715) ;  /* 0x000001a000c8d947 */ /* 0x004fea0003800000 */
.L_x_4978:
[----:B------:R-:W-:Y:S05]  /*4880*/  BSYNC B0 ;  /* 0x0000000000007941 */ /* 0x000fea0003800000 */
.L_x_4714:
        /* <DEDUP_REMOVED lines=21> */
[----:B------:R-:W5:Y:S01]  /*49e0*/  LDL R55, [R1] ;  /* 0x0000000001377983 */ /* 0x000f620000100800 */
[----:B------:R-:W-:-:S03]  /*49f0*/  ULDC UR4, c[0x0][0x320] ;  /* 0x0000c80000047ab9 */ /* 0x000fc60000000800 */
[----:B------:R-:W2:Y:S04]  /*4a00*/  LDL R25, [R1+0x4] ;  /* 0x0000040001197983 */ /* 0x000ea80000100800 */
[----:B------:R-:W2:Y:S04]  /*4a10*/  LDL R24, [R1+0x8] ;  /* 0x0000080001187983 */ /* 0x000ea80000100800 */
[----:B------:R-:W2:Y:S01]  /*4a20*/  LDL R54, [R1+0xc] ;  /* 0x00000c0001367983 */ /* 0x000ea20000100800 */
[----:B------:R-:W-:Y:S01]  /*4a30*/  ISETP.GE.AND P6, PT, R16, UR4, PT ;  /* 0x0000000410007c0c */ /* 0x000fe2000bfc6270 */
[----:B------:R-:W-:-:S02]  /*4a40*/  IMAD R9, R184, 0x8000, R48 ;  /* 0x00008000b8097824 */ /* 0x000fc400078e0230 */
[----:B------:R-:W2:Y:S02]  /*4a50*/  LDL R27, [R1+0x10] ;  /* 0x00001000011b7983 */ /* 0x000ea40000100800 */
[----:B------:R-:W-:Y:S02]  /*4a60*/  IMAD R13, R9, 0x2, R2 ;  /* 0x00000002090d7824 */ /* 0x000fe400078e0202 */
[----:B------:R-:W2:Y:S01]  /*4a70*/  LDL R26, [R1+0x14] ;  /* 0x00001400011a7983 */ /* 0x000ea20000100800 */
[----:B------:R-:W-:Y:S01]  /*4a80*/  LOP3.LUT P5, RZ, R193, 0x4, RZ, 0xc0, !PT ;  /* 0x00000004c1ff7812 */ /* 0x000fe200078ac0ff */
[C---:B------:R-:W-:Y:S02]  /*4a90*/  VIADD R15, R9.reuse, 0x20 ;  /* 0x00000020090f7836 */ /* 0x040fe40000000000 */
[C---:B---3--:R-:W-:Y:S02]  /*4aa0*/  VIADD R14, R16.reuse, 0x40 ;  /* 0x00000040100e7836 */ /* 0x048fe40000000000 */
[----:B------:R-:W3:Y:S08]  /*4ab0*/  @!P6 LDS.128 R4, [R13+0x400] ;  /* 0x000400000d04e984 */ /* 0x000ef00000000c00 */
[----:B------:R-:W-:Y:S01]  /*4ac0*/  @P5 VIADD R15, R9, 0xffffffe0 ;  /* 0xffffffe0090f5836 */ /* 0x000fe20000000000 */
[----:B-1----:R-:W-:-:S03]  /*4ad0*/  @!P6 LEA R8, P5, R16, R11, 0x1 ;  /* 0x0000000b1008e211 */ /* 0x002fc600078a08ff */
[----:B------:R-:W-:Y:S01]  /*4ae0*/  IMAD R12, R15, 0x2, R2 ;  /* 0x000000020f0c7824 */ /* 0x000fe200078e0202 */
[----:B----4-:R-:W-:Y:S01]  /*4af0*/  @!P6 LEA.HI.X R9, R16, R10, R17, 0x1, P5 ;  /* 0x0000000a1009e211 */ /* 0x010fe200028f0c11 */
[----:B------:R-:W4:Y:S01]  /*4b00*/  LDL R15, [R1+0x20] ;  /* 0x00002000010f7983 */ /* 0x000f220000100800 */
[----:B------:R-:W-:-:S03]  /*4b10*/  ISETP.GE.AND P5, PT, R23, UR4, PT ;  /* 0x0000000417007c0c */ /* 0x000fc6000bfa6270 */
[----:B---3--:R1:W-:Y:S10]  /*4b20*/  @!P6 ST.E.128 desc[UR40][R8.64], R4 ;  /* 0x000000040800e985 */ /* 0x0083f4000c101d28 */
[----:B------:R-:W3:Y:S01]  /*4b30*/  @!P5 LDS.128 R4, [R12+0x400] ;  /* 0x000400000c04d984 */ /* 0x000ee20000000c00 */
[----:B-1----:R-:W-:-:S04]  /*4b40*/  @!P5 LEA R8, P6, R23, R11, 0x1 ;  /* 0x0000000b1708d211 */ /* 0x002fc800078c08ff */
[----:B------:R-:W-:Y:S02]  /*4b50*/  @!P5 LEA.HI.X R9, R23, R10, R195, 0x1, P6 ;  /* 0x0000000a1709d211 */ /* 0x000fe400030f0cc3 */
[----:B------:R-:W-:Y:S01]  /*4b60*/  ISETP.GE.AND P6, PT, R14, UR4, PT ;  /* 0x000000040e007c0c */ /* 0x000fe2000bfc6270 */
[----:B------:R-:W-:Y:S02]  /*4b70*/  VIADD R14, R16, 0x60 ;  /* 0x00000060100e7836 */ /* 0x000fe40000000000 */
[----:B---3--:R5:W-:Y:S10]  /*4b80*/  @!P5 ST.E.128 desc[UR40][R8.64], R4 ;  /* 0x000000040800d985 */ /* 0x008bf4000c101d28 */
[----:B------:R-:W1:Y:S01]  /*4b90*/  @!P6 LDS.128 R4, [R13+0x2400] ;  /* 0x002400000d04e984 */ /* 0x000e620000000c00 */
[----:B-----5:R-:W-:-:S05]  /*4ba0*/  @!P6 LEA R8, P5, R55, R11, 0x1 ;  /* 0x0000000b3708e211 */ /* 0x020fca00078a08ff */
[----:B--2---:R-:W-:Y:S02]  /*4bb0*/  @!P6 IMAD.X R9, R10, 0x1, R25, P5 ;  /* 0x000000010a09e824 */ /* 0x004fe400028e0619 */
[----:B------:R-:W2:Y:S01]  /*4bc0*/  LDL R25, [R1+0x18] ;  /* 0x0000180001197983 */ /* 0x000ea20000100800 */
[----:B------:R-:W-:Y:S01]  /*4bd0*/  ISETP.GE.AND P5, PT, R14, UR4, PT ;  /* 0x000000040e007c0c */ /* 0x000fe2000bfa6270 */
[----:B------:R-:W-:Y:S02]  /*4be0*/  VIADD R14, R16, 0x80 ;  /* 0x00000080100e7836 */ /* 0x000fe40000000000 */
[----:B-1----:R1:W-:Y:S10]  /*4bf0*/  @!P6 ST.E.128 desc[UR40][R8.64], R4 ;  /* 0x000000040800e985 */ /* 0x0023f4000c101d28 */
[----:B------:R-:W3:Y:S01]  /*4c00*/  @!P5 LDS.128 R4, [R12+0x2400] ;  /* 0x002400000c04d984 */ /* 0x000ee20000000c00 */
[----:B-1----:R-:W-:-:S04]  /*4c10*/  @!P5 LEA R8, P6, R229, R11, 0x1 ;  /* 0x0000000be508d211 */ /* 0x002fc800078c08ff */
[----:B------:R-:W-:Y:S02]  /*4c20*/  @!P5 IADD3.X R9, R10, R24, RZ, P6, !PT ;  /* 0x000000180a09d210 */ /* 0x000fe400037fe4ff */
[----:B------:R-:W5:Y:S01]  /*4c30*/  LDL R24, [R1+0x1c] ;  /* 0x00001c0001187983 */ /* 0x000f620000100800 */
[----:B------:R-:W-:Y:S01]  /*4c40*/  ISETP.GE.AND P6, PT, R14, UR4, PT ;  /* 0x000000040e007c0c */ /* 0x000fe2000bfc6270 */
[----:B------:R-:W-:Y:S02]  /*4c50*/  VIADD R14, R16, 0xa0 ;  /* 0x000000a0100e7836 */ /* 0x000fe40000000000 */
[----:B---3--:R1:W-:Y:S10]  /*4c60*/  @!P5 ST.E.128 desc[UR40][R8.64], R4 ;  /* 0x000000040800d985 */ /* 0x0083f4000c101d28 */
[----:B------:R-:W3:Y:S01]  /*4c70*/  @!P6 LDS.128 R4, [R13+0x4400] ;  /* 0x004400000d04e984 */ /* 0x000ee20000000c00 */
[----:B-1----:R-:W-:-:S05]  /*4c80*/  @!P6 LEA R8, P5, R228, R11, 0x1 ;  /* 0x0000000be408e211 */ /* 0x002fca00078a08ff */
[----:B------:R-:W-:Y:S02]  /*4c90*/  @!P6 IMAD.X R9, R10, 0x1, R54, P5 ;  /* 0x000000010a09e824 */ /* 0x000fe400028e0636 */
[----:B------:R-:W4:Y:S01]  /*4ca0*/  LDL R54, [R1+0x24] ;  /* 0x0000240001367983 */ /* 0x000f220000100800 */
[----:B------:R-:W-:-:S03]  /*4cb0*/  ISETP.GE.AND P5, PT, R14, UR4, PT ;  /* 0x000000040e007c0c */ /* 0x000fc6000bfa6270 */
[----:B---3--:R1:W-:Y:S10]  /*4cc0*/  @!P6 ST.E.128 desc[UR40][R8.64], R4 ;  /* 0x000000040800e985 */ /* 0x0083f4000c101d28 */
[----:B------:R-:W3:Y:S01]  /*4cd0*/  @!P5 LDS.128 R4, [R12+0x4400] ;  /* 0x004400000c04d984 */ /* 0x000ee20000000c00 */
[----:B-1----:R-:W-:-:S05]  /*4ce0*/  @!P5 LEA R8, P6, R227, R11, 0x1 ;  /* 0x0000000be308d211 */ /* 0x002fca00078c08ff */
[----:B------:R-:W-:Y:S02]  /*4cf0*/  @!P5 IMAD.X R9, R10, 0x1, R27, P6 ;  /* 0x000000010a09d824 */ /* 0x000fe400030e061b */
[----:B------:R-:W4:Y:S01]  /*4d00*/  LDL R27, [R1+0x28] ;  /* 0x00002800011b7983 */ /* 0x000f220000100800 */
[----:B------:R-:W-:-:S05]  /*4d10*/  VIADD R14, R16, 0xc0 ;  /* 0x000000c0100e7836 */ /* 0x000fca0000000000 */
[----:B------:R-:W-:Y:S01]  /*4d20*/  ISETP.GE.AND P6, PT, R14, UR4, PT ;  /* 0x000000040e007c0c */ /* 0x000fe2000bfc6270 */
[----:B---3--:R1:W-:-:S12]  /*4d30*/  @!P5 ST.E.128 desc[UR40][R8.64], R4 ;  /* 0x000000040800d985 */ /* 0x0083d8000c101d28 */
        /* <DEDUP_REMOVED lines=8> */
[----:B-1----:R-:W-:Y:S01]  /*4dc0*/  @!P5 LEA R8, P6, R225, R11, 0x1 ;  /* 0x0000000be108d211 */ /* 0x002fe200078c08ff */
[----:B------:R-:W-:-:S04]  /*4dd0*/  VIADD R14, R16, 0x100 ;  /* 0x00000100100e7836 */ /* 0x000fc80000000000 */
[----:B--2---:R-:W-:Y:S02]  /*4de0*/  @!P5 IMAD.X R9, R10, 0x1, R25, P6 ;  /* 0x000000010a09d824 */ /* 0x004fe400030e0619 */
[----:B------:R-:W2:Y:S01]  /*4df0*/  LDL R25, [R1+0x30] ;  /* 0x0000300001197983 */ /* 0x000ea20000100800 */
[----:B------:R-:W-:-:S03]  /*4e00*/  ISETP.GE.AND P6, PT, R14, UR4, PT ;  /* 0x000000040e007c0c */ /* 0x000fc6000bfc6270 */
[----:B---3--:R1:W-:Y:S10]  /*4e10*/  @!P5 ST.E.128 desc[UR40][R8.64], R4 ;  /* 0x000000040800d985 */ /* 0x0083f4000c101d28 */
[----:B------:R-:W3:Y:S01]  /*4e20*/  @!P6 LDS.128 R4, [R13+0x8400] ;  /* 0x008400000d04e984 */ /* 0x000ee20000000c00 */
[----:B-1----:R-:W-:-:S05]  /*4e30*/  @!P6 LEA R8, P5, R224, R11, 0x1 ;  /* 0x0000000be008e211 */ /* 0x002fca00078a08ff */
[----:B-----5:R-:W-:Y:S02]  /*4e40*/  @!P6 IMAD.X R9, R10, 0x1, R24, P5 ;  /* 0x000000010a09e824 */ /* 0x020fe400028e0618 */
[----:B------:R-:W5:Y:S01]  /*4e50*/  LDL R24, [R1+0x34] ;  /* 0x0000340001187983 */ /* 0x000f620000100800 */
[----:B------:R-:W-:-:S05]  /*4e60*/  VIADD R14, R16, 0x120 ;  /* 0x00000120100e7836 */ /* 0x000fca0000000000 */
[----:B------:R-:W-:Y:S01]  /*4e70*/  ISETP.GE.AND P5, PT, R14, UR4, PT ;  /* 0x000000040e007c0c */ /* 0x000fe2000bfa6270 */
[----:B---3--:R1:W-:-:S12]  /*4e80*/  @!P6 ST.E.128 desc[UR40][R8.64], R4 ;  /* 0x000000040800e985 */ /* 0x0083d8000c101d28 */
[----:B------:R-:W3:Y:S01]  /*4e90*/  @!P5 LDS.128 R4, [R12+0x8400] ;  /* 0x008400000c04d984 */ /* 0x000ee20000000c00 */
[----:B-1----:R-:W-:-:S05]  /*4ea0*/  @!P5 LEA R8, P6, R221, R11, 0x1 ;  /* 0x0000000bdd08d211 */ /* 0x002fca00078c08ff */
[----:B----4-:R-:W-:Y:S02]  /*4eb0*/  @!P5 IMAD.X R9, R10, 0x1, R15, P6 ;  /* 0x000000010a09d824 */ /* 0x010fe400030e060f */
[----:B------:R-:W4:Y:S01]  /*4ec0*/  LDL R15, [R1+0x38] ;  /* 0x00003800010f7983 */ /* 0x000f220000100800 */
[----:B------:R-:W-:-:S05]  /*4ed0*/  VIADD R14, R16, 0x140 ;  /* 0x00000140100e7836 */ /* 0x000fca0000000000 */
[----:B------:R-:W-:Y:S01]  /*4ee0*/  ISETP.GE.AND P6, PT, R14, UR4, PT ;  /* 0x000000040e007c0c */ /* 0x000fe2000bfc6270 */
[----:B---3--:R1:W-:-:S12]  /*4ef0*/  @!P5 ST.E.128 desc[UR40][R8.64], R4 ;  /* 0x000000040800d985 */ /* 0x0083d8000c101d28 */
[----:B------:R-:W3:Y:S01]  /*4f00*/  @!P6 LDS.128 R4, [R13+0xa400] ;  /* 0x00a400000d04e984 */ /* 0x000ee20000000c00 */
[----:B------:R-:W-:Y:S02]  /*4f10*/  IADD3 R14, R16, 0x160, RZ ;  /* 0x00000160100e7810 */ /* 0x000fe40007ffe0ff */
[----:B-1----:R-:W-:-:S05]  /*4f20*/  @!P6 LEA R8, P5, R217, R11, 0x1 ;  /* 0x0000000bd908e211 */ /* 0x002fca00078a08ff */
[----:B------:R-:W-:Y:S01]  /*4f30*/  @!P6 IMAD.X R9, R10, 0x1, R54, P5 ;  /* 0x000000010a09e824 */ /* 0x000fe200028e0636 */
[----:B------:R-:W-:-:S04]  /*4f40*/  ISETP.GE.AND P5, PT, R14, UR4, PT ;  /* 0x000000040e007c0c */ /* 0x000fc8000bfa6270 */
[----:B---3--:R1:W-:Y:S09]  /*4f50*/  @!P6 ST.E.128 desc[UR40][R8.64], R4 ;  /* 0x000000040800e985 */ /* 0x0083f2000c101d28 */
[----:B------:R-:W3:Y:S01]  /*4f60*/  @!P5 LDS.128 R4, [R12+0xa400] ;  /* 0x00a400000c04d984 */ /* 0x000ee20000000c00 */
[----:B------:R-:W-:Y:S01]  /*4f70*/  VIADD R14, R16, 0x180 ;  /* 0x00000180100e7836 */ /* 0x000fe20000000000 */
        /* <DEDUP_REMOVED lines=13> */
[----:B--2---:R-:W-:Y:S01]  /*5050*/  @!P5 IMAD.X R9, R10, 0x1, R25, P6 ;  /* 0x000000010a09d824 */ /* 0x004fe200030e0619 */
[----:B------:R-:W-:-:S04]  /*5060*/  ISETP.GE.AND P6, PT, R14, UR4, PT ;  /* 0x000000040e007c0c */ /* 0x000fc8000bfc6270 */
[----:B---3--:R1:W-:Y:S09]  /*5070*/  @!P5 ST.E.128 desc[UR40][R8.64], R4 ;  /* 0x000000040800d985 */ /* 0x0083f2000c101d28 */
[----:B------:R-:W2:Y:S01]  /*5080*/  @!P6 LDS.128 R4, [R13+0xe400] ;  /* 0x00e400000d04e984 */ /* 0x000ea20000000c00 */
[----:B------:R-:W-:Y:S01]  /*5090*/  VIADD R14, R16, 0x1e0 ;  /* 0x000001e0100e7836 */ /* 0x000fe20000000000 */
[----:B-1----:R-:W-:-:S05]  /*50a0*/  @!P6 LEA R8, P5, R212, R11, 0x1 ;  /* 0x0000000bd408e211 */ /* 0x002fca00078a08ff */
[----:B-----5:R-:W-:Y:S01]  /*50b0*/  @!P6 IMAD.X R9, R10, 0x1, R24, P5 ;  /* 0x000000010a09e824 */ /* 0x020fe200028e0618 */
[----:B------:R-:W-:-:S04]  /*50c0*/  ISETP.GE.AND P5, PT, R14, UR4, PT ;  /* 0x000000040e007c0c */ /* 0x000fc8000bfa6270 */
[----:B--2---:R1:W-:Y:S09]  /*50d0*/  @!P6 ST.E.128 desc[UR40][R8.64], R4 ;  /* 0x000000040800e985 */ /* 0x0043f2000c101d28 */
[----:B------:R-:W2:Y:S01]  /*50e0*/  @!P5 LDS.128 R4, [R12+0xe400] ;  /* 0x00e400000c04d984 */ /* 0x000ea20000000c00 */
[----:B-1----:R-:W-:-:S05]  /*50f0*/  @!P5 LEA R8, P6, R211, R11, 0x1 ;  /* 0x0000000bd308d211 */ /* 0x002fca00078c08ff */
[----:B----4-:R-:W-:-:S05]  /*5100*/  @!P5 IMAD.X R9, R10, 0x1, R15, P6 ;  /* 0x000000010a09d824 */ /* 0x010fca00030e060f */
[----:B--2---:R1:W-:Y:S03]  /*5110*/  @!P5 ST.E.128 desc[UR40][R8.64], R4 ;  /* 0x000000040800d985 */ /* 0x0043e6000c101d28 */
.L_x_4717:
[----:B------:R-:W-:Y:S05]  /*5120*/  BSYNC B0 ;  /* 0x0000000000007941 */ /* 0x000fea0003800000 */
.L_x_4716:
[----:B------:R-:W-:Y:S01]  /*5130*/  @!PT LDS RZ, [RZ] ;  /* 0x00000000fffff984 */ /* 0x000fe20000000800 */
[----:B------:R-:W-:Y:S01]  /*5140*/  @!PT LDS RZ, [RZ] ;  /* 0x00000000fffff984 */ /* 0x000fe20000000800 */
[----:B------:R-:W-:Y:S01]  /*5150*/  @!PT LDS RZ, [RZ] ;  /* 0x00000000fffff984 */ /* 0x000fe20000000800 */
[----:B------:R-:W-:Y:S01]  /*5160*/  @!PT LDS RZ, [RZ] ;  /* 0x00000000fffff984 */ /* 0x000fe20000000800 */
[----:B------:R5:W-:Y:S06]  /*5170*/  MEMBAR.ALL.CTA ;  /* 0x0000000000007992 */ /* 0x000bec0000008000 */
[----:B-----5:R-:W5:Y:S01]  /*5180*/  FENCE.VIEW.ASYNC.S ;  /* 0x00000000000073c6 */ /* 0x020f620000000000 */
[----:B------:R-:W-:Y:S02]  /*5190*/  VIADD R184, R184, 0x1 ;  /* 0x00000001b8b87836 */ /* 0x000fe40000000000 */
[----:B0-2---:R-:W-:Y:S01]  /*51a0*/  @!P0 VIADD R60, R60, 0x28cc0 ;  /* 0x00028cc03c3c8836 */ /* 0x005fe20000000000 */
        /* <DEDUP_REMOVED lines=9> */
.L_x_4681:
[----:B------:R-:W2:Y:S01]  /*5240*/  LDL R4, [R1+0x60] ;  /* 0x0000600001047983 */ /* 0x000ea20000100800 */
[----:B------:R-:W-:Y:S01]  /*5250*/  BSSY B0, `(.L_x_4719) ;  /* 0x0000005000007945 */ /* 0x000fe20003800000 */
[----:B--2---:R-:W-:-:S03]  /*5260*/  ISETP.NE.AND P1, PT, R4, 0x1, PT ;  /* 0x000000010400780c */ /* 0x004fc60003f25270 */
[----:B------:R-:W-:Y:S10]  /*5270*/  @P0 BRA `(.L_x_4720) ;  /* 0x0000000000080947 */ /* 0x000ff40003800000 */
[----:B------:R-:W1:Y:S02]  /*5280*/  FENCE.VIEW.ASYNC.G ;  /* 0x00000000000073c6 */ /* 0x000e640000000100 */
[----:B-1----:R-:W-:Y:S06]  /*5290*/  BAR.ARV 0xc, 0x180 ;  /* 0x0306000000007b1d */ /* 0x002fec0000002000 */
.L_x_4720:
[----:B------:R-:W-:Y:S05]  /*52a0*/  BSYNC B0 ;  /* 0x0000000000007941 */ /* 0x000fea0003800000 */
.L_x_4719:
[----:B------:R-:W-:Y:S04]  /*52b0*/  BSSY B7, `(.L_x_4721) ;  /* 0x0000c1f000077945 */ /* 0x000fe80003800000 */
[----:B------:R-:W-:Y:S05]  /*52c0*/  @!P1 BRA `(.L_x_4722) ;  /* 0x00000020006c9947 */ /* 0x000fea0003800000 */
[----:B------:R-:W1:Y:S01]  /*52d0*/  LDC R0, c[0x0][0x448] ;  /* 0x00011200ff007b82 */ /* 0x000e620000000800 */
[----:B------:R-:W-:Y:S01]  /*52e0*/  IADD3 R3, R199, 0x3f, RZ ;  /* 0x0000003fc7037810 */ /* 0x000fe20007ffe0ff */
[----:B------:R-:W-:Y:S01]  /*52f0*/  BSSY B0, `(.L_x_4723) ;  /* 0x000002c000007945 */ /* 0x000fe20003800000 */
[----:B-1----:R-:W-:-:S13]  /*5300*/  ISETP.NE.AND P0, PT, R0, 0x1, PT ;  /* 0x000000010000780c */ /* 0x002fda0003f05270 */
[----:B------:R-:W1:Y:S08]  /*5310*/  @P0 LDC R0, c[0x0][0x44c] ;  /* 0x00011300ff000b82 */ /* 0x000e700000000800 */
[----:B------:R-:W2:Y:S01]  /*5320*/  @P0 LDC R5, c[0x0][0x450] ;  /* 0x00011400ff050b82 */ /* 0x000ea20000000800 */
[----:B-1----:R-:W-:-:S05]  /*5330*/  @P0 IMAD.HI.U32 R0, R3, R0, RZ ;  /* 0x0000000003000227 */ /* 0x002fca00078e00ff */
[----:B--2---:R-:W-:-:S05]  /*5340*/  @P0 SHF.R.U32.HI R3, RZ, R5, R0 ;  /* 0x00000005ff030219 */ /* 0x004fca0000011600 */
[----:B------:R-:W-:-:S05]  /*5350*/  IMAD.IADD R3, R38, 0x1, R3 ;  /* 0x0000000126037824 */ /* 0x000fca00078e0203 */
[----:B------:R-:W-:-:S04]  /*5360*/  SHF.R.S32.HI R0, RZ, 0x1f, R3 ;  /* 0x0000001fff007819 */ /* 0x000fc80000011403 */
[----:B------:R-:W-:Y:S01]  /*5370*/  LEA.HI R0, R0, R3, RZ, 0x6 ;  /* 0x0000000300007211 */ /* 0x000fe200078f30ff */
[----:B------:R-:W-:-:S03]  /*5380*/  IMAD.MOV.U32 R3, RZ, RZ, RZ ;  /* 0x000000ffff037224 */ /* 0x000fc600078e00ff */
[----:B------:R-:W-:-:S04]  /*5390*/  SHF.R.S32.HI R0, RZ, 0x6, R0 ;  /* 0x00000006ff007819 */ /* 0x000fc80000011400 */
[----:B------:R-:W-:-:S04]  /*53a0*/  VIMNMX R37, R37, R0, PT ;  /* 0x0000000025257248 */ /* 0x000fc80003fe0100 */
[----:B------:R-:W-:-:S13]  /*53b0*/  ISETP.GE.AND P0, PT, R37, 0x1, PT ;  /* 0x000000012500780c */ /* 0x000fda0003f06270 */
[----:B------:R-:W-:Y:S05]  /*53c0*/  @!P0 BRA `(.L_x_4724) ;  /* 0x0000000000788947 */ /* 0x000fea0003800000 */
[----:B------:R-:W2:Y:S01]  /*53d0*/  LDL R4, [R1+0x3c] ;  /* 0x00003c0001047983 */ /* 0x000ea20000100800 */
[----:B------:R-:W-:Y:S01]  /*53e0*/  ULDC UR4, c[0x0][0x9f0] ;  /* 0x00027c0000047ab9 */ /* 0x000fe20000000800 */
[----:B--2---:R-:W-:-:S04]  /*53f0*/  ISETP.NE.AND P0, PT, R4, RZ, PT ;  /* 0x000000ff0400720c */ /* 0x004fc80003f05270 */
[----:B------:R-:W-:-:S04]  /*5400*/  SEL R9, R4, UR4, P0 ;  /* 0x0000000404097c07 */ /* 0x000fc80008000000 */
[-C--:B------:R-:W-:Y:S02]  /*5410*/  IABS R6, R9.reuse ;  /* 0x0000000900067213 */ /* 0x080fe40000000000 */
[----:B------:R-:W-:Y:S02]  /*5420*/  IADD3 R0, R9, -0x1, R37 ;  /* 0xffffffff09007810 */ /* 0x000fe40007ffe025 */
[----:B------:R-:W1:Y:S01]  /*5430*/  I2F.RP R3, R6 ;  /* 0x0000000600037306 */ /* 0x000e620000209400 */
[-C--:B----4-:R-:W-:Y:S02]  /*5440*/  IABS R10, R9.reuse ;  /* 0x00000009000a7213 */ /* 0x090fe40000000000 */
[----:B------:R-:W-:Y:S02]  /*5450*/  IABS R8, R0 ;  /* 0x0000000000087213 */ /* 0x000fe40000000000 */
[----:B------:R-:W-:-:S04]  /*5460*/  LOP3.LUT R0, R0, R9, RZ, 0x3c, !PT ;  /* 0x0000000900007212 */ /* 0x000fc800078e3cff */
[----:B------:R-:W-:Y:S01]  /*5470*/  ISETP.GE.AND P2, PT, R0, RZ, PT ;  /* 0x000000ff0000720c */ /* 0x000fe20003f46270 */
[----:B-1----:R-:W1:Y:S02]  /*5480*/  MUFU.RCP R3, R3 ;  /* 0x0000000300037308 */ /* 0x002e640000001000 */
[----:B-1----:R-:W-:Y:S02]  /*5490*/  VIADD R4, R3, 0xffffffe ;  /* 0x0ffffffe03047836 */ /* 0x002fe40000000000 */
[----:B------:R-:W-:-:S04]  /*54a0*/  IMAD.MOV R3, RZ, RZ, -R10 ;  /* 0x000000ffff037224 */ /* 0x000fc800078e0a0a */
[----:B------:R1:W2:Y:S02]  /*54b0*/  F2I.FTZ.U32.TRUNC.NTZ R5, R4 ;  /* 0x0000000400057305 */ /* 0x0002a4000021f000 */
[----:B-1----:R-:W-:Y:S02]  /*54c0*/  IMAD.MOV.U32 R4, RZ, RZ, RZ ;  /* 0x000000ffff047224 */ /* 0x002fe400078e00ff */
[----:B--2---:R-:W-:-:S04]  /*54d0*/  IMAD.MOV R7, RZ, RZ, -R5 ;  /* 0x000000ffff077224 */ /* 0x004fc800078e0a05 */
        /* <DEDUP_REMOVED lines=13> */
.L_x_4724:
[----:B------:R-:W-:Y:S05]  /*55b0*/  BSYNC B0 ;  /* 0x0000000000007941 */ /* 0x000fea0003800000 */
.L_x_4723:
        /* <DEDUP_REMOVED lines=48> */
[----:B0-----:R-:W-:-:S02]  /*58c0*/  CS2R R60, SRZ ;  /* 0x00000000003c7805 */ /* 0x001fc4000001ff00 */
        /* <DEDUP_REMOVED lines=17> */
[----:B--2---:R-:W-:-:S05]  /*59e0*/  IMAD R0, R0, R3, RZ ;  /* 0x0000000300007224 */ /* 0x004fca00078e02ff */
[----:B------:R-:W-:Y:S02]  /*59f0*/  VIADDMNMX R3, R0, R3, R37, PT ;  /* 0x0000000300037246 */ /* 0x000fe40003800125 */
[----:B------:R-:W-:Y:S02]  /*5a00*/  CS2R R36, SRZ ;  /* 0x0000000000247805 */ /* 0x000fe4000001ff00 */
[----:B------:R-:W-:-:S13]  /*5a10*/  ISETP.GT.AND P1, PT, R3, R0, PT ;  /* 0x000000000300720c */ /* 0x000fda0003f24270 */
[----:B------:R-:W-:Y:S05]  /*5a20*/  @!P1 BRA `(.L_x_4725) ;  /* 0x000000b8009c9947 */ /* 0x000fea0003800000 */
[----:B------:R-:W2:Y:S01]  /*5a30*/  LDL R4, [R1+0x58] ;  /* 0x0000580001047983 */ /* 0x000ea20000100800 */
[----:B------:R-:W-:-:S03]  /*5a40*/  ISETP.NE.AND P0, PT, R186, 0x3, PT ;  /* 0x00000003ba00780c */ /* 0x000fc60003f05270 */
[----:B--2---:R-:W0:Y:S02]  /*5a50*/  SHFL.IDX PT, R4, R4, RZ, 0x1f ;  /* 0x00001fff04047589 */ /* 0x004e2400000e0000 */
[----:B0-----:R-:W-:-:S04]  /*5a60*/  LEA.HI R5, R4, R4, RZ, 0x1 ;  /* 0x0000000404057211 */ /* 0x001fc800078f08ff */
[----:B------:R-:W-:-:S05]  /*5a70*/  LOP3.LUT R5, R5, 0x1fffe, RZ, 0xc0, !PT ;  /* 0x0001fffe05057812 */ /* 0x000fca00078ec0ff */
[----:B------:R-:W-:-:S05]  /*5a80*/  IMAD.IADD R5, R4, 0x1, -R5 ;  /* 0x0000000104057824 */ /* 0x000fca00078e0a05 */
[----:B------:R-:W-:-:S05]  /*5a90*/  LEA R5, R5, R2, 0xf ;  /* 0x0000000205057211 */ /* 0x000fca00078e78ff */
[----:B------:R-:W-:-:S05]  /*5aa0*/  VIADD R5, R5, 0x400 ;  /* 0x0000040005057836 */ /* 0x000fca0000000000 */
[----:B------:R-:W-:-:S04]  /*5ab0*/  SHF.R.U32.HI R5, RZ, 0x4, R5 ;  /* 0x00000004ff057819 */ /* 0x000fc80000011605 */
[----:B------:R-:W-:-:S04]  /*5ac0*/  LOP3.LUT R5, R5, 0x3fff, RZ, 0xc0, !PT ;  /* 0x00003fff05057812 */ /* 0x000fc800078ec0ff */
[----:B------:R-:W-:Y:S01]  /*5ad0*/  LOP3.LUT R20, R5, 0x2000000, RZ, 0xfc, !PT ;  /* 0x0200000005147812 */ /* 0x000fe200078efcff */
[----:B------:R-:W-:Y:S06]  /*5ae0*/  @!P0 BRA `(.L_x_4726) ;  /* 0x0000000000048947 */ /* 0x000fec0003800000 */
[----:B------:R-:W-:Y:S01]  /*5af0*/  BPT.TRAP 0x1 ;  /* 0x000000040000795c */ /* 0x000fe20000300000 */
.L_x_4726:
        /* <DEDUP_REMOVED lines=11> */
.L_x_4979:
[----:B------:R-:W-:Y:S05]  /*5bb0*/  BSYNC B0 ;  /* 0x0000000000007941 */ /* 0x000fea0003800000 */
.L_x_4727:
[----:B------:R-:W-:Y:S01]  /*5bc0*/  BAR.SYNC.DEFER_BLOCKING 0xe, 0x100 ;  /* 0x0384000000007b1d */ /* 0x000fe20000010000 */
[----:B0-----:R-:W-:Y:S01]  /*5bd0*/  IMAD.MOV.U32 R5, RZ, RZ, 0x40000040 ;  /* 0x40000040ff057424 */ /* 0x001fe200078e00ff */
[C---:B------:R-:W-:Y:S01]  /*5be0*/  R2UR UR6, R6.reuse ;  /* 0x00000000060672ca */ /* 0x040fe200000e0000 */
[----:B------:R-:W-:Y:S01]  /*5bf0*/  IMAD.MOV.U32 R11, RZ, RZ, 0x40000040 ;  /* 0x40000040ff0b7424 */ /* 0x000fe200078e00ff */
[----:B------:R-:W-:Y:S01]  /*5c00*/  R2UR UR7, R7 ;  /* 0x00000000070772ca */ /* 0x000fe200000e0000 */
[----:B----4-:R-:W-:Y:S01]  /*5c10*/  VIADD R10, R6, 0x100 ;  /* 0x00000100060a7836 */ /* 0x010fe20000000000 */
        /* <DEDUP_REMOVED lines=8> */
[----:B------:R-:W-:Y:S01]  /*5ca0*/  IADD3 R10, R4, 0x2, RZ ;  /* 0x00000002040a7810 */ /* 0x000fe20007ffe0ff */
[----:B------:R-:W-:Y:S01]  /*5cb0*/  IMAD.MOV.U32 R7, RZ, RZ, 0x40000040 ;  /* 0x40000040ff077424 */ /* 0x000fe200078e00ff */
[----:B------:R-:W-:Y:S01]  /*5cc0*/  R2UR UR10, R8 ;  /* 0x00000000080a72ca */ /* 0x000fe200000e0000 */
[----:B------:R-:W-:Y:S01]  /*5cd0*/  VIADD R8, R4, 0x4 ;  /* 0x0000000404087836 */ /* 0x000fe20000000000 */
[----:B------:R-:W-:Y:S01]  /*5ce0*/  R2UR UR11, R9 ;  /* 0x00000000090b72ca */ /* 0x000fe200000e0000 */
[----:B------:R-:W-:Y:S01]  /*5cf0*/  IMAD.MOV.U32 R9, RZ, RZ, 0x40000040 ;  /* 0x40000040ff097424 */ /* 0x000fe200078e00ff */
        /* <DEDUP_REMOVED lines=28> */
.L_x_4729:
[----:B------:R-:W-:Y:S01]  /*5ec0*/  VIADD R3, R3, 0xfffffffe ;  /* 0xfffffffe03037836 */ /* 0x000fe20000000000 */
[----:B------:R-:W-:Y:S01]  /*5ed0*/  BSSY B0, `(.L_x_4730) ;  /* 0x00000cc000007945 */ /* 0x000fe20003800000 */
[----:B------:R-:W-:-:S03]  /*5ee0*/  VIADD R12, R12, 0x28c60 ;  /* 0x00028c600c0c7836 */ /* 0x000fc60000000000 */
[----:B------:R-:W-:Y:S02]  /*5ef0*/  ISETP.GE.AND P1, PT, R3, R0, PT ;  /* 0x000000000300720c */ /* 0x000fe40003f26270 */
[----:B------:R-:W-:-:S04]  /*5f00*/  PRMT R12, R190, 0x654, R12 ;  /* 0x00000654be0c7816 */ /* 0x000fc8000000000c */
[----:B------:R0:W-:Y:S07]  /*5f10*/  SYNCS.ARRIVE.TRANS64.RED.A1T0 RZ, [R12+URZ], RZ ;  /* 0x000000ff0cff79a7 */ /* 0x0001ee000810043f */
[----:B------:R-:W-:Y:S05]  /*5f20*/  @!P1 BRA `(.L_x_4731) ;  /* 0x0000000c00189947 */ /* 0x000fea0003800000 */
.L_x_4738:
        /* <DEDUP_REMOVED lines=142> */
.L_x_4732:
[----:B------:R-:W-:Y:S01]  /*6810*/  IMAD R21, R19, 0x8, R2 ;  /* 0x0000000813157824 */ /* 0x000fe200078e0202 */
[----:B------:R-:W-:-:S04]  /*6820*/  SHF.L.U32 R12, R22, 0x1f, RZ ;  /* 0x0000001f160c7819 */ /* 0x000fc800000006ff */
[----:B------:R0:W1:Y:S01]  /*6830*/  SYNCS.PHASECHK.TRANS64.TRYWAIT P1, [R21+URZ+0x28c50], R12 ;  /* 0x028c500c150075a7 */ /* 0x000062000802017f */
[----:B------:R-:W-:Y:S05]  /*6840*/  @!P0 BRA `(.L_x_4733) ;  /* 0x0000000000048947 */ /* 0x000fea0003800000 */
[----:B------:R-:W-:Y:S01]  /*6850*/  BPT.TRAP 0x1 ;  /* 0x000000040000795c */ /* 0x000fe20000300000 */
.L_x_4733:
[----:B------:R-:W-:Y:S04]  /*6860*/  BSSY B1, `(.L_x_4734) ;  /* 0x0000004000017945 */ /* 0x000fe80003800000 */
[----:B-1----:R-:W-:Y:S05]  /*6870*/  @P1 BRA `(.L_x_4735) ;  /* 0x0000000000081947 */ /* 0x002fea0003800000 */
[----:B------:R-:W1:Y:S02]  /*6880*/  SYNCS.PHASECHK.TRANS64.TRYWAIT P1, [R21+URZ+0x28c50], R12 ;  /* 0x028c500c150075a7 */ /* 0x000e64000802017f */
[----:B-1----:R-:W-:Y:S05]  /*6890*/  @!P1 BRA `(.L_x_4736) ;  /* 0x0000018000e89947 */ /* 0x002fea0003800000 */
.L_x_4735:
[----:B------:R-:W-:Y:S05]  /*68a0*/  BSYNC B1 ;  /* 0x0000000000017941 */ /* 0x000fea0003800000 */
.L_x_4734:
[----:B------:R-:W-:Y:S01]  /*68b0*/  IMAD.MOV.U32 R13, RZ, RZ, 0x40000040 ;  /* 0x40000040ff0d7424 */ /* 0x000fe200078e00ff */
[----:B01----:R-:W-:Y:S01]  /*68c0*/  LEA R12, R19, R20, 0xc ;  /* 0x00000014130c7211 */ /* 0x003fe200078e60ff */
[----:B------:R-:W-:Y:S01]  /*68d0*/  WARPGROUP.ARRIVE ;  /* 0x00000000000079c5 */ /* 0x000fe20000000000 */
[----:B------:R-:W-:Y:S01]  /*68e0*/  R2UR UR4, R4 ;  /* 0x00000000040472ca */ /* 0x000fe200000e0000 */
[----:B------:R-:W-:Y:S01]  /*68f0*/  IMAD.MOV.U32 R15, RZ, RZ, 0x40000040 ;  /* 0x40000040ff0f7424 */ /* 0x000fe200078e00ff */
[C---:B------:R-:W-:Y:S01]  /*6900*/  R2UR UR6, R12.reuse ;  /* 0x000000000c0672ca */ /* 0x040fe200000e0000 */
[----:B------:R-:W-:Y:S01]  /*6910*/  VIADD R14, R12, 0x80 ;  /* 0x000000800c0e7836 */ /* 0x000fe20000000000 */
[----:B------:R-:W-:Y:S01]  /*6920*/  R2UR UR7, R13 ;  /* 0x000000000d0772ca */ /* 0x000fe200000e0000 */
[----:B------:R-:W-:Y:S01]  /*6930*/  IMAD.MOV.U32 R13, RZ, RZ, 0x40000040 ;  /* 0x40000040ff0d7424 */ /* 0x000fe200078e00ff */
[----:B------:R-:W-:-:S13]  /*6940*/  R2UR UR5, R5 ;  /* 0x00000000050572ca */ /* 0x000fda00000e0000 */
        /* <DEDUP_REMOVED lines=32> */
.L_x_4737:
[----:B------:R-:W-:-:S05]  /*6b50*/  VIADD R21, R21, 0x28c60 ;  /* 0x00028c6015157836 */ /* 0x000fca0000000000 */
[----:B------:R-:W-:-:S04]  /*6b60*/  PRMT R21, R190, 0x654, R21 ;  /* 0x00000654be157816 */ /* 0x000fc80000000015 */
[----:B------:R1:W-:Y:S01]  /*6b70*/  SYNCS.ARRIVE.TRANS64.RED.A1T0 RZ, [R21+URZ], RZ ;  /* 0x000000ff15ff79a7 */ /* 0x0003e2000810043f */
[----:B------:R-:W-:Y:S05]  /*6b80*/  @P2 BRA `(.L_x_4738) ;  /* 0xfffffff000e82947 */ /* 0x000fea000383ffff */
.L_x_4731:
[----:B------:R-:W-:Y:S05]  /*6b90*/  BSYNC B0 ;  /* 0x0000000000007941 */ /* 0x000fea0003800000 */
.L_x_4730:
        /* <DEDUP_REMOVED lines=142> */
.L_x_4722:
[----:B------:R-:W1:Y:S01]  /*7480*/  LDC R0, c[0x0][0x448] ;  /* 0x00011200ff007b82 */ /* 0x000e620000000800 */
[----:B------:R-:W-:Y:S01]  /*7490*/  VIADD R3, R199, 0x3f ;  /* 0x0000003fc7037836 */ /* 0x000fe20000000000 */
[----:B------:R-:W-:Y:S01]  /*74a0*/  BSSY B0, `(.L_x_4739) ;  /* 0x000002c000007945 */ /* 0x000fe20003800000 */
[----:B------:R-:W-:Y:S01]  /*74b0*/  IMAD.MOV.U32 R208, RZ, RZ, RZ ;  /* 0x000000ffffd07224 */ /* 0x000fe200078e00ff */
[----:B-1----:R-:W-:-:S13]  /*74c0*/  ISETP.NE.AND P0, PT, R0, 0x1, PT ;  /* 0x000000010000780c */ /* 0x002fda0003f05270 */
[----:B------:R-:W1:Y:S08]  /*74d0*/  @P0 LDC R0, c[0x0][0x44c] ;  /* 0x00011300ff000b82 */ /* 0x000e700000000800 */
[----:B------:R-:W2:Y:S01]  /*74e0*/  @P0 LDC R5, c[0x0][0x450] ;  /* 0x00011400ff050b82 */ /* 0x000ea20000000800 */
[----:B-1----:R-:W-:-:S05]  /*74f0*/  @P0 IMAD.HI.U32 R0, R3, R0, RZ ;  /* 0x0000000003000227 */ /* 0x002fca00078e00ff */
[----:B--2---:R-:W-:-:S04]  /*7500*/  @P0 SHF.R.U32.HI R3, RZ, R5, R0 ;  /* 0x00000005ff030219 */ /* 0x004fc80000011600 */
[----:B------:R-:W-:-:S04]  /*7510*/  IADD3 R3, R38, R3, RZ ;  /* 0x0000000326037210 */ /* 0x000fc80007ffe0ff */
[----:B------:R-:W-:-:S04]  /*7520*/  SHF.R.S32.HI R0, RZ, 0x1f, R3 ;  /* 0x0000001fff007819 */ /* 0x000fc80000011403 */
[----:B------:R-:W-:-:S04]  /*7530*/  LEA.HI R0, R0, R3, RZ, 0x6 ;  /* 0x0000000300007211 */ /* 0x000fc800078f30ff */
        /* <DEDUP_REMOVED lines=34> */
.L_x_4740:
[----:B------:R-:W-:Y:S05]  /*7760*/  BSYNC B0 ;  /* 0x0000000000007941 */ /* 0x000fea0003800000 */
.L_x_4739:
        /* <DEDUP_REMOVED lines=93> */
[----:B----4-:R-:W-:Y:S02]  /*7d40*/  IMAD.U32 R10, RZ, RZ, UR4 ;  /* 0x00000004ff0a7e24 */ /* 0x010fe4000f8e00ff */
[----:B------:R-:W-:Y:S02]  /*7d50*/  IMAD.U32 R11, RZ, RZ, UR5 ;  /* 0x00000005ff0b7e24 */ /* 0x000fe4000f8e00ff */
[----:B------:R-:W-:Y:S02]  /*7d60*/  IMAD.MOV.U32 R8, RZ, RZ, 0x70 ;  /* 0x00000070ff087424 */ /* 0x000fe400078e00ff */
[----:B------:R-:W-:Y:S02]  /*7d70*/  IMAD.MOV.U32 R12, RZ, RZ, 0x1 ;  /* 0x00000001ff0c7424 */ /* 0x000fe400078e00ff */
[----:B------:R-:W-:-:S07]  /*7d80*/  IMAD.MOV.U32 R13, RZ, RZ, RZ ;  /* 0x000000ffff0d7224 */ /* 0x000fce00078e00ff */
[----:B------:R-:W-:-:S07]  /*7d90*/  LEPC R20, `(.L_x_4742) ;  /* 0x000000001014794e */ /* 0x000fce0000000000 */
[----:B0----5:R-:W-:Y:S05]  /*7da0*/  CALL.ABS.NOINC R14 ;  /* 0x000000000e007343 */ /* 0x021fea0003c00000 */
.L_x_4742:
[----:B------:R-:W-:Y:S05]  /*7db0*/  BSYNC B6 ;  /* 0x0000000000067941 */ /* 0x000fea0003800000 */
.L_x_4741:
        /* <DEDUP_REMOVED lines=13> */
.L_x_4746:
[----:B-1----:R1:W2:Y:S02]  /*7e90*/  SYNCS.PHASECHK.TRANS64.TRYWAIT P0, [R2+URZ+0x28c00], R3 ;  /* 0x028c0003020075a7 */ /* 0x0022a4000800017f */
[----:B--2---:R-:W-:Y:S05]  /*7ea0*/  @!P0 NANOSLEEP.SYNCS 0x989680 ;  /* 0x009896800000895d */ /* 0x004fea0003900000 */
[----:B------:R-:W2:Y:S02]  /*7eb0*/  @!P0 SYNCS.PHASECHK.TRANS64 P0, [R2+URZ+0x28c00], R3 ;  /* 0x028c0003020085a7 */ /* 0x000ea4000800007f */
[----:B--2---:R-:W-:Y:S05]  /*7ec0*/  @!P0 BRA `(.L_x_4746) ;  /* 0xfffffffc00f08947 */ /* 0x004fea000383ffff */
.L_x_4745:
[----:B------:R-:W-:Y:S05]  /*7ed0*/  BSYNC B0 ;  /* 0x0000000000007941 */ /* 0x000fea0003800000 */
.L_x_4744:
[----:B------:R-:W-:Y:S05]  /*7ee0*/  BRA `(.L_x_4747) ;  /* 0x0000002c00347947 */ /* 0x000fea0003800000 */
.L_x_4743:
        /* <DEDUP_REMOVED lines=11> */
[----:B------:R-:W-:Y:S01]  /*7fa0*/  IMAD.WIDE.U32 R152, R152, UR6, RZ ;  /* 0x0000000698987c25 */ /* 0x000fe2000f8e00ff */
[----:B------:R-:W-:-:S03]  /*7fb0*/  IADD3 R27, R3, R25, RZ ;  /* 0x00000019031b7210 */ /* 0x000fc60007ffe0ff */
        /* <DEDUP_REMOVED lines=18> */
.L_x_4749:
[----:B------:R-:W-:Y:S05]  /*80e0*/  BSYNC B6 ;  /* 0x0000000000067941 */ /* 0x000fea0003800000 */
.L_x_4748:
[----:B------:R-:W-:Y:S01]  /*80f0*/  ULDC.U8 UR4, c[0x0][0x410] ;  /* 0x0001040000047ab9 */ /* 0x000fe20000000000 */
[----:B------:R-:W-:Y:S01]  /*8100*/  BSSY B0, `(.L_x_4750) ;  /* 0x00002a3000007945 */ /* 0x000fe20003800000 */
[----:B------:R-:W-:Y:S01]  /*8110*/  ISETP.NE.AND P0, PT, RZ, UR4, PT ;  /* 0x00000004ff007c0c */ /* 0x000fe2000bf05270 */
[----:B------:R-:W-:-:S12]  /*8120*/  IMAD.IADD R35, R187, 0x1, R199 ;  /* 0x00000001bb237824 */ /* 0x000fd800078e02c7 */
[----:B------:R-:W-:Y:S05]  /*8130*/  @!P0 BRA `(.L_x_4751) ;  /* 0x0000001400708947 */ /* 0x000fea0003800000 */
[----:B------:R-:W0:Y:S01]  /*8140*/  LDC R5, c[0x0][0x448] ;  /* 0x00011200ff057b82 */ /* 0x000e220000000800 */
[----:B------:R-:W1:Y:S01]  /*8150*/  S2R R0, SR_TID.X ;  /* 0x0000000000007919 */ /* 0x000e620000002100 */
[----:B------:R-:W-:Y:S01]  /*8160*/  ULDC.64 UR4, c[0x0][0x3f8] ;  /* 0x0000fe0000047ab9 */ /* 0x000fe20000000a00 */
[----:B------:R-:W-:Y:S01]  /*8170*/  ULDC.64 UR6, c[0x0][0x408] ;  /* 0x0001020000067ab9 */ /* 0x000fe20000000a00 */
[----:B------:R-:W-:Y:S02]  /*8180*/  IMAD.MOV.U32 R25, RZ, RZ, R27 ;  /* 0x000000ffff197224 */ /* 0x000fe400078e001b */
[----:B------:R-:W-:Y:S01]  /*8190*/  IMAD.MOV.U32 R153, RZ, RZ, R29 ;  /* 0x000000ffff997224 */ /* 0x000fe200078e001d */
[----:B0-----:R-:W-:Y:S01]  /*81a0*/  ISETP.NE.AND P0, PT, R5, 0x1, PT ;  /* 0x000000010500780c */ /* 0x001fe20003f05270 */
[----:B-1----:R-:W-:-:S12]  /*81b0*/  VIADD R3, R0, 0xffffff80 ;  /* 0xffffff8000037836 */ /* 0x002fd80000000000 */
[----:B------:R-:W0:Y:S01]  /*81c0*/  @P0 LDC R0, c[0x0][0x44c] ;  /* 0x00011300ff000b82 */ /* 0x000e220000000800 */
[----:B------:R-:W-:-:S04]  /*81d0*/  SHF.R.S32.HI R4, RZ, 0x1f, R3 ;  /* 0x0000001fff047819 */ /* 0x000fc80000011403 */
[----:B------:R-:W-:-:S03]  /*81e0*/  LEA.HI R4, R4, R3, RZ, 0x2 ;  /* 0x0000000304047211 */ /* 0x000fc600078f10ff */
[----:B------:R-:W1:Y:S01]  /*81f0*/  @P0 LDC R7, c[0x0][0x450] ;  /* 0x00011400ff070b82 */ /* 0x000e620000000800 */
[----:B------:R-:W-:-:S04]  /*8200*/  LOP3.LUT R4, R4, 0xfffffffc, RZ, 0xc0, !PT ;  /* 0xfffffffc04047812 */ /* 0x000fc800078ec0ff */
[----:B------:R-:W-:-:S05]  /*8210*/  IADD3 R4, R3, -R4, RZ ;  /* 0x8000000403047210 */ /* 0x000fca0007ffe0ff */
[----:B------:R-:W-:-:S04]  /*8220*/  IMAD R3, R4, 0x20, R35 ;  /* 0x0000002004037824 */ /* 0x000fc800078e0223 */
        /* <DEDUP_REMOVED lines=23> */
.L_x_4985:
        /* <DEDUP_REMOVED lines=9> */
[----:B--2---:R-:W-:Y:S01]  /*8430*/  IMAD.MOV.U32 R4, RZ, RZ, R3 ;  /* 0x000000ffff047224 */ /* 0x004fe200078e0003 */
[----:B------:R-:W-:Y:S01]  /*8440*/  ISETP.GE.AND P2, PT, R188, UR4, PT ;  /* 0x00000004bc007c0c */ /* 0x000fe2000bf46270 */
[----:B-1----:R-:W-:Y:S01]  /*8450*/  IMAD.MOV.U32 R5, RZ, RZ, R0 ;  /* 0x000000ffff057224 */ /* 0x002fe200078e0000 */
[----:B------:R-:W-:Y:S02]  /*8460*/  ISETP.GE.AND P3, PT, R196, UR4, PT ;  /* 0x00000004c4007c0c */ /* 0x000fe4000bf66270 */
[----:B------:R-:W-:Y:S02]  /*8470*/  CS2R R28, SRZ ;  /* 0x00000000001c7805 */ /* 0x000fe4000001ff00 */
[----:B------:R-:W-:Y:S01]  /*8480*/  SHF.R.S32.HI R11, RZ, 0x1f, R196 ;  /* 0x0000001fff0b7819 */ /* 0x000fe200000114c4 */
[----:B---3--:R-:W-:-:S06]  /*8490*/  IMAD.MOV.U32 R9, RZ, RZ, R7 ;  /* 0x000000ffff097224 */ /* 0x008fcc00078e0007 */
[----:B------:R-:W-:Y:S02]  /*84a0*/  @!P2 IMAD.WIDE R4, R188, 0x2, R4 ;  /* 0x00000002bc04a825 */ /* 0x000fe400078e0204 */
[C---:B------:R-:W-:Y:S02]  /*84b0*/  @!P3 SHF.L.U64.HI R11, R196.reuse, 0x1, R11 ;  /* 0x00000001c40bb819 */ /* 0x040fe4000001020b */
[----:B------:R-:W-:Y:S01]  /*84c0*/  @!P3 IMAD.SHL.U32 R6, R196, 0x2, RZ ;  /* 0x00000002c406b824 */ /* 0x000fe200078e00ff */
[----:B------:R1:W5:Y:S01]  /*84d0*/  @!P2 LD.E.64 R28, desc[UR40][R4.64] ;  /* 0x00000028041ca980 */ /* 0x000362000c101b00 */
[----:B------:R-:W-:Y:S02]  /*84e0*/  CS2R R26, SRZ ;  /* 0x00000000001a7805 */ /* 0x000fe4000001ff00 */
[----:B------:R-:W-:Y:S02]  /*84f0*/  CS2R R20, SRZ ;  /* 0x0000000000147805 */ /* 0x000fe4000001ff00 */
[----:B------:R-:W-:-:S02]  /*8500*/  CS2R R24, SRZ ;  /* 0x0000000000187805 */ /* 0x000fc4000001ff00 */
[-C--:B-1----:R-:W-:Y:S02]  /*8510*/  @!P3 IADD3 R4, P0, R3, R6.reuse, RZ ;  /* 0x000000060304b210 */ /* 0x082fe40007f1e0ff */
[----:B----4-:R-:W-:Y:S01]  /*8520*/  @!P3 IADD3 R6, P1, R8, R6, RZ ;  /* 0x000000060806b210 */ /* 0x010fe20007f3e0ff */
[----:B------:R-:W-:-:S04]  /*8530*/  @!P2 IMAD.WIDE R8, R188, 0x2, R8 ;  /* 0x00000002bc08a825 */ /* 0x000fc800078e0208 */
[--C-:B------:R-:W-:Y:S01]  /*8540*/  @!P3 IMAD.X R5, R0, 0x1, R11.reuse, P0 ;  /* 0x000000010005b824 */ /* 0x100fe200000e060b */
[----:B------:R1:W5:Y:S01]  /*8550*/  @!P2 LD.E.64 R26, desc[UR40][R8.64] ;  /* 0x00000028081aa980 */ /* 0x000362000c101b00 */
[----:B------:R-:W-:-:S03]  /*8560*/  @!P3 IMAD.X R7, R7, 0x1, R11, P1 ;  /* 0x000000010707b824 */ /* 0x000fc600008e060b */
[----:B------:R1:W5:Y:S04]  /*8570*/  @!P3 LD.E.64 R20, desc[UR40][R4.64] ;  /* 0x000000280414b980 */ /* 0x000368000c101b00 */
[----:B------:R1:W5:Y:S02]  /*8580*/  @!P3 LD.E.64 R24, desc[UR40][R6.64] ;  /* 0x000000280618b980 */ /* 0x000364000c101b00 */
.L_x_4754:
[----:B------:R-:W-:Y:S05]  /*8590*/  BSYNC B1 ;  /* 0x0000000000017941 */ /* 0x000fea0003800000 */
.L_x_4753:
[----:B-1---5:R-:W-:Y:S01]  /*85a0*/  IMAD.MOV.U32 R0, RZ, RZ, R26 ;  /* 0x000000ffff007224 */ /* 0x022fe200078e001a */
[----:B--2---:R-:W-:Y:S01]  /*85b0*/  MOV R3, R27 ;  /* 0x0000001b00037202 */ /* 0x004fe20000000f00 */
[----:B------:R-:W-:Y:S01]  /*85c0*/  IMAD.MOV.U32 R4, RZ, RZ, R24 ;  /* 0x000000ffff047224 */ /* 0x000fe200078e0018 */
[----:B------:R-:W-:Y:S01]  /*85d0*/  UMOV UR4, 0xffffffff ;  /* 0xffffffff00047882 */ /* 0x000fe20000000000 */
[----:B------:R-:W-:Y:S01]  /*85e0*/  IMAD.MOV.U32 R5, RZ, RZ, R25 ;  /* 0x000000ffff057224 */ /* 0x000fe200078e0019 */
[----:B------:R-:W-:Y:S01]  /*85f0*/  PRMT R37, R0, 0x7610, R37 ;  /* 0x0000761000257816 */ /* 0x000fe20000000025 */
[----:B------:R-:W-:Y:S01]  /*8600*/  IMAD.MOV.U32 R0, RZ, RZ, R28 ;  /* 0x000000ffff007224 */ /* 0x000fe200078e001c */
[----:B------:R-:W-:Y:S01]  /*8610*/  PRMT R42, R3, 0x5410, R4 ;  /* 0x00005410032a7816 */ /* 0x000fe20000000004 */
[----:B------:R-:W-:Y:S01]  /*8620*/  IMAD.MOV.U32 R3, RZ, RZ, R29 ;  /* 0x000000ffff037224 */ /* 0x000fe200078e001d */
[----:B------:R-:W-:Y:S01]  /*8630*/  PRMT R43, R5, 0x7610, R43 ;  /* 0x00007610052b7816 */ /* 0x000fe2000000002b */
[----:B------:R-:W-:Y:S01]  /*8640*/  IMAD.MOV.U32 R4, RZ, RZ, R20 ;  /* 0x000000ffff047224 */ /* 0x000fe200078e0014 */
[----:B------:R-:W-:Y:S01]  /*8650*/  PRMT R37, R37, 0x5410, R0 ;  /* 0x0000541025257816 */ /* 0x000fe20000000000 */
[----:B------:R-:W-:Y:S01]  /*8660*/  IMAD.MOV.U32 R5, RZ, RZ, R21 ;  /* 0x000000ffff057224 */ /* 0x000fe200078e0015 */
[----:B------:R-:W-:-:S02]  /*8670*/  PRMT R43, R43, 0x5410, R3 ;  /* 0x000054102b2b7816 */ /* 0x000fc40000000003 */
[----:B----4-:R-:W-:Y:S02]  /*8680*/  CS2R R8, SRZ ;  /* 0x0000000000087805 */ /* 0x010fe4000001ff00 */
[----:B------:R-:W-:Y:S01]  /*8690*/  PRMT R44, R4, 0x5410, R5 ;  /* 0x00005410042c7816 */ /* 0x000fe20000000005 */
[----:B------:R-:W-:Y:S06]  /*86a0*/  BRA.DIV UR4, `(.L_x_4755) ;  /* 0x0000016604ec7947 */ /* 0x000fec000b800000 */
[----:B------:R1:W2:Y:S04]  /*86b0*/  SHFL.IDX PT, R0, R31, 0x1, 0x1c1f ;  /* 0x003c1f001f007f89 */ /* 0x0002a800000e0000 */
[----:B------:R1:W4:Y:S04]  /*86c0*/  SHFL.IDX PT, R3, R10, 0x1, 0x1c1f ;  /* 0x003c1f000a037f89 */ /* 0x00032800000e0000 */
[----:B---3--:R1:W3:Y:S04]  /*86d0*/  SHFL.IDX PT, R7, R152, 0x1, 0x1c1f ;  /* 0x003c1f0098077f89 */ /* 0x0082e800000e0000 */
[----:B0-----:R-:W0:Y:S02]  /*86e0*/  SHFL.IDX PT, R30, R30, 0x1, 0x1c1f ;  /* 0x003c1f001e1e7f89 */ /* 0x001e2400000e0000 */
.L_x_4991:
[----:B------:R-:W5:Y:S01]  /*86f0*/  LDL R5, [R1+0x50] ;  /* 0x0000500001057983 */ /* 0x000f620000100800 */
[----:B------:R-:W-:Y:S01]  /*8700*/  VIADD R35, R35, 0x20 ;  /* 0x0000002023237836 */ /* 0x000fe20000000000 */
[----:B------:R-:W-:Y:S01]  /*8710*/  BSSY B1, `(.L_x_4756) ;  /* 0x0000023000017945 */ /* 0x000fe20003800000 */
[----:B------:R-:W-:Y:S01]  /*8720*/  IMAD.SHL.U32 R34, R193, 0x40, RZ ;  /* 0x00000040c1227824 */ /* 0x000fe200078e00ff */
[----:B-1----:R-:W-:Y:S02]  /*8730*/  CS2R R10, SRZ ;  /* 0x00000000000a7805 */ /* 0x002fe4000001ff00 */
[----:B------:R-:W-:Y:S02]  /*8740*/  CS2R R14, SRZ ;  /* 0x00000000000e7805 */ /* 0x000fe4000001ff00 */
[----:B------:R-:W-:Y:S02]  /*8750*/  ISETP.GE.AND P0, PT, R35, R32, PT ;  /* 0x000000202300720c */ /* 0x000fe40003f06270 */
[----:B------:R-:W-:-:S02]  /*8760*/  CS2R R12, SRZ ;  /* 0x00000000000c7805 */ /* 0x000fc4000001ff00 */
[----:B-----5:R-:W-:-:S04]  /*8770*/  LEA.HI R4, R5, R5, RZ, 0x1 ;  /* 0x0000000505047211 */ /* 0x020fc800078f08ff */
[----:B------:R-:W-:-:S05]  /*8780*/  LOP3.LUT R4, R4, 0xfffffffe, RZ, 0xc0, !PT ;  /* 0xfffffffe04047812 */ /* 0x000fca00078ec0ff */
[----:B------:R-:W-:-:S05]  /*8790*/  IMAD.IADD R4, R5, 0x1, -R4 ;  /* 0x0000000105047824 */ /* 0x000fca00078e0a04 */
[----:B------:R-:W-:Y:S01]  /*87a0*/  SHF.L.U32 R35, R4, 0x1f, RZ ;  /* 0x0000001f04237819 */ /* 0x000fe200000006ff */
[----:B------:R-:W-:Y:S06]  /*87b0*/  @P0 BRA `(.L_x_4757) ;  /* 0x0000000000600947 */ /* 0x000fec0003800000 */
[----:B------:R-:W-:Y:S01]  /*87c0*/  ULDC UR4, c[0x0][0x3f4] ;  /* 0x0000fd0000047ab9 */ /* 0x000fe20000000800 */
[----:B----4-:R-:W-:Y:S01]  /*87d0*/  IMAD.MOV.U32 R4, RZ, RZ, R3 ;  /* 0x000000ffff047224 */ /* 0x010fe200078e0003 */
[----:B------:R-:W-:Y:S01]  /*87e0*/  ISETP.GE.AND P2, PT, R188, UR4, PT ;  /* 0x00000004bc007c0c */ /* 0x000fe2000bf46270 */
[----:B--2---:R-:W-:Y:S01]  /*87f0*/  IMAD.MOV.U32 R5, RZ, RZ, R0 ;  /* 0x000000ffff057224 */ /* 0x004fe200078e0000 */
[----:B------:R-:W-:Y:S02]  /*8800*/  ISETP.GE.AND P3, PT, R196, UR4, PT ;  /* 0x00000004c4007c0c */ /* 0x000fe4000bf66270 */
[----:B------:R-:W-:Y:S02]  /*8810*/  CS2R R14, SRZ ;  /* 0x00000000000e7805 */ /* 0x000fe4000001ff00 */
[----:B------:R-:W-:Y:S01]  /*8820*/  SHF.R.S32.HI R33, RZ, 0x1f, R196 ;  /* 0x0000001fff217819 */ /* 0x000fe200000114c4 */
[----:B---3--:R-:W-:Y:S01]  /*8830*/  IMAD.MOV.U32 R11, RZ, RZ, R7 ;  /* 0x000000ffff0b7224 */ /* 0x008fe200078e0007 */
[----:B0-----:R-:W-:-:S05]  /*8840*/  MOV R10, R30 ;  /* 0x0000001e000a7202 */ /* 0x001fca0000000f00 */
        /* <DEDUP_REMOVED lines=15> */
.L_x_4757:
[----:B------:R-:W-:Y:S05]  /*8940*/  BSYNC B1 ;  /* 0x0000000000017941 */ /* 0x000fea0003800000 */
.L_x_4756:
[----:B------:R-:W3:Y:S01]  /*8950*/  SYNCS.PHASECHK.TRANS64.TRYWAIT P0, [R2+URZ+0x28c00], R35 ;  /* 0x028c0023020075a7 */ /* 0x000ee2000800017f */
[----:B----4-:R-:W-:Y:S01]  /*8960*/  LOP3.LUT R3, R34, 0x1c0, RZ, 0xc0, !PT ;  /* 0x000001c022037812 */ /* 0x010fe200078ec0ff */
[----:B-1---5:R-:W-:Y:S01]  /*8970*/  IMAD.MOV.U32 R4, RZ, RZ, R8 ;  /* 0x000000ffff047224 */ /* 0x022fe200078e0008 */
[----:B0-----:R-:W-:Y:S01]  /*8980*/  VIADDMNMX R30, R32, -R199, 0x40, PT ;  /* 0x00000040201e7446 */ /* 0x001fe200038009c7 */
        /* <DEDUP_REMOVED lines=9> */
[----:B------:R-:W-:-:S02]  /*8a20*/  PRMT R31, R5, 0x7610, R31 ;  /* 0x00007610051f7816 */ /* 0x000fc4000000001f */
[----:B------:R-:W-:Y:S01]  /*8a30*/  PRMT R33, R4, 0x7610, R33 ;  /* 0x0000761004217816 */ /* 0x000fe20000000021 */
[----:B------:R-:W-:Y:S01]  /*8a40*/  IMAD R3, R206, 0x200, R3 ;  /* 0x00000200ce037824 */ /* 0x000fe200078e0203 */
[----:B------:R-:W-:Y:S01]  /*8a50*/  PRMT R45, R0, 0x5410, R6 ;  /* 0x00005410002d7816 */ /* 0x000fe20000000006 */
[----:B------:R-:W-:Y:S01]  /*8a60*/  IMAD.MOV.U32 R0, RZ, RZ, R15 ;  /* 0x000000ffff007224 */ /* 0x000fe200078e000f */
[----:B------:R-:W-:Y:S01]  /*8a70*/  LOP3.LUT P2, RZ, R193, 0x4, RZ, 0xc0, !PT ;  /* 0x00000004c1ff7812 */ /* 0x000fe2000784c0ff */
[----:B------:R-:W-:Y:S01]  /*8a80*/  IMAD.MOV.U32 R4, RZ, RZ, R12 ;  /* 0x000000ffff047224 */ /* 0x000fe200078e000c */
[----:B------:R-:W-:Y:S01]  /*8a90*/  ISETP.GE.AND P1, PT, R187, R30, PT ;  /* 0x0000001ebb00720c */ /* 0x000fe20003f26270 */
[----:B------:R-:W-:Y:S01]  /*8aa0*/  IMAD R3, R3, 0x2, R2 ;  /* 0x0000000203037824 */ /* 0x000fe200078e0202 */
[----:B------:R-:W-:Y:S02]  /*8ab0*/  MOV R5, R13 ;  /* 0x0000000d00057202 */ /* 0x000fe40000000f00 */
[----:B------:R-:W-:Y:S01]  /*8ac0*/  PRMT R46, R0, 0x5410, R4 ;  /* 0x00005410002e7816 */ /* 0x000fe20000000004 */
[----:B------:R-:W-:-:S02]  /*8ad0*/  VIADD R4, R3, 0x20400 ;  /* 0x0002040003047836 */ /* 0x000fc40000000000 */
[----:B------:R-:W-:Y:S01]  /*8ae0*/  VIADD R0, R3, 0x20440 ;  /* 0x0002044003007836 */ /* 0x000fe20000000000 */
[----:B---3--:R-:W-:Y:S06]  /*8af0*/  @!P0 BRA `(.L_x_4759) ;  /* 0x00000164004c8947 */ /* 0x008fec0003800000 */
.L_x_4992:
[----:B------:R-:W-:Y:S05]  /*8b00*/  BSYNC B1 ;  /* 0x0000000000017941 */ /* 0x000fea0003800000 */
.L_x_4758:
        /* <DEDUP_REMOVED lines=9> */
[----:B------:R-:W1:Y:S01]  /*8ba0*/  LDS.128 R4, [R3+0x20400] ;  /* 0x0204000003047984 */ /* 0x000e620000000c00 */
[----:B------:R-:W-:Y:S01]  /*8bb0*/  SHF.R.U32.HI R36, RZ, 0x10, R27 ;  /* 0x00000010ff247819 */ /* 0x000fe2000001161b */
[--C-:B0-----:R-:W-:Y:S01]  /*8bc0*/  HADD2.F32 R35, -RZ, R37.reuse.H0_H0 ;  /* 0x20000025ff237230 */ /* 0x101fe20000004100 */
[--C-:B------:R-:W-:Y:S01]  /*8bd0*/  SHF.R.U32.HI R34, RZ, 0x10, R29.reuse ;  /* 0x00000010ff227819 */ /* 0x100fe2000001161d */
        /* <DEDUP_REMOVED lines=13> */
[----:B------:R-:W-:Y:S01]  /*8cb0*/  FFMA.FTZ R39, R28, R34, -R37 ;  /* 0x000000221c277223 */ /* 0x000fe20000010825 */
[----:B------:R-:W-:-:S02]  /*8cc0*/  HADD2.F32 R27, -RZ, R6.H1_H1 ;  /* 0x30000006ff1b7230 */ /* 0x000fc40000004100 */
[-C--:B------:R-:W-:Y:S01]  /*8cd0*/  FMUL.FTZ R34, R4, R32.reuse ;  /* 0x0000002004227220 */ /* 0x080fe20000410000 */
[C---:B------:R-:W-:Y:S01]  /*8ce0*/  FFMA.FTZ R38, R7.reuse, R32, -R38 ;  /* 0x0000002007267223 */ /* 0x040fe20000010826 */
[--C-:B------:R-:W-:Y:S02]  /*8cf0*/  HADD2.F32 R6, -RZ, R5.reuse.H0_H0 ;  /* 0x20000005ff067230 */ /* 0x100fe40000004100 */
[----:B------:R-:W-:Y:S01]  /*8d00*/  FFMA.FTZ R36, R28, R36, R29 ;  /* 0x000000241c247223 */ /* 0x000fe2000001001d */
        /* <DEDUP_REMOVED lines=19> */
.L_x_4763:
[----:B------:R-:W-:Y:S05]  /*8e40*/  BSYNC B2 ;  /* 0x0000000000027941 */ /* 0x000fea0003800000 */
.L_x_4762:
[----:B------:R-:W-:Y:S05]  /*8e50*/  @P1 BRA `(.L_x_4761) ;  /* 0x0000000000a81947 */ /* 0x000fea0003800000 */
[----:B-1----:R-:W1:Y:S01]  /*8e60*/  LDS.128 R4, [R0] ;  /* 0x0000000000047984 */ /* 0x002e620000000c00 */
[----:B------:R-:W-:Y:S01]  /*8e70*/  SHF.R.U32.HI R27, RZ, 0x10, R21 ;  /* 0x00000010ff1b7819 */ /* 0x000fe20000011615 */
[----:B------:R-:W-:Y:S01]  /*8e80*/  HADD2.F32 R28, -RZ, R42.H1_H1 ;  /* 0x3000002aff1c7230 */ /* 0x000fe20000004100 */
[--C-:B------:R-:W-:Y:S01]  /*8e90*/  SHF.R.U32.HI R29, RZ, 0x10, R25.reuse ;  /* 0x00000010ff1d7819 */ /* 0x100fe20000011619 */
[----:B------:R-:W-:Y:S01]  /*8ea0*/  HADD2.F32 R26, -RZ, R44.H0_H0 ;  /* 0x2000002cff1a7230 */ /* 0x000fe20000004100 */
        /* <DEDUP_REMOVED lines=9> */
[-C--:B0-----:R-:W-:Y:S01]  /*8f40*/  FMUL.FTZ R35, R25, R29.reuse ;  /* 0x0000001d19237220 */ /* 0x081fe20000410000 */
        /* <DEDUP_REMOVED lines=27> */
.L_x_4761:
[----:B------:R-:W-:Y:S05]  /*9100*/  BSYNC B1 ;  /* 0x0000000000017941 */ /* 0x000fea0003800000 */
.L_x_4760:
        /* <DEDUP_REMOVED lines=10> */
[----:B------:R-:W-:Y:S01]  /*91b0*/  HADD2.F32 R24, -RZ, R33.H1_H1 ;  /* 0x30000021ff187230 */ /* 0x000fe20000004100 */
        /* <DEDUP_REMOVED lines=39> */
.L_x_4766:
[----:B------:R-:W-:Y:S05]  /*9430*/  BSYNC B1 ;  /* 0x0000000000017941 */ /* 0x000fea0003800000 */
.L_x_4765:
[----:B------:R-:W-:Y:S05]  /*9440*/  @P1 BRA `(.L_x_4764) ;  /* 0x0000001400b81947 */ /* 0x000fea0003800000 */
[----:B-1----:R-:W1:Y:S01]  /*9450*/  LDS.128 R4, [R0+0x1000] ;  /* 0x0010000000047984 */ /* 0x002e620000000c00 */
[--C-:B------:R-:W-:Y:S01]  /*9460*/  SHF.R.U64 R24, R12, 0x10, R13.reuse ;  /* 0x000000100c187819 */ /* 0x100fe2000000120d */
[----:B------:R-:W-:Y:S01]  /*9470*/  HADD2.F32 R33, -RZ, R33.H0_H0 ;  /* 0x20000021ff217230 */ /* 0x000fe20000004100 */
[----:B------:R-:W-:Y:S02]  /*9480*/  SHF.R.U32.HI R12, RZ, 0x10, R13 ;  /* 0x00000010ff0c7819 */ /* 0x000fe4000001160d */
[--C-:B------:R-:W-:Y:S02]  /*9490*/  SHF.R.U32.HI R13, RZ, 0x10, R11.reuse ;  /* 0x00000010ff0d7819 */ /* 0x100fe4000001160b */
        /* <DEDUP_REMOVED lines=16> */
[----:B------:R-:W-:Y:S02]  /*95a0*/  HADD2.F32 R10, -RZ, R31.H0_H0 ;  /* 0x2000001fff0a7230 */ /* 0x000fe40000004100 */
[----:B------:R-:W-:Y:S01]  /*95b0*/  FFMA.FTZ R20, R9, R13, R20 ;  /* 0x0000000d09147223 */ /* 0x000fe20000010014 */
[----:B------:R-:W-:Y:S02]  /*95c0*/  HADD2.F32 R6, -RZ, R5.H0_H0 ;  /* 0x20000005ff067230 */ /* 0x000fe40000004100 */
[----:B------:R-:W-:Y:S01]  /*95d0*/  FFMA.FTZ R12, R3, R33, R12 ;  /* 0x00000021030c7223 */ /* 0x000fe2000001000c */
[----:B------:R-:W-:-:S02]  /*95e0*/  HADD2.F32 R31, -RZ, R31.H1_H1 ;  /* 0x3000001fff1f7230 */ /* 0x000fc40000004100 */
[CC--:B------:R-:W-:Y:S01]  /*95f0*/  FMUL.FTZ R14, R8.reuse, R10.reuse ;  /* 0x0000000a080e7220 */ /* 0x0c0fe20000410000 */
[----:B------:R-:W-:Y:S02]  /*9600*/  HADD2.F32 R5, -RZ, R5.H1_H1 ;  /* 0x30000005ff057230 */ /* 0x000fe40000004100 */
[----:B------:R-:W-:Y:S02]  /*9610*/  HADD2.F32 R9, -RZ, R21.H0_H0 ;  /* 0x20000015ff097230 */ /* 0x000fe40000004100 */
[-C--:B------:R-:W-:Y:S01]  /*9620*/  FMUL.FTZ R13, R8, R31.reuse ;  /* 0x0000001f080d7220 */ /* 0x080fe20000410000 */
[----:B------:R-:W-:Y:S02]  /*9630*/  HADD2.F32 R4, -RZ, R24.H0_H0 ;  /* 0x20000018ff047230 */ /* 0x000fe40000004100 */
[----:B------:R-:W-:Y:S01]  /*9640*/  FFMA.FTZ R14, R7, R31, -R14 ;  /* 0x0000001f070e7223 */ /* 0x000fe2000001080e */
[----:B------:R-:W-:Y:S01]  /*9650*/  FMUL.FTZ R3, R5, R9 ;  /* 0x0000000905037220 */ /* 0x000fe20000410000 */
[----:B------:R-:W-:Y:S01]  /*9660*/  FFMA.FTZ R13, R7, R10, R13 ;  /* 0x0000000a070d7223 */ /* 0x000fe2000001000d */
[-C--:B------:R-:W-:Y:S01]  /*9670*/  FMUL.FTZ R8, R5, R4.reuse ;  /* 0x0000000405087220 */ /* 0x080fe20000410000 */
        /* <DEDUP_REMOVED lines=8> */
.L_x_4751:
        /* <DEDUP_REMOVED lines=12> */
[----:B------:R-:W-:-:S05]  /*97c0*/  LOP3.LUT R4, R4, 0xfffffffc, RZ, 0xc0, !PT ;  /* 0xfffffffc04047812 */ /* 0x000fca00078ec0ff */
[----:B------:R-:W-:-:S04]  /*97d0*/  IMAD.IADD R4, R3, 0x1, -R4 ;  /* 0x0000000103047824 */ /* 0x000fc800078e0a04 */
        /* <DEDUP_REMOVED lines=25> */
[----:B------:R-:W5:Y:S01]  /*9970*/  SHFL.IDX PT, R5, R25, RZ, 0x1c1f ;  /* 0x001c1fff19057589 */ /* 0x000f6200000e0000 */
[----:B0-----:R-:W-:-:S04]  /*9980*/  ISETP.GE.AND P0, PT, R16, R37, PT ;  /* 0x000000251000720c */ /* 0x001fc80003f06270 */
[----:B------:R-:W-:-:S13]  /*9990*/  ISETP.GE.OR P1, PT, R35, R0, P0 ;  /* 0x000000002300720c */ /* 0x000fda0000726670 */
[C---:B------:R-:W-:Y:S01]  /*99a0*/  @!P1 IMAD.SHL.U32 R7, R16.reuse, 0x2, RZ ;  /* 0x0000000210079824 */ /* 0x040fe200078e00ff */
[----:B------:R-:W-:-:S04]  /*99b0*/  @!P1 SHF.L.U64.HI R6, R16, 0x1, R17 ;  /* 0x0000000110069819 */ /* 0x000fc80000010211 */
[----:B-1----:R-:W-:-:S04]  /*99c0*/  @!P1 IADD3 R8, P2, R4, R7, RZ ;  /* 0x0000000704089210 */ /* 0x002fc80007f5e0ff */
[----:B--2---:R-:W-:-:S06]  /*99d0*/  @!P1 IADD3.X R9, R3, R6, RZ, P2, !PT ;  /* 0x0000000603099210 */ /* 0x004fcc00017fe4ff */
[----:B----4-:R-:W2:Y:S01]  /*99e0*/  @!P1 LD.E.128 R8, desc[UR40][R8.64] ;  /* 0x0000002808089980 */ /* 0x010ea2000c101d00 */
[----:B---3--:R-:W-:-:S05]  /*99f0*/  @!P1 IADD3 R4, P2, R14, R7, RZ ;  /* 0x000000070e049210 */ /* 0x008fca0007f5e0ff */
[----:B-----5:R-:W-:-:S06]  /*9a00*/  @!P1 IMAD.X R5, R5, 0x1, R6, P2 ;  /* 0x0000000105059824 */ /* 0x020fcc00010e0606 */
        /* <DEDUP_REMOVED lines=17> */
[----:B------:R-:W-:Y:S01]  /*9b20*/  @!P1 MOV R33, R7 ;  /* 0x0000000700219202 */ /* 0x000fe20000000f00 */
[----:B------:R-:W-:Y:S01]  /*9b30*/  @!P1 IMAD.MOV.U32 R31, RZ, RZ, R5 ;  /* 0x000000ffff1f9224 */ /* 0x000fe200078e0005 */
[----:B------:R-:W-:Y:S01]  /*9b40*/  PRMT R47, R12, 0x7610, R47 ;  /* 0x000076100c2f7816 */ /* 0x000fe2000000002f */
[----:B------:R-:W-:Y:S02]  /*9b50*/  @!P1 IMAD.MOV.U32 R32, RZ, RZ, R6 ;  /* 0x000000ffff209224 */ /* 0x000fe400078e0006 */
[----:B------:R-:W-:-:S02]  /*9b60*/  IMAD.MOV.U32 R4, RZ, RZ, R30 ;  /* 0x000000ffff047224 */ /* 0x000fc400078e001e */
[----:B------:R-:W-:Y:S02]  /*9b70*/  IMAD.MOV.U32 R5, RZ, RZ, R31 ;  /* 0x000000ffff057224 */ /* 0x000fe400078e001f */
[----:B------:R-:W-:Y:S02]  /*9b80*/  IMAD.MOV.U32 R6, RZ, RZ, R32 ;  /* 0x000000ffff067224 */ /* 0x000fe400078e0020 */
[----:B------:R-:W-:Y:S01]  /*9b90*/  IMAD.MOV.U32 R8, RZ, RZ, R28 ;  /* 0x000000ffff087224 */ /* 0x000fe200078e001c */
[----:B------:R-:W-:Y:S01]  /*9ba0*/  PRMT R48, R5, 0x7610, R48 ;  /* 0x0000761005307816 */ /* 0x000fe20000000030 */
[----:B------:R-:W-:Y:S01]  /*9bb0*/  IMAD.MOV.U32 R9, RZ, RZ, R29 ;  /* 0x000000ffff097224 */ /* 0x000fe200078e001d */
[----:B------:R-:W-:Y:S01]  /*9bc0*/  PRMT R54, R4, 0x5410, R6 ;  /* 0x0000541004367816 */ /* 0x000fe20000000006 */
[----:B------:R-:W-:Y:S01]  /*9bd0*/  IMAD.MOV.U32 R7, RZ, RZ, R33 ;  /* 0x000000ffff077224 */ /* 0x000fe200078e0021 */
[----:B------:R-:W-:Y:S02]  /*9be0*/  CS2R R4, SRZ ;  /* 0x0000000000047805 */ /* 0x000fe4000001ff00 */
[----:B------:R-:W-:-:S02]  /*9bf0*/  PRMT R36, R8, 0x5410, R9 ;  /* 0x0000541008247816 */ /* 0x000fc40000000009 */
[----:B-12-4-:R-:W-:-:S07]  /*9c00*/  PRMT R53, R7, 0x7610, R53 ;  /* 0x0000761007357816 */ /* 0x016fce0000000035 */
.L_x_5002:
        /* <DEDUP_REMOVED lines=20> */
[--C-:B0-----:R-:W-:Y:S02]  /*9d50*/  IMAD.X R9, R3, 0x1, R6.reuse, P1 ;  /* 0x0000000103097824 */ /* 0x101fe400008e0606 */
[----:B------:R-:W-:-:S04]  /*9d60*/  IMAD.X R5, R25, 0x1, R6, P2 ;  /* 0x0000000119057824 */ /* 0x000fc800010e0606 */
[----:B------:R-:W5:Y:S04]  /*9d70*/  LD.E.128 R8, desc[UR40][R8.64] ;  /* 0x0000002808087980 */ /* 0x000f68000c101d00 */
[----:B------:R-:W5:Y:S02]  /*9d80*/  LD.E.128 R4, desc[UR40][R4.64] ;  /* 0x0000002804047980 */ /* 0x000f64000c101d00 */
.L_x_4769:
[----:B------:R-:W-:Y:S05]  /*9d90*/  BSYNC B1 ;  /* 0x0000000000017941 */ /* 0x000fea0003800000 */
.L_x_4768:
[----:B------:R-:W1:Y:S01]  /*9da0*/  SYNCS.PHASECHK.TRANS64.TRYWAIT P1, [R2+URZ+0x28c00], R13 ;  /* 0x028c000d020075a7 */ /* 0x000e62000802017f */
[----:B0-----:R-:W-:Y:S01]  /*9db0*/  VIADDMNMX R3, R0, -R199, 0x40, PT ;  /* 0x0000004000037446 */ /* 0x001fe200038009c7 */
[----:B-----5:R-:W-:Y:S01]  /*9dc0*/  IMAD.MOV.U32 R12, RZ, RZ, R4 ;  /* 0x000000ffff0c7224 */ /* 0x020fe200078e0004 */
[----:B------:R-:W-:Y:S01]  /*9dd0*/  BSSY B1, `(.L_x_4770) ;  /* 0x0000010000017945 */ /* 0x000fe20003800000 */
[----:B------:R-:W-:Y:S01]  /*9de0*/  IMAD.MOV.U32 R14, RZ, RZ, R5 ;  /* 0x000000ffff0e7224 */ /* 0x000fe200078e0005 */
[CC--:B------:R-:W-:Y:S01]  /*9df0*/  ISETP.GE.OR P2, PT, R187.reuse, R3.reuse, P0 ;  /* 0x00000003bb00720c */ /* 0x0c0fe20000746670 */
[----:B------:R-:W-:Y:S01]  /*9e00*/  VIADD R0, R187, 0x20 ;  /* 0x00000020bb007836 */ /* 0x000fe20000000000 */
[----:B------:R-:W-:Y:S01]  /*9e10*/  PRMT R41, R41, 0x5410, R12 ;  /* 0x0000541029297816 */ /* 0x000fe2000000000c */
[----:B------:R-:W-:Y:S01]  /*9e20*/  IMAD.MOV.U32 R12, RZ, RZ, R7 ;  /* 0x000000ffff0c7224 */ /* 0x000fe200078e0007 */
[----:B------:R-:W-:Y:S01]  /*9e30*/  PRMT R55, R55, 0x5410, R14 ;  /* 0x0000541037377816 */ /* 0x000fe2000000000e */
[----:B------:R-:W-:Y:S01]  /*9e40*/  IMAD.MOV.U32 R14, RZ, RZ, R8 ;  /* 0x000000ffff0e7224 */ /* 0x000fe200078e0008 */
[----:B------:R-:W-:Y:S01]  /*9e50*/  ISETP.GE.OR P0, PT, R0, R3, P0 ;  /* 0x000000030000720c */ /* 0x000fe20000706670 */
[----:B------:R-:W-:Y:S01]  /*9e60*/  IMAD.MOV.U32 R15, RZ, RZ, R9 ;  /* 0x000000ffff0f7224 */ /* 0x000fe200078e0009 */
[----:B------:R-:W-:Y:S01]  /*9e70*/  MOV R3, R6 ;  /* 0x0000000600037202 */ /* 0x000fe20000000f00 */
[----:B------:R-:W-:Y:S01]  /*9e80*/  IMAD.IADD R35, R16, 0x1, R37 ;  /* 0x0000000110237824 */ /* 0x000fe200078e0225 */
[----:B------:R-:W-:-:S02]  /*9e90*/  PRMT R41, R14, 0x7610, R41 ;  /* 0x000076100e297816 */ /* 0x000fc40000000029 */
[----:B------:R-:W-:Y:S02]  /*9ea0*/  PRMT R39, R12, 0x5410, R3 ;  /* 0x000054100c277816 */ /* 0x000fe40000000003 */
[----:B------:R-:W-:Y:S01]  /*9eb0*/  PRMT R57, R15, 0x7610, R57 ;  /* 0x000076100f397816 */ /* 0x000fe20000000039 */
[----:B-1----:R-:W-:Y:S06]  /*9ec0*/  @!P1 BRA `(.L_x_4771) ;  /* 0x0000015400cc9947 */ /* 0x002fec0003800000 */
.L_x_5003:
[----:B------:R-:W-:Y:S05]  /*9ed0*/  BSYNC B1 ;  /* 0x0000000000017941 */ /* 0x000fea0003800000 */
.L_x_4770:
        /* <DEDUP_REMOVED lines=11> */
[----:B------:R-:W-:Y:S01]  /*9f90*/  SHF.R.U64 R20, R20, 0x10, R21 ;  /* 0x0000001014147819 */ /* 0x000fe20000001215 */
[----:B------:R-:W-:Y:S01]  /*9fa0*/  HADD2.F32 R49, -RZ, R49.H0_H0 ;  /* 0x20000031ff317230 */ /* 0x000fe20000004100 */
[----:B------:R-:W-:Y:S02]  /*9fb0*/  LOP3.LUT R12, R25, 0x38, R16, 0xf8, !PT ;  /* 0x00000038190c7812 */ /* 0x000fe400078ef810 */
[----:B------:R-:W-:-:S02]  /*9fc0*/  SHF.R.U32.HI R14, RZ, 0x3, R25 ;  /* 0x00000003ff0e7819 */ /* 0x000fc40000011619 */
[----:B------:R-:W-:Y:S02]  /*9fd0*/  SHF.R.U32.HI R50, RZ, 0x10, R21 ;  /* 0x00000010ff327819 */ /* 0x000fe40000011615 */
[----:B0-----:R-:W-:Y:S02]  /*9fe0*/  LOP3.LUT R13, R12, R14, RZ, 0x3c, !PT ;  /* 0x0000000e0c0d7212 */ /* 0x001fe400078e3cff */
[----:B------:R-:W-:Y:S02]  /*9ff0*/  LOP3.LUT R25, R14, R35, R25, 0x1e, !PT ;  /* 0x000000230e197212 */ /* 0x000fe400078e1e19 */
[----:B------:R-:W-:Y:S01]  /*a000*/  SHF.R.U64 R21, R28, 0x10, R29 ;  /* 0x000000101c157819 */ /* 0x000fe2000000121d */
[----:B------:R-:W-:Y:S01]  /*a010*/  IMAD R13, R206, 0x200, R13 ;  /* 0x00000200ce0d7824 */ /* 0x000fe200078e020d */
[----:B------:R-:W-:Y:S01]  /*a020*/  SHF.R.U64 R28, R32, 0x10, R33 ;  /* 0x00000010201c7819 */ /* 0x000fe20000001221 */
[----:B------:R-:W-:Y:S01]  /*a030*/  IMAD R25, R206, 0x200, R25 ;  /* 0x00000200ce197824 */ /* 0x000fe200078e0219 */
[----:B------:R-:W-:Y:S01]  /*a040*/  SHF.R.U32.HI R52, RZ, 0x10, R33 ;  /* 0x00000010ff347819 */ /* 0x000fe20000011621 */
[--C-:B------:R-:W-:Y:S01]  /*a050*/  IMAD R37, R13, 0x2, R2.reuse ;  /* 0x000000020d257824 */ /* 0x100fe200078e0202 */
[----:B------:R-:W-:Y:S01]  /*a060*/  SHF.R.U32.HI R43, RZ, 0x10, R29 ;  /* 0x00000010ff2b7819 */ /* 0x000fe2000001161d */
[----:B------:R-:W-:-:S02]  /*a070*/  IMAD R38, R25, 0x2, R2 ;  /* 0x0000000219267824 */ /* 0x000fc400078e0202 */
[----:B------:R-:W-:Y:S01]  /*a080*/  HADD2.F32 R21, -RZ, R21.H0_H0 ;  /* 0x20000015ff157230 */ /* 0x000fe20000004100 */
[----:B------:R-:W0:Y:S01]  /*a090*/  LDS.128 R12, [R37+0x20400] ;  /* 0x02040000250c7984 */ /* 0x000e220000000c00 */
[----:B------:R-:W-:-:S03]  /*a0a0*/  HADD2.F32 R43, -RZ, R43.H0_H0 ;  /* 0x2000002bff2b7230 */ /* 0x000fc60000004100 */
[----:B------:R-:W1:Y:S01]  /*a0b0*/  LDS.128 R24, [R38+0x20400] ;  /* 0x0204000026187984 */ /* 0x000e620000000c00 */
[--C-:B0-----:R-:W-:Y:S02]  /*a0c0*/  HADD2.F32 R44, -RZ, R15.reuse.H0_H0 ;  /* 0x2000000fff2c7230 */ /* 0x101fe40000004100 */
[----:B------:R-:W-:Y:S02]  /*a0d0*/  HADD2.F32 R31, -RZ, R15.H1_H1 ;  /* 0x3000000fff1f7230 */ /* 0x000fe40000004100 */
[----:B-1----:R-:W-:Y:S02]  /*a0e0*/  HADD2.F32 R15, -RZ, R25.H0_H0 ;  /* 0x20000019ff0f7230 */ /* 0x002fe40000004100 */
[----:B------:R-:W-:Y:S02]  /*a0f0*/  HADD2.F32 R32, -RZ, R13.H0_H0 ;  /* 0x2000000dff207230 */ /* 0x000fe40000004100 */
[----:B------:R-:W-:Y:S02]  /*a100*/  HADD2.F32 R42, -RZ, R25.H1_H1 ;  /* 0x30000019ff2a7230 */ /* 0x000fe40000004100 */
[C---:B------:R-:W-:Y:S01]  /*a110*/  FMUL.FTZ R25, R15.reuse, R48 ;  /* 0x000000300f197220 */ /* 0x040fe20000410000 */
[----:B------:R-:W-:Y:S01]  /*a120*/  FMUL.FTZ R51, R15, R47 ;  /* 0x0000002f0f337220 */ /* 0x000fe20000410000 */
[----:B------:R-:W-:-:S02]  /*a130*/  HADD2.F32 R40, -RZ, R13.H1_H1 ;  /* 0x3000000dff287230 */ /* 0x000fc40000004100 */
[C---:B------:R-:W-:Y:S01]  /*a140*/  FFMA.FTZ R15, R32.reuse, R47, -R25 ;  /* 0x0000002f200f7223 */ /* 0x040fe20000010819 */
[----:B------:R-:W-:Y:S02]  /*a150*/  HADD2.F32 R47, -RZ, R50.H0_H0 ;  /* 0x20000032ff2f7230 */ /* 0x000fe40000004100 */
[----:B------:R-:W-:Y:S01]  /*a160*/  FFMA.FTZ R25, R32, R48, R51 ;  /* 0x0000003020197223 */ /* 0x000fe20000010033 */
[----:B------:R-:W-:Y:S02]  /*a170*/  HADD2.F32 R50, -RZ, R53.H0_H0 ;  /* 0x20000035ff327230 */ /* 0x000fe40000004100 */
[C---:B------:R-:W-:Y:S01]  /*a180*/  FMUL.FTZ R53, R42.reuse, R49 ;  /* 0x000000312a357220 */ /* 0x040fe20000410000 */
[----:B------:R-:W-:Y:S02]  /*a190*/  HADD2.F32 R45, -RZ, R27.H0_H0 ;  /* 0x2000001bff2d7230 */ /* 0x000fe40000004100 */
[----:B------:R-:W-:Y:S01]  /*a1a0*/  FMUL.FTZ R51, R42, R47 ;  /* 0x0000002f2a337220 */ /* 0x000fe20000410000 */
[----:B------:R-:W-:-:S02]  /*a1b0*/  HADD2.F32 R48, -RZ, R36.H1_H1 ;  /* 0x30000024ff307230 */ /* 0x000fc40000004100 */
[C---:B------:R-:W-:Y:S01]  /*a1c0*/  FFMA.FTZ R32, R40.reuse, R47, -R53 ;  /* 0x0000002f28207223 */ /* 0x040fe20000010835 */
[----:B------:R-:W-:Y:S02]  /*a1d0*/  HADD2.F32 R46, -RZ, R27.H1_H1 ;  /* 0x3000001bff2e7230 */ /* 0x000fe40000004100 */
[C---:B------:R-:W-:Y:S01]  /*a1e0*/  FMUL.FTZ R53, R45.reuse, R50 ;  /* 0x000000322d357220 */ /* 0x040fe20000410000 */
[----:B------:R-:W-:Y:S02]  /*a1f0*/  HADD2.F32 R47, -RZ, R52.H0_H0 ;  /* 0x20000034ff2f7230 */ /* 0x000fe40000004100 */
[-C--:B------:R-:W-:Y:S01]  /*a200*/  FMUL.FTZ R45, R45, R48.reuse ;  /* 0x000000302d2d7220 */ /* 0x080fe20000410000 */
[----:B------:R-:W-:Y:S01]  /*a210*/  FFMA.FTZ R40, R40, R49, R51 ;  /* 0x0000003128287223 */ /* 0x000fe20000010033 */
[C---:B------:R-:W-:Y:S01]  /*a220*/  FFMA.FTZ R42, R44.reuse, R48, -R53 ;  /* 0x000000302c2a7223 */ /* 0x040fe20000010835 */
[----:B------:R-:W-:Y:S02]  /*a230*/  HADD2.F32 R33, -RZ, R24.H0_H0 ;  /* 0x20000018ff217230 */ /* 0x000fe40000004100 */
[----:B------:R-:W-:Y:S01]  /*a240*/  FFMA.FTZ R49, R44, R50, R45 ;  /* 0x000000322c317223 */ /* 0x000fe2000001002d */
[----:B------:R-:W-:Y:S01]  /*a250*/  FMUL.FTZ R50, R46, R47 ;  /* 0x0000002f2e327220 */ /* 0x000fe20000410000 */
[----:B------:R-:W-:-:S02]  /*a260*/  HADD2.F32 R48, -RZ, R54.H0_H0 ;  /* 0x20000036ff307230 */ /* 0x000fc40000004100 */
[-C--:B------:R-:W-:Y:S01]  /*a270*/  FMUL.FTZ R52, R46, R43.reuse ;  /* 0x0000002b2e347220 */ /* 0x080fe20000410000 */
[----:B------:R-:W-:Y:S02]  /*a280*/  HADD2.F32 R44, -RZ, R55.H0_H0 ;  /* 0x20000037ff2c7230 */ /* 0x000fe40000004100 */
[----:B------:R-:W-:Y:S01]  /*a290*/  FFMA.FTZ R51, R31, R43, -R50 ;  /* 0x0000002b1f337223 */ /* 0x000fe20000010832 */
[----:B------:R-:W-:Y:S02]  /*a2a0*/  HADD2.F32 R29, -RZ, R12.H0_H0 ;  /* 0x2000000cff1d7230 */ /* 0x000fe40000004100 */
[C---:B------:R-:W-:Y:S01]  /*a2b0*/  FMUL.FTZ R50, R33.reuse, R48 ;  /* 0x0000003021327220 */ /* 0x040fe20000410000 */
[----:B------:R-:W-:Y:S02]  /*a2c0*/  HADD2.F32 R27, -RZ, R26.H0_H0 ;  /* 0x2000001aff1b7230 */ /* 0x000fe40000004100 */
[----:B------:R-:W-:Y:S01]  /*a2d0*/  FMUL.FTZ R33, R33, R44 ;  /* 0x0000002c21217220 */ /* 0x000fe20000410000 */
[----:B------:R-:W-:-:S02]  /*a2e0*/  HADD2.F32 R46, -RZ, R54.H1_H1 ;  /* 0x30000036ff2e7230 */ /* 0x000fc40000004100 */
[----:B------:R-:W-:Y:S01]  /*a2f0*/  FFMA.FTZ R54, R31, R47, R52 ;  /* 0x0000002f1f367223 */ /* 0x000fe20000010034 */
[----:B------:R-:W-:Y:S02]  /*a300*/  HADD2.F32 R36, -RZ, R36.H0_H0 ;  /* 0x20000024ff247230 */ /* 0x000fe40000004100 */
[C---:B------:R-:W-:Y:S01]  /*a310*/  FFMA.FTZ R50, R29.reuse, R44, -R50 ;  /* 0x0000002c1d327223 */ /* 0x040fe20000010832 */
[----:B------:R-:W-:Y:S02]  /*a320*/  HADD2.F32 R13, -RZ, R14.H0_H0 ;  /* 0x2000000eff0d7230 */ /* 0x000fe40000004100 */
[----:B------:R-:W-:Y:S01]  /*a330*/  FFMA.FTZ R33, R29, R48, R33 ;  /* 0x000000301d217223 */ /* 0x000fe20000010021 */
[----:B------:R-:W-:Y:S02]  /*a340*/  HADD2.F32 R24, -RZ, R24.H1_H1 ;  /* 0x30000018ff187230 */ /* 0x000fe40000004100 */
[----:B------:R-:W-:Y:S01]  /*a350*/  FMUL.FTZ R52, R27, R46 ;  /* 0x0000002e1b347220 */ /* 0x000fe20000410000 */
[----:B------:R-:W-:-:S02]  /*a360*/  HADD2.F32 R26, -RZ, R26.H1_H1 ;  /* 0x3000001aff1a7230 */ /* 0x000fc40000004100 */
[-C--:B------:R-:W-:Y:S01]  /*a370*/  FMUL.FTZ R44, R27, R36.reuse ;  /* 0x000000241b2c7220 */ /* 0x080fe20000410000 */
[----:B------:R-:W-:Y:S02]  /*a380*/  HADD2.F32 R29, -RZ, R30.H0_H0 ;  /* 0x2000001eff1d7230 */ /* 0x000fe40000004100 */
[C---:B------:R-:W-:Y:S01]  /*a390*/  FFMA.FTZ R52, R13.reuse, R36, -R52 ;  /* 0x000000240d347223 */ /* 0x040fe20000010834 */
[----:B------:R-:W-:Y:S02]  /*a3a0*/  HADD2.F32 R31, -RZ, R28.H0_H0 ;  /* 0x2000001cff1f7230 */ /* 0x000fe40000004100 */
[----:B------:R-:W-:Y:S01]  /*a3b0*/  FFMA.FTZ R44, R13, R46, R44 ;  /* 0x0000002e0d2c7223 */ /* 0x000fe2000001002c */
[----:B------:R-:W-:Y:S02]  /*a3c0*/  HADD2.F32 R27, -RZ, R20.H0_H0 ;  /* 0x20000014ff1b7230 */ /* 0x000fe40000004100 */
[----:B------:R-:W-:Y:S01]  /*a3d0*/  FMUL.FTZ R13, R24, R29 ;  /* 0x0000001d180d7220 */ /* 0x000fe20000410000 */
[----:B------:R-:W-:-:S02]  /*a3e0*/  HADD2.F32 R12, -RZ, R12.H1_H1 ;  /* 0x3000000cff0c7230 */ /* 0x000fc40000004100 */
[----:B------:R-:W-:Y:S01]  /*a3f0*/  FMUL.FTZ R45, R26, R31 ;  /* 0x0000001f1a2d7220 */ /* 0x000fe20000410000 */
[----:B------:R-:W-:Y:S02]  /*a400*/  HADD2.F32 R14, -RZ, R14.H1_H1 ;  /* 0x3000000eff0e7230 */ /* 0x000fe40000004100 */
[----:B------:R-:W-:Y:S01]  /*a410*/  FMUL.FTZ R24, R24, R27 ;  /* 0x0000001b18187220 */ /* 0x000fe20000410000 */
[----:B------:R-:W-:Y:S01]  /*a420*/  FMUL.FTZ R26, R26, R21 ;  /* 0x000000151a1a7220 */ /* 0x000fe20000410000 */
[----:B------:R-:W-:Y:S01]  /*a430*/  FFMA.FTZ R43, R12, R27, -R13 ;  /* 0x0000001b0c2b7223 */ /* 0x000fe2000001080d */
[----:B------:R-:W-:Y:S01]  /*a440*/  F2FP.F16.F32.PACK_AB R13, R32, R15 ;  /* 0x0000000f200d723e */ /* 0x000fe200000000ff */
[----:B------:R-:W-:Y:S01]  /*a450*/  FFMA.FTZ R45, R14, R21, -R45 ;  /* 0x000000150e2d7223 */ /* 0x000fe2000001082d */
[----:B------:R-:W-:Y:S01]  /*a460*/  FFMA.FTZ R24, R12, R29, R24 ;  /* 0x0000001d0c187223 */ /* 0x000fe20000010018 */
[----:B------:R-:W-:Y:S01]  /*a470*/  FFMA.FTZ R31, R14, R31, R26 ;  /* 0x0000001f0e1f7223 */ /* 0x000fe2000001001a */
[----:B------:R-:W-:-:S02]  /*a480*/  F2FP.F16.F32.PACK_AB R15, R51, R42 ;  /* 0x0000002a330f723e */ /* 0x000fc400000000ff */
[----:B------:R-:W-:Y:S02]  /*a490*/  F2FP.F16.F32.PACK_AB R12, R43, R50 ;  /* 0x000000322b0c723e */ /* 0x000fe400000000ff */
[----:B------:R-:W-:Y:S02]  /*a4a0*/  F2FP.F16.F32.PACK_AB R14, R45, R52 ;  /* 0x000000342d0e723e */ /* 0x000fe400000000ff */
[----:B------:R-:W-:Y:S02]  /*a4b0*/  F2FP.F16.F32.PACK_AB R25, R40, R25 ;  /* 0x000000192819723e */ /* 0x000fe400000000ff */
[----:B------:R-:W-:Y:S01]  /*a4c0*/  F2FP.F16.F32.PACK_AB R27, R54, R49 ;  /* 0x00000031361b723e */ /* 0x000fe200000000ff */
[----:B------:R1:W-:Y:S01]  /*a4d0*/  STS.128 [R37+0x20400], R12 ;  /* 0x0204000c25007388 */ /* 0x0003e20000000c00 */
[----:B------:R-:W-:Y:S02]  /*a4e0*/  F2FP.F16.F32.PACK_AB R24, R24, R33 ;  /* 0x000000211818723e */ /* 0x000fe400000000ff */
[----:B------:R-:W-:-:S05]  /*a4f0*/  F2FP.F16.F32.PACK_AB R26, R31, R44 ;  /* 0x0000002c1f1a723e */ /* 0x000fca00000000ff */
[----:B------:R1:W-:Y:S02]  /*a500*/  STS.128 [R38+0x20400], R24 ;  /* 0x0204001826007388 */ /* 0x0003e40000000c00 */
.L_x_4773:
[----:B------:R-:W-:Y:S05]  /*a510*/  BSYNC B1 ;  /* 0x0000000000017941 */ /* 0x000fea0003800000 */
.L_x_4772:
[----:B------:R-:W-:Y:S01]  /*a520*/  PRMT R42, R3, 0x5410, R34 ;  /* 0x00005410032a7816 */ /* 0x000fe20000000022 */
[----:B------:R-:W-:Y:S06]  /*a530*/  @P0 BRA `(.L_x_4764) ;  /* 0x00000004007c0947 */ /* 0x000fec0003800000 */
[----:B------:R-:W0:Y:S01]  /*a540*/  LDL R43, [R1+0x5c] ;  /* 0x00005c00012b7983 */ /* 0x000e220000100800 */
[----:B-1----:R-:W-:Y:S01]  /*a550*/  IMAD.SHL.U32 R12, R0, 0x40, RZ ;  /* 0x00000040000c7824 */ /* 0x002fe200078e00ff */
[----:B------:R-:W-:Y:S01]  /*a560*/  SHF.R.S32.HI R3, RZ, 0x1f, R0 ;  /* 0x0000001fff037819 */ /* 0x000fe20000011400 */
[----:B------:R-:W-:Y:S01]  /*a570*/  HADD2.F32 R30, -RZ, R55.H1_H1 ;  /* 0x30000037ff1e7230 */ /* 0x000fe20000004100 */
[----:B------:R-:W-:Y:S01]  /*a580*/  SHF.R.U32.HI R32, RZ, 0x10, R5 ;  /* 0x00000010ff207819 */ /* 0x000fe20000011605 */
[----:B------:R-:W-:Y:S01]  /*a590*/  HADD2.F32 R29, -RZ, R57.H0_H0 ;  /* 0x20000039ff1d7230 */ /* 0x000fe20000004100 */
[----:B------:R-:W-:Y:S02]  /*a5a0*/  LOP3.LUT R12, R12, 0x1c0, RZ, 0xc0, !PT ;  /* 0x000001c00c0c7812 */ /* 0x000fe400078ec0ff */
[----:B------:R-:W-:Y:S01]  /*a5b0*/  LEA.HI R3, R3, R0, RZ, 0x3 ;  /* 0x0000000003037211 */ /* 0x000fe200078f18ff */
[----:B------:R-:W-:Y:S01]  /*a5c0*/  HADD2.F32 R32, -RZ, R32.H0_H0 ;  /* 0x20000020ff207230 */ /* 0x000fe20000004100 */
[----:B------:R-:W-:-:S02]  /*a5d0*/  SHF.R.U32.HI R0, RZ, 0x3, R12 ;  /* 0x00000003ff007819 */ /* 0x000fc4000001160c */
[----:B------:R-:W-:Y:S02]  /*a5e0*/  SHF.L.U32 R3, R3, 0x6, RZ ;  /* 0x0000000603037819 */ /* 0x000fe400000006ff */
[----:B------:R-:W-:Y:S02]  /*a5f0*/  LOP3.LUT R35, R0, R35, R12, 0x1e, !PT ;  /* 0x0000002300237212 */ /* 0x000fe400078e1e0c */
[----:B------:R-:W-:Y:S02]  /*a600*/  LOP3.LUT R0, R3, 0xfffffe00, RZ, 0xc0, !PT ;  /* 0xfffffe0003007812 */ /* 0x000fe400078ec0ff */
[----:B------:R-:W-:Y:S02]  /*a610*/  SHF.R.U64 R3, R8, 0x10, R9 ;  /* 0x0000001008037819 */ /* 0x000fe40000001209 */
[----:B------:R-:W-:Y:S01]  /*a620*/  SHF.R.U64 R8, R4, 0x10, R5 ;  /* 0x0000001004087819 */ /* 0x000fe20000001205 */
[----:B------:R-:W-:Y:S01]  /*a630*/  IMAD.IADD R35, R0, 0x1, R35 ;  /* 0x0000000100237824 */ /* 0x000fe200078e0223 */
[--C-:B------:R-:W-:Y:S01]  /*a640*/  SHF.R.U64 R5, R6, 0x10, R7.reuse ;  /* 0x0000001006057819 */ /* 0x100fe20000001207 */
[----:B------:R-:W-:Y:S01]  /*a650*/  HADD2.F32 R3, -RZ, R3.H0_H0 ;  /* 0x20000003ff037230 */ /* 0x000fe20000004100 */
[----:B------:R-:W-:Y:S01]  /*a660*/  SHF.R.U32.HI R33, RZ, 0x10, R7 ;  /* 0x00000010ff217819 */ /* 0x000fe20000011607 */
[----:B------:R-:W-:Y:S01]  /*a670*/  IMAD R0, R35, 0x2, R2 ;  /* 0x0000000223007824 */ /* 0x000fe200078e0202 */
[----:B------:R-:W-:-:S02]  /*a680*/  SHF.R.U32.HI R37, RZ, 0x10, R9 ;  /* 0x00000010ff257819 */ /* 0x000fc40000011609 */
[--C-:B------:R-:W-:Y:S02]  /*a690*/  SHF.R.U64 R4, R10, 0x10, R11.reuse ;  /* 0x000000100a047819 */ /* 0x100fe4000000120b */
[----:B------:R-:W1:Y:S01]  /*a6a0*/  LDS.128 R24, [R0+0x20400] ;  /* 0x0204000000187984 */ /* 0x000e620000000c00 */
[----:B------:R-:W-:Y:S01]  /*a6b0*/  SHF.R.U32.HI R35, RZ, 0x10, R11 ;  /* 0x00000010ff237819 */ /* 0x000fe2000001160b */
[--C-:B-1----:R-:W-:Y:S02]  /*a6c0*/  HADD2.F32 R20, -RZ, R25.reuse.H0_H0 ;  /* 0x20000019ff147230 */ /* 0x102fe40000004100 */
[----:B------:R-:W-:Y:S02]  /*a6d0*/  HADD2.F32 R25, -RZ, R25.H1_H1 ;  /* 0x30000019ff197230 */ /* 0x000fe40000004100 */
[----:B------:R-:W-:Y:S02]  /*a6e0*/  HADD2.F32 R11, -RZ, R24.H0_H0 ;  /* 0x20000018ff0b7230 */ /* 0x000fe40000004100 */
[C---:B------:R-:W-:Y:S01]  /*a6f0*/  FMUL.FTZ R34, R20.reuse, R30 ;  /* 0x0000001e14227220 */ /* 0x040fe20000410000 */
[----:B------:R-:W-:Y:S01]  /*a700*/  FMUL.FTZ R36, R20, R29 ;  /* 0x0000001d14247220 */ /* 0x000fe20000410000 */
[----:B------:R-:W-:-:S02]  /*a710*/  HADD2.F32 R20, -RZ, R37.H0_H0 ;  /* 0x20000025ff147230 */ /* 0x000fc40000004100 */
[----:B------:R-:W-:Y:S02]  /*a720*/  HADD2.F32 R21, -RZ, R26.H0_H0 ;  /* 0x2000001aff157230 */ /* 0x000fe40000004100 */
[--C-:B------:R-:W-:Y:S02]  /*a730*/  HADD2.F32 R28, -RZ, R27.reuse.H0_H0 ;  /* 0x2000001bff1c7230 */ /* 0x100fe40000004100 */
[----:B------:R-:W-:Y:S01]  /*a740*/  FMUL.FTZ R40, R25, R20 ;  /* 0x0000001419287220 */ /* 0x000fe20000410000 */
[----:B------:R-:W-:Y:S02]  /*a750*/  HADD2.F32 R27, -RZ, R27.H1_H1 ;  /* 0x3000001bff1b7230 */ /* 0x000fe40000004100 */
[----:B------:R-:W-:Y:S02]  /*a760*/  HADD2.F32 R24, -RZ, R24.H1_H1 ;  /* 0x30000018ff187230 */ /* 0x000fe40000004100 */
[----:B------:R-:W-:Y:S01]  /*a770*/  HADD2.F32 R26, -RZ, R26.H1_H1 ;  /* 0x3000001aff1a7230 */ /* 0x000fe20000004100 */
[----:B0-----:R-:W0:Y:S02]  /*a780*/  LDS.128 R12, [R43+0x20400] ;  /* 0x020400002b0c7984 */ /* 0x001e240000000c00 */
[----:B0-----:R-:W-:-:S02]  /*a790*/  HADD2.F32 R7, -RZ, R13.H0_H0 ;  /* 0x2000000dff077230 */ /* 0x001fc40000004100 */
[----:B------:R-:W-:Y:S02]  /*a7a0*/  HADD2.F32 R13, -RZ, R13.H1_H1 ;  /* 0x3000000dff0d7230 */ /* 0x000fe40000004100 */
[----:B------:R-:W-:Y:S02]  /*a7b0*/  HADD2.F32 R6, -RZ, R12.H0_H0 ;  /* 0x2000000cff067230 */ /* 0x000fe40000004100 */
[----:B------:R-:W-:Y:S01]  /*a7c0*/  FFMA.FTZ R31, R7, R29, -R34 ;  /* 0x0000001d071f7223 */ /* 0x000fe20000010822 */
[--C-:B------:R-:W-:Y:S02]  /*a7d0*/  HADD2.F32 R29, -RZ, R41.reuse.H1_H1 ;  /* 0x30000029ff1d7230 */ /* 0x100fe40000004100 */
[----:B------:R-:W-:Y:S01]  /*a7e0*/  FMUL.FTZ R34, R25, R32 ;  /* 0x0000002019227220 */ /* 0x000fe20000410000 */
[----:B------:R-:W-:Y:S02]  /*a7f0*/  HADD2.F32 R41, -RZ, R41.H0_H0 ;  /* 0x20000029ff297230 */ /* 0x000fe40000004100 */
[----:B------:R-:W-:Y:S01]  /*a800*/  FFMA.FTZ R36, R7, R30, R36 ;  /* 0x0000001e07247223 */ /* 0x000fe20000010024 */
[----:B------:R-:W-:-:S02]  /*a810*/  HADD2.F32 R30, -RZ, R39.H1_H1 ;  /* 0x30000027ff1e7230 */ /* 0x000fc40000004100 */
[----:B------:R-:W-:Y:S01]  /*a820*/  FFMA.FTZ R38, R13, R20, -R34 ;  /* 0x000000140d267223 */ /* 0x000fe20000010822 */
[C---:B------:R-:W-:Y:S01]  /*a830*/  FMUL.FTZ R7, R11.reuse, R29 ;  /* 0x0000001d0b077220 */ /* 0x040fe20000410000 */
[-C--:B------:R-:W-:Y:S01]  /*a840*/  FMUL.FTZ R34, R11, R41.reuse ;  /* 0x000000290b227220 */ /* 0x080fe20000410000 */
[----:B------:R-:W-:Y:S02]  /*a850*/  HADD2.F32 R20, -RZ, R42.H0_H0 ;  /* 0x2000002aff147230 */ /* 0x000fe40000004100 */
[----:B------:R-:W-:Y:S01]  /*a860*/  FFMA.FTZ R13, R13, R32, R40 ;  /* 0x000000200d0d7223 */ /* 0x000fe20000010028 */
[----:B------:R-:W-:Y:S02]  /*a870*/  HADD2.F32 R9, -RZ, R14.H0_H0 ;  /* 0x2000000eff097230 */ /* 0x000fe40000004100 */
[C---:B------:R-:W-:Y:S01]  /*a880*/  FFMA.FTZ R41, R6.reuse, R41, -R7 ;  /* 0x0000002906297223 */ /* 0x040fe20000010807 */
[----:B------:R-:W-:Y:S01]  /*a890*/  FFMA.FTZ R34, R6, R29, R34 ;  /* 0x0000001d06227223 */ /* 0x000fe20000010022 */
[----:B------:R-:W-:-:S02]  /*a8a0*/  HADD2.F32 R39, -RZ, R39.H0_H0 ;  /* 0x20000027ff277230 */ /* 0x000fc40000004100 */
[C---:B------:R-:W-:Y:S01]  /*a8b0*/  FMUL.FTZ R6, R21.reuse, R30 ;  /* 0x0000001e15067220 */ /* 0x040fe20000410000 */
[----:B------:R-:W-:Y:S02]  /*a8c0*/  HADD2.F32 R7, -RZ, R42.H1_H1 ;  /* 0x3000002aff077230 */ /* 0x000fe40000004100 */
[-C--:B------:R-:W-:Y:S01]  /*a8d0*/  FMUL.FTZ R32, R21, R20.reuse ;  /* 0x0000001415207220 */ /* 0x080fe20000410000 */
[----:B------:R-:W-:Y:S02]  /*a8e0*/  HADD2.F32 R10, -RZ, R15.H0_H0 ;  /* 0x2000000fff0a7230 */ /* 0x000fe40000004100 */
[----:B------:R-:W-:Y:S01]  /*a8f0*/  FFMA.FTZ R21, R9, R20, -R6 ;  /* 0x0000001409157223 */ /* 0x000fe20000010806 */
[C---:B------:R-:W-:Y:S01]  /*a900*/  FMUL.FTZ R11, R28.reuse, R39 ;  /* 0x000000271c0b7220 */ /* 0x040fe20000410000 */
[----:B------:R-:W-:Y:S02]  /*a910*/  HADD2.F32 R20, -RZ, R33.H0_H0 ;  /* 0x20000021ff147230 */ /* 0x000fe40000004100 */
[----:B------:R-:W-:Y:S01]  /*a920*/  FMUL.FTZ R28, R28, R7 ;  /* 0x000000071c1c7220 */ /* 0x000fe20000410000 */
[----:B------:R-:W-:-:S02]  /*a930*/  HADD2.F32 R6, -RZ, R35.H0_H0 ;  /* 0x20000023ff067230 */ /* 0x000fc40000004100 */
[----:B------:R-:W-:Y:S01]  /*a940*/  FFMA.FTZ R32, R9, R30, R32 ;  /* 0x0000001e09207223 */ /* 0x000fe20000010020 */
[----:B------:R-:W-:Y:S02]  /*a950*/  HADD2.F32 R15, -RZ, R15.H1_H1 ;  /* 0x3000000fff0f7230 */ /* 0x000fe40000004100 */
        /* <DEDUP_REMOVED lines=29> */
.L_x_4764:
[----:B------:R-:W-:Y:S05]  /*ab30*/  BSYNC B0 ;  /* 0x0000000000007941 */ /* 0x000fea0003800000 */
.L_x_4750:
[----:B------:R-:W-:Y:S01]  /*ab40*/  @!PT LDS RZ, [RZ] ;  /* 0x00000000fffff984 */ /* 0x000fe20000000800 */
[----:B------:R-:W-:Y:S01]  /*ab50*/  @!PT LDS RZ, [RZ] ;  /* 0x00000000fffff984 */ /* 0x000fe20000000800 */
[----:B------:R-:W-:Y:S01]  /*ab60*/  @!PT LDS RZ, [RZ] ;  /* 0x00000000fffff984 */ /* 0x000fe20000000800 */
[----:B------:R-:W-:Y:S01]  /*ab70*/  @!PT LDS RZ, [RZ] ;  /* 0x00000000fffff984 */ /* 0x000fe20000000800 */
[----:B------:R4:W-:Y:S06]  /*ab80*/  MEMBAR.ALL.CTA ;  /* 0x0000000000007992 */ /* 0x0009ec0000008000 */
[----:B----4-:R-:W4:Y:S01]  /*ab90*/  FENCE.VIEW.ASYNC.S ;  /* 0x00000000000073c6 */ /* 0x010f220000000000 */
[----:B------:R-:W-:Y:S05]  /*aba0*/  WARPSYNC.ALL ;  /* 0x0000000000007948 */ /* 0x000fea0003800000 */
[----:B----4-:R-:W-:Y:S06]  /*abb0*/  BAR.SYNC.DEFER_BLOCKING 0xd, 0x80 ;  /* 0x0342000000007b1d */ /* 0x010fec0000010000 */
.L_x_4747:
[----:B------:R-:W-:-:S13]  /*abc0*/  ISETP.NE.AND P0, PT, R186, 0x3, PT ;  /* 0x00000003ba00780c */ /* 0x000fda0003f05270 */
[----:B------:R-:W-:Y:S05]  /*abd0*/  @!P0 BRA `(.L_x_4774) ;  /* 0x0000000000048947 */ /* 0x000fea0003800000 */
[----:B------:R-:W-:Y:S01]  /*abe0*/  BPT.TRAP 0x1 ;  /* 0x000000040000795c */ /* 0x000fe20000300000 */
.L_x_4774:
[----:B------:R-:W-:Y:S01]  /*abf0*/  IMAD R21, R19, 0x8, R2 ;  /* 0x0000000813157824 */ /* 0x000fe200078e0202 */
[----:B------:R-:W-:-:S04]  /*ac00*/  SHF.L.U32 R58, R22, 0x1f, RZ ;  /* 0x0000001f163a7819 */ /* 0x000fc800000006ff */
[----:B------:R0:W0:Y:S01]  /*ac10*/  SYNCS.PHASECHK.TRANS64.TRYWAIT P1, [R21+URZ+0x28c30], R58 ;  /* 0x028c303a150075a7 */ /* 0x000022000802017f */
[----:B------:R-:W-:Y:S05]  /*ac20*/  @!P0 BRA `(.L_x_4775) ;  /* 0x0000000000048947 */ /* 0x000fea0003800000 */
[----:B------:R-:W-:Y:S01]  /*ac30*/  BPT.TRAP 0x1 ;  /* 0x000000040000795c */ /* 0x000fe20000300000 */
.L_x_4775:
[C---:B--23--:R-:W-:Y:S02]  /*ac40*/  VIADD R0, R2.reuse, 0x22400 ;  /* 0x0002240002007836 */ /* 0x04cfe40000000000 */
[----:B01----:R-:W-:-:S03]  /*ac50*/  VIADD R3, R2, 0x20400 ;  /* 0x0002040002037836 */ /* 0x003fc60000000000 */
[----:B------:R-:W-:Y:S02]  /*ac60*/  SHF.R.U32.HI R0, RZ, 0x4, R0 ;  /* 0x00000004ff007819 */ /* 0x000fe40000011600 */
[----:B------:R-:W-:Y:S02]  /*ac70*/  SHF.R.U32.HI R3, RZ, 0x4, R3 ;  /* 0x00000004ff037819 */ /* 0x000fe40000011603 */
[----:B------:R-:W-:Y:S02]  /*ac80*/  LOP3.LUT R0, R0, 0x3fff, RZ, 0xc0, !PT ;  /* 0x00003fff00007812 */ /* 0x000fe400078ec0ff */
[----:B------:R-:W-:Y:S02]  /*ac90*/  LOP3.LUT R3, R3, 0x3fff, RZ, 0xc0, !PT ;  /* 0x00003fff03037812 */ /* 0x000fe400078ec0ff */
[----:B------:R-:W-:Y:S01]  /*aca0*/  LOP3.LUT R13, R0, 0x10000, RZ, 0xfc, !PT ;  /* 0x00010000000d7812 */ /* 0x000fe200078efcff */
[----:B------:R-:W-:Y:S06]  /*acb0*/  @P1 BRA `(.L_x_4776) ;  /* 0x0000000000081947 */ /* 0x000fec0003800000 */
[----:B------:R-:W0:Y:S02]  /*acc0*/  SYNCS.PHASECHK.TRANS64.TRYWAIT P1, [R21+URZ+0x28c30], R58 ;  /* 0x028c303a150075a7 */ /* 0x000e24000802017f */
[----:B0-----:R-:W-:Y:S05]  /*acd0*/  @!P1 BRA `(.L_x_4777) ;  /* 0x00000148005c9947 */ /* 0x001fea0003800000 */
.L_x_4776:
[----:B------:R-:W-:Y:S01]  /*ace0*/  IMAD R14, R19, 0x200, R13 ;  /* 0x00000200130e7824 */ /* 0x000fe200078e020d */
[----:B------:R-:W-:Y:S01]  /*acf0*/  LOP3.LUT R4, R3, 0x10000, RZ, 0xfc, !PT ;  /* 0x0001000003047812 */ /* 0x000fe200078efcff */
[----:B------:R-:W-:Y:S01]  /*ad00*/  IMAD.MOV.U32 R5, RZ, RZ, 0x40000040 ;  /* 0x40000040ff057424 */ /* 0x000fe200078e00ff */
[----:B------:R-:W-:Y:S05]  /*ad10*/  WARPSYNC.ALL ;  /* 0x0000000000007948 */ /* 0x000fea0003800000 */
[----:B------:R-:W-:Y:S01]  /*ad20*/  IMAD.MOV.U32 R15, RZ, RZ, 0x40000040 ;  /* 0x40000040ff0f7424 */ /* 0x000fe200078e00ff */
[C---:B------:R-:W-:Y:S01]  /*ad30*/  R2UR UR4, R4.reuse ;  /* 0x00000000040472ca */ /* 0x040fe200000e0000 */
[----:B------:R-:W-:Y:S01]  /*ad40*/  WARPGROUP.ARRIVE ;  /* 0x00000000000079c5 */ /* 0x000fe20000000000 */
[----:B------:R-:W-:Y:S01]  /*ad50*/  R2UR UR5, R5 ;  /* 0x00000000050572ca */ /* 0x000fe200000e0000 */
[----:B----4-:R-:W-:Y:S01]  /*ad60*/  VIADD R10, R4, 0x2 ;  /* 0x00000002040a7836 */ /* 0x010fe20000000000 */
[C---:B------:R-:W-:Y:S01]  /*ad70*/  R2UR UR6, R14.reuse ;  /* 0x000000000e0672ca */ /* 0x040fe200000e0000 */
[----:B------:R-:W-:Y:S01]  /*ad80*/  VIADD R6, R14, 0x2 ;  /* 0x000000020e067836 */ /* 0x000fe20000000000 */
[----:B------:R-:W-:Y:S01]  /*ad90*/  R2UR UR7, R15 ;  /* 0x000000000f0772ca */ /* 0x000fe200000e0000 */
[----:B------:R-:W-:Y:S01]  /*ada0*/  IMAD.MOV.U32 R11, RZ, RZ, 0x40000040 ;  /* 0x40000040ff0b7424 */ /* 0x000fe200078e00ff */
[----:B------:R-:W-:Y:S01]  /*adb0*/  IADD3 R8, R4, 0x4, RZ ;  /* 0x0000000404087810 */ /* 0x000fe20007ffe0ff */
[----:B------:R-:W-:-:S02]  /*adc0*/  IMAD.MOV.U32 R7, RZ, RZ, 0x40000040 ;  /* 0x40000040ff077424 */ /* 0x000fc400078e00ff */
[----:B------:R-:W-:Y:S02]  /*add0*/  IMAD.MOV.U32 R9, RZ, RZ, 0x40000040 ;  /* 0x40000040ff097424 */ /* 0x000fe400078e00ff */
[----:B------:R-:W-:-:S06]  /*ade0*/  IMAD.MOV.U32 R15, RZ, RZ, 0x40000040 ;  /* 0x40000040ff0f7424 */ /* 0x000fcc00078e00ff */
        /* <DEDUP_REMOVED lines=30> */
.L_x_4778:
[----:B------:R-:W1:Y:S01]  /*afd0*/  LDC R0, c[0x0][0x448] ;  /* 0x00011200ff007b82 */ /* 0x000e620000000800 */
[----:B------:R-:W-:Y:S01]  /*afe0*/  IMAD.IADD R20, R210, 0x1, R199 ;  /* 0x00000001d2147824 */ /* 0x000fe200078e02c7 */
[----:B------:R-:W-:Y:S01]  /*aff0*/  ULDC UR4, c[0x0][0x9d8] ;  /* 0x0002760000047ab9 */ /* 0x000fe20000000800 */
[----:B------:R-:W-:Y:S01]  /*b000*/  LOP3.LUT R18, R18, 0xfffffffd, RZ, 0xc0, !PT ;  /* 0xfffffffd12127812 */ /* 0x000fe200078ec0ff */
        /* <DEDUP_REMOVED lines=20> */
[----:B-1----:R-:W-:Y:S01]  /*b150*/  ISETP.NE.AND P1, PT, R0, 0x1, PT ;  /* 0x000000010000780c */ /* 0x002fe20003f25270 */
[----:B------:R-:W-:Y:S01]  /*b160*/  FMUL.FTZ R71, R37, UR4 ;  /* 0x0000000425477c20 */ /* 0x000fe20008410000 */
[----:B------:R-:W1:Y:S01]  /*b170*/  MUFU.TANH R30, R30 ;  /* 0x0000001e001e7308 */ /* 0x000e620000002400 */
[----:B------:R-:W-:Y:S01]  /*b180*/  FMUL.FTZ R73, R40, UR4 ;  /* 0x0000000428497c20 */ /* 0x000fe20008410000 */
[----:B------:R-:W-:Y:S01]  /*b190*/  FMUL.FTZ R75, R41, UR4 ;  /* 0x00000004294b7c20 */ /* 0x000fe20008410000 */
[----:B------:R-:W-:Y:S01]  /*b1a0*/  FMUL.FTZ R77, R44, UR4 ;  /* 0x000000042c4d7c20 */ /* 0x000fe20008410000 */
[----:B------:R-:W-:Y:S01]  /*b1b0*/  FMUL.FTZ R48, R48, UR4 ;  /* 0x0000000430307c20 */ /* 0x000fe20008410000 */
[----:B------:R-:W-:-:S03]  /*b1c0*/  FMUL.FTZ R52, R52, UR4 ;  /* 0x0000000434347c20 */ /* 0x000fc60008410000 */
[----:B------:R-:W4:Y:S03]  /*b1d0*/  MUFU.TANH R31, R31 ;  /* 0x0000001f001f7308 */ /* 0x000f260000002400 */
[----:B------:R-:W0:Y:S01]  /*b1e0*/  @P1 LDC R3, c[0x0][0x44c] ;  /* 0x00011300ff031b82 */ /* 0x000e220000000800 */
[----:B------:R-:W-:-:S04]  /*b1f0*/  @P1 LOP3.LUT R18, R18, 0x2, RZ, 0xfc, !PT ;  /* 0x0000000212121812 */ /* 0x000fc800078efcff */
[----:B------:R-:W4:Y:S03]  /*b200*/  MUFU.TANH R34, R34 ;  /* 0x0000002200227308 */ /* 0x000f260000002400 */
[----:B------:R-:W2:Y:S05]  /*b210*/  @P1 LDC R15, c[0x0][0x450] ;  /* 0x00011400ff0f1b82 */ /* 0x000eaa0000000800 */
[----:B------:R-:W4:Y:S08]  /*b220*/  MUFU.TANH R35, R35 ;  /* 0x0000002300237308 */ /* 0x000f300000002400 */
[----:B------:R-:W4:Y:S01]  /*b230*/  MUFU.TANH R38, R38 ;  /* 0x0000002600267308 */ /* 0x000f220000002400 */
[----:B0-----:R-:W-:-:S04]  /*b240*/  @P1 IMAD.HI.U32 R0, R20, R3, RZ ;  /* 0x0000000314001227 */ /* 0x001fc800078e00ff */
[----:B------:R-:W-:-:S03]  /*b250*/  IMAD.MOV.U32 R3, RZ, RZ, -0x40 ;  /* 0xffffffc0ff037424 */ /* 0x000fc600078e00ff */
[----:B------:R-:W0:Y:S01]  /*b260*/  MUFU.TANH R39, R39 ;  /* 0x0000002700277308 */ /* 0x000e220000002400 */
[----:B--2---:R-:W-:Y:S01]  /*b270*/  @P1 SHF.R.U32.HI R20, RZ, R15, R0 ;  /* 0x0000000fff141219 */ /* 0x004fe20000011600 */
[----:B------:R-:W-:Y:S02]  /*b280*/  IMAD R3, R208, R3, 0x40 ;  /* 0x00000040d0037424 */ /* 0x000fe400078e0203 */
[----:B------:R-:W-:Y:S02]  /*b290*/  FMUL.FTZ R15, R51, UR4 ;  /* 0x00000004330f7c20 */ /* 0x000fe40008410000 */
[----:B------:R-:W2:Y:S01]  /*b2a0*/  SHFL.IDX PT, R0, R20, 0x1, 0x1c1f ;  /* 0x003c1f0014007f89 */ /* 0x000ea200000e0000 */
[----:B------:R-:W-:Y:S01]  /*b2b0*/  IADD3 R67, R200, 0x1, R3 ;  /* 0x00000001c8437810 */ /* 0x000fe20007ffe003 */
[----:B------:R-:W0:Y:S01]  /*b2c0*/  MUFU.TANH R42, R42 ;  /* 0x0000002a002a7308 */ /* 0x000e220000002400 */
[----:B------:R-:W-:Y:S01]  /*b2d0*/  IADD3 R24, -R207, R3, R200 ;  /* 0x00000003cf187210 */ /* 0x000fe20007ffe1c8 */
[----:B------:R-:W0:Y:S01]  /*b2e0*/  SHFL.IDX PT, R20, R20, RZ, 0x1c1f ;  /* 0x001c1fff14147589 */ /* 0x000e2200000e0000 */
[----:B------:R-:W-:-:S05]  /*b2f0*/  IADD3 R67, -R198, R67, -R207 ;  /* 0x00000043c6437210 */ /* 0x000fca0007ffe9cf */
[----:B------:R-:W0:Y:S08]  /*b300*/  MUFU.TANH R25, R43 ;  /* 0x0000002b00197308 */ /* 0x000e300000002400 */
[----:B------:R-:W0:Y:S01]  /*b310*/  MUFU.TANH R46, R46 ;  /* 0x0000002e002e7308 */ /* 0x000e220000002400 */
[----:B--2---:R-:W-:-:S07]  /*b320*/  VIADDMNMX R3, R0, R67, R24, PT ;  /* 0x0000004300037246 */ /* 0x004fce0003800118 */
[----:B------:R-:W-:Y:S01]  /*b330*/  MUFU.TANH R50, R50 ;  /* 0x0000003200327308 */ /* 0x000fe20000002400 */
[C---:B------:R-:W-:Y:S02]  /*b340*/  ISETP.GT.AND P1, PT, R3.reuse, RZ, PT ;  /* 0x000000ff0300720c */ /* 0x040fe40003f24270 */
[C---:B------:R-:W-:Y:S02]  /*b350*/  ISETP.GT.AND P2, PT, R3.reuse, 0x1, PT ;  /* 0x000000010300780c */ /* 0x040fe40003f44270 */
[----:B------:R-:W-:Y:S02]  /*b360*/  ISETP.GT.AND P3, PT, R3, 0x8, PT ;  /* 0x000000080300780c */ /* 0x000fe40003f64270 */
[----:B------:R-:W-:Y:S01]  /*b370*/  FSEL R0, R26, -INF , P1 ;  /* 0xff8000001a007808 */ /* 0x000fe20000800000 */
[----:B------:R-:W-:Y:S01]  /*b380*/  MUFU.TANH R15, R15 ;  /* 0x0000000f000f7308 */ /* 0x000fe20000002400 */
[----:B---3--:R-:W-:Y:S02]  /*b390*/  FSEL R65, R27, -INF , P2 ;  /* 0xff8000001b417808 */ /* 0x008fe40001000000 */
[----:B------:R-:W-:-:S02]  /*b3a0*/  ISETP.GT.AND P1, PT, R3, 0x9, PT ;  /* 0x000000090300780c */ /* 0x000fc40003f24270 */
[----:B-1----:R-:W-:Y:S02]  /*b3b0*/  FSEL R63, R30, -INF , P3 ;  /* 0xff8000001e3f7808 */ /* 0x002fe40001800000 */
[----:B------:R-:W-:Y:S01]  /*b3c0*/  FMNMX.FTZ R26, R0, R65, !PT ;  /* 0x00000041001a7209 */ /* 0x000fe20007810000 */
[----:B------:R0:W1:Y:S01]  /*b3d0*/  MUFU.TANH R27, R47 ;  /* 0x0000002f001b7308 */ /* 0x0000620000002400 */
[----:B------:R-:W-:Y:S02]  /*b3e0*/  ISETP.GT.AND P2, PT, R3, 0x10, PT ;  /* 0x000000100300780c */ /* 0x000fe40003f44270 */
[----:B----4-:R-:W-:Y:S02]  /*b3f0*/  FSEL R59, R31, -INF , P1 ;  /* 0xff8000001f3b7808 */ /* 0x010fe40000800000 */
[----:B------:R-:W-:Y:S02]  /*b400*/  FMNMX.FTZ R26, R63, R26, !PT ;  /* 0x0000001a3f1a7209 */ /* 0x000fe40007810000 */
[----:B------:R-:W-:Y:S01]  /*b410*/  ISETP.GT.AND P1, PT, R3, 0x11, PT ;  /* 0x000000110300780c */ /* 0x000fe20003f24270 */
[----:B------:R-:W2:Y:S01]  /*b420*/  MUFU.TANH R54, R54 ;  /* 0x0000003600367308 */ /* 0x000ea20000002400 */
[----:B------:R-:W-:Y:S01]  /*b430*/  FSEL R61, R34, -INF , P2 ;  /* 0xff800000223d7808 */ /* 0x000fe20001000000 */
[----:B------:R-:W-:Y:S01]  /*b440*/  FMUL.FTZ R34, R53, UR4 ;  /* 0x0000000435227c20 */ /* 0x000fe20008410000 */
[----:B------:R-:W-:-:S02]  /*b450*/  FMNMX.FTZ R26, R59, R26, !PT ;  /* 0x0000001a3b1a7209 */ /* 0x000fc40007810000 */
[----:B------:R-:W-:Y:S02]  /*b460*/  ISETP.GT.AND P2, PT, R3, 0x18, PT ;  /* 0x000000180300780c */ /* 0x000fe40003f44270 */
[----:B------:R-:W-:Y:S01]  /*b470*/  FSEL R57, R35, -INF , P1 ;  /* 0xff80000023397808 */ /* 0x000fe20000800000 */
[----:B------:R-:W3:Y:S01]  /*b480*/  MUFU.TANH R55, R55 ;  /* 0x0000003700377308 */ /* 0x000ee20000002400 */
[----:B------:R-:W-:Y:S02]  /*b490*/  FMNMX.FTZ R26, R61, R26, !PT ;  /* 0x0000001a3d1a7209 */ /* 0x000fe40007810000 */
[----:B------:R-:W-:Y:S02]  /*b4a0*/  ISETP.GT.AND P1, PT, R3, 0x19, PT ;  /* 0x000000190300780c */ /* 0x000fe40003f24270 */
[----:B------:R-:W-:Y:S02]  /*b4b0*/  FSEL R51, R38, -INF , P2 ;  /* 0xff80000026337808 */ /* 0x000fe40001000000 */
[----:B------:R-:W-:Y:S01]  /*b4c0*/  FMNMX.FTZ R26, R57, R26, !PT ;  /* 0x0000001a391a7209 */ /* 0x000fe20007810000 */
[----:B------:R-:W-:Y:S01]  /*b4d0*/  MUFU.TANH R12, R12 ;  /* 0x0000000c000c7308 */ /* 0x000fe20000002400 */
        /* <DEDUP_REMOVED lines=8> */
[----:B------:R-:W-:Y:S01]  /*b560*/  FSEL R35, R25, -INF , P1 ;  /* 0xff80000019237808 */ /* 0x000fe20000800000 */
[----:B------:R-:W-:Y:S01]  /*b570*/  MUFU.TANH R69, R69 ;  /* 0x0000004500457308 */ /* 0x000fe20000002400 */
[----:B------:R-:W-:Y:S02]  /*b580*/  FMNMX.FTZ R26, R43, R26, !PT ;  /* 0x0000001a2b1a7209 */ /* 0x000fe40007810000 */
[----:B------:R-:W-:Y:S02]  /*b590*/  ISETP.GT.AND P1, PT, R3, 0x29, PT ;  /* 0x000000290300780c */ /* 0x000fe40003f24270 */
[----:B------:R-:W-:Y:S02]  /*b5a0*/  FSEL R39, R46, -INF , P2 ;  /* 0xff8000002e277808 */ /* 0x000fe40001000000 */
[----:B------:R-:W-:Y:S01]  /*b5b0*/  FMNMX.FTZ R26, R35, R26, !PT ;  /* 0x0000001a231a7209 */ /* 0x000fe20007810000 */
[----:B------:R-:W-:Y:S01]  /*b5c0*/  MUFU.TANH R71, R71 ;  /* 0x0000004700477308 */ /* 0x000fe20000002400 */
[----:B------:R-:W-:-:S02]  /*b5d0*/  ISETP.GT.AND P2, PT, R3, 0x30, PT ;  /* 0x000000300300780c */ /* 0x000fc40003f44270 */
[----:B-1----:R-:W-:Y:S02]  /*b5e0*/  FSEL R31, R27, -INF , P1 ;  /* 0xff8000001b1f7808 */ /* 0x002fe40000800000 */
[----:B------:R-:W-:Y:S01]  /*b5f0*/  FMNMX.FTZ R30, R39, R26, !PT ;  /* 0x0000001a271e7209 */ /* 0x000fe20007810000 */
[----:B------:R-:W-:Y:S01]  /*b600*/  FMUL.FTZ R26, R28, UR4 ;  /* 0x000000041c1a7c20 */ /* 0x000fe20008410000 */
[----:B------:R-:W-:Y:S01]  /*b610*/  ISETP.GT.AND P1, PT, R3, 0x31, PT ;  /* 0x000000310300780c */ /* 0x000fe20003f24270 */
[----:B------:R-:W-:Y:S01]  /*b620*/  FMUL.FTZ R28, R29, UR4 ;  /* 0x000000041d1c7c20 */ /* 0x000fe20008410000 */
[----:B------:R-:W-:Y:S01]  /*b630*/  FSEL R27, R50, -INF , P2 ;  /* 0xff800000321b7808 */ /* 0x000fe20001000000 */
[----:B------:R-:W-:Y:S01]  /*b640*/  FMUL.FTZ R29, R33, UR4 ;  /* 0x00000004211d7c20 */ /* 0x000fe20008410000 */
[----:B------:R-:W-:Y:S01]  /*b650*/  FMNMX.FTZ R30, R31, R30, !PT ;  /* 0x0000001e1f1e7209 */ /* 0x000fe20007810000 */
[----:B------:R-:W-:Y:S01]  /*b660*/  MUFU.TANH R26, R26 ;  /* 0x0000001a001a7308 */ /* 0x000fe20000002400 */
[----:B------:R-:W-:-:S02]  /*b670*/  ISETP.GT.AND P2, PT, R3, 0x38, PT ;  /* 0x000000380300780c */ /* 0x000fc40003f44270 */
[----:B------:R-:W-:Y:S02]  /*b680*/  FSEL R15, R15, -INF , P1 ;  /* 0xff8000000f0f7808 */ /* 0x000fe40000800000 */
[----:B------:R-:W-:Y:S02]  /*b690*/  FMNMX.FTZ R30, R27, R30, !PT ;  /* 0x0000001e1b1e7209 */ /* 0x000fe40007810000 */
[----:B------:R-:W-:Y:S01]  /*b6a0*/  ISETP.GT.AND P1, PT, R3, 0x39, PT ;  /* 0x000000390300780c */ /* 0x000fe20003f24270 */
[----:B------:R-:W-:Y:S01]  /*b6b0*/  MUFU.TANH R28, R28 ;  /* 0x0000001c001c7308 */ /* 0x000fe20000002400 */
[----:B--2---:R-:W-:Y:S02]  /*b6c0*/  FSEL R25, R54, -INF , P2 ;  /* 0xff80000036197808 */ /* 0x004fe40001000000 */
[----:B------:R-:W-:Y:S02]  /*b6d0*/  FMNMX.FTZ R30, R15, R30, !PT ;  /* 0x0000001e0f1e7209 */ /* 0x000fe40007810000 */
[----:B---3--:R-:W-:Y:S01]  /*b6e0*/  FSEL R3, R55, -INF , P1 ;  /* 0xff80000037037808 */ /* 0x008fe20000800000 */
[----:B------:R-:W-:Y:S01]  /*b6f0*/  FMUL.FTZ R55, R32, UR4 ;  /* 0x0000000420377c20 */ /* 0x000fe20008410000 */
[----:B------:R-:W-:Y:S01]  /*b700*/  FMNMX.FTZ R30, R25, R30, !PT ;  /* 0x0000001e191e7209 */ /* 0x000fe20007810000 */
[----:B------:R-:W-:Y:S01]  /*b710*/  MUFU.TANH R29, R29 ;  /* 0x0000001d001d7308 */ /* 0x000fe20000002400 */
[----:B------:R-:W-:-:S02]  /*b720*/  VIADDMNMX R24, R20, R67, R24, PT ;  /* 0x0000004314187246 */ /* 0x000fc40003800118 */
[----:B------:R-:W-:Y:S02]  /*b730*/  FMNMX.FTZ R30, R3, R30, !PT ;  /* 0x0000001e031e7209 */ /* 0x000fe40007810000 */
[C---:B------:R-:W-:Y:S02]  /*b740*/  ISETP.GT.AND P1, PT, R24.reuse, RZ, PT ;  /* 0x000000ff1800720c */ /* 0x040fe40003f24270 */
[C---:B------:R-:W-:Y:S01]  /*b750*/  ISETP.GT.AND P2, PT, R24.reuse, 0x1, PT ;  /* 0x000000011800780c */ /* 0x040fe20003f44270 */
[----:B------:R-:W1:Y:S01]  /*b760*/  SHFL.BFLY PT, R33, R30, 0x2, 0x1f ;  /* 0x0c401f001e217f89 */ /* 0x000e6200000e0000 */
[----:B------:R-:W2:Y:S01]  /*b770*/  MUFU.TANH R55, R55 ;  /* 0x0000003700377308 */ /* 0x000ea20000002400 */
[----:B------:R-:W-:Y:S02]  /*b780*/  ISETP.GT.AND P3, PT, R24, 0x8, PT ;  /* 0x000000081800780c */ /* 0x000fe40003f64270 */
[----:B0-----:R-:W-:Y:S02]  /*b790*/  FSEL R32, R14, -INF , P2 ;  /* 0xff8000000e207808 */ /* 0x001fe40001000000 */
[----:B------:R-:W-:-:S03]  /*b7a0*/  ISETP.GT.AND P2, PT, R24, 0x10, PT ;  /* 0x000000101800780c */ /* 0x000fc60003f44270 */
[----:B------:R-:W0:Y:S08]  /*b7b0*/  MUFU.TANH R73, R73 ;  /* 0x0000004900497308 */ /* 0x000e300000002400 */
[----:B------:R-:W3:Y:S01]  /*b7c0*/  MUFU.TANH R75, R75 ;  /* 0x0000004b004b7308 */ /* 0x000ee20000002400 */
[----:B--2---:R-:W-:Y:S02]  /*b7d0*/  FSEL R55, R55, -INF , P2 ;  /* 0xff80000037377808 */ /* 0x004fe40001000000 */
[----:B------:R-:W-:-:S02]  /*b7e0*/  ISETP.GT.AND P2, PT, R24, 0x18, PT ;  /* 0x000000181800780c */ /* 0x000fc40003f44270 */
[----:B-1----:R-:W-:Y:S01]  /*b7f0*/  FMNMX.FTZ R36, R30, R33, !PT ;  /* 0x000000211e247209 */ /* 0x002fe20007810000 */
[----:B------:R-:W-:Y:S01]  /*b800*/  FMUL.FTZ R30, R45, UR4 ;  /* 0x000000042d1e7c20 */ /* 0x000fe20008410000 */
[----:B------:R-:W-:Y:S01]  /*b810*/  FSEL R45, R12, -INF , P1 ;  /* 0xff8000000c2d7808 */ /* 0x000fe20000800000 */
[----:B------:R-:W-:Y:S01]  /*b820*/  FMUL.FTZ R33, R49, UR4 ;  /* 0x0000000431217c20 */ /* 0x000fe20008410000 */
[----:B------:R-:W-:Y:S01]  /*b830*/  ISETP.GT.AND P1, PT, R24, 0x9, PT ;  /* 0x000000091800780c */ /* 0x000fe20003f24270 */
[----:B------:R-:W1:Y:S01]  /*b840*/  SHFL.BFLY PT, R37, R36, 0x1, 0x1f ;  /* 0x0c201f0024257f89 */ /* 0x000e6200000e0000 */
[----:B------:R-:W-:Y:S01]  /*b850*/  FSEL R49, R26, -INF , P3 ;  /* 0xff8000001a317808 */ /* 0x000fe20001800000 */
[----:B------:R-:W2:Y:S01]  /*b860*/  MUFU.TANH R77, R77 ;  /* 0x0000004d004d7308 */ /* 0x000ea20000002400 */
[----:B------:R-:W-:Y:S01]  /*b870*/  FMNMX.FTZ R12, R45, R32, !PT ;  /* 0x000000202d0c7209 */ /* 0x000fe20007810000 */
[----:B------:R-:W-:Y:S01]  /*b880*/  ULDC UR4, c[0x0][0x988] ;  /* 0x0002620000047ab9 */ /* 0x000fe20000000800 */
[----:B------:R-:W-:Y:S01]  /*b890*/  FSEL R53, R28, -INF , P1 ;  /* 0xff8000001c357808 */ /* 0x000fe20000800000 */
[----:B------:R-:W-:Y:S01]  /*b8a0*/  IMAD.U32 R14, RZ, RZ, UR4 ;  /* 0x00000004ff0e7e24 */ /* 0x000fe2000f8e00ff */
[----:B------:R-:W-:-:S02]  /*b8b0*/  FMNMX.FTZ R12, R49, R12, !PT ;  /* 0x0000000c310c7209 */ /* 0x000fc40007810000 */
[C---:B------:R-:W-:Y:S01]  /*b8c0*/  ISETP.GT.AND P1, PT, R24.reuse, 0x11, PT ;  /* 0x000000111800780c */ /* 0x040fe20003f24270 */
[----:B------:R-:W4:Y:S01]  /*b8d0*/  MUFU.TANH R30, R30 ;  /* 0x0000001e001e7308 */ /* 0x000f220000002400 */
[----:B------:R-:W-:Y:S02]  /*b8e0*/  FMNMX.FTZ R12, R53, R12, !PT ;  /* 0x0000000c350c7209 */ /* 0x000fe40007810000 */
[----:B------:R-:W-:Y:S02]  /*b8f0*/  FSEL R67, R29, -INF , P1 ;  /* 0xff8000001d437808 */ /* 0x000fe40000800000 */
[----:B------:R-:W-:Y:S02]  /*b900*/  FMNMX.FTZ R12, R55, R12, !PT ;  /* 0x0000000c370c7209 */ /* 0x000fe40007810000 */
[----:B------:R-:W-:Y:S01]  /*b910*/  ISETP.GT.AND P1, PT, R24, 0x19, PT ;  /* 0x000000191800780c */ /* 0x000fe20003f24270 */
[----:B------:R-:W4:Y:S01]  /*b920*/  MUFU.TANH R48, R48 ;  /* 0x0000003000307308 */ /* 0x000f220000002400 */
[----:B------:R-:W-:-:S02]  /*b930*/  FSEL R69, R69, -INF , P2 ;  /* 0xff80000045457808 */ /* 0x000fc40001000000 */
[----:B------:R-:W-:Y:S02]  /*b940*/  FMNMX.FTZ R12, R67, R12, !PT ;  /* 0x0000000c430c7209 */ /* 0x000fe40007810000 */
[C---:B------:R-:W-:Y:S02]  /*b950*/  ISETP.GT.AND P2, PT, R24.reuse, 0x20, PT ;  /* 0x000000201800780c */ /* 0x040fe40003f44270 */
[----:B------:R-:W-:Y:S01]  /*b960*/  FSEL R71, R71, -INF , P1 ;  /* 0xff80000047477808 */ /* 0x000fe20000800000 */
[----:B------:R4:W4:Y:S01]  /*b970*/  MUFU.TANH R26, R33 ;  /* 0x00000021001a7308 */ /* 0x0009220000002400 */
[----:B------:R-:W-:Y:S02]  /*b980*/  FMNMX.FTZ R12, R69, R12, !PT ;  /* 0x0000000c450c7209 */ /* 0x000fe40007810000 */
[----:B------:R-:W-:Y:S02]  /*b990*/  ISETP.GT.AND P1, PT, R24, 0x21, PT ;  /* 0x000000211800780c */ /* 0x000fe40003f24270 */
[----:B0-----:R-:W-:-:S02]  /*b9a0*/  FSEL R73, R73, -INF , P2 ;  /* 0xff80000049497808 */ /* 0x001fc40001000000 */
[----:B------:R-:W-:Y:S01]  /*b9b0*/  FMNMX.FTZ R12, R71, R12, !PT ;  /* 0x0000000c470c7209 */ /* 0x000fe20007810000 */
[----:B------:R-:W-:Y:S01]  /*b9c0*/  MUFU.TANH R34, R34 ;  /* 0x0000002200227308 */ /* 0x000fe20000002400 */
[----:B------:R-:W-:Y:S02]  /*b9d0*/  ISETP.GT.AND P2, PT, R24, 0x28, PT ;  /* 0x000000281800780c */ /* 0x000fe40003f44270 */
[----:B---3--:R-:W-:Y:S02]  /*b9e0*/  FSEL R75, R75, -INF , P1 ;  /* 0xff8000004b4b7808 */ /* 0x008fe40000800000 */
[----:B------:R-:W-:Y:S02]  /*b9f0*/  FMNMX.FTZ R12, R73, R12, !PT ;  /* 0x0000000c490c7209 */ /* 0x000fe40007810000 */
[----:B-1----:R-:W-:Y:S02]  /*ba00*/  FMNMX.FTZ R20, R36, R37, !PT ;  /* 0x0000002524147209 */ /* 0x002fe40007810000 */
[----:B------:R-:W0:Y:S01]  /*ba10*/  MUFU.TANH R37, R52 ;  /* 0x0000003400257308 */ /* 0x000e220000002400 */
[----:B------:R-:W-:-:S02]  /*ba20*/  ISETP.GT.AND P3, PT, R24, 0x29, PT ;  /* 0x000000291800780c */ /* 0x000fc40003f64270 */
[----:B--2---:R-:W-:Y:S01]  /*ba30*/  FSEL R77, R77, -INF , P2 ;  /* 0xff8000004d4d7808 */ /* 0x004fe20001000000 */
[----:B------:R-:W-:Y:S01]  /*ba40*/  FMUL.FTZ R38, R20, R14 ;  /* 0x0000000e14267220 */ /* 0x000fe20000410000 */
[----:B------:R-:W-:Y:S02]  /*ba50*/  FMNMX.FTZ R12, R75, R12, !PT ;  /* 0x0000000c4b0c7209 */ /* 0x000fe40007810000 */
[----:B------:R-:W-:Y:S02]  /*ba60*/  ISETP.GT.AND P1, PT, R24, 0x30, PT ;  /* 0x000000301800780c */ /* 0x000fe40003f24270 */
[----:B----4-:R-:W-:Y:S02]  /*ba70*/  FSEL R79, R30, -INF , P3 ;  /* 0xff8000001e4f7808 */ /* 0x010fe40001800000 */
[----:B------:R-:W-:Y:S02]  /*ba80*/  FMNMX.FTZ R12, R77, R12, !PT ;  /* 0x0000000c4d0c7209 */ /* 0x000fe40007810000 */
[----:B------:R-:W-:-:S02]  /*ba90*/  ISETP.GT.AND P2, PT, R24, 0x31, PT ;  /* 0x000000311800780c */ /* 0x000fc40003f44270 */
[----:B------:R-:W-:Y:S02]  /*baa0*/  FSEL R33, R48, -INF , P1 ;  /* 0xff80000030217808 */ /* 0x000fe40000800000 */
[----:B------:R-:W-:Y:S02]  /*bab0*/  FMNMX.FTZ R12, R79, R12, !PT ;  /* 0x0000000c4f0c7209 */ /* 0x000fe40007810000 */
[----:B------:R-:W-:Y:S02]  /*bac0*/  ISETP.GT.AND P1, PT, R24, 0x38, PT ;  /* 0x000000381800780c */ /* 0x000fe40003f24270 */
[----:B------:R-:W-:Y:S02]  /*bad0*/  FSEL R29, R26, -INF , P2 ;  /* 0xff8000001a1d7808 */ /* 0x000fe40001000000 */
[----:B------:R-:W-:Y:S02]  /*bae0*/  FMNMX.FTZ R12, R33, R12, !PT ;  /* 0x0000000c210c7209 */ /* 0x000fe40007810000 */
[----:B------:R-:W-:-:S02]  /*baf0*/  ISETP.GT.AND P2, PT, R24, 0x39, PT ;  /* 0x000000391800780c */ /* 0x000fc40003f44270 */
[----:B0-----:R-:W-:Y:S02]  /*bb00*/  FSEL R37, R37, -INF , P1 ;  /* 0xff80000025257808 */ /* 0x001fe40000800000 */
[----:B------:R-:W-:Y:S02]  /*bb10*/  FMNMX.FTZ R12, R29, R12, !PT ;  /* 0x0000000c1d0c7209 */ /* 0x000fe40007810000 */
[----:B------:R-:W-:Y:S02]  /*bb20*/  FSETP.NEU.FTZ.AND P4, PT, R20, -INF , PT ;  /* 0xff8000001400780b */ /* 0x000fe40003f9d000 */
[----:B------:R-:W-:Y:S02]  /*bb30*/  FSEL R41, R34, -INF , P2 ;  /* 0xff80000022297808 */ /* 0x000fe40001000000 */
[----:B------:R-:W-:Y:S02]  /*bb40*/  FMNMX.FTZ R12, R37, R12, !PT ;  /* 0x0000000c250c7209 */ /* 0x000fe40007810000 */
[----:B------:R-:W-:-:S02]  /*bb50*/  FSEL R38, R38, RZ, P4 ;  /* 0x000000ff26267208 */ /* 0x000fc40002000000 */
[----:B------:R-:W-:-:S03]  /*bb60*/  FMNMX.FTZ R12, R41, R12, !PT ;  /* 0x0000000c290c7209 */ /* 0x000fc60007810000 */
[-CC-:B------:R-:W-:Y:S01]  /*bb70*/  FFMA.FTZ R28, R59, R14.reuse, -R38.reuse ;  /* 0x0000000e3b1c7223 */ /* 0x180fe20000010826 */
        /* <DEDUP_REMOVED lines=14> */
[----:B------:R-:W-:-:S05]  /*bc60*/  VIADD R47, R21, 0x28c40 ;  /* 0x00028c40152f7836 */ /* 0x000fca0000000000 */
[----:B------:R-:W-:Y:S02]  /*bc70*/  PRMT R47, R190, 0x654, R47 ;  /* 0x00000654be2f7816 */ /* 0x000fe4000000002f */
[----:B------:R-:W1:Y:S02]  /*bc80*/  MUFU.EX2 R26, R26 ;  /* 0x0000001a001a7308 */ /* 0x000e640000000800 */
[----:B------:R2:W-:Y:S01]  /*bc90*/  SYNCS.ARRIVE.TRANS64.RED.A1T0 RZ, [R47+URZ], RZ ;  /* 0x000000ff2fff79a7 */ /* 0x0005e2000810043f */
[----:B0-----:R-:W-:Y:S01]  /*bca0*/  FMNMX.FTZ R59, R12, R59, !PT ;  /* 0x0000003b0c3b7209 */ /* 0x001fe20007810000 */
[-CC-:B------:R-:W-:Y:S01]  /*bcb0*/  FFMA.FTZ R12, R27, R14.reuse, -R38.reuse ;  /* 0x0000000e1b0c7223 */ /* 0x180fe20000010826 */
[----:B------:R-:W-:-:S03]  /*bcc0*/  FFMA.FTZ R27, R15, R14, -R38 ;  /* 0x0000000e0f1b7223 */ /* 0x000fc60000010826 */
[----:B------:R-:W0:Y:S01]  /*bcd0*/  MUFU.EX2 R167, R167 ;  /* 0x000000a700a77308 */ /* 0x000e220000000800 */
[----:B------:R-:W3:Y:S07]  /*bce0*/  SHFL.BFLY PT, R24, R59, 0x1, 0x1f ;  /* 0x0c201f003b187f89 */ /* 0x000eee00000e0000 */
[----:B------:R-:W4:Y:S01]  /*bcf0*/  MUFU.EX2 R28, R28 ;  /* 0x0000001c001c7308 */ /* 0x000f220000000800 */
[----:B-1----:R-:W-:Y:S01]  /*bd00*/  FADD.FTZ R40, R165, R26 ;  /* 0x0000001aa5287221 */ /* 0x002fe20000010000 */
[----:B------:R-:W-:-:S06]  /*bd10*/  F2FP.F16.F32.PACK_AB R165, R26, R165 ;  /* 0x000000a51aa5723e */ /* 0x000fcc00000000ff */
[----:B------:R-:W-:Y:S01]  /*bd20*/  MUFU.EX2 R161, R161 ;  /* 0x000000a100a17308 */ /* 0x000fe20000000800 */
[----:B0-----:R-:W-:-:S07]  /*bd30*/  FADD.FTZ R51, R167, R40 ;  /* 0x00000028a7337221 */ /* 0x001fce0000010000 */
[----:B------:R-:W-:Y:S01]  /*bd40*/  MUFU.EX2 R30, R30 ;  /* 0x0000001e001e7308 */ /* 0x000fe20000000800 */
[----:B---3--:R-:W-:Y:S01]  /*bd50*/  FMNMX.FTZ R15, R59, R24, !PT ;  /* 0x000000183b0f7209 */ /* 0x008fe20007810000 */
[-C--:B------:R-:W-:Y:S01]  /*bd60*/  FFMA.FTZ R24, R25, R14.reuse, -R38 ;  /* 0x0000000e19187223 */ /* 0x080fe20000010826 */
[C---:B----4-:R-:W-:Y:S01]  /*bd70*/  FADD.FTZ R44, R28.reuse, R51 ;  /* 0x000000331c2c7221 */ /* 0x050fe20000010000 */
[----:B------:R-:W-:Y:S02]  /*bd80*/  F2FP.F16.F32.PACK_AB R167, R28, R167 ;  /* 0x000000a71ca7723e */ /* 0x000fe400000000ff */
[C---:B------:R-:W-:Y:S01]  /*bd90*/  FMUL.FTZ R25, R15.reuse, R14 ;  /* 0x0000000e0f197220 */ /* 0x040fe20000410000 */
[----:B------:R-:W-:Y:S01]  /*bda0*/  FSETP.NEU.FTZ.AND P1, PT, R15, -INF , PT ;  /* 0xff8000000f00780b */ /* 0x000fe20003f3d000 */
[----:B------:R-:W-:Y:S03]  /*bdb0*/  MUFU.EX2 R163, R163 ;  /* 0x000000a300a37308 */ /* 0x000fe60000000800 */
        /* <DEDUP_REMOVED lines=18> */
[----:B------:R-:W-:-:S05]  /*bee0*/  FFMA.FTZ R38, R41, R14, -R38 ;  /* 0x0000000e29267223 */ /* 0x000fca0000010826 */
[----:B------:R-:W1:Y:S08]  /*bef0*/  MUFU.EX2 R166, R166 ;  /* 0x000000a600a67308 */ /* 0x000e700000000800 */
[----:B------:R-:W3:Y:S01]  /*bf00*/  MUFU.EX2 R31, R31 ;  /* 0x0000001f001f7308 */ /* 0x000ee20000000800 */
[----:B0-----:R-:W-:Y:S01]  /*bf10*/  FADD.FTZ R49, R164, R25 ;  /* 0x00000019a4317221 */ /* 0x001fe20000010000 */
[----:B------:R-:W-:-:S06]  /*bf20*/  F2FP.F16.F32.PACK_AB R164, R25, R164 ;  /* 0x000000a419a4723e */ /* 0x000fcc00000000ff */
[----:B------:R-:W0:Y:S01]  /*bf30*/  MUFU.EX2 R160, R160 ;  /* 0x000000a000a07308 */ /* 0x000e220000000800 */
[----:B-1----:R-:W-:Y:S01]  /*bf40*/  FADD.FTZ R42, R166, R49 ;  /* 0x00000031a62a7221 */ /* 0x002fe20000010000 */
[----:B------:R-:W-:Y:S01]  /*bf50*/  FADD.FTZ R49, R161, R44 ;  /* 0x0000002ca1317221 */ /* 0x000fe20000010000 */
[----:B------:R-:W-:-:S03]  /*bf60*/  F2FP.F16.F32.PACK_AB R161, R30, R161 ;  /* 0x000000a11ea1723e */ /* 0x000fc600000000ff */
[----:B------:R-:W-:Y:S02]  /*bf70*/  FADD.FTZ R44, R30, R49 ;  /* 0x000000311e2c7221 */ /* 0x000fe40000010000 */
[----:B------:R-:W1:Y:S01]  /*bf80*/  MUFU.EX2 R35, R35 ;  /* 0x0000002300237308 */ /* 0x000e620000000800 */
[----:B---3--:R-:W-:Y:S01]  /*bf90*/  FADD.FTZ R29, R31, R42 ;  /* 0x0000002a1f1d7221 */ /* 0x008fe20000010000 */
[----:B------:R-:W-:Y:S01]  /*bfa0*/  FADD.FTZ R41, R163, R44 ;  /* 0x0000002ca3297221 */ /* 0x000fe20000010000 */
[----:B------:R-:W-:Y:S01]  /*bfb0*/  F2FP.F16.F32.PACK_AB R166, R31, R166 ;  /* 0x000000a61fa6723e */ /* 0x000fe200000000ff */
[----:B------:R-:W-:Y:S01]  /*bfc0*/  BAR.SYNC.DEFER_BLOCKING 0xf, 0x100 ;  /* 0x03c4000000007b1d */ /* 0x000fe20000010000 */
[----:B0-----:R-:W-:-:S05]  /*bfd0*/  FADD.FTZ R42, R160, R29 ;  /* 0x0000001da02a7221 */ /* 0x001fca0000010000 */
[----:B------:R-:W0:Y:S01]  /*bfe0*/  MUFU.EX2 R162, R162 ;  /* 0x000000a200a27308 */ /* 0x000e220000000800 */
[----:B-1----:R-:W-:-:S07]  /*bff0*/  FADD.FTZ R29, R35, R42 ;  /* 0x0000002a231d7221 */ /* 0x002fce0000010000 */
[----:B------:R-:W1:Y:S01]  /*c000*/  MUFU.EX2 R34, R34 ;  /* 0x0000002200227308 */ /* 0x000e620000000800 */
[----:B------:R-:W-:-:S07]  /*c010*/  F2FP.F16.F32.PACK_AB R160, R35, R160 ;  /* 0x000000a023a0723e */ /* 0x000fce00000000ff */
[----:B------:R-:W3:Y:S01]  /*c020*/  MUFU.EX2 R39, R39 ;  /* 0x0000002700277308 */ /* 0x000ee20000000800 */
[----:B0-----:R-:W-:Y:S01]  /*c030*/  FADD.FTZ R28, R162, R29 ;  /* 0x0000001da21c7221 */ /* 0x001fe20000010000 */
[----:B------:R0:W-:Y:S06]  /*c040*/  STSM.16.M88.4 [R201+0x26800], R164 ;  /* 0x026800a4c9007844 */ /* 0x0001ec0000000200 */
[----:B------:R-:W2:Y:S01]  /*c050*/  MUFU.EX2 R157, R157 ;  /* 0x0000009d009d7308 */ /* 0x000ea20000000800 */
[C---:B-1----:R-:W-:Y:S01]  /*c060*/  FADD.FTZ R42, R34.reuse, R41 ;  /* 0x00000029222a7221 */ /* 0x042fe20000010000 */
[----:B------:R-:W-:-:S06]  /*c070*/  F2FP.F16.F32.PACK_AB R163, R34, R163 ;  /* 0x000000a322a3723e */ /* 0x000fcc00000000ff */
[----:B------:R-:W1:Y:S01]  /*c080*/  MUFU.EX2 R156, R156 ;  /* 0x0000009c009c7308 */ /* 0x000e620000000800 */
[C---:B---3--:R-:W-:Y:S01]  /*c090*/  FADD.FTZ R41, R39.reuse, R28 ;  /* 0x0000001c27297221 */ /* 0x048fe20000010000 */
[----:B------:R-:W-:-:S05]  /*c0a0*/  F2FP.F16.F32.PACK_AB R162, R39, R162 ;  /* 0x000000a227a2723e */ /* 0x000fca00000000ff */
[----:B------:R0:W-:Y:S01]  /*c0b0*/  STSM.16.M88.4 [R202], R160 ;  /* 0x000000a0ca007844 */ /* 0x0001e20000000200 */
[----:B------:R-:W3:Y:S01]  /*c0c0*/  MUFU.EX2 R36, R36 ;  /* 0x0000002400247308 */ /* 0x000ee20000000800 */
[----:B--2---:R-:W-:-:S07]  /*c0d0*/  FADD.FTZ R47, R157, R42 ;  /* 0x0000002a9d2f7221 */ /* 0x004fce0000010000 */
[----:B------:R-:W2:Y:S01]  /*c0e0*/  MUFU.EX2 R43, R43 ;  /* 0x0000002b002b7308 */ /* 0x000ea20000000800 */
[----:B-1----:R-:W-:-:S07]  /*c0f0*/  FADD.FTZ R28, R156, R41 ;  /* 0x000000299c1c7221 */ /* 0x002fce0000010000 */
[----:B------:R-:W1:Y:S01]  /*c100*/  MUFU.EX2 R159, R159 ;  /* 0x0000009f009f7308 */ /* 0x000e620000000800 */
[C---:B---3--:R-:W-:Y:S01]  /*c110*/  FADD.FTZ R30, R36.reuse, R47 ;  /* 0x0000002f241e7221 */ /* 0x048fe20000010000 */
[----:B------:R-:W-:-:S06]  /*c120*/  F2FP.F16.F32.PACK_AB R157, R36, R157 ;  /* 0x0000009d249d723e */ /* 0x000fcc00000000ff */
[----:B------:R-:W3:Y:S01]  /*c130*/  MUFU.EX2 R45, R45 ;  /* 0x0000002d002d7308 */ /* 0x000ee20000000800 */
[C---:B--2---:R-:W-:Y:S01]  /*c140*/  FADD.FTZ R28, R43.reuse, R28 ;  /* 0x0000001c2b1c7221 */ /* 0x044fe20000010000 */
[----:B------:R-:W-:-:S06]  /*c150*/  F2FP.F16.F32.PACK_AB R156, R43, R156 ;  /* 0x0000009c2b9c723e */ /* 0x000fcc00000000ff */
[----:B------:R-:W2:Y:S01]  /*c160*/  MUFU.EX2 R32, R32 ;  /* 0x0000002000207308 */ /* 0x000ea20000000800 */
[----:B-1----:R-:W-:-:S07]  /*c170*/  FADD.FTZ R31, R159, R30 ;  /* 0x0000001e9f1f7221 */ /* 0x002fce0000010000 */
[----:B------:R-:W1:Y:S01]  /*c180*/  MUFU.EX2 R0, R0 ;  /* 0x0000000000007308 */ /* 0x000e620000000800 */
[----:B---3--:R-:W-:-:S07]  /*c190*/  FADD.FTZ R25, R45, R28 ;  /* 0x0000001c2d197221 */ /* 0x008fce0000010000 */
[----:B------:R-:W-:Y:S01]  /*c1a0*/  MUFU.EX2 R12, R12 ;  /* 0x0000000c000c7308 */ /* 0x000fe20000000800 */
[C---:B--2---:R-:W-:Y:S01]  /*c1b0*/  F2FP.F16.F32.PACK_AB R158, R32.reuse, R45 ;  /* 0x0000002d209e723e */ /* 0x044fe200000000ff */
[----:B------:R-:W-:-:S06]  /*c1c0*/  FADD.FTZ R32, R32, R25 ;  /* 0x0000001920207221 */ /* 0x000fcc0000010000 */
[----:B------:R-:W2:Y:S01]  /*c1d0*/  MUFU.EX2 R27, R27 ;  /* 0x0000001b001b7308 */ /* 0x000ea20000000800 */
[C---:B-1----:R-:W-:Y:S01]  /*c1e0*/  FADD.FTZ R31, R0.reuse, R31 ;  /* 0x0000001f001f7221 */ /* 0x042fe20000010000 */
[----:B------:R-:W-:-:S05]  /*c1f0*/  F2FP.F16.F32.PACK_AB R159, R0, R159 ;  /* 0x0000009f009f723e */ /* 0x000fca00000000ff */
[----:B------:R0:W-:Y:S01]  /*c200*/  STSM.16.M88.4 [R204], R156 ;  /* 0x0000009ccc007844 */ /* 0x0001e20000000200 */
[----:B------:R-:W-:Y:S08]  /*c210*/  MUFU.EX2 R33, R33 ;  /* 0x0000002100217308 */ /* 0x000ff00000000800 */
[----:B------:R-:W1:Y:S01]  /*c220*/  MUFU.EX2 R40, R40 ;  /* 0x0000002800287308 */ /* 0x000e620000000800 */
[----:B--2---:R-:W-:Y:S01]  /*c230*/  F2FP.F16.F32.PACK_AB R153, R27, R12 ;  /* 0x0000000c1b99723e */ /* 0x004fe200000000ff */
[----:B------:R-:W-:-:S04]  /*c240*/  FADD.FTZ R12, R12, R31 ;  /* 0x0000001f0c0c7221 */ /* 0x000fc80000010000 */
[----:B------:R-:W-:Y:S02]  /*c250*/  FADD.FTZ R27, R27, R12 ;  /* 0x0000000c1b1b7221 */ /* 0x000fe40000010000 */
[----:B------:R-:W-:Y:S08]  /*c260*/  MUFU.EX2 R24, R24 ;  /* 0x0000001800187308 */ /* 0x000ff00000000800 */
[----:B------:R-:W2:Y:S01]  /*c270*/  MUFU.EX2 R3, R3 ;  /* 0x0000000300037308 */ /* 0x000ea20000000800 */
[----:B-1---5:R-:W-:Y:S01]  /*c280*/  F2FP.F16.F32.PACK_AB R152, R40, R33 ;  /* 0x000000212898723e */ /* 0x022fe200000000ff */
[----:B------:R-:W-:-:S04]  /*c290*/  FADD.FTZ R33, R33, R32 ;  /* 0x0000002021217221 */ /* 0x000fc80000010000 */
[----:B------:R-:W-:Y:S02]  /*c2a0*/  FADD.FTZ R33, R40, R33 ;  /* 0x0000002128217221 */ /* 0x000fe40000010000 */
[----:B------:R-:W1:Y:S08]  /*c2b0*/  MUFU.EX2 R26, R37 ;  /* 0x00000025001a7308 */ /* 0x000e700000000800 */
[----:B------:R-:W3:Y:S01]  /*c2c0*/  MUFU.EX2 R29, R38 ;  /* 0x00000026001d7308 */ /* 0x000ee20000000800 */
[----:B--2---:R-:W-:Y:S01]  /*c2d0*/  F2FP.F16.F32.PACK_AB R155, R3, R24 ;  /* 0x00000018039b723e */ /* 0x004fe200000000ff */
        /* <DEDUP_REMOVED lines=8> */
.L_x_4779:
[----:B------:R1:W2:Y:S01]  /*c360*/  SYNCS.PHASECHK.TRANS64.TRYWAIT P1, [R21+URZ+0x28c50], R58 ;  /* 0x028c503a150075a7 */ /* 0x0002a2000802017f */
[----:B------:R-:W-:Y:S05]  /*c370*/  @!P0 BRA `(.L_x_4780) ;  /* 0x0000000000048947 */ /* 0x000fea0003800000 */
[----:B------:R-:W-:Y:S01]  /*c380*/  BPT.TRAP 0x1 ;  /* 0x000000040000795c */ /* 0x000fe20000300000 */
.L_x_4780:
[----:B------:R-:W-:Y:S01]  /*c390*/  LOP3.LUT R12, R56, 0x2000000, RZ, 0xfc, !PT ;  /* 0x02000000380c7812 */ /* 0x000fe200078efcff */
[----:B------:R-:W-:Y:S01]  /*c3a0*/  ULDC UR38, c[0x0][0x9d8] ;  /* 0x0002760000267ab9 */ /* 0x000fe20000000800 */
[----:B------:R-:W-:Y:S01]  /*c3b0*/  ULDC UR39, c[0x0][0x9d8] ;  /* 0x0002760000277ab9 */ /* 0x000fe20000000800 */
[----:B------:R-:W-:Y:S01]  /*c3c0*/  ULDC UR36, c[0x0][0x988] ;  /* 0x0002620000247ab9 */ /* 0x000fe20000000800 */
[----:B------:R-:W-:Y:S01]  /*c3d0*/  ULDC UR37, c[0x0][0x988] ;  /* 0x0002620000257ab9 */ /* 0x000fe20000000800 */
[----:B------:R-:W-:Y:S01]  /*c3e0*/  BSSY B0, `(.L_x_4781) ;  /* 0x0000006000007945 */ /* 0x000fe20003800000 */
[----:B------:R-:W-:Y:S01]  /*c3f0*/  IMAD R28, R19, 0x1000, R12 ;  /* 0x00001000131c7824 */ /* 0x000fe200078e020c */
[----:B------:R-:W-:Y:S02]  /*c400*/  MOV R29, 0x40000040 ;  /* 0x40000040001d7802 */ /* 0x000fe40000000f00 */
[----:B--2---:R-:W-:Y:S05]  /*c410*/  @P1 BRA `(.L_x_4782) ;  /* 0x0000000000081947 */ /* 0x004fea0003800000 */
[----:B------:R-:W2:Y:S02]  /*c420*/  SYNCS.PHASECHK.TRANS64.TRYWAIT P1, [R21+URZ+0x28c50], R58 ;  /* 0x028c503a150075a7 */ /* 0x000ea4000802017f */
[----:B--2---:R-:W-:Y:S05]  /*c430*/  @!P1 BRA `(.L_x_4783) ;  /* 0x0000013000989947 */ /* 0x004fea0003800000 */
.L_x_4782:
[----:B------:R-:W-:Y:S05]  /*c440*/  BSYNC B0 ;  /* 0x0000000000007941 */ /* 0x000fea0003800000 */
.L_x_4781:
        /* <DEDUP_REMOVED lines=14> */
[----:B-12---:R-:W-:-:S06]  /*c530*/  WARPGROUP.ARRIVE ;  /* 0x00000000000079c5 */ /* 0x006fcc0000000000 */
        /* <DEDUP_REMOVED lines=22> */
[----:B------:R-:W-:Y:S05]  /*c6a0*/  @!P0 BRA `(.L_x_4784) ;  /* 0x0000000000048947 */ /* 0x000fea0003800000 */
[----:B------:R-:W-:Y:S01]  /*c6b0*/  BPT.TRAP 0x1 ;  /* 0x000000040000795c */ /* 0x000fe20000300000 */
.L_x_4784:
[----:B0-----:R-:W0:Y:S01]  /*c6c0*/  LDC R152, c[0x0][0x448] ;  /* 0x00011200ff987b82 */ /* 0x001e220000000800 */
[----:B------:R-:W-:Y:S01]  /*c6d0*/  VIADD R21, R21, 0x28c60 ;  /* 0x00028c6015157836 */ /* 0x000fe20000000000 */
[----:B------:R-:W-:Y:S01]  /*c6e0*/  BSSY B1, `(.L_x_4785) ;  /* 0x000024b000017945 */ /* 0x000fe20003800000 */
[----:B------:R-:W-:Y:S02]  /*c6f0*/  IMAD.MOV.U32 R153, RZ, RZ, R199 ;  /* 0x000000ffff997224 */ /* 0x000fe400078e00c7 */
[----:B------:R-:W-:Y:S01]  /*c700*/  VIADD R208, R208, 0xfffffffe ;  /* 0xfffffffed0d07836 */ /* 0x000fe20000000000 */
[----:B------:R-:W-:-:S04]  /*c710*/  PRMT R21, R190, 0x654, R21 ;  /* 0x00000654be157816 */ /* 0x000fc80000000015 */
[----:B------:R1:W-:Y:S01]  /*c720*/  SYNCS.ARRIVE.TRANS64.RED.A1T0 RZ, [R21+URZ], RZ ;  /* 0x000000ff15ff79a7 */ /* 0x0003e2000810043f */
[----:B0-----:R-:W-:-:S13]  /*c730*/  ISETP.NE.AND P1, PT, R152, 0x1, PT ;  /* 0x000000019800780c */ /* 0x001fda0003f25270 */
[----:B------:R-:W0:Y:S08]  /*c740*/  @P1 LDC R152, c[0x0][0x44c] ;  /* 0x00011300ff981b82 */ /* 0x000e300000000800 */
[----:B-1----:R-:W1:Y:S01]  /*c750*/  @P1 LDC R21, c[0x0][0x450] ;  /* 0x00011400ff151b82 */ /* 0x002e620000000800 */
[----:B0-----:R-:W-:-:S05]  /*c760*/  @P1 IMAD.HI.U32 R152, R199, R152, RZ ;  /* 0x00000098c7981227 */ /* 0x001fca00078e00ff */
[----:B-1----:R-:W-:-:S04]  /*c770*/  @P1 SHF.R.U32.HI R153, RZ, R21, R152 ;  /* 0x00000015ff991219 */ /* 0x002fc80000011698 */
[----:B------:R-:W-:-:S04]  /*c780*/  IADD3 R21, R153, R200, -R198 ;  /* 0x000000c899157210 */ /* 0x000fc80007ffe8c6 */
        /* <DEDUP_REMOVED lines=9> */
[----:B------:R-:W-:-:S07]  /*c820*/  IMAD.MOV.U32 R220, RZ, RZ, R19 ;  /* 0x000000ffffdc7224 */ /* 0x000fce00078e0013 */
.L_x_4799:
[----:B------:R-:W-:-:S04]  /*c830*/  IADD3 R19, R220, 0x1, RZ ;  /* 0x00000001dc137810 */ /* 0x000fc80007ffe0ff */
[----:B------:R-:W-:-:S04]  /*c840*/  ISETP.NE.AND P1, PT, R19, 0x2, PT ;  /* 0x000000021300780c */ /* 0x000fc80003f25270 */
[----:B------:R-:W-:Y:S02]  /*c850*/  SEL R14, RZ, 0x1, P1 ;  /* 0x00000001ff0e7807 */ /* 0x000fe40000800000 */
[----:B------:R-:W-:Y:S02]  /*c860*/  SEL R19, R19, RZ, P1 ;  /* 0x000000ff13137207 */ /* 0x000fe40000800000 */
[----:B------:R-:W-:Y:S01]  /*c870*/  LOP3.LUT R22, R22, R14, RZ, 0x3c, !PT ;  /* 0x0000000e16167212 */ /* 0x000fe200078e3cff */
[----:B0-----:R-:W-:Y:S06]  /*c880*/  @!P0 BRA `(.L_x_4787) ;  /* 0x0000000000048947 */ /* 0x001fec0003800000 */
[----:B------:R-:W-:Y:S01]  /*c890*/  BPT.TRAP 0x1 ;  /* 0x000000040000795c */ /* 0x000fe20000300000 */
.L_x_4787:
[----:B------:R-:W-:Y:S01]  /*c8a0*/  IMAD R209, R19, 0x8, R2 ;  /* 0x0000000813d17824 */ /* 0x000fe200078e0202 */
[----:B------:R-:W-:-:S04]  /*c8b0*/  SHF.L.U32 R213, R22, 0x1f, RZ ;  /* 0x0000001f16d57819 */ /* 0x000fc800000006ff */
[----:B------:R0:W1:Y:S01]  /*c8c0*/  SYNCS.PHASECHK.TRANS64.TRYWAIT P1, [R209+URZ+0x28c30], R213 ;  /* 0x028c30d5d10075a7 */ /* 0x000062000802017f */
[----:B------:R-:W-:Y:S05]  /*c8d0*/  @!P0 BRA `(.L_x_4788) ;  /* 0x0000000000048947 */ /* 0x000fea0003800000 */
[----:B------:R-:W-:Y:S01]  /*c8e0*/  BPT.TRAP 0x1 ;  /* 0x000000040000795c */ /* 0x000fe20000300000 */
.L_x_4788:
[----:B------:R-:W-:Y:S01]  /*c8f0*/  BSSY B2, `(.L_x_4789) ;  /* 0x0000006000027945 */ /* 0x000fe20003800000 */
[----:B------:R-:W-:Y:S02]  /*c900*/  IMAD R154, R19, 0x200, R13 ;  /* 0x00000200139a7824 */ /* 0x000fe400078e020d */
[----:B------:R-:W-:Y:S01]  /*c910*/  IMAD.MOV.U32 R155, RZ, RZ, 0x40000040 ;  /* 0x40000040ff9b7424 */ /* 0x000fe200078e00ff */
[----:B-1----:R-:W-:Y:S06]  /*c920*/  @P1 BRA `(.L_x_4790) ;  /* 0x0000000000081947 */ /* 0x002fec0003800000 */
[----:B------:R-:W1:Y:S02]  /*c930*/  SYNCS.PHASECHK.TRANS64.TRYWAIT P1, [R209+URZ+0x28c30], R213 ;  /* 0x028c30d5d10075a7 */ /* 0x000e64000802017f */
[----:B-1----:R-:W-:Y:S05]  /*c940*/  @!P1 BRA `(.L_x_4791) ;  /* 0x0000012c00689947 */ /* 0x002fea0003800000 */
.L_x_4790:
[----:B------:R-:W-:Y:S05]  /*c950*/  BSYNC B2 ;  /* 0x0000000000027941 */ /* 0x000fea0003800000 */
.L_x_4789:
        /* <DEDUP_REMOVED lines=14> */
[----:B------:R-:W-:Y:S01]  /*ca40*/  WARPGROUP.ARRIVE ;  /* 0x00000000000079c5 */ /* 0x000fe20000000000 */
[----:B------:R-:W-:Y:S02]  /*ca50*/  R2UR UR8, R10 ;  /* 0x000000000a0872ca */ /* 0x000fe400000e0000 */
[----:B------:R-:W-:Y:S02]  /*ca60*/  R2UR UR9, R11 ;  /* 0x000000000b0972ca */ /* 0x000fe400000e0000 */
[----:B------:R-:W-:Y:S01]  /*ca70*/  R2UR UR14, R14 ;  /* 0x000000000e0e72ca */ /* 0x000fe200000e0000 */
[----:B------:R-:W-:Y:S01]  /*ca80*/  HGMMA.64x64x16.F32 R152, gdesc[UR4], RZ, !UPT, gsb0 ;  /* 0x00e00000049879f0 */ /* 0x000fe2000c0008ff */
[----:B------:R-:W-:Y:S02]  /*ca90*/  R2UR UR15, R15 ;  /* 0x000000000f0f72ca */ /* 0x000fe400000e0000 */
[----:B------:R-:W-:-:S02]  /*caa0*/  R2UR UR12, R8 ;  /* 0x00000000080c72ca */ /* 0x000fc400000e0000 */
        /* <DEDUP_REMOVED lines=15> */
.L_x_4792:
[----:B------:R-:W2:Y:S01]  /*cba0*/  LDC R14, c[0x0][0x448] ;  /* 0x00011200ff0e7b82 */ /* 0x000ea20000000800 */
[----:B------:R-:W-:Y:S01]  /*cbb0*/  FMUL.FTZ R223, R183, UR39 ;  /* 0x00000027b7df7c20 */ /* 0x000fe20008410000 */
[----:B------:R-:W-:Y:S01]  /*cbc0*/  FMUL.FTZ R182, R182, UR39 ;  /* 0x00000027b6b67c20 */ /* 0x000fe20008410000 */
[----:B------:R-:W-:Y:S01]  /*cbd0*/  FMUL.FTZ R173, R173, UR39 ;  /* 0x00000027adad7c20 */ /* 0x000fe20008410000 */
[----:B------:R-:W-:Y:S01]  /*cbe0*/  FMUL.FTZ R172, R172, UR39 ;  /* 0x00000027acac7c20 */ /* 0x000fe20008410000 */
[----:B------:R-:W-:Y:S01]  /*cbf0*/  FMUL.FTZ R176, R176, UR39 ;  /* 0x00000027b0b07c20 */ /* 0x000fe20008410000 */
[----:B------:R-:W-:Y:S01]  /*cc00*/  FMUL.FTZ R177, R177, UR39 ;  /* 0x00000027b1b17c20 */ /* 0x000fe20008410000 */
[----:B------:R-:W-:Y:S01]  /*cc10*/  FMUL.FTZ R181, R181, UR39 ;  /* 0x00000027b5b57c20 */ /* 0x000fe20008410000 */
[----:B------:R-:W-:Y:S08]  /*cc20*/  MUFU.TANH R182, R182 ;  /* 0x000000b600b67308 */ /* 0x000ff00000002400 */
[----:B------:R-:W-:Y:S01]  /*cc30*/  MUFU.TANH R172, R172 ;  /* 0x000000ac00ac7308 */ /* 0x000fe20000002400 */
[----:B--2---:R-:W-:Y:S01]  /*cc40*/  ISETP.NE.AND P1, PT, R14, 0x1, PT ;  /* 0x000000010e00780c */ /* 0x004fe20003f25270 */
[----:B------:R-:W-:-:S06]  /*cc50*/  IMAD.IADD R14, R210, 0x1, R199 ;  /* 0x00000001d20e7824 */ /* 0x000fcc00078e02c7 */
[----:B------:R-:W-:Y:S06]  /*cc60*/  MUFU.TANH R181, R181 ;  /* 0x000000b500b57308 */ /* 0x000fec0000002400 */
[----:B------:R-:W2:Y:S08]  /*cc70*/  @P1 LDC R20, c[0x0][0x44c] ;  /* 0x00011300ff141b82 */ /* 0x000eb00000000800 */
[----:B------:R-:W3:Y:S01]  /*cc80*/  @P1 LDC R15, c[0x0][0x450] ;  /* 0x00011400ff0f1b82 */ /* 0x000ee20000000800 */
[----:B--2---:R-:W-:-:S05]  /*cc90*/  @P1 IMAD.HI.U32 R20, R14, R20, RZ ;  /* 0x000000140e141227 */ /* 0x004fca00078e00ff */
        /* <DEDUP_REMOVED lines=22> */
[----:B------:R-:W-:Y:S01]  /*ce00*/  SHFL.IDX PT, R175, R14, RZ, 0x1c1f ;  /* 0x001c1fff0eaf7589 */ /* 0x000fe200000e0000 */
[----:B------:R-:W-:Y:S01]  /*ce10*/  FMUL.FTZ R170, R174, UR39 ;  /* 0x00000027aeaa7c20 */ /* 0x000fe20008410000 */
[----:B------:R-:W-:Y:S01]  /*ce20*/  FMUL.FTZ R174, R178, UR39 ;  /* 0x00000027b2ae7c20 */ /* 0x000fe20008410000 */
[----:B------:R-:W2:Y:S01]  /*ce30*/  MUFU.TANH R155, R155 ;  /* 0x0000009b009b7308 */ /* 0x000ea20000002400 */
[----:B------:R3:W4:Y:S07]  /*ce40*/  SHFL.IDX PT, R178, R14, 0x1, 0x1c1f ;  /* 0x003c1f000eb27f89 */ /* 0x00072e00000e0000 */
[----:B------:R-:W5:Y:S01]  /*ce50*/  MUFU.TANH R166, R166 ;  /* 0x000000a600a67308 */ /* 0x000f620000002400 */
[----:B---3--:R-:W-:Y:S01]  /*ce60*/  FMUL.FTZ R14, R179, UR39 ;  /* 0x00000027b30e7c20 */ /* 0x008fe20008410000 */
[----:B------:R-:W-:-:S04]  /*ce70*/  IMAD.MOV.U32 R179, RZ, RZ, -0x40 ;  /* 0xffffffc0ffb37424 */ /* 0x000fc800078e00ff */
[----:B------:R-:W-:Y:S02]  /*ce80*/  IMAD R179, R208, R179, 0x1 ;  /* 0x00000001d0b37424 */ /* 0x000fe400078e02b3 */
[----:B------:R-:W3:Y:S03]  /*ce90*/  MUFU.TANH R15, R15 ;  /* 0x0000000f000f7308 */ /* 0x000ee60000002400 */
[----:B------:R-:W-:-:S05]  /*cea0*/  IADD3 R179, R200, R179, -R207 ;  /* 0x000000b3c8b37210 */ /* 0x000fca0007ffe8cf */
[----:B------:R-:W-:Y:S01]  /*ceb0*/  IMAD.IADD R222, R179, 0x1, -R198 ;  /* 0x00000001b3de7824 */ /* 0x000fe200078e0ac6 */
[----:B------:R-:W0:Y:S03]  /*cec0*/  MUFU.TANH R157, R157 ;  /* 0x0000009d009d7308 */ /* 0x000e260000002400 */
[C---:B----4-:R-:W-:Y:S01]  /*ced0*/  IMAD.IADD R183, R222.reuse, 0x1, R178 ;  /* 0x00000001deb77824 */ /* 0x050fe200078e02b2 */
[----:B------:R-:W-:-:S04]  /*cee0*/  IADD3 R179, R222, R175, RZ ;  /* 0x000000afdeb37210 */ /* 0x000fc80007ffe0ff */
[----:B------:R-:W4:Y:S01]  /*cef0*/  MUFU.TANH R20, R20 ;  /* 0x0000001400147308 */ /* 0x000f220000002400 */
[C---:B------:R-:W-:Y:S02]  /*cf00*/  ISETP.GT.AND P2, PT, R179.reuse, 0x9, PT ;  /* 0x00000009b300780c */ /* 0x040fe40003f44270 */
[----:B------:R-:W-:Y:S02]  /*cf10*/  ISETP.GT.AND P4, PT, R179, RZ, PT ;  /* 0x000000ffb300720c */ /* 0x000fe40003f84270 */
[----:B--2---:R-:W-:Y:S02]  /*cf20*/  FSEL R155, R155, -INF , P2 ;  /* 0xff8000009b9b7808 */ /* 0x004fe40001000000 */
[C---:B------:R-:W-:Y:S01]  /*cf30*/  ISETP.GT.AND P2, PT, R179.reuse, 0x20, PT ;  /* 0x00000020b300780c */ /* 0x040fe20003f44270 */
[----:B------:R-:W2:Y:S01]  /*cf40*/  MUFU.TANH R159, R159 ;  /* 0x0000009f009f7308 */ /* 0x000ea20000002400 */
[----:B------:R-:W-:Y:S02]  /*cf50*/  ISETP.GT.AND P5, PT, R179, 0x1, PT ;  /* 0x00000001b300780c */ /* 0x000fe40003fa4270 */
[----:B-----5:R-:W-:-:S02]  /*cf60*/  FSEL R166, R166, -INF , P2 ;  /* 0xff800000a6a67808 */ /* 0x020fc40001000000 */
[----:B------:R-:W-:Y:S02]  /*cf70*/  ISETP.GT.AND P2, PT, R183, 0x9, PT ;  /* 0x00000009b700780c */ /* 0x000fe40003f44270 */
[----:B---3--:R-:W-:Y:S01]  /*cf80*/  FSEL R175, R15, -INF , P4 ;  /* 0xff8000000faf7808 */ /* 0x008fe20002000000 */
[----:B------:R-:W3:Y:S01]  /*cf90*/  MUFU.TANH R154, R154 ;  /* 0x0000009a009a7308 */ /* 0x000ee20000002400 */
[----:B------:R-:W-:Y:S02]  /*cfa0*/  ISETP.GT.AND P4, PT, R179, 0x11, PT ;  /* 0x00000011b300780c */ /* 0x000fe40003f84270 */
[----:B0-----:R-:W-:Y:S02]  /*cfb0*/  FSEL R157, R157, -INF , P2 ;  /* 0xff8000009d9d7808 */ /* 0x001fe40001000000 */
[----:B------:R-:W-:Y:S02]  /*cfc0*/  ISETP.GT.AND P1, PT, R179, 0x8, PT ;  /* 0x00000008b300780c */ /* 0x000fe40003f24270 */
[----:B----4-:R-:W-:Y:S01]  /*cfd0*/  FSEL R178, R20, -INF , P5 ;  /* 0xff80000014b27808 */ /* 0x010fe20002800000 */
[----:B------:R-:W0:Y:S01]  /*cfe0*/  MUFU.TANH R168, R168 ;  /* 0x000000a800a87308 */ /* 0x000e220000002400 */
[----:B------:R-:W-:-:S02]  /*cff0*/  ISETP.GT.AND P2, PT, R183, 0x20, PT ;  /* 0x00000020b700780c */ /* 0x000fc40003f44270 */
[----:B------:R-:W-:Y:S02]  /*d000*/  ISETP.GT.AND P5, PT, R179, 0x18, PT ;  /* 0x00000018b300780c */ /* 0x000fe40003fa4270 */
[----:B--2---:R-:W-:Y:S02]  /*d010*/  FSEL R159, R159, -INF , P4 ;  /* 0xff8000009f9f7808 */ /* 0x004fe40002000000 */
[----:B------:R-:W-:Y:S01]  /*d020*/  ISETP.GT.AND P4, PT, R183, RZ, PT ;  /* 0x000000ffb700720c */ /* 0x000fe20003f84270 */
[----:B------:R-:W2:Y:S01]  /*d030*/  MUFU.TANH R162, R162 ;  /* 0x000000a200a27308 */ /* 0x000ea20000002400 */
[----:B---3--:R-:W-:Y:S02]  /*d040*/  FSEL R154, R154, -INF , P1 ;  /* 0xff8000009a9a7808 */ /* 0x008fe40000800000 */
[C---:B------:R-:W-:Y:S02]  /*d050*/  ISETP.GT.AND P1, PT, R179.reuse, 0x19, PT ;  /* 0x00000019b300780c */ /* 0x040fe40003f24270 */
[----:B------:R-:W-:-:S03]  /*d060*/  ISETP.GT.AND P3, PT, R179, 0x10, PT ;  /* 0x00000010b300780c */ /* 0x000fc60003f64270 */
[----:B------:R-:W3:Y:S01]  /*d070*/  MUFU.TANH R152, R152 ;  /* 0x0000009800987308 */ /* 0x000ee20000002400 */
[----:B0-----:R-:W-:Y:S02]  /*d080*/  FSEL R168, R168, -INF , P2 ;  /* 0xff800000a8a87808 */ /* 0x001fe40001000000 */
[----:B------:R-:W-:-:S05]  /*d090*/  ISETP.GT.AND P2, PT, R183, 0x31, PT ;  /* 0x00000031b700780c */ /* 0x000fca0003f44270 */
[----:B------:R-:W0:Y:S01]  /*d0a0*/  MUFU.TANH R163, R163 ;  /* 0x000000a300a37308 */ /* 0x000e220000002400 */
[----:B--2---:R-:W-:Y:S02]  /*d0b0*/  FSEL R162, R162, -INF , P5 ;  /* 0xff800000a2a27808 */ /* 0x004fe40002800000 */
[----:B------:R-:W-:-:S05]  /*d0c0*/  ISETP.GT.AND P5, PT, R183, 0x1, PT ;  /* 0x00000001b700780c */ /* 0x000fca0003fa4270 */
[----:B------:R-:W2:Y:S01]  /*d0d0*/  MUFU.TANH R14, R14 ;  /* 0x0000000e000e7308 */ /* 0x000ea20000002400 */
[----:B---3--:R-:W-:Y:S02]  /*d0e0*/  FSEL R152, R152, -INF , P4 ;  /* 0xff80000098987808 */ /* 0x008fe40002000000 */
[----:B------:R-:W-:-:S05]  /*d0f0*/  ISETP.GT.AND P4, PT, R183, 0x11, PT ;  /* 0x00000011b700780c */ /* 0x000fca0003f84270 */
[----:B------:R-:W3:Y:S01]  /*d100*/  MUFU.TANH R153, R153 ;  /* 0x0000009900997308 */ /* 0x000ee20000002400 */
[----:B0-----:R-:W-:Y:S02]  /*d110*/  FSEL R163, R163, -INF , P1 ;  /* 0xff800000a3a37808 */ /* 0x001fe40000800000 */
[----:B------:R-:W-:-:S05]  /*d120*/  ISETP.GT.AND P1, PT, R183, 0x8, PT ;  /* 0x00000008b700780c */ /* 0x000fca0003f24270 */
[----:B------:R-:W0:Y:S01]  /*d130*/  MUFU.TANH R158, R158 ;  /* 0x0000009e009e7308 */ /* 0x000e220000002400 */
[----:B--2---:R-:W-:Y:S02]  /*d140*/  FSEL R15, R14, -INF , P2 ;  /* 0xff8000000e0f7808 */ /* 0x004fe40001000000 */
[----:B------:R-:W-:Y:S02]  /*d150*/  FMNMX.FTZ R14, R152, R219, !PT ;  /* 0x000000db980e7209 */ /* 0x000fe40007810000 */
[----:B------:R-:W-:-:S03]  /*d160*/  ISETP.GT.AND P2, PT, R179, 0x30, PT ;  /* 0x00000030b300780c */ /* 0x000fc60003f44270 */
[----:B------:R-:W2:Y:S01]  /*d170*/  MUFU.TANH R156, R156 ;  /* 0x0000009c009c7308 */ /* 0x000ea20000002400 */
[----:B---3--:R-:W-:Y:S02]  /*d180*/  FSEL R153, R153, -INF , P5 ;  /* 0xff80000099997808 */ /* 0x008fe40002800000 */
[----:B------:R-:W-:Y:S02]  /*d190*/  ISETP.GT.AND P5, PT, R183, 0x18, PT ;  /* 0x00000018b700780c */ /* 0x000fe40003fa4270 */
[----:B------:R-:W-:-:S03]  /*d1a0*/  FMNMX.FTZ R14, R153, R14, !PT ;  /* 0x0000000e990e7209 */ /* 0x000fc60007810000 */
[----:B------:R-:W3:Y:S01]  /*d1b0*/  MUFU.TANH R167, R167 ;  /* 0x000000a700a77308 */ /* 0x000ee20000002400 */
[----:B0-----:R-:W-:Y:S02]  /*d1c0*/  FSEL R158, R158, -INF , P3 ;  /* 0xff8000009e9e7808 */ /* 0x001fe40001800000 */
[----:B------:R-:W-:-:S05]  /*d1d0*/  ISETP.GT.AND P3, PT, R179, 0x21, PT ;  /* 0x00000021b300780c */ /* 0x000fca0003f64270 */
[----:B------:R-:W0:Y:S01]  /*d1e0*/  MUFU.TANH R160, R160 ;  /* 0x000000a000a07308 */ /* 0x000e220000002400 */
[----:B--2---:R-:W-:Y:S02]  /*d1f0*/  FSEL R156, R156, -INF , P1 ;  /* 0xff8000009c9c7808 */ /* 0x004fe40000800000 */
[----:B------:R-:W-:Y:S02]  /*d200*/  ISETP.GT.AND P1, PT, R183, 0x19, PT ;  /* 0x00000019b700780c */ /* 0x000fe40003f24270 */
[----:B------:R-:W-:-:S03]  /*d210*/  FMNMX.FTZ R14, R156, R14, !PT ;  /* 0x0000000e9c0e7209 */ /* 0x000fc60007810000 */
[----:B------:R-:W2:Y:S01]  /*d220*/  MUFU.TANH R161, R161 ;  /* 0x000000a100a17308 */ /* 0x000ea20000002400 */
[----:B---3--:R-:W-:Y:S02]  /*d230*/  FSEL R167, R167, -INF , P3 ;  /* 0xff800000a7a77808 */ /* 0x008fe40001800000 */
[----:B------:R-:W-:Y:S02]  /*d240*/  ISETP.GT.AND P3, PT, R183, 0x10, PT ;  /* 0x00000010b700780c */ /* 0x000fe40003f64270 */
[----:B------:R-:W-:-:S03]  /*d250*/  FMNMX.FTZ R14, R157, R14, !PT ;  /* 0x0000000e9d0e7209 */ /* 0x000fc60007810000 */
[----:B------:R-:W3:Y:S01]  /*d260*/  MUFU.TANH R164, R164 ;  /* 0x000000a400a47308 */ /* 0x000ee20000002400 */
[----:B0-----:R-:W-:Y:S02]  /*d270*/  FSEL R160, R160, -INF , P3 ;  /* 0xff800000a0a07808 */ /* 0x001fe40001800000 */
[----:B------:R-:W-:Y:S02]  /*d280*/  ISETP.GT.AND P3, PT, R183, 0x21, PT ;  /* 0x00000021b700780c */ /* 0x000fe40003f64270 */
[----:B------:R-:W-:-:S03]  /*d290*/  FMNMX.FTZ R14, R160, R14, !PT ;  /* 0x0000000ea00e7209 */ /* 0x000fc60007810000 */
        /* <DEDUP_REMOVED lines=14> */
[----:B------:R-:W-:Y:S02]  /*d380*/  FMNMX.FTZ R14, R168, R14, !PT ;  /* 0x0000000ea80e7209 */ /* 0x000fe40007810000 */
[----:B------:R-:W-:Y:S02]  /*d390*/  ISETP.GT.AND P3, PT, R183, 0x38, PT ;  /* 0x00000038b700780c */ /* 0x000fe40003f64270 */
[----:B------:R-:W-:Y:S01]  /*d3a0*/  FMNMX.FTZ R14, R169, R14, !PT ;  /* 0x0000000ea90e7209 */ /* 0x000fe20007810000 */
[----:B------:R-:W2:Y:S01]  /*d3b0*/  MUFU.TANH R174, R174 ;  /* 0x000000ae00ae7308 */ /* 0x000ea20000002400 */
[----:B---3--:R-:W-:Y:S02]  /*d3c0*/  FSEL R170, R170, -INF , P4 ;  /* 0xff800000aaaa7808 */ /* 0x008fe40002000000 */
[----:B------:R-:W-:-:S02]  /*d3d0*/  ISETP.GT.AND P4, PT, R183, 0x39, PT ;  /* 0x00000039b700780c */ /* 0x000fc40003f84270 */
[----:B------:R-:W-:Y:S02]  /*d3e0*/  FMNMX.FTZ R14, R170, R14, !PT ;  /* 0x0000000eaa0e7209 */ /* 0x000fe40007810000 */
[----:B------:R-:W-:Y:S01]  /*d3f0*/  FSEL R182, R182, -INF , P3 ;  /* 0xff800000b6b67808 */ /* 0x000fe20001800000 */
[----:B------:R-:W3:Y:S01]  /*d400*/  MUFU.TANH R222, R223 ;  /* 0x000000df00de7308 */ /* 0x000ee20000002400 */
[----:B0-----:R-:W-:Y:S02]  /*d410*/  FSEL R171, R171, -INF , P5 ;  /* 0xff800000abab7808 */ /* 0x001fe40002800000 */
[----:B------:R-:W-:Y:S02]  /*d420*/  ISETP.GT.AND P3, PT, R179, 0x31, PT ;  /* 0x00000031b300780c */ /* 0x000fe40003f64270 */
[----:B------:R-:W-:Y:S02]  /*d430*/  FMNMX.FTZ R14, R171, R14, !PT ;  /* 0x0000000eab0e7209 */ /* 0x000fe40007810000 */
[----:B------:R-:W-:-:S02]  /*d440*/  ISETP.GT.AND P5, PT, R179, 0x39, PT ;  /* 0x00000039b300780c */ /* 0x000fc40003fa4270 */
[----:B--2---:R-:W-:Y:S02]  /*d450*/  FSEL R174, R174, -INF , P1 ;  /* 0xff800000aeae7808 */ /* 0x004fe40000800000 */
[----:B------:R-:W-:Y:S02]  /*d460*/  ISETP.GT.AND P1, PT, R179, 0x29, PT ;  /* 0x00000029b300780c */ /* 0x000fe40003f24270 */
[----:B------:R-:W-:Y:S02]  /*d470*/  FMNMX.FTZ R14, R174, R14, !PT ;  /* 0x0000000eae0e7209 */ /* 0x000fe40007810000 */
[----:B------:R-:W-:Y:S02]  /*d480*/  FSEL R181, R181, -INF , P5 ;  /* 0xff800000b5b57808 */ /* 0x000fe40002800000 */
[----:B------:R-:W-:Y:S02]  /*d490*/  FMNMX.FTZ R14, R15, R14, !PT ;  /* 0x0000000e0f0e7209 */ /* 0x000fe40007810000 */
[----:B---3--:R-:W-:-:S02]  /*d4a0*/  FSEL R222, R222, -INF , P4 ;  /* 0xff800000dede7808 */ /* 0x008fc40002000000 */
[----:B------:R-:W-:Y:S02]  /*d4b0*/  FMNMX.FTZ R14, R182, R14, !PT ;  /* 0x0000000eb60e7209 */ /* 0x000fe40007810000 */
[----:B------:R-:W-:Y:S02]  /*d4c0*/  ISETP.GT.AND P4, PT, R179, 0x38, PT ;  /* 0x00000038b300780c */ /* 0x000fe40003f84270 */
[----:B------:R-:W-:-:S05]  /*d4d0*/  FMNMX.FTZ R14, R222, R14, !PT ;  /* 0x0000000ede0e7209 */ /* 0x000fca0007810000 */
[----:B------:R-:W0:Y:S02]  /*d4e0*/  SHFL.BFLY PT, R20, R14, 0x2, 0x1f ;  /* 0x0c401f000e147f89 */ /* 0x000e2400000e0000 */
[----:B0-----:R-:W-:-:S05]  /*d4f0*/  FMNMX.FTZ R20, R14, R20, !PT ;  /* 0x000000140e147209 */ /* 0x001fca0007810000 */
[----:B------:R-:W0:Y:S02]  /*d500*/  SHFL.BFLY PT, R14, R20, 0x1, 0x1f ;  /* 0x0c201f00140e7f89 */ /* 0x000e2400000e0000 */
[----:B0-----:R-:W-:Y:S01]  /*d510*/  FMNMX.FTZ R20, R20, R14, !PT ;  /* 0x0000000e14147209 */ /* 0x001fe20007810000 */
[----:B------:R-:W-:-:S03]  /*d520*/  IMAD.U32 R14, RZ, RZ, UR37 ;  /* 0x00000025ff0e7e24 */ /* 0x000fc6000f8e00ff */
[----:B------:R-:W-:-:S04]  /*d530*/  FSETP.NEU.FTZ.AND P6, PT, R20, -INF , PT ;  /* 0xff8000001400780b */ /* 0x000fc80003fdd000 */
[----:B------:R-:W-:-:S05]  /*d540*/  FSEL R183, R20, RZ, P6 ;  /* 0x000000ff14b77208 */ /* 0x000fca0003000000 */
[----:B------:R-:W-:Y:S01]  /*d550*/  FADD.FTZ R183, -R183, R219 ;  /* 0x000000dbb7b77221 */ /* 0x000fe20000010100 */
[----:B------:R-:W-:-:S05]  /*d560*/  FMUL.FTZ R219, R20, R14 ;  /* 0x0000000e14db7220 */ /* 0x000fca0000410000 */
[----:B------:R-:W-:Y:S02]  /*d570*/  FSEL R219, R219, RZ, P6 ;  /* 0x000000ffdbdb7208 */ /* 0x000fe40003000000 */
[----:B------:R-:W-:-:S03]  /*d580*/  ISETP.GT.AND P6, PT, R179, 0x28, PT ;  /* 0x00000028b300780c */ /* 0x000fc60003fc4270 */
[-CC-:B------:R-:W-:Y:S01]  /*d590*/  FFMA.FTZ R179, R168, R14.reuse, -R219.reuse ;  /* 0x0000000ea8b37223 */ /* 0x180fe200000108db */
[-CC-:B------:R-:W-:Y:S01]  /*d5a0*/  FFMA.FTZ R152, R152, R14.reuse, -R219.reuse ;  /* 0x0000000e98987223 */ /* 0x180fe200000108db */
[-C--:B------:R-:W-:Y:S01]  /*d5b0*/  FMUL.FTZ R168, R183, R14.reuse ;  /* 0x0000000eb7a87220 */ /* 0x080fe20000410000 */
[-CC-:B------:R-:W-:Y:S01]  /*d5c0*/  FFMA.FTZ R153, R153, R14.reuse, -R219.reuse ;  /* 0x0000000e99997223 */ /* 0x180fe200000108db */
[-CC-:B------:R-:W-:Y:S01]  /*d5d0*/  FFMA.FTZ R223, R15, R14.reuse, -R219.reuse ;  /* 0x0000000e0fdf7223 */ /* 0x180fe200000108db */
[----:B------:R-:W-:Y:S01]  /*d5e0*/  VIADD R15, R209, 0x28c40 ;  /* 0x00028c40d10f7836 */ /* 0x000fe20000000000 */
[----:B------:R-:W-:Y:S01]  /*d5f0*/  FSEL R172, R172, -INF , P6 ;  /* 0xff800000acac7808 */ /* 0x000fe20003000000 */
[----:B------:R-:W-:Y:S01]  /*d600*/  MUFU.EX2 R152, R152 ;  /* 0x0000009800987308 */ /* 0x000fe20000000800 */
[-CC-:B------:R-:W-:Y:S01]  /*d610*/  FFMA.FTZ R161, R161, R14.reuse, -R219.reuse ;  /* 0x0000000ea1a17223 */ /* 0x180fe200000108db */
[-C--:B------:R-:W-:Y:S01]  /*d620*/  FFMA.FTZ R165, R165, R14.reuse, -R219 ;  /* 0x0000000ea5a57223 */ /* 0x080fe200000108db */
[----:B------:R-:W-:Y:S01]  /*d630*/  PRMT R15, R190, 0x654, R15 ;  /* 0x00000654be0f7816 */ /* 0x000fe2000000000f */
[-CC-:B------:R-:W-:Y:S01]  /*d640*/  FFMA.FTZ R156, R156, R14.reuse, -R219.reuse ;  /* 0x0000000e9c9c7223 */ /* 0x180fe200000108db */
[-CC-:B------:R-:W-:Y:S01]  /*d650*/  FFMA.FTZ R157, R157, R14.reuse, -R219.reuse ;  /* 0x0000000e9d9d7223 */ /* 0x180fe200000108db */
[-CC-:B------:R-:W-:Y:S01]  /*d660*/  FFMA.FTZ R160, R160, R14.reuse, -R219.reuse ;  /* 0x0000000ea0a07223 */ /* 0x180fe200000108db */
[----:B------:R0:W-:Y:S01]  /*d670*/  SYNCS.ARRIVE.TRANS64.RED.A1T0 RZ, [R15+URZ], RZ ;  /* 0x000000ff0fff79a7 */ /* 0x0001e2000810043f */
[----:B------:R-:W2:Y:S01]  /*d680*/  MUFU.EX2 R168, R168 ;  /* 0x000000a800a87308 */ /* 0x000ea20000000800 */
[-CC-:B------:R-:W-:Y:S01]  /*d690*/  FFMA.FTZ R164, R164, R14.reuse, -R219.reuse ;  /* 0x0000000ea4a47223 */ /* 0x180fe200000108db */
[-CC-:B------:R-:W-:Y:S01]  /*d6a0*/  FFMA.FTZ R169, R169, R14.reuse, -R219.reuse ;  /* 0x0000000ea9a97223 */ /* 0x180fe200000108db */
[-CC-:B------:R-:W-:Y:S01]  /*d6b0*/  FFMA.FTZ R170, R170, R14.reuse, -R219.reuse ;  /* 0x0000000eaaaa7223 */ /* 0x180fe200000108db */
[-CC-:B------:R-:W-:Y:S01]  /*d6c0*/  FFMA.FTZ R171, R171, R14.reuse, -R219.reuse ;  /* 0x0000000eabab7223 */ /* 0x180fe200000108db */
[-CC-:B------:R-:W-:Y:S01]  /*d6d0*/  FFMA.FTZ R174, R174, R14.reuse, -R219.reuse ;  /* 0x0000000eaeae7223 */ /* 0x180fe200000108db */
[--C-:B------:R-:W-:Y:S01]  /*d6e0*/  FFMA.FTZ R182, R182, R14, -R219.reuse ;  /* 0x0000000eb6b67223 */ /* 0x100fe200000108db */
[----:B0-----:R-:W-:Y:S01]  /*d6f0*/  FMNMX.FTZ R15, R175, R218, !PT ;  /* 0x000000daaf0f7209 */ /* 0x001fe20007810000 */
[----:B------:R-:W0:Y:S01]  /*d700*/  MUFU.EX2 R153, R153 ;  /* 0x0000009900997308 */ /* 0x000e220000000800 */
[----:B------:R-:W-:-:S07]  /*d710*/  FFMA.FTZ R219, R222, R14, -R219 ;  /* 0x0000000ededb7223 */ /* 0x000fce00000108db */
        /* <DEDUP_REMOVED lines=9> */
[C---:B0-----:R-:W-:Y:S01]  /*d7b0*/  FADD.FTZ R3, R153.reuse, R3 ;  /* 0x0000000399037221 */ /* 0x041fe20000010000 */
[----:B------:R-:W-:Y:S01]  /*d7c0*/  F2FP.F16.F32.PACK_AB R153, R153, R152 ;  /* 0x000000989999723e */ /* 0x000fe200000000ff */
[-C--:B------:R-:W-:Y:S01]  /*d7d0*/  FMUL.FTZ R38, R38, R168.reuse ;  /* 0x000000a826267220 */ /* 0x080fe20000410000 */
[----:B------:R-:W-:Y:S01]  /*d7e0*/  FMNMX.FTZ R152, R178, R15, !PT ;  /* 0x0000000fb2987209 */ /* 0x000fe20007810000 */
[-C--:B------:R-:W-:Y:S01]  /*d7f0*/  FMUL.FTZ R39, R39, R168.reuse ;  /* 0x000000a827277220 */ /* 0x080fe20000410000 */
[-C--:B------:R-:W-:Y:S01]  /*d800*/  FMUL.FTZ R42, R42, R168.reuse ;  /* 0x000000a82a2a7220 */ /* 0x080fe20000410000 */
[----:B------:R-:W-:Y:S01]  /*d810*/  FMUL.FTZ R43, R43, R168 ;  /* 0x000000a82b2b7220 */ /* 0x000fe20000410000 */
[----:B------:R-:W-:Y:S01]  /*d820*/  FMNMX.FTZ R152, R154, R152, !PT ;  /* 0x000000989a987209 */ /* 0x000fe20007810000 */
[----:B------:R0:W-:Y:S01]  /*d830*/  MUFU.TANH R15, R173 ;  /* 0x000000ad000f7308 */ /* 0x0001e20000002400 */
        /* <DEDUP_REMOVED lines=8> */
[----:B0-----:R-:W-:Y:S01]  /*d8c0*/  FMNMX.FTZ R173, R155, R152, !PT ;  /* 0x000000989bad7209 */ /* 0x001fe20007810000 */
[-C--:B------:R-:W-:Y:S01]  /*d8d0*/  FMUL.FTZ R59, R59, R168.reuse ;  /* 0x000000a83b3b7220 */ /* 0x080fe20000410000 */
[-C--:B------:R-:W-:Y:S01]  /*d8e0*/  FMUL.FTZ R62, R62, R168.reuse ;  /* 0x000000a83e3e7220 */ /* 0x080fe20000410000 */
[-C--:B------:R-:W-:Y:S01]  /*d8f0*/  FMUL.FTZ R63, R63, R168.reuse ;  /* 0x000000a83f3f7220 */ /* 0x080fe20000410000 */
[----:B------:R-:W-:Y:S01]  /*d900*/  FMNMX.FTZ R173, R158, R173, !PT ;  /* 0x000000ad9ead7209 */ /* 0x000fe20007810000 */
[-C--:B------:R-:W-:Y:S01]  /*d910*/  FMUL.FTZ R66, R66, R168.reuse ;  /* 0x000000a842427220 */ /* 0x080fe20000410000 */
[-C--:B------:R-:W-:Y:S01]  /*d920*/  FMUL.FTZ R67, R67, R168.reuse ;  /* 0x000000a843437220 */ /* 0x080fe20000410000 */
[----:B------:R0:W3:Y:S01]  /*d930*/  MUFU.TANH R152, R176 ;  /* 0x000000b000987308 */ /* 0x0000e20000002400 */
        /* <DEDUP_REMOVED lines=8> */
[----:B0-----:R-:W-:Y:S01]  /*d9c0*/  FMNMX.FTZ R176, R159, R173, !PT ;  /* 0x000000ad9fb07209 */ /* 0x001fe20007810000 */
[----:B--2---:R-:W-:Y:S01]  /*d9d0*/  FADD.FTZ R3, R156, R3 ;  /* 0x000000039c037221 */ /* 0x004fe20000010000 */
[-C--:B------:R-:W-:Y:S01]  /*d9e0*/  FMUL.FTZ R83, R83, R168.reuse ;  /* 0x000000a853537220 */ /* 0x080fe20000410000 */
[----:B------:R-:W-:Y:S01]  /*d9f0*/  FMUL.FTZ R86, R86, R168 ;  /* 0x000000a856567220 */ /* 0x000fe20000410000 */
[----:B------:R-:W-:Y:S01]  /*da00*/  FMNMX.FTZ R176, R162, R176, !PT ;  /* 0x000000b0a2b07209 */ /* 0x000fe20007810000 */
[-C--:B------:R-:W-:Y:S01]  /*da10*/  FMUL.FTZ R87, R87, R168.reuse ;  /* 0x000000a857577220 */ /* 0x080fe20000410000 */
[----:B------:R-:W-:Y:S01]  /*da20*/  FMUL.FTZ R90, R90, R168 ;  /* 0x000000a85a5a7220 */ /* 0x000fe20000410000 */
[----:B------:R0:W2:Y:S01]  /*da30*/  MUFU.TANH R173, R177 ;  /* 0x000000b100ad7308 */ /* 0x0000a20000002400 */
[----:B------:R-:W-:Y:S01]  /*da40*/  FMNMX.FTZ R176, R163, R176, !PT ;  /* 0x000000b0a3b07209 */ /* 0x000fe20007810000 */
[-C--:B------:R-:W-:Y:S01]  /*da50*/  FMUL.FTZ R91, R91, R168.reuse ;  /* 0x000000a85b5b7220 */ /* 0x080fe20000410000 */
[----:B---3--:R-:W-:Y:S01]  /*da60*/  FSEL R152, R152, -INF , P2 ;  /* 0xff80000098987808 */ /* 0x008fe20001000000 */
[----:B------:R-:W-:Y:S01]  /*da70*/  FMUL.FTZ R94, R94, R168 ;  /* 0x000000a85e5e7220 */ /* 0x000fe20000410000 */
[----:B------:R-:W-:Y:S01]  /*da80*/  FMNMX.FTZ R176, R166, R176, !PT ;  /* 0x000000b0a6b07209 */ /* 0x000fe20007810000 */
[-C--:B------:R-:W-:Y:S01]  /*da90*/  FMUL.FTZ R95, R95, R168.reuse ;  /* 0x000000a85f5f7220 */ /* 0x080fe20000410000 */
[----:B------:R-:W-:Y:S01]  /*daa0*/  FMUL.FTZ R98, R98, R168 ;  /* 0x000000a862627220 */ /* 0x000fe20000410000 */
[----:B------:R-:W3:Y:S01]  /*dab0*/  MUFU.EX2 R160, R160 ;  /* 0x000000a000a07308 */ /* 0x000ee20000000800 */
[----:B0-----:R-:W-:Y:S01]  /*dac0*/  FMUL.FTZ R177, R180, UR39 ;  /* 0x00000027b4b17c20 */ /* 0x001fe20008410000 */
[----:B------:R-:W-:Y:S01]  /*dad0*/  FMNMX.FTZ R180, R167, R176, !PT ;  /* 0x000000b0a7b47209 */ /* 0x000fe20007810000 */
[----:B----4-:R-:W-:Y:S01]  /*dae0*/  FADD.FTZ R3, R157, R3 ;  /* 0x000000039d037221 */ /* 0x010fe20000010000 */
[----:B------:R-:W-:Y:S01]  /*daf0*/  FSEL R176, R15, -INF , P1 ;  /* 0xff8000000fb07808 */ /* 0x000fe20000800000 */
[----:B------:R-:W-:Y:S01]  /*db00*/  FMUL.FTZ R99, R99, R168 ;  /* 0x000000a863637220 */ /* 0x000fe20000410000 */
[----:B------:R-:W-:Y:S01]  /*db10*/  FMNMX.FTZ R180, R172, R180, !PT ;  /* 0x000000b4acb47209 */ /* 0x000fe20007810000 */
[-C--:B------:R-:W-:Y:S01]  /*db20*/  FMUL.FTZ R102, R102, R168.reuse ;  /* 0x000000a866667220 */ /* 0x080fe20000410000 */
[----:B------:R-:W0:Y:S01]  /*db30*/  MUFU.TANH R177, R177 ;  /* 0x000000b100b17308 */ /* 0x000e220000002400 */
[----:B------:R-:W-:Y:S01]  /*db40*/  ISETP.NE.AND P1, PT, R197, RZ, PT ;  /* 0x000000ffc500720c */ /* 0x000fe20003f25270 */
[----:B------:R-:W-:Y:S01]  /*db50*/  FMUL.FTZ R103, R103, R168 ;  /* 0x000000a867677220 */ /* 0x000fe20000410000 */
[----:B------:R-:W-:Y:S01]  /*db60*/  FMNMX.FTZ R15, R176, R180, !PT ;  /* 0x000000b4b00f7209 */ /* 0x000fe20007810000 */
[-C--:B------:R-:W-:Y:S01]  /*db70*/  FMUL.FTZ R106, R106, R168.reuse ;  /* 0x000000a86a6a7220 */ /* 0x080fe20000410000 */
[----:B--2---:R-:W-:Y:S01]  /*db80*/  FSEL R180, R173, -INF , P3 ;  /* 0xff800000adb47808 */ /* 0x004fe20001800000 */
[-C--:B------:R-:W-:Y:S01]  /*db90*/  FMUL.FTZ R107, R107, R168.reuse ;  /* 0x000000a86b6b7220 */ /* 0x080fe20000410000 */
[----:B------:R-:W-:Y:S01]  /*dba0*/  FMNMX.FTZ R15, R152, R15, !PT ;  /* 0x0000000f980f7209 */ /* 0x000fe20007810000 */
[----:B------:R-:W2:Y:S01]  /*dbb0*/  MUFU.EX2 R164, R164 ;  /* 0x000000a400a47308 */ /* 0x000ea20000000800 */
[----:B---3--:R-:W-:Y:S01]  /*dbc0*/  FADD.FTZ R3, R160, R3 ;  /* 0x00000003a0037221 */ /* 0x008fe20000010000 */
[-C--:B------:R-:W-:Y:S01]  /*dbd0*/  FMUL.FTZ R110, R110, R168.reuse ;  /* 0x000000a86e6e7220 */ /* 0x080fe20000410000 */
[----:B------:R-:W-:Y:S01]  /*dbe0*/  FMNMX.FTZ R15, R180, R15, !PT ;  /* 0x0000000fb40f7209 */ /* 0x000fe20007810000 */
[-C--:B------:R-:W-:Y:S01]  /*dbf0*/  FMUL.FTZ R111, R111, R168.reuse ;  /* 0x000000a86f6f7220 */ /* 0x080fe20000410000 */
[----:B------:R-:W-:Y:S01]  /*dc00*/  FADD.FTZ R3, R183, R3 ;  /* 0x00000003b7037221 */ /* 0x000fe20000010000 */
[-C--:B------:R-:W-:Y:S01]  /*dc10*/  FMUL.FTZ R114, R114, R168.reuse ;  /* 0x000000a872727220 */ /* 0x080fe20000410000 */
[-C--:B------:R-:W-:Y:S01]  /*dc20*/  FMUL.FTZ R115, R115, R168.reuse ;  /* 0x000000a873737220 */ /* 0x080fe20000410000 */
[----:B------:R-:W-:Y:S01]  /*dc30*/  MUFU.EX2 R169, R169 ;  /* 0x000000a900a97308 */ /* 0x000fe20000000800 */
[----:B0-----:R-:W-:Y:S01]  /*dc40*/  FSEL R177, R177, -INF , P4 ;  /* 0xff800000b1b17808 */ /* 0x001fe20002000000 */
[-C--:B------:R-:W-:Y:S01]  /*dc50*/  FMUL.FTZ R118, R118, R168.reuse ;  /* 0x000000a876767220 */ /* 0x080fe20000410000 */
[-C--:B------:R-:W-:Y:S01]  /*dc60*/  FMUL.FTZ R119, R119, R168.reuse ;  /* 0x000000a877777220 */ /* 0x080fe20000410000 */
[-C--:B------:R-:W-:Y:S01]  /*dc70*/  FMUL.FTZ R122, R122, R168.reuse ;  /* 0x000000a87a7a7220 */ /* 0x080fe20000410000 */
[----:B------:R-:W-:Y:S01]  /*dc80*/  FMNMX.FTZ R15, R177, R15, !PT ;  /* 0x0000000fb10f7209 */ /* 0x000fe20007810000 */
[-C--:B------:R-:W-:Y:S01]  /*dc90*/  FMUL.FTZ R123, R123, R168.reuse ;  /* 0x000000a87b7b7220 */ /* 0x080fe20000410000 */
[-C--:B------:R-:W-:Y:S01]  /*dca0*/  FMUL.FTZ R126, R126, R168.reuse ;  /* 0x000000a87e7e7220 */ /* 0x080fe20000410000 */
[----:B------:R-:W-:Y:S01]  /*dcb0*/  MUFU.EX2 R170, R170 ;  /* 0x000000aa00aa7308 */ /* 0x000fe20000000800 */
[----:B------:R-:W-:Y:S01]  /*dcc0*/  FMNMX.FTZ R15, R181, R15, !PT ;  /* 0x0000000fb50f7209 */ /* 0x000fe20007810000 */
[----:B--2---:R-:W-:Y:S01]  /*dcd0*/  FADD.FTZ R3, R164, R3 ;  /* 0x00000003a4037221 */ /* 0x004fe20000010000 */
[-C--:B------:R-:W-:Y:S01]  /*dce0*/  FMUL.FTZ R127, R127, R168.reuse ;  /* 0x000000a87f7f7220 */ /* 0x080fe20000410000 */
[-C--:B------:R-:W-:Y:S01]  /*dcf0*/  FMUL.FTZ R130, R130, R168.reuse ;  /* 0x000000a882827220 */ /* 0x080fe20000410000 */
[-C--:B------:R-:W-:Y:S01]  /*dd00*/  FMUL.FTZ R131, R131, R168.reuse ;  /* 0x000000a883837220 */ /* 0x080fe20000410000 */
[----:B------:R-:W0:Y:S01]  /*dd10*/  SHFL.BFLY PT, R173, R15, 0x2, 0x1f ;  /* 0x0c401f000fad7f89 */ /* 0x000e2200000e0000 */
        /* <DEDUP_REMOVED lines=11> */
[----:B------:R-:W-:-:S06]  /*ddd0*/  FMUL.FTZ R151, R151, R168 ;  /* 0x000000a897977220 */ /* 0x000fcc0000410000 */
[----:B------:R-:W-:Y:S01]  /*dde0*/  MUFU.EX2 R182, R182 ;  /* 0x000000b600b67308 */ /* 0x000fe20000000800 */
[----:B0-----:R-:W-:-:S05]  /*ddf0*/  FMNMX.FTZ R15, R15, R173, !PT ;  /* 0x000000ad0f0f7209 */ /* 0x001fca0007810000 */
[----:B------:R-:W0:Y:S02]  /*de00*/  SHFL.BFLY PT, R173, R15, 0x1, 0x1f ;  /* 0x0c201f000fad7f89 */ /* 0x000e2400000e0000 */
[----:B0-----:R-:W-:-:S04]  /*de10*/  FMNMX.FTZ R15, R15, R173, !PT ;  /* 0x000000ad0f0f7209 */ /* 0x001fc80007810000 */
[----:B------:R-:W-:-:S04]  /*de20*/  FSETP.NEU.FTZ.AND P2, PT, R15, -INF , PT ;  /* 0xff8000000f00780b */ /* 0x000fc80003f5d000 */
[----:B------:R-:W-:-:S05]  /*de30*/  FSEL R161, R15, RZ, P2 ;  /* 0x000000ff0fa17208 */ /* 0x000fca0001000000 */
[----:B------:R-:W-:Y:S02]  /*de40*/  FADD.FTZ R165, -R161, R218 ;  /* 0x000000daa1a57221 */ /* 0x000fe40000010100 */
[----:B------:R0:W-:Y:S02]  /*de50*/  MUFU.EX2 R161, R179 ;  /* 0x000000b300a17308 */ /* 0x0001e40000000800 */
[----:B------:R-:W-:-:S06]  /*de60*/  FMUL.FTZ R165, R165, R14 ;  /* 0x0000000ea5a57220 */ /* 0x000fcc0000410000 */
[----:B------:R2:W3:Y:S01]  /*de70*/  MUFU.EX2 R173, R165 ;  /* 0x000000a500ad7308 */ /* 0x0004e20000000800 */
[----:B0-----:R-:W-:Y:S01]  /*de80*/  FMUL.FTZ R179, R15, R14 ;  /* 0x0000000e0fb37220 */ /* 0x001fe20000410000 */
[----:B--2---:R-:W-:-:S04]  /*de90*/  @!P1 IMAD R165, R220, 0x40, R192 ;  /* 0x00000040dca59824 */ /* 0x004fc800078e02c0 */
[----:B------:R-:W-:Y:S02]  /*dea0*/  @!P1 IMAD R165, R165, 0x4, R2 ;  /* 0x00000004a5a59824 */ /* 0x000fe400078e0202 */
[----:B---3--:R-:W-:-:S03]  /*deb0*/  FMUL.FTZ R24, R24, R173 ;  /* 0x000000ad18187220 */ /* 0x008fc60000410000 */
        /* <DEDUP_REMOVED lines=14> */
[----:B0-----:R0:W-:Y:S01]  /*dfa0*/  MUFU.EX2 R165, R174 ;  /* 0x000000ae00a57308 */ /* 0x0011e20000000800 */
        /* <DEDUP_REMOVED lines=8> */
[----:B0-----:R-:W-:Y:S01]  /*e030*/  FSEL R174, R179, RZ, P2 ;  /* 0x000000ffb3ae7208 */ /* 0x001fe20001000000 */
[-C--:B------:R-:W-:Y:S01]  /*e040*/  FMUL.FTZ R65, R65, R173.reuse ;  /* 0x000000ad41417220 */ /* 0x080fe20000410000 */
[-C--:B------:R-:W-:Y:S01]  /*e050*/  FMUL.FTZ R68, R68, R173.reuse ;  /* 0x000000ad44447220 */ /* 0x080fe20000410000 */
[-C--:B------:R-:W-:Y:S01]  /*e060*/  FMUL.FTZ R69, R69, R173.reuse ;  /* 0x000000ad45457220 */ /* 0x080fe20000410000 */
[-C--:B------:R-:W-:Y:S01]  /*e070*/  FMUL.FTZ R72, R72, R173.reuse ;  /* 0x000000ad48487220 */ /* 0x080fe20000410000 */
        /* <DEDUP_REMOVED lines=17> */
[----:B------:R-:W-:Y:S01]  /*e190*/  FFMA.FTZ R174, R181, R14, -R174 ;  /* 0x0000000eb5ae7223 */ /* 0x000fe200000108ae */
        /* <DEDUP_REMOVED lines=10> */
[----:B------:R4:W5:Y:S01]  /*e240*/  MUFU.EX2 R175, R155 ;  /* 0x0000009b00af7308 */ /* 0x0009620000000800 */
        /* <DEDUP_REMOVED lines=8> */
[----:B----4-:R-:W-:Y:S01]  /*e2d0*/  F2FP.F16.F32.PACK_AB R155, R157, R156 ;  /* 0x0000009c9d9b723e */ /* 0x010fe200000000ff */
[----:B0-----:R-:W-:Y:S01]  /*e2e0*/  FFMA.FTZ R156, R173, R0, R152 ;  /* 0x00000000ad9c7223 */ /* 0x001fe20000010098 */
[----:B------:R-:W-:Y:S01]  /*e2f0*/  FADD.FTZ R0, R222, R3 ;  /* 0x00000003de007221 */ /* 0x000fe20000010000 */
[----:B------:R-:W-:Y:S01]  /*e300*/  F2FP.F16.F32.PACK_AB R157, R183, R160 ;  /* 0x000000a0b79d723e */ /* 0x000fe200000000ff */
[-C--:B------:R-:W-:Y:S01]  /*e310*/  FMUL.FTZ R105, R105, R173.reuse ;  /* 0x000000ad69697220 */ /* 0x080fe20000410000 */
[C---:B--2---:R-:W-:Y:S01]  /*e320*/  FADD.FTZ R156, R178.reuse, R156 ;  /* 0x0000009cb29c7221 */ /* 0x044fe20000010000 */
[----:B------:R-:W-:Y:S01]  /*e330*/  F2FP.F16.F32.PACK_AB R152, R178, R152 ;  /* 0x00000098b298723e */ /* 0x000fe200000000ff */
[----:B------:R0:W2:Y:S01]  /*e340*/  MUFU.EX2 R181, R159 ;  /* 0x0000009f00b57308 */ /* 0x0000a20000000800 */
[-C--:B------:R-:W-:Y:S01]  /*e350*/  FMUL.FTZ R108, R108, R173.reuse ;  /* 0x000000ad6c6c7220 */ /* 0x080fe20000410000 */
[----:B---3--:R-:W-:Y:S01]  /*e360*/  FADD.FTZ R156, R154, R156 ;  /* 0x0000009c9a9c7221 */ /* 0x008fe20000010000 */
[----:B-----5:R-:W-:Y:S01]  /*e370*/  F2FP.F16.F32.PACK_AB R154, R175, R154 ;  /* 0x0000009aaf9a723e */ /* 0x020fe200000000ff */
[----:B------:R-:W-:Y:S01]  /*e380*/  BAR.SYNC.DEFER_BLOCKING 0xf, 0x100 ;  /* 0x03c4000000007b1d */ /* 0x000fe20000010000 */
[-C--:B------:R-:W-:Y:S01]  /*e390*/  FMUL.FTZ R109, R109, R173.reuse ;  /* 0x000000ad6d6d7220 */ /* 0x080fe20000410000 */
[----:B------:R-:W-:Y:S01]  /*e3a0*/  FADD.FTZ R156, R175, R156 ;  /* 0x0000009caf9c7221 */ /* 0x000fe20000010000 */
[-C--:B------:R-:W-:Y:S01]  /*e3b0*/  FMUL.FTZ R112, R112, R173.reuse ;  /* 0x000000ad70707220 */ /* 0x080fe20000410000 */
[-C--:B------:R-:W-:Y:S01]  /*e3c0*/  FMUL.FTZ R113, R113, R173.reuse ;  /* 0x000000ad71717220 */ /* 0x080fe20000410000 */
[----:B0-----:R-:W-:Y:S01]  /*e3d0*/  F2FP.F16.F32.PACK_AB R159, R222, R164 ;  /* 0x000000a4de9f723e */ /* 0x001fe200000000ff */
[----:B------:R-:W0:Y:S01]  /*e3e0*/  MUFU.EX2 R162, R162 ;  /* 0x000000a200a27308 */ /* 0x000e220000000800 */
[----:B-1----:R-:W-:Y:S01]  /*e3f0*/  FADD.FTZ R156, R158, R156 ;  /* 0x0000009c9e9c7221 */ /* 0x002fe20000010000 */
[-C--:B------:R-:W-:Y:S01]  /*e400*/  FMUL.FTZ R116, R116, R173.reuse ;  /* 0x000000ad74747220 */ /* 0x080fe20000410000 */
[-C--:B------:R-:W-:Y:S01]  /*e410*/  FMUL.FTZ R117, R117, R173.reuse ;  /* 0x000000ad75757220 */ /* 0x080fe20000410000 */
[-C--:B------:R-:W-:Y:S01]  /*e420*/  FMUL.FTZ R120, R120, R173.reuse ;  /* 0x000000ad78787220 */ /* 0x080fe20000410000 */
[-C--:B------:R-:W-:Y:S01]  /*e430*/  FMUL.FTZ R121, R121, R173.reuse ;  /* 0x000000ad79797220 */ /* 0x080fe20000410000 */
[-C--:B------:R-:W-:Y:S01]  /*e440*/  FMUL.FTZ R124, R124, R173.reuse ;  /* 0x000000ad7c7c7220 */ /* 0x080fe20000410000 */
[----:B--2---:R-:W-:Y:S01]  /*e450*/  FADD.FTZ R156, R181, R156 ;  /* 0x0000009cb59c7221 */ /* 0x004fe20000010000 */
        /* <DEDUP_REMOVED lines=10> */
[----:B------:R-:W-:Y:S01]  /*e500*/  F2FP.F16.F32.PACK_AB R156, R181, R158 ;  /* 0x0000009eb59c723e */ /* 0x000fe200000000ff */
[----:B------:R0:W-:Y:S01]  /*e510*/  STSM.16.M88.4 [R201+0x26800], R152 ;  /* 0x02680098c9007844 */ /* 0x0001e20000000200 */
        /* <DEDUP_REMOVED lines=8> */
[----:B------:R-:W-:Y:S01]  /*e5a0*/  F2FP.F16.F32.PACK_AB R163, R171, R170 ;  /* 0x000000aaaba3723e */ /* 0x000fe200000000ff */
[----:B------:R-:W-:-:S02]  /*e5b0*/  FMUL.FTZ R149, R149, R173 ;  /* 0x000000ad95957220 */ /* 0x000fc40000410000 */
[----:B------:R0:W-:Y:S01]  /*e5c0*/  STSM.16.M88.4 [R202], R156 ;  /* 0x0000009cca007844 */ /* 0x0001e20000000200 */
[----:B------:R-:W1:Y:S01]  /*e5d0*/  MUFU.EX2 R172, R172 ;  /* 0x000000ac00ac7308 */ /* 0x000e620000000800 */
[----:B--2---:R-:W-:Y:S01]  /*e5e0*/  FADD.FTZ R160, R166, R3 ;  /* 0x00000003a6a07221 */ /* 0x004fe20000010000 */
[----:B------:R-:W-:Y:S01]  /*e5f0*/  FADD.FTZ R3, R161, R0 ;  /* 0x00000000a1037221 */ /* 0x000fe20000010000 */
[----:B------:R-:W-:-:S03]  /*e600*/  F2FP.F16.F32.PACK_AB R161, R169, R161 ;  /* 0x000000a1a9a1723e */ /* 0x000fc600000000ff */
[----:B------:R-:W-:Y:S02]  /*e610*/  FADD.FTZ R3, R169, R3 ;  /* 0x00000003a9037221 */ /* 0x000fe40000010000 */
[----:B------:R-:W2:Y:S01]  /*e620*/  MUFU.EX2 R176, R176 ;  /* 0x000000b000b07308 */ /* 0x000ea20000000800 */
[C---:B---3--:R-:W-:Y:S01]  /*e630*/  FADD.FTZ R0, R167.reuse, R160 ;  /* 0x000000a0a7007221 */ /* 0x048fe20000010000 */
[----:B------:R-:W-:Y:S01]  /*e640*/  FADD.FTZ R3, R170, R3 ;  /* 0x00000003aa037221 */ /* 0x000fe20000010000 */
[----:B------:R-:W-:-:S03]  /*e650*/  F2FP.F16.F32.PACK_AB R160, R167, R166 ;  /* 0x000000a6a7a0723e */ /* 0x000fc600000000ff */
[----:B------:R-:W-:Y:S02]  /*e660*/  FADD.FTZ R3, R171, R3 ;  /* 0x00000003ab037221 */ /* 0x000fe40000010000 */
[----:B------:R-:W3:Y:S01]  /*e670*/  MUFU.EX2 R164, R179 ;  /* 0x000000b300a47308 */ /* 0x000ee20000000800 */
[----:B-1----:R-:W-:Y:S01]  /*e680*/  FADD.FTZ R0, R172, R0 ;  /* 0x00000000ac007221 */ /* 0x002fe20000010000 */
[----:B------:R-:W-:Y:S01]  /*e690*/  FADD.FTZ R3, R165, R3 ;  /* 0x00000003a5037221 */ /* 0x000fe20000010000 */
[----:B------:R-:W-:-:S03]  /*e6a0*/  F2FP.F16.F32.PACK_AB R165, R223, R165 ;  /* 0x000000a5dfa5723e */ /* 0x000fc600000000ff */
[----:B------:R-:W-:Y:S02]  /*e6b0*/  FADD.FTZ R3, R223, R3 ;  /* 0x00000003df037221 */ /* 0x000fe40000010000 */
[----:B------:R-:W1:Y:S01]  /*e6c0*/  MUFU.EX2 R180, R180 ;  /* 0x000000b400b47308 */ /* 0x000e620000000800 */
[----:B--2---:R-:W-:Y:S01]  /*e6d0*/  FADD.FTZ R0, R176, R0 ;  /* 0x00000000b0007221 */ /* 0x004fe20000010000 */
[----:B------:R-:W-:Y:S01]  /*e6e0*/  FADD.FTZ R3, R182, R3 ;  /* 0x00000003b6037221 */ /* 0x000fe20000010000 */
[----:B------:R-:W-:-:S05]  /*e6f0*/  F2FP.F16.F32.PACK_AB R162, R176, R172 ;  /* 0x000000acb0a2723e */ /* 0x000fca00000000ff */
[----:B------:R-:W2:Y:S01]  /*e700*/  MUFU.EX2 R177, R177 ;  /* 0x000000b100b17308 */ /* 0x000ea20000000800 */
[----:B---3--:R-:W-:Y:S01]  /*e710*/  FADD.FTZ R0, R164, R0 ;  /* 0x00000000a4007221 */ /* 0x008fe20000010000 */
[----:B------:R0:W-:Y:S06]  /*e720*/  STSM.16.M88.4 [R204], R160 ;  /* 0x000000a0cc007844 */ /* 0x0001ec0000000200 */
[----:B------:R-:W3:Y:S01]  /*e730*/  MUFU.EX2 R166, R174 ;  /* 0x000000ae00a67308 */ /* 0x000ee20000000800 */
[C---:B-1----:R-:W-:Y:S01]  /*e740*/  FADD.FTZ R0, R180.reuse, R0 ;  /* 0x00000000b4007221 */ /* 0x042fe20000010000 */
[----:B------:R-:W-:-:S06]  /*e750*/  F2FP.F16.F32.PACK_AB R164, R180, R164 ;  /* 0x000000a4b4a4723e */ /* 0x000fcc00000000ff */
[----:B------:R-:W1:Y:S01]  /*e760*/  MUFU.EX2 R167, R219 ;  /* 0x000000db00a77308 */ /* 0x000e620000000800 */
[----:B--2---:R-:W-:-:S04]  /*e770*/  FADD.FTZ R0, R177, R0 ;  /* 0x00000000b1007221 */ /* 0x004fc80000010000 */
[C---:B---3--:R-:W-:Y:S01]  /*e780*/  FADD.FTZ R0, R166.reuse, R0 ;  /* 0x00000000a6007221 */ /* 0x048fe20000010000 */
[----:B------:R-:W-:Y:S01]  /*e790*/  F2FP.F16.F32.PACK_AB R166, R166, R177 ;  /* 0x000000b1a6a6723e */ /* 0x000fe200000000ff */
[C---:B-1----:R-:W-:Y:S01]  /*e7a0*/  FADD.FTZ R3, R167.reuse, R3 ;  /* 0x00000003a7037221 */ /* 0x042fe20000010000 */
[----:B------:R-:W-:-:S05]  /*e7b0*/  F2FP.F16.F32.PACK_AB R167, R167, R182 ;  /* 0x000000b6a7a7723e */ /* 0x000fca00000000ff */
[----:B------:R0:W-:Y:S01]  /*e7c0*/  STSM.16.M88.4 [R203], R164 ;  /* 0x000000a4cb007844 */ /* 0x0001e20000000200 */
[----:B------:R-:W-:Y:S05]  /*e7d0*/  @!P0 BRA `(.L_x_4793) ;  /* 0x0000000000048947 */ /* 0x000fea0003800000 */
[----:B------:R-:W-:Y:S01]  /*e7e0*/  BPT.TRAP 0x1 ;  /* 0x000000040000795c */ /* 0x000fe20000300000 */
.L_x_4793:
[----:B------:R1:W2:Y:S01]  /*e7f0*/  SYNCS.PHASECHK.TRANS64.TRYWAIT P1, [R209+URZ+0x28c50], R213 ;  /* 0x028c50d5d10075a7 */ /* 0x0002a2000802017f */
[----:B------:R-:W-:Y:S05]  /*e800*/  @!P0 BRA `(.L_x_4794) ;  /* 0x0000000000048947 */ /* 0x000fea0003800000 */
[----:B------:R-:W-:Y:S01]  /*e810*/  BPT.TRAP 0x1 ;  /* 0x000000040000795c */ /* 0x000fe20000300000 */
.L_x_4794:
[----:B------:R-:W-:Y:S04]  /*e820*/  BSSY B2, `(.L_x_4795) ;  /* 0x0000004000027945 */ /* 0x000fe80003800000 */
[----:B--2---:R-:W-:Y:S05]  /*e830*/  @P1 BRA `(.L_x_4796) ;  /* 0x0000000000081947 */ /* 0x004fea0003800000 */
[----:B------:R-:W2:Y:S02]  /*e840*/  SYNCS.PHASECHK.TRANS64.TRYWAIT P1, [R209+URZ+0x28c50], R213 ;  /* 0x028c50d5d10075a7 */ /* 0x000ea4000802017f */
[----:B--2---:R-:W-:Y:S05]  /*e850*/  @!P1 BRA `(.L_x_4797) ;  /* 0x0000010c00b89947 */ /* 0x004fea0003800000 */
.L_x_4796:
[----:B------:R-:W-:Y:S05]  /*e860*/  BSYNC B2 ;  /* 0x0000000000027941 */ /* 0x000fea0003800000 */
.L_x_4795:
[----:B------:R-:W-:Y:S01]  /*e870*/  IMAD R168, R19, 0x1000, R12 ;  /* 0x0000100013a87824 */ /* 0x000fe200078e020c */
[----:B------:R-:W-:Y:S01]  /*e880*/  WARPGROUP.ARRIVE ;  /* 0x00000000000079c5 */ /* 0x000fe20000000000 */
[----:B------:R-:W-:-:S03]  /*e890*/  IMAD.MOV.U32 R169, RZ, RZ, 0x40000040 ;  /* 0x40000040ffa97424 */ /* 0x000fc600078e00ff */
[----:B------:R-:W-:Y:S02]  /*e8a0*/  R2UR UR6, R168 ;  /* 0x00000000a80672ca */ /* 0x000fe400000e0000 */
[----:B------:R-:W-:Y:S02]  /*e8b0*/  R2UR UR7, R169 ;  /* 0x00000000a90772ca */ /* 0x000fe400000e0000 */
[----:B------:R-:W-:-:S11]  /*e8c0*/  MOV R169, 0x40000040 ;  /* 0x4000004000a97802 */ /* 0x000fd60000000f00 */
        /* <DEDUP_REMOVED lines=34> */
.L_x_4798:
[C---:B------:R-:W-:Y:S01]  /*eaf0*/  ISETP.GT.AND P1, PT, R208.reuse, R21, PT ;  /* 0x00000015d000720c */ /* 0x040fe20003f24270 */
[----:B-12---:R-:W-:Y:S02]  /*eb00*/  VIADD R209, R209, 0x28c60 ;  /* 0x00028c60d1d17836 */ /* 0x006fe40000000000 */
        /* <DEDUP_REMOVED lines=8> */
.L_x_4786:
[----:B------:R-:W-:Y:S05]  /*eb90*/  BSYNC B1 ;  /* 0x0000000000017941 */ /* 0x000fea0003800000 */
.L_x_4785:
[----:B------:R-:W-:Y:S01]  /*eba0*/  ISETP.GE.AND P1, PT, R208, R205, PT ;  /* 0x000000cdd000720c */ /* 0x000fe20003f26270 */
[----:B------:R-:W-:-:S12]  /*ebb0*/  BSSY B0, `(.L_x_4800) ;  /* 0x00001e5000007945 */ /* 0x000fd80003800000 */
[----:B------:R-:W-:Y:S05]  /*ebc0*/  @!P1 BRA `(.L_x_4801) ;  /* 0x0000001c008c9947 */ /* 0x000fea0003800000 */
[----:B------:R-:W-:Y:S02]  /*ebd0*/  IMAD.MOV.U32 R200, RZ, RZ, R20 ;  /* 0x000000ffffc87224 */ /* 0x000fe400078e0014 */
[----:B------:R-:W-:Y:S02]  /*ebe0*/  IMAD.MOV.U32 R213, RZ, RZ, R15 ;  /* 0x000000ffffd57224 */ /* 0x000fe400078e000f */
[----:B0-----:R-:W-:-:S07]  /*ebf0*/  IMAD.MOV.U32 R209, RZ, RZ, R19 ;  /* 0x000000ffffd17224 */ /* 0x001fce00078e0013 */
.L_x_4814:
[----:B------:R-:W-:-:S05]  /*ec00*/  VIADD R19, R209, 0x1 ;  /* 0x00000001d1137836 */ /* 0x000fca0000000000 */
[----:B------:R-:W-:-:S04]  /*ec10*/  ISETP.NE.AND P1, PT, R19, 0x2, PT ;  /* 0x000000021300780c */ /* 0x000fc80003f25270 */
[----:B------:R-:W-:Y:S02]  /*ec20*/  SEL R14, RZ, 0x1, P1 ;  /* 0x00000001ff0e7807 */ /* 0x000fe40000800000 */
[----:B------:R-:W-:Y:S02]  /*ec30*/  SEL R19, R19, RZ, P1 ;  /* 0x000000ff13137207 */ /* 0x000fe40000800000 */
[----:B------:R-:W-:Y:S01]  /*ec40*/  LOP3.LUT R22, R22, R14, RZ, 0x3c, !PT ;  /* 0x0000000e16167212 */ /* 0x000fe200078e3cff */
[----:B-1----:R-:W-:Y:S06]  /*ec50*/  @!P0 BRA `(.L_x_4802) ;  /* 0x0000000000048947 */ /* 0x002fec0003800000 */
[----:B------:R-:W-:Y:S01]  /*ec60*/  BPT.TRAP 0x1 ;  /* 0x000000040000795c */ /* 0x000fe20000300000 */
.L_x_4802:
[----:B------:R-:W-:Y:S01]  /*ec70*/  IMAD R21, R19, 0x8, R2 ;  /* 0x0000000813157824 */ /* 0x000fe200078e0202 */
[----:B------:R-:W-:-:S04]  /*ec80*/  SHF.L.U32 R198, R22, 0x1f, RZ ;  /* 0x0000001f16c67819 */ /* 0x000fc800000006ff */
[----:B------:R0:W1:Y:S01]  /*ec90*/  SYNCS.PHASECHK.TRANS64.TRYWAIT P1, [R21+URZ+0x28c30], R198 ;  /* 0x028c30c6150075a7 */ /* 0x000062000802017f */
[----:B------:R-:W-:Y:S05]  /*eca0*/  @!P0 BRA `(.L_x_4803) ;  /* 0x0000000000048947 */ /* 0x000fea0003800000 */
[----:B------:R-:W-:Y:S01]  /*ecb0*/  BPT.TRAP 0x1 ;  /* 0x000000040000795c */ /* 0x000fe20000300000 */
.L_x_4803:
[----:B------:R-:W-:Y:S01]  /*ecc0*/  BSSY B1, `(.L_x_4804) ;  /* 0x0000006000017945 */ /* 0x000fe20003800000 */
[----:B------:R-:W-:Y:S02]  /*ecd0*/  IMAD R154, R19, 0x200, R13 ;  /* 0x00000200139a7824 */ /* 0x000fe400078e020d */
[----:B------:R-:W-:Y:S01]  /*ece0*/  IMAD.MOV.U32 R155, RZ, RZ, 0x40000040 ;  /* 0x40000040ff9b7424 */ /* 0x000fe200078e00ff */
[----:B-1----:R-:W-:Y:S06]  /*ecf0*/  @P1 BRA `(.L_x_4805) ;  /* 0x0000000000081947 */ /* 0x002fec0003800000 */
[----:B------:R-:W1:Y:S02]  /*ed00*/  SYNCS.PHASECHK.TRANS64.TRYWAIT P1, [R21+URZ+0x28c30], R198 ;  /* 0x028c30c6150075a7 */ /* 0x000e64000802017f */
[----:B-1----:R-:W-:Y:S05]  /*ed10*/  @!P1 BRA `(.L_x_4806) ;  /* 0x00000108009c9947 */ /* 0x002fea0003800000 */
.L_x_4805:
[----:B------:R-:W-:Y:S05]  /*ed20*/  BSYNC B1 ;  /* 0x0000000000017941 */ /* 0x000fea0003800000 */
.L_x_4804:
[C---:B------:R-:W-:Y:S01]  /*ed30*/  R2UR UR6, R154.reuse ;  /* 0x000000009a0672ca */ /* 0x040fe200000e0000 */
[----:B------:R-:W-:Y:S01]  /*ed40*/  VIADD R14, R154, 0x4 ;  /* 0x000000049a0e7836 */ /* 0x000fe20000000000 */
[----:B------:R-:W-:Y:S01]  /*ed50*/  R2UR UR7, R155 ;  /* 0x000000009b0772ca */ /* 0x000fe200000e0000 */
[----:B------:R-:W-:Y:S01]  /*ed60*/  IMAD.MOV.U32 R153, RZ, RZ, 0x40000040 ;  /* 0x40000040ff997424 */ /* 0x000fe200078e00ff */
[----:B------:R-:W-:Y:S01]  /*ed70*/  R2UR UR4, R4 ;  /* 0x00000000040472ca */ /* 0x000fe200000e0000 */
[----:B------:R-:W-:Y:S01]  /*ed80*/  IMAD.MOV.U32 R155, RZ, RZ, 0x40000040 ;  /* 0x40000040ff9b7424 */ /* 0x000fe200078e00ff */
[----:B------:R-:W-:Y:S01]  /*ed90*/  R2UR UR5, R5 ;  /* 0x00000000050572ca */ /* 0x000fe200000e0000 */
[----:B------:R-:W-:Y:S01]  /*eda0*/  IMAD.MOV.U32 R15, RZ, RZ, 0x40000040 ;  /* 0x40000040ff0f7424 */ /* 0x000fe200078e00ff */
[C---:B------:R-:W-:Y:S01]  /*edb0*/  IADD3 R152, R154.reuse, 0x2, RZ ;  /* 0x000000029a987810 */ /* 0x040fe20007ffe0ff */
[----:B------:R-:W-:Y:S01]  /*edc0*/  VIADD R154, R154, 0x6 ;  /* 0x000000069a9a7836 */ /* 0x000fe20000000000 */
        /* <DEDUP_REMOVED lines=26> */
.L_x_4807:
        /* <DEDUP_REMOVED lines=108> */
[----:B------:R-:W-:Y:S01]  /*f630*/  FMUL.FTZ R36, R36, R180 ;  /* 0x000000b424247220 */ /* 0x000fe20000410000 */
        /* <DEDUP_REMOVED lines=27> */
[----:B------:R-:W-:Y:S01]  /*f7f0*/  FMUL.FTZ R72, R72, R180 ;  /* 0x000000b448487220 */ /* 0x000fe20000410000 */
[----:B--2---:R-:W-:Y:S01]  /*f800*/  FMNMX.FTZ R20, R154, R200, !PT ;  /* 0x000000c89a147209 */ /* 0x004fe20007810000 */
[-C--:B------:R-:W-:Y:S01]  /*f810*/  FMUL.FTZ R73, R73, R180.reuse ;  /* 0x000000b449497220 */ /* 0x080fe20000410000 */
[-C--:B------:R-:W-:Y:S01]  /*f820*/  FMUL.FTZ R76, R76, R180.reuse ;  /* 0x000000b44c4c7220 */ /* 0x080fe20000410000 */
[----:B------:R-:W-:Y:S01]  /*f830*/  FMUL.FTZ R77, R77, R180 ;  /* 0x000000b44d4d7220 */ /* 0x000fe20000410000 */
[----:B------:R-:W-:Y:S01]  /*f840*/  FMNMX.FTZ R20, R155, R20, !PT ;  /* 0x000000149b147209 */ /* 0x000fe20007810000 */
[----:B------:R-:W-:Y:S01]  /*f850*/  MUFU.TANH R182, R182 ;  /* 0x000000b600b67308 */ /* 0x000fe20000002400 */
[-C--:B------:R-:W-:Y:S01]  /*f860*/  FMUL.FTZ R80, R80, R180.reuse ;  /* 0x000000b450507220 */ /* 0x080fe20000410000 */
[----:B------:R-:W-:Y:S01]  /*f870*/  FMUL.FTZ R81, R81, R180 ;  /* 0x000000b451517220 */ /* 0x000fe20000410000 */
[----:B------:R-:W-:Y:S01]  /*f880*/  FMNMX.FTZ R20, R158, R20, !PT ;  /* 0x000000149e147209 */ /* 0x000fe20007810000 */
        /* <DEDUP_REMOVED lines=12> */
[----:B------:R-:W2:Y:S01]  /*f950*/  MUFU.EX2 R153, R153 ;  /* 0x0000009900997308 */ /* 0x000ea20000000800 */
[-C--:B------:R-:W-:Y:S01]  /*f960*/  FMUL.FTZ R100, R100, R180.reuse ;  /* 0x000000b464647220 */ /* 0x080fe20000410000 */
[----:B------:R-:W-:Y:S01]  /*f970*/  FMUL.FTZ R101, R101, R180 ;  /* 0x000000b465657220 */ /* 0x000fe20000410000 */
[----:B------:R-:W-:Y:S01]  /*f980*/  FMNMX.FTZ R20, R166, R20, !PT ;  /* 0x00000014a6147209 */ /* 0x000fe20007810000 */
[-C--:B------:R-:W-:Y:S01]  /*f990*/  FMUL.FTZ R104, R104, R180.reuse ;  /* 0x000000b468687220 */ /* 0x080fe20000410000 */
[-C--:B------:R-:W-:Y:S01]  /*f9a0*/  FMUL.FTZ R105, R105, R180.reuse ;  /* 0x000000b469697220 */ /* 0x080fe20000410000 */
[----:B------:R-:W-:Y:S01]  /*f9b0*/  FMUL.FTZ R108, R108, R180 ;  /* 0x000000b46c6c7220 */ /* 0x000fe20000410000 */
[----:B------:R-:W-:Y:S01]  /*f9c0*/  FMNMX.FTZ R20, R167, R20, !PT ;  /* 0x00000014a7147209 */ /* 0x000fe20007810000 */
[----:B------:R-:W3:Y:S01]  /*f9d0*/  MUFU.EX2 R156, R156 ;  /* 0x0000009c009c7308 */ /* 0x000ee20000000800 */
[-C--:B------:R-:W-:Y:S01]  /*f9e0*/  FMUL.FTZ R109, R109, R180.reuse ;  /* 0x000000b46d6d7220 */ /* 0x080fe20000410000 */
[----:B------:R-:W-:Y:S01]  /*f9f0*/  FMUL.FTZ R112, R112, R180 ;  /* 0x000000b470707220 */ /* 0x000fe20000410000 */
[----:B------:R-:W-:Y:S01]  /*fa00*/  FMNMX.FTZ R20, R170, R20, !PT ;  /* 0x00000014aa147209 */ /* 0x000fe20007810000 */
[-C--:B------:R-:W-:Y:S01]  /*fa10*/  FMUL.FTZ R113, R113, R180.reuse ;  /* 0x000000b471717220 */ /* 0x080fe20000410000 */
[-C--:B------:R-:W-:Y:S01]  /*fa20*/  FMUL.FTZ R116, R116, R180.reuse ;  /* 0x000000b474747220 */ /* 0x080fe20000410000 */
[----:B------:R-:W-:Y:S01]  /*fa30*/  FMUL.FTZ R117, R117, R180 ;  /* 0x000000b475757220 */ /* 0x000fe20000410000 */
[----:B------:R-:W-:Y:S01]  /*fa40*/  FMNMX.FTZ R20, R171, R20, !PT ;  /* 0x00000014ab147209 */ /* 0x000fe20007810000 */
[----:B------:R-:W4:Y:S01]  /*fa50*/  MUFU.EX2 R157, R157 ;  /* 0x0000009d009d7308 */ /* 0x000f220000000800 */
[----:B--2---:R-:W-:Y:S01]  /*fa60*/  FADD.FTZ R0, R153, R0 ;  /* 0x0000000099007221 */ /* 0x004fe20000010000 */
[----:B------:R-:W-:Y:S01]  /*fa70*/  FMUL.FTZ R120, R120, R180 ;  /* 0x000000b478787220 */ /* 0x000fe20000410000 */
[----:B------:R-:W-:Y:S01]  /*fa80*/  FMNMX.FTZ R20, R174, R20, !PT ;  /* 0x00000014ae147209 */ /* 0x000fe20007810000 */
[-C--:B------:R-:W-:Y:S01]  /*fa90*/  FMUL.FTZ R121, R121, R180.reuse ;  /* 0x000000b479797220 */ /* 0x080fe20000410000 */
[-C--:B------:R-:W-:Y:S01]  /*faa0*/  FMUL.FTZ R124, R124, R180.reuse ;  /* 0x000000b47c7c7220 */ /* 0x080fe20000410000 */
[----:B------:R-:W-:Y:S01]  /*fab0*/  FMUL.FTZ R125, R125, R180 ;  /* 0x000000b47d7d7220 */ /* 0x000fe20000410000 */
[----:B------:R-:W-:Y:S01]  /*fac0*/  FMNMX.FTZ R20, R175, R20, !PT ;  /* 0x00000014af147209 */ /* 0x000fe20007810000 */
[----:B------:R-:W-:Y:S01]  /*fad0*/  MUFU.EX2 R161, R161 ;  /* 0x000000a100a17308 */ /* 0x000fe20000000800 */
[----:B---3--:R-:W-:Y:S01]  /*fae0*/  FADD.FTZ R0, R156, R0 ;  /* 0x000000009c007221 */ /* 0x008fe20000010000 */
[----:B------:R-:W-:Y:S01]  /*faf0*/  FMUL.FTZ R128, R128, R180 ;  /* 0x000000b480807220 */ /* 0x000fe20000410000 */
[----:B------:R-:W-:Y:S01]  /*fb00*/  FMNMX.FTZ R20, R178, R20, !PT ;  /* 0x00000014b2147209 */ /* 0x000fe20007810000 */
[-C--:B------:R-:W-:Y:S01]  /*fb10*/  FMUL.FTZ R129, R129, R180.reuse ;  /* 0x000000b481817220 */ /* 0x080fe20000410000 */
[-C--:B------:R-:W-:Y:S01]  /*fb20*/  FMUL.FTZ R132, R132, R180.reuse ;  /* 0x000000b484847220 */ /* 0x080fe20000410000 */
[----:B------:R-:W-:Y:S01]  /*fb30*/  FMUL.FTZ R133, R133, R180 ;  /* 0x000000b485857220 */ /* 0x000fe20000410000 */
[----:B------:R-:W-:Y:S01]  /*fb40*/  FMNMX.FTZ R20, R179, R20, !PT ;  /* 0x00000014b3147209 */ /* 0x000fe20007810000 */
[----:B------:R-:W-:Y:S01]  /*fb50*/  MUFU.EX2 R164, R164 ;  /* 0x000000a400a47308 */ /* 0x000fe20000000800 */
[----:B----4-:R-:W-:Y:S01]  /*fb60*/  FADD.FTZ R0, R157, R0 ;  /* 0x000000009d007221 */ /* 0x010fe20000010000 */
[----:B------:R-:W-:Y:S01]  /*fb70*/  FMUL.FTZ R136, R136, R180 ;  /* 0x000000b488887220 */ /* 0x000fe20000410000 */
[----:B------:R-:W-:Y:S01]  /*fb80*/  FMNMX.FTZ R20, R182, R20, !PT ;  /* 0x00000014b6147209 */ /* 0x000fe20007810000 */
[-C--:B------:R-:W-:Y:S01]  /*fb90*/  FMUL.FTZ R137, R137, R180.reuse ;  /* 0x000000b489897220 */ /* 0x080fe20000410000 */
[-C--:B------:R-:W-:Y:S01]  /*fba0*/  FMUL.FTZ R140, R140, R180.reuse ;  /* 0x000000b48c8c7220 */ /* 0x080fe20000410000 */
[----:B------:R-:W-:Y:S01]  /*fbb0*/  FMUL.FTZ R141, R141, R180 ;  /* 0x000000b48d8d7220 */ /* 0x000fe20000410000 */
        /* <DEDUP_REMOVED lines=11> */
[----:B------:R-:W2:Y:S01]  /*fc70*/  MUFU.EX2 R213, R160 ;  /* 0x000000a000d57308 */ /* 0x000ea20000000800 */
[----:B------:R-:W3:Y:S07]  /*fc80*/  SHFL.BFLY PT, R218, R20, 0x1, 0x1f ;  /* 0x0c201f0014da7f89 */ /* 0x000eee00000e0000 */
[----:B------:R-:W4:Y:S08]  /*fc90*/  MUFU.EX2 R160, R165 ;  /* 0x000000a500a07308 */ /* 0x000f300000000800 */
[----:B------:R5:W0:Y:S01]  /*fca0*/  MUFU.EX2 R165, R168 ;  /* 0x000000a800a57308 */ /* 0x000a220000000800 */
[----:B--2---:R-:W-:-:S04]  /*fcb0*/  FADD.FTZ R0, R213, R0 ;  /* 0x00000000d5007221 */ /* 0x004fc80000010000 */
[----:B------:R-:W-:-:S03]  /*fcc0*/  FADD.FTZ R0, R161, R0 ;  /* 0x00000000a1007221 */ /* 0x000fc60000010000 */
[----:B------:R-:W-:Y:S01]  /*fcd0*/  MUFU.EX2 R177, R177 ;  /* 0x000000b100b17308 */ /* 0x000fe20000000800 */
[----:B---3--:R-:W-:Y:S01]  /*fce0*/  FMNMX.FTZ R20, R20, R218, !PT ;  /* 0x000000da14147209 */ /* 0x008fe20007810000 */
[----:B------:R-:W-:-:S04]  /*fcf0*/  FADD.FTZ R0, R164, R0 ;  /* 0x00000000a4007221 */ /* 0x000fc80000010000 */
[----:B-----5:R-:W-:Y:S01]  /*fd00*/  FADD.FTZ R168, -R20, R200 ;  /* 0x000000c814a87221 */ /* 0x020fe20000010100 */
[----:B------:R-:W-:Y:S02]  /*fd10*/  @!P1 IMAD R200, R209, 0x40, R192 ;  /* 0x00000040d1c89824 */ /* 0x000fe400078e02c0 */
[----:B----4-:R-:W-:Y:S01]  /*fd20*/  FADD.FTZ R0, R160, R0 ;  /* 0x00000000a0007221 */ /* 0x010fe20000010000 */
[C---:B0-----:R-:W-:Y:S01]  /*fd30*/  F2FP.F16.F32.PACK_AB R160, R165.reuse, R160 ;  /* 0x000000a0a5a0723e */ /* 0x041fe200000000ff */
[----:B------:R-:W-:Y:S01]  /*fd40*/  FMUL.FTZ R168, R168, R14 ;  /* 0x0000000ea8a87220 */ /* 0x000fe20000410000 */
[----:B------:R-:W-:Y:S02]  /*fd50*/  @!P1 IMAD R200, R200, 0x4, R2 ;  /* 0x00000004c8c89824 */ /* 0x000fe400078e0202 */
[----:B------:R-:W-:-:S03]  /*fd60*/  FADD.FTZ R0, R165, R0 ;  /* 0x00000000a5007221 */ /* 0x000fc60000010000 */
[----:B------:R-:W0:Y:S01]  /*fd70*/  MUFU.EX2 R168, R168 ;  /* 0x000000a800a87308 */ /* 0x000e220000000800 */
[----:B------:R-:W-:Y:S01]  /*fd80*/  @!P1 STS [R200+0x28800], R180 ;  /* 0x028800b4c8009388 */ /* 0x000fe20000000800 */
[----:B------:R-:W-:-:S04]  /*fd90*/  FADD.FTZ R0, R169, R0 ;  /* 0x00000000a9007221 */ /* 0x000fc80000010000 */
[----:B------:R-:W-:-:S04]  /*fda0*/  FADD.FTZ R0, R172, R0 ;  /* 0x00000000ac007221 */ /* 0x000fc80000010000 */
[----:B------:R-:W-:-:S04]  /*fdb0*/  FADD.FTZ R0, R173, R0 ;  /* 0x00000000ad007221 */ /* 0x000fc80000010000 */
[----:B------:R-:W-:Y:S01]  /*fdc0*/  FADD.FTZ R0, R176, R0 ;  /* 0x00000000b0007221 */ /* 0x000fe20000010000 */
[----:B0-----:R0:W-:Y:S03]  /*fdd0*/  @!P1 STS [R200+0x28820], R168 ;  /* 0x028820a8c8009388 */ /* 0x0011e60000000800 */
        /* <DEDUP_REMOVED lines=9> */
[----:B0-----:R-:W-:Y:S01]  /*fe70*/  FMUL.FTZ R200, R20, R14 ;  /* 0x0000000e14c87220 */ /* 0x001fe20000410000 */
[-C--:B------:R-:W-:Y:S01]  /*fe80*/  FMUL.FTZ R42, R42, R168.reuse ;  /* 0x000000a82a2a7220 */ /* 0x080fe20000410000 */
[-C--:B------:R-:W-:Y:S01]  /*fe90*/  FMUL.FTZ R43, R43, R168.reuse ;  /* 0x000000a82b2b7220 */ /* 0x080fe20000410000 */
[----:B------:R-:W-:Y:S01]  /*fea0*/  FMUL.FTZ R46, R46, R168 ;  /* 0x000000a82e2e7220 */ /* 0x000fe20000410000 */
        /* <DEDUP_REMOVED lines=22> */
[C---:B0-----:R-:W-:Y:S01]  /*10010*/  FADD.FTZ R0, R166.reuse, R0 ;  /* 0x00000000a6007221 */ /* 0x041fe20000010000 */
[----:B------:R-:W-:Y:S01]  /*10020*/  F2FP.F16.F32.PACK_AB R156, R213, R157 ;  /* 0x0000009dd59c723e */ /* 0x000fe200000000ff */
[-C--:B------:R-:W-:Y:S01]  /*10030*/  FMUL.FTZ R51, R51, R168.reuse ;  /* 0x000000a833337220 */ /* 0x080fe20000410000 */
[----:B------:R-:W-:Y:S01]  /*10040*/  F2FP.F16.F32.PACK_AB R166, R166, R177 ;  /* 0x000000b1a6a6723e */ /* 0x000fe200000000ff */
[-C--:B------:R-:W-:Y:S01]  /*10050*/  FMUL.FTZ R54, R54, R168.reuse ;  /* 0x000000a836367220 */ /* 0x080fe20000410000 */
[-C--:B------:R-:W-:Y:S01]  /*10060*/  FMUL.FTZ R55, R55, R168.reuse ;  /* 0x000000a837377220 */ /* 0x080fe20000410000 */
[----:B------:R-:W0:Y:S01]  /*10070*/  MUFU.EX2 R158, R158 ;  /* 0x0000009e009e7308 */ /* 0x000e220000000800 */
[----:B---3--:R-:W-:Y:S01]  /*10080*/  FFMA.FTZ R3, R168, R3, R181 ;  /* 0x00000003a8037223 */ /* 0x008fe200000100b5 */
[-C--:B------:R-:W-:Y:S01]  /*10090*/  FMUL.FTZ R58, R58, R168.reuse ;  /* 0x000000a83a3a7220 */ /* 0x080fe20000410000 */
        /* <DEDUP_REMOVED lines=24> */
[----:B------:R-:W-:Y:S01]  /*10220*/  BAR.SYNC.DEFER_BLOCKING 0xf, 0x100 ;  /* 0x03c4000000007b1d */ /* 0x000fe20000010000 */
[----:B------:R-:W-:Y:S01]  /*10230*/  F2FP.F16.F32.PACK_AB R158, R164, R161 ;  /* 0x000000a1a49e723e */ /* 0x000fe200000000ff */
[-C--:B------:R-:W-:Y:S01]  /*10240*/  FMUL.FTZ R91, R91, R168.reuse ;  /* 0x000000a85b5b7220 */ /* 0x080fe20000410000 */
[----:B------:R-:W-:Y:S01]  /*10250*/  F2FP.F16.F32.PACK_AB R164, R176, R173 ;  /* 0x000000adb0a4723e */ /* 0x000fe200000000ff */
        /* <DEDUP_REMOVED lines=14> */
[----:B------:R-:W-:Y:S01]  /*10340*/  F2FP.F16.F32.PACK_AB R162, R172, R169 ;  /* 0x000000a9aca2723e */ /* 0x000fe200000000ff */
[-C--:B------:R-:W-:Y:S01]  /*10350*/  FMUL.FTZ R111, R111, R168.reuse ;  /* 0x000000a86f6f7220 */ /* 0x080fe20000410000 */
[-C--:B------:R-:W-:Y:S01]  /*10360*/  FMUL.FTZ R114, R114, R168.reuse ;  /* 0x000000a872727220 */ /* 0x080fe20000410000 */
[-C--:B------:R-:W-:Y:S01]  /*10370*/  FMUL.FTZ R115, R115, R168.reuse ;  /* 0x000000a873737220 */ /* 0x080fe20000410000 */
[----:B------:R-:W0:Y:S01]  /*10380*/  MUFU.EX2 R170, R170 ;  /* 0x000000aa00aa7308 */ /* 0x000e220000000800 */
[----:B--2---:R-:W-:Y:S01]  /*10390*/  FADD.FTZ R3, R209, R3 ;  /* 0x00000003d1037221 */ /* 0x004fe20000010000 */
[----:B------:R2:W-:Y:S01]  /*103a0*/  STSM.16.M88.4 [R201+0x26800], R152 ;  /* 0x02680098c9007844 */ /* 0x0005e20000000200 */
[-C--:B------:R-:W-:Y:S01]  /*103b0*/  FMUL.FTZ R118, R118, R168.reuse ;  /* 0x000000a876767220 */ /* 0x080fe20000410000 */
[-C--:B------:R-:W-:Y:S01]  /*103c0*/  FMUL.FTZ R119, R119, R168.reuse ;  /* 0x000000a877777220 */ /* 0x080fe20000410000 */
[-C--:B------:R-:W-:Y:S01]  /*103d0*/  FMUL.FTZ R122, R122, R168.reuse ;  /* 0x000000a87a7a7220 */ /* 0x080fe20000410000 */
[-C--:B------:R-:W-:Y:S01]  /*103e0*/  FMUL.FTZ R123, R123, R168.reuse ;  /* 0x000000a87b7b7220 */ /* 0x080fe20000410000 */
[-C--:B------:R-:W-:Y:S01]  /*103f0*/  FMUL.FTZ R126, R126, R168.reuse ;  /* 0x000000a87e7e7220 */ /* 0x080fe20000410000 */
[----:B------:R-:W4:Y:S01]  /*10400*/  MUFU.EX2 R171, R171 ;  /* 0x000000ab00ab7308 */ /* 0x000f220000000800 */
[C---:B---3--:R-:W-:Y:S01]  /*10410*/  FADD.FTZ R3, R167.reuse, R3 ;  /* 0x00000003a7037221 */ /* 0x048fe20000010000 */
[----:B------:R-:W-:Y:S01]  /*10420*/  F2FP.F16.F32.PACK_AB R159, R167, R209 ;  /* 0x000000d1a79f723e */ /* 0x000fe200000000ff */
[-C--:B------:R-:W-:Y:S01]  /*10430*/  FMUL.FTZ R127, R127, R168.reuse ;  /* 0x000000a87f7f7220 */ /* 0x080fe20000410000 */
[-C--:B------:R-:W-:Y:S01]  /*10440*/  FMUL.FTZ R130, R130, R168.reuse ;  /* 0x000000a882827220 */ /* 0x080fe20000410000 */
[-C--:B------:R-:W-:Y:S01]  /*10450*/  FMUL.FTZ R131, R131, R168.reuse ;  /* 0x000000a883837220 */ /* 0x080fe20000410000 */
[-C--:B------:R-:W-:Y:S01]  /*10460*/  FMUL.FTZ R134, R134, R168.reuse ;  /* 0x000000a886867220 */ /* 0x080fe20000410000 */
[----:B------:R2:W-:Y:S01]  /*10470*/  STSM.16.M88.4 [R202], R156 ;  /* 0x0000009cca007844 */ /* 0x0005e20000000200 */
        /* <DEDUP_REMOVED lines=9> */
[C---:B----4-:R-:W-:Y:S01]  /*10510*/  FADD.FTZ R3, R171.reuse, R3 ;  /* 0x00000003ab037221 */ /* 0x050fe20000010000 */
[----:B------:R-:W-:Y:S01]  /*10520*/  F2FP.F16.F32.PACK_AB R161, R171, R170 ;  /* 0x000000aaaba1723e */ /* 0x000fe200000000ff */
[-C--:B------:R-:W-:Y:S01]  /*10530*/  FMUL.FTZ R147, R147, R168.reuse ;  /* 0x000000a893937220 */ /* 0x080fe20000410000 */
[-C--:B------:R-:W-:Y:S01]  /*10540*/  FMUL.FTZ R150, R150, R168.reuse ;  /* 0x000000a896967220 */ /* 0x080fe20000410000 */
[----:B------:R-:W-:-:S03]  /*10550*/  FMUL.FTZ R151, R151, R168 ;  /* 0x000000a897977220 */ /* 0x000fc60000410000 */
[----:B------:R-:W4:Y:S01]  /*10560*/  MUFU.EX2 R178, R178 ;  /* 0x000000b200b27308 */ /* 0x000f220000000800 */
[----:B---3--:R-:W-:-:S07]  /*10570*/  FADD.FTZ R3, R174, R3 ;  /* 0x00000003ae037221 */ /* 0x008fce0000010000 */
[----:B------:R-:W3:Y:S01]  /*10580*/  MUFU.EX2 R179, R179 ;  /* 0x000000b300b37308 */ /* 0x000ee20000000800 */
[C---:B0-----:R-:W-:Y:S01]  /*10590*/  FADD.FTZ R3, R175.reuse, R3 ;  /* 0x00000003af037221 */ /* 0x041fe20000010000 */
[----:B------:R-:W-:-:S05]  /*105a0*/  F2FP.F16.F32.PACK_AB R163, R175, R174 ;  /* 0x000000aeafa3723e */ /* 0x000fca00000000ff */
[----:B------:R2:W-:Y:S01]  /*105b0*/  STSM.16.M88.4 [R204], R160 ;  /* 0x000000a0cc007844 */ /* 0x0005e20000000200 */
[----:B------:R-:W0:Y:S01]  /*105c0*/  MUFU.EX2 R167, R182 ;  /* 0x000000b600a77308 */ /* 0x000e220000000800 */
[----:B----4-:R-:W-:-:S07]  /*105d0*/  FADD.FTZ R3, R178, R3 ;  /* 0x00000003b2037221 */ /* 0x010fce0000010000 */
[----:B------:R-:W4:Y:S01]  /*105e0*/  MUFU.EX2 R183, R183 ;  /* 0x000000b700b77308 */ /* 0x000f220000000800 */
[C---:B---3--:R-:W-:Y:S01]  /*105f0*/  FADD.FTZ R3, R179.reuse, R3 ;  /* 0x00000003b3037221 */ /* 0x048fe20000010000 */
[----:B------:R-:W-:-:S03]  /*10600*/  F2FP.F16.F32.PACK_AB R165, R179, R178 ;  /* 0x000000b2b3a5723e */ /* 0x000fc600000000ff */
[----:B0-----:R-:W-:Y:S01]  /*10610*/  FADD.FTZ R3, R167, R3 ;  /* 0x00000003a7037221 */ /* 0x001fe20000010000 */
[----:B----4-:R-:W-:-:S03]  /*10620*/  F2FP.F16.F32.PACK_AB R167, R183, R167 ;  /* 0x000000a7b7a7723e */ /* 0x010fc600000000ff */
[----:B------:R-:W-:Y:S02]  /*10630*/  FADD.FTZ R3, R183, R3 ;  /* 0x00000003b7037221 */ /* 0x000fe40000010000 */
[----:B------:R2:W-:Y:S01]  /*10640*/  STSM.16.M88.4 [R203], R164 ;  /* 0x000000a4cb007844 */ /* 0x0005e20000000200 */
[----:B------:R-:W-:Y:S05]  /*10650*/  @!P0 BRA `(.L_x_4808) ;  /* 0x0000000000048947 */ /* 0x000fea0003800000 */
[----:B------:R-:W-:Y:S01]  /*10660*/  BPT.TRAP 0x1 ;  /* 0x000000040000795c */ /* 0x000fe20000300000 */
.L_x_4808:
[----:B------:R0:W3:Y:S01]  /*10670*/  SYNCS.PHASECHK.TRANS64.TRYWAIT P1, [R21+URZ+0x28c50], R198 ;  /* 0x028c50c6150075a7 */ /* 0x0000e2000802017f */
[----:B------:R-:W-:Y:S05]  /*10680*/  @!P0 BRA `(.L_x_4809) ;  /* 0x0000000000048947 */ /* 0x000fea0003800000 */
[----:B------:R-:W-:Y:S01]  /*10690*/  BPT.TRAP 0x1 ;  /* 0x000000040000795c */ /* 0x000fe20000300000 */
.L_x_4809:
[----:B------:R-:W-:Y:S04]  /*106a0*/  BSSY B1, `(.L_x_4810) ;  /* 0x0000004000017945 */ /* 0x000fe80003800000 */
[----:B---3--:R-:W-:Y:S05]  /*106b0*/  @P1 BRA `(.L_x_4811) ;  /* 0x0000000000081947 */ /* 0x008fea0003800000 */
[----:B------:R-:W3:Y:S02]  /*106c0*/  SYNCS.PHASECHK.TRANS64.TRYWAIT P1, [R21+URZ+0x28c50], R198 ;  /* 0x028c50c6150075a7 */ /* 0x000ee4000802017f */
[----:B---3--:R-:W-:Y:S05]  /*106d0*/  @!P1 BRA `(.L_x_4812) ;  /* 0x000000f000409947 */ /* 0x008fea0003800000 */
.L_x_4811:
[----:B------:R-:W-:Y:S05]  /*106e0*/  BSYNC B1 ;  /* 0x0000000000017941 */ /* 0x000fea0003800000 */
.L_x_4810:
        /* <DEDUP_REMOVED lines=8> */
[----:B--2---:R-:W-:Y:S01]  /*10770*/  VIADD R152, R168, 0x80 ;  /* 0x00000080a8987836 */ /* 0x004fe20000000000 */
        /* <DEDUP_REMOVED lines=31> */
.L_x_4813:
[C---:B------:R-:W-:Y:S01]  /*10970*/  ISETP.GT.AND P1, PT, R208.reuse, R205, PT ;  /* 0x000000cdd000720c */ /* 0x040fe20003f24270 */
[----:B01-3--:R-:W-:Y:S02]  /*10980*/  VIADD R21, R21, 0x28c60 ;  /* 0x00028c6015157836 */ /* 0x00bfe40000000000 */
[----:B------:R-:W-:Y:S02]  /*10990*/  VIADD R208, R208, 0xffffffff ;  /* 0xffffffffd0d07836 */ /* 0x000fe40000000000 */
[----:B------:R-:W-:Y:S01]  /*109a0*/  IMAD.MOV.U32 R200, RZ, RZ, R20 ;  /* 0x000000ffffc87224 */ /* 0x000fe200078e0014 */
[----:B------:R-:W-:Y:S01]  /*109b0*/  PRMT R21, R190, 0x654, R21 ;  /* 0x00000654be157816 */ /* 0x000fe20000000015 */
[----:B------:R-:W-:Y:S02]  /*109c0*/  IMAD.MOV.U32 R213, RZ, RZ, R15 ;  /* 0x000000ffffd57224 */ /* 0x000fe400078e000f */
[----:B------:R-:W-:Y:S01]  /*109d0*/  IMAD.MOV.U32 R209, RZ, RZ, R19 ;  /* 0x000000ffffd17224 */ /* 0x000fe200078e0013 */
[----:B------:R1:W-:Y:S03]  /*109e0*/  SYNCS.ARRIVE.TRANS64.RED.A1T0 RZ, [R21+URZ], RZ ;  /* 0x000000ff15ff79a7 */ /* 0x0003e6000810043f */
[----:B------:R-:W-:Y:S05]  /*109f0*/  @P1 BRA `(.L_x_4814) ;  /* 0xffffffe000801947 */ /* 0x000fea000383ffff */
.L_x_4801:
[----:B------:R-:W-:Y:S05]  /*10a00*/  BSYNC B0 ;  /* 0x0000000000007941 */ /* 0x000fea0003800000 */
.L_x_4800:
[----:B-1----:R-:W2:Y:S01]  /*10a10*/  LDL.LU R21, [R1+0x50] ;  /* 0x0000500001157983 */ /* 0x002ea20000300800 */
[----:B------:R-:W-:Y:S01]  /*10a20*/  IMAD.MOV.U32 R155, RZ, RZ, -0x800000 ;  /* 0xff800000ff9b7424 */ /* 0x000fe200078e00ff */
[----:B------:R-:W-:Y:S02]  /*10a30*/  MOV R154, 0xff800000 ;  /* 0xff800000009a7802 */ /* 0x000fe40000000f00 */
[----:B------:R-:W1:Y:S02]  /*10a40*/  SHFL.BFLY PT, R4, R0, 0x2, 0x1f ;  /* 0x0c401f0000047f89 */ /* 0x000e6400000e0000 */
[----:B-1----:R-:W-:-:S05]  /*10a50*/  FADD.FTZ R4, R4, R0 ;  /* 0x0000000004047221 */ /* 0x002fca0000010000 */
[----:B------:R-:W1:Y:S02]  /*10a60*/  SHFL.BFLY PT, R0, R4, 0x1, 0x1f ;  /* 0x0c201f0004007f89 */ /* 0x000e6400000e0000 */
[----:B-1----:R-:W-:Y:S01]  /*10a70*/  FADD.FTZ R0, R4, R0 ;  /* 0x0000000004007221 */ /* 0x002fe20000010000 */
[----:B------:R-:W-:Y:S01]  /*10a80*/  IMAD.MOV.U32 R4, RZ, RZ, RZ ;  /* 0x000000ffff047224 */ /* 0x000fe200078e00ff */
[----:B------:R-:W-:Y:S08]  /*10a90*/  BAR.ARV 0x8, 0x100 ;  /* 0x0204000000007b1d */ /* 0x000ff00000002000 */
[----:B------:R-:W-:Y:S01]  /*10aa0*/  BAR.SYNC.DEFER_BLOCKING 0xf, 0x100 ;  /* 0x03c4000000007b1d */ /* 0x000fe20000010000 */
[----:B------:R-:W-:-:S13]  /*10ab0*/  FSETP.NE.FTZ.AND P0, PT, R0, RZ, PT ;  /* 0x000000ff0000720b */ /* 0x000fda0003f15000 */
[----:B------:R-:W1:Y:S01]  /*10ac0*/  @P0 MUFU.RCP R4, R0 ;  /* 0x0000000000040308 */ /* 0x000e620000001000 */
[----:B------:R-:W-:-:S07]  /*10ad0*/  @P0 FMUL.FTZ R5, R14, 0.69314718246459960938 ;  /* 0x3f3172180e050820 */ /* 0x000fce0000410000 */
[----:B------:R-:W3:Y:S01]  /*10ae0*/  @P0 MUFU.LG2 R0, R0 ;  /* 0x0000000000000308 */ /* 0x000ee20000000c00 */
        /* <DEDUP_REMOVED lines=8> */
[----:B---3--:R-:W-:Y:S01]  /*10b70*/  @P0 FMUL.FTZ R0, R0, 0.69314718246459960938 ;  /* 0x3f31721800000820 */ /* 0x008fe20000410000 */
[-C--:B------:R-:W-:Y:S01]  /*10b80*/  FMUL.FTZ R40, R40, R4.reuse ;  /* 0x0000000428287220 */ /* 0x080fe20000410000 */
[-C--:B------:R-:W-:Y:S01]  /*10b90*/  FMUL.FTZ R41, R41, R4.reuse ;  /* 0x0000000429297220 */ /* 0x080fe20000410000 */
[-C--:B------:R-:W-:Y:S01]  /*10ba0*/  FMUL.FTZ R44, R44, R4.reuse ;  /* 0x000000042c2c7220 */ /* 0x080fe20000410000 */
[----:B------:R-:W-:Y:S01]  /*10bb0*/  @P0 FFMA.FTZ R155, R5, R15, R0 ;  /* 0x0000000f059b0223 */ /* 0x000fe20000010000 */
[-C--:B------:R-:W-:Y:S01]  /*10bc0*/  FMUL.FTZ R45, R45, R4.reuse ;  /* 0x000000042d2d7220 */ /* 0x080fe20000410000 */
[----:B------:R-:W1:Y:S01]  /*10bd0*/  SHFL.BFLY PT, R0, R3, 0x2, 0x1f ;  /* 0x0c401f0003007f89 */ /* 0x000e6200000e0000 */
        /* <DEDUP_REMOVED lines=25> */
[-C--:B------:R-:W-:Y:S01]  /*10d70*/  FMUL.FTZ R96, R96, R4.reuse ;  /* 0x0000000460607220 */ /* 0x080fe20000410000 */
[-C--:B------:R-:W-:Y:S01]  /*10d80*/  FMUL.FTZ R97, R97, R4.reuse ;  /* 0x0000000461617220 */ /* 0x080fe20000410000 */
        /* <DEDUP_REMOVED lines=25> */
[----:B-1----:R-:W-:Y:S01]  /*10f20*/  FADD.FTZ R3, R0, R3 ;  /* 0x0000000300037221 */ /* 0x002fe20000010000 */
[----:B------:R-:W-:-:S02]  /*10f30*/  IMAD.MOV.U32 R0, RZ, RZ, RZ ;  /* 0x000000ffff007224 */ /* 0x000fc400078e00ff */
[-C--:B------:R-:W-:Y:S01]  /*10f40*/  FMUL.FTZ R148, R148, R4.reuse ;  /* 0x0000000494947220 */ /* 0x080fe20000410000 */
[----:B------:R-:W-:Y:S01]  /*10f50*/  FMUL.FTZ R149, R149, R4 ;  /* 0x0000000495957220 */ /* 0x000fe20000410000 */
        /* <DEDUP_REMOVED lines=77> */
[----:B-1----:R-:W-:Y:S01]  /*11430*/  SEL R0, RZ, 0x1, P1 ;  /* 0x00000001ff007807 */ /* 0x002fe20000800000 */
[----:B------:R-:W-:Y:S06]  /*11440*/  BAR.ARV 0xe, 0x100 ;  /* 0x0384000000007b1d */ /* 0x000fec0000002000 */
[----:B------:R-:W-:-:S02]  /*11450*/  PLOP3.LUT P0, PT, PT, PT, PT, 0x8, 0x0 ;  /* 0x000000000000781c */ /* 0x000fc40003f0e170 */
[----:B------:R-:W-:Y:S02]  /*11460*/  LOP3.LUT R22, R22, R0, RZ, 0x3c, !PT ;  /* 0x0000000016167212 */ /* 0x000fe400078e3cff */
[----:B------:R-:W-:Y:S01]  /*11470*/  SEL R19, R19, RZ, P1 ;  /* 0x000000ff13137207 */ /* 0x000fe20000800000 */
[----:B--2---:R-:W-:-:S05]  /*11480*/  VIADD R21, R21, 0x1 ;  /* 0x0000000115157836 */ /* 0x004fca0000000000 */
[----:B------:R1:W-:Y:S03]  /*11490*/  STL [R1+0x50], R21 ;  /* 0x0000501501007387 */ /* 0x0003e60000100800 */
.L_x_4725:
[----:B------:R-:W-:Y:S05]  /*114a0*/  BSYNC B7 ;  /* 0x0000000000077941 */ /* 0x000fea0003800000 */
.L_x_4721:
[----:B------:R-:W2:Y:S08]  /*114b0*/  S2UR UR4, SR_CgaCtaId ;  /* 0x00000000000479c3 */ /* 0x000eb00000008800 */
[----:B------:R-:W-:Y:S01]  /*114c0*/  BAR.SYNC.DEFER_BLOCKING 0x5, 0x180 ;  /* 0x0146000000007b1d */ /* 0x000fe20000010000 */
[----:B------:R-:W-:-:S05]  /*114d0*/  MOV R2, 0x400 ;  /* 0x0000040000027802 */ /* 0x000fca0000000f00 */
[----:B------:R-:W-:Y:S01]  /*114e0*/  BSSY B0, `(.L_x_4815) ;  /* 0x00004f4000007945 */ /* 0x000fe20003800000 */
[----:B--2---:R-:W-:-:S05]  /*114f0*/  IMAD.U32 R190, RZ, RZ, UR4 ;  /* 0x00000004ffbe7e24 */ /* 0x004fca000f8e00ff */
[----:B------:R-:W-:-:S05]  /*11500*/  LEA R2, R190, R2, 0x18 ;  /* 0x00000002be027211 */ /* 0x000fca00078ec0ff */
[----:B------:R2:W3:Y:S01]  /*11510*/  LDS.128 R4, [R2+0x28cd0] ;  /* 0x028cd00002047984 */ /* 0x0004e20000000c00 */
[----:B------:R-:W-:Y:S06]  /*11520*/  BAR.ARV 0x4, 0x180 ;  /* 0x0106000000007b1d */ /* 0x000fec0000002000 */
[----:B------:R-:W-:Y:S05]  /*11530*/  @P0 BRA `(.L_x_4816) ;  /* 0x0000003c00ac0947 */ /* 0x000fea0003800000 */
[----:B------:R-:W1:Y:S01]  /*11540*/  LDL R3, [R1+0x68] ;  /* 0x0000680001037983 */ /* 0x000e620000100800 */
[----:B------:R-:W2:Y:S01]  /*11550*/  S2R R0, SR_SWINHI ;  /* 0x0000000000007919 */ /* 0x000ea20000002f00 */
[----:B----4-:R-:W-:Y:S01]  /*11560*/  F2FP.F16.F32.PACK_AB R10, R29, R28 ;  /* 0x0000001c1d0a723e */ /* 0x010fe200000000ff */
[----:B------:R-:W-:Y:S01]  /*11570*/  ULDC.64 UR6, c[0x0][0xc00] ;  /* 0x0003000000067ab9 */ /* 0x000fe20000000a00 */
[----:B------:R-:W-:Y:S01]  /*11580*/  F2FP.F16.F32.PACK_AB R11, R31, R30 ;  /* 0x0000001e1f0b723e */ /* 0x000fe200000000ff */
[----:B------:R-:W4:Y:S01]  /*11590*/  LDL.LU R157, [R1+0x44] ;  /* 0x00004400019d7983 */ /* 0x000f220000300800 */
[----:B0-----:R-:W-:Y:S01]  /*115a0*/  F2FP.F16.F32.PACK_AB R12, R33, R32 ;  /* 0x00000020210c723e */ /* 0x001fe200000000ff */
[----:B------:R-:W-:Y:S01]  /*115b0*/  ULDC.64 UR4, c[0x0][0xc08] ;  /* 0x0003020000047ab9 */ /* 0x000fe20000000a00 */
[----:B------:R-:W-:Y:S01]  /*115c0*/  F2FP.F16.F32.PACK_AB R13, R35, R34 ;  /* 0x00000022230d723e */ /* 0x000fe200000000ff */
[----:B------:R-:W3:Y:S01]  /*115d0*/  LDL.LU R156, [R1+0x48] ;  /* 0x00004800019c7983 */ /* 0x000ee20000300800 */
[----:B-----5:R-:W-:-:S02]  /*115e0*/  MOV R152, R2 ;  /* 0x0000000200987202 */ /* 0x020fc40000000f00 */
[----:B--2---:R-:W-:Y:S02]  /*115f0*/  MOV R153, R0 ;  /* 0x0000000000997202 */ /* 0x004fe40000000f00 */
[----:B------:R-:W-:Y:S02]  /*11600*/  F2FP.F16.F32.PACK_AB R14, R37, R36 ;  /* 0x00000024250e723e */ /* 0x000fe400000000ff */
[----:B------:R-:W-:Y:S01]  /*11610*/  F2FP.F16.F32.PACK_AB R15, R39, R38 ;  /* 0x00000026270f723e */ /* 0x000fe200000000ff */
[----:B------:R-:W-:Y:S01]  /*11620*/  BAR.SYNC.DEFER_BLOCKING 0x1, 0x100 ;  /* 0x0044000000007b1d */ /* 0x000fe20000010000 */
[----:B-1----:R-:W-:-:S03]  /*11630*/  IMAD.WIDE R20, R3, 0x2, R152 ;  /* 0x0000000203147825 */ /* 0x002fc600078e0298 */
        /* <DEDUP_REMOVED lines=164> */
[----:B----4-:R-:W-:Y:S02]  /*12080*/  IADD3 R8, P0, R157, UR6, RZ ;  /* 0x000000069d087c10 */ /* 0x010fe4000ff1e0ff */
        /* <DEDUP_REMOVED lines=12> */
[----:B------:R-:W-:Y:S01]  /*12150*/  @P0 IADD3 R10, P2, R157, UR4, RZ ;  /* 0x000000049d0a0c10 */ /* 0x000fe2000ff5e0ff */
        /* <DEDUP_REMOVED lines=10> */
.L_x_4817:
[----:B------:R-:W2:Y:S01]  /*12200*/  LDL R0, [R1+0x58] ;  /* 0x0000580001007983 */ /* 0x000ea20000100800 */
[----:B------:R-:W-:-:S03]  /*12210*/  ULDC UR4, c[0x0][0xad4] ;  /* 0x0002b50000047ab9 */ /* 0x000fc60000000800 */
[----:B0-----:R-:W3:Y:S04]  /*12220*/  LDL.LU R8, [R1+0x3c] ;  /* 0x00003c0001087983 */ /* 0x001ee80000300800 */
[----:B------:R0:W5:Y:S02]  /*12230*/  LDL R158, [R1+0x40] ;  /* 0x00004000019e7983 */ /* 0x0001640000100800 */
[----:B-----5:R-:W-:Y:S02]  /*12240*/  SHF.R.S32.HI R20, RZ, 0x1f, R4 ;  /* 0x0000001fff147819 */ /* 0x020fe40000011404 */
[----:B--2---:R-:W1:Y:S01]  /*12250*/  SHFL.IDX PT, R0, R0, RZ, 0x1f ;  /* 0x00001fff00007589 */ /* 0x004e6200000e0000 */
[----:B---3--:R-:W-:Y:S02]  /*12260*/  ISETP.NE.AND P1, PT, R8, RZ, PT ;  /* 0x000000ff0800720c */ /* 0x008fe40003f25270 */
[----:B-1----:R-:W-:-:S02]  /*12270*/  ISETP.NE.AND P0, PT, R0, RZ, PT ;  /* 0x000000ff0000720c */ /* 0x002fc40003f05270 */
[----:B------:R-:W-:-:S11]  /*12280*/  SEL R0, R8, UR4, P1 ;  /* 0x0000000408007c07 */ /* 0x000fd60008800000 */
[----:B0-----:R-:W-:Y:S05]  /*12290*/  @P0 BRA `(.L_x_4818) ;  /* 0x0000000000fc0947 */ /* 0x001fea0003800000 */
[----:B------:R-:W2:Y:S01]  /*122a0*/  LDL.LU R13, [R1+0x54] ;  /* 0x00005400010d7983 */ /* 0x000ea20000300800 */
[----:B------:R-:W-:Y:S01]  /*122b0*/  IMAD.MOV.U32 R12, RZ, RZ, 0x9b8 ;  /* 0x000009b8ff0c7424 */ /* 0x000fe200078e00ff */
[----:B------:R-:W-:Y:S01]  /*122c0*/  ISETP.GT.AND P1, PT, R0, 0x1, PT ;  /* 0x000000010000780c */ /* 0x000fe20003f24270 */
[----:B------:R-:W0:Y:S01]  /*122d0*/  LDC R157, c[0x0][0xbe8] ;  /* 0x0002fa00ff9d7b82 */ /* 0x000e220000000800 */
[----:B------:R-:W3:Y:S01]  /*122e0*/  LDL R156, [R1+0x4c] ;  /* 0x00004c00019c7983 */ /* 0x000ee20000100800 */
[----:B------:R-:W-:Y:S02]  /*122f0*/  ISETP.NE.U32.AND P0, PT, RZ, UR6, PT ;  /* 0x00000006ff007c0c */ /* 0x000fe4000bf05070 */
[----:B------:R-:W-:Y:S01]  /*12300*/  SEL R12, R12, 0x978, P1 ;  /* 0x000009780c0c7807 */ /* 0x000fe20000800000 */
[----:B------:R-:W4:Y:S01]  /*12310*/  LDL R159, [R1+0x64] ;  /* 0x00006400019f7983 */ /* 0x000f220000100800 */
[----:B------:R-:W-:Y:S02]  /*12320*/  ISETP.NE.AND.EX P0, PT, RZ, UR7, PT, P0 ;  /* 0x00000007ff007c0c */ /* 0x000fe4000bf05300 */
[----:B------:R-:W1:Y:S02]  /*12330*/  LDC.64 R10, c[0x0][R12+0x220] ;  /* 0x000088000c0a7b82 */ /* 0x000e640000000a00 */
[----:B------:R-:W-:-:S06]  /*12340*/  SEL R14, R158, RZ, !P0 ;  /* 0x000000ff9e0e7207 */ /* 0x000fcc0004000000 */
[----:B------:R-:W5:Y:S01]  /*12350*/  LDC.64 R8, c[0x0][R12+0x218] ;  /* 0x000086000c087b82 */ /* 0x000f620000000a00 */
[----:B------:R-:W-:Y:S02]  /*12360*/  IMAD.IADD R21, R210, 0x1, R199 ;  /* 0x00000001d2157824 */ /* 0x000fe400078e02c7 */
[----:B-1----:R-:W-:Y:S01]  /*12370*/  IMAD R11, R11, R14, RZ ;  /* 0x0000000e0b0b7224 */ /* 0x002fe200078e02ff */
[----:B--2---:R-:W-:Y:S02]  /*12380*/  SEL R13, R13, RZ, !P0 ;  /* 0x000000ff0d0d7207 */ /* 0x004fe40004000000 */
[----:B0-----:R-:W-:-:S03]  /*12390*/  ISETP.NE.AND P0, PT, R157, 0x1, PT ;  /* 0x000000019d00780c */ /* 0x001fc60003f05270 */
[C---:B------:R-:W-:Y:S02]  /*123a0*/  IMAD R13, R10.reuse, R13, R11 ;  /* 0x0000000d0a0d7224 */ /* 0x040fe400078e020b */
[----:B------:R-:W-:-:S04]  /*123b0*/  IMAD.WIDE.U32 R10, R10, R14, RZ ;  /* 0x0000000e0a0a7225 */ /* 0x000fc800078e00ff */
[-C--:B-----5:R-:W-:Y:S02]  /*123c0*/  IMAD R14, R9, R185.reuse, RZ ;  /* 0x000000b9090e7224 */ /* 0x0a0fe400078e02ff */
[----:B------:R-:W-:-:S04]  /*123d0*/  IMAD.WIDE.U32 R8, R8, R185, RZ ;  /* 0x000000b908087225 */ /* 0x000fc800078e00ff */
[----:B------:R-:W-:Y:S02]  /*123e0*/  IMAD.IADD R14, R9, 0x1, R14 ;  /* 0x00000001090e7824 */ /* 0x000fe400078e020e */
[----:B------:R-:W0:Y:S01]  /*123f0*/  @P0 LDC R9, c[0x0][0xbec] ;  /* 0x0002fb00ff090b82 */ /* 0x000e220000000800 */
[----:B------:R-:W-:-:S07]  /*12400*/  IADD3 R15, P2, P3, R10, R8, R4 ;  /* 0x000000080a0f7210 */ /* 0x000fce0007b5e004 */
[----:B------:R-:W1:Y:S01]  /*12410*/  @P0 LDC R8, c[0x0][0xbf0] ;  /* 0x0002fc00ff080b82 */ /* 0x000e620000000800 */
[----:B------:R-:W-:-:S04]  /*12420*/  IADD3 R13, R11, R13, RZ ;  /* 0x0000000d0b0d7210 */ /* 0x000fc80007ffe0ff */
[----:B------:R-:W-:Y:S01]  /*12430*/  IADD3.X R13, R13, R14, R20, P2, P3 ;  /* 0x0000000e0d0d7210 */ /* 0x000fe200017e6414 */
[----:B------:R-:W-:Y:S02]  /*12440*/  IMAD.MOV.U32 R14, RZ, RZ, R21 ;  /* 0x000000ffff0e7224 */ /* 0x000fe400078e0015 */
[----:B0-----:R-:W-:-:S05]  /*12450*/  @P0 IMAD.HI.U32 R9, R21, R9, RZ ;  /* 0x0000000915090227 */ /* 0x001fca00078e00ff */
[----:B-1----:R-:W-:Y:S02]  /*12460*/  @P0 SHF.R.U32.HI R14, RZ, R8, R9 ;  /* 0x00000008ff0e0219 */ /* 0x002fe40000011609 */
[----:B------:R-:W0:Y:S01]  /*12470*/  LDC.64 R8, c[0x0][R12+0x228] ;  /* 0x00008a000c087b82 */ /* 0x000e220000000a00 */
[----:B---3--:R-:W-:-:S05]  /*12480*/  SEL R156, R156, RZ, P1 ;  /* 0x000000ff9c9c7207 */ /* 0x008fca0000800000 */
[----:B0-----:R-:W-:-:S04]  /*12490*/  IMAD.WIDE.U32 R10, R8, R156, RZ ;  /* 0x0000009c080a7225 */ /* 0x001fc800078e00ff */
[----:B------:R-:W-:-:S04]  /*124a0*/  IMAD R8, R9, R156, RZ ;  /* 0x0000009c09087224 */ /* 0x000fc800078e02ff */
[----:B------:R-:W-:Y:S02]  /*124b0*/  IMAD.IADD R11, R11, 0x1, R8 ;  /* 0x000000010b0b7824 */ /* 0x000fe400078e0208 */
[----:B------:R0:W1:Y:S01]  /*124c0*/  LDC.64 R8, c[0x0][R12+0x210] ;  /* 0x000084000c087b82 */ /* 0x0000620000000a00 */
[----:B------:R-:W-:Y:S01]  /*124d0*/  IADD3 R10, P0, P2, R14, R15, R10 ;  /* 0x0000000f0e0a7210 */ /* 0x000fe20007a1e00a */
[--C-:B------:R-:W-:Y:S01]  /*124e0*/  IMAD.MOV R15, RZ, RZ, -R14.reuse ;  /* 0x000000ffff0f7224 */ /* 0x100fe200078e0a0e */
[----:B------:R-:W-:-:S03]  /*124f0*/  SHF.R.S32.HI R14, RZ, 0x1f, R14 ;  /* 0x0000001fff0e7819 */ /* 0x000fc6000001140e */
[----:B------:R-:W-:Y:S01]  /*12500*/  IMAD R15, R157, R15, R21 ;  /* 0x0000000f9d0f7224 */ /* 0x000fe200078e0215 */
[----:B------:R-:W-:-:S04]  /*12510*/  IADD3.X R11, R14, R13, R11, P0, P2 ;  /* 0x0000000d0e0b7210 */ /* 0x000fc800007e440b */
[----:B0-----:R-:W-:Y:S01]  /*12520*/  SHF.R.S32.HI R12, RZ, 0x1f, R15 ;  /* 0x0000001fff0c7819 */ /* 0x001fe2000001140f */
[-C--:B-1----:R-:W-:Y:S02]  /*12530*/  IMAD R9, R9, R15.reuse, RZ ;  /* 0x0000000f09097224 */ /* 0x082fe400078e02ff */
[----:B------:R-:W-:-:S04]  /*12540*/  IMAD.WIDE.U32 R10, R8, R15, R10 ;  /* 0x0000000f080a7225 */ /* 0x000fc800078e000a */
[----:B------:R-:W-:Y:S02]  /*12550*/  IMAD R12, R8, R12, R9 ;  /* 0x0000000c080c7224 */ /* 0x000fe400078e0209 */
[----:B------:R-:W0:Y:S08]  /*12560*/  LDC.64 R8, c[0x0][0xba8] ;  /* 0x0002ea00ff087b82 */ /* 0x000e300000000a00 */
[----:B0-----:R-:W0:Y:S08]  /*12570*/  @!P1 LDC R8, c[0x0][0xb50] ;  /* 0x0002d400ff089b82 */ /* 0x001e300000000800 */
[----:B------:R-:W1:Y:S01]  /*12580*/  @!P1 LDC R9, c[0x0][0xb54] ;  /* 0x0002d500ff099b82 */ /* 0x000e620000000800 */
[----:B------:R-:W-:-:S02]  /*12590*/  IMAD.IADD R12, R11, 0x1, R12 ;  /* 0x000000010b0c7824 */ /* 0x000fc400078e020c */
[----:B------:R-:W-:Y:S01]  /*125a0*/  IMAD.IADD R13, R192, 0x1, R199 ;  /* 0x00000001c00d7824 */ /* 0x000fe200078e02c7 */
[----:B0-----:R-:W-:Y:S01]  /*125b0*/  LEA R11, P0, R10, R8, 0x2 ;  /* 0x000000080a0b7211 */ /* 0x001fe200078010ff */
[----:B----4-:R-:W-:-:S03]  /*125c0*/  IMAD.MOV R8, RZ, RZ, -R159 ;  /* 0x000000ffff087224 */ /* 0x010fc600078e0a9f */
        /* <DEDUP_REMOVED lines=12> */
.L_x_4818:
[----:B------:R-:W-:Y:S02]  /*12690*/  ISETP.GT.AND P1, PT, R0, 0x1, PT ;  /* 0x000000010000780c */ /* 0x000fe40003f24270 */
[----:B------:R-:W-:-:S04]  /*126a0*/  ISETP.NE.U32.AND P0, PT, RZ, UR6, PT ;  /* 0x00000006ff007c0c */ /* 0x000fc8000bf05070 */
[----:B------:R-:W-:-:S04]  /*126b0*/  ISETP.NE.AND.EX P0, PT, RZ, UR7, PT, P0 ;  /* 0x00000007ff007c0c */ /* 0x000fc8000bf05300 */
[----:B------:R-:W-:-:S03]  /*126c0*/  SEL R0, R158, RZ, !P0 ;  /* 0x000000ff9e007207 */ /* 0x000fc60004000000 */
[----:B------:R-:W-:Y:S06]  /*126d0*/  @P1 BRA `(.L_x_4819) ;  /* 0x0000001000601947 */ /* 0x000fec0003800000 */
[----:B------:R-:W1:Y:S01]  /*126e0*/  S2R R82, SR_TID.X ;  /* 0x0000000000527919 */ /* 0x000e620000002100 */
[----:B------:R-:W2:Y:S01]  /*126f0*/  LDC R83, c[0x0][0xbe8] ;  /* 0x0002fa00ff537b82 */ /* 0x000ea20000000800 */
[----:B------:R-:W-:Y:S01]  /*12700*/  ULDC.64 UR4, c[0x0][0xaa0] ;  /* 0x0002a80000047ab9 */ /* 0x000fe20000000a00 */
[----:B-1----:R-:W-:-:S05]  /*12710*/  VIADD R82, R82, 0xffffff80 ;  /* 0xffffff8052527836 */ /* 0x002fca0000000000 */
[----:B------:R-:W-:-:S04]  /*12720*/  SHF.R.S32.HI R81, RZ, 0x1f, R82 ;  /* 0x0000001fff517819 */ /* 0x000fc80000011452 */
[----:B------:R-:W-:-:S04]  /*12730*/  LEA.HI R81, R81, R82, RZ, 0x3 ;  /* 0x0000005251517211 */ /* 0x000fc800078f18ff */
[----:B------:R-:W-:-:S05]  /*12740*/  SHF.R.S32.HI R80, RZ, 0x3, R81 ;  /* 0x00000003ff507819 */ /* 0x000fca0000011451 */
[----:B0-----:R-:W-:-:S04]  /*12750*/  IMAD R9, R80, 0x40, R194 ;  /* 0x0000004050097824 */ /* 0x001fc800078e02c2 */
[----:B------:R-:W-:-:S03]  /*12760*/  IMAD.WIDE R152, R9, 0x2, R152 ;  /* 0x0000000209987825 */ /* 0x000fc600078e0298 */
[----:B------:R-:W-:Y:S01]  /*12770*/  IADD3 R37, P0, R152, 0x5000, RZ ;  /* 0x0000500098257810 */ /* 0x000fe20007f1e0ff */
[----:B------:R-:W-:Y:S01]  /*12780*/  IMAD R21, R20, UR4, RZ ;  /* 0x0000000414157c24 */ /* 0x000fe2000f8e02ff */
[----:B------:R-:W-:Y:S02]  /*12790*/  LOP3.LUT R81, R81, 0xfffffff8, RZ, 0xc0, !PT ;  /* 0xfffffff851517812 */ /* 0x000fe400078ec0ff */
[----:B------:R-:W-:Y:S02]  /*127a0*/  LOP3.LUT R36, R37, 0x380, RZ, 0xc0, !PT ;  /* 0x0000038025247812 */ /* 0x000fe400078ec0ff */
[----:B------:R-:W-:Y:S02]  /*127b0*/  IADD3 R13, P3, R152, 0x1000, RZ ;  /* 0x00001000980d7810 */ /* 0x000fe40007f7e0ff */
[----:B------:R-:W-:Y:S01]  /*127c0*/  SHF.R.U64 R36, R36, 0x3, RZ ;  /* 0x0000000324247819 */ /* 0x000fe200000012ff */
[----:B------:R-:W-:Y:S01]  /*127d0*/  IMAD R85, R4, UR5, R21 ;  /* 0x0000000504557c24 */ /* 0x000fe2000f8e0215 */
[----:B------:R-:W-:-:S02]  /*127e0*/  IADD3 R41, P1, R152, 0x6000, RZ ;  /* 0x0000600098297810 */ /* 0x000fc40007f3e0ff */
[----:B------:R-:W-:Y:S01]  /*127f0*/  LOP3.LUT R36, R36, R37, RZ, 0x3c, !PT ;  /* 0x0000002524247212 */ /* 0x000fe200078e3cff */
[----:B------:R-:W-:Y:S01]  /*12800*/  IMAD.X R37, RZ, RZ, R153, P0 ;  /* 0x000000ffff257224 */ /* 0x000fe200000e0699 */
[----:B------:R-:W-:Y:S01]  /*12810*/  IADD3 R65, P0, R152, 0xc000, RZ ;  /* 0x0000c00098417810 */ /* 0x000fe20007f1e0ff */
[----:B------:R-:W-:Y:S01]  /*12820*/  IMAD.WIDE.U32 R20, R4, UR4, RZ ;  /* 0x0000000404147c25 */ /* 0x000fe2000f8e00ff */
[----:B------:R-:W-:Y:S01]  /*12830*/  ULDC.64 UR4, c[0x0][0xae8] ;  /* 0x0002ba0000047ab9 */ /* 0x000fe20000000a00 */
[----:B------:R-:W-:Y:S02]  /*12840*/  LOP3.LUT R12, R13, 0x380, RZ, 0xc0, !PT ;  /* 0x000003800d0c7812 */ /* 0x000fe400078ec0ff */
[----:B------:R-:W-:Y:S01]  /*12850*/  LOP3.LUT R64, R65, 0x380, RZ, 0xc0, !PT ;  /* 0x0000038041407812 */ /* 0x000fe200078ec0ff */
[----:B------:R-:W-:Y:S01]  /*12860*/  IMAD.IADD R21, R21, 0x1, R85 ;  /* 0x0000000115157824 */ /* 0x000fe200078e0255 */
[----:B------:R-:W-:Y:S01]  /*12870*/  LOP3.LUT R40, R41, 0x380, RZ, 0xc0, !PT ;  /* 0x0000038029287812 */ /* 0x000fe200078ec0ff */
[----:B------:R-:W-:Y:S01]  /*12880*/  IMAD.IADD R87, R82, 0x1, -R81 ;  /* 0x0000000152577824 */ /* 0x000fe200078e0a51 */
[----:B------:R-:W-:Y:S01]  /*12890*/  SHF.R.U64 R64, R64, 0x3, RZ ;  /* 0x0000000340407819 */ /* 0x000fe200000012ff */
[----:B------:R-:W-:Y:S01]  /*128a0*/  IMAD.WIDE.U32 R20, R185, UR4, R20 ;  /* 0x00000004b9147c25 */ /* 0x000fe2000f8e0014 */
[----:B------:R-:W-:Y:S01]  /*128b0*/  SHF.R.U64 R12, R12, 0x3, RZ ;  /* 0x000000030c0c7819 */ /* 0x000fe200000012ff */
[----:B------:R-:W5:Y:S01]  /*128c0*/  LD.E.128 R36, desc[UR40][R36.64] ;  /* 0x0000002824247980 */ /* 0x000f62000c101d00 */
[----:B------:R-:W-:Y:S01]  /*128d0*/  LOP3.LUT R64, R64, R65, RZ, 0x3c, !PT ;  /* 0x0000004140407212 */ /* 0x000fe200078e3cff */
[----:B------:R-:W-:Y:S01]  /*128e0*/  IMAD.X R65, RZ, RZ, R153, P0 ;  /* 0x000000ffff417224 */ /* 0x000fe200000e0699 */
[----:B--2---:R-:W-:Y:S01]  /*128f0*/  ISETP.NE.AND P0, PT, R83, 0x1, PT ;  /* 0x000000015300780c */ /* 0x004fe20003f05270 */
[----:B------:R-:W-:Y:S01]  /*12900*/  IMAD R82, R87, 0x20, R80 ;  /* 0x0000002057527824 */ /* 0x000fe200078e0250 */
[----:B------:R-:W-:Y:S01]  /*12910*/  SHF.R.S32.HI R81, RZ, 0x1f, R0 ;  /* 0x0000001fff517819 */ /* 0x000fe20000011400 */
[----:B------:R-:W-:Y:S01]  /*12920*/  IMAD R21, R185, UR5, R21 ;  /* 0x00000005b9157c24 */ /* 0x000fe2000f8e0215 */
[----:B------:R-:W-:Y:S01]  /*12930*/  ULDC.64 UR4, c[0x0][0xaf0] ;  /* 0x0002bc0000047ab9 */ /* 0x000fe20000000a00 */
[----:B------:R-:W-:Y:S01]  /*12940*/  SHF.R.U64 R40, R40, 0x3, RZ ;  /* 0x0000000328287819 */ /* 0x000fe200000012ff */
[----:B------:R-:W-:Y:S01]  /*12950*/  VIADD R166, R194, 0x40 ;  /* 0x00000040c2a67836 */ /* 0x000fe20000000000 */
[----:B------:R-:W-:Y:S01]  /*12960*/  LOP3.LUT R12, R12, R13, RZ, 0x3c, !PT ;  /* 0x0000000d0c0c7212 */ /* 0x000fe200078e3cff */
[----:B------:R-:W-:Y:S01]  /*12970*/  VIADD R164, R194, 0x80 ;  /* 0x00000080c2a47836 */ /* 0x000fe20000000000 */
[----:B------:R-:W-:Y:S01]  /*12980*/  IADD3 R25, P4, R152, 0x2000, RZ ;  /* 0x0000200098197810 */ /* 0x000fe20007f9e0ff */
[----:B------:R-:W-:Y:S01]  /*12990*/  VIADD R162, R194, 0xc0 ;  /* 0x000000c0c2a27836 */ /* 0x000fe20000000000 */
[----:B------:R-:W-:Y:S01]  /*129a0*/  IADD3 R29, P5, R152, 0x3000, RZ ;  /* 0x00003000981d7810 */ /* 0x000fe20007fbe0ff */
[----:B------:R-:W-:Y:S01]  /*129b0*/  VIADD R160, R194, 0x100 ;  /* 0x00000100c2a07836 */ /* 0x000fe20000000000 */
[----:B------:R-:W0:Y:S01]  /*129c0*/  @P0 LDC R85, c[0x0][0xbec] ;  /* 0x0002fb00ff550b82 */ /* 0x000e220000000800 */
[----:B------:R-:W-:Y:S01]  /*129d0*/  IADD3 R33, P6, R152, 0x4000, RZ ;  /* 0x0000400098217810 */ /* 0x000fe20007fde0ff */
[----:B------:R-:W-:Y:S01]  /*129e0*/  VIADD R158, R194, 0x140 ;  /* 0x00000140c29e7836 */ /* 0x000fe20000000000 */
[----:B------:R-:W-:Y:S01]  /*129f0*/  LOP3.LUT R40, R40, R41, RZ, 0x3c, !PT ;  /* 0x0000002928287212 */ /* 0x000fe200078e3cff */
[----:B------:R-:W5:Y:S01]  /*12a00*/  LD.E.128 R64, desc[UR40][R64.64] ;  /* 0x0000002840407980 */ /* 0x000f62000c101d00 */
[----:B------:R-:W-:-:S02]  /*12a10*/  IADD3 R45, P2, R152, 0x7000, RZ ;  /* 0x00007000982d7810 */ /* 0x000fc40007f5e0ff */
[----:B------:R-:W-:Y:S01]  /*12a20*/  LOP3.LUT R9, R152, 0x380, RZ, 0xc0, !PT ;  /* 0x0000038098097812 */ /* 0x000fe200078ec0ff */
[----:B------:R-:W1:Y:S01]  /*12a30*/  @P0 LDC R4, c[0x0][0xbf0] ;  /* 0x0002fc00ff040b82 */ /* 0x000e620000000800 */
[----:B------:R-:W-:Y:S01]  /*12a40*/  IMAD.IADD R82, R199, 0x1, R82 ;  /* 0x00000001c7527824 */ /* 0x000fe200078e0252 */
[----:B------:R-:W-:Y:S01]  /*12a50*/  LOP3.LUT R24, R25, 0x380, RZ, 0xc0, !PT ;  /* 0x0000038019187812 */ /* 0x000fe200078ec0ff */
[----:B------:R-:W-:Y:S01]  /*12a60*/  IMAD R81, R81, UR4, RZ ;  /* 0x0000000451517c24 */ /* 0x000fe2000f8e02ff */
[----:B------:R-:W-:Y:S01]  /*12a70*/  LOP3.LUT R28, R29, 0x380, RZ, 0xc0, !PT ;  /* 0x000003801d1c7812 */ /* 0x000fe200078ec0ff */
[C---:B------:R-:W-:Y:S01]  /*12a80*/  IMAD.WIDE.U32 R20, R0.reuse, UR4, R20 ;  /* 0x0000000400147c25 */ /* 0x040fe2000f8e0014 */
[----:B------:R-:W-:Y:S02]  /*12a90*/  LOP3.LUT R32, R33, 0x380, RZ, 0xc0, !PT ;  /* 0x0000038021207812 */ /* 0x000fe400078ec0ff */
[----:B------:R-:W-:Y:S01]  /*12aa0*/  LOP3.LUT R44, R45, 0x380, RZ, 0xc0, !PT ;  /* 0x000003802d2c7812 */ /* 0x000fe200078ec0ff */
[----:B------:R-:W-:Y:S01]  /*12ab0*/  IMAD R87, R0, UR5, R81 ;  /* 0x0000000500577c24 */ /* 0x000fe2000f8e0251 */
[----:B------:R-:W-:Y:S01]  /*12ac0*/  ULDC.64 UR4, c[0x0][0xae0] ;  /* 0x0002b80000047ab9 */ /* 0x000fe20000000a00 */
[----:B------:R-:W-:Y:S01]  /*12ad0*/  IMAD.MOV.U32 R81, RZ, RZ, R82 ;  /* 0x000000ffff517224 */ /* 0x000fe200078e0052 */
[----:B------:R-:W-:Y:S01]  /*12ae0*/  SHF.R.U64 R24, R24, 0x3, RZ ;  /* 0x0000000318187819 */ /* 0x000fe200000012ff */
[--C-:B------:R-:W-:Y:S01]  /*12af0*/  IMAD.X R13, RZ, RZ, R153.reuse, P3 ;  /* 0x000000ffff0d7224 */ /* 0x100fe200018e0699 */
[C---:B------:R-:W-:Y:S01]  /*12b00*/  IADD3 R49, P3, R152.reuse, 0x8000, RZ ;  /* 0x0000800098317810 */ /* 0x040fe20007f7e0ff */
[----:B------:R-:W-:Y:S01]  /*12b10*/  IMAD.X R41, RZ, RZ, R153, P1 ;  /* 0x000000ffff297224 */ /* 0x000fe200008e0699 */
[----:B------:R-:W-:Y:S01]  /*12b20*/  IADD3 R69, P1, R152, 0xd000, RZ ;  /* 0x0000d00098457810 */ /* 0x000fe20007f3e0ff */
[----:B0-----:R-:W-:Y:S01]  /*12b30*/  @P0 IMAD.HI.U32 R85, R82, R85, RZ ;  /* 0x0000005552550227 */ /* 0x001fe200078e00ff */
[----:B------:R-:W-:Y:S01]  /*12b40*/  LOP3.LUT R48, R49, 0x380, RZ, 0xc0, !PT ;  /* 0x0000038031307812 */ /* 0x000fe200078ec0ff */
[----:B------:R-:W5:Y:S01]  /*12b50*/  LD.E.128 R12, desc[UR40][R12.64] ;  /* 0x000000280c0c7980 */ /* 0x000f62000c101d00 */
[----:B------:R-:W-:Y:S01]  /*12b60*/  LOP3.LUT R68, R69, 0x380, RZ, 0xc0, !PT ;  /* 0x0000038045447812 */ /* 0x000fe200078ec0ff */
[----:B------:R-:W-:Y:S01]  /*12b70*/  IMAD.IADD R21, R21, 0x1, R87 ;  /* 0x0000000115157824 */ /* 0x000fe200078e0257 */
[----:B------:R-:W-:Y:S01]  /*12b80*/  SHF.R.U64 R28, R28, 0x3, RZ ;  /* 0x000000031c1c7819 */ /* 0x000fe200000012ff */
[----:B------:R-:W5:Y:S01]  /*12b90*/  LD.E.128 R40, desc[UR40][R40.64] ;  /* 0x0000002828287980 */ /* 0x000f62000c101d00 */
[----:B-1----:R-:W-:-:S02]  /*12ba0*/  @P0 SHF.R.U32.HI R81, RZ, R4, R85 ;  /* 0x00000004ff510219 */ /* 0x002fc40000011655 */
[----:B------:R-:W-:Y:S02]  /*12bb0*/  SHF.R.U64 R32, R32, 0x3, RZ ;  /* 0x0000000320207819 */ /* 0x000fe400000012ff */
[--C-:B------:R-:W-:Y:S01]  /*12bc0*/  SHF.R.S32.HI R0, RZ, 0x1f, R81.reuse ;  /* 0x0000001fff007819 */ /* 0x100fe20000011451 */
[----:B------:R-:W-:Y:S01]  /*12bd0*/  IMAD.MOV R4, RZ, RZ, -R81 ;  /* 0x000000ffff047224 */ /* 0x000fe200078e0a51 */
[----:B------:R-:W-:Y:S01]  /*12be0*/  SHF.R.U64 R44, R44, 0x3, RZ ;  /* 0x000000032c2c7819 */ /* 0x000fe200000012ff */
[----:B------:R-:W-:Y:S01]  /*12bf0*/  IMAD.WIDE.U32 R20, R81, UR4, R20 ;  /* 0x0000000451147c25 */ /* 0x000fe2000f8e0014 */
[----:B------:R-:W-:Y:S02]  /*12c00*/  SHF.R.U64 R48, R48, 0x3, RZ ;  /* 0x0000000330307819 */ /* 0x000fe400000012ff */
[----:B------:R-:W-:Y:S01]  /*12c10*/  SHF.R.U64 R68, R68, 0x3, RZ ;  /* 0x0000000344447819 */ /* 0x000fe200000012ff */
[----:B------:R-:W-:Y:S01]  /*12c20*/  IMAD R85, R83, R4, R82 ;  /* 0x0000000453557224 */ /* 0x000fe200078e0252 */
[----:B------:R-:W-:Y:S01]  /*12c30*/  LOP3.LUT R24, R24, R25, RZ, 0x3c, !PT ;  /* 0x0000001918187212 */ /* 0x000fe200078e3cff */
[----:B------:R-:W-:Y:S01]  /*12c40*/  IMAD R0, R0, UR4, RZ ;  /* 0x0000000400007c24 */ /* 0x000fe2000f8e02ff */
[----:B------:R-:W0:Y:S01]  /*12c50*/  LDC R4, c[0x0][0xac8] ;  /* 0x0002b200ff047b82 */ /* 0x000e220000000800 */
[----:B------:R-:W-:Y:S01]  /*12c60*/  LOP3.LUT R28, R28, R29, RZ, 0x3c, !PT ;  /* 0x0000001d1c1c7212 */ /* 0x000fe200078e3cff */
[----:B------:R-:W-:Y:S01]  /*12c70*/  IMAD.X R29, RZ, RZ, R153, P5 ;  /* 0x000000ffff1d7224 */ /* 0x000fe200028e0699 */
[----:B------:R-:W-:Y:S01]  /*12c80*/  LOP3.LUT R32, R32, R33, RZ, 0x3c, !PT ;  /* 0x0000002120207212 */ /* 0x000fe200078e3cff */
[----:B------:R-:W-:Y:S01]  /*12c90*/  IMAD R81, R81, UR5, R0 ;  /* 0x0000000551517c24 */ /* 0x000fe2000f8e0200 */
[----:B------:R-:W-:Y:S01]  /*12ca0*/  SHF.R.S32.HI R0, RZ, 0x1f, R85 ;  /* 0x0000001fff007819 */ /* 0x000fe20000011455 */
[----:B------:R-:W-:Y:S01]  /*12cb0*/  ULDC.64 UR4, c[0x0][0xad8] ;  /* 0x0002b60000047ab9 */ /* 0x000fe20000000a00 */
[----:B------:R-:W-:Y:S01]  /*12cc0*/  LOP3.LUT R44, R44, R45, RZ, 0x3c, !PT ;  /* 0x0000002d2c2c7212 */ /* 0x000fe200078e3cff */
[----:B------:R-:W-:Y:S01]  /*12cd0*/  IMAD.IADD R21, R21, 0x1, R81 ;  /* 0x0000000115157824 */ /* 0x000fe200078e0251 */
[----:B------:R-:W-:Y:S01]  /*12ce0*/  IADD3.X R25, RZ, R153, RZ, P4, !PT ;  /* 0x00000099ff197210 */ /* 0x000fe200027fe4ff */
[----:B------:R-:W-:Y:S01]  /*12cf0*/  IMAD R0, R0, UR4, RZ ;  /* 0x0000000400007c24 */ /* 0x000fe2000f8e02ff */
[----:B------:R-:W-:Y:S01]  /*12d00*/  LOP3.LUT R48, R48, R49, RZ, 0x3c, !PT ;  /* 0x0000003130307212 */ /* 0x000fe200078e3cff */
[C---:B------:R-:W-:Y:S01]  /*12d10*/  IMAD.WIDE.U32 R20, R85.reuse, UR4, R20 ;  /* 0x0000000455147c25 */ /* 0x040fe2000f8e0014 */
[C---:B------:R-:W-:Y:S01]  /*12d20*/  IADD3 R53, P4, R152.reuse, 0x9000, RZ ;  /* 0x0000900098357810 */ /* 0x040fe20007f9e0ff */
[----:B------:R-:W5:Y:S01]  /*12d30*/  LD.E.128 R28, desc[UR40][R28.64] ;  /* 0x000000281c1c7980 */ /* 0x000f62000c101d00 */
[----:B------:R-:W-:Y:S01]  /*12d40*/  IADD3 R57, P5, R152, 0xa000, RZ ;  /* 0x0000a00098397810 */ /* 0x000fe20007fbe0ff */
[----:B------:R-:W-:Y:S01]  /*12d50*/  IMAD R81, R85, UR5, R0 ;  /* 0x0000000555517c24 */ /* 0x000fe2000f8e0200 */
[----:B------:R-:W-:Y:S01]  /*12d60*/  ULDC.64 UR4, c[0x0][0xa80] ;  /* 0x0002a00000047ab9 */ /* 0x000fe20000000a00 */
[----:B------:R-:W-:Y:S01]  /*12d70*/  IMAD.X R33, RZ, RZ, R153, P6 ;  /* 0x000000ffff217224 */ /* 0x000fe200030e0699 */
[----:B------:R-:W-:Y:S01]  /*12d80*/  LEA R82, P0, R20, UR4, 0x1 ;  /* 0x0000000414527c11 */ /* 0x000fe2000f8008ff */
[----:B------:R-:W-:Y:S01]  /*12d90*/  IMAD.IADD R21, R21, 0x1, R81 ;  /* 0x0000000115157824 */ /* 0x000fe200078e0251 */
[C---:B------:R-:W-:Y:S01]  /*12da0*/  IADD3 R61, P6, R152.reuse, 0xb000, RZ ;  /* 0x0000b000983d7810 */ /* 0x040fe20007fde0ff */
[--C-:B------:R-:W-:Y:S01]  /*12db0*/  IMAD.X R45, RZ, RZ, R153.reuse, P2 ;  /* 0x000000ffff2d7224 */ /* 0x100fe200010e0699 */
[----:B------:R-:W-:Y:S01]  /*12dc0*/  IADD3 R73, P2, R152, 0xe000, RZ ;  /* 0x0000e00098497810 */ /* 0x000fe20007f5e0ff */
[----:B------:R-:W-:Y:S01]  /*12dd0*/  IMAD.X R49, RZ, RZ, R153, P3 ;  /* 0x000000ffff317224 */ /* 0x000fe200018e0699 */
[----:B------:R-:W-:Y:S01]  /*12de0*/  LEA.HI.X R84, R20, UR5, R21, 0x1, P0 ;  /* 0x0000000514547c11 */ /* 0x000fe200080f0c15 */
[----:B------:R-:W5:Y:S01]  /*12df0*/  LD.E.128 R24, desc[UR40][R24.64] ;  /* 0x0000002818187980 */ /* 0x000f62000c101d00 */
[----:B0-----:R-:W-:-:S02]  /*12e00*/  ISETP.GE.AND P0, PT, R166, R4, PT ;  /* 0x00000004a600720c */ /* 0x001fc40003f06270 */
[----:B------:R-:W-:Y:S01]  /*12e10*/  LOP3.LUT R68, R68, R69, RZ, 0x3c, !PT ;  /* 0x0000004544447212 */ /* 0x000fe200078e3cff */
[----:B------:R-:W-:Y:S01]  /*12e20*/  IMAD.X R69, RZ, RZ, R153, P1 ;  /* 0x000000ffff457224 */ /* 0x000fe200008e0699 */
[----:B------:R-:W-:Y:S01]  /*12e30*/  SEL R0, RZ, 0xffffffff, P0 ;  /* 0xffffffffff007807 */ /* 0x000fe20000000000 */
[----:B------:R-:W5:Y:S01]  /*12e40*/  LD.E.128 R32, desc[UR40][R32.64] ;  /* 0x0000002820207980 */ /* 0x000f62000c101d00 */
[----:B------:R-:W-:Y:S02]  /*12e50*/  IADD3 R11, P3, R152, 0xf000, RZ ;  /* 0x0000f000980b7810 */ /* 0x000fe40007f7e0ff */
[-C--:B------:R-:W-:Y:S01]  /*12e60*/  ISETP.GE.AND P1, PT, R194, R4.reuse, PT ;  /* 0x00000004c200720c */ /* 0x080fe20003f26270 */
[----:B------:R-:W5:Y:S01]  /*12e70*/  LD.E.128 R44, desc[UR40][R44.64] ;  /* 0x000000282c2c7980 */ /* 0x000f62000c101d00 */
[----:B------:R-:W-:Y:S01]  /*12e80*/  ISETP.GE.AND P0, PT, R164, R4, PT ;  /* 0x00000004a400720c */ /* 0x000fe20003f06270 */
[----:B------:R-:W-:Y:S01]  /*12e90*/  IMAD.SHL.U32 R21, R0, 0x2, RZ ;  /* 0x0000000200157824 */ /* 0x000fe200078e00ff */
[----:B------:R-:W-:Y:S01]  /*12ea0*/  LOP3.LUT R52, R53, 0x380, RZ, 0xc0, !PT ;  /* 0x0000038035347812 */ /* 0x000fe200078ec0ff */
[----:B------:R-:W5:Y:S01]  /*12eb0*/  LD.E.128 R48, desc[UR40][R48.64] ;  /* 0x0000002830307980 */ /* 0x000f62000c101d00 */
[----:B------:R-:W-:-:S02]  /*12ec0*/  LOP3.LUT R56, R57, 0x380, RZ, 0xc0, !PT ;  /* 0x0000038039387812 */ /* 0x000fc400078ec0ff */
[----:B------:R-:W-:Y:S01]  /*12ed0*/  LOP3.LUT R60, R61, 0x380, RZ, 0xc0, !PT ;  /* 0x000003803d3c7812 */ /* 0x000fe200078ec0ff */
[----:B------:R-:W5:Y:S01]  /*12ee0*/  LD.E.128 R68, desc[UR40][R68.64] ;  /* 0x0000002844447980 */ /* 0x000f62000c101d00 */
[----:B------:R-:W-:Y:S02]  /*12ef0*/  LOP3.LUT R72, R73, 0x380, RZ, 0xc0, !PT ;  /* 0x0000038049487812 */ /* 0x000fe400078ec0ff */
[----:B------:R-:W-:Y:S02]  /*12f00*/  LOP3.LUT R10, R11, 0x380, RZ, 0xc0, !PT ;  /* 0x000003800b0a7812 */ /* 0x000fe400078ec0ff */
[----:B------:R-:W-:Y:S02]  /*12f10*/  SEL R0, RZ, 0x1, P1 ;  /* 0x00000001ff007807 */ /* 0x000fe40000800000 */
[----:B------:R-:W-:Y:S02]  /*12f20*/  SEL R20, RZ, 0xffffffff, P0 ;  /* 0xffffffffff147807 */ /* 0x000fe40000000000 */
[----:B------:R-:W-:-:S02]  /*12f30*/  SHF.R.U64 R52, R52, 0x3, RZ ;  /* 0x0000000334347819 */ /* 0x000fc400000012ff */
[----:B------:R-:W-:Y:S02]  /*12f40*/  SHF.R.U64 R56, R56, 0x3, RZ ;  /* 0x0000000338387819 */ /* 0x000fe400000012ff */
[----:B------:R-:W-:Y:S02]  /*12f50*/  SHF.R.U64 R60, R60, 0x3, RZ ;  /* 0x000000033c3c7819 */ /* 0x000fe400000012ff */
[----:B------:R-:W-:Y:S02]  /*12f60*/  SHF.R.U64 R72, R72, 0x3, RZ ;  /* 0x0000000348487819 */ /* 0x000fe400000012ff */
[----:B------:R-:W-:Y:S02]  /*12f70*/  SHF.R.U64 R9, R9, 0x3, RZ ;  /* 0x0000000309097819 */ /* 0x000fe400000012ff */
[----:B------:R-:W-:Y:S02]  /*12f80*/  ISETP.GE.AND P0, PT, R162, R4, PT ;  /* 0x00000004a200720c */ /* 0x000fe40003f06270 */
[----:B------:R-:W-:-:S02]  /*12f90*/  SHF.R.U64 R10, R10, 0x3, RZ ;  /* 0x000000030a0a7819 */ /* 0x000fc400000012ff */
[----:B------:R-:W-:Y:S01]  /*12fa0*/  LOP3.LUT R0, R21, 0x2, R0, 0xe2, !PT ;  /* 0x0000000215007812 */ /* 0x000fe200078ee200 */
        /* <DEDUP_REMOVED lines=11> */
[----:B------:R-:W-:Y:S01]  /*13060*/  SEL R20, RZ, 0xffffffff, P0 ;  /* 0xffffffffff147807 */ /* 0x000fe20000000000 */
[----:B------:R-:W5:Y:S01]  /*13070*/  LD.E.128 R52, desc[UR40][R52.64] ;  /* 0x0000002834347980 */ /* 0x000f62000c101d00 */
[----:B------:R-:W-:-:S02]  /*13080*/  IADD3.X R77, RZ, R153, RZ, P3, !PT ;  /* 0x00000099ff4d7210 */ /* 0x000fc40001ffe4ff */
[----:B------:R-:W-:Y:S01]  /*13090*/  LOP3.LUT R76, R10, R11, RZ, 0x3c, !PT ;  /* 0x0000000b0a4c7212 */ /* 0x000fe200078e3cff */
[----:B------:R-:W5:Y:S01]  /*130a0*/  LD.E.128 R56, desc[UR40][R56.64] ;  /* 0x0000002838387980 */ /* 0x000f62000c101d00 */
[-C--:B------:R-:W-:Y:S02]  /*130b0*/  ISETP.GE.AND P0, PT, R160, R4.reuse, PT ;  /* 0x00000004a000720c */ /* 0x080fe40003f06270 */
[----:B------:R-:W-:Y:S01]  /*130c0*/  LOP3.LUT R0, R21, 0x4, R0, 0xe2, !PT ;  /* 0x0000000415007812 */ /* 0x000fe200078ee200 */
[----:B------:R-:W-:Y:S01]  /*130d0*/  IMAD.SHL.U32 R21, R20, 0x8, RZ ;  /* 0x0000000814157824 */ /* 0x000fe200078e00ff */
[----:B------:R-:W-:Y:S01]  /*130e0*/  SEL R20, RZ, 0xffffffff, P0 ;  /* 0xffffffffff147807 */ /* 0x000fe20000000000 */
[----:B------:R-:W5:Y:S01]  /*130f0*/  LD.E.128 R8, desc[UR40][R8.64] ;  /* 0x0000002808087980 */ /* 0x000f62000c101d00 */
[----:B------:R-:W-:-:S03]  /*13100*/  ISETP.GE.AND P0, PT, R158, R4, PT ;  /* 0x000000049e00720c */ /* 0x000fc60003f06270 */
[----:B------:R-:W5:Y:S01]  /*13110*/  LD.E.128 R60, desc[UR40][R60.64] ;  /* 0x000000283c3c7980 */ /* 0x000f62000c101d00 */
[----:B------:R-:W-:-:S03]  /*13120*/  LOP3.LUT R0, R21, 0x8, R0, 0xe2, !PT ;  /* 0x0000000815007812 */ /* 0x000fc600078ee200 */
[----:B------:R-:W5:Y:S04]  /*13130*/  LD.E.128 R72, desc[UR40][R72.64] ;  /* 0x0000002848487980 */ /* 0x000f68000c101d00 */
[----:B------:R-:W5:Y:S01]  /*13140*/  LD.E.128 R76, desc[UR40][R76.64] ;  /* 0x000000284c4c7980 */ /* 0x000f62000c101d00 */
[----:B------:R-:W-:Y:S01]  /*13150*/  IMAD.SHL.U32 R21, R20, 0x10, RZ ;  /* 0x0000001014157824 */ /* 0x000fe200078e00ff */
[----:B------:R-:W-:Y:S01]  /*13160*/  @!PT LDS RZ, [RZ] ;  /* 0x00000000fffff984 */ /* 0x000fe20000000800 */
[----:B------:R-:W-:Y:S01]  /*13170*/  @!PT LDS RZ, [RZ] ;  /* 0x00000000fffff984 */ /* 0x000fe20000000800 */
[----:B------:R-:W-:Y:S01]  /*13180*/  @!PT LDS RZ, [RZ] ;  /* 0x00000000fffff984 */ /* 0x000fe20000000800 */
[----:B------:R-:W-:Y:S01]  /*13190*/  @!PT LDS RZ, [RZ] ;  /* 0x00000000fffff984 */ /* 0x000fe20000000800 */
[----:B------:R0:W-:Y:S06]  /*131a0*/  MEMBAR.ALL.CTA ;  /* 0x0000000000007992 */ /* 0x0001ec0000008000 */
[----:B0-----:R-:W0:Y:S01]  /*131b0*/  FENCE.VIEW.ASYNC.S ;  /* 0x00000000000073c6 */ /* 0x001e220000000000 */
[----:B------:R-:W-:Y:S01]  /*131c0*/  SEL R20, RZ, 0xffffffff, P0 ;  /* 0xffffffffff147807 */ /* 0x000fe20000000000 */
[----:B------:R-:W-:Y:S01]  /*131d0*/  VIADD R156, R194, 0x180 ;  /* 0x00000180c29c7836 */ /* 0x000fe20000000000 */
[----:B------:R-:W-:Y:S01]  /*131e0*/  LOP3.LUT R0, R21, 0x10, R0, 0xe2, !PT ;  /* 0x0000001015007812 */ /* 0x000fe200078ee200 */
[----:B------:R-:W-:Y:S01]  /*131f0*/  IMAD R83, R3, R83, RZ ;  /* 0x0000005303537224 */ /* 0x000fe200078e02ff */
[----:B------:R-:W-:Y:S01]  /*13200*/  IADD3 R199, R80, R199, RZ ;  /* 0x000000c750c77210 */ /* 0x000fe20007ffe0ff */
[----:B------:R-:W-:Y:S01]  /*13210*/  IMAD.SHL.U32 R21, R20, 0x20, RZ ;  /* 0x0000002014157824 */ /* 0x000fe200078e00ff */
[----:B------:R-:W-:Y:S01]  /*13220*/  ISETP.GE.AND P0, PT, R156, R4, PT ;  /* 0x000000049c00720c */ /* 0x000fe20003f06270 */
[----:B------:R-:W-:Y:S01]  /*13230*/  VIADD R154, R194, 0x1c0 ;  /* 0x000001c0c29a7836 */ /* 0x000fe20000000000 */
[----:B------:R-:W-:-:S02]  /*13240*/  ISETP.GE.AND P1, PT, R199, R83, PT ;  /* 0x00000053c700720c */ /* 0x000fc40003f26270 */
[----:B------:R-:W-:Y:S01]  /*13250*/  LOP3.LUT R3, R21, 0x20, R0, 0xe2, !PT ;  /* 0x0000002015037812 */ /* 0x000fe200078ee200 */
[----:B------:R-:W-:Y:S01]  /*13260*/  VIADD R0, R2, 0x28c20 ;  /* 0x00028c2002007836 */ /* 0x000fe20000000000 */
[----:B------:R-:W-:Y:S02]  /*13270*/  SEL R20, RZ, 0x40, P0 ;  /* 0x00000040ff147807 */ /* 0x000fe40000000000 */
[----:B------:R-:W-:Y:S02]  /*13280*/  ISETP.GE.AND P0, PT, R154, R4, PT ;  /* 0x000000049a00720c */ /* 0x000fe40003f06270 */
[----:B------:R-:W-:Y:S02]  /*13290*/  LOP3.LUT R3, R3, R20, RZ, 0xfc, !PT ;  /* 0x0000001403037212 */ /* 0x000fe400078efcff */
[----:B------:R-:W-:Y:S02]  /*132a0*/  PRMT R0, RZ, 0x654, R0 ;  /* 0x00000654ff007816 */ /* 0x000fe40000000000 */
[----:B------:R-:W-:Y:S01]  /*132b0*/  SEL R20, RZ, 0x80, P0 ;  /* 0x00000080ff147807 */ /* 0x000fe20000000000 */
[C---:B------:R-:W-:Y:S01]  /*132c0*/  VIADD R155, R194.reuse, 0x1c0 ;  /* 0x000001c0c29b7836 */ /* 0x040fe20000000000 */
[C---:B------:R-:W-:Y:S01]  /*132d0*/  IADD3 R157, R194.reuse, 0x180, RZ ;  /* 0x00000180c29d7810 */ /* 0x040fe20007ffe0ff */
[----:B0-----:R0:W-:Y:S01]  /*132e0*/  SYNCS.ARRIVE.TRANS64.RED.A1T0 RZ, [R0+URZ], RZ ;  /* 0x000000ff00ff79a7 */ /* 0x0011e2000810043f */
[----:B------:R-:W-:-:S02]  /*132f0*/  VIADD R159, R194, 0x140 ;  /* 0x00000140c29f7836 */ /* 0x000fc40000000000 */
[C---:B------:R-:W-:Y:S02]  /*13300*/  VIADD R161, R194.reuse, 0x100 ;  /* 0x00000100c2a17836 */ /* 0x040fe40000000000 */
[C---:B------:R-:W-:Y:S02]  /*13310*/  VIADD R163, R194.reuse, 0xc0 ;  /* 0x000000c0c2a37836 */ /* 0x040fe40000000000 */
[C---:B------:R-:W-:Y:S01]  /*13320*/  VIADD R165, R194.reuse, 0x80 ;  /* 0x00000080c2a57836 */ /* 0x040fe20000000000 */
[----:B0-----:R-:W-:Y:S01]  /*13330*/  LOP3.LUT R0, R3, R20, RZ, 0xfc, !PT ;  /* 0x0000001403007212 */ /* 0x001fe200078efcff */
        /* <DEDUP_REMOVED lines=25> */
[----:B------:R-:W-:-:S02]  /*134d0*/  ISETP.GE.AND P1, PT, R158, R4, PT ;  /* 0x000000049e00720c */ /* 0x000fc40003f26270 */
[----:B0-----:R-:W-:-:S11]  /*134e0*/  @!P5 LEA R8, P4, R164, R20, 0x1 ;  /* 0x00000014a408d211 */ /* 0x001fd600078808ff */
[-C--:B------:R-:W-:Y:S02]  /*134f0*/  @!P1 LEA R24, P6, R158, R20.reuse, 0x1 ;  /* 0x000000149e189211 */ /* 0x080fe400078c08ff */
[-C--:B------:R-:W-:Y:S02]  /*13500*/  @!P5 LEA.HI.X R9, R164, R21.reuse, R165, 0x1, P4 ;  /* 0x00000015a409d211 */ /* 0x080fe400020f0ca5 */
[----:B------:R-:W-:Y:S02]  /*13510*/  LOP3.LUT P4, RZ, R0, 0x80, RZ, 0xc0, !PT ;  /* 0x0000008000ff7812 */ /* 0x000fe4000788c0ff */
[----:B------:R-:W-:Y:S01]  /*13520*/  @!P1 LEA.HI.X R25, R158, R21, R159, 0x1, P6 ;  /* 0x000000159e199211 */ /* 0x000fe200030f0c9f */
[----:B------:R0:W-:Y:S04]  /*13530*/  @!P5 ST.E.128 desc[UR40][R8.64], R32 ;  /* 0x000000200800d985 */ /* 0x0001e8000c101d28 */
[----:B------:R1:W-:Y:S01]  /*13540*/  @!P3 ST.E.128 desc[UR40][R10.64], R40 ;  /* 0x000000280a00b985 */ /* 0x0003e2000c101d28 */
[----:B0-----:R-:W-:-:S02]  /*13550*/  @!P2 LEA R8, P5, R160, R20, 0x1 ;  /* 0x00000014a008a211 */ /* 0x001fc400078a08ff */
[-C--:B-1----:R-:W-:Y:S02]  /*13560*/  @P0 LEA R10, P3, R156, R20.reuse, 0x1 ;  /* 0x000000149c0a0211 */ /* 0x082fe400078608ff */
[-C--:B------:R-:W-:Y:S02]  /*13570*/  @!P2 LEA.HI.X R9, R160, R21.reuse, R161, 0x1, P5 ;  /* 0x00000015a009a211 */ /* 0x080fe400028f0ca1 */
[----:B------:R-:W-:Y:S02]  /*13580*/  @P4 LEA R20, P5, R154, R20, 0x1 ;  /* 0x000000149a144211 */ /* 0x000fe400078a08ff */
[-C--:B------:R-:W-:Y:S01]  /*13590*/  @P0 LEA.HI.X R11, R156, R21.reuse, R157, 0x1, P3 ;  /* 0x000000159c0b0211 */ /* 0x080fe200018f0c9d */
[----:B------:R0:W-:Y:S01]  /*135a0*/  @!P2 ST.E.128 desc[UR40][R8.64], R48 ;  /* 0x000000300800a985 */ /* 0x0001e2000c101d28 */
[----:B------:R-:W-:-:S03]  /*135b0*/  @P4 LEA.HI.X R21, R154, R21, R155, 0x1, P5 ;  /* 0x000000159a154211 */ /* 0x000fc600028f0c9b */
[----:B------:R0:W-:Y:S04]  /*135c0*/  @!P1 ST.E.128 desc[UR40][R24.64], R56 ;  /* 0x0000003818009985 */ /* 0x0001e8000c101d28 */
[----:B------:R0:W-:Y:S04]  /*135d0*/  @P0 ST.E.128 desc[UR40][R10.64], R64 ;  /* 0x000000400a000985 */ /* 0x0001e8000c101d28 */
[----:B------:R0:W-:Y:S02]  /*135e0*/  @P4 ST.E.128 desc[UR40][R20.64], R72 ;  /* 0x0000004814004985 */ /* 0x0001e4000c101d28 */
.L_x_4821:
[----:B------:R-:W-:Y:S05]  /*135f0*/  BSYNC B1 ;  /* 0x0000000000017941 */ /* 0x000fea0003800000 */
.L_x_4820:
        /* <DEDUP_REMOVED lines=17> */
[-C--:B0-----:R-:W-:Y:S02]  /*13710*/  @!P3 LEA R10, P6, R164, R8.reuse, 0x1 ;  /* 0x00000008a40ab211 */ /* 0x081fe400078c08ff */
[----:B------:R-:W-:Y:S02]  /*13720*/  @!P2 LEA R12, P5, R162, R8, 0x1 ;  /* 0x00000008a20ca211 */ /* 0x000fe400078a08ff */
[-C--:B------:R-:W-:Y:S02]  /*13730*/  @!P3 LEA.HI.X R11, R164, R9.reuse, R165, 0x1, P6 ;  /* 0x00000009a40bb211 */ /* 0x080fe400030f0ca5 */
[----:B------:R-:W-:-:S03]  /*13740*/  @!P2 LEA.HI.X R13, R162, R9, R163, 0x1, P5 ;  /* 0x00000009a20da211 */ /* 0x000fc600028f0ca3 */
[-C--:B-1----:R-:W-:Y:S01]  /*13750*/  @P4 LEA R20, P5, R156, R8.reuse, 0x1 ;  /* 0x000000089c144211 */ /* 0x082fe200078a08ff */
[----:B------:R0:W-:Y:S01]  /*13760*/  @!P3 ST.E.128 desc[UR40][R10.64], R36 ;  /* 0x000000240a00b985 */ /* 0x0001e2000c101d28 */
[-C--:B------:R-:W-:Y:S02]  /*13770*/  @!P0 LEA R14, P3, R158, R8.reuse, 0x1 ;  /* 0x000000089e0e8211 */ /* 0x080fe400078608ff */
        /* <DEDUP_REMOVED lines=14> */
.L_x_4819:
[----:B0-----:R-:W2:Y:S01]  /*13860*/  LDL.LU R11, [R1+0x4c] ;  /* 0x00004c00010b7983 */ /* 0x001ea20000300800 */
[----:B------:R-:W-:Y:S01]  /*13870*/  ULDC.64 UR4, c[0x0][0xb08] ;  /* 0x0002c20000047ab9 */ /* 0x000fe20000000a00 */
[----:B------:R-:W0:Y:S01]  /*13880*/  LDC R12, c[0x0][0xbe8] ;  /* 0x0002fa00ff0c7b82 */ /* 0x000e220000000800 */
[----:B------:R-:W-:Y:S01]  /*13890*/  IMAD R10, R20, UR4, RZ ;  /* 0x00000004140a7c24 */ /* 0x000fe2000f8e02ff */
[C---:B------:R-:W-:Y:S01]  /*138a0*/  IADD3 R175, R197.reuse, 0xa0, RZ ;  /* 0x000000a0c5af7810 */ /* 0x040fe20007ffe0ff */
[C---:B------:R-:W-:Y:S01]  /*138b0*/  IMAD.WIDE.U32 R8, R4.reuse, UR4, RZ ;  /* 0x0000000404087c25 */ /* 0x040fe2000f8e00ff */
[----:B------:R-:W-:Y:S01]  /*138c0*/  BSSY B1, `(.L_x_4823) ;  /* 0x000010e000017945 */ /* 0x000fe20003800000 */
[C---:B------:R-:W-:Y:S02]  /*138d0*/  IADD3 R162, R197.reuse, 0xd0, RZ ;  /* 0x000000d0c5a27810 */ /* 0x040fe40007ffe0ff */
[----:B------:R-:W-:Y:S01]  /*138e0*/  IMAD R10, R4, UR5, R10 ;  /* 0x00000005040a7c24 */ /* 0x000fe2000f8e020a */
[----:B------:R-:W-:Y:S01]  /*138f0*/  ULDC.64 UR4, c[0x0][0xb38] ;  /* 0x0002ce0000047ab9 */ /* 0x000fe20000000a00 */
[----:B------:R-:W-:Y:S01]  /*13900*/  SHF.R.S32.HI R4, RZ, 0x1f, R0 ;  /* 0x0000001fff047819 */ /* 0x000fe20000011400 */
[----:B------:R-:W-:Y:S01]  /*13910*/  VIADD R153, R197, 0xf8 ;  /* 0x000000f8c5997836 */ /* 0x000fe20000000000 */
[----:B------:R-:W-:Y:S01]  /*13920*/  SHF.R.S32.HI R175, RZ, 0x1f, R175 ;  /* 0x0000001fffaf7819 */ /* 0x000fe200000114af */
[----:B------:R-:W-:Y:S01]  /*13930*/  IMAD.IADD R9, R9, 0x1, R10 ;  /* 0x0000000109097824 */ /* 0x000fe200078e020a */
[----:B------:R-:W-:Y:S01]  /*13940*/  IADD3 R208, R197, 0x68, RZ ;  /* 0x00000068c5d07810 */ /* 0x000fe20007ffe0ff */
[----:B------:R-:W-:Y:S01]  /*13950*/  IMAD.IADD R10, R210, 0x1, R199 ;  /* 0x00000001d20a7824 */ /* 0x000fe200078e02c7 */
[----:B------:R-:W-:Y:S01]  /*13960*/  SHF.R.S32.HI R153, RZ, 0x1f, R153 ;  /* 0x0000001fff997819 */ /* 0x000fe20000011499 */
[----:B------:R-:W-:-:S04]  /*13970*/  IMAD.WIDE.U32 R8, R185, UR4, R8 ;  /* 0x00000004b9087c25 */ /* 0x000fc8000f8e0008 */
[----:B------:R-:W-:Y:S01]  /*13980*/  IMAD R9, R185, UR5, R9 ;  /* 0x00000005b9097c24 */ /* 0x000fe2000f8e0209 */
[----:B------:R-:W-:Y:S01]  /*13990*/  ULDC.64 UR4, c[0x0][0xb40] ;  /* 0x0002d00000047ab9 */ /* 0x000fe20000000a00 */
[----:B------:R-:W-:Y:S02]  /*139a0*/  IMAD.IADD R199, R192, 0x1, R199 ;  /* 0x00000001c0c77824 */ /* 0x000fe400078e02c7 */
[----:B------:R-:W-:Y:S01]  /*139b0*/  IMAD R4, R4, UR4, RZ ;  /* 0x0000000404047c24 */ /* 0x000fe2000f8e02ff */
[----:B0-----:R-:W-:Y:S01]  /*139c0*/  ISETP.NE.AND P0, PT, R12, 0x1, PT ;  /* 0x000000010c00780c */ /* 0x001fe20003f05270 */
[----:B------:R-:W-:-:S04]  /*139d0*/  IMAD.WIDE.U32 R8, R0, UR4, R8 ;  /* 0x0000000400087c25 */ /* 0x000fc8000f8e0008 */
[----:B------:R-:W-:Y:S01]  /*139e0*/  IMAD R4, R0, UR5, R4 ;  /* 0x0000000500047c24 */ /* 0x000fe2000f8e0204 */
[----:B------:R-:W-:Y:S01]  /*139f0*/  ULDC.64 UR4, c[0x0][0xb48] ;  /* 0x0002d20000047ab9 */ /* 0x000fe20000000a00 */
[----:B------:R-:W-:Y:S02]  /*13a00*/  IMAD R3, R3, R12, RZ ;  /* 0x0000000c03037224 */ /* 0x000fe400078e02ff */
[----:B------:R-:W-:Y:S02]  /*13a10*/  IMAD.IADD R9, R9, 0x1, R4 ;  /* 0x0000000109097824 */ /* 0x000fe400078e0204 */
[----:B------:R-:W-:Y:S02]  /*13a20*/  IMAD.MOV.U32 R4, RZ, RZ, R10 ;  /* 0x000000ffff047224 */ /* 0x000fe400078e000a */
[----:B------:R-:W0:Y:S01]  /*13a30*/  @P0 LDC R0, c[0x0][0xbf0] ;  /* 0x0002fc00ff000b82 */ /* 0x000e220000000800 */
[C---:B------:R-:W-:Y:S02]  /*13a40*/  VIADD R155, R197.reuse, 0xf0 ;  /* 0x000000f0c59b7836 */ /* 0x040fe40000000000 */
        /* <DEDUP_REMOVED lines=67> */
[----:B------:R-:W-:Y:S01]  /*13e80*/  IMAD R0, R12, R0, R10 ;  /* 0x000000000c007224 */ /* 0x000fe200078e020a */
        /* <DEDUP_REMOVED lines=10> */
[----:B------:R-:W-:Y:S02]  /*13f30*/  LEA R0, P0, R8, UR4, 0x2 ;  /* 0x0000000408007c11 */ /* 0x000fe4000f8010ff */
[----:B------:R-:W-:-:S03]  /*13f40*/  IADD3 R4, R9, R4, RZ ;  /* 0x0000000409047210 */ /* 0x000fc60007ffe0ff */
        /* <DEDUP_REMOVED lines=14> */
[C---:B------:R-:W-:Y:S01]  /*14030*/  VIADD R21, R197.reuse, 0x18 ;  /* 0x00000018c5157836 */ /* 0x040fe20000000000 */
[----:B------:R-:W-:Y:S01]  /*14040*/  ISETP.GE.AND P4, PT, R208, UR4, PT ;  /* 0x00000004d0007c0c */ /* 0x000fe2000bf86270 */
[C---:B------:R-:W-:Y:S01]  /*14050*/  VIADD R10, R197.reuse, 0x30 ;  /* 0x00000030c50a7836 */ /* 0x040fe20000000000 */
[----:B------:R-:W-:Y:S01]  /*14060*/  SHF.R.S32.HI R11, RZ, 0x1f, R11 ;  /* 0x0000001fff0b7819 */ /* 0x000fe2000001140b */
[----:B------:R-:W-:-:S06]  /*14070*/  VIADD R12, R197, 0x38 ;  /* 0x00000038c50c7836 */ /* 0x000fcc0000000000 */
        /* <DEDUP_REMOVED lines=8> */
[----:B------:R-:W-:Y:S02]  /*14100*/  ISETP.GE.AND P1, PT, R21, UR4, PT ;  /* 0x0000000415007c0c */ /* 0x000fe4000bf26270 */
[----:B------:R-:W-:Y:S01]  /*14110*/  IADD3 R20, R197, 0x20, RZ ;  /* 0x00000020c5147810 */ /* 0x000fe20007ffe0ff */
        /* <DEDUP_REMOVED lines=49> */
[----:B------:R-:W-:Y:S02]  /*14430*/  @!P1 LEA.HI.X R9, R10, R14, R11, 0x2, P2 ;  /* 0x0000000e0a099211 */ /* 0x000fe400010f140b */
[----:B------:R-:W-:-:S03]  /*14440*/  @!P4 LEA R10, P6, R208, R15, 0x2 ;  /* 0x0000000fd00ac211 */ /* 0x000fc600078c10ff */
[----:B------:R0:W-:Y:S01]  /*14450*/  @!P1 ST.E.64 desc[UR40][R8.64], R60 ;  /* 0x0000003c08009985 */ /* 0x0001e2000c101b28 */
[----:B------:R-:W-:Y:S02]  /*14460*/  ISETP.GE.AND P1, PT, R219, UR4, PT ;  /* 0x00000004db007c0c */ /* 0x000fe4000bf26270 */
[----:B------:R-:W-:Y:S02]  /*14470*/  @!P4 LEA.HI.X R11, R208, R14, R209, 0x2, P6 ;  /* 0x0000000ed00bc211 */ /* 0x000fe400030f14d1 */
        /* <DEDUP_REMOVED lines=17> */
[C---:B-1----:R-:W-:Y:S02]  /*14590*/  @!P1 LEA R10, P5, R185.reuse, R15, 0x2 ;  /* 0x0000000fb90a9211 */ /* 0x042fe400078a10ff */
        /* <DEDUP_REMOVED lines=64> */
.L_x_4824:
[----:B------:R-:W-:Y:S05]  /*149a0*/  BSYNC B1 ;  /* 0x0000000000017941 */ /* 0x000fea0003800000 */
.L_x_4823:
[----:B0--3--:R-:W-:Y:S01]  /*149b0*/  IADD3 R8, R199, 0x8, RZ ;  /* 0x00000008c7087810 */ /* 0x009fe20007ffe0ff */
[----:B------:R-:W0:Y:S03]  /*149c0*/  SHFL.IDX PT, R4, R4, 0x1, 0x1c1f ;  /* 0x003c1f0004047f89 */ /* 0x000e2600000e0000 */
        /* <DEDUP_REMOVED lines=8> */
[C---:B--2---:R-:W-:Y:S01]  /*14a50*/  VIADD R14, R197.reuse, 0x18 ;  /* 0x00000018c50e7836 */ /* 0x044fe20000000000 */
[----:B------:R-:W-:Y:S01]  /*14a60*/  ISETP.GE.AND P2, PT, R12, UR4, PT ;  /* 0x000000040c007c0c */ /* 0x000fe2000bf46270 */
[C---:B------:R-:W-:Y:S01]  /*14a70*/  VIADD R24, R197.reuse, 0x20 ;  /* 0x00000020c5187836 */ /* 0x040fe20000000000 */
[----:B------:R-:W-:Y:S01]  /*14a80*/  ISETP.GE.AND P1, PT, R20, UR4, PT ;  /* 0x0000000414007c0c */ /* 0x000fe2000bf26270 */
[C---:B------:R-:W-:Y:S01]  /*14a90*/  VIADD R13, R197.reuse, 0x8 ;  /* 0x00000008c50d7836 */ /* 0x040fe20000000000 */
[----:B------:R-:W-:Y:S01]  /*14aa0*/  ISETP.GE.AND P0, PT, R14, UR4, PT ;  /* 0x000000040e007c0c */ /* 0x000fe2000bf06270 */
[----:B------:R-:W-:-:S02]  /*14ab0*/  VIADD R28, R197, 0x10 ;  /* 0x00000010c51c7836 */ /* 0x000fc40000000000 */
[C---:B------:R-:W-:Y:S01]  /*14ac0*/  VIADD R21, R197.reuse, 0x30 ;  /* 0x00000030c5157836 */ /* 0x040fe20000000000 */
[----:B------:R-:W-:Y:S01]  /*14ad0*/  SHF.R.S32.HI R13, RZ, 0x1f, R13 ;  /* 0x0000001fff0d7819 */ /* 0x000fe2000001140d */
[C---:B-1----:R-:W-:Y:S01]  /*14ae0*/  VIADD R15, R197.reuse, 0x18 ;  /* 0x00000018c50f7836 */ /* 0x042fe20000000000 */
[C---:B---3--:R-:W-:Y:S01]  /*14af0*/  @!P4 LEA R8, P3, R197.reuse, R0, 0x2 ;  /* 0x00000000c508c211 */ /* 0x048fe200078610ff */
[C---:B------:R-:W-:Y:S01]  /*14b00*/  VIADD R25, R197.reuse, 0x28 ;  /* 0x00000028c5197836 */ /* 0x040fe20000000000 */
[----:B------:R-:W-:Y:S02]  /*14b10*/  SHF.R.S32.HI R28, RZ, 0x1f, R28 ;  /* 0x0000001fff1c7819 */ /* 0x000fe4000001141c */
[----:B0-----:R-:W-:Y:S02]  /*14b20*/  @!P4 LEA.HI.X R9, R197, R4, R10, 0x2, P3 ;  /* 0x00000004c509c211 */ /* 0x001fe400018f140a */
[----:B------:R-:W-:Y:S02]  /*14b30*/  ISETP.GE.AND P3, PT, R24, UR4, PT ;  /* 0x0000000418007c0c */ /* 0x000fe4000bf66270 */
[----:B------:R-:W-:Y:S01]  /*14b40*/  @!P1 LEA R10, P5, R20, R0, 0x2 ;  /* 0x00000000140a9211 */ /* 0x000fe200078a10ff */
[----:B------:R0:W-:Y:S01]  /*14b50*/  @!P4 ST.E.64 desc[UR40][R8.64], R26 ;  /* 0x0000001a0800c985 */ /* 0x0001e2000c101b28 */
[----:B------:R-:W-:-:S02]  /*14b60*/  SHF.R.S32.HI R15, RZ, 0x1f, R15 ;  /* 0x0000001fff0f7819 */ /* 0x000fc4000001140f */
[----:B------:R-:W-:Y:S01]  /*14b70*/  @!P1 LEA.HI.X R11, R20, R4, R28, 0x2, P5 ;  /* 0x00000004140b9211 */ /* 0x000fe200028f141c */
[----:B------:R-:W-:Y:S01]  /*14b80*/  VIADD R28, R197, 0x20 ;  /* 0x00000020c51c7836 */ /* 0x000fe20000000000 */
[----:B------:R-:W-:Y:S01]  /*14b90*/  ISETP.GE.AND P5, PT, R21, UR4, PT ;  /* 0x0000000415007c0c */ /* 0x000fe2000bfa6270 */
[----:B------:R-:W-:Y:S01]  /*14ba0*/  VIADD R20, R197, 0x40 ;  /* 0x00000040c5147836 */ /* 0x000fe20000000000 */
[----:B------:R-:W-:Y:S02]  /*14bb0*/  ISETP.GE.AND P4, PT, R25, UR4, PT ;  /* 0x0000000419007c0c */ /* 0x000fe4000bf86270 */
[----:B------:R-:W-:Y:S02]  /*14bc0*/  SHF.R.S32.HI R28, RZ, 0x1f, R28 ;  /* 0x0000001fff1c7819 */ /* 0x000fe4000001141c */
[----:B0-----:R-:W-:-:S04]  /*14bd0*/  @!P2 LEA R8, P6, R12, R0, 0x2 ;  /* 0x000000000c08a211 */ /* 0x001fc800078c10ff */
[----:B------:R-:W-:Y:S02]  /*14be0*/  @!P2 LEA.HI.X R9, R12, R4, R13, 0x2, P6 ;  /* 0x000000040c09a211 */ /* 0x000fe400030f140d */
[----:B------:R-:W-:-:S03]  /*14bf0*/  @!P0 LEA R12, P6, R14, R0, 0x2 ;  /* 0x000000000e0c8211 */ /* 0x000fc600078c10ff */
[----:B------:R0:W-:Y:S01]  /*14c00*/  @!P2 ST.E.64 desc[UR40][R8.64], R30 ;  /* 0x0000001e0800a985 */ /* 0x0001e2000c101b28 */
[----:B------:R-:W-:Y:S01]  /*14c10*/  @!P0 LEA.HI.X R13, R14, R4, R15, 0x2, P6 ;  /* 0x000000040e0d8211 */ /* 0x000fe200030f140f */
[C---:B------:R-:W-:Y:S01]  /*14c20*/  VIADD R15, R197.reuse, 0x38 ;  /* 0x00000038c50f7836 */ /* 0x040fe20000000000 */
[----:B------:R-:W-:Y:S01]  /*14c30*/  IADD3 R14, R197, 0x48, RZ ;  /* 0x00000048c50e7810 */ /* 0x000fe20007ffe0ff */
[----:B------:R1:W-:Y:S04]  /*14c40*/  @!P1 ST.E.64 desc[UR40][R10.64], R34 ;  /* 0x000000220a009985 */ /* 0x0003e8000c101b28 */
[----:B------:R2:W-:Y:S01]  /*14c50*/  @!P0 ST.E.64 desc[UR40][R12.64], R38 ;  /* 0x000000260c008985 */ /* 0x0005e2000c101b28 */
[----:B------:R-:W-:Y:S02]  /*14c60*/  ISETP.GE.AND P0, PT, R15, UR4, PT ;  /* 0x000000040f007c0c */ /* 0x000fe4000bf06270 */
[----:B0-----:R-:W-:-:S04]  /*14c70*/  @!P3 LEA R8, P1, R24, R0, 0x2 ;  /* 0x000000001808b211 */ /* 0x001fc800078210ff */
[----:B------:R-:W-:Y:S01]  /*14c80*/  @!P3 LEA.HI.X R9, R24, R4, R28, 0x2, P1 ;  /* 0x000000041809b211 */ /* 0x000fe200008f141c */
[----:B------:R-:W-:Y:S01]  /*14c90*/  VIADD R24, R197, 0x30 ;  /* 0x00000030c5187836 */ /* 0x000fe20000000000 */
[-C--:B-1----:R-:W-:Y:S01]  /*14ca0*/  @!P4 LEA R10, P2, R25, R0.reuse, 0x2 ;  /* 0x00000000190ac211 */ /* 0x082fe200078410ff */
[----:B------:R-:W-:Y:S01]  /*14cb0*/  VIADD R28, R197, 0x28 ;  /* 0x00000028c51c7836 */ /* 0x000fe20000000000 */
[C---:B--2---:R-:W-:Y:S01]  /*14cc0*/  @!P5 LEA R12, P6, R21.reuse, R0, 0x2 ;  /* 0x00000000150cd211 */ /* 0x044fe200078c10ff */
[----:B------:R0:W-:Y:S01]  /*14cd0*/  @!P3 ST.E.64 desc[UR40][R8.64], R42 ;  /* 0x0000002a0800b985 */ /* 0x0001e2000c101b28 */
[----:B------:R-:W-:Y:S02]  /*14ce0*/  SHF.R.S32.HI R24, RZ, 0x1f, R24 ;  /* 0x0000001fff187819 */ /* 0x000fe40000011418 */
[----:B------:R-:W-:Y:S02]  /*14cf0*/  SHF.R.S32.HI R28, RZ, 0x1f, R28 ;  /* 0x0000001fff1c7819 */ /* 0x000fe4000001141c */
[----:B------:R-:W-:Y:S01]  /*14d00*/  @!P5 LEA.HI.X R13, R21, R4, R24, 0x2, P6 ;  /* 0x00000004150dd211 */ /* 0x000fe200030f1418 */
[----:B------:R-:W-:Y:S01]  /*14d10*/  VIADD R21, R197, 0x38 ;  /* 0x00000038c5157836 */ /* 0x000fe20000000000 */
[----:B------:R-:W-:-:S02]  /*14d20*/  ISETP.GE.AND P1, PT, R20, UR4, PT ;  /* 0x0000000414007c0c */ /* 0x000fc4000bf26270 */
[----:B------:R-:W-:Y:S02]  /*14d30*/  @!P4 LEA.HI.X R11, R25, R4, R28, 0x2, P2 ;  /* 0x00000004190bc211 */ /* 0x000fe400010f141c */
[----:B------:R-:W-:Y:S02]  /*14d40*/  ISETP.GE.AND P2, PT, R14, UR4, PT ;  /* 0x000000040e007c0c */ /* 0x000fe4000bf46270 */
[----:B------:R-:W-:Y:S01]  /*14d50*/  SHF.R.S32.HI R21, RZ, 0x1f, R21 ;  /* 0x0000001fff157819 */ /* 0x000fe20000011415 */
[----:B------:R1:W-:Y:S01]  /*14d60*/  @!P4 ST.E.64 desc[UR40][R10.64], R46 ;  /* 0x0000002e0a00c985 */ /* 0x0003e2000c101b28 */
[C---:B0-----:R-:W-:Y:S02]  /*14d70*/  @!P0 LEA R8, P6, R15.reuse, R0, 0x2 ;  /* 0x000000000f088211 */ /* 0x041fe400078c10ff */
[----:B------:R-:W-:Y:S01]  /*14d80*/  ISETP.GE.AND P3, PT, R222, UR4, PT ;  /* 0x00000004de007c0c */ /* 0x000fe2000bf66270 */
[----:B------:R0:W-:Y:S01]  /*14d90*/  @!P5 ST.E.64 desc[UR40][R12.64], R50 ;  /* 0x000000320c00d985 */ /* 0x0001e2000c101b28 */
[----:B------:R-:W-:Y:S01]  /*14da0*/  @!P0 LEA.HI.X R9, R15, R4, R21, 0x2, P6 ;  /* 0x000000040f098211 */ /* 0x000fe200030f1415 */
[----:B------:R-:W-:Y:S01]  /*14db0*/  VIADD R21, R197, 0x40 ;  /* 0x00000040c5157836 */ /* 0x000fe20000000000 */
[----:B------:R-:W-:Y:S01]  /*14dc0*/  ISETP.GE.AND P4, PT, R219, UR4, PT ;  /* 0x00000004db007c0c */ /* 0x000fe2000bf86270 */
[----:B------:R-:W-:-:S02]  /*14dd0*/  VIADD R15, R197, 0x48 ;  /* 0x00000048c50f7836 */ /* 0x000fc40000000000 */
[----:B------:R2:W-:Y:S01]  /*14de0*/  @!P0 ST.E.64 desc[UR40][R8.64], R54 ;  /* 0x0000003608008985 */ /* 0x0005e2000c101b28 */
[----:B------:R-:W-:Y:S02]  /*14df0*/  SHF.R.S32.HI R21, RZ, 0x1f, R21 ;  /* 0x0000001fff157819 */ /* 0x000fe40000011415 */
[----:B------:R-:W-:Y:S02]  /*14e00*/  SHF.R.S32.HI R15, RZ, 0x1f, R15 ;  /* 0x0000001fff0f7819 */ /* 0x000fe4000001140f */
[-C--:B-1----:R-:W-:Y:S02]  /*14e10*/  @!P1 LEA R10, P5, R20, R0.reuse, 0x2 ;  /* 0x00000000140a9211 */ /* 0x082fe400078a10ff */
[----:B------:R-:W-:Y:S02]  /*14e20*/  ISETP.GE.AND P0, PT, R208, UR4, PT ;  /* 0x00000004d0007c0c */ /* 0x000fe4000bf06270 */
[----:B0-----:R-:W-:Y:S02]  /*14e30*/  @!P2 LEA R12, P6, R14, R0, 0x2 ;  /* 0x000000000e0ca211 */ /* 0x001fe400078c10ff */
[----:B------:R-:W-:-:S02]  /*14e40*/  @!P1 LEA.HI.X R11, R20, R4, R21, 0x2, P5 ;  /* 0x00000004140b9211 */ /* 0x000fc400028f1415 */
[----:B------:R-:W-:Y:S02]  /*14e50*/  ISETP.GE.AND P5, PT, R213, UR4, PT ;  /* 0x00000004d5007c0c */ /* 0x000fe4000bfa6270 */
[----:B------:R-:W-:Y:S01]  /*14e60*/  @!P2 LEA.HI.X R13, R14, R4, R15, 0x2, P6 ;  /* 0x000000040e0da211 */ /* 0x000fe200030f140f */
[----:B------:R0:W-:Y:S01]  /*14e70*/  @!P1 ST.E.64 desc[UR40][R10.64], R58 ;  /* 0x0000003a0a009985 */ /* 0x0001e2000c101b28 */
[----:B--2---:R-:W-:Y:S02]  /*14e80*/  @!P3 LEA R8, P6, R222, R0, 0x2 ;  /* 0x00000000de08b211 */ /* 0x004fe400078c10ff */
[----:B------:R-:W-:Y:S01]  /*14e90*/  ISETP.GE.AND P1, PT, R200, UR4, PT ;  /* 0x00000004c8007c0c */ /* 0x000fe2000bf26270 */
[----:B------:R1:W-:Y:S01]  /*14ea0*/  @!P2 ST.E.64 desc[UR40][R12.64], R62 ;  /* 0x0000003e0c00a985 */ /* 0x0003e2000c101b28 */
[----:B------:R-:W-:-:S05]  /*14eb0*/  @!P3 LEA.HI.X R9, R222, R4, R223, 0x2, P6 ;  /* 0x00000004de09b211 */ /* 0x000fca00030f14df */
[----:B------:R2:W-:Y:S01]  /*14ec0*/  @!P3 ST.E.64 desc[UR40][R8.64], R66 ;  /* 0x000000420800b985 */ /* 0x0005e2000c101b28 */
[----:B0-----:R-:W-:-:S04]  /*14ed0*/  @!P4 LEA R10, P2, R219, R0, 0x2 ;  /* 0x00000000db0ac211 */ /* 0x001fc800078410ff */
[----:B------:R-:W-:Y:S02]  /*14ee0*/  @!P4 LEA.HI.X R11, R219, R4, R220, 0x2, P2 ;  /* 0x00000004db0bc211 */ /* 0x000fe400010f14dc */
[----:B------:R-:W-:Y:S02]  /*14ef0*/  ISETP.GE.AND P2, PT, R185, UR4, PT ;  /* 0x00000004b9007c0c */ /* 0x000fe4000bf46270 */
[CC--:B-1----:R-:W-:Y:S01]  /*14f00*/  @!P5 LEA R12, P6, R213.reuse, R0.reuse, 0x2 ;  /* 0x00000000d50cd211 */ /* 0x0c2fe200078c10ff */
[----:B------:R0:W-:Y:S01]  /*14f10*/  @!P4 ST.E.64 desc[UR40][R10.64], R70 ;  /* 0x000000460a00c985 */ /* 0x0001e2000c101b28 */
[C---:B--2---:R-:W-:Y:S02]  /*14f20*/  @!P0 LEA R8, P4, R208.reuse, R0, 0x2 ;  /* 0x00000000d0088211 */ /* 0x044fe400078810ff */
[-C--:B------:R-:W-:Y:S02]  /*14f30*/  @!P5 LEA.HI.X R13, R213, R4.reuse, R218, 0x2, P6 ;  /* 0x00000004d50dd211 */ /* 0x080fe400030f14da */
[----:B------:R-:W-:-:S02]  /*14f40*/  @!P0 LEA.HI.X R9, R208, R4, R209, 0x2, P4 ;  /* 0x00000004d0098211 */ /* 0x000fc400020f14d1 */
[----:B------:R-:W-:Y:S01]  /*14f50*/  ISETP.GE.AND P4, PT, R180, UR4, PT ;  /* 0x00000004b4007c0c */ /* 0x000fe2000bf86270 */
[----:B------:R1:W-:Y:S01]  /*14f60*/  @!P5 ST.E.64 desc[UR40][R12.64], R74 ;  /* 0x0000004a0c00d985 */ /* 0x0003e2000c101b28 */
[----:B------:R-:W-:-:S03]  /*14f70*/  ISETP.GE.AND P5, PT, R182, UR4, PT ;  /* 0x00000004b6007c0c */ /* 0x000fc6000bfa6270 */
        /* <DEDUP_REMOVED lines=71> */
.L_x_4816:
[----:B---3--:R-:W3:Y:S01]  /*153f0*/  LDL.LU R4, [R1+0x44] ;  /* 0x0000440001047983 */ /* 0x008ee20000300800 */
[----:B------:R-:W-:Y:S01]  /*15400*/  ULDC.64 UR6, c[0x0][0xc08] ;  /* 0x0003020000067ab9 */ /* 0x000fe20000000a00 */
[----:B------:R-:W-:Y:S02]  /*15410*/  ULDC.64 UR4, c[0x0][0xc00] ;  /* 0x0003000000047ab9 */ /* 0x000fe40000000a00 */
[----:B------:R-:W4:Y:S04]  /*15420*/  LDL.LU R0, [R1+0x48] ;  /* 0x0000480001007983 */ /* 0x000f280000300800 */
[----:B------:R-:W2:Y:S01]  /*15430*/  LDL R13, [R1+0x3c] ;  /* 0x00003c00010d7983 */ /* 0x000ea20000100800 */
[----:B------:R-:W-:Y:S01]  /*15440*/  ISETP.NE.U32.AND P1, PT, RZ, UR6, PT ;  /* 0x00000006ff007c0c */ /* 0x000fe2000bf25070 */
[----:B------:R-:W-:Y:S01]  /*15450*/  IMAD.MOV.U32 R3, RZ, RZ, RZ ;  /* 0x000000ffff037224 */ /* 0x000fe200078e00ff */
[----:B------:R-:W-:-:S02]  /*15460*/  ISETP.NE.U32.AND P0, PT, RZ, UR4, PT ;  /* 0x00000004ff007c0c */ /* 0x000fc4000bf05070 */
[----:B------:R-:W-:Y:S02]  /*15470*/  ISETP.NE.AND.EX P1, PT, RZ, UR7, PT, P1 ;  /* 0x00000007ff007c0c */ /* 0x000fe4000bf25310 */
[----:B------:R-:W-:Y:S01]  /*15480*/  ISETP.NE.AND.EX P0, PT, RZ, UR5, PT, P0 ;  /* 0x00000005ff007c0c */ /* 0x000fe2000bf05300 */
[----:B0-----:R-:W0:Y:S01]  /*15490*/  S2R R12, SR_TID.X ;  /* 0x00000000000c7919 */ /* 0x001e220000002100 */
[----:B---3--:R-:W-:-:S04]  /*154a0*/  IADD3 R8, P2, R4, UR4, RZ ;  /* 0x0000000404087c10 */ /* 0x008fc8000ff5e0ff */
[----:B----4-:R-:W-:-:S05]  /*154b0*/  IADD3.X R9, R0, UR5, RZ, P2, !PT ;  /* 0x0000000500097c10 */ /* 0x010fca00097fe4ff */
[----:B------:R-:W-:Y:S01]  /*154c0*/  @P1 IADD3 R10, P2, R4, UR6, RZ ;  /* 0x00000006040a1c10 */ /* 0x000fe2000ff5e0ff */
[----:B------:R-:W-:Y:S01]  /*154d0*/  ULDC UR4, c[0x0][0xa88] ;  /* 0x0002a20000047ab9 */ /* 0x000fe20000000800 */
[----:B------:R3:W5:Y:S02]  /*154e0*/  @P0 LDG.E R3, desc[UR40][R8.64] ;  /* 0x0000002808030981 */ /* 0x000764000c1e1900 */
[----:B------:R-:W-:Y:S01]  /*154f0*/  @P1 IADD3.X R11, R0, UR7, RZ, P2, !PT ;  /* 0x00000007000b1c10 */ /* 0x000fe200097fe4ff */
[----:B------:R-:W-:-:S06]  /*15500*/  IMAD.U32 R0, RZ, RZ, UR4 ;  /* 0x00000004ff007e24 */ /* 0x000fcc000f8e00ff */
[----:B------:R3:W5:Y:S01]  /*15510*/  @P1 LDG.E R0, desc[UR40][R10.64] ;  /* 0x000000280a001981 */ /* 0x000762000c1e1900 */
[----:B--2---:R-:W-:Y:S01]  /*15520*/  ISETP.NE.AND P2, PT, R13, RZ, PT ;  /* 0x000000ff0d00720c */ /* 0x004fe20003f45270 */
[----:B0-----:R-:W-:-:S05]  /*15530*/  VIADD R4, R12, 0xffffff80 ;  /* 0xffffff800c047836 */ /* 0x001fca0000000000 */
[----:B------:R-:W-:-:S07]  /*15540*/  ISETP.GT.AND P3, PT, R4, 0x3f, PT ;  /* 0x0000003f0400780c */ /* 0x000fce0003f64270 */
[----:B------:R-:W0:Y:S02]  /*15550*/  @!P2 LDC R13, c[0x0][0xad4] ;  /* 0x0002b500ff0dab82 */ /* 0x000e240000000800 */
[----:B0-----:R3:W-:Y:S01]  /*15560*/  @!P2 STL [R1+0x3c], R13 ;  /* 0x00003c0d0100a387 */ /* 0x0017e20000100800 */
[----:B------:R-:W-:Y:S01]  /*15570*/  ISETP.GT.AND P2, PT, R13, 0x1, PT ;  /* 0x000000010d00780c */ /* 0x000fe20003f44270 */
[----:B------:R-:W-:-:S12]  /*15580*/  @P1 BRA `(.L_x_4825) ;  /* 0x0000000000101947 */ /* 0x000fd80003800000 */
[----:B------:R-:W-:Y:S05]  /*15590*/  @!P0 BRA `(.L_x_4825) ;  /* 0x00000000000c8947 */ /* 0x000fea0003800000 */
[----:B---3--:R-:W2:Y:S04]  /*155a0*/  LDG.E R11, desc[UR40][R8.64] ;  /* 0x00000028080b7981 */ /* 0x008ea8000c1e1900 */
[----:B-----5:R-:W2:Y:S02]  /*155b0*/  LDG.E R0, desc[UR40][R8.64+0x4] ;  /* 0x0000042808007981 */ /* 0x020ea4000c1e1900 */
[----:B--2---:R-:W-:-:S07]  /*155c0*/  IMAD.IADD R0, R0, 0x1, -R11 ;  /* 0x0000000100007824 */ /* 0x004fce00078e0a0b */
.L_x_4825:
[----:B---3--:R-:W2:Y:S04]  /*155d0*/  LDL.LU R8, [R1+0x40] ;  /* 0x0000400001087983 */ /* 0x008ea80000300800 */
[----:B------:R-:W3:Y:S01]  /*155e0*/  LDL.LU R4, [R1+0x54] ;  /* 0x0000540001047983 */ /* 0x000ee20000300800 */
[----:B------:R-:W-:Y:S01]  /*155f0*/  BSSY B1, `(.L_x_4826) ;  /* 0x0000036000017945 */ /* 0x000fe20003800000 */
[----:B-----5:R-:W-:Y:S02]  /*15600*/  SHF.R.S32.HI R28, RZ, 0x1f, R3 ;  /* 0x0000001fff1c7819 */ /* 0x020fe40000011403 */
[----:B--2---:R-:W-:Y:S02]  /*15610*/  SEL R33, R8, RZ, !P0 ;  /* 0x000000ff08217207 */ /* 0x004fe40004000000 */
[----:B---3--:R-:W-:Y:S01]  /*15620*/  SEL R30, R4, RZ, !P0 ;  /* 0x000000ff041e7207 */ /* 0x008fe20004000000 */
        /* <DEDUP_REMOVED lines=29> */
[----:B------:R-:W-:Y:S01]  /*15800*/  IMAD.IADD R29, R21, 0x1, R29 ;  /* 0x00000001151d7824 */ /* 0x000fe200078e021d */
[----:B------:R-:W-:Y:S01]  /*15810*/  IADD3 R4, -R27, RZ, RZ ;  /* 0x000000ff1b047210 */ /* 0x000fe20007ffe1ff */
        /* <DEDUP_REMOVED lines=19> */
.L_x_4827:
[----:B------:R-:W-:Y:S05]  /*15950*/  BSYNC B1 ;  /* 0x0000000000017941 */ /* 0x000fea0003800000 */
.L_x_4826:
[----:B------:R-:W-:Y:S05]  /*15960*/  @P2 BRA `(.L_x_4822) ;  /* 0x0000000800ac2947 */ /* 0x000fea0003800000 */
[----:B------:R-:W2:Y:S01]  /*15970*/  S2R R10, SR_TID.X ;  /* 0x00000000000a7919 */ /* 0x000ea20000002100 */
[----:B0-----:R-:W0:Y:S01]  /*15980*/  LDC R15, c[0x0][0xbe8] ;  /* 0x0002fa00ff0f7b82 */ /* 0x001e220000000800 */
[----:B------:R-:W-:Y:S01]  /*15990*/  ULDC.64 UR4, c[0x0][0xaa0] ;  /* 0x0002a80000047ab9 */ /* 0x000fe20000000a00 */
[----:B------:R-:W-:Y:S01]  /*159a0*/  VIADD R42, R194, 0x40 ;  /* 0x00000040c22a7836 */ /* 0x000fe20000000000 */
[----:B------:R-:W-:Y:S01]  /*159b0*/  BSSY B1, `(.L_x_4828) ;  /* 0x0000082000017945 */ /* 0x000fe20003800000 */
[----:B------:R-:W-:Y:S02]  /*159c0*/  IMAD R4, R28, UR4, RZ ;  /* 0x000000041c047c24 */ /* 0x000fe4000f8e02ff */
[----:B------:R-:W-:-:S04]  /*159d0*/  IMAD.WIDE.U32 R8, R3, UR4, RZ ;  /* 0x0000000403087c25 */ /* 0x000fc8000f8e00ff */
[----:B------:R-:W-:Y:S01]  /*159e0*/  IMAD R11, R3, UR5, R4 ;  /* 0x00000005030b7c24 */ /* 0x000fe2000f8e0204 */
[----:B------:R-:W-:Y:S01]  /*159f0*/  ULDC.64 UR4, c[0x0][0xae8] ;  /* 0x0002ba0000047ab9 */ /* 0x000fe20000000a00 */
[----:B------:R-:W3:Y:S01]  /*15a00*/  LDC R3, c[0x0][0xac8] ;  /* 0x0002b200ff037b82 */ /* 0x000ee20000000800 */
[C---:B------:R-:W-:Y:S02]  /*15a10*/  VIADD R40, R194.reuse, 0x80 ;  /* 0x00000080c2287836 */ /* 0x040fe40000000000 */
[----:B------:R-:W-:Y:S02]  /*15a20*/  IMAD.IADD R9, R9, 0x1, R11 ;  /* 0x0000000109097824 */ /* 0x000fe400078e020b */
[----:B------:R-:W-:Y:S02]  /*15a30*/  VIADD R38, R194, 0xc0 ;  /* 0x000000c0c2267836 */ /* 0x000fe40000000000 */
[----:B------:R-:W-:-:S04]  /*15a40*/  IMAD.WIDE.U32 R8, R185, UR4, R8 ;  /* 0x00000004b9087c25 */ /* 0x000fc8000f8e0008 */
[----:B------:R-:W-:Y:S01]  /*15a50*/  IMAD R9, R185, UR5, R9 ;  /* 0x00000005b9097c24 */ /* 0x000fe2000f8e0209 */
[----:B0-----:R-:W-:Y:S01]  /*15a60*/  ISETP.NE.AND P0, PT, R15, 0x1, PT ;  /* 0x000000010f00780c */ /* 0x001fe20003f05270 */
[----:B------:R-:W-:Y:S01]  /*15a70*/  ULDC.64 UR4, c[0x0][0xaf0] ;  /* 0x0002bc0000047ab9 */ /* 0x000fe20000000a00 */
[----:B------:R-:W-:Y:S02]  /*15a80*/  VIADD R36, R194, 0x100 ;  /* 0x00000100c2247836 */ /* 0x000fe40000000000 */
[----:B------:R-:W-:Y:S02]  /*15a90*/  IMAD R4, R30, UR4, RZ ;  /* 0x000000041e047c24 */ /* 0x000fe4000f8e02ff */
[----:B------:R-:W-:-:S04]  /*15aa0*/  IMAD.WIDE.U32 R8, R33, UR4, R8 ;  /* 0x0000000421087c25 */ /* 0x000fc8000f8e0008 */
[----:B--2---:R-:W-:Y:S01]  /*15ab0*/  VIADD R10, R10, 0xffffff80 ;  /* 0xffffff800a0a7836 */ /* 0x004fe20000000000 */
[-C--:B---3--:R-:W-:Y:S02]  /*15ac0*/  ISETP.GE.AND P1, PT, R42, R3.reuse, PT ;  /* 0x000000032a00720c */ /* 0x088fe40003f26270 */
[----:B-1----:R-:W0:Y:S01]  /*15ad0*/  @P0 LDC R21, c[0x0][0xbec] ;  /* 0x0002fb00ff150b82 */ /* 0x002e220000000800 */
        /* <DEDUP_REMOVED lines=8> */
[-C--:B------:R-:W-:Y:S01]  /*15b60*/  ISETP.GE.AND P1, PT, R40, R3.reuse, PT ;  /* 0x000000032800720c */ /* 0x080fe20003f26270 */
[C---:B------:R-:W-:Y:S01]  /*15b70*/  VIADD R29, R194.reuse, 0x1c0 ;  /* 0x000001c0c21d7836 */ /* 0x040fe20000000000 */
[----:B------:R-:W-:Y:S01]  /*15b80*/  LOP3.LUT R11, R13, 0xfffffff8, RZ, 0xc0, !PT ;  /* 0xfffffff80d0b7812 */ /* 0x000fe200078ec0ff */
[----:B------:R-:W-:Y:S01]  /*15b90*/  VIADD R32, R194, 0x180 ;  /* 0x00000180c2207836 */ /* 0x000fe20000000000 */
[----:B------:R-:W-:Y:S01]  /*15ba0*/  SHF.R.S32.HI R26, RZ, 0x3, R13 ;  /* 0x00000003ff1a7819 */ /* 0x000fe2000001140d */
[----:B------:R-:W-:Y:S01]  /*15bb0*/  IMAD R13, R33, UR5, R4 ;  /* 0x00000005210d7c24 */ /* 0x000fe2000f8e0204 */
[----:B------:R-:W-:Y:S01]  /*15bc0*/  SEL R12, RZ, 0x1, P2 ;  /* 0x00000001ff0c7807 */ /* 0x000fe20001000000 */
[----:B------:R-:W-:Y:S01]  /*15bd0*/  IMAD.IADD R11, R10, 0x1, -R11 ;  /* 0x000000010a0b7824 */ /* 0x000fe200078e0a0b */
[----:B------:R-:W-:Y:S01]  /*15be0*/  ULDC.64 UR4, c[0x0][0xae0] ;  /* 0x0002b80000047ab9 */ /* 0x000fe20000000a00 */
[----:B------:R-:W-:Y:S01]  /*15bf0*/  IMAD.IADD R9, R9, 0x1, R13 ;  /* 0x0000000109097824 */ /* 0x000fe200078e020d */
[----:B------:R-:W-:Y:S01]  /*15c00*/  ISETP.GE.AND P2, PT, R27, R3, PT ;  /* 0x000000031b00720c */ /* 0x000fe20003f46270 */
[----:B------:R-:W-:Y:S01]  /*15c10*/  IMAD R10, R11, 0x20, R26 ;  /* 0x000000200b0a7824 */ /* 0x000fe200078e021a */
[----:B------:R-:W-:Y:S01]  /*15c20*/  SHF.R.S32.HI R29, RZ, 0x1f, R29 ;  /* 0x0000001fff1d7819 */ /* 0x000fe2000001141d */
[----:B------:R-:W-:Y:S01]  /*15c30*/  IMAD.SHL.U32 R13, R14, 0x2, RZ ;  /* 0x000000020e0d7824 */ /* 0x000fe200078e00ff */
[----:B------:R-:W-:Y:S01]  /*15c40*/  SHF.R.S32.HI R32, RZ, 0x1f, R32 ;  /* 0x0000001fff207819 */ /* 0x000fe20000011420 */
[----:B------:R-:W-:-:S02]  /*15c50*/  IMAD.IADD R10, R199, 0x1, R10 ;  /* 0x00000001c70a7824 */ /* 0x000fc400078e020a */
[----:B------:R-:W-:Y:S01]  /*15c60*/  IMAD.IADD R26, R26, 0x1, R199 ;  /* 0x000000011a1a7824 */ /* 0x000fe200078e02c7 */
[----:B------:R-:W-:Y:S01]  /*15c70*/  LOP3.LUT R12, R13, 0x2, R12, 0xe2, !PT ;  /* 0x000000020d0c7812 */ /* 0x000fe200078ee20c */
[----:B0-----:R-:W-:Y:S01]  /*15c80*/  @P0 IMAD.HI.U32 R4, R10, R21, RZ ;  /* 0x000000150a040227 */ /* 0x001fe200078e00ff */
[----:B------:R-:W-:-:S03]  /*15c90*/  MOV R11, R10 ;  /* 0x0000000a000b7202 */ /* 0x000fc60000000f00 */
[----:B------:R-:W-:Y:S01]  /*15ca0*/  VIADD R35, R194, 0x140 ;  /* 0x00000140c2237836 */ /* 0x000fe20000000000 */
[----:B-1----:R-:W-:Y:S01]  /*15cb0*/  @P0 SHF.R.U32.HI R11, RZ, R25, R4 ;  /* 0x00000019ff0b0219 */ /* 0x002fe20000011604 */
[----:B------:R-:W-:Y:S01]  /*15cc0*/  IMAD R25, R0, R15, RZ ;  /* 0x0000000f00197224 */ /* 0x000fe200078e02ff */
[----:B------:R-:W-:Y:S01]  /*15cd0*/  SEL R4, RZ, 0xffffffff, P1 ;  /* 0xffffffffff047807 */ /* 0x000fe20000800000 */
[----:B------:R-:W-:Y:S01]  /*15ce0*/  VIADD R37, R194, 0x100 ;  /* 0x00000100c2257836 */ /* 0x000fe20000000000 */
[----:B------:R-:W-:Y:S01]  /*15cf0*/  ISETP.GE.AND P0, PT, R38, R3, PT ;  /* 0x000000032600720c */ /* 0x000fe20003f06270 */
[--C-:B------:R-:W-:Y:S01]  /*15d00*/  IMAD.MOV R13, RZ, RZ, -R11.reuse ;  /* 0x000000ffff0d7224 */ /* 0x100fe200078e0a0b */
[----:B------:R-:W-:Y:S01]  /*15d10*/  SHF.R.S32.HI R0, RZ, 0x1f, R11 ;  /* 0x0000001fff007819 */ /* 0x000fe2000001140b */
        /* <DEDUP_REMOVED lines=8> */
[----:B------:R-:W-:Y:S01]  /*15da0*/  IMAD.WIDE.U32 R8, R11, UR4, R8 ;  /* 0x000000040b087c25 */ /* 0x000fe2000f8e0008 */
[----:B------:R-:W-:-:S02]  /*15db0*/  ISETP.GE.AND P0, PT, R34, R3, PT ;  /* 0x000000032200720c */ /* 0x000fc40003f06270 */
[----:B------:R-:W-:Y:S01]  /*15dc0*/  LOP3.LUT R12, R15, 0x8, R12, 0xe2, !PT ;  /* 0x000000080f0c7812 */ /* 0x000fe200078ee20c */
[----:B------:R-:W-:Y:S01]  /*15dd0*/  IMAD R11, R11, UR5, R0 ;  /* 0x000000050b0b7c24 */ /* 0x000fe2000f8e0200 */
[----:B------:R-:W-:Y:S01]  /*15de0*/  SHF.R.S32.HI R0, RZ, 0x1f, R13 ;  /* 0x0000001fff007819 */ /* 0x000fe2000001140d */
[----:B------:R-:W-:Y:S01]  /*15df0*/  ULDC.64 UR4, c[0x0][0xad8] ;  /* 0x0002b60000047ab9 */ /* 0x000fe20000000a00 */
[----:B------:R-:W-:Y:S01]  /*15e00*/  VIADD R39, R194, 0xc0 ;  /* 0x000000c0c2277836 */ /* 0x000fe20000000000 */
[----:B------:R-:W-:Y:S01]  /*15e10*/  SHF.R.S32.HI R35, RZ, 0x1f, R35 ;  /* 0x0000001fff237819 */ /* 0x000fe20000011423 */
[----:B------:R-:W-:Y:S01]  /*15e20*/  IMAD.IADD R9, R9, 0x1, R11 ;  /* 0x0000000109097824 */ /* 0x000fe200078e020b */
[----:B------:R-:W-:Y:S01]  /*15e30*/  SHF.R.S32.HI R37, RZ, 0x1f, R37 ;  /* 0x0000001fff257819 */ /* 0x000fe20000011425 */
[----:B------:R-:W-:Y:S01]  /*15e40*/  IMAD.SHL.U32 R11, R4, 0x10, RZ ;  /* 0x00000010040b7824 */ /* 0x000fe200078e00ff */
[----:B------:R-:W-:Y:S01]  /*15e50*/  SEL R4, RZ, 0xffffffff, P0 ;  /* 0xffffffffff047807 */ /* 0x000fe20000000000 */
[----:B------:R-:W-:Y:S01]  /*15e60*/  IMAD R0, R0, UR4, RZ ;  /* 0x0000000400007c24 */ /* 0x000fe2000f8e02ff */
[----:B------:R-:W-:Y:S01]  /*15e70*/  ISETP.GE.AND P0, PT, R31, R3, PT ;  /* 0x000000031f00720c */ /* 0x000fe20003f06270 */
[----:B------:R-:W-:Y:S01]  /*15e80*/  IMAD.WIDE.U32 R8, R13, UR4, R8 ;  /* 0x000000040d087c25 */ /* 0x000fe2000f8e0008 */
[----:B------:R-:W-:-:S02]  /*15e90*/  LOP3.LUT R12, R11, 0x10, R12, 0xe2, !PT ;  /* 0x000000100b0c7812 */ /* 0x000fc400078ee20c */
[----:B------:R-:W-:Y:S01]  /*15ea0*/  SHF.L.U32 R15, R4, 0x5, RZ ;  /* 0x00000005040f7819 */ /* 0x000fe200000006ff */
[----:B------:R-:W-:Y:S01]  /*15eb0*/  IMAD R11, R13, UR5, R0 ;  /* 0x000000050d0b7c24 */ /* 0x000fe2000f8e0200 */
[----:B------:R-:W-:Y:S01]  /*15ec0*/  SEL R13, RZ, 0x40, P0 ;  /* 0x00000040ff0d7807 */ /* 0x000fe20000000000 */
[----:B------:R-:W-:Y:S01]  /*15ed0*/  ULDC.64 UR4, c[0x0][0xa80] ;  /* 0x0002a00000047ab9 */ /* 0x000fe20000000a00 */
[----:B------:R-:W-:Y:S01]  /*15ee0*/  ISETP.GE.AND P0, PT, R26, R25, PT ;  /* 0x000000191a00720c */ /* 0x000fe20003f06270 */
[----:B------:R-:W-:Y:S01]  /*15ef0*/  IMAD.IADD R9, R9, 0x1, R11 ;  /* 0x0000000109097824 */ /* 0x000fe200078e020b */
[----:B------:R-:W-:Y:S01]  /*15f00*/  LEA R4, P1, R8, UR4, 0x1 ;  /* 0x0000000408047c11 */ /* 0x000fe2000f8208ff */
[C---:B------:R-:W-:Y:S01]  /*15f10*/  VIADD R41, R194.reuse, 0x80 ;  /* 0x00000080c2297836 */ /* 0x040fe20000000000 */
[----:B------:R-:W-:Y:S01]  /*15f20*/  LOP3.LUT R12, R15, 0x20, R12, 0xe2, !PT ;  /* 0x000000200f0c7812 */ /* 0x000fe200078ee20c */
[----:B------:R-:W-:Y:S01]  /*15f30*/  VIADD R43, R194, 0x40 ;  /* 0x00000040c22b7836 */ /* 0x000fe20000000000 */
[----:B------:R-:W-:Y:S01]  /*15f40*/  LEA.HI.X R20, R8, UR5, R9, 0x1, P1 ;  /* 0x0000000508147c11 */ /* 0x000fe200088f0c09 */
[----:B------:R0:W1:Y:S01]  /*15f50*/  SHFL.IDX PT, R14, R4, RZ, 0x181f ;  /* 0x00181fff040e7589 */ /* 0x00006200000e0000 */
[----:B------:R-:W-:-:S02]  /*15f60*/  LOP3.LUT R21, R12, R13, RZ, 0xfc, !PT ;  /* 0x0000000d0c157212 */ /* 0x000fc400078efcff */
[----:B------:R-:W-:Y:S01]  /*15f70*/  SEL R0, RZ, 0x80, P2 ;  /* 0x00000080ff007807 */ /* 0x000fe20001000000 */
[----:B------:R0:W2:Y:S01]  /*15f80*/  SHFL.IDX PT, R15, R20, RZ, 0x181f ;  /* 0x00181fff140f7589 */ /* 0x0000a200000e0000 */
[----:B------:R-:W-:Y:S02]  /*15f90*/  SHF.R.S32.HI R39, RZ, 0x1f, R39 ;  /* 0x0000001fff277819 */ /* 0x000fe40000011427 */
[----:B------:R-:W-:Y:S02]  /*15fa0*/  LOP3.LUT R24, R21, R0, RZ, 0xfc, !PT ;  /* 0x0000000015187212 */ /* 0x000fe400078efcff */
[----:B------:R-:W-:Y:S02]  /*15fb0*/  SHF.R.S32.HI R41, RZ, 0x1f, R41 ;  /* 0x0000001fff297819 */ /* 0x000fe40000011429 */
[----:B------:R-:W-:Y:S01]  /*15fc0*/  SHF.R.S32.HI R43, RZ, 0x1f, R43 ;  /* 0x0000001fff2b7819 */ /* 0x000fe2000001142b */
[----:B0-----:R-:W-:Y:S06]  /*15fd0*/  @P0 BRA `(.L_x_4829) ;  /* 0x00000000007c0947 */ /* 0x001fec0003800000 */
        /* <DEDUP_REMOVED lines=12> */
[----:B0-----:R-:W-:-:S04]  /*160a0*/  @!P5 LEA R10, P4, R40, R14, 0x1 ;  /* 0x0000000e280ad211 */ /* 0x001fc800078808ff */
[-C--:B------:R-:W-:Y:S02]  /*160b0*/  @!P5 LEA.HI.X R11, R40, R15.reuse, R41, 0x1, P4 ;  /* 0x0000000f280bd211 */ /* 0x080fe400020f0c29 */
[----:B------:R-:W-:Y:S02]  /*160c0*/  LOP3.LUT P4, RZ, R24, 0x80, RZ, 0xc0, !PT ;  /* 0x0000008018ff7812 */ /* 0x000fe4000788c0ff */
[-C--:B-1----:R-:W-:Y:S01]  /*160d0*/  @!P3 LEA R8, P6, R38, R14.reuse, 0x1 ;  /* 0x0000000e2608b211 */ /* 0x082fe200078c08ff */
[----:B------:R0:W-:Y:S02]  /*160e0*/  @!P5 ST.E.128 desc[UR40][R10.64], RZ ;  /* 0x000000ff0a00d985 */ /* 0x0001e4000c101d28 */
[----:B------:R-:W-:Y:S02]  /*160f0*/  @!P2 LEA R12, P5, R36, R14, 0x1 ;  /* 0x0000000e240ca211 */ /* 0x000fe400078a08ff */
[-C--:B------:R-:W-:Y:S02]  /*16100*/  @!P3 LEA.HI.X R9, R38, R15.reuse, R39, 0x1, P6 ;  /* 0x0000000f2609b211 */ /* 0x080fe400030f0c27 */
[----:B------:R-:W-:-:S03]  /*16110*/  @!P2 LEA.HI.X R13, R36, R15, R37, 0x1, P5 ;  /* 0x0000000f240da211 */ /* 0x000fc600028f0c25 */
[----:B------:R1:W-:Y:S01]  /*16120*/  @!P3 ST.E.128 desc[UR40][R8.64], RZ ;  /* 0x000000ff0800b985 */ /* 0x0003e2000c101d28 */
[----:B0-----:R-:W-:-:S03]  /*16130*/  @!P1 LEA R10, P6, R34, R14, 0x1 ;  /* 0x0000000e220a9211 */ /* 0x001fc600078c08ff */
[----:B------:R0:W-:Y:S01]  /*16140*/  @!P2 ST.E.128 desc[UR40][R12.64], RZ ;  /* 0x000000ff0c00a985 */ /* 0x0001e2000c101d28 */
[----:B------:R-:W-:Y:S02]  /*16150*/  @!P1 LEA.HI.X R11, R34, R15, R35, 0x1, P6 ;  /* 0x0000000f220b9211 */ /* 0x000fe400030f0c23 */
[----:B-1----:R-:W-:-:S03]  /*16160*/  @P0 LEA R8, P3, R31, R14, 0x1 ;  /* 0x0000000e1f080211 */ /* 0x002fc600078608ff */
[----:B------:R0:W-:Y:S01]  /*16170*/  @!P1 ST.E.128 desc[UR40][R10.64], RZ ;  /* 0x000000ff0a009985 */ /* 0x0001e2000c101d28 */
[----:B------:R-:W-:Y:S02]  /*16180*/  @P4 LEA R14, P5, R27, R14, 0x1 ;  /* 0x0000000e1b0e4211 */ /* 0x000fe400078a08ff */
[-C--:B------:R-:W-:Y:S02]  /*16190*/  @P0 LEA.HI.X R9, R31, R15.reuse, R32, 0x1, P3 ;  /* 0x0000000f1f090211 */ /* 0x080fe400018f0c20 */
[----:B------:R-:W-:-:S03]  /*161a0*/  @P4 LEA.HI.X R15, R27, R15, R29, 0x1, P5 ;  /* 0x0000000f1b0f4211 */ /* 0x000fc600028f0c1d */
[----:B------:R0:W-:Y:S04]  /*161b0*/  @P0 ST.E.128 desc[UR40][R8.64], RZ ;  /* 0x000000ff08000985 */ /* 0x0001e8000c101d28 */
[----:B------:R0:W-:Y:S02]  /*161c0*/  @P4 ST.E.128 desc[UR40][R14.64], RZ ;  /* 0x000000ff0e004985 */ /* 0x0001e4000c101d28 */
.L_x_4829:
[----:B------:R-:W-:Y:S05]  /*161d0*/  BSYNC B1 ;  /* 0x0000000000017941 */ /* 0x000fea0003800000 */
.L_x_4828:
[----:B------:R-:W-:Y:S01]  /*161e0*/  VIADD R0, R26, 0x20 ;  /* 0x000000201a007836 */ /* 0x000fe20000000000 */
[----:B0-2---:R2:W3:Y:S04]  /*161f0*/  SHFL.IDX PT, R15, R20, 0x1, 0x181f ;  /* 0x00381f00140f7f89 */ /* 0x0054e800000e0000 */
        /* <DEDUP_REMOVED lines=18> */
[-C--:B-1----:R-:W-:Y:S01]  /*16320*/  @!P3 LEA R8, P5, R38, R14.reuse, 0x1 ;  /* 0x0000000e2608b211 */ /* 0x082fe200078a08ff */
[----:B------:R0:W-:Y:S01]  /*16330*/  @!P4 ST.E.128 desc[UR40][R10.64], RZ ;  /* 0x000000ff0a00c985 */ /* 0x0001e2000c101d28 */
        /* <DEDUP_REMOVED lines=14> */
.L_x_4822:
[----:B------:R-:W-:Y:S05]  /*16420*/  BSYNC B0 ;  /* 0x0000000000007941 */ /* 0x000fea0003800000 */
.L_x_4815:
[----:B------:R-:W-:Y:S02]  /*16430*/  ULDC UR4, c[0x0][0xc3c] ;  /* 0x00030f0000047ab9 */ /* 0x000fe40000000800 */
[----:B------:R-:W-:-:S13]  /*16440*/  ISETP.GE.AND P0, PT, R7, UR4, PT ;  /* 0x0000000407007c0c */ /* 0x000fda000bf06270 */
[----:B------:R-:W-:Y:S05]  /*16450*/  @!P0 BRA `(.L_x_4830) ;  /* 0xfffffeb400508947 */ /* 0x000fea000383ffff */
[----:B------:R-:W-:Y:S05]  /*16460*/  BRA `(.L_x_4675) ;  /* 0x0000008000ac7947 */ /* 0x000fea0003800000 */
.L_x_4673:
[----:B------:R-:W-:-:S08]  /*16470*/  NOP ;  /* 0x0000000000007918 */ /* 0x000fd00000000000 */
[----:B---3--:R-:W0:-:S00]  /*16480*/  USETMAXREG.DEALLOC.CTAPOOL 0x28 ;  /* 0x00000028000079c8 */ /* 0x008e0000080e0500 */
[----:B0-----:R-:W-:Y:S02]  /*16490*/  LOP3.LUT R2, R2, 0x3, RZ, 0xc0, !PT ;  /* 0x0000000302027812 */ /* 0x001fe400078ec0ff */
[----:B------:R-:W-:Y:S02]  /*164a0*/  LOP3.LUT R18, R18, 0xffffefff, RZ, 0xc0, !PT ;  /* 0xffffefff12127812 */ /* 0x000fe400078ec0ff */
[----:B------:R-:W-:Y:S02]  /*164b0*/  MOV R7, RZ ;  /* 0x000000ff00077202 */ /* 0x000fe40000000f00 */
        /* <DEDUP_REMOVED lines=11> */
.L_x_4831:
        /* <DEDUP_REMOVED lines=43> */
.L_x_4835:
[----:B------:R-:W0:Y:S01]  /*16820*/  LDC R2, c[0x0][0xc3c] ;  /* 0x00030f00ff027b82 */ /* 0x000e220000000800 */
[----:B------:R-:W-:Y:S01]  /*16830*/  UIADD3 UR4, UR4, 0x1f, URZ ;  /* 0x0000001f04047890 */ /* 0x000fe2000fffe03f */
[----:B------:R-:W-:Y:S02]  /*16840*/  ULDC UR7, c[0x0][0xc3c] ;  /* 0x00030f0000077ab9 */ /* 0x000fe40000000800 */
[----:B------:R-:W-:-:S03]  /*16850*/  IMAD.U32 R27, RZ, RZ, UR7 ;  /* 0x00000007ff1b7e24 */ /* 0x000fc6000f8e00ff */
[----:B0-----:R-:W-:-:S13]  /*16860*/  ISETP.LE.AND P6, PT, R2, UR4, PT ;  /* 0x0000000402007c0c */ /* 0x001fda000bfc3270 */
[----:B------:R-:W-:Y:S05]  /*16870*/  @P6 BRA `(.L_x_4834) ;  /* 0x0000000800a86947 */ /* 0x000fea0003800000 */
[----:B------:R-:W-:Y:S01]  /*16880*/  VIADD R11, R6, UR4 ;  /* 0x00000004060b7c36 */ /* 0x000fe20008000000 */
[----:B------:R-:W-:Y:S01]  /*16890*/  MOV R8, RZ ;  /* 0x000000ff00087202 */ /* 0x000fe20000000f00 */
[----:B------:R-:W-:-:S03]  /*168a0*/  IMAD.MOV.U32 R7, RZ, RZ, RZ ;  /* 0x000000ffff077224 */ /* 0x000fc600078e00ff */
[----:B------:R-:W-:-:S13]  /*168b0*/  ISETP.GE.OR P6, PT, R11, R2, !P0 ;  /* 0x000000020b00720c */ /* 0x000fda00047c6670 */
[----:B------:R-:W0:Y:S08]  /*168c0*/  @!P6 LDC.64 R4, c[0x0][0xc80] ;  /* 0x00032000ff04eb82 */ /* 0x000e300000000a00 */
[----:B------:R-:W1:Y:S01]  /*168d0*/  @!P6 LDC.64 R2, c[0x0][0xc78] ;  /* 0x00031e00ff02eb82 */ /* 0x000e620000000a00 */
[----:B0-----:R-:W-:-:S05]  /*168e0*/  @!P6 IMAD.WIDE R4, R11, 0x4, R4 ;  /* 0x000000040b04e825 */ /* 0x001fca00078e0204 */
[----:B------:R-:W2:Y:S01]  /*168f0*/  @!P6 LDG.E R7, desc[UR40][R4.64] ;  /* 0x000000280407e981 */ /* 0x000ea2000c1e1900 */
[----:B-1----:R-:W-:-:S05]  /*16900*/  @!P6 IMAD.WIDE R2, R11, 0x4, R2 ;  /* 0x000000040b02e825 */ /* 0x002fca00078e0202 */
        /* <DEDUP_REMOVED lines=22> */
.L_x_4833:
        /* <DEDUP_REMOVED lines=11> */
[----:B------:R-:W-:-:S05]  /*16b20*/  VIADD R3, R27, 0xffffffff ;  /* 0xffffffff1b037836 */ /* 0x000fca0000000000 */
[----:B------:R0:W1:Y:S02]  /*16b30*/  SHFL.IDX PT, R24, R2, R3, 0x1f ;  /* 0x00001f0302187589 */ /* 0x00006400000e0000 */
.L_x_4836:
[----:B-1----:R-:W-:Y:S02]  /*16b40*/  IMAD R24, R24, UR5, R5 ;  /* 0x0000000518187c24 */ /* 0x002fe4000f8e0205 */
[----:B------:R-:W-:-:S03]  /*16b50*/  VIADD R27, R27, UR4 ;  /* 0x000000041b1b7c36 */ /* 0x000fc60008000000 */
[----:B------:R-:W-:Y:S01]  /*16b60*/  IADD3 R4, -R24, UR6, RZ ;  /* 0x0000000618047c10 */ /* 0x000fe2000fffe1ff */
[----:B------:R-:W-:Y:S06]  /*16b70*/  @!P1 BRA `(.L_x_4837) ;  /* 0x0000000000e89947 */ /* 0x000fec0003800000 */
[-C--:B--2---:R-:W-:Y:S02]  /*16b80*/  IABS R12, R7.reuse ;  /* 0x00000007000c7213 */ /* 0x084fe40000000000 */
[----:B------:R-:W-:Y:S02]  /*16b90*/  IABS R5, R8 ;  /* 0x0000000800057213 */ /* 0x000fe40000000000 */
[----:B------:R-:W1:Y:S01]  /*16ba0*/  I2F.RP R9, R12 ;  /* 0x0000000c00097306 */ /* 0x000e620000209400 */
[----:B------:R-:W-:-:S07]  /*16bb0*/  IABS R13, R7 ;  /* 0x00000007000d7213 */ /* 0x000fce0000000000 */
[----:B------:R-:W2:Y:S08]  /*16bc0*/  I2F.RP R10, R5 ;  /* 0x00000005000a7306 */ /* 0x000eb00000209400 */
[----:B-1----:R-:W0:Y:S08]  /*16bd0*/  MUFU.RCP R9, R9 ;  /* 0x0000000900097308 */ /* 0x002e300000001000 */
[----:B--2---:R-:W-:Y:S01]  /*16be0*/  MUFU.RCP R10, R10 ;  /* 0x0000000a000a7308 */ /* 0x004fe20000001000 */
[----:B0-----:R-:W-:Y:S01]  /*16bf0*/  VIADD R2, R9, 0xffffffe ;  /* 0x0ffffffe09027836 */ /* 0x001fe20000000000 */
[----:B------:R-:W-:-:S06]  /*16c00*/  IABS R9, R4 ;  /* 0x0000000400097213 */ /* 0x000fcc0000000000 */
[----:B------:R0:W1:Y:S02]  /*16c10*/  F2I.FTZ.U32.TRUNC.NTZ R3, R2 ;  /* 0x0000000200037305 */ /* 0x000064000021f000 */
[----:B0-----:R-:W-:Y:S01]  /*16c20*/  IMAD.MOV.U32 R2, RZ, RZ, RZ ;  /* 0x000000ffff027224 */ /* 0x001fe200078e00ff */
[----:B-1----:R-:W-:-:S05]  /*16c30*/  IADD3 R11, RZ, -R3, RZ ;  /* 0x80000003ff0b7210 */ /* 0x002fca0007ffe0ff */
        /* <DEDUP_REMOVED lines=13> */
[----:B------:R-:W0:Y:S01]  /*16d10*/  F2I.FTZ.U32.TRUNC.NTZ R3, R11 ;  /* 0x0000000b00037305 */ /* 0x000e22000021f000 */
[----:B------:R-:W-:-:S05]  /*16d20*/  IABS R12, R8 ;  /* 0x00000008000c7213 */ /* 0x000fca0000000000 */
[----:B------:R-:W-:-:S05]  /*16d30*/  IMAD.MOV R12, RZ, RZ, -R12 ;  /* 0x000000ffff0c7224 */ /* 0x000fca00078e0a0c */
[----:B------:R-:W-:-:S04]  /*16d40*/  @P0 VIADD R2, R2, 0x1 ;  /* 0x0000000102020836 */ /* 0x000fc80000000000 */
[----:B------:R-:W-:Y:S02]  /*16d50*/  IMAD.MOV.U32 R13, RZ, RZ, R2 ;  /* 0x000000ffff0d7224 */ /* 0x000fe400078e0002 */
[----:B0-----:R-:W-:Y:S02]  /*16d60*/  IMAD.MOV R2, RZ, RZ, -R3 ;  /* 0x000000ffff027224 */ /* 0x001fe400078e0a03 */
[----:B------:R-:W-:Y:S01]  /*16d70*/  @!P2 IMAD.MOV R13, RZ, RZ, -R13 ;  /* 0x000000ffff0da224 */ /* 0x000fe200078e0a0d */
[----:B------:R-:W-:Y:S01]  /*16d80*/  @!P1 LOP3.LUT R13, RZ, R7, RZ, 0x33, !PT ;  /* 0x00000007ff0d9212 */ /* 0x000fe200078e33ff */
[----:B------:R-:W-:Y:S02]  /*16d90*/  IMAD R9, R2, R5, RZ ;  /* 0x0000000502097224 */ /* 0x000fe400078e02ff */
[----:B------:R-:W-:Y:S01]  /*16da0*/  IMAD.MOV.U32 R2, RZ, RZ, RZ ;  /* 0x000000ffff027224 */ /* 0x000fe200078e00ff */
[----:B------:R-:W-:-:S03]  /*16db0*/  IABS R10, R13 ;  /* 0x0000000d000a7213 */ /* 0x000fc60000000000 */
[----:B------:R-:W-:Y:S01]  /*16dc0*/  IMAD.HI.U32 R2, R3, R9, R2 ;  /* 0x0000000903027227 */ /* 0x000fe200078e0002 */
[----:B------:R-:W-:-:S03]  /*16dd0*/  MOV R3, R10 ;  /* 0x0000000a00037202 */ /* 0x000fc60000000f00 */
[----:B------:R-:W-:Y:S02]  /*16de0*/  IMAD.MOV.U32 R10, RZ, RZ, R12 ;  /* 0x000000ffff0a7224 */ /* 0x000fe400078e000c */
        /* <DEDUP_REMOVED lines=9> */
[----:B------:R-:W-:-:S12]  /*16e80*/  IMAD.MOV R5, RZ, RZ, -R13 ;  /* 0x000000ffff057224 */ /* 0x000fd800078e0a0d */
[----:B------:R-:W-:-:S04]  /*16e90*/  @P0 VIADD R2, R2, 0x1 ;  /* 0x0000000102020836 */ /* 0x000fc80000000000 */
        /* <DEDUP_REMOVED lines=8> */
.L_x_4837:
[----:B0-----:R-:W0:Y:S02]  /*16f20*/  LDC.64 R2, c[0x0][0xc90] ;  /* 0x00032400ff027b82 */ /* 0x001e240000000a00 */
[----:B0-----:R-:W-:-:S05]  /*16f30*/  IMAD.WIDE R2, R27, 0x4, R2 ;  /* 0x000000041b027825 */ /* 0x001fca00078e0202 */
[----:B------:R0:W2:Y:S01]  /*16f40*/  LDG.E R13, desc[UR40][R2.64] ;  /* 0x00000028020d7981 */ /* 0x0000a2000c1e1900 */
[----:B------:R-:W-:Y:S02]  /*16f50*/  IABS R15, R4 ;  /* 0x00000004000f7213 */ /* 0x000fe40000000000 */
[----:B0-----:R-:W-:Y:S01]  /*16f60*/  MOV R2, RZ ;  /* 0x000000ff00027202 */ /* 0x001fe20000000f00 */
        /* <DEDUP_REMOVED lines=28> */
[----:B------:R-:W-:Y:S02]  /*17130*/  VIADDMNMX R8, R8, UR5, R13, PT ;  /* 0x0000000508087c46 */ /* 0x000fe4000b80010d */
[----:B------:R-:W-:-:S02]  /*17140*/  IADD3 R9, R9, 0x1000000, R4 ;  /* 0x0100000009097810 */ /* 0x000fc40007ffe004 */
        /* <DEDUP_REMOVED lines=11> */
[----:B------:R-:W-:Y:S01]  /*17200*/  IMAD.HI.U32 R2, R3, R5, R2 ;  /* 0x0000000503027227 */ /* 0x000fe200078e0002 */
[----:B------:R-:W-:-:S05]  /*17210*/  IADD3 R3, RZ, -R13, RZ ;  /* 0x8000000dff037210 */ /* 0x000fca0007ffe0ff */
        /* <DEDUP_REMOVED lines=12> */
[----:B------:R-:W-:-:S07]  /*172e0*/  IMAD R26, R2, R26, R9 ;  /* 0x0000001a021a7224 */ /* 0x000fce00078e0209 */
.L_x_4838:
[----:B------:R-:W-:-:S05]  /*172f0*/  LOP3.LUT R2, RZ, R2, RZ, 0x33, !PT ;  /* 0x00000002ff027212 */ /* 0x000fca00078e33ff */
[----:B------:R-:W-:Y:S01]  /*17300*/  IMAD.IADD R25, R7, 0x1, R2 ;  /* 0x0000000107197824 */ /* 0x000fe200078e0202 */
[----:B------:R-:W-:Y:S06]  /*17310*/  BRA `(.L_x_4839) ;  /* 0x00000000000c7947 */ /* 0x000fec0003800000 */
.L_x_4834:
[----:B------:R-:W-:Y:S02]  /*17320*/  IMAD.MOV.U32 R25, RZ, RZ, RZ ;  /* 0x000000ffff197224 */ /* 0x000fe400078e00ff */
[----:B------:R-:W-:Y:S02]  /*17330*/  IMAD.U32 R24, RZ, RZ, UR6 ;  /* 0x00000006ff187e24 */ /* 0x000fe4000f8e00ff */
[----:B------:R-:W-:-:S07]  /*17340*/  IMAD.MOV.U32 R26, RZ, RZ, RZ ;  /* 0x000000ffff1a7224 */ /* 0x000fce00078e00ff */
.L_x_4839:
[----:B------:R-:W-:-:S13]  /*17350*/  ISETP.NE.AND P0, PT, R6, RZ, PT ;  /* 0x000000ff0600720c */ /* 0x000fda0003f05270 */
[----:B------:R-:W0:Y:S01]  /*17360*/  @!P0 S2R R3, SR_CgaCtaId ;  /* 0x0000000000038919 */ /* 0x000e220000008800 */
[----:B------:R-:W-:-:S04]  /*17370*/  @!P0 MOV R2, 0x400 ;  /* 0x0000040000028802 */ /* 0x000fc80000000f00 */
[----:B0-----:R-:W-:-:S05]  /*17380*/  @!P0 LEA R2, R3, R2, 0x18 ;  /* 0x0000000203028211 */ /* 0x001fca00078ec0ff */
[----:B------:R1:W-:Y:S01]  /*17390*/  @!P0 STS.128 [R2+0x28cd0], R24 ;  /* 0x028cd01802008388 */ /* 0x0003e20000000c00 */
[----:B------:R-:W-:Y:S06]  /*173a0*/  BAR.ARV 0x5, 0x180 ;  /* 0x0146000000007b1d */ /* 0x000fec0000002000 */
.L_x_4832:
[----:B------:R2:W-:Y:S01]  /*173b0*/  STL [R1+0x24], RZ ;  /* 0x000024ff01007387 */ /* 0x0005e20000100800 */
[----:B------:R-:W-:Y:S01]  /*173c0*/  ULDC UR4, c[0x0][0xc3c] ;  /* 0x00030f0000047ab9 */ /* 0x000fe20000000800 */
[----:B------:R-:W-:Y:S01]  /*173d0*/  IMAD.MOV.U32 R28, RZ, RZ, 0x1 ;  /* 0x00000001ff1c7424 */ /* 0x000fe200078e00ff */
[----:B0-----:R-:W-:Y:S01]  /*173e0*/  ISETP.GE.AND P0, PT, R27, UR4, PT ;  /* 0x000000041b007c0c */ /* 0x001fe2000bf06270 */
[----:B------:R-:W-:-:S12]  /*173f0*/  IMAD.MOV.U32 R22, RZ, RZ, RZ ;  /* 0x000000ffff167224 */ /* 0x000fd800078e00ff */
[----:B--2---:R-:W-:Y:S05]  /*17400*/  @P0 BRA `(.L_x_4840) ;  /* 0x0000006c00e80947 */ /* 0x004fea0003800000 */
[----:B------:R-:W2:Y:S01]  /*17410*/  LDL R5, [R1] ;  /* 0x0000000001057983 */ /* 0x000ea20000100800 */
[----:B------:R-:W0:Y:S01]  /*17420*/  S2UR UR5, SR_CgaCtaId ;  /* 0x00000000000579c3 */ /* 0x000e220000008800 */
[C---:B-1----:R-:W-:Y:S01]  /*17430*/  SHF.L.U32 R2, R0.reuse, 0x3, RZ ;  /* 0x0000000300027819 */ /* 0x042fe200000006ff */
[----:B------:R-:W-:Y:S01]  /*17440*/  UMOV UR4, 0x400 ;  /* 0x0000040000047882 */ /* 0x000fe20000000000 */
[----:B------:R-:W-:Y:S01]  /*17450*/  LOP3.LUT R6, R0, 0x7f, RZ, 0xc0, !PT ;  /* 0x0000007f00067812 */ /* 0x000fe200078ec0ff */
[----:B------:R-:W-:Y:S01]  /*17460*/  BSSY B8, `(.L_x_4840) ;  /* 0x00006f4000087945 */ /* 0x000fe20003800000 */
[C---:B------:R-:W-:Y:S01]  /*17470*/  LOP3.LUT R3, R2.reuse, 0x1f8, RZ, 0xc0, !PT ;  /* 0x000001f802037812 */ /* 0x040fe200078ec0ff */
[----:B------:R-:W-:Y:S01]  /*17480*/  IMAD.MOV.U32 R29, RZ, RZ, 0x1 ;  /* 0x00000001ff1d7424 */ /* 0x000fe200078e00ff */
[----:B------:R-:W-:Y:S01]  /*17490*/  LOP3.LUT R2, R2, 0x38, RZ, 0xc0, !PT ;  /* 0x0000003802027812 */ /* 0x000fe200078ec0ff */
[----:B------:R-:W-:Y:S01]  /*174a0*/  IMAD.SHL.U32 R35, R6, 0x8, RZ ;  /* 0x0000000806237824 */ /* 0x000fe200078e00ff */
[----:B------:R-:W-:Y:S01]  /*174b0*/  LOP3.LUT R4, R3, 0x38, R0, 0x78, !PT ;  /* 0x0000003803047812 */ /* 0x000fe200078e7800 */
[----:B------:R-:W-:Y:S01]  /*174c0*/  IMAD.SHL.U32 R0, R0, 0x10, RZ ;  /* 0x0000001000007824 */ /* 0x000fe200078e00ff */
[----:B------:R-:W-:Y:S01]  /*174d0*/  SHF.R.U32.HI R3, RZ, 0x3, R6 ;  /* 0x00000003ff037819 */ /* 0x000fe20000011606 */
[----:B------:R-:W-:Y:S01]  /*174e0*/  IMAD.MOV.U32 R19, RZ, RZ, RZ ;  /* 0x000000ffff137224 */ /* 0x000fe200078e00ff */
[----:B------:R-:W-:Y:S01]  /*174f0*/  LOP3.LUT R35, R4, 0x200, R35, 0xf8, !PT ;  /* 0x0000020004237812 */ /* 0x000fe200078ef823 */
[----:B------:R-:W-:Y:S01]  /*17500*/  IMAD.MOV.U32 R22, RZ, RZ, RZ ;  /* 0x000000ffff167224 */ /* 0x000fe200078e00ff */
[----:B------:R-:W-:Y:S01]  /*17510*/  LOP3.LUT R0, R3, 0x70, R0, 0xf8, !PT ;  /* 0x0000007003007812 */ /* 0x000fe200078ef800 */
[----:B------:R-:W-:Y:S01]  /*17520*/  IMAD.MOV.U32 R28, RZ, RZ, 0x1 ;  /* 0x00000001ff1c7424 */ /* 0x000fe200078e00ff */
[C---:B------:R-:W-:Y:S01]  /*17530*/  LOP3.LUT R0, R2.reuse, 0xc0, RZ, 0xfc, !PT ;  /* 0x000000c002007812 */ /* 0x040fe200078efcff */
[----:B------:R-:W-:Y:S01]  /*17540*/  ULDC.64 UR38, c[0x0][0x198] ;  /* 0x0000660000267ab9 */ /* 0x000fe20000000a00 */
[C---:B------:R-:W-:Y:S01]  /*17550*/  LOP3.LUT R0, R2.reuse, 0x140, RZ, 0xfc, !PT ;  /* 0x0000014002007812 */ /* 0x040fe200078efcff */
[----:B------:R-:W-:Y:S01]  /*17560*/  ULDC UR36, c[0x0][0xc] ;  /* 0x0000030000247ab9 */ /* 0x000fe20000000800 */
[----:B------:R-:W-:-:S02]  /*17570*/  LOP3.LUT R3, R2, 0x40, RZ, 0xfc, !PT ;  /* 0x0000004002037812 */ /* 0x000fc400078efcff */
[C---:B------:R-:W-:Y:S01]  /*17580*/  LOP3.LUT R3, R2.reuse, 0x100, RZ, 0xfc, !PT ;  /* 0x0000010002037812 */ /* 0x040fe200078efcff */
[----:B0-----:R-:W-:Y:S01]  /*17590*/  ULEA UR4, UR5, UR4, 0x18 ;  /* 0x0000000405047291 */ /* 0x001fe2000f8ec03f */
[----:B------:R-:W-:-:S05]  /*175a0*/  LOP3.LUT R3, R2, 0x180, RZ, 0xfc, !PT ;  /* 0x0000018002037812 */ /* 0x000fca00078efcff */
[----:B------:R-:W-:-:S04]  /*175b0*/  IMAD.U32 R17, RZ, RZ, UR4 ;  /* 0x00000004ff117e24 */ /* 0x000fc8000f8e00ff */
[----:B------:R-:W-:Y:S01]  /*175c0*/  IMAD R0, R35, 0x2, R17 ;  /* 0x0000000223007824 */ /* 0x000fe200078e0211 */
[----:B--2---:R-:W-:-:S05]  /*175d0*/  LOP3.LUT R4, R5, 0x2, RZ, 0xfc, !PT ;  /* 0x0000000205047812 */ /* 0x004fca00078efcff */
[----:B------:R0:W-:Y:S04]  /*175e0*/  STL [R1+0x48], R4 ;  /* 0x0000480401007387 */ /* 0x0001e80000100800 */
[----:B------:R1:W-:Y:S04]  /*175f0*/  STL [R1+0x24], RZ ;  /* 0x000024ff01007387 */ /* 0x0003e80000100800 */
[----:B------:R1:W-:Y:S01]  /*17600*/  STL [R1+0x3c], R0 ;  /* 0x00003c0001007387 */ /* 0x0003e20000100800 */
[C---:B0-----:R-:W-:Y:S02]  /*17610*/  LOP3.LUT R4, R2.reuse, 0x80, RZ, 0xfc, !PT ;  /* 0x0000008002047812 */ /* 0x041fe400078efcff */
[----:B------:R-:W-:-:S07]  /*17620*/  LOP3.LUT R2, R2, 0x1c0, RZ, 0xfc, !PT ;  /* 0x000001c002027812 */ /* 0x000fce00078efcff */
.L_x_4951:
[----:B------:R-:W0:Y:S02]  /*17630*/  LDC.64 R2, c[0x0][0xc88] ;  /* 0x00032200ff027b82 */ /* 0x000e240000000a00 */
        /* <DEDUP_REMOVED lines=19> */
[----:B------:R-:W-:Y:S02]  /*17770*/  ISETP.NE.U32.AND P2, PT, RZ, UR8, PT ;  /* 0x00000008ff007c0c */ /* 0x000fe4000bf45070 */
[----:B------:R-:W-:Y:S02]  /*17780*/  ISETP.NE.AND.EX P0, PT, RZ, UR5, PT, P0 ;  /* 0x00000005ff007c0c */ /* 0x000fe4000bf05300 */
[----:B------:R-:W-:Y:S02]  /*17790*/  ISETP.NE.AND.EX P2, PT, RZ, UR9, PT, P2 ;  /* 0x00000009ff007c0c */ /* 0x000fe4000bf45320 */
[----:B------:R-:W-:Y:S02]  /*177a0*/  ISETP.NE.U32.AND P1, PT, RZ, UR6, PT ;  /* 0x00000006ff007c0c */ /* 0x000fe4000bf25070 */
[----:B-1----:R-:W-:-:S02]  /*177b0*/  IADD3 R2, P3, R23, UR4, RZ ;  /* 0x0000000417027c10 */ /* 0x002fc4000ff7e0ff */
[----:B------:R-:W-:Y:S02]  /*177c0*/  ISETP.NE.AND.EX P1, PT, RZ, UR7, PT, P1 ;  /* 0x00000007ff007c0c */ /* 0x000fe4000bf25310 */
[C---:B------:R-:W-:Y:S02]  /*177d0*/  IADD3.X R3, R30.reuse, UR5, RZ, P3, !PT ;  /* 0x000000051e037c10 */ /* 0x040fe40009ffe4ff */
[----:B------:R-:W-:Y:S02]  /*177e0*/  IADD3 R4, P4, R23, UR6, RZ ;  /* 0x0000000617047c10 */ /* 0x000fe4000ff9e0ff */
[----:B0-----:R-:W-:Y:S01]  /*177f0*/  MOV R0, RZ ;  /* 0x000000ff00007202 */ /* 0x001fe20000000f00 */
        /* <DEDUP_REMOVED lines=19> */
[----:B--2---:R0:W-:Y:S01]  /*17930*/  STL [R1+0x14], R8 ;  /* 0x0000140801007387 */ /* 0x0041e20000100800 */
[----:B------:R-:W-:Y:S01]  /*17940*/  IMAD.MOV.U32 R10, RZ, RZ, R8 ;  /* 0x000000ffff0a7224 */ /* 0x000fe200078e0008 */
[----:B----4-:R-:W-:Y:S06]  /*17950*/  @P2 BRA `(.L_x_4841) ;  /* 0x0000000000142947 */ /* 0x010fec0003800000 */
[----:B------:R-:W-:Y:S05]  /*17960*/  @!P0 BRA `(.L_x_4841) ;  /* 0x0000000000108947 */ /* 0x000fea0003800000 */
[----:B------:R-:W2:Y:S04]  /*17970*/  LDG.E R7, desc[UR40][R2.64] ;  /* 0x0000002802077981 */ /* 0x000ea8000c1e1900 */
[----:B------:R-:W2:Y:S02]  /*17980*/  LDG.E R2, desc[UR40][R2.64+0x4] ;  /* 0x0000042802027981 */ /* 0x000ea4000c1e1900 */
[----:B--2---:R-:W-:-:S05]  /*17990*/  IMAD.IADD R10, R2, 0x1, -R7 ;  /* 0x00000001020a7824 */ /* 0x004fca00078e0a07 */
[----:B------:R1:W-:Y:S02]  /*179a0*/  STL [R1+0x14], R10 ;  /* 0x0000140a01007387 */ /* 0x0003e40000100800 */
.L_x_4841:
[----:B------:R-:W-:Y:S01]  /*179b0*/  ULDC.64 UR4, c[0x0][0xa20] ;  /* 0x0002880000047ab9 */ /* 0x000fe20000000a00 */
[C---:B0-----:R-:W-:Y:S02]  /*179c0*/  LOP3.LUT R8, R26.reuse, 0xff000000, RZ, 0xc0, !PT ;  /* 0xff0000001a087812 */ /* 0x041fe400078ec0ff */
[----:B------:R-:W-:Y:S02]  /*179d0*/  ISETP.NE.U32.AND P0, PT, RZ, UR4, PT ;  /* 0x00000004ff007c0c */ /* 0x000fe4000bf05070 */
[----:B------:R-:W-:Y:S02]  /*179e0*/  SHF.R.U32.HI R8, RZ, 0x8, R8 ;  /* 0x00000008ff087819 */ /* 0x000fe40000011608 */
[----:B------:R-:W-:Y:S02]  /*179f0*/  ISETP.NE.AND.EX P0, PT, RZ, UR5, PT, P0 ;  /* 0x00000005ff007c0c */ /* 0x000fe4000bf05300 */
[C---:B------:R-:W-:Y:S02]  /*17a00*/  LOP3.LUT R2, R26.reuse, 0xff0000, RZ, 0xc0, !PT ;  /* 0x00ff00001a027812 */ /* 0x040fe400078ec0ff */
        /* <DEDUP_REMOVED lines=8> */
.L_x_4842:
        /* <DEDUP_REMOVED lines=9> */
.L_x_4843:
[----:B0-----:R-:W2:Y:S01]  /*17b20*/  @P1 LDG.E R2, desc[UR40][R4.64] ;  /* 0x0000002804021981 */ /* 0x001ea2000c1e1900 */
[----:B------:R-:W0:Y:S03]  /*17b30*/  LDC R3, c[0x0][0x448] ;  /* 0x00011200ff037b82 */ /* 0x000e260000000800 */
[----:B------:R3:W2:Y:S01]  /*17b40*/  @P1 LDG.E R5, desc[UR40][R4.64+0x4] ;  /* 0x0000042804051981 */ /* 0x0006a2000c1e1900 */
[----:B-----5:R-:W-:Y:S01]  /*17b50*/  IMAD.IADD R9, R9, 0x1, -R33 ;  /* 0x0000000109097824 */ /* 0x020fe200078e0a21 */
[----:B------:R-:W-:Y:S01]  /*17b60*/  BSSY B0, `(.L_x_4844) ;  /* 0x0000036000007945 */ /* 0x000fe20003800000 */
[----:B------:R-:W-:Y:S01]  /*17b70*/  LOP3.LUT R32, R8, 0xff, RZ, 0xc0, !PT ;  /* 0x000000ff08207812 */ /* 0x000fe200078ec0ff */
[----:B------:R-:W-:Y:S01]  /*17b80*/  IMAD.MOV.U32 R13, RZ, RZ, RZ ;  /* 0x000000ffff0d7224 */ /* 0x000fe200078e00ff */
[----:B0-----:R-:W-:-:S13]  /*17b90*/  ISETP.NE.AND P0, PT, R3, 0x1, PT ;  /* 0x000000010300780c */ /* 0x001fda0003f05270 */
[----:B---3--:R-:W0:Y:S08]  /*17ba0*/  @P0 LDC R4, c[0x0][0x44c] ;  /* 0x00011300ff040b82 */ /* 0x008e300000000800 */
[----:B------:R-:W3:Y:S01]  /*17bb0*/  @P0 LDC R3, c[0x0][0x450] ;  /* 0x00011400ff030b82 */ /* 0x000ee20000000800 */
[----:B--2---:R-:W-:Y:S02]  /*17bc0*/  @P1 IMAD.IADD R6, R5, 0x1, -R2 ;  /* 0x0000000105061824 */ /* 0x004fe400078e0a02 */
[----:B------:R-:W-:-:S03]  /*17bd0*/  IMAD.SHL.U32 R2, R25, 0x40, RZ ;  /* 0x0000004019027824 */ /* 0x000fc600078e00ff */
[----:B------:R-:W-:Y:S01]  /*17be0*/  IADD3 R7, R9, R6, RZ ;  /* 0x0000000609077210 */ /* 0x000fe20007ffe0ff */
[----:B------:R-:W-:-:S03]  /*17bf0*/  VIADD R2, R2, 0x3f ;  /* 0x0000003f02027836 */ /* 0x000fc60000000000 */
[C---:B------:R-:W-:Y:S01]  /*17c00*/  IADD3 R5, R7.reuse, 0x40, -R10 ;  /* 0x0000004007057810 */ /* 0x040fe20007ffe80a */
[----:B0-----:R-:W-:Y:S01]  /*17c10*/  @P0 IMAD.HI.U32 R4, R2, R4, RZ ;  /* 0x0000000402040227 */ /* 0x001fe200078e00ff */
[----:B------:R0:W-:Y:S04]  /*17c20*/  STL [R1+0x4], R7 ;  /* 0x0000040701007387 */ /* 0x0001e80000100800 */
[----:B---3--:R-:W-:Y:S01]  /*17c30*/  @P0 SHF.R.U32.HI R2, RZ, R3, R4 ;  /* 0x00000003ff020219 */ /* 0x008fe20000011604 */
[----:B------:R-:W-:-:S04]  /*17c40*/  VIADD R3, R7, 0x3f ;  /* 0x0000003f07037836 */ /* 0x000fc80000000000 */
[----:B------:R-:W-:Y:S01]  /*17c50*/  IMAD.IADD R2, R5, 0x1, R2 ;  /* 0x0000000105027824 */ /* 0x000fe200078e0202 */
[----:B------:R-:W-:-:S04]  /*17c60*/  SHF.R.S32.HI R4, RZ, 0x1f, R3 ;  /* 0x0000001fff047819 */ /* 0x000fc80000011403 */
[----:B------:R-:W-:Y:S02]  /*17c70*/  LEA.HI R4, R4, R3, RZ, 0x6 ;  /* 0x0000000304047211 */ /* 0x000fe400078f30ff */
[----:B------:R-:W-:Y:S02]  /*17c80*/  SHF.R.S32.HI R3, RZ, 0x1f, R2 ;  /* 0x0000001fff037819 */ /* 0x000fe40000011402 */
[----:B0-----:R-:W-:Y:S02]  /*17c90*/  SHF.R.S32.HI R7, RZ, 0x6, R4 ;  /* 0x00000006ff077819 */ /* 0x001fe40000011404 */
[----:B------:R-:W-:Y:S02]  /*17ca0*/  LEA.HI R3, R3, R2, RZ, 0x6 ;  /* 0x0000000203037211 */ /* 0x000fe400078f30ff */
[----:B------:R-:W-:Y:S02]  /*17cb0*/  SHF.R.U32.HI R4, RZ, 0x10, R8 ;  /* 0x00000010ff047819 */ /* 0x000fe40000011608 */
[----:B------:R-:W-:-:S04]  /*17cc0*/  SHF.R.S32.HI R3, RZ, 0x6, R3 ;  /* 0x00000006ff037819 */ /* 0x000fc80000011403 */
[----:B-1----:R-:W-:-:S04]  /*17cd0*/  VIMNMX R10, R7, R3, PT ;  /* 0x00000003070a7248 */ /* 0x002fc80003fe0100 */
[----:B------:R-:W-:-:S13]  /*17ce0*/  ISETP.GE.AND P0, PT, R10, 0x1, PT ;  /* 0x000000010a00780c */ /* 0x000fda0003f06270 */
[----:B------:R-:W-:Y:S05]  /*17cf0*/  @!P0 BRA `(.L_x_4845) ;  /* 0x0000000000708947 */ /* 0x000fea0003800000 */
        /* <DEDUP_REMOVED lines=28> */
.L_x_4845:
[----:B------:R-:W-:Y:S05]  /*17ec0*/  BSYNC B0 ;  /* 0x0000000000007941 */ /* 0x000fea0003800000 */
.L_x_4844:
[-C--:B------:R-:W-:Y:S01]  /*17ed0*/  IMAD R2, R32, R13.reuse, RZ ;  /* 0x0000000d20027224 */ /* 0x080fe200078e02ff */
[----:B------:R-:W-:Y:S04]  /*17ee0*/  BSSY B0, `(.L_x_4846) ;  /* 0x00001a8000007945 */ /* 0x000fe80003800000 */
[C---:B------:R-:W-:Y:S01]  /*17ef0*/  VIADDMNMX R10, R2.reuse, R13, R10, PT ;  /* 0x0000000d020a7246 */ /* 0x040fe2000380010a */
[----:B------:R-:W-:-:S03]  /*17f00*/  IMAD R2, R2, 0x40, -R9 ;  /* 0x0000004002027824 */ /* 0x000fc600078e0a09 */
[----:B------:R-:W-:Y:S02]  /*17f10*/  LEA R10, R10, -R9, 0x6 ;  /* 0x800000090a0a7211 */ /* 0x000fe400078e30ff */
[----:B------:R-:W-:Y:S02]  /*17f20*/  VIMNMX R8, RZ, R2, !PT ;  /* 0x00000002ff087248 */ /* 0x000fe40007fe0100 */
        /* <DEDUP_REMOVED lines=18> */
.L_x_5006:
[----:B-1----:R-:W-:Y:S02]  /*18050*/  ISETP.NE.AND P0, PT, R14, RZ, PT ;  /* 0x000000ff0e00720c */ /* 0x002fe40003f05270 */
[----:B------:R-:W-:-:S11]  /*18060*/  PLOP3.LUT P6, PT, PT, PT, PT, 0x8, 0x0 ;  /* 0x000000000000781c */ /* 0x000fd60003fce170 */
[----:B------:R-:W-:Y:S05]  /*18070*/  @P0 BRA `(.L_x_4849) ;  /* 0x00000000000c0947 */ /* 0x000fea0003800000 */
[----:B------:R-:W-:-:S03]  /*18080*/  UMOV UR4, 0xffffffff ;  /* 0xffffffff00047882 */ /* 0x000fc60000000000 */
[----:B------:R-:W-:Y:S05]  /*18090*/  BRA.DIV UR4, `(.L_x_4850) ;  /* 0x0000007a04187947 */ /* 0x000fea000b800000 */
[----:B------:R-:W-:-:S13]  /*180a0*/  ELECT P6, URZ, PT ;  /* 0x00000000003f782f */ /* 0x000fda00038c0000 */
.L_x_4849:
        /* <DEDUP_REMOVED lines=9> */
.L_x_5009:
[----:B------:R-:W-:Y:S05]  /*18140*/  BSYNC B1 ;  /* 0x0000000000017941 */ /* 0x000fea0003800000 */
.L_x_4851:
        /* <DEDUP_REMOVED lines=10> */
.L_x_5010:
[----:B------:R-:W-:Y:S05]  /*181f0*/  BSYNC B2 ;  /* 0x0000000000027941 */ /* 0x000fea0003800000 */
.L_x_4855:
        /* <DEDUP_REMOVED lines=9> */
.L_x_4858:
[----:B------:R-:W-:Y:S05]  /*18290*/  BSYNC B2 ;  /* 0x0000000000027941 */ /* 0x000fea0003800000 */
.L_x_4857:
[----:B------:R-:W-:Y:S01]  /*182a0*/  IMAD.MOV.U32 R14, RZ, RZ, RZ ;  /* 0x000000ffff0e7224 */ /* 0x000fe200078e00ff */
[----:B------:R-:W-:Y:S01]  /*182b0*/  UIADD3 UR4, UP0, UR38, 0x570, URZ ;  /* 0x0000057026047890 */ /* 0x000fe2000ff1e03f */
[----:B------:R-:W-:Y:S01]  /*182c0*/  IMAD R11, R19, 0x2000, R17 ;  /* 0x00002000130b7824 */ /* 0x000fe200078e0211 */
[----:B------:R-:W-:Y:S01]  /*182d0*/  PLOP3.LUT P0, PT, PT, PT, PT, 0x80, 0x0 ;  /* 0x000000000000781c */ /* 0x000fe20003f0f070 */
[----:B------:R-:W-:Y:S01]  /*182e0*/  IMAD R10, R2, 0x40, R0 ;  /* 0x00000040020a7824 */ /* 0x000fe200078e0200 */
[----:B------:R-:W-:Y:S01]  /*182f0*/  R2UR UR10, R14 ;  /* 0x000000000e0a72ca */ /* 0x000fe200000e0000 */
[----:B------:R-:W-:Y:S01]  /*18300*/  VIADD R12, R3, 0x28c90 ;  /* 0x00028c90030c7836 */ /* 0x000fe20000000000 */
[----:B------:R-:W-:Y:S01]  /*18310*/  IADD3 R11, R11, 0x22400, RZ ;  /* 0x000224000b0b7810 */ /* 0x000fe20007ffe0ff */
[----:B------:R-:W-:Y:S01]  /*18320*/  VIADD R10, R10, 0xffffffc0 ;  /* 0xffffffc00a0a7836 */ /* 0x000fe20000000000 */
[----:B------:R-:W-:Y:S01]  /*18330*/  UIADD3.X UR5, URZ, UR39, URZ, UP0, !UPT ;  /* 0x000000273f057290 */ /* 0x000fe200087fe43f */
[----:B------:R-:W-:Y:S01]  /*18340*/  UMOV UR6, 0x0 ;  /* 0x0000000000067882 */ /* 0x000fe20000000000 */
[----:B------:R-:W-:-:S10]  /*18350*/  UMOV UR7, 0x12f00000 ;  /* 0x12f0000000077882 */ /* 0x000fd40000000000 */
.L_x_4859:
        /* <DEDUP_REMOVED lines=13> */
.L_x_5011:
[----:B------:R-:W-:Y:S05]  /*18430*/  BSYNC B2 ;  /* 0x0000000000027941 */ /* 0x000fea0003800000 */
.L_x_4860:
        /* <DEDUP_REMOVED lines=11> */
.L_x_4863:
[----:B------:R-:W-:Y:S05]  /*184f0*/  BSYNC B2 ;  /* 0x0000000000027941 */ /* 0x000fea0003800000 */
.L_x_4862:
        /* <DEDUP_REMOVED lines=9> */
.L_x_4864:
        /* <DEDUP_REMOVED lines=15> */
.L_x_4865:
        /* <DEDUP_REMOVED lines=15> */
.L_x_4866:
        /* <DEDUP_REMOVED lines=15> */
.L_x_4867:
        /* <DEDUP_REMOVED lines=15> */
.L_x_4868:
        /* <DEDUP_REMOVED lines=11> */
[----:B------:R-:W-:Y:S01]  /*18a00*/  UMOV UR10, 0x140 ;  /* 0x00000140000a7882 */ /* 0x000fe20000000000 */
[----:B------:R-:W-:Y:S02]  /*18a10*/  R2UR UR7, R13 ;  /* 0x000000000d0772ca */ /* 0x000fe400000e0000 */
[----:B------:R-:W-:Y:S02]  /*18a20*/  PLOP3.LUT P0, PT, PT, PT, PT, 0x80, 0x0 ;  /* 0x000000000000781c */ /* 0x000fe40003f0f070 */
[----:B------:R-:W-:-:S11]  /*18a30*/  IADD3 R11, R9, 0xa400, RZ ;  /* 0x0000a400090b7810 */ /* 0x000fd60007ffe0ff */
.L_x_4869:
        /* <DEDUP_REMOVED lines=15> */
.L_x_4870:
        /* <DEDUP_REMOVED lines=15> */
.L_x_4871:
        /* <DEDUP_REMOVED lines=10> */
.L_x_4854:
[----:B------:R-:W-:Y:S05]  /*18cc0*/  BSYNC B1 ;  /* 0x0000000000017941 */ /* 0x000fea0003800000 */
.L_x_4853:
        /* <DEDUP_REMOVED lines=9> */
.L_x_4891:
        /* <DEDUP_REMOVED lines=11> */
.L_x_5012:
[----:B------:R-:W-:Y:S05]  /*18e10*/  BSYNC B2 ;  /* 0x0000000000027941 */ /* 0x000fea0003800000 */
.L_x_4874:
        /* <DEDUP_REMOVED lines=9> */
.L_x_4877:
[----:B------:R-:W-:Y:S05]  /*18eb0*/  BSYNC B2 ;  /* 0x0000000000027941 */ /* 0x000fea0003800000 */
.L_x_4876:
        /* <DEDUP_REMOVED lines=11> */
.L_x_4878:
        /* <DEDUP_REMOVED lines=13> */
.L_x_5013:
[----:B------:R-:W-:Y:S05]  /*19040*/  BSYNC B2 ;  /* 0x0000000000027941 */ /* 0x000fea0003800000 */
.L_x_4879:
[----:B------:R-:W-:Y:S01]  /*19050*/  BSSY B2, `(.L_x_4881) ;  /* 0x000000b000027945 */ /* 0x000fe20003800000 */
[----:B01----:R-:W-:Y:S01]  /*19060*/  MOV R2, 0x0 ;  /* 0x0000000000027802 */ /* 0x003fe20000000f00 */
[----:B------:R-:W-:Y:S02]  /*19070*/  IMAD.MOV.U32 R3, RZ, RZ, 0x12f00000 ;  /* 0x12f00000ff037424 */ /* 0x000fe400078e00ff */
        /* <DEDUP_REMOVED lines=8> */
.L_x_4882:
[----:B------:R-:W-:Y:S05]  /*19100*/  BSYNC B2 ;  /* 0x0000000000027941 */ /* 0x000fea0003800000 */
.L_x_4881:
        /* <DEDUP_REMOVED lines=9> */
.L_x_4883:
        /* <DEDUP_REMOVED lines=15> */
.L_x_4884:
        /* <DEDUP_REMOVED lines=15> */
.L_x_4885:
        /* <DEDUP_REMOVED lines=15> */
.L_x_4886:
        /* <DEDUP_REMOVED lines=15> */
.L_x_4887:
        /* <DEDUP_REMOVED lines=15> */
.L_x_4888:
        /* <DEDUP_REMOVED lines=15> */
.L_x_4889:
        /* <DEDUP_REMOVED lines=15> */
.L_x_4890:
        /* <DEDUP_REMOVED lines=10> */
.L_x_4873:
[----:B------:R-:W-:Y:S05]  /*198d0*/  BSYNC B1 ;  /* 0x0000000000017941 */ /* 0x000fea0003800000 */
.L_x_4872:
        /* <DEDUP_REMOVED lines=8> */
.L_x_4847:
[----:B------:R-:W-:Y:S05]  /*19960*/  BSYNC B0 ;  /* 0x0000000000007941 */ /* 0x000fea0003800000 */
.L_x_4846:
[----:B------:R-:W1:Y:S01]  /*19970*/  LDC R0, c[0x0][0x448] ;  /* 0x00011200ff007b82 */ /* 0x000e620000000800 */
[----:B------:R-:W-:Y:S01]  /*19980*/  LEA R2, R25, 0x3f, 0x6 ;  /* 0x0000003f19027811 */ /* 0x000fe200078e30ff */
[----:B------:R-:W-:Y:S06]  /*19990*/  @!P0 WARPSYNC.ALL ;  /* 0x0000000000008948 */ /* 0x000fec0003800000 */
[----:B------:R-:W-:Y:S01]  /*199a0*/  @!P0 BAR.SYNC.DEFER_BLOCKING 0xc, 0x180 ;  /* 0x0306000000008b1d */ /* 0x000fe20000010000 */
[----:B------:R-:W-:-:S05]  /*199b0*/  ISETP.NE.AND P2, PT, R4, RZ, PT ;  /* 0x000000ff0400720c */ /* 0x000fca0003f45270 */
[----:B------:R-:W-:Y:S08]  /*199c0*/  BSSY B0, `(.L_x_4892) ;  /* 0x0000029000007945 */ /* 0x000ff00003800000 */
[----:B------:R-:W2:Y:S01]  /*199d0*/  @!P2 LDC R4, c[0x0][0x9f0] ;  /* 0x00027c00ff04ab82 */ /* 0x000ea20000000800 */
[----:B-1----:R-:W-:-:S13]  /*199e0*/  ISETP.NE.AND P1, PT, R0, 0x1, PT ;  /* 0x000000010000780c */ /* 0x002fda0003f25270 */
[----:B0-----:R-:W0:Y:S08]  /*199f0*/  @P1 LDC R3, c[0x0][0x44c] ;  /* 0x00011300ff031b82 */ /* 0x001e300000000800 */
[----:B------:R-:W1:Y:S01]  /*19a00*/  @P1 LDC R0, c[0x0][0x450] ;  /* 0x00011400ff001b82 */ /* 0x000e620000000800 */
[----:B0-----:R-:W-:-:S05]  /*19a10*/  @P1 IMAD.HI.U32 R3, R2, R3, RZ ;  /* 0x0000000302031227 */ /* 0x001fca00078e00ff */
[----:B-1----:R-:W-:-:S05]  /*19a20*/  @P1 SHF.R.U32.HI R2, RZ, R0, R3 ;  /* 0x00000000ff021219 */ /* 0x002fca0000011603 */
[----:B------:R-:W-:-:S05]  /*19a30*/  IMAD.IADD R2, R5, 0x1, R2 ;  /* 0x0000000105027824 */ /* 0x000fca00078e0202 */
[----:B------:R-:W-:-:S04]  /*19a40*/  SHF.R.S32.HI R0, RZ, 0x1f, R2 ;  /* 0x0000001fff007819 */ /* 0x000fc80000011402 */
[----:B------:R-:W-:-:S04]  /*19a50*/  LEA.HI R0, R0, R2, RZ, 0x6 ;  /* 0x0000000200007211 */ /* 0x000fc800078f30ff */
[----:B------:R-:W-:-:S04]  /*19a60*/  SHF.R.S32.HI R0, RZ, 0x6, R0 ;  /* 0x00000006ff007819 */ /* 0x000fc80000011400 */
[----:B------:R-:W-:Y:S01]  /*19a70*/  VIMNMX R7, R7, R0, PT ;  /* 0x0000000007077248 */ /* 0x000fe20003fe0100 */
[----:B------:R-:W-:-:S03]  /*19a80*/  IMAD.MOV.U32 R0, RZ, RZ, RZ ;  /* 0x000000ffff007224 */ /* 0x000fc600078e00ff */
[----:B------:R-:W-:-:S13]  /*19a90*/  ISETP.GE.AND P1, PT, R7, 0x1, PT ;  /* 0x000000010700780c */ /* 0x000fda0003f26270 */
[----:B--2---:R-:W-:Y:S05]  /*19aa0*/  @!P1 BRA `(.L_x_4893) ;  /* 0x0000000000689947 */ /* 0x004fea0003800000 */
[-C--:B------:R-:W-:Y:S02]  /*19ab0*/  IABS R0, R4.reuse ;  /* 0x0000000400007213 */ /* 0x080fe40000000000 */
        /* <DEDUP_REMOVED lines=21> */
[----:B------:R-:W-:-:S05]  /*19c10*/  @P0 VIADD R5, R5, 0x1 ;  /* 0x0000000105050836 */ /* 0x000fca0000000000 */
[----:B------:R-:W-:-:S05]  /*19c20*/  MOV R0, R5 ;  /* 0x0000000500007202 */ /* 0x000fca0000000f00 */
[----:B------:R-:W-:Y:S01]  /*19c30*/  @!P2 IMAD.MOV R0, RZ, RZ, -R0 ;  /* 0x000000ffff00a224 */ /* 0x000fe200078e0a00 */
[----:B------:R-:W-:-:S07]  /*19c40*/  @!P1 LOP3.LUT R0, RZ, R4, RZ, 0x33, !PT ;  /* 0x00000004ff009212 */ /* 0x000fce00078e33ff */
.L_x_4893:
[----:B------:R-:W-:Y:S05]  /*19c50*/  BSYNC B0 ;  /* 0x0000000000007941 */ /* 0x000fea0003800000 */
.L_x_4892:
[-C--:B------:R-:W-:Y:S01]  /*19c60*/  IMAD R32, R32, R0.reuse, RZ ;  /* 0x0000000020207224 */ /* 0x080fe200078e02ff */
        /* <DEDUP_REMOVED lines=22> */
.L_x_4895:
        /* <DEDUP_REMOVED lines=20> */
.L_x_4898:
[----:B------:R-:W-:Y:S05]  /*19f10*/  BSYNC B6 ;  /* 0x0000000000067941 */ /* 0x000fea0003800000 */
.L_x_4897:
[----:B------:R-:W-:Y:S01]  /*19f20*/  IADD3 R0, R17, 0x400, RZ ;  /* 0x0000040011007810 */ /* 0x000fe20007ffe0ff */
[----:B------:R-:W-:Y:S03]  /*19f30*/  BSSY B6, `(.L_x_4899) ;  /* 0x0000022000067945 */ /* 0x000fe60003800000 */
        /* <DEDUP_REMOVED lines=18> */
.L_x_4901:
[----:B------:R0:W1:Y:S01]  /*1a060*/  LDC.64 R2, c[0x4][R34] ;  /* 0x0100000022027b82 */ /* 0x0000620000000a00 */
[----:B------:R-:W-:Y:S01]  /*1a070*/  ULDC.64 UR4, c[0x4][0x90] ;  /* 0x0100240000047ab9 */ /* 0x000fe20000000a00 */
[----:B------:R-:W-:Y:S01]  /*1a080*/  ULDC.64 UR6, c[0x4][0x98] ;  /* 0x0100260000067ab9 */ /* 0x000fe20000000a00 */
[----:B------:R-:W-:Y:S01]  /*1a090*/  ULDC.64 UR8, c[0x4][0x18] ;  /* 0x0100060000087ab9 */ /* 0x000fe20000000a00 */
[----:B------:R-:W-:Y:S01]  /*1a0a0*/  IMAD.U32 R4, RZ, RZ, UR4 ;  /* 0x00000004ff047e24 */ /* 0x000fe2000f8e00ff */
[----:B------:R-:W-:Y:S01]  /*1a0b0*/  MOV R6, UR6 ;  /* 0x0000000600067c02 */ /* 0x000fe20008000f00 */
        /* <DEDUP_REMOVED lines=9> */
.L_x_4900:
[----:B------:R-:W-:Y:S05]  /*1a150*/  BSYNC B6 ;  /* 0x0000000000067941 */ /* 0x000fea0003800000 */
.L_x_4899:
[----:B------:R-:W2:Y:S01]  /*1a160*/  LDL R34, [R1+0x20] ;  /* 0x0000200001227983 */ /* 0x000ea20000100800 */
[----:B------:R-:W-:Y:S01]  /*1a170*/  ULDC.64 UR4, c[0x0][0x9f8] ;  /* 0x00027e0000047ab9 */ /* 0x000fe20000000a00 */
[----:B------:R-:W0:Y:S02]  /*1a180*/  LDC R8, c[0x0][0x430] ;  /* 0x00010c00ff087b82 */ /* 0x000e240000000800 */
[----:B------:R-:W3:Y:S01]  /*1a190*/  LDL R20, [R1+0x4] ;  /* 0x0000040001147983 */ /* 0x000ee20000100800 */
[----:B------:R-:W-:Y:S01]  /*1a1a0*/  ISETP.NE.U32.AND P0, PT, RZ, UR4, PT ;  /* 0x00000004ff007c0c */ /* 0x000fe2000bf05070 */
[----:B------:R-:W1:Y:S03]  /*1a1b0*/  S2R R21, SR_TID.X ;  /* 0x0000000000157919 */ /* 0x000e660000002100 */
[----:B------:R-:W-:-:S13]  /*1a1c0*/  ISETP.NE.AND.EX P0, PT, RZ, UR5, PT, P0 ;  /* 0x00000005ff007c0c */ /* 0x000fda000bf05300 */
[----:B------:R-:W-:Y:S01]  /*1a1d0*/  @P0 IADD3 R2, P1, R23, UR4, RZ ;  /* 0x0000000417020c10 */ /* 0x000fe2000ff3e0ff */
[----:B------:R-:W-:-:S03]  /*1a1e0*/  ULDC UR4, c[0x0][0x320] ;  /* 0x0000c80000047ab9 */ /* 0x000fc60000000800 */
[----:B------:R-:W-:-:S05]  /*1a1f0*/  @P0 IADD3.X R3, R30, UR5, RZ, P1, !PT ;  /* 0x000000051e030c10 */ /* 0x000fca0008ffe4ff */
[----:B------:R4:W3:Y:S01]  /*1a200*/  @P0 LDG.E R26, desc[UR40][R2.64] ;  /* 0x00000028021a0981 */ /* 0x0008e2000c1e1900 */
[----:B-1----:R-:W-:-:S04]  /*1a210*/  LOP3.LUT R21, R21, 0x7f, RZ, 0xc0, !PT ;  /* 0x0000007f15157812 */ /* 0x002fc800078ec0ff */
[----:B------:R-:W-:Y:S02]  /*1a220*/  SHF.R.U32.HI R0, RZ, 0x3, R21 ;  /* 0x00000003ff007819 */ /* 0x000fe40000011615 */
[----:B------:R-:W1:Y:S01]  /*1a230*/  S2R R21, SR_TID.X ;  /* 0x0000000000157919 */ /* 0x000e620000002100 */
[----:B0-----:R-:W-:Y:S01]  /*1a240*/  ISETP.NE.AND P1, PT, R8, 0x1, PT ;  /* 0x000000010800780c */ /* 0x001fe20003f25270 */
[----:B------:R-:W0:Y:S01]  /*1a250*/  S2R R4, SR_TID.X ;  /* 0x0000000000047919 */ /* 0x000e220000002100 */
[----:B------:R-:W0:Y:S11]  /*1a260*/  S2R R9, SR_TID.X ;  /* 0x0000000000097919 */ /* 0x000e360000002100 */
[----:B----4-:R-:W4:Y:S08]  /*1a270*/  @P1 LDC R3, c[0x0][0x434] ;  /* 0x00010d00ff031b82 */ /* 0x010f300000000800 */
[----:B------:R-:W4:Y:S01]  /*1a280*/  @P1 LDC R2, c[0x0][0x438] ;  /* 0x00010e00ff021b82 */ /* 0x000f220000000800 */
[----:B-1----:R-:W-:-:S05]  /*1a290*/  IMAD.SHL.U32 R21, R21, 0x10, RZ ;  /* 0x0000001015157824 */ /* 0x002fca00078e00ff */
[----:B------:R-:W-:Y:S01]  /*1a2a0*/  LOP3.LUT R21, R0, 0x70, R21, 0xf8, !PT ;  /* 0x0000007000157812 */ /* 0x000fe200078ef815 */
[----:B0-----:R-:W-:Y:S01]  /*1a2b0*/  IMAD.SHL.U32 R4, R4, 0x8, RZ ;  /* 0x0000000804047824 */ /* 0x001fe200078e00ff */
[----:B------:R-:W-:-:S04]  /*1a2c0*/  SHF.L.U32 R9, R9, 0x3, RZ ;  /* 0x0000000309097819 */ /* 0x000fc800000006ff */
[----:B------:R-:W-:Y:S02]  /*1a2d0*/  LOP3.LUT R4, R4, 0x38, RZ, 0xc0, !PT ;  /* 0x0000003804047812 */ /* 0x000fe400078ec0ff */
[----:B------:R-:W-:Y:S02]  /*1a2e0*/  LOP3.LUT R9, R9, 0x38, RZ, 0xc0, !PT ;  /* 0x0000003809097812 */ /* 0x000fe400078ec0ff */
[----:B------:R-:W-:Y:S02]  /*1a2f0*/  LOP3.LUT R18, R18, 0xffffffbf, RZ, 0xc0, !PT ;  /* 0xffffffbf12127812 */ /* 0x000fe400078ec0ff */
[----:B------:R-:W-:Y:S02]  /*1a300*/  LOP3.LUT R4, R4, 0x80, RZ, 0xfc, !PT ;  /* 0x0000008004047812 */ /* 0x000fe400078efcff */
[C---:B------:R-:W-:Y:S01]  /*1a310*/  ISETP.GE.AND P3, PT, R9.reuse, UR4, PT ;  /* 0x0000000409007c0c */ /* 0x040fe2000bf66270 */
[----:B------:R-:W0:Y:S01]  /*1a320*/  S2R R10, SR_TID.X ;  /* 0x00000000000a7919 */ /* 0x000e220000002100 */
[----:B------:R-:W-:Y:S01]  /*1a330*/  IMAD.MOV.U32 R36, RZ, RZ, RZ ;  /* 0x000000ffff247224 */ /* 0x000fe200078e00ff */
[----:B------:R-:W-:Y:S01]  /*1a340*/  LOP3.LUT R11, R9, 0x1c0, RZ, 0xfc, !PT ;  /* 0x000001c0090b7812 */ /* 0x000fe200078efcff */
[----:B0-----:R-:W-:-:S05]  /*1a350*/  IMAD.SHL.U32 R10, R10, 0x8, RZ ;  /* 0x000000080a0a7824 */ /* 0x001fca00078e00ff */
[----:B------:R-:W-:-:S04]  /*1a360*/  LOP3.LUT R10, R10, 0x38, RZ, 0xc0, !PT ;  /* 0x000000380a0a7812 */ /* 0x000fc800078ec0ff */
[----:B------:R-:W-:Y:S02]  /*1a370*/  LOP3.LUT R10, R10, 0x180, RZ, 0xfc, !PT ;  /* 0x000001800a0a7812 */ /* 0x000fe400078efcff */
[----:B--2---:R-:W-:Y:S02]  /*1a380*/  LEA R23, R34, 0xffffffc0, 0x6 ;  /* 0xffffffc022177811 */ /* 0x004fe400078e30ff */
[----:B------:R-:W0:Y:S03]  /*1a390*/  S2R R34, SR_TID.X ;  /* 0x0000000000227919 */ /* 0x000e260000002100 */
[----:B------:R-:W-:Y:S02]  /*1a3a0*/  IMAD.IADD R37, R21, 0x1, R23 ;  /* 0x0000000115257824 */ /* 0x000fe400078e0217 */
[----:B0-----:R-:W-:-:S05]  /*1a3b0*/  IMAD.SHL.U32 R34, R34, 0x8, RZ ;  /* 0x0000000822227824 */ /* 0x001fca00078e00ff */
[----:B------:R-:W-:-:S04]  /*1a3c0*/  LOP3.LUT R34, R34, 0x38, RZ, 0xc0, !PT ;  /* 0x0000003822227812 */ /* 0x000fc800078ec0ff */
[----:B------:R-:W-:-:S04]  /*1a3d0*/  LOP3.LUT R34, R34, 0x40, RZ, 0xfc, !PT ;  /* 0x0000004022227812 */ /* 0x000fc800078efcff */
[----:B------:R-:W-:Y:S02]  /*1a3e0*/  ISETP.GE.AND P2, PT, R34, UR4, PT ;  /* 0x0000000422007c0c */ /* 0x000fe4000bf46270 */
[----:B------:R-:W0:Y:S01]  /*1a3f0*/  S2R R34, SR_TID.X ;  /* 0x0000000000227919 */ /* 0x000e220000002100 */
[C---:B---3--:R-:W-:Y:S01]  /*1a400*/  ISETP.GE.AND P0, PT, R37.reuse, R20, PT ;  /* 0x000000142500720c */ /* 0x048fe20003f06270 */
[----:B------:R-:W-:-:S03]  /*1a410*/  IMAD.IADD R37, R37, 0x1, R33 ;  /* 0x0000000125257824 */ /* 0x000fc600078e0221 */
[----:B------:R-:W-:Y:S01]  /*1a420*/  ISETP.GT.U32.OR P0, PT, R21, 0x3f, P0 ;  /* 0x0000003f1500780c */ /* 0x000fe20000704470 */
[----:B----4-:R-:W-:-:S04]  /*1a430*/  @P1 IMAD.HI.U32 R3, R37, R3, RZ ;  /* 0x0000000325031227 */ /* 0x010fc800078e00ff */
[----:B------:R-:W-:Y:S01]  /*1a440*/  IMAD.MOV.U32 R0, RZ, RZ, R37 ;  /* 0x000000ffff007224 */ /* 0x000fe200078e0025 */
[----:B------:R-:W-:-:S07]  /*1a450*/  @P1 SHF.R.U32.HI R0, RZ, R2, R3 ;  /* 0x00000002ff001219 */ /* 0x000fce0000011603 */
[----:B------:R-:W1:Y:S01]  /*1a460*/  @!P0 LDC.64 R2, c[0x0][0x428] ;  /* 0x00010a00ff028b82 */ /* 0x000e620000000a00 */
[----:B------:R-:W-:Y:S02]  /*1a470*/  SEL R7, RZ, 0xffffffff, P2 ;  /* 0xffffffffff077807 */ /* 0x000fe40001000000 */
[----:B------:R-:W-:Y:S01]  /*1a480*/  @P2 LOP3.LUT R18, R18, 0x40, RZ, 0xfc, !PT ;  /* 0x0000004012122812 */ /* 0x000fe200078efcff */
[----:B0-----:R-:W-:-:S05]  /*1a490*/  IMAD.SHL.U32 R34, R34, 0x8, RZ ;  /* 0x0000000822227824 */ /* 0x001fca00078e00ff */
[----:B------:R-:W-:Y:S01]  /*1a4a0*/  LOP3.LUT R34, R34, 0x38, RZ, 0xc0, !PT ;  /* 0x0000003822227812 */ /* 0x000fe200078ec0ff */
[----:B------:R-:W-:Y:S01]  /*1a4b0*/  IMAD.SHL.U32 R7, R7, 0x2, RZ ;  /* 0x0000000207077824 */ /* 0x000fe200078e00ff */
[----:B------:R-:W-:Y:S02]  /*1a4c0*/  ISETP.GE.AND P2, PT, R4, UR4, PT ;  /* 0x0000000404007c0c */ /* 0x000fe4000bf46270 */
[----:B------:R-:W-:Y:S02]  /*1a4d0*/  LOP3.LUT R34, R34, 0xc0, RZ, 0xfc, !PT ;  /* 0x000000c022227812 */ /* 0x000fe400078efcff */
[----:B------:R-:W-:Y:S02]  /*1a4e0*/  SEL R4, RZ, 0x1, P3 ;  /* 0x00000001ff047807 */ /* 0x000fe40001800000 */
        /* <DEDUP_REMOVED lines=8> */
[----:B-1----:R-:W-:-:S04]  /*1a570*/  @!P0 IMAD R6, R34, R2, RZ ;  /* 0x0000000222068224 */ /* 0x002fc800078e02ff */
        /* <DEDUP_REMOVED lines=18> */
[----:B------:R-:W-:-:S02]  /*1a6a0*/  SEL R4, RZ, 0x10, P3 ;  /* 0x00000010ff047807 */ /* 0x000fc40001800000 */
[----:B------:R-:W-:Y:S02]  /*1a6b0*/  SEL R5, RZ, 0x20, P2 ;  /* 0x00000020ff057807 */ /* 0x000fe40001000000 */
[----:B0-----:R-:W-:Y:S02]  /*1a6c0*/  SEL R3, RZ, 0x40, P0 ;  /* 0x00000040ff037807 */ /* 0x001fe40000000000 */
        /* <DEDUP_REMOVED lines=8> */
[----:B------:R-:W-:Y:S02]  /*1a750*/  LOP3.LUT R18, R18, 0xfffffffb, RZ, 0xc0, !PT ;  /* 0xfffffffb12127812 */ /* 0x000fe400078ec0ff */
[----:B------:R-:W-:Y:S01]  /*1a760*/  SEL R2, RZ, 0x80, P0 ;  /* 0x00000080ff027807 */ /* 0x000fe20000000000 */
[----:B------:R-:W-:Y:S01]  /*1a770*/  IMAD R37, R8, R0, R37 ;  /* 0x0000000008257224 */ /* 0x000fe200078e0225 */
[----:B------:R-:W-:Y:S01]  /*1a780*/  @P2 LOP3.LUT R18, R18, 0x4, RZ, 0xfc, !PT ;  /* 0x0000000412122812 */ /* 0x000fe200078efcff */
[----:B0-----:R-:W-:Y:S06]  /*1a790*/  BRA.DIV UR4, `(.L_x_4902) ;  /* 0x0000005204dc7947 */ /* 0x001fec000b800000 */
.L_x_5016:
[----:B------:R-:W2:Y:S01]  /*1a7a0*/  LDL R0, [R1+0x48] ;  /* 0x0000480001007983 */ /* 0x000ea20000100800 */
[----:B------:R-:W-:Y:S02]  /*1a7b0*/  LOP3.LUT R2, R3, R2, RZ, 0xfc, !PT ;  /* 0x0000000203027212 */ /* 0x000fe400078efcff */
[----:B------:R-:W-:Y:S02]  /*1a7c0*/  ISETP.GT.U32.AND P1, PT, R21, 0x3f, PT ;  /* 0x0000003f1500780c */ /* 0x000fe40003f24070 */
[----:B------:R-:W-:Y:S01]  /*1a7d0*/  LOP3.LUT R18, R18, 0xfffffeff, RZ, 0xc0, !PT ;  /* 0xfffffeff12127812 */ /* 0x000fe200078ec0ff */
[----:B------:R0:W-:Y:S03]  /*1a7e0*/  STL [R1+0xc], R2 ;  /* 0x00000c0201007387 */ /* 0x0001e60000100800 */
[----:B------:R-:W-:-:S07]  /*1a7f0*/  LOP3.LUT R18, R18, 0xfffffffe, RZ, 0xc0, !PT ;  /* 0xfffffffe12127812 */ /* 0x000fce00078ec0ff */
[----:B------:R-:W-:Y:S02]  /*1a800*/  @P1 LOP3.LUT R18, R18, 0x1, RZ, 0xfc, !PT ;  /* 0x0000000112121812 */ /* 0x000fe400078efcff */
[----:B--2---:R-:W-:-:S13]  /*1a810*/  ISETP.NE.AND P0, PT, R0, 0x3, PT ;  /* 0x000000030000780c */ /* 0x004fda0003f05270 */
[----:B------:R-:W-:Y:S01]  /*1a820*/  @P0 LOP3.LUT R18, R18, 0x100, RZ, 0xfc, !PT ;  /* 0x0000010012120812 */ /* 0x000fe200078efcff */
[----:B0-----:R-:W-:Y:S06]  /*1a830*/  @!P0 BRA `(.L_x_4903) ;  /* 0x0000000000048947 */ /* 0x001fec0003800000 */
[----:B------:R-:W-:Y:S01]  /*1a840*/  BPT.TRAP 0x1 ;  /* 0x000000040000795c */ /* 0x000fe20000300000 */
.L_x_4903:
        /* <DEDUP_REMOVED lines=9> */
.L_x_5017:
[----:B------:R-:W-:Y:S05]  /*1a8e0*/  BSYNC B0 ;  /* 0x0000000000007941 */ /* 0x000fea0003800000 */
.L_x_4904:
[----:B------:R-:W1:Y:S01]  /*1a8f0*/  S2R R7, SR_TID.X ;  /* 0x0000000000077919 */ /* 0x000e620000002100 */
[----:B0-----:R-:W-:Y:S01]  /*1a900*/  SHF.R.S32.HI R0, RZ, 0x1f, R37 ;  /* 0x0000001fff007819 */ /* 0x001fe20000011425 */
[----:B------:R-:W-:Y:S01]  /*1a910*/  ULDC.64 UR4, c[0x0][0x300] ;  /* 0x0000c00000047ab9 */ /* 0x000fe20000000a00 */
[----:B-----5:R-:W-:Y:S01]  /*1a920*/  SHF.R.S32.HI R4, RZ, 0x1f, R36 ;  /* 0x0000001fff047819 */ /* 0x020fe20000011424 */
[----:B------:R-:W-:Y:S01]  /*1a930*/  IMAD.WIDE.U32 R2, R37, UR4, RZ ;  /* 0x0000000425027c25 */ /* 0x000fe2000f8e00ff */
[----:B------:R-:W-:Y:S01]  /*1a940*/  ULDC.64 UR6, c[0x0][0x2e8] ;  /* 0x0000ba0000067ab9 */ /* 0x000fe20000000a00 */
[----:B------:R0:W-:Y:S01]  /*1a950*/  STL [R1+0x28], R0 ;  /* 0x0000280001007387 */ /* 0x0001e20000100800 */
[----:B------:R-:W-:Y:S01]  /*1a960*/  LOP3.LUT R18, R18, 0xfffffffd, RZ, 0xc0, !PT ;  /* 0xfffffffd12127812 */ /* 0x000fe200078ec0ff */
[----:B------:R-:W-:Y:S02]  /*1a970*/  IMAD R5, R22, 0x1000, R35 ;  /* 0x0000100016057824 */ /* 0x000fe400078e0223 */
        /* <DEDUP_REMOVED lines=8> */
[----:B-1----:R-:W-:Y:S01]  /*1aa00*/  SHF.L.U32 R7, R7, 0x3, RZ ;  /* 0x0000000307077819 */ /* 0x002fe200000006ff */
[----:B------:R-:W-:Y:S02]  /*1aa10*/  ULDC.64 UR4, c[0x0][0x308] ;  /* 0x0000c20000047ab9 */ /* 0x000fe40000000a00 */
[----:B------:R-:W-:Y:S01]  /*1aa20*/  IMAD.IADD R3, R3, 0x1, R0 ;  /* 0x0000000103037824 */ /* 0x000fe200078e0200 */
[----:B------:R-:W-:Y:S01]  /*1aa30*/  LOP3.LUT R7, R7, 0x38, RZ, 0xc0, !PT ;  /* 0x0000003807077812 */ /* 0x000fe200078ec0ff */
[C---:B------:R-:W-:Y:S01]  /*1aa40*/  IMAD.WIDE.U32 R2, R16.reuse, UR4, R2 ;  /* 0x0000000410027c25 */ /* 0x040fe2000f8e0002 */
[----:B------:R-:W-:Y:S02]  /*1aa50*/  ULDC UR4, c[0x0][0x2f4] ;  /* 0x0000bd0000047ab9 */ /* 0x000fe40000000800 */
[----:B------:R-:W-:Y:S01]  /*1aa60*/  ISETP.GE.AND P2, PT, R7, UR4, PT ;  /* 0x0000000407007c0c */ /* 0x000fe2000bf46270 */
[----:B--2---:R-:W-:Y:S01]  /*1aa70*/  IMAD R4, R16, UR5, R3 ;  /* 0x0000000510047c24 */ /* 0x004fe2000f8e0203 */
        /* <DEDUP_REMOVED lines=38> */
.L_x_5027:
[----:B------:R-:W-:-:S13]  /*1ace0*/  ISETP.GE.AND P0, PT, R23, 0x31, PT ;  /* 0x000000311700780c */ /* 0x000fda0003f06270 */
[----:B0-----:R-:W-:Y:S01]  /*1acf0*/  @P0 LEA R2, P1, R7, R0, 0x1 ;  /* 0x0000000007020211 */ /* 0x001fe200078208ff */
        /* <DEDUP_REMOVED lines=8> */
.L_x_4907:
[----:B------:R-:W-:Y:S02]  /*1ad80*/  PLOP3.LUT P1, PT, P1, P0, PT, 0xa2, 0x0 ;  /* 0x000000000000781c */ /* 0x000fe40000f21472 */
[----:B------:R-:W-:-:S08]  /*1ad90*/  @P0 R2UR P1, UR4, R30 ;  /* 0x000000001e0402ca */ /* 0x000fd00000020000 */
[----:B------:R-:W-:-:S05]  /*1ada0*/  @P0 PLOP3.LUT P0, PT, P1, PT, PT, 0x80, 0x0 ;  /* 0x000000000000081c */ /* 0x000fca0000f0f070 */
[----:B------:R-:W-:Y:S01]  /*1adb0*/  @!P1 SYNCS.ARRIVE.TRANS64.RED.A0T1 RZ, [UR4+0x28c30], RZ ;  /* 0x028c30ffffff99a7 */ /* 0x000fe20008200404 */
[----:B------:R-:W-:Y:S07]  /*1adc0*/  @!P1 ARRIVES.LDGSTSBAR.64.TRANSCNT [UR4+0x28c30] ;  /* 0x028c3000ff0099b0 */ /* 0x000fee0008000a84 */
[----:B------:R-:W-:Y:S05]  /*1add0*/  @P0 BRA.U.ANY `(.L_x_4907) ;  /* 0xfffffffd00e80947 */ /* 0x000fea000393ffff */
[----:B------:R-:W-:Y:S01]  /*1ade0*/  NOP ;  /* 0x0000000000007918 */ /* 0x000fe20000000000 */
[----:B------:R-:W2:Y:S02]  /*1adf0*/  LDL R0, [R1+0x48] ;  /* 0x0000480001007983 */ /* 0x000ea40000100800 */
[----:B--2---:R-:W-:-:S13]  /*1ae00*/  ISETP.NE.AND P2, PT, R0, 0x3, PT ;  /* 0x000000030000780c */ /* 0x004fda0003f45270 */
[----:B------:R-:W-:Y:S05]  /*1ae10*/  @!P2 BRA `(.L_x_4908) ;  /* 0x000000000004a947 */ /* 0x000fea0003800000 */
[----:B------:R-:W-:Y:S01]  /*1ae20*/  BPT.TRAP 0x1 ;  /* 0x000000040000795c */ /* 0x000fe20000300000 */
.L_x_4908:
[----:B------:R1:W5:Y:S01]  /*1ae30*/  LDL.LU R0, [R1+0x18] ;  /* 0x0000180001007983 */ /* 0x0003620000300800 */
[----:B------:R1:W-:Y:S03]  /*1ae40*/  SYNCS.ARRIVE.TRANS64.A1T0 RZ, [R30+URZ+0x28c30], RZ ;  /* 0x028c30ff1eff79a7 */ /* 0x0003e6000810003f */
[----:B------:R1:W5:Y:S04]  /*1ae50*/  LDL.LU R4, [R1+0x8] ;  /* 0x0000080001047983 */ /* 0x0003680000300800 */
[----:B0-----:R1:W5:Y:S02]  /*1ae60*/  LDL R3, [R1+0xc] ;  /* 0x00000c0001037983 */ /* 0x0013640000100800 */
        /* <DEDUP_REMOVED lines=18> */
[----:B------:R0:W-:Y:S01]  /*1af90*/  STL.64 [R1+0x18], R4 ;  /* 0x0000180401007387 */ /* 0x0001e20000100a00 */
        /* <DEDUP_REMOVED lines=8> */
[----:B------:R-:W-:Y:S01]  /*1b020*/  MOV R4, UR4 ;  /* 0x0000000400047c02 */ /* 0x000fe20008000f00 */
        /* <DEDUP_REMOVED lines=11> */
.L_x_4910:
[----:B------:R-:W-:Y:S05]  /*1b0e0*/  BSYNC B6 ;  /* 0x0000000000067941 */ /* 0x000fea0003800000 */
.L_x_4909:
[----:B------:R-:W2:Y:S01]  /*1b0f0*/  LDL.LU R0, [R1+0x8] ;  /* 0x0000080001007983 */ /* 0x000ea20000300800 */
[----:B------:R-:W-:Y:S01]  /*1b100*/  ULDC.64 UR4, c[0x0][0x2d8] ;  /* 0x0000b60000047ab9 */ /* 0x000fe20000000a00 */
[----:B------:R-:W0:Y:S02]  /*1b110*/  LDC R7, c[0x0][0x448] ;  /* 0x00011200ff077b82 */ /* 0x000e240000000800 */
[----:B------:R-:W2:Y:S04]  /*1b120*/  LDL.LU.64 R2, [R1+0x18] ;  /* 0x0000180001027983 */ /* 0x000ea80000300a00 */
[----:B------:R-:W3:Y:S04]  /*1b130*/  LDL.LU R20, [R1+0x38] ;  /* 0x0000380001147983 */ /* 0x000ee80000300800 */
[----:B------:R-:W4:Y:S04]  /*1b140*/  LDL.LU R21, [R1+0x4] ;  /* 0x0000040001157983 */ /* 0x000f280000300800 */
[----:B------:R0:W5:Y:S02]  /*1b150*/  LDL R8, [R1+0x3c] ;  /* 0x00003c0001087983 */ /* 0x0001640000100800 */
[----:B0-----:R-:W-:-:S13]  /*1b160*/  ISETP.NE.AND P0, PT, R7, 0x1, PT ;  /* 0x000000010700780c */ /* 0x001fda0003f05270 */
[----:B------:R-:W0:Y:S08]  /*1b170*/  @P0 LDC R5, c[0x0][0x44c] ;  /* 0x00011300ff050b82 */ /* 0x000e300000000800 */
[----:B------:R-:W1:Y:S01]  /*1b180*/  @P0 LDC R6, c[0x0][0x450] ;  /* 0x00011400ff060b82 */ /* 0x000e620000000800 */
        /* <DEDUP_REMOVED lines=15> */
[----:B------:R-:W-:-:S04]  /*1b280*/  LOP3.LUT R20, R21, 0x70, R20, 0xf8, !PT ;  /* 0x0000007015147812 */ /* 0x000fc800078ef814 */
[----:B------:R-:W-:Y:S02]  /*1b290*/  LEA R0, R25, R20, 0x6 ;  /* 0x0000001419007211 */ /* 0x000fe400078e30ff */
[----:B------:R2:W5:Y:S03]  /*1b2a0*/  LDL R20, [R1+0x14] ;  /* 0x0000140001147983 */ /* 0x0005660000100800 */
        /* <DEDUP_REMOVED lines=62> */
.L_x_5036:
[----:B------:R-:W-:-:S04]  /*1b690*/  IADD3 R25, R25, 0x30, RZ ;  /* 0x0000003019197810 */ /* 0x000fc80007ffe0ff */
        /* <DEDUP_REMOVED lines=9> */
.L_x_4912:
        /* <DEDUP_REMOVED lines=18> */
.L_x_5037:
[----:B------:R-:W-:Y:S05]  /*1b850*/  BSYNC B0 ;  /* 0x0000000000007941 */ /* 0x000fea0003800000 */
.L_x_4913:
[----:B------:R-:W2:Y:S02]  /*1b860*/  LDL R2, [R1+0x48] ;  /* 0x0000480001027983 */ /* 0x000ea40000100800 */
[----:B--2---:R-:W-:-:S13]  /*1b870*/  ISETP.NE.AND P0, PT, R2, 0x3, PT ;  /* 0x000000030200780c */ /* 0x004fda0003f05270 */
[----:B------:R-:W-:Y:S05]  /*1b880*/  @!P0 BRA `(.L_x_4915) ;  /* 0x0000000000048947 */ /* 0x000fea0003800000 */
[----:B------:R-:W-:Y:S01]  /*1b890*/  BPT.TRAP 0x1 ;  /* 0x000000040000795c */ /* 0x000fe20000300000 */
.L_x_4915:
[----:B0-----:R-:W-:Y:S01]  /*1b8a0*/  SHF.L.U32 R0, R28, 0x1f, RZ ;  /* 0x0000001f1c007819 */ /* 0x001fe200000006ff */
[----:B------:R-:W-:Y:S03]  /*1b8b0*/  BSSY B0, `(.L_x_4916) ;  /* 0x0000003000007945 */ /* 0x000fe60003800000 */
[----:B------:R-:W0:Y:S02]  /*1b8c0*/  SYNCS.PHASECHK.TRANS64.TRYWAIT P0, [R30+URZ+0x28c60], R0 ;  /* 0x028c60001e0075a7 */ /* 0x000e24000800017f */
[----:B0-----:R-:W-:Y:S05]  /*1b8d0*/  @!P0 BRA `(.L_x_4917) ;  /* 0x0000004c007c8947 */ /* 0x001fea0003800000 */
.L_x_5038:
[----:B------:R-:W-:Y:S05]  /*1b8e0*/  BSYNC B0 ;  /* 0x0000000000007941 */ /* 0x000fea0003800000 */
.L_x_4916:
        /* <DEDUP_REMOVED lines=67> */
[----:B0-----:R-:W-:-:S04]  /*1bd20*/  IADD3 R2, P6, R2, R0, RZ ;  /* 0x0000000002027210 */ /* 0x001fc80007fde0ff */
[----:B-1----:R-:W-:Y:S02]  /*1bd30*/  IADD3.X R3, RZ, R3, RZ, P6, !PT ;  /* 0x00000003ff037210 */ /* 0x002fe400037fe4ff */
        /* <DEDUP_REMOVED lines=40> */
.L_x_5048:
        /* <DEDUP_REMOVED lines=34> */
.L_x_4919:
[----:B------:R-:W-:Y:S02]  /*1c1e0*/  PLOP3.LUT P1, PT, P1, P0, PT, 0xa2, 0x0 ;  /* 0x000000000000781c */ /* 0x000fe40000f21472 */
[----:B------:R-:W-:-:S08]  /*1c1f0*/  @P0 R2UR P1, UR4, R30 ;  /* 0x000000001e0402ca */ /* 0x000fd00000020000 */
[----:B------:R-:W-:-:S05]  /*1c200*/  @P0 PLOP3.LUT P0, PT, P1, PT, PT, 0x80, 0x0 ;  /* 0x000000000000081c */ /* 0x000fca0000f0f070 */
[----:B------:R-:W-:Y:S01]  /*1c210*/  @!P1 SYNCS.ARRIVE.TRANS64.RED.A0T1 RZ, [UR4+0x28c50], RZ ;  /* 0x028c50ffffff99a7 */ /* 0x000fe20008200404 */
[----:B------:R-:W-:Y:S07]  /*1c220*/  @!P1 ARRIVES.LDGSTSBAR.64.TRANSCNT [UR4+0x28c50] ;  /* 0x028c5000ff0099b0 */ /* 0x000fee0008000a84 */
[----:B------:R-:W-:Y:S05]  /*1c230*/  @P0 BRA.U.ANY `(.L_x_4919) ;  /* 0xfffffffd00e80947 */ /* 0x000fea000393ffff */
[----:B------:R-:W-:Y:S01]  /*1c240*/  NOP ;  /* 0x0000000000007918 */ /* 0x000fe20000000000 */
[----:B-1----:R-:W2:Y:S02]  /*1c250*/  LDL R2, [R1+0x48] ;  /* 0x0000480001027983 */ /* 0x002ea40000100800 */
[----:B--2---:R-:W-:-:S13]  /*1c260*/  ISETP.NE.AND P2, PT, R2, 0x3, PT ;  /* 0x000000030200780c */ /* 0x004fda0003f45270 */
[----:B------:R-:W-:Y:S05]  /*1c270*/  @!P2 BRA `(.L_x_4920) ;  /* 0x000000000004a947 */ /* 0x000fea0003800000 */
[----:B------:R-:W-:Y:S01]  /*1c280*/  BPT.TRAP 0x1 ;  /* 0x000000040000795c */ /* 0x000fe20000300000 */
.L_x_4920:
        /* <DEDUP_REMOVED lines=12> */
.L_x_4935:
[----:B--2---:R-:W2:Y:S01]  /*1c350*/  LDL R10, [R1+0x48] ;  /* 0x00004800010a7983 */ /* 0x004ea20000100800 */
[----:B0-----:R-:W0:Y:S01]  /*1c360*/  LDC R5, c[0x0][0x430] ;  /* 0x00010c00ff057b82 */ /* 0x001e220000000800 */
[----:B-1----:R-:W1:Y:S01]  /*1c370*/  S2R R2, SR_TID.X ;  /* 0x0000000000027919 */ /* 0x002e620000002100 */
[----:B---3--:R-:W3:Y:S01]  /*1c380*/  S2R R8, SR_TID.X ;  /* 0x0000000000087919 */ /* 0x008ee20000002100 */
[----:B0-----:R-:W-:Y:S02]  /*1c390*/  ISETP.NE.AND P0, PT, R5, 0x1, PT ;  /* 0x000000010500780c */ /* 0x001fe40003f05270 */
[----:B-1----:R-:W-:-:S11]  /*1c3a0*/  LOP3.LUT R2, R2, 0x7f, RZ, 0xc0, !PT ;  /* 0x0000007f02027812 */ /* 0x002fd600078ec0ff */
[----:B------:R-:W0:Y:S01]  /*1c3b0*/  @P0 LDC R6, c[0x0][0x434] ;  /* 0x00010d00ff060b82 */ /* 0x000e220000000800 */
[----:B---3--:R-:W-:Y:S01]  /*1c3c0*/  IMAD.SHL.U32 R8, R8, 0x10, RZ ;  /* 0x0000001008087824 */ /* 0x008fe200078e00ff */
[----:B------:R-:W-:-:S04]  /*1c3d0*/  SHF.R.U32.HI R2, RZ, 0x3, R2 ;  /* 0x00000003ff027819 */ /* 0x000fc80000011602 */
[----:B------:R-:W-:Y:S02]  /*1c3e0*/  LOP3.LUT R8, R2, 0x70, R8, 0xf8, !PT ;  /* 0x0000007002087812 */ /* 0x000fe400078ef808 */
[----:B------:R-:W1:Y:S02]  /*1c3f0*/  @P0 LDC R3, c[0x0][0x438] ;  /* 0x00010e00ff030b82 */ /* 0x000e640000000800 */
[----:B------:R-:W-:Y:S01]  /*1c400*/  ISETP.GT.U32.AND P1, PT, R8, 0x3f, PT ;  /* 0x0000003f0800780c */ /* 0x000fe20003f24070 */
[----:B------:R-:W-:-:S04]  /*1c410*/  IMAD R4, R7, 0x40, R33 ;  /* 0x0000004007047824 */ /* 0x000fc800078e0221 */
[----:B------:R-:W-:-:S08]  /*1c420*/  IMAD.IADD R4, R8, 0x1, R4 ;  /* 0x0000000108047824 */ /* 0x000fd000078e0204 */
[----:B------:R-:W3:Y:S01]  /*1c430*/  @!P1 LDC.64 R8, c[0x0][0x428] ;  /* 0x00010a00ff089b82 */ /* 0x000ee20000000a00 */
[----:B0-----:R-:W-:-:S04]  /*1c440*/  @P0 IMAD.HI.U32 R6, R4, R6, RZ ;  /* 0x0000000604060227 */ /* 0x001fc800078e00ff */
[----:B------:R-:W-:Y:S01]  /*1c450*/  IMAD.MOV.U32 R2, RZ, RZ, R4 ;  /* 0x000000ffff027224 */ /* 0x000fe200078e0004 */
[----:B-1----:R-:W-:-:S05]  /*1c460*/  @P0 SHF.R.U32.HI R2, RZ, R3, R6 ;  /* 0x00000003ff020219 */ /* 0x002fca0000011606 */
[----:B------:R-:W-:-:S04]  /*1c470*/  IMAD.MOV R3, RZ, RZ, -R2 ;  /* 0x000000ffff037224 */ /* 0x000fc800078e0a02 */
[----:B------:R-:W-:Y:S01]  /*1c480*/  IMAD R5, R5, R3, R4 ;  /* 0x0000000305057224 */ /* 0x000fe200078e0204 */
[--C-:B------:R-:W-:Y:S01]  /*1c490*/  @!P1 SHF.R.S32.HI R3, RZ, 0x1f, R2.reuse ;  /* 0x0000001fff039819 */ /* 0x100fe20000011402 */
[-C--:B---3--:R-:W-:Y:S02]  /*1c4a0*/  @!P1 IMAD R4, R34, R8.reuse, RZ ;  /* 0x0000000822049224 */ /* 0x088fe400078e02ff */
[----:B------:R-:W-:-:S04]  /*1c4b0*/  @!P1 IMAD.WIDE.U32 R2, R26, R8, R2 ;  /* 0x000000081a029225 */ /* 0x000fc800078e0002 */
[----:B------:R-:W-:Y:S02]  /*1c4c0*/  @!P1 IMAD R4, R26, R9, R4 ;  /* 0x000000091a049224 */ /* 0x000fe400078e0204 */
[----:B------:R-:W0:Y:S02]  /*1c4d0*/  @!P1 LDC.64 R8, c[0x0][0x418] ;  /* 0x00010600ff089b82 */ /* 0x000e240000000a00 */
[----:B------:R-:W-:Y:S02]  /*1c4e0*/  @!P1 IMAD.IADD R3, R4, 0x1, R3 ;  /* 0x0000000104039824 */ /* 0x000fe400078e0203 */
[----:B------:R-:W-:Y:S02]  /*1c4f0*/  IMAD.MOV.U32 R4, RZ, RZ, RZ ;  /* 0x000000ffff047224 */ /* 0x000fe400078e00ff */
[----:B------:R-:W-:Y:S01]  /*1c500*/  VIADD R22, R22, 0x1 ;  /* 0x0000000116167836 */ /* 0x000fe20000000000 */
[----:B0-----:R-:W-:-:S04]  /*1c510*/  @!P1 LEA R8, P0, R2, R8, 0x2 ;  /* 0x0000000802089211 */ /* 0x001fc800078010ff */
[----:B------:R-:W-:Y:S02]  /*1c520*/  @!P1 LEA.HI.X R9, R2, R9, R3, 0x2, P0 ;  /* 0x0000000902099211 */ /* 0x000fe400000f1403 */
[----:B------:R-:W-:-:S03]  /*1c530*/  ISETP.NE.AND P0, PT, R22, 0x2, PT ;  /* 0x000000021600780c */ /* 0x000fc60003f05270 */
[----:B------:R0:W5:Y:S01]  /*1c540*/  @!P1 LDG.E R4, desc[UR40][R8.64] ;  /* 0x0000002808049981 */ /* 0x000162000c1e1900 */
[----:B------:R-:W-:Y:S01]  /*1c550*/  SEL R2, RZ, 0x1, P0 ;  /* 0x00000001ff027807 */ /* 0x000fe20000000000 */
[----:B------:R-:W-:Y:S05]  /*1c560*/  YIELD ;  /* 0x0000000000007946 */ /* 0x000fea0003800000 */
[----:B------:R-:W-:Y:S02]  /*1c570*/  LOP3.LUT R28, R28, R2, RZ, 0x3c, !PT ;  /* 0x000000021c1c7212 */ /* 0x000fe400078e3cff */
[----:B------:R-:W-:Y:S01]  /*1c580*/  MOV R2, R7 ;  /* 0x0000000700027202 */ /* 0x000fe20000000f00 */
[----:B------:R-:W-:Y:S01]  /*1c590*/  VIADD R7, R7, 0xffffffff ;  /* 0xffffffff07077836 */ /* 0x000fe20000000000 */
[----:B------:R-:W-:-:S02]  /*1c5a0*/  SEL R22, R22, RZ, P0 ;  /* 0x000000ff16167207 */ /* 0x000fc40000000000 */
[----:B------:R-:W-:Y:S02]  /*1c5b0*/  ISETP.GT.AND P3, PT, R2, R32, PT ;  /* 0x000000200200720c */ /* 0x000fe40003f64270 */
[----:B--2---:R-:W-:-:S13]  /*1c5c0*/  ISETP.NE.AND P1, PT, R10, 0x3, PT ;  /* 0x000000030a00780c */ /* 0x004fda0003f25270 */
[----:B0-----:R-:W-:Y:S05]  /*1c5d0*/  @!P1 BRA `(.L_x_4923) ;  /* 0x0000000000049947 */ /* 0x001fea0003800000 */
[----:B------:R-:W-:Y:S01]  /*1c5e0*/  BPT.TRAP 0x1 ;  /* 0x000000040000795c */ /* 0x000fe20000300000 */
.L_x_4923:
[----:B------:R-:W-:Y:S01]  /*1c5f0*/  IMAD R6, R22, 0x8, R17 ;  /* 0x0000000816067824 */ /* 0x000fe200078e0211 */
[----:B------:R-:W-:Y:S01]  /*1c600*/  SHF.L.U32 R20, R28, 0x1f, RZ ;  /* 0x0000001f1c147819 */ /* 0x000fe200000006ff */
[----:B------:R-:W-:Y:S01]  /*1c610*/  BSSY B1, `(.L_x_4924) ;  /* 0x0000004000017945 */ /* 0x000fe20003800000 */
[----:B------:R-:W-:Y:S02]  /*1c620*/  SHF.R.S32.HI R9, RZ, 0x1f, R5 ;  /* 0x0000001fff097819 */ /* 0x000fe40000011405 */
[----:B------:R-:W0:Y:S02]  /*1c630*/  SYNCS.PHASECHK.TRANS64.TRYWAIT P0, [R6+URZ+0x28c40], R20 ;  /* 0x028c4014060075a7 */ /* 0x000e24000800017f */
[----:B0-----:R-:W-:Y:S05]  /*1c640*/  @!P0 BRA `(.L_x_4925) ;  /* 0x0000004800608947 */ /* 0x001fea0003800000 */
.L_x_5049:
[----:B------:R-:W-:Y:S05]  /*1c650*/  BSYNC B1 ;  /* 0x0000000000017941 */ /* 0x000fea0003800000 */
.L_x_4924:
        /* <DEDUP_REMOVED lines=40> */
.L_x_5059:
        /* <DEDUP_REMOVED lines=8> */
.L_x_4927:
[----:B------:R-:W-:Y:S02]  /*1c960*/  PLOP3.LUT P1, PT, P1, P0, PT, 0xa2, 0x0 ;  /* 0x000000000000781c */ /* 0x000fe40000f21472 */
[----:B------:R-:W-:-:S08]  /*1c970*/  @P0 R2UR P1, UR4, R6 ;  /* 0x00000000060402ca */ /* 0x000fd00000020000 */
[----:B------:R-:W-:-:S05]  /*1c980*/  @P0 PLOP3.LUT P0, PT, P1, PT, PT, 0x80, 0x0 ;  /* 0x000000000000081c */ /* 0x000fca0000f0f070 */
[----:B------:R-:W-:Y:S01]  /*1c990*/  @!P1 SYNCS.ARRIVE.TRANS64.RED.A0T1 RZ, [UR4+0x28c30], RZ ;  /* 0x028c30ffffff99a7 */ /* 0x000fe20008200404 */
[----:B------:R-:W-:Y:S07]  /*1c9a0*/  @!P1 ARRIVES.LDGSTSBAR.64.TRANSCNT [UR4+0x28c30] ;  /* 0x028c3000ff0099b0 */ /* 0x000fee0008000a84 */
[----:B------:R-:W-:Y:S05]  /*1c9b0*/  @P0 BRA.U.ANY `(.L_x_4927) ;  /* 0xfffffffd00e80947 */ /* 0x000fea000393ffff */
[----:B------:R-:W-:Y:S01]  /*1c9c0*/  NOP ;  /* 0x0000000000007918 */ /* 0x000fe20000000000 */
[----:B--2---:R-:W2:Y:S02]  /*1c9d0*/  LDL R2, [R1+0x48] ;  /* 0x0000480001027983 */ /* 0x004ea40000100800 */
[----:B--2---:R-:W-:-:S13]  /*1c9e0*/  ISETP.NE.AND P2, PT, R2, 0x3, PT ;  /* 0x000000030200780c */ /* 0x004fda0003f45270 */
[----:B------:R-:W-:Y:S05]  /*1c9f0*/  @!P2 BRA `(.L_x_4928) ;  /* 0x000000000004a947 */ /* 0x000fea0003800000 */
[----:B------:R-:W-:Y:S01]  /*1ca00*/  BPT.TRAP 0x1 ;  /* 0x000000040000795c */ /* 0x000fe20000300000 */
.L_x_4928:
[----:B------:R2:W-:Y:S01]  /*1ca10*/  SYNCS.ARRIVE.TRANS64.A1T0 RZ, [R6+URZ+0x28c30], RZ ;  /* 0x028c30ff06ff79a7 */ /* 0x0005e2000810003f */
[----:B------:R-:W-:Y:S05]  /*1ca20*/  @!P2 BRA `(.L_x_4929) ;  /* 0x000000000004a947 */ /* 0x000fea0003800000 */
[----:B------:R-:W-:Y:S01]  /*1ca30*/  BPT.TRAP 0x1 ;  /* 0x000000040000795c */ /* 0x000fe20000300000 */
.L_x_4929:
[----:B------:R-:W3:Y:S01]  /*1ca40*/  SYNCS.PHASECHK.TRANS64.TRYWAIT P0, [R6+URZ+0x28c60], R20 ;  /* 0x028c6014060075a7 */ /* 0x000ee2000800017f */
[----:B------:R-:W-:Y:S04]  /*1ca50*/  BSSY B1, `(.L_x_4930) ;  /* 0x0000002000017945 */ /* 0x000fe80003800000 */
[----:B---3--:R-:W-:Y:S05]  /*1ca60*/  @!P0 BRA `(.L_x_4931) ;  /* 0x0000004800888947 */ /* 0x008fea0003800000 */
.L_x_5060:
[----:B------:R-:W-:Y:S05]  /*1ca70*/  BSYNC B1 ;  /* 0x0000000000017941 */ /* 0x000fea0003800000 */
.L_x_4930:
        /* <DEDUP_REMOVED lines=13> */
[----:B------:R-:W-:-:S04]  /*1cb50*/  ULDC.64 UR4, c[0x0][0x330] ;  /* 0x0000cc0000047ab9 */ /* 0x000fc80000000a00 */
[----:B------:R-:W-:-:S03]  /*1cb60*/  IADD3 R3, R3, R10, RZ ;  /* 0x0000000a03037210 */ /* 0x000fc60007ffe0ff */
        /* <DEDUP_REMOVED lines=64> */
.L_x_5070:
        /* <DEDUP_REMOVED lines=25> */
.L_x_4933:
[----:B------:R-:W-:Y:S02]  /*1d100*/  PLOP3.LUT P1, PT, P1, P0, PT, 0xa2, 0x0 ;  /* 0x000000000000781c */ /* 0x000fe40000f21472 */
[----:B------:R-:W-:-:S08]  /*1d110*/  @P0 R2UR P1, UR4, R6 ;  /* 0x00000000060402ca */ /* 0x000fd00000020000 */
[----:B------:R-:W-:-:S05]  /*1d120*/  @P0 PLOP3.LUT P0, PT, P1, PT, PT, 0x80, 0x0 ;  /* 0x000000000000081c */ /* 0x000fca0000f0f070 */
[----:B------:R-:W-:Y:S01]  /*1d130*/  @!P1 SYNCS.ARRIVE.TRANS64.RED.A0T1 RZ, [UR4+0x28c50], RZ ;  /* 0x028c50ffffff99a7 */ /* 0x000fe20008200404 */
[----:B------:R-:W-:Y:S07]  /*1d140*/  @!P1 ARRIVES.LDGSTSBAR.64.TRANSCNT [UR4+0x28c50] ;  /* 0x028c5000ff0099b0 */ /* 0x000fee0008000a84 */
[----:B------:R-:W-:Y:S05]  /*1d150*/  @P0 BRA.U.ANY `(.L_x_4933) ;  /* 0xfffffffd00e80947 */ /* 0x000fea000393ffff */
[----:B------:R-:W-:Y:S01]  /*1d160*/  NOP ;  /* 0x0000000000007918 */ /* 0x000fe20000000000 */
[----:B0-----:R-:W4:Y:S02]  /*1d170*/  LDL R2, [R1+0x48] ;  /* 0x0000480001027983 */ /* 0x001f240000100800 */
[----:B----4-:R-:W-:-:S13]  /*1d180*/  ISETP.NE.AND P2, PT, R2, 0x3, PT ;  /* 0x000000030200780c */ /* 0x010fda0003f45270 */
[----:B------:R-:W-:Y:S05]  /*1d190*/  @!P2 BRA `(.L_x_4934) ;  /* 0x000000000004a947 */ /* 0x000fea0003800000 */
[----:B------:R-:W-:Y:S01]  /*1d1a0*/  BPT.TRAP 0x1 ;  /* 0x000000040000795c */ /* 0x000fe20000300000 */
.L_x_4934:
[----:B------:R1:W-:Y:S01]  /*1d1b0*/  SYNCS.ARRIVE.TRANS64.A1T0 RZ, [R6+URZ+0x28c50], RZ ;  /* 0x028c50ff06ff79a7 */ /* 0x0003e2000810003f */
[----:B------:R-:W-:Y:S05]  /*1d1c0*/  @P3 BRA `(.L_x_4935) ;  /* 0xfffffff000603947 */ /* 0x000fea000383ffff */
.L_x_4922:
[----:B------:R-:W-:Y:S05]  /*1d1d0*/  BSYNC B0 ;  /* 0x0000000000007941 */ /* 0x000fea0003800000 */
.L_x_4921:
        /* <DEDUP_REMOVED lines=21> */
.L_x_4937:
[----:B------:R-:W-:Y:S05]  /*1d330*/  BSYNC B0 ;  /* 0x0000000000007941 */ /* 0x000fea0003800000 */
.L_x_4936:
[----:B------:R-:W-:-:S07]  /*1d340*/  SEL R22, R22, RZ, P0 ;  /* 0x000000ff16167207 */ /* 0x000fce0000000000 */
.L_x_4896:
[----:B------:R-:W-:Y:S05]  /*1d350*/  BSYNC B7 ;  /* 0x0000000000077941 */ /* 0x000fea0003800000 */
.L_x_4894:
        /* <DEDUP_REMOVED lines=11> */
.L_x_4938:
        /* <DEDUP_REMOVED lines=23> */
[----:B----4-:R-:W-:Y:S01]  /*1d580*/  @!P1 IMAD.MOV.U32 R25, RZ, RZ, R7 ;  /* 0x000000ffff199224 */ /* 0x010fe200078e0007 */
[----:B-----5:R-:W-:Y:S02]  /*1d590*/  @!P1 MOV R5, R4 ;  /* 0x0000000400059202 */ /* 0x020fe40000000f00 */
        /* <DEDUP_REMOVED lines=18> */
.L_x_5080:
[----:B------:R-:W-:Y:S02]  /*1d6c0*/  ULDC UR4, c[0x0][0xc38] ;  /* 0x00030e0000047ab9 */ /* 0x000fe40000000800 */
[----:B------:R-:W-:-:S04]  /*1d6d0*/  IMAD.U32 R4, RZ, RZ, UR4 ;  /* 0x00000004ff047e24 */ /* 0x000fc8000f8e00ff */
[----:B-1----:R-:W-:-:S04]  /*1d6e0*/  IMAD R3, R14, R4, RZ ;  /* 0x000000040e037224 */ /* 0x002fc800078e02ff */
[----:B------:R-:W-:-:S05]  /*1d6f0*/  IMAD.IADD R6, R6, 0x1, R3 ;  /* 0x0000000106067824 */ /* 0x000fca00078e0203 */
[----:B------:R-:W-:-:S13]  /*1d700*/  ISETP.GT.AND P6, PT, R6, R0, PT ;  /* 0x000000000600720c */ /* 0x000fda0003fc4270 */
[----:B------:R-:W-:Y:S05]  /*1d710*/  @P6 BRA `(.L_x_4941) ;  /* 0x0000000000a46947 */ /* 0x000fea0003800000 */
.L_x_4944:
        /* <DEDUP_REMOVED lines=35> */
.L_x_5088:
[----:B------:R-:W-:Y:S02]  /*1d950*/  ULDC UR4, c[0x0][0xc38] ;  /* 0x00030e0000047ab9 */ /* 0x000fe40000000800 */
[----:B------:R-:W-:-:S04]  /*1d960*/  IMAD.U32 R4, RZ, RZ, UR4 ;  /* 0x00000004ff047e24 */ /* 0x000fc8000f8e00ff */
[----:B-1----:R-:W-:-:S04]  /*1d970*/  IMAD R3, R14, R4, RZ ;  /* 0x000000040e037224 */ /* 0x002fc800078e02ff */
[----:B------:R-:W-:-:S05]  /*1d980*/  IMAD.IADD R6, R3, 0x1, R6 ;  /* 0x0000000103067824 */ /* 0x000fca00078e0206 */
[----:B------:R-:W-:-:S13]  /*1d990*/  ISETP.GT.AND P6, PT, R6, R0, PT ;  /* 0x000000000600720c */ /* 0x000fda0003fc4270 */
[----:B------:R-:W-:Y:S05]  /*1d9a0*/  @!P6 BRA `(.L_x_4944) ;  /* 0xfffffffc005ce947 */ /* 0x000fea000383ffff */
.L_x_4941:
        /* <DEDUP_REMOVED lines=10> */
.L_x_5093:
[----:B------:R-:W-:-:S13]  /*1da50*/  ISETP.NE.AND P0, PT, R3, RZ, PT ;  /* 0x000000ff0300720c */ /* 0x000fda0003f05270 */
[----:B------:R-:W-:Y:S05]  /*1da60*/  @!P0 BRA `(.L_x_4946) ;  /* 0x0000000000108947 */ /* 0x000fea0003800000 */
[----:B------:R-:W-:Y:S01]  /*1da70*/  UMOV UR4, 0xffffffff ;  /* 0xffffffff00047882 */ /* 0x000fe20000000000 */
[----:B------:R-:W-:Y:S02]  /*1da80*/  VIADD R12, R7, 0xffffffff ;  /* 0xffffffff070c7836 */ /* 0x000fe40000000000 */
[----:B------:R-:W-:Y:S05]  /*1da90*/  BRA.DIV UR4, `(.L_x_4947) ;  /* 0x0000004a04bc7947 */ /* 0x000fea000b800000 */
[----:B------:R4:W0:Y:S02]  /*1daa0*/  SHFL.IDX PT, R24, R2, R12, 0x1f ;  /* 0x00001f0c02187589 */ /* 0x00082400000e0000 */
.L_x_4946:
        /* <DEDUP_REMOVED lines=10> */
[----:B0-----:R-:W-:-:S02]  /*1db50*/  IADD3 R8, R7, 0xffffffe, RZ ;  /* 0x0ffffffe07087810 */ /* 0x001fc40007ffe0ff */
[----:B------:R-:W-:-:S04]  /*1db60*/  IABS R7, R25 ;  /* 0x0000001900077213 */ /* 0x000fc80000000000 */
[----:B------:R0:W1:Y:S02]  /*1db70*/  F2I.FTZ.U32.TRUNC.NTZ R3, R8 ;  /* 0x0000000800037305 */ /* 0x000064000021f000 */
[----:B0-----:R-:W-:Y:S01]  /*1db80*/  IABS R8, R0 ;  /* 0x0000000000087213 */ /* 0x001fe20000000000 */
[----:B-1----:R-:W-:-:S04]  /*1db90*/  IMAD.MOV R9, RZ, RZ, -R3 ;  /* 0x000000ffff097224 */ /* 0x002fc800078e0a03 */
[----:B------:R-:W-:-:S04]  /*1dba0*/  IMAD R9, R9, R4, RZ ;  /* 0x0000000409097224 */ /* 0x000fc800078e02ff */
[----:B------:R-:W-:Y:S02]  /*1dbb0*/  IMAD.HI.U32 R3, R3, R9, R2 ;  /* 0x0000000903037227 */ /* 0x000fe400078e0002 */
[----:B------:R-:W0:Y:S02]  /*1dbc0*/  MUFU.RCP R2, R10 ;  /* 0x0000000a00027308 */ /* 0x000e240000001000 */
[----:B------:R-:W-:Y:S02]  /*1dbd0*/  IMAD.MOV R9, RZ, RZ, -R7 ;  /* 0x000000ffff097224 */ /* 0x000fe400078e0a07 */
[----:B------:R-:W-:-:S04]  /*1dbe0*/  IMAD.HI.U32 R7, R3, R8, RZ ;  /* 0x0000000803077227 */ /* 0x000fc800078e00ff */
[----:B------:R-:W-:-:S05]  /*1dbf0*/  IMAD R9, R7, R9, R8 ;  /* 0x0000000907097224 */ /* 0x000fca00078e0208 */
[----:B------:R-:W-:Y:S01]  /*1dc00*/  ISETP.GT.U32.AND P1, PT, R4, R9, PT ;  /* 0x000000090400720c */ /* 0x000fe20003f24070 */
[----:B0-----:R-:W-:Y:S02]  /*1dc10*/  VIADD R8, R2, 0xffffffe ;  /* 0x0ffffffe02087836 */ /* 0x001fe40000000000 */
[----:B------:R-:W-:Y:S02]  /*1dc20*/  IMAD.MOV.U32 R2, RZ, RZ, RZ ;  /* 0x000000ffff027224 */ /* 0x000fe400078e00ff */
[----:B------:R-:W0:Y:S08]  /*1dc30*/  F2I.FTZ.U32.TRUNC.NTZ R3, R8 ;  /* 0x0000000800037305 */ /* 0x000e30000021f000 */
[----:B------:R-:W-:-:S02]  /*1dc40*/  @!P1 IMAD.IADD R9, R9, 0x1, -R4 ;  /* 0x0000000109099824 */ /* 0x000fc400078e0a04 */
[----:B------:R-:W-:Y:S01]  /*1dc50*/  @!P1 VIADD R7, R7, 0x1 ;  /* 0x0000000107079836 */ /* 0x000fe20000000000 */
[----:B------:R-:W-:Y:S02]  /*1dc60*/  ISETP.NE.AND P1, PT, R25, RZ, PT ;  /* 0x000000ff1900720c */ /* 0x000fe40003f25270 */
[----:B------:R-:W-:Y:S02]  /*1dc70*/  ISETP.GE.U32.AND P0, PT, R9, R4, PT ;  /* 0x000000040900720c */ /* 0x000fe40003f06070 */
[----:B------:R-:W-:Y:S01]  /*1dc80*/  IABS R4, R5 ;  /* 0x0000000500047213 */ /* 0x000fe20000000000 */
[----:B0-----:R-:W-:-:S04]  /*1dc90*/  IMAD.MOV R9, RZ, RZ, -R3 ;  /* 0x000000ffff097224 */ /* 0x001fc800078e0a03 */
[----:B------:R-:W-:Y:S02]  /*1dca0*/  IMAD.MOV R4, RZ, RZ, -R4 ;  /* 0x000000ffff047224 */ /* 0x000fe400078e0a04 */
[----:B------:R-:W-:-:S04]  /*1dcb0*/  IMAD R9, R9, R6, RZ ;  /* 0x0000000609097224 */ /* 0x000fc800078e02ff */
[----:B------:R-:W-:Y:S01]  /*1dcc0*/  IMAD.HI.U32 R2, R3, R9, R2 ;  /* 0x0000000903027227 */ /* 0x000fe200078e0002 */
[----:B------:R-:W-:-:S03]  /*1dcd0*/  LOP3.LUT R3, R0, R25, RZ, 0x3c, !PT ;  /* 0x0000001900037212 */ /* 0x000fc600078e3cff */
[----:B------:R-:W-:Y:S01]  /*1dce0*/  @P0 VIADD R7, R7, 0x1 ;  /* 0x0000000107070836 */ /* 0x000fe20000000000 */
[----:B------:R-:W-:-:S13]  /*1dcf0*/  ISETP.GE.AND P2, PT, R3, RZ, PT ;  /* 0x000000ff0300720c */ /* 0x000fda0003f46270 */
[----:B------:R-:W-:Y:S01]  /*1dd00*/  @!P2 IMAD.MOV R7, RZ, RZ, -R7 ;  /* 0x000000ffff07a224 */ /* 0x000fe200078e0a07 */
[----:B------:R-:W-:-:S04]  /*1dd10*/  @!P1 LOP3.LUT R7, RZ, R25, RZ, 0x33, !PT ;  /* 0x00000019ff079212 */ /* 0x000fc800078e33ff */
[----:B------:R-:W-:-:S05]  /*1dd20*/  IABS R3, R7 ;  /* 0x0000000700037213 */ /* 0x000fca0000000000 */
[----:B------:R-:W-:-:S04]  /*1dd30*/  IMAD.HI.U32 R2, R2, R3, RZ ;  /* 0x0000000302027227 */ /* 0x000fc800078e00ff */
[----:B------:R-:W-:-:S05]  /*1dd40*/  IMAD R3, R2, R4, R3 ;  /* 0x0000000402037224 */ /* 0x000fca00078e0203 */
[----:B------:R-:W-:-:S13]  /*1dd50*/  ISETP.GT.U32.AND P1, PT, R6, R3, PT ;  /* 0x000000030600720c */ /* 0x000fda0003f24070 */
[-C--:B------:R-:W-:Y:S01]  /*1dd60*/  @!P1 IADD3 R3, R3, -R6.reuse, RZ ;  /* 0x8000000603039210 */ /* 0x080fe20007ffe0ff */
        /* <DEDUP_REMOVED lines=15> */
.L_x_4948:
[----:B----4-:R-:W0:Y:S02]  /*1de60*/  LDC.64 R2, c[0x0][0xc90] ;  /* 0x00032400ff027b82 */ /* 0x010e240000000a00 */
[----:B0-----:R-:W-:-:S05]  /*1de70*/  IMAD.WIDE R2, R27, 0x4, R2 ;  /* 0x000000041b027825 */ /* 0x001fca00078e0202 */
[----:B-1----:R0:W2:Y:S02]  /*1de80*/  LDG.E R7, desc[UR40][R2.64] ;  /* 0x0000002802077981 */ /* 0x0020a4000c1e1900 */
[----:B0-----:R-:W-:Y:S02]  /*1de90*/  IMAD.MOV.U32 R2, RZ, RZ, RZ ;  /* 0x000000ffff027224 */ /* 0x001fe400078e00ff */
[----:B--2---:R-:W-:-:S05]  /*1dea0*/  IMAD R5, R25, R7, RZ ;  /* 0x0000000719057224 */ /* 0x004fca00078e02ff */
[-C--:B------:R-:W-:Y:S02]  /*1deb0*/  IABS R6, R5.reuse ;  /* 0x0000000500067213 */ /* 0x080fe40000000000 */
[----:B------:R-:W-:Y:S02]  /*1dec0*/  IABS R10, R5 ;  /* 0x00000005000a7213 */ /* 0x000fe40000000000 */
[----:B------:R-:W0:Y:S08]  /*1ded0*/  I2F.RP R8, R6 ;  /* 0x0000000600087306 */ /* 0x000e300000209400 */
[----:B0-----:R-:W0:Y:S02]  /*1dee0*/  MUFU.RCP R8, R8 ;  /* 0x0000000800087308 */ /* 0x001e240000001000 */
[----:B0-----:R-:W-:-:S02]  /*1def0*/  VIADD R9, R8, 0xffffffe ;  /* 0x0ffffffe08097836 */ /* 0x001fc40000000000 */
[----:B------:R-:W-:-:S04]  /*1df00*/  IMAD.MOV R8, RZ, RZ, -R10 ;  /* 0x000000ffff087224 */ /* 0x000fc800078e0a0a */
[----:B------:R-:W0:Y:S02]  /*1df10*/  F2I.FTZ.U32.TRUNC.NTZ R3, R9 ;  /* 0x0000000900037305 */ /* 0x000e24000021f000 */
[----:B0-----:R-:W-:-:S04]  /*1df20*/  IMAD.MOV R11, RZ, RZ, -R3 ;  /* 0x000000ffff0b7224 */ /* 0x001fc800078e0a03 */
[----:B------:R-:W-:-:S04]  /*1df30*/  IMAD R11, R11, R6, RZ ;  /* 0x000000060b0b7224 */ /* 0x000fc800078e02ff */
[----:B------:R-:W-:Y:S01]  /*1df40*/  IMAD.HI.U32 R3, R3, R11, R2 ;  /* 0x0000000b03037227 */ /* 0x000fe200078e0002 */
[----:B------:R-:W-:-:S05]  /*1df50*/  IABS R2, R0 ;  /* 0x0000000000027213 */ /* 0x000fca0000000000 */
[----:B------:R-:W-:-:S04]  /*1df60*/  IMAD.HI.U32 R3, R3, R2, RZ ;  /* 0x0000000203037227 */ /* 0x000fc800078e00ff */
[----:B------:R-:W-:Y:S01]  /*1df70*/  IMAD R9, R3, R8, R2 ;  /* 0x0000000803097224 */ /* 0x000fe200078e0202 */
[----:B------:R-:W-:-:S04]  /*1df80*/  LOP3.LUT R2, R0, R5, RZ, 0x3c, !PT ;  /* 0x0000000500027212 */ /* 0x000fc800078e3cff */
[----:B------:R-:W-:Y:S02]  /*1df90*/  ISETP.GT.U32.AND P1, PT, R6, R9, PT ;  /* 0x000000090600720c */ /* 0x000fe40003f24070 */
[----:B------:R-:W-:-:S11]  /*1dfa0*/  ISETP.GE.AND P2, PT, R2, RZ, PT ;  /* 0x000000ff0200720c */ /* 0x000fd60003f46270 */
[-C--:B------:R-:W-:Y:S01]  /*1dfb0*/  @!P1 IADD3 R9, R9, -R6.reuse, RZ ;  /* 0x8000000609099210 */ /* 0x080fe20007ffe0ff */
[----:B------:R-:W-:Y:S01]  /*1dfc0*/  @!P1 VIADD R3, R3, 0x1 ;  /* 0x0000000103039836 */ /* 0x000fe20000000000 */
[----:B------:R-:W-:Y:S02]  /*1dfd0*/  ISETP.NE.AND P1, PT, R5, RZ, PT ;  /* 0x000000ff0500720c */ /* 0x000fe40003f25270 */
[----:B------:R-:W-:-:S13]  /*1dfe0*/  ISETP.GE.U32.AND P0, PT, R9, R6, PT ;  /* 0x000000060900720c */ /* 0x000fda0003f06070 */
[----:B------:R-:W-:-:S04]  /*1dff0*/  @P0 VIADD R3, R3, 0x1 ;  /* 0x0000000103030836 */ /* 0x000fc80000000000 */
[----:B------:R-:W-:-:S04]  /*1e000*/  IMAD.MOV.U32 R2, RZ, RZ, R3 ;  /* 0x000000ffff027224 */ /* 0x000fc800078e0003 */
[----:B------:R-:W-:Y:S01]  /*1e010*/  @!P2 IMAD.MOV R2, RZ, RZ, -R2 ;  /* 0x000000ffff02a224 */ /* 0x000fe200078e0a02 */
[----:B------:R-:W-:-:S05]  /*1e020*/  @!P1 LOP3.LUT R2, RZ, R5, RZ, 0x33, !PT ;  /* 0x00000005ff029212 */ /* 0x000fca00078e33ff */
[----:B------:R-:W-:Y:S02]  /*1e030*/  IMAD R6, R7, R2, RZ ;  /* 0x0000000207067224 */ /* 0x000fe400078e02ff */
[----:B------:R-:W-:Y:S02]  /*1e040*/  IMAD.MOV R2, RZ, RZ, -R2 ;  /* 0x000000ffff027224 */ /* 0x000fe400078e0a02 */
[----:B------:R-:W-:Y:S02]  /*1e050*/  IMAD.MOV R3, RZ, RZ, -R6 ;  /* 0x000000ffff037224 */ /* 0x000fe400078e0a06 */
[----:B------:R-:W-:Y:S02]  /*1e060*/  IMAD R5, R5, R2, R0 ;  /* 0x0000000205057224 */ /* 0x000fe400078e0200 */
[----:B------:R-:W-:Y:S01]  /*1e070*/  IMAD.MOV.U32 R2, RZ, RZ, RZ ;  /* 0x000000ffff027224 */ /* 0x000fe200078e00ff */
[----:B------:R-:W-:-:S04]  /*1e080*/  VIADDMNMX R4, R3, R4, R7, PT ;  /* 0x0000000403047246 */ /* 0x000fc80003800107 */
        /* <DEDUP_REMOVED lines=14> */
[----:B------:R-:W-:Y:S01]  /*1e170*/  @!P1 IMAD.IADD R0, R0, 0x1, -R7 ;  /* 0x0000000100009824 */ /* 0x000fe200078e0a07 */
[----:B------:R-:W-:Y:S02]  /*1e180*/  @!P1 IADD3 R2, R2, 0x1, RZ ;  /* 0x0000000102029810 */ /* 0x000fe40007ffe0ff */
[----:B------:R-:W-:Y:S02]  /*1e190*/  ISETP.NE.AND P1, PT, R4, RZ, PT ;  /* 0x000000ff0400720c */ /* 0x000fe40003f25270 */
[----:B------:R-:W-:Y:S02]  /*1e1a0*/  ISETP.GE.U32.AND P0, PT, R0, R7, PT ;  /* 0x000000070000720c */ /* 0x000fe40003f06070 */
[----:B------:R-:W-:Y:S02]  /*1e1b0*/  LOP3.LUT R0, R5, R4, RZ, 0x3c, !PT ;  /* 0x0000000405007212 */ /* 0x000fe400078e3cff */
[----:B------:R-:W-:Y:S02]  /*1e1c0*/  IADD3 R5, R6, 0x1000000, R5 ;  /* 0x0100000006057810 */ /* 0x000fe40007ffe005 */
[----:B------:R-:W-:-:S07]  /*1e1d0*/  ISETP.GE.AND P2, PT, R0, RZ, PT ;  /* 0x000000ff0000720c */ /* 0x000fce0003f46270 */
[----:B------:R-:W-:-:S06]  /*1e1e0*/  @P0 VIADD R2, R2, 0x1 ;  /* 0x0000000102020836 */ /* 0x000fcc0000000000 */
[----:B------:R-:W-:Y:S01]  /*1e1f0*/  @!P2 IMAD.MOV R2, RZ, RZ, -R2 ;  /* 0x000000ffff02a224 */ /* 0x000fe200078e0a02 */
[----:B------:R-:W-:Y:S01]  /*1e200*/  @!P1 LOP3.LUT R2, RZ, R4, RZ, 0x33, !PT ;  /* 0x00000004ff029212 */ /* 0x000fe200078e33ff */
[----:B------:R-:W-:-:S04]  /*1e210*/  IMAD.MOV R4, RZ, RZ, -R4 ;  /* 0x000000ffff047224 */ /* 0x000fc800078e0a04 */
[----:B------:R-:W-:-:S07]  /*1e220*/  IMAD R26, R2, R4, R5 ;  /* 0x00000004021a7224 */ /* 0x000fce00078e0205 */
.L_x_4949:
[----:B------:R-:W-:-:S05]  /*1e230*/  LOP3.LUT R2, RZ, R2, RZ, 0x33, !PT ;  /* 0x00000002ff027212 */ /* 0x000fca00078e33ff */
[----:B------:R-:W-:Y:S01]  /*1e240*/  IMAD.IADD R25, R25, 0x1, R2 ;  /* 0x0000000119197824 */ /* 0x000fe200078e0202 */
[----:B------:R-:W-:Y:S06]  /*1e250*/  BRA `(.L_x_4950) ;  /* 0x00000000001c7947 */ /* 0x000fec0003800000 */
.L_x_4942:
[----:B------:R-:W-:Y:S01]  /*1e260*/  UMOV UR4, URZ ;  /* 0x0000003f00047c82 */ /* 0x000fe20008000000 */
[----:B------:R-:W-:Y:S01]  /*1e270*/  UMOV UR5, URZ ;  /* 0x0000003f00057c82 */ /* 0x000fe20008000000 */
[----:B------:R-:W-:Y:S01]  /*1e280*/  ULDC UR6, c[0x0][0xc3c] ;  /* 0x00030f0000067ab9 */ /* 0x000fe20000000800 */
[----:B------:R-:W-:Y:S02]  /*1e290*/  IMAD.MOV.U32 R24, RZ, RZ, R0 ;  /* 0x000000ffff187224 */ /* 0x000fe400078e0000 */
[----:B------:R-:W-:Y:S02]  /*1e2a0*/  IMAD.U32 R25, RZ, RZ, UR4 ;  /* 0x00000004ff197e24 */ /* 0x000fe4000f8e00ff */
[----:B------:R-:W-:Y:S02]  /*1e2b0*/  IMAD.U32 R26, RZ, RZ, UR5 ;  /* 0x00000005ff1a7e24 */ /* 0x000fe4000f8e00ff */
[----:B------:R-:W-:-:S07]  /*1e2c0*/  IMAD.U32 R27, RZ, RZ, UR6 ;  /* 0x00000006ff1b7e24 */ /* 0x000fce000f8e00ff */
.L_x_4950:
        /* <DEDUP_REMOVED lines=10> */
.L_x_4939:
[----:B------:R-:W-:Y:S02]  /*1e370*/  ULDC UR4, c[0x0][0xc3c] ;  /* 0x00030f0000047ab9 */ /* 0x000fe40000000800 */
[----:B0-----:R-:W-:-:S13]  /*1e380*/  ISETP.GE.AND P0, PT, R27, UR4, PT ;  /* 0x000000041b007c0c */ /* 0x001fda000bf06270 */
[----:B------:R-:W-:Y:S05]  /*1e390*/  @!P0 BRA `(.L_x_4951) ;  /* 0xffffff9000a48947 */ /* 0x000fea000383ffff */
[----:B------:R-:W-:Y:S05]  /*1e3a0*/  BSYNC B8 ;  /* 0x0000000000087941 */ /* 0x000fea0003800000 */
.L_x_4840:
        /* <DEDUP_REMOVED lines=12> */
.L_x_5096:
[----:B------:R-:W-:Y:S05]  /*1e470*/  BSYNC B0 ;  /* 0x0000000000007941 */ /* 0x000fea0003800000 */
.L_x_4952:
[----:B------:R-:W-:-:S03]  /*1e480*/  UMOV UR4, 0xffffffff ;  /* 0xffffffff00047882 */ /* 0x000fc60000000000 */
[----:B------:R-:W-:Y:S05]  /*1e490*/  BRA.DIV UR4, `(.L_x_4954) ;  /* 0x0000004204787947 */ /* 0x000fea000b800000 */
[----:B0-----:R-:W0:Y:S02]  /*1e4a0*/  S2R R0, SR_TID.X ;  /* 0x0000000000007919 */ /* 0x001e240000002100 */
[----:B0-----:R-:W-:-:S04]  /*1e4b0*/  SHF.R.U32.HI R0, RZ, 0x5, R0 ;  /* 0x00000005ff007819 */ /* 0x001fc80000011600 */
[----:B------:R-:W-:-:S05]  /*1e4c0*/  LOP3.LUT R0, R0, 0x3, RZ, 0xc0, !PT ;  /* 0x0000000300007812 */ /* 0x000fca00078ec0ff */
[----:B------:R0:W1:Y:S02]  /*1e4d0*/  SHFL.IDX PT, R14, R0, RZ, 0x1f ;  /* 0x00001fff000e7589 */ /* 0x00006400000e0000 */
.L_x_5099:
[----:B-1----:R-:W-:-:S13]  /*1e4e0*/  ISETP.NE.AND P0, PT, R14, RZ, PT ;  /* 0x000000ff0e00720c */ /* 0x002fda0003f05270 */
[----:B------:R-:W-:Y:S05]  /*1e4f0*/  @P0 BRA `(.L_x_4675) ;  /* 0x0000000000880947 */ /* 0x000fea0003800000 */
[----:B------:R-:W-:-:S03]  /*1e500*/  UMOV UR4, 0xffffffff ;  /* 0xffffffff00047882 */ /* 0x000fc60000000000 */
[----:B------:R-:W-:Y:S05]  /*1e510*/  BRA.DIV UR4, `(.L_x_4955) ;  /* 0x00000042048c7947 */ /* 0x000fea000b800000 */
[----:B------:R-:W-:-:S13]  /*1e520*/  ELECT P6, URZ, PT ;  /* 0x00000000003f782f */ /* 0x000fda00038c0000 */
.L_x_5102:
[----:B------:R-:W-:Y:S05]  /*1e530*/  @!P6 BRA `(.L_x_4675) ;  /* 0x000000000078e947 */ /* 0x000fea0003800000 */
[----:B0-----:R-:W5:Y:S02]  /*1e540*/  LDL.LU R0, [R1] ;  /* 0x0000000001007983 */ /* 0x001f640000300800 */
[----:B-----5:R-:W-:-:S04]  /*1e550*/  LOP3.LUT R0, R0, 0x2, RZ, 0xfc, !PT ;  /* 0x0000000200007812 */ /* 0x020fc800078efcff */
[----:B------:R-:W-:-:S13]  /*1e560*/  ISETP.NE.AND P0, PT, R0, 0x3, PT ;  /* 0x000000030000780c */ /* 0x000fda0003f05270 */
[----:B------:R-:W-:Y:S05]  /*1e570*/  @!P0 BRA `(.L_x_4956) ;  /* 0x0000000000048947 */ /* 0x000fea0003800000 */
[----:B------:R-:W-:Y:S01]  /*1e580*/  BPT.TRAP 0x1 ;  /* 0x000000040000795c */ /* 0x000fe20000300000 */
.L_x_4956:
[----:B------:R-:W-:Y:S01]  /*1e590*/  IMAD R5, R22, 0x8, R7 ;  /* 0x0000000816057824 */ /* 0x000fe200078e0207 */
[----:B------:R-:W-:Y:S02]  /*1e5a0*/  SHF.L.U32 R0, R28, 0x1f, RZ ;  /* 0x0000001f1c007819 */ /* 0x000fe400000006ff */
[----:B------:R-:W-:Y:S02]  /*1e5b0*/  IADD3 R22, R22, 0x1, RZ ;  /* 0x0000000116167810 */ /* 0x000fe40007ffe0ff */
[----:B------:R-:W0:Y:S02]  /*1e5c0*/  SYNCS.PHASECHK.TRANS64.TRYWAIT P1, [R5+URZ+0x28c40], R0 ;  /* 0x028c4000050075a7 */ /* 0x000e24000802017f */
[----:B------:R-:W-:-:S04]  /*1e5d0*/  ISETP.NE.AND P2, PT, R22, 0x2, PT ;  /* 0x000000021600780c */ /* 0x000fc80003f45270 */
[----:B------:R-:W-:Y:S01]  /*1e5e0*/  SEL R3, RZ, 0x1, P2 ;  /* 0x00000001ff037807 */ /* 0x000fe20001000000 */
[----:B0-----:R-:W-:Y:S08]  /*1e5f0*/  @!P1 BRA `(.L_x_4957) ;  /* 0x0000004000749947 */ /* 0x001ff00003800000 */
.L_x_5103:
[----:B------:R-:W-:Y:S02]  /*1e600*/  SEL R22, R22, RZ, P2 ;  /* 0x000000ff16167207 */ /* 0x000fe40001000000 */
[----:B------:R-:W-:Y:S01]  /*1e610*/  LOP3.LUT R2, R28, R3, RZ, 0x3c, !PT ;  /* 0x000000031c027212 */ /* 0x000fe200078e3cff */
[----:B------:R-:W-:Y:S06]  /*1e620*/  @!P0 BRA `(.L_x_4958) ;  /* 0x0000000000048947 */ /* 0x000fec0003800000 */
[----:B------:R-:W-:Y:S01]  /*1e630*/  BPT.TRAP 0x1 ;  /* 0x000000040000795c */ /* 0x000fe20000300000 */
.L_x_4958:
[----:B------:R-:W-:Y:S01]  /*1e640*/  IMAD R3, R22, 0x8, R7 ;  /* 0x0000000816037824 */ /* 0x000fe200078e0207 */
[----:B------:R-:W-:-:S04]  /*1e650*/  SHF.L.U32 R2, R2, 0x1f, RZ ;  /* 0x0000001f02027819 */ /* 0x000fc800000006ff */
[----:B------:R-:W1:Y:S02]  /*1e660*/  SYNCS.PHASECHK.TRANS64.TRYWAIT P1, [R3+URZ+0x28c40], R2 ;  /* 0x028c4002030075a7 */ /* 0x000e64000802017f */
[----:B-1----:R-:W-:Y:S05]  /*1e670*/  @!P1 BRA `(.L_x_4959) ;  /* 0x0000004000689947 */ /* 0x002fea0003800000 */
.L_x_5104:
[----:B------:R-:W-:Y:S05]  /*1e680*/  @!P0 BRA `(.L_x_4960) ;  /* 0x0000000000048947 */ /* 0x000fea0003800000 */
[----:B------:R-:W-:Y:S01]  /*1e690*/  BPT.TRAP 0x1 ;  /* 0x000000040000795c */ /* 0x000fe20000300000 */
.L_x_4960:
[----:B------:R-:W5:Y:S02]  /*1e6a0*/  SYNCS.PHASECHK.TRANS64.TRYWAIT P1, [R5+URZ+0x28c60], R0 ;  /* 0x028c6000050075a7 */ /* 0x000f64000802017f */
[----:B-----5:R-:W-:Y:S05]  /*1e6b0*/  @!P1 BRA `(.L_x_4961) ;  /* 0x00000040006c9947 */ /* 0x020fea0003800000 */
.L_x_5105:
[----:B------:R-:W-:Y:S05]  /*1e6c0*/  @!P0 BRA `(.L_x_4962) ;  /* 0x0000000000048947 */ /* 0x000fea0003800000 */
[----:B------:R-:W-:Y:S01]  /*1e6d0*/  BPT.TRAP 0x1 ;  /* 0x000000040000795c */ /* 0x000fe20000300000 */
.L_x_4962:
[----:B------:R0:W0:Y:S02]  /*1e6e0*/  SYNCS.PHASECHK.TRANS64.TRYWAIT P0, [R3+URZ+0x28c60], R2 ;  /* 0x028c6002030075a7 */ /* 0x000024000800017f */
[----:B0-----:R-:W-:Y:S05]  /*1e6f0*/  @!P0 NANOSLEEP.SYNCS 0x989680 ;  /* 0x009896800000895d */ /* 0x001fea0003900000 */
[----:B------:R-:W0:Y:S02]  /*1e700*/  @!P0 SYNCS.PHASECHK.TRANS64 P0, [R3+URZ+0x28c60], R2 ;  /* 0x028c6002030085a7 */ /* 0x000e24000800007f */
[----:B0-----:R-:W-:Y:S05]  /*1e710*/  @!P0 BRA `(.L_x_4962) ;  /* 0xfffffffc00f08947 */ /* 0x001fea000383ffff */
.L_x_4675:
[----:B------:R-:W-:Y:S05]  /*1e720*/  BSYNC B9 ;  /* 0x0000000000097941 */ /* 0x000fea0003800000 */
.L_x_4672:
[----:B------:R-:W-:Y:S05]  /*1e730*/  EXIT ;  /* 0x000000000000794d */ /* 0x000fea0003800000 */
.L_x_4693:
[----:B0-----:R0:W1:Y:S02]  /*1e740*/  SYNCS.PHASECHK.TRANS64.TRYWAIT P6, [R60+URZ+0x28c90], R67 ;  /* 0x028c90433c0075a7 */ /* 0x00106400080c017f */
[----:B-1----:R-:W-:Y:S05]  /*1e750*/  @!P6 NANOSLEEP.SYNCS 0x989680 ;  /* 0x009896800000e95d */ /* 0x002fea0003900000 */
[----:B------:R-:W1:Y:S02]  /*1e760*/  @!P6 SYNCS.PHASECHK.TRANS64 P6, [R60+URZ+0x28c90], R67 ;  /* 0x028c90433c00e5a7 */ /* 0x000e6400080c007f */
[----:B-1----:R-:W-:Y:S05]  /*1e770*/  @!P6 BRA `(.L_x_4693) ;  /* 0xfffffffc00f0e947 */ /* 0x002fea000383ffff */
[----:B------:R-:W-:Y:S05]  /*1e780*/  BRA `(.L_x_4963) ;  /* 0xfffffe4800847947 */ /* 0x000fea000383ffff */
.L_x_4694:
        /* <DEDUP_REMOVED lines=8> */
.L_x_4965:
[----:B------:R-:W-:Y:S05]  /*1e810*/  BSYNC B1 ;  /* 0x0000000000017941 */ /* 0x000fea0003800000 */
.L_x_4964:
        /* <DEDUP_REMOVED lines=8> */
.L_x_4966:
[----:B------:R-:W-:Y:S01]  /*1e8a0*/  IMAD.MOV.U32 R68, RZ, RZ, R14 ;  /* 0x000000ffff447224 */ /* 0x000fe200078e000e */
[----:B------:R-:W-:Y:S06]  /*1e8b0*/  BRA `(.L_x_4967) ;  /* 0xfffffe48004c7947 */ /* 0x000fec000383ffff */
.L_x_4704:
[----:B0-----:R0:W1:Y:S02]  /*1e8c0*/  SYNCS.PHASECHK.TRANS64.TRYWAIT P6, [R60+URZ+0x28c90], R67 ;  /* 0x028c90433c0075a7 */ /* 0x00106400080c017f */
[----:B-1----:R-:W-:Y:S05]  /*1e8d0*/  @!P6 NANOSLEEP.SYNCS 0x989680 ;  /* 0x009896800000e95d */ /* 0x002fea0003900000 */
[----:B------:R-:W1:Y:S02]  /*1e8e0*/  @!P6 SYNCS.PHASECHK.TRANS64 P6, [R60+URZ+0x28c90], R67 ;  /* 0x028c90433c00e5a7 */ /* 0x000e6400080c007f */
[----:B-1----:R-:W-:Y:S05]  /*1e8f0*/  @!P6 BRA `(.L_x_4704) ;  /* 0xfffffffc00f0e947 */ /* 0x002fea000383ffff */
[----:B------:R-:W-:Y:S05]  /*1e900*/  BRA `(.L_x_4968) ;  /* 0xfffffe5000a87947 */ /* 0x000fea000383ffff */
.L_x_4705:
[----:B------:R-:W-:Y:S01]  /*1e910*/  BSSY B1, `(.L_x_4969) ;  /* 0x0000008000017945 */ /* 0x000fe20003800000 */
[----:B------:R-:W-:Y:S01]  /*1e920*/  MOV R13, R14 ;  /* 0x0000000e000d7202 */ /* 0x000fe20000000f00 */
[----:B------:R-:W-:Y:S02]  /*1e930*/  IMAD.MOV.U32 R12, RZ, RZ, RZ ;  /* 0x000000ffff0c7224 */ /* 0x000fe400078e00ff */
[----:B------:R-:W-:Y:S02]  /*1e940*/  IMAD.MOV.U32 R11, RZ, RZ, 0x1c1f ;  /* 0x00001c1fff0b7424 */ /* 0x000fe400078e00ff */
[----:B------:R-:W-:-:S07]  /*1e950*/  IMAD.MOV.U32 R15, RZ, RZ, -0x1 ;  /* 0xffffffffff0f7424 */ /* 0x000fce00078e00ff */
[----:B0-----:R-:W-:Y:S05]  /*1e960*/  WARPSYNC.COLLECTIVE R15, `(.L_x_4970) ;  /* 0x000000000f087348 */ /* 0x001fea0003c00000 */
[----:B------:R1:W2:Y:S02]  /*1e970*/  SHFL.IDX P6, R14, R13, R12, R11 ;  /* 0x0000000c0d0e7389 */ /* 0x0002a400000c000b */
[----:B012---:R-:W-:Y:S01]  /*1e980*/  ENDCOLLECTIVE ;  /* 0x000000000000791b */ /* 0x007fe20003800000 */
.L_x_4970:
[----:B------:R-:W-:Y:S05]  /*1e990*/  BSYNC B1 ;  /* 0x0000000000017941 */ /* 0x000fea0003800000 */
.L_x_4969:
        /* <DEDUP_REMOVED lines=8> */
.L_x_4971:
[----:B------:R-:W-:Y:S01]  /*1ea20*/  IMAD.MOV.U32 R68, RZ, RZ, R14 ;  /* 0x000000ffff447224 */ /* 0x000fe200078e000e */
[----:B------:R-:W-:Y:S06]  /*1ea30*/  BRA `(.L_x_4972) ;  /* 0xfffffe5000707947 */ /* 0x000fec000383ffff */
.L_x_4710:
[----:B0-----:R0:W1:Y:S02]  /*1ea40*/  SYNCS.PHASECHK.TRANS64.TRYWAIT P0, [R60+URZ+0x28c90], R67 ;  /* 0x028c90433c0075a7 */ /* 0x001064000800017f */
[----:B-1----:R-:W-:Y:S05]  /*1ea50*/  @!P0 NANOSLEEP.SYNCS 0x989680 ;  /* 0x009896800000895d */ /* 0x002fea0003900000 */
[----:B------:R-:W1:Y:S02]  /*1ea60*/  @!P0 SYNCS.PHASECHK.TRANS64 P0, [R60+URZ+0x28c90], R67 ;  /* 0x028c90433c0085a7 */ /* 0x000e64000800007f */
[----:B-1----:R-:W-:Y:S05]  /*1ea70*/  @!P0 BRA `(.L_x_4710) ;  /* 0xfffffffc00f08947 */ /* 0x002fea000383ffff */
[----:B------:R-:W-:Y:S05]  /*1ea80*/  BRA `(.L_x_4973) ;  /* 0xfffffe5800787947 */ /* 0x000fea000383ffff */
.L_x_4711:
[----:B------:R-:W-:Y:S01]  /*1ea90*/  BSSY B1, `(.L_x_4974) ;  /* 0x0000007000017945 */ /* 0x000fe20003800000 */
[----:B------:R-:W-:Y:S01]  /*1eaa0*/  IMAD.MOV.U32 R12, RZ, RZ, RZ ;  /* 0x000000ffff0c7224 */ /* 0x000fe200078e00ff */
[----:B------:R-:W-:Y:S01]  /*1eab0*/  MOV R15, 0xffffffff ;  /* 0xffffffff000f7802 */ /* 0x000fe20000000f00 */
[----:B------:R-:W-:-:S07]  /*1eac0*/  IMAD.MOV.U32 R11, RZ, RZ, 0x1c1f ;  /* 0x00001c1fff0b7424 */ /* 0x000fce00078e00ff */
[----:B0-----:R-:W-:Y:S05]  /*1ead0*/  WARPSYNC.COLLECTIVE R15, `(.L_x_4975) ;  /* 0x000000000f087348 */ /* 0x001fea0003c00000 */
[----:B------:R1:W2:Y:S02]  /*1eae0*/  SHFL.IDX P6, R14, R13, R12, R11 ;  /* 0x0000000c0d0e7389 */ /* 0x0002a400000c000b */
[----:B012---:R-:W-:Y:S01]  /*1eaf0*/  ENDCOLLECTIVE ;  /* 0x000000000000791b */ /* 0x007fe20003800000 */
.L_x_4975:
[----:B------:R-:W-:Y:S05]  /*1eb00*/  BSYNC B1 ;  /* 0x0000000000017941 */ /* 0x000fea0003800000 */
.L_x_4974:
        /* <DEDUP_REMOVED lines=8> */
.L_x_4976:
[----:B------:R-:W-:Y:S05]  /*1eb90*/  BRA `(.L_x_4977) ;  /* 0xfffffe5800987947 */ /* 0x000fea000383ffff */
.L_x_4715:
[----:B--2---:R2:W4:Y:S02]  /*1eba0*/  SYNCS.PHASECHK.TRANS64.TRYWAIT P5, [R60+URZ+0x28cb0], R67 ;  /* 0x028cb0433c0075a7 */ /* 0x00452400080a017f */
[----:B----4-:R-:W-:Y:S05]  /*1ebb0*/  @!P5 NANOSLEEP.SYNCS 0x989680 ;  /* 0x009896800000d95d */ /* 0x010fea0003900000 */
[----:B------:R-:W4:Y:S02]  /*1ebc0*/  @!P5 SYNCS.PHASECHK.TRANS64 P5, [R60+URZ+0x28cb0], R67 ;  /* 0x028cb0433c00d5a7 */ /* 0x000f2400080a007f */
[----:B----4-:R-:W-:Y:S05]  /*1ebd0*/  @!P5 BRA `(.L_x_4715) ;  /* 0xfffffffc00f0d947 */ /* 0x010fea000383ffff */
[----:B------:R-:W-:Y:S05]  /*1ebe0*/  BRA `(.L_x_4978) ;  /* 0xfffffe5c00247947 */ /* 0x000fea000383ffff */
.L_x_4728:
[----:B0-----:R0:W1:Y:S02]  /*1ebf0*/  SYNCS.PHASECHK.TRANS64.TRYWAIT P1, [R12+URZ+0x28c50], R5 ;  /* 0x028c50050c0075a7 */ /* 0x001064000802017f */
[----:B-1----:R-:W-:Y:S05]  /*1ec00*/  @!P1 NANOSLEEP.SYNCS 0x989680 ;  /* 0x009896800000995d */ /* 0x002fea0003900000 */
[----:B------:R-:W1:Y:S02]  /*1ec10*/  @!P1 SYNCS.PHASECHK.TRANS64 P1, [R12+URZ+0x28c50], R5 ;  /* 0x028c50050c0095a7 */ /* 0x000e64000802007f */
[----:B-1----:R-:W-:Y:S05]  /*1ec20*/  @!P1 BRA `(.L_x_4728) ;  /* 0xfffffffc00f09947 */ /* 0x002fea000383ffff */
[----:B------:R-:W-:Y:S05]  /*1ec30*/  BRA `(.L_x_4979) ;  /* 0xfffffe6c00dc7947 */ /* 0x000fea000383ffff */
.L_x_4736:
[----:B-1----:R1:W2:Y:S02]  /*1ec40*/  SYNCS.PHASECHK.TRANS64.TRYWAIT P1, [R21+URZ+0x28c50], R12 ;  /* 0x028c500c150075a7 */ /* 0x0022a4000802017f */
[----:B--2---:R-:W-:Y:S05]  /*1ec50*/  @!P1 NANOSLEEP.SYNCS 0x989680 ;  /* 0x009896800000995d */ /* 0x004fea0003900000 */
[----:B------:R-:W2:Y:S02]  /*1ec60*/  @!P1 SYNCS.PHASECHK.TRANS64 P1, [R21+URZ+0x28c50], R12 ;  /* 0x028c500c150095a7 */ /* 0x000ea4000802007f */
[----:B--2---:R-:W-:Y:S05]  /*1ec70*/  @!P1 BRA `(.L_x_4736) ;  /* 0xfffffffc00f09947 */ /* 0x004fea000383ffff */
[----:B------:R-:W-:Y:S05]  /*1ec80*/  BRA `(.L_x_4735) ;  /* 0xfffffe7c00047947 */ /* 0x000fea000383ffff */
.L_x_4752:
        /* <DEDUP_REMOVED lines=8> */
.L_x_4981:
[----:B------:R-:W-:Y:S05]  /*1ed10*/  BSYNC B1 ;  /* 0x0000000000017941 */ /* 0x000fea0003800000 */
.L_x_4980:
[----:B------:R-:W-:Y:S01]  /*1ed20*/  IMAD.MOV.U32 R13, RZ, RZ, R10 ;  /* 0x000000ffff0d7224 */ /* 0x000fe200078e000a */
[----:B------:R-:W-:Y:S01]  /*1ed30*/  MOV R12, RZ ;  /* 0x000000ff000c7202 */ /* 0x000fe20000000f00 */
[----:B------:R-:W-:Y:S02]  /*1ed40*/  IMAD.MOV.U32 R11, RZ, RZ, 0x1c1f ;  /* 0x00001c1fff0b7424 */ /* 0x000fe400078e00ff */
[----:B------:R-:W-:Y:S02]  /*1ed50*/  IMAD.MOV.U32 R15, RZ, RZ, -0x1 ;  /* 0xffffffffff0f7424 */ /* 0x000fe400078e00ff */
[----:B------:R-:W-:-:S07]  /*1ed60*/  IMAD.MOV.U32 R0, RZ, RZ, R14 ;  /* 0x000000ffff007224 */ /* 0x000fce00078e000e */
[----:B------:R-:W-:Y:S05]  /*1ed70*/  WARPSYNC.COLLECTIVE R15, `(.L_x_4982) ;  /* 0x000000000f087348 */ /* 0x000fea0003c00000 */
[----:B------:R0:W1:Y:S02]  /*1ed80*/  SHFL.IDX P6, R14, R13, R12, R11 ;  /* 0x0000000c0d0e7389 */ /* 0x00006400000c000b */
[----:B01----:R-:W-:Y:S01]  /*1ed90*/  ENDCOLLECTIVE ;  /* 0x000000000000791b */ /* 0x003fe20003800000 */
.L_x_4982:
[----:B------:R-:W-:Y:S02]  /*1eda0*/  IMAD.MOV.U32 R13, RZ, RZ, R152 ;  /* 0x000000ffff0d7224 */ /* 0x000fe400078e0098 */
[----:B------:R-:W-:-:S07]  /*1edb0*/  IMAD.MOV.U32 R3, RZ, RZ, R14 ;  /* 0x000000ffff037224 */ /* 0x000fce00078e000e */
[----:B------:R-:W-:Y:S05]  /*1edc0*/  WARPSYNC.COLLECTIVE R15, `(.L_x_4983) ;  /* 0x000000000f087348 */ /* 0x000fea0003c00000 */
[----:B------:R0:W1:Y:S02]  /*1edd0*/  SHFL.IDX P6, R14, R13, R12, R11 ;  /* 0x0000000c0d0e7389 */ /* 0x00006400000c000b */
[----:B01----:R-:W-:Y:S01]  /*1ede0*/  ENDCOLLECTIVE ;  /* 0x000000000000791b */ /* 0x003fe20003800000 */
.L_x_4983:
[----:B------:R-:W-:Y:S02]  /*1edf0*/  IMAD.MOV.U32 R13, RZ, RZ, R30 ;  /* 0x000000ffff0d7224 */ /* 0x000fe400078e001e */
[----:B------:R-:W-:-:S07]  /*1ee00*/  IMAD.MOV.U32 R7, RZ, RZ, R14 ;  /* 0x000000ffff077224 */ /* 0x000fce00078e000e */
[----:B------:R-:W-:Y:S05]  /*1ee10*/  WARPSYNC.COLLECTIVE R15, `(.L_x_4984) ;  /* 0x000000000f087348 */ /* 0x000fea0003c00000 */
[----:B------:R0:W1:Y:S02]  /*1ee20*/  SHFL.IDX P6, R14, R13, R12, R11 ;  /* 0x0000000c0d0e7389 */ /* 0x00006400000c000b */
[----:B01----:R-:W-:Y:S01]  /*1ee30*/  ENDCOLLECTIVE ;  /* 0x000000000000791b */ /* 0x003fe20003800000 */
.L_x_4984:
[----:B------:R-:W-:Y:S01]  /*1ee40*/  IMAD.MOV.U32 R8, RZ, RZ, R14 ;  /* 0x000000ffff087224 */ /* 0x000fe200078e000e */
[----:B------:R-:W-:Y:S06]  /*1ee50*/  BRA `(.L_x_4985) ;  /* 0xfffffe9400507947 */ /* 0x000fec000383ffff */
.L_x_4755:
[----:B------:R-:W-:Y:S01]  /*1ee60*/  BSSY B1, `(.L_x_4986) ;  /* 0x0000008000017945 */ /* 0x000fe20003800000 */
[----:B------:R-:W-:Y:S02]  /*1ee70*/  IMAD.MOV.U32 R13, RZ, RZ, R31 ;  /* 0x000000ffff0d7224 */ /* 0x000fe400078e001f */
[----:B------:R-:W-:Y:S02]  /*1ee80*/  IMAD.MOV.U32 R12, RZ, RZ, 0x1 ;  /* 0x00000001ff0c7424 */ /* 0x000fe400078e00ff */
[----:B------:R-:W-:Y:S02]  /*1ee90*/  IMAD.MOV.U32 R11, RZ, RZ, 0x1c1f ;  /* 0x00001c1fff0b7424 */ /* 0x000fe400078e00ff */
[----:B------:R-:W-:-:S07]  /*1eea0*/  IMAD.MOV.U32 R15, RZ, RZ, -0x1 ;  /* 0xffffffffff0f7424 */ /* 0x000fce00078e00ff */
[----:B0--3--:R-:W-:Y:S05]  /*1eeb0*/  WARPSYNC.COLLECTIVE R15, `(.L_x_4987) ;  /* 0x000000000f087348 */ /* 0x009fea0003c00000 */
[----:B------:R1:W2:Y:S02]  /*1eec0*/  SHFL.IDX P6, R14, R13, R12, R11 ;  /* 0x0000000c0d0e7389 */ /* 0x0002a400000c000b */
[----:B0123--:R-:W-:Y:S01]  /*1eed0*/  ENDCOLLECTIVE ;  /* 0x000000000000791b */ /* 0x00ffe20003800000 */
.L_x_4987:
[----:B------:R-:W-:Y:S05]  /*1eee0*/  BSYNC B1 ;  /* 0x0000000000017941 */ /* 0x000fea0003800000 */
.L_x_4986:
[----:B------:R-:W-:Y:S01]  /*1eef0*/  IMAD.MOV.U32 R13, RZ, RZ, R10 ;  /* 0x000000ffff0d7224 */ /* 0x000fe200078e000a */
[----:B------:R-:W-:Y:S01]  /*1ef00*/  MOV R0, R14 ;  /* 0x0000000e00007202 */ /* 0x000fe20000000f00 */
[----:B------:R-:W-:Y:S02]  /*1ef10*/  IMAD.MOV.U32 R12, RZ, RZ, 0x1 ;  /* 0x00000001ff0c7424 */ /* 0x000fe400078e00ff */
[----:B------:R-:W-:Y:S02]  /*1ef20*/  IMAD.MOV.U32 R11, RZ, RZ, 0x1c1f ;  /* 0x00001c1fff0b7424 */ /* 0x000fe400078e00ff */
[----:B------:R-:W-:-:S07]  /*1ef30*/  IMAD.MOV.U32 R15, RZ, RZ, -0x1 ;  /* 0xffffffffff0f7424 */ /* 0x000fce00078e00ff */
[----:B------:R-:W-:Y:S05]  /*1ef40*/  WARPSYNC.COLLECTIVE R15, `(.L_x_4988) ;  /* 0x000000000f087348 */ /* 0x000fea0003c00000 */
[----:B------:R0:W1:Y:S02]  /*1ef50*/  SHFL.IDX P6, R14, R13, R12, R11 ;  /* 0x0000000c0d0e7389 */ /* 0x00006400000c000b */
[----:B01----:R-:W-:Y:S01]  /*1ef60*/  ENDCOLLECTIVE ;  /* 0x000000000000791b */ /* 0x003fe20003800000 */
.L_x_4988:
[----:B------:R-:W-:Y:S02]  /*1ef70*/  IMAD.MOV.U32 R13, RZ, RZ, R152 ;  /* 0x000000ffff0d7224 */ /* 0x000fe400078e0098 */
[----:B------:R-:W-:-:S07]  /*1ef80*/  IMAD.MOV.U32 R3, RZ, RZ, R14 ;  /* 0x000000ffff037224 */ /* 0x000fce00078e000e */
[----:B------:R-:W-:Y:S05]  /*1ef90*/  WARPSYNC.COLLECTIVE R15, `(.L_x_4989) ;  /* 0x000000000f087348 */ /* 0x000fea0003c00000 */
[----:B------:R0:W1:Y:S02]  /*1efa0*/  SHFL.IDX P6, R14, R13, R12, R11 ;  /* 0x0000000c0d0e7389 */ /* 0x00006400000c000b */
[----:B01----:R-:W-:Y:S01]  /*1efb0*/  ENDCOLLECTIVE ;  /* 0x000000000000791b */ /* 0x003fe20003800000 */
.L_x_4989:
[----:B------:R-:W-:Y:S02]  /*1efc0*/  IMAD.MOV.U32 R13, RZ, RZ, R30 ;  /* 0x000000ffff0d7224 */ /* 0x000fe400078e001e */
[----:B------:R-:W-:-:S07]  /*1efd0*/  IMAD.MOV.U32 R7, RZ, RZ, R14 ;  /* 0x000000ffff077224 */ /* 0x000fce00078e000e */
[----:B------:R-:W-:Y:S05]  /*1efe0*/  WARPSYNC.COLLECTIVE R15, `(.L_x_4990) ;  /* 0x000000000f087348 */ /* 0x000fea0003c00000 */
[----:B------:R0:W1:Y:S02]  /*1eff0*/  SHFL.IDX P6, R14, R13, R12, R11 ;  /* 0x0000000c0d0e7389 */ /* 0x00006400000c000b */
[----:B01----:R-:W-:Y:S01]  /*1f000*/  ENDCOLLECTIVE ;  /* 0x000000000000791b */ /* 0x003fe20003800000 */
.L_x_4990:
[----:B------:R-:W-:Y:S01]  /*1f010*/  IMAD.MOV.U32 R30, RZ, RZ, R14 ;  /* 0x000000ffff1e7224 */ /* 0x000fe200078e000e */
[----:B------:R-:W-:Y:S06]  /*1f020*/  BRA `(.L_x_4991) ;  /* 0xfffffe9400b07947 */ /* 0x000fec000383ffff */
.L_x_4759:
[----:B0-----:R0:W1:Y:S02]  /*1f030*/  SYNCS.PHASECHK.TRANS64.TRYWAIT P0, [R2+URZ+0x28c00], R35 ;  /* 0x028c0023020075a7 */ /* 0x001064000800017f */
[----:B-1----:R-:W-:Y:S05]  /*1f040*/  @!P0 NANOSLEEP.SYNCS 0x989680 ;  /* 0x009896800000895d */ /* 0x002fea0003900000 */
[----:B------:R-:W1:Y:S02]  /*1f050*/  @!P0 SYNCS.PHASECHK.TRANS64 P0, [R2+URZ+0x28c00], R35 ;  /* 0x028c0023020085a7 */ /* 0x000e64000800007f */
[----:B-1----:R-:W-:Y:S05]  /*1f060*/  @!P0 BRA `(.L_x_4759) ;  /* 0xfffffffc00f08947 */ /* 0x002fea000383ffff */
[----:B------:R-:W-:Y:S05]  /*1f070*/  BRA `(.L_x_4992) ;  /* 0xfffffe9800a07947 */ /* 0x000fea000383ffff */
.L_x_4767:
[----:B------:R-:W0:Y:S01]  /*1f080*/  LDC R37, c[0x0][0x3f4] ;  /* 0x0000fd00ff257b82 */ /* 0x000e220000000800 */
[----:B------:R-:W-:Y:S01]  /*1f090*/  BSSY B1, `(.L_x_4993) ;  /* 0x0000008000017945 */ /* 0x000fe20003800000 */
[----:B------:R-:W-:Y:S01]  /*1f0a0*/  IMAD.MOV.U32 R13, RZ, RZ, R27 ;  /* 0x000000ffff0d7224 */ /* 0x000fe200078e001b */
[----:B------:R-:W-:Y:S01]  /*1f0b0*/  MOV R11, 0x1c1f ;  /* 0x00001c1f000b7802 */ /* 0x000fe20000000f00 */
[----:B------:R-:W-:Y:S02]  /*1f0c0*/  IMAD.MOV.U32 R12, RZ, RZ, RZ ;  /* 0x000000ffff0c7224 */ /* 0x000fe400078e00ff */
[----:B------:R-:W-:-:S07]  /*1f0d0*/  IMAD.MOV.U32 R15, RZ, RZ, -0x1 ;  /* 0xffffffffff0f7424 */ /* 0x000fce00078e00ff */
[----:B0---4-:R-:W-:Y:S05]  /*1f0e0*/  WARPSYNC.COLLECTIVE R15, `(.L_x_4994) ;  /* 0x000000000f087348 */ /* 0x011fea0003c00000 */
[----:B------:R1:W2:Y:S02]  /*1f0f0*/  SHFL.IDX P6, R14, R13, R12, R11 ;  /* 0x0000000c0d0e7389 */ /* 0x0002a400000c000b */
[----:B012-4-:R-:W-:Y:S01]  /*1f100*/  ENDCOLLECTIVE ;  /* 0x000000000000791b */ /* 0x017fe20003800000 */
.L_x_4994:
[----:B------:R-:W-:Y:S05]  /*1f110*/  BSYNC B1 ;  /* 0x0000000000017941 */ /* 0x000fea0003800000 */
.L_x_4993:
        /* <DEDUP_REMOVED lines=10> */
.L_x_4995:
        /* <DEDUP_REMOVED lines=8> */
.L_x_4996:
[----:B------:R-:W-:-:S04]  /*1f240*/  @!P1 IADD3 R8, P2, R4, R7, RZ ;  /* 0x0000000704089210 */ /* 0x000fc80007f5e0ff */
[----:B------:R-:W-:Y:S01]  /*1f250*/  @!P1 IADD3.X R9, R3, R6, RZ, P2, !PT ;  /* 0x0000000603099210 */ /* 0x000fe200017fe4ff */
[----:B------:R-:W-:Y:S02]  /*1f260*/  IMAD.MOV.U32 R13, RZ, RZ, R34 ;  /* 0x000000ffff0d7224 */ /* 0x000fe400078e0022 */
[----:B------:R-:W-:-:S07]  /*1f270*/  IMAD.MOV.U32 R5, RZ, RZ, R14 ;  /* 0x000000ffff057224 */ /* 0x000fce00078e000e */
[----:B------:R-:W-:Y:S05]  /*1f280*/  WARPSYNC.COLLECTIVE R15, `(.L_x_4997) ;  /* 0x000000000f087348 */ /* 0x000fea0003c00000 */
[----:B------:R0:W1:Y:S02]  /*1f290*/  SHFL.IDX P6, R14, R13, R12, R11 ;  /* 0x0000000c0d0e7389 */ /* 0x00006400000c000b */
[----:B01----:R-:W-:Y:S01]  /*1f2a0*/  ENDCOLLECTIVE ;  /* 0x000000000000791b */ /* 0x003fe20003800000 */
.L_x_4997:
        /* <DEDUP_REMOVED lines=16> */
[----:B------:R-:W-:Y:S02]  /*1f3b0*/  IMAD.MOV.U32 R3, RZ, RZ, R20 ;  /* 0x000000ffff037224 */ /* 0x000fe400078e0014 */
[----:B------:R-:W-:-:S07]  /*1f3c0*/  @!P1 IMAD.MOV.U32 R28, RZ, RZ, R10 ;  /* 0x000000ffff1c9224 */ /* 0x000fce00078e000a */
[----:B-----5:R-:W-:Y:S05]  /*1f3d0*/  WARPSYNC.COLLECTIVE R15, `(.L_x_4998) ;  /* 0x000000000f087348 */ /* 0x020fea0003c00000 */
[----:B------:R0:W1:Y:S02]  /*1f3e0*/  SHFL.IDX P6, R14, R13, R12, R11 ;  /* 0x0000000c0d0e7389 */ /* 0x00006400000c000b */
[----:B01---5:R-:W-:Y:S01]  /*1f3f0*/  ENDCOLLECTIVE ;  /* 0x000000000000791b */ /* 0x023fe20003800000 */
.L_x_4998:
[----:B------:R-:W-:Y:S01]  /*1f400*/  IMAD.MOV.U32 R9, RZ, RZ, R29 ;  /* 0x000000ffff097224 */ /* 0x000fe200078e001d */
[----:B------:R-:W-:Y:S01]  /*1f410*/  PRMT R55, R3, 0x7610, R55 ;  /* 0x0000761003377816 */ /* 0x000fe20000000037 */
[----:B------:R-:W-:Y:S02]  /*1f420*/  IMAD.MOV.U32 R8, RZ, RZ, R28 ;  /* 0x000000ffff087224 */ /* 0x000fe400078e001c */
[----:B------:R-:W-:Y:S02]  /*1f430*/  @!P1 IMAD.MOV.U32 R30, RZ, RZ, R4 ;  /* 0x000000ffff1e9224 */ /* 0x000fe400078e0004 */
[----:B------:R-:W-:Y:S01]  /*1f440*/  @!P1 IMAD.MOV.U32 R31, RZ, RZ, R5 ;  /* 0x000000ffff1f9224 */ /* 0x000fe200078e0005 */
[----:B------:R-:W-:Y:S01]  /*1f450*/  PRMT R36, R8, 0x5410, R9 ;  /* 0x0000541008247816 */ /* 0x000fe20000000009 */
[----:B------:R-:W-:Y:S02]  /*1f460*/  @!P1 IMAD.MOV.U32 R32, RZ, RZ, R6 ;  /* 0x000000ffff209224 */ /* 0x000fe400078e0006 */
[----:B------:R-:W-:Y:S01]  /*1f470*/  @!P1 IMAD.MOV.U32 R33, RZ, RZ, R7 ;  /* 0x000000ffff219224 */ /* 0x000fe200078e0007 */
[----:B------:R-:W-:Y:S01]  /*1f480*/  MOV R5, R31 ;  /* 0x0000001f00057202 */ /* 0x000fe20000000f00 */
[----:B------:R-:W-:Y:S01]  /*1f490*/  IMAD.MOV.U32 R4, RZ, RZ, R30 ;  /* 0x000000ffff047224 */ /* 0x000fe200078e001e */
[----:B------:R-:W-:Y:S01]  /*1f4a0*/  MOV R13, R26 ;  /* 0x0000001a000d7202 */ /* 0x000fe20000000f00 */
[----:B------:R-:W-:Y:S01]  /*1f4b0*/  IMAD.MOV.U32 R6, RZ, RZ, R32 ;  /* 0x000000ffff067224 */ /* 0x000fe200078e0020 */
[----:B------:R-:W-:Y:S01]  /*1f4c0*/  PRMT R48, R5, 0x7610, R48 ;  /* 0x0000761005307816 */ /* 0x000fe20000000030 */
[----:B------:R-:W-:-:S03]  /*1f4d0*/  IMAD.MOV.U32 R7, RZ, RZ, R33 ;  /* 0x000000ffff077224 */ /* 0x000fc600078e0021 */
[----:B------:R-:W-:Y:S02]  /*1f4e0*/  PRMT R54, R4, 0x5410, R6 ;  /* 0x0000541004367816 */ /* 0x000fe40000000006 */
[----:B------:R-:W-:Y:S02]  /*1f4f0*/  CS2R R4, SRZ ;  /* 0x0000000000047805 */ /* 0x000fe4000001ff00 */
[----:B------:R-:W-:Y:S01]  /*1f500*/  PRMT R53, R7, 0x7610, R53 ;  /* 0x0000761007357816 */ /* 0x000fe20000000035 */
[----:B------:R-:W-:-:S07]  /*1f510*/  IMAD.MOV.U32 R3, RZ, RZ, R14 ;  /* 0x000000ffff037224 */ /* 0x000fce00078e000e */
[----:B------:R-:W-:Y:S05]  /*1f520*/  WARPSYNC.COLLECTIVE R15, `(.L_x_4999) ;  /* 0x000000000f087348 */ /* 0x000fea0003c00000 */
[----:B------:R0:W1:Y:S02]  /*1f530*/  SHFL.IDX P6, R14, R13, R12, R11 ;  /* 0x0000000c0d0e7389 */ /* 0x00006400000c000b */
[----:B01----:R-:W-:Y:S01]  /*1f540*/  ENDCOLLECTIVE ;  /* 0x000000000000791b */ /* 0x003fe20003800000 */
.L_x_4999:
[----:B------:R-:W-:Y:S02]  /*1f550*/  IMAD.MOV.U32 R13, RZ, RZ, R25 ;  /* 0x000000ffff0d7224 */ /* 0x000fe400078e0019 */
[----:B------:R-:W-:-:S07]  /*1f560*/  IMAD.MOV.U32 R24, RZ, RZ, R14 ;  /* 0x000000ffff187224 */ /* 0x000fce00078e000e */
[----:B------:R-:W-:Y:S05]  /*1f570*/  WARPSYNC.COLLECTIVE R15, `(.L_x_5000) ;  /* 0x000000000f087348 */ /* 0x000fea0003c00000 */
[----:B------:R0:W1:Y:S02]  /*1f580*/  SHFL.IDX P6, R14, R13, R12, R11 ;  /* 0x0000000c0d0e7389 */ /* 0x00006400000c000b */
[----:B01----:R-:W-:Y:S01]  /*1f590*/  ENDCOLLECTIVE ;  /* 0x000000000000791b */ /* 0x003fe20003800000 */
.L_x_5000:
[----:B------:R-:W-:Y:S02]  /*1f5a0*/  IMAD.MOV.U32 R13, RZ, RZ, R34 ;  /* 0x000000ffff0d7224 */ /* 0x000fe400078e0022 */
[----:B------:R-:W-:-:S07]  /*1f5b0*/  IMAD.MOV.U32 R25, RZ, RZ, R14 ;  /* 0x000000ffff197224 */ /* 0x000fce00078e000e */
[----:B------:R-:W-:Y:S05]  /*1f5c0*/  WARPSYNC.COLLECTIVE R15, `(.L_x_5001) ;  /* 0x000000000f087348 */ /* 0x000fea0003c00000 */
[----:B------:R0:W1:Y:S02]  /*1f5d0*/  SHFL.IDX P6, R14, R13, R12, R11 ;  /* 0x0000000c0d0e7389 */ /* 0x00006400000c000b */
[----:B01----:R-:W-:Y:S01]  /*1f5e0*/  ENDCOLLECTIVE ;  /* 0x000000000000791b */ /* 0x003fe20003800000 */
.L_x_5001:
[----:B------:R-:W-:Y:S05]  /*1f5f0*/  BRA `(.L_x_5002) ;  /* 0xfffffea400847947 */ /* 0x000fea000383ffff */
.L_x_4771:
[----:B0-----:R0:W1:Y:S02]  /*1f600*/  SYNCS.PHASECHK.TRANS64.TRYWAIT P1, [R2+URZ+0x28c00], R13 ;  /* 0x028c000d020075a7 */ /* 0x001064000802017f */
[----:B-1----:R-:W-:Y:S05]  /*1f610*/  @!P1 NANOSLEEP.SYNCS 0x989680 ;  /* 0x009896800000995d */ /* 0x002fea0003900000 */
[----:B------:R-:W1:Y:S02]  /*1f620*/  @!P1 SYNCS.PHASECHK.TRANS64 P1, [R2+URZ+0x28c00], R13 ;  /* 0x028c000d020095a7 */ /* 0x000e64000802007f */
[----:B-1----:R-:W-:Y:S05]  /*1f630*/  @!P1 BRA `(.L_x_4771) ;  /* 0xfffffffc00f09947 */ /* 0x002fea000383ffff */
[----:B------:R-:W-:Y:S05]  /*1f640*/  BRA `(.L_x_5003) ;  /* 0xfffffea800207947 */ /* 0x000fea000383ffff */
.L_x_4777:
[----:B0-----:R0:W1:Y:S02]  /*1f650*/  SYNCS.PHASECHK.TRANS64.TRYWAIT P1, [R21+URZ+0x28c30], R58 ;  /* 0x028c303a150075a7 */ /* 0x001064000802017f */
[----:B-1----:R-:W-:Y:S05]  /*1f660*/  @!P1 NANOSLEEP.SYNCS 0x989680 ;  /* 0x009896800000995d */ /* 0x002fea0003900000 */
[----:B------:R-:W1:Y:S02]  /*1f670*/  @!P1 SYNCS.PHASECHK.TRANS64 P1, [R21+URZ+0x28c30], R58 ;  /* 0x028c303a150095a7 */ /* 0x000e64000802007f */
[----:B-1----:R-:W-:Y:S05]  /*1f680*/  @!P1 BRA `(.L_x_4777) ;  /* 0xfffffffc00f09947 */ /* 0x002fea000383ffff */
[----:B------:R-:W-:Y:S05]  /*1f690*/  BRA `(.L_x_4776) ;  /* 0xfffffeb400907947 */ /* 0x000fea000383ffff */
.L_x_4783:
[----:B--2---:R2:W3:Y:S02]  /*1f6a0*/  SYNCS.PHASECHK.TRANS64.TRYWAIT P1, [R21+URZ+0x28c50], R58 ;  /* 0x028c503a150075a7 */ /* 0x0044e4000802017f */
[----:B---3--:R-:W-:Y:S05]  /*1f6b0*/  @!P1 NANOSLEEP.SYNCS 0x989680 ;  /* 0x009896800000995d */ /* 0x008fea0003900000 */
[----:B------:R-:W3:Y:S02]  /*1f6c0*/  @!P1 SYNCS.PHASECHK.TRANS64 P1, [R21+URZ+0x28c50], R58 ;  /* 0x028c503a150095a7 */ /* 0x000ee4000802007f */
[----:B---3--:R-:W-:Y:S05]  /*1f6d0*/  @!P1 BRA `(.L_x_4783) ;  /* 0xfffffffc00f09947 */ /* 0x008fea000383ffff */
[----:B------:R-:W-:Y:S05]  /*1f6e0*/  BRA `(.L_x_4782) ;  /* 0xfffffecc00547947 */ /* 0x000fea000383ffff */
.L_x_4791:
[----:B-1----:R1:W2:Y:S02]  /*1f6f0*/  SYNCS.PHASECHK.TRANS64.TRYWAIT P1, [R209+URZ+0x28c30], R213 ;  /* 0x028c30d5d10075a7 */ /* 0x0022a4000802017f */
[----:B--2---:R-:W-:Y:S05]  /*1f700*/  @!P1 NANOSLEEP.SYNCS 0x989680 ;  /* 0x009896800000995d */ /* 0x004fea0003900000 */
[----:B------:R-:W2:Y:S02]  /*1f710*/  @!P1 SYNCS.PHASECHK.TRANS64 P1, [R209+URZ+0x28c30], R213 ;  /* 0x028c30d5d10095a7 */ /* 0x000ea4000802007f */
[----:B--2---:R-:W-:Y:S05]  /*1f720*/  @!P1 BRA `(.L_x_4791) ;  /* 0xfffffffc00f09947 */ /* 0x004fea000383ffff */
[----:B------:R-:W-:Y:S05]  /*1f730*/  BRA `(.L_x_4790) ;  /* 0xfffffed000847947 */ /* 0x000fea000383ffff */
.L_x_4797:
[----:B--2---:R2:W3:Y:S02]  /*1f740*/  SYNCS.PHASECHK.TRANS64.TRYWAIT P1, [R209+URZ+0x28c50], R213 ;  /* 0x028c50d5d10075a7 */ /* 0x0044e4000802017f */
[----:B---3--:R-:W-:Y:S05]  /*1f750*/  @!P1 NANOSLEEP.SYNCS 0x989680 ;  /* 0x009896800000995d */ /* 0x008fea0003900000 */
[----:B------:R-:W3:Y:S02]  /*1f760*/  @!P1 SYNCS.PHASECHK.TRANS64 P1, [R209+URZ+0x28c50], R213 ;  /* 0x028c50d5d10095a7 */ /* 0x000ee4000802007f */
[----:B---3--:R-:W-:Y:S05]  /*1f770*/  @!P1 BRA `(.L_x_4797) ;  /* 0xfffffffc00f09947 */ /* 0x008fea000383ffff */
[----:B------:R-:W-:Y:S05]  /*1f780*/  BRA `(.L_x_4796) ;  /* 0xfffffef000347947 */ /* 0x000fea000383ffff */
.L_x_4806:
[----:B-1----:R1:W2:Y:S02]  /*1f790*/  SYNCS.PHASECHK.TRANS64.TRYWAIT P1, [R21+URZ+0x28c30], R198 ;  /* 0x028c30c6150075a7 */ /* 0x0022a4000802017f */
[----:B--2---:R-:W-:Y:S05]  /*1f7a0*/  @!P1 NANOSLEEP.SYNCS 0x989680 ;  /* 0x009896800000995d */ /* 0x004fea0003900000 */
[----:B------:R-:W2:Y:S02]  /*1f7b0*/  @!P1 SYNCS.PHASECHK.TRANS64 P1, [R21+URZ+0x28c30], R198 ;  /* 0x028c30c6150095a7 */ /* 0x000ea4000802007f */
[----:B--2---:R-:W-:Y:S05]  /*1f7c0*/  @!P1 BRA `(.L_x_4806) ;  /* 0xfffffffc00f09947 */ /* 0x004fea000383ffff */
[----:B------:R-:W-:Y:S05]  /*1f7d0*/  BRA `(.L_x_4805) ;  /* 0xfffffef400507947 */ /* 0x000fea000383ffff */
.L_x_4812:
[----:B---3--:R3:W4:Y:S02]  /*1f7e0*/  SYNCS.PHASECHK.TRANS64.TRYWAIT P1, [R21+URZ+0x28c50], R198 ;  /* 0x028c50c6150075a7 */ /* 0x008724000802017f */
[----:B----4-:R-:W-:Y:S05]  /*1f7f0*/  @!P1 NANOSLEEP.SYNCS 0x989680 ;  /* 0x009896800000995d */ /* 0x010fea0003900000 */
[----:B------:R-:W4:Y:S02]  /*1f800*/  @!P1 SYNCS.PHASECHK.TRANS64 P1, [R21+URZ+0x28c50], R198 ;  /* 0x028c50c6150095a7 */ /* 0x000f24000802007f */
[----:B----4-:R-:W-:Y:S05]  /*1f810*/  @!P1 BRA `(.L_x_4812) ;  /* 0xfffffffc00f09947 */ /* 0x010fea000383ffff */
[----:B------:R-:W-:Y:S05]  /*1f820*/  BRA `(.L_x_4811) ;  /* 0xffffff0c00ac7947 */ /* 0x000fea000383ffff */
.L_x_4848:
[----:B------:R-:W0:Y:S01]  /*1f830*/  S2R R11, SR_TID.X ;  /* 0x00000000000b7919 */ /* 0x000e220000002100 */
[----:B------:R-:W-:Y:S01]  /*1f840*/  BSSY B1, `(.L_x_5004) ;  /* 0x000000a000017945 */ /* 0x000fe20003800000 */
[----:B------:R-:W-:Y:S02]  /*1f850*/  IMAD.MOV.U32 R12, RZ, RZ, RZ ;  /* 0x000000ffff0c7224 */ /* 0x000fe400078e00ff */
[----:B------:R-:W-:Y:S01]  /*1f860*/  IMAD.MOV.U32 R15, RZ, RZ, -0x1 ;  /* 0xffffffffff0f7424 */ /* 0x000fe200078e00ff */
[----:B0-----:R-:W-:-:S04]  /*1f870*/  SHF.R.U32.HI R11, RZ, 0x5, R11 ;  /* 0x00000005ff0b7819 */ /* 0x001fc8000001160b */
[----:B------:R-:W-:-:S05]  /*1f880*/  LOP3.LUT R11, R11, 0x3, RZ, 0xc0, !PT ;  /* 0x000000030b0b7812 */ /* 0x000fca00078ec0ff */
[----:B------:R-:W-:Y:S02]  /*1f890*/  IMAD.MOV.U32 R13, RZ, RZ, R11 ;  /* 0x000000ffff0d7224 */ /* 0x000fe400078e000b */
[----:B------:R-:W-:-:S07]  /*1f8a0*/  IMAD.MOV.U32 R11, RZ, RZ, 0x1f ;  /* 0x0000001fff0b7424 */ /* 0x000fce00078e00ff */
[----:B------:R-:W-:Y:S05]  /*1f8b0*/  WARPSYNC.COLLECTIVE R15, `(.L_x_5005) ;  /* 0x000000000f087348 */ /* 0x000fea0003c00000 */
[----:B------:R0:W1:Y:S02]  /*1f8c0*/  SHFL.IDX P6, R14, R13, R12, R11 ;  /* 0x0000000c0d0e7389 */ /* 0x00006400000c000b */
[----:B01----:R-:W-:Y:S01]  /*1f8d0*/  ENDCOLLECTIVE ;  /* 0x000000000000791b */ /* 0x003fe20003800000 */
.L_x_5005:
[----:B------:R-:W-:Y:S05]  /*1f8e0*/  BSYNC B1 ;  /* 0x0000000000017941 */ /* 0x000fea0003800000 */
.L_x_5004:
[----:B------:R-:W-:Y:S05]  /*1f8f0*/  BRA `(.L_x_5006) ;  /* 0xffffff8400d47947 */ /* 0x000fea000383ffff */
.L_x_4850:
[----:B------:R-:W-:Y:S01]  /*1f900*/  BSSY B1, `(.L_x_5007) ;  /* 0x0000006000017945 */ /* 0x000fe20003800000 */
[----:B------:R-:W-:-:S07]  /*1f910*/  IMAD.MOV.U32 R15, RZ, RZ, -0x1 ;  /* 0xffffffffff0f7424 */ /* 0x000fce00078e00ff */
[----:B0-----:R-:W-:Y:S05]  /*1f920*/  WARPSYNC.COLLECTIVE R15, `(.L_x_5008) ;  /* 0x000000000f0c7348 */ /* 0x001fea0003c00000 */
[----:B------:R-:W-:Y:S02]  /*1f930*/  ELECT P6, UR62, PT ;  /* 0x00000000003e782f */ /* 0x000fe400038c0000 */
[----:B------:R-:W-:Y:S01]  /*1f940*/  MOV R14, UR62 ;  /* 0x0000003e000e7c02 */ /* 0x000fe20008000f00 */
[----:B0-----:R-:W-:Y:S10]  /*1f950*/  ENDCOLLECTIVE ;  /* 0x000000000000791b */ /* 0x001ff40003800000 */
.L_x_5008:
[----:B------:R-:W-:Y:S05]  /*1f960*/  BSYNC B1 ;  /* 0x0000000000017941 */ /* 0x000fea0003800000 */
.L_x_5007:
[----:B------:R-:W-:Y:S05]  /*1f970*/  BRA `(.L_x_4849) ;  /* 0xffffff8400cc7947 */ /* 0x000fea000383ffff */
.L_x_4852:
[----:B0-----:R0:W1:Y:S02]  /*1f980*/  SYNCS.PHASECHK.TRANS64.TRYWAIT P0, [R17+URZ+0x28c20], R3 ;  /* 0x028c2003110075a7 */ /* 0x001064000800017f */
[----:B-1----:R-:W-:Y:S05]  /*1f990*/  @!P0 NANOSLEEP.SYNCS 0x989680 ;  /* 0x009896800000895d */ /* 0x002fea0003900000 */
[----:B------:R-:W1:Y:S02]  /*1f9a0*/  @!P0 SYNCS.PHASECHK.TRANS64 P0, [R17+URZ+0x28c20], R3 ;  /* 0x028c2003110085a7 */ /* 0x000e64000800007f */
[----:B-1----:R-:W-:Y:S05]  /*1f9b0*/  @!P0 BRA `(.L_x_4852) ;  /* 0xfffffffc00f08947 */ /* 0x002fea000383ffff */
[----:B------:R-:W-:Y:S05]  /*1f9c0*/  BRA `(.L_x_5009) ;  /* 0xffffff8400dc7947 */ /* 0x000fea000383ffff */
.L_x_4856:
[----:B0-----:R0:W1:Y:S02]  /*1f9d0*/  SYNCS.PHASECHK.TRANS64.TRYWAIT P0, [R3+URZ+0x28ca0], R9 ;  /* 0x028ca009030075a7 */ /* 0x001064000800017f */
[----:B-1----:R-:W-:Y:S05]  /*1f9e0*/  @!P0 NANOSLEEP.SYNCS 0x989680 ;  /* 0x009896800000895d */ /* 0x002fea0003900000 */
[----:B------:R-:W1:Y:S02]  /*1f9f0*/  @!P0 SYNCS.PHASECHK.TRANS64 P0, [R3+URZ+0x28ca0], R9 ;  /* 0x028ca009030085a7 */ /* 0x000e64000800007f */
[----:B-1----:R-:W-:Y:S05]  /*1fa00*/  @!P0 BRA `(.L_x_4856) ;  /* 0xfffffffc00f08947 */ /* 0x002fea000383ffff */
[----:B------:R-:W-:Y:S05]  /*1fa10*/  BRA `(.L_x_5010) ;  /* 0xffffff8400f47947 */ /* 0x000fea000383ffff */
.L_x_4861:
[----:B-1----:R1:W2:Y:S02]  /*1fa20*/  SYNCS.PHASECHK.TRANS64.TRYWAIT P0, [R3+URZ+0x28cc0], R9 ;  /* 0x028cc009030075a7 */ /* 0x0022a4000800017f */
[----:B--2---:R-:W-:Y:S05]  /*1fa30*/  @!P0 NANOSLEEP.SYNCS 0x989680 ;  /* 0x009896800000895d */ /* 0x004fea0003900000 */
[----:B------:R-:W2:Y:S02]  /*1fa40*/  @!P0 SYNCS.PHASECHK.TRANS64 P0, [R3+URZ+0x28cc0], R9 ;  /* 0x028cc009030085a7 */ /* 0x000ea4000800007f */
[----:B--2---:R-:W-:Y:S05]  /*1fa50*/  @!P0 BRA `(.L_x_4861) ;  /* 0xfffffffc00f08947 */ /* 0x004fea000383ffff */
[----:B------:R-:W-:Y:S05]  /*1fa60*/  BRA `(.L_x_5011) ;  /* 0xffffff8800707947 */ /* 0x000fea000383ffff */
.L_x_4875:
[----:B0-----:R0:W1:Y:S02]  /*1fa70*/  SYNCS.PHASECHK.TRANS64.TRYWAIT P1, [R9+URZ+0x28ca0], R2 ;  /* 0x028ca002090075a7 */ /* 0x001064000802017f */
[----:B-1----:R-:W-:Y:S05]  /*1fa80*/  @!P1 NANOSLEEP.SYNCS 0x989680 ;  /* 0x009896800000995d */ /* 0x002fea0003900000 */
[----:B------:R-:W1:Y:S02]  /*1fa90*/  @!P1 SYNCS.PHASECHK.TRANS64 P1, [R9+URZ+0x28ca0], R2 ;  /* 0x028ca002090095a7 */ /* 0x000e64000802007f */
[----:B-1----:R-:W-:Y:S05]  /*1faa0*/  @!P1 BRA `(.L_x_4875) ;  /* 0xfffffffc00f09947 */ /* 0x002fea000383ffff */
[----:B------:R-:W-:Y:S05]  /*1fab0*/  BRA `(.L_x_5012) ;  /* 0xffffff9000d47947 */ /* 0x000fea000383ffff */
.L_x_4880:
[----:B-1----:R1:W2:Y:S02]  /*1fac0*/  SYNCS.PHASECHK.TRANS64.TRYWAIT P1, [R9+URZ+0x28cc0], R2 ;  /* 0x028cc002090075a7 */ /* 0x0022a4000802017f */
[----:B--2---:R-:W-:Y:S05]  /*1fad0*/  @!P1 NANOSLEEP.SYNCS 0x989680 ;  /* 0x009896800000995d */ /* 0x004fea0003900000 */
[----:B------:R-:W2:Y:S02]  /*1fae0*/  @!P1 SYNCS.PHASECHK.TRANS64 P1, [R9+URZ+0x28cc0], R2 ;  /* 0x028cc002090095a7 */ /* 0x000ea4000802007f */
[----:B--2---:R-:W-:Y:S05]  /*1faf0*/  @!P1 BRA `(.L_x_4880) ;  /* 0xfffffffc00f09947 */ /* 0x004fea000383ffff */
[----:B------:R-:W-:Y:S05]  /*1fb00*/  BRA `(.L_x_5013) ;  /* 0xffffff94004c7947 */ /* 0x000fea000383ffff */
.L_x_4902:
        /* <DEDUP_REMOVED lines=11> */
.L_x_5015:
[----:B------:R-:W-:Y:S05]  /*1fbc0*/  BSYNC B0 ;  /* 0x0000000000007941 */ /* 0x000fea0003800000 */
.L_x_5014:
[----:B------:R-:W-:Y:S05]  /*1fbd0*/  BRA `(.L_x_5016) ;  /* 0xffffffa800f07947 */ /* 0x000fea000383ffff */
.L_x_4905:
[----:B0-----:R0:W1:Y:S02]  /*1fbe0*/  SYNCS.PHASECHK.TRANS64.TRYWAIT P0, [R30+URZ+0x28c40], R0 ;  /* 0x028c40001e0075a7 */ /* 0x001064000800017f */
[----:B-1----:R-:W-:Y:S05]  /*1fbf0*/  @!P0 NANOSLEEP.SYNCS 0x989680 ;  /* 0x009896800000895d */ /* 0x002fea0003900000 */
[----:B------:R-:W1:Y:S02]  /*1fc00*/  @!P0 SYNCS.PHASECHK.TRANS64 P0, [R30+URZ+0x28c40], R0 ;  /* 0x028c40001e0085a7 */ /* 0x000e64000800007f */
[----:B-1----:R-:W-:Y:S05]  /*1fc10*/  @!P0 BRA `(.L_x_4905) ;  /* 0xfffffffc00f08947 */ /* 0x002fea000383ffff */
[----:B------:R-:W-:Y:S05]  /*1fc20*/  BRA `(.L_x_5017) ;  /* 0xffffffac002c7947 */ /* 0x000fea000383ffff */
.L_x_4906:
        /* <DEDUP_REMOVED lines=8> */
.L_x_5019:
[----:B------:R-:W-:Y:S05]  /*1fcb0*/  BSYNC B0 ;  /* 0x0000000000007941 */ /* 0x000fea0003800000 */
.L_x_5018:
        /* <DEDUP_REMOVED lines=9> */
.L_x_5020:
[----:B------:R-:W-:Y:S01]  /*1fd50*/  MOV R13, R4 ;  /* 0x00000004000d7202 */ /* 0x000fe20000000f00 */
[----:B------:R-:W-:Y:S02]  /*1fd60*/  IMAD.MOV.U32 R12, RZ, RZ, 0x1 ;  /* 0x00000001ff0c7424 */ /* 0x000fe400078e00ff */
[----:B------:R-:W-:-:S07]  /*1fd70*/  IMAD.MOV.U32 R3, RZ, RZ, R14 ;  /* 0x000000ffff037224 */ /* 0x000fce00078e000e */
[----:B------:R-:W-:Y:S05]  /*1fd80*/  WARPSYNC.COLLECTIVE R15, `(.L_x_5021) ;  /* 0x000000000f087348 */ /* 0x000fea0003c00000 */
[----:B------:R0:W1:Y:S02]  /*1fd90*/  SHFL.IDX P6, R14, R13, R12, R11 ;  /* 0x0000000c0d0e7389 */ /* 0x00006400000c000b */
[----:B01----:R-:W-:Y:S01]  /*1fda0*/  ENDCOLLECTIVE ;  /* 0x000000000000791b */ /* 0x003fe20003800000 */
.L_x_5021:
        /* <DEDUP_REMOVED lines=15> */
.L_x_5022:
[----:B------:R-:W-:Y:S02]  /*1fea0*/  @P0 IMAD R6, R5, 0x2, R17 ;  /* 0x0000000205060824 */ /* 0x000fe400078e0211 */
[----:B------:R-:W-:Y:S02]  /*1feb0*/  IMAD.MOV.U32 R13, RZ, RZ, R4 ;  /* 0x000000ffff0d7224 */ /* 0x000fe400078e0004 */
[----:B------:R-:W-:Y:S02]  /*1fec0*/  IMAD.MOV.U32 R12, RZ, RZ, 0x2 ;  /* 0x00000002ff0c7424 */ /* 0x000fe400078e00ff */
[----:B------:R-:W-:-:S07]  /*1fed0*/  IMAD.MOV.U32 R3, RZ, RZ, R14 ;  /* 0x000000ffff037224 */ /* 0x000fce00078e000e */
[----:B------:R-:W-:Y:S05]  /*1fee0*/  WARPSYNC.COLLECTIVE R15, `(.L_x_5023) ;  /* 0x000000000f087348 */ /* 0x000fea0003c00000 */
[----:B------:R0:W1:Y:S02]  /*1fef0*/  SHFL.IDX P6, R14, R13, R12, R11 ;  /* 0x0000000c0d0e7389 */ /* 0x00006400000c000b */
[----:B01----:R-:W-:Y:S01]  /*1ff00*/  ENDCOLLECTIVE ;  /* 0x000000000000791b */ /* 0x003fe20003800000 */
.L_x_5023:
        /* <DEDUP_REMOVED lines=15> */
.L_x_5024:
[----:B------:R-:W-:Y:S02]  /*20000*/  @P0 IMAD R6, R5, 0x2, R17 ;  /* 0x0000000205060824 */ /* 0x000fe400078e0211 */
[----:B------:R-:W-:Y:S02]  /*20010*/  IMAD.MOV.U32 R13, RZ, RZ, R4 ;  /* 0x000000ffff0d7224 */ /* 0x000fe400078e0004 */
[----:B------:R-:W-:Y:S02]  /*20020*/  IMAD.MOV.U32 R12, RZ, RZ, 0x3 ;  /* 0x00000003ff0c7424 */ /* 0x000fe400078e00ff */
[----:B------:R-:W-:-:S07]  /*20030*/  IMAD.MOV.U32 R3, RZ, RZ, R14 ;  /* 0x000000ffff037224 */ /* 0x000fce00078e000e */
[----:B------:R-:W-:Y:S05]  /*20040*/  WARPSYNC.COLLECTIVE R15, `(.L_x_5025) ;  /* 0x000000000f087348 */ /* 0x000fea0003c00000 */
[----:B------:R0:W1:Y:S02]  /*20050*/  SHFL.IDX P6, R14, R13, R12, R11 ;  /* 0x0000000c0d0e7389 */ /* 0x00006400000c000b */
[----:B01----:R-:W-:Y:S01]  /*20060*/  ENDCOLLECTIVE ;  /* 0x000000000000791b */ /* 0x003fe20003800000 */
.L_x_5025:
[----:B------:R-:W-:-:S04]  /*20070*/  @P0 LEA R3, P1, R7, R3, 0x1 ;  /* 0x0000000307030211 */ /* 0x000fc800078208ff */
[----:B------:R-:W-:-:S04]  /*20080*/  @P0 IADD3.X R2, RZ, R2, RZ, P1, !PT ;  /* 0x00000002ff020210 */ /* 0x000fc80000ffe4ff */
[----:B------:R-:W-:Y:S01]  /*20090*/  @P0 LOP3.LUT R3, R3, R2, RZ, 0x3c, !PT ;  /* 0x0000000203030212 */ /* 0x000fe200078e3cff */
[----:B------:R-:W-:-:S03]  /*200a0*/  IMAD.MOV.U32 R13, RZ, RZ, R0 ;  /* 0x000000ffff0d7224 */ /* 0x000fc600078e0000 */
[----:B------:R-:W-:-:S04]  /*200b0*/  @P0 LOP3.LUT R2, R3, R2, RZ, 0x3c, !PT ;  /* 0x0000000203020212 */ /* 0x000fc800078e3cff */
[----:B------:R-:W-:Y:S01]  /*200c0*/  @P0 LOP3.LUT R3, R3, R2, RZ, 0x3c, !PT ;  /* 0x0000000203030212 */ /* 0x000fe200078e3cff */
[----:B------:R-:W-:-:S04]  /*200d0*/  IMAD.MOV.U32 R4, RZ, RZ, R14 ;  /* 0x000000ffff047224 */ /* 0x000fc800078e000e */
[----:B------:R-:W-:Y:S01]  /*200e0*/  @!PT LDS RZ, [RZ] ;  /* 0x00000000fffff984 */ /* 0x000fe20000000800 */
[----:B------:R-:W-:Y:S01]  /*200f0*/  @!PT LDS RZ, [RZ] ;  /* 0x00000000fffff984 */ /* 0x000fe20000000800 */
[----:B------:R-:W-:Y:S01]  /*20100*/  @!PT LDS RZ, [RZ] ;  /* 0x00000000fffff984 */ /* 0x000fe20000000800 */
[----:B------:R0:W-:Y:S03]  /*20110*/  @P0 LDGSTS.E.BYPASS.LTC128B.128 [R6+0x23400], desc[UR40][R2.64], !P2 ;  /* 0x2340000002060fae */ /* 0x0001e6000d101d68 */
[----:B0-----:R-:W-:Y:S05]  /*20120*/  WARPSYNC.COLLECTIVE R15, `(.L_x_5026) ;  /* 0x000000000f087348 */ /* 0x001fea0003c00000 */
[----:B------:R1:W2:Y:S02]  /*20130*/  SHFL.IDX P6, R14, R13, R12, R11 ;  /* 0x0000000c0d0e7389 */ /* 0x0002a400000c000b */
[----:B012---:R-:W-:Y:S01]  /*20140*/  ENDCOLLECTIVE ;  /* 0x000000000000791b */ /* 0x007fe20003800000 */
.L_x_5026:
[----:B------:R-:W-:Y:S01]  /*20150*/  IMAD.MOV.U32 R0, RZ, RZ, R14 ;  /* 0x000000ffff007224 */ /* 0x000fe200078e000e */
[----:B------:R-:W-:Y:S06]  /*20160*/  BRA `(.L_x_5027) ;  /* 0xffffffa800dc7947 */ /* 0x000fec000383ffff */
.L_x_4911:
        /* <DEDUP_REMOVED lines=9> */
.L_x_5028:
[C---:B------:R-:W-:Y:S01]  /*20200*/  VIADD R6, R25.reuse, 0x10 ;  /* 0x0000001019067836 */ /* 0x040fe20000000000 */
[----:B------:R-:W-:Y:S02]  /*20210*/  ISETP.GE.AND P0, PT, R25, R3, PT ;  /* 0x000000031900720c */ /* 0x000fe40003f06270 */
[----:B------:R-:W-:Y:S01]  /*20220*/  MOV R13, R0 ;  /* 0x00000000000d7202 */ /* 0x000fe20000000f00 */
[----:B------:R-:W-:-:S10]  /*20230*/  IMAD.MOV.U32 R4, RZ, RZ, R14 ;  /* 0x000000ffff047224 */ /* 0x000fd400078e000e */
[----:B------:R-:W-:Y:S05]  /*20240*/  WARPSYNC.COLLECTIVE R15, `(.L_x_5029) ;  /* 0x000000000f087348 */ /* 0x000fea0003c00000 */
[----:B------:R0:W1:Y:S02]  /*20250*/  SHFL.IDX P6, R14, R13, R12, R11 ;  /* 0x0000000c0d0e7389 */ /* 0x00006400000c000b */
[----:B01----:R-:W-:Y:S01]  /*20260*/  ENDCOLLECTIVE ;  /* 0x000000000000791b */ /* 0x003fe20003800000 */
.L_x_5029:
[----:B------:R-:W-:Y:S02]  /*20270*/  IMAD.MOV.U32 R13, RZ, RZ, R2 ;  /* 0x000000ffff0d7224 */ /* 0x000fe400078e0002 */
[----:B------:R-:W-:Y:S02]  /*20280*/  IMAD.MOV.U32 R12, RZ, RZ, 0x1 ;  /* 0x00000001ff0c7424 */ /* 0x000fe400078e00ff */
[----:B------:R-:W-:-:S07]  /*20290*/  IMAD.MOV.U32 R5, RZ, RZ, R14 ;  /* 0x000000ffff057224 */ /* 0x000fce00078e000e */
[----:B------:R-:W-:Y:S05]  /*202a0*/  WARPSYNC.COLLECTIVE R15, `(.L_x_5030) ;  /* 0x000000000f087348 */ /* 0x000fea0003c00000 */
[----:B------:R0:W1:Y:S02]  /*202b0*/  SHFL.IDX P6, R14, R13, R12, R11 ;  /* 0x0000000c0d0e7389 */ /* 0x00006400000c000b */
[----:B01----:R-:W-:Y:S01]  /*202c0*/  ENDCOLLECTIVE ;  /* 0x000000000000791b */ /* 0x003fe20003800000 */
.L_x_5030:
        /* <DEDUP_REMOVED lines=15> */
.L_x_5031:
[----:B------:R-:W-:Y:S01]  /*203c0*/  MOV R13, R2 ;  /* 0x00000002000d7202 */ /* 0x000fe20000000f00 */
[----:B------:R-:W-:Y:S02]  /*203d0*/  IMAD.MOV.U32 R12, RZ, RZ, 0x2 ;  /* 0x00000002ff0c7424 */ /* 0x000fe400078e00ff */
[----:B------:R-:W-:-:S07]  /*203e0*/  IMAD.MOV.U32 R5, RZ, RZ, R14 ;  /* 0x000000ffff057224 */ /* 0x000fce00078e000e */
[----:B------:R-:W-:Y:S05]  /*203f0*/  WARPSYNC.COLLECTIVE R15, `(.L_x_5032) ;  /* 0x000000000f087348 */ /* 0x000fea0003c00000 */
[----:B------:R0:W1:Y:S02]  /*20400*/  SHFL.IDX P6, R14, R13, R12, R11 ;  /* 0x0000000c0d0e7389 */ /* 0x00006400000c000b */
[----:B01----:R-:W-:Y:S01]  /*20410*/  ENDCOLLECTIVE ;  /* 0x000000000000791b */ /* 0x003fe20003800000 */
.L_x_5032:
        /* <DEDUP_REMOVED lines=16> */
.L_x_5033:
[----:B------:R-:W-:Y:S02]  /*20520*/  IMAD.MOV.U32 R13, RZ, RZ, R2 ;  /* 0x000000ffff0d7224 */ /* 0x000fe400078e0002 */
[----:B------:R-:W-:Y:S02]  /*20530*/  IMAD.MOV.U32 R12, RZ, RZ, 0x3 ;  /* 0x00000003ff0c7424 */ /* 0x000fe400078e00ff */
[----:B------:R-:W-:-:S07]  /*20540*/  IMAD.MOV.U32 R5, RZ, RZ, R14 ;  /* 0x000000ffff057224 */ /* 0x000fce00078e000e */
[----:B------:R-:W-:Y:S05]  /*20550*/  WARPSYNC.COLLECTIVE R15, `(.L_x_5034) ;  /* 0x000000000f087348 */ /* 0x000fea0003c00000 */
[----:B------:R0:W1:Y:S02]  /*20560*/  SHFL.IDX P6, R14, R13, R12, R11 ;  /* 0x0000000c0d0e7389 */ /* 0x00006400000c000b */
[----:B01----:R-:W-:Y:S01]  /*20570*/  ENDCOLLECTIVE ;  /* 0x000000000000791b */ /* 0x003fe20003800000 */
.L_x_5034:
        /* <DEDUP_REMOVED lines=14> */
.L_x_5035:
[----:B------:R-:W-:Y:S01]  /*20660*/  IMAD.MOV.U32 R0, RZ, RZ, R14 ;  /* 0x000000ffff007224 */ /* 0x000fe200078e000e */
[----:B------:R-:W-:Y:S06]  /*20670*/  BRA `(.L_x_5036) ;  /* 0xffffffb000047947 */ /* 0x000fec000383ffff */
.L_x_4914:
[----:B0-----:R0:W1:Y:S02]  /*20680*/  SYNCS.PHASECHK.TRANS64.TRYWAIT P0, [R17+URZ+0x28c20], R0 ;  /* 0x028c2000110075a7 */ /* 0x001064000800017f */
[----:B-1----:R-:W-:Y:S05]  /*20690*/  @!P0 NANOSLEEP.SYNCS 0x989680 ;  /* 0x009896800000895d */ /* 0x002fea0003900000 */
[----:B------:R-:W1:Y:S02]  /*206a0*/  @!P0 SYNCS.PHASECHK.TRANS64 P0, [R17+URZ+0x28c20], R0 ;  /* 0x028c2000110085a7 */ /* 0x000e64000800007f */
[----:B-1----:R-:W-:Y:S05]  /*206b0*/  @!P0 BRA `(.L_x_4914) ;  /* 0xfffffffc00f08947 */ /* 0x002fea000383ffff */
[----:B------:R-:W-:Y:S05]  /*206c0*/  BRA `(.L_x_5037) ;  /* 0xffffffb000607947 */ /* 0x000fea000383ffff */
.L_x_4917:
[----:B0-----:R0:W1:Y:S02]  /*206d0*/  SYNCS.PHASECHK.TRANS64.TRYWAIT P0, [R30+URZ+0x28c60], R0 ;  /* 0x028c60001e0075a7 */ /* 0x001064000800017f */
[----:B-1----:R-:W-:Y:S05]  /*206e0*/  @!P0 NANOSLEEP.SYNCS 0x989680 ;  /* 0x009896800000895d */ /* 0x002fea0003900000 */
[----:B------:R-:W1:Y:S02]  /*206f0*/  @!P0 SYNCS.PHASECHK.TRANS64 P0, [R30+URZ+0x28c60], R0 ;  /* 0x028c60001e0085a7 */ /* 0x000e64000800007f */
[----:B-1----:R-:W-:Y:S05]  /*20700*/  @!P0 BRA `(.L_x_4917) ;  /* 0xfffffffc00f08947 */ /* 0x002fea000383ffff */
[----:B------:R-:W-:Y:S05]  /*20710*/  BRA `(.L_x_5038) ;  /* 0xffffffb000707947 */ /* 0x000fea000383ffff */
.L_x_4918:
        /* <DEDUP_REMOVED lines=8> */
.L_x_5040:
[----:B------:R-:W-:Y:S05]  /*207a0*/  BSYNC B0 ;  /* 0x0000000000007941 */ /* 0x000fea0003800000 */
.L_x_5039:
[----:B------:R0:W5:Y:S01]  /*207b0*/  LDL R8, [R1+0xc] ;  /* 0x00000c0001087983 */ /* 0x0001620000100800 */
[----:B------:R-:W-:Y:S01]  /*207c0*/  IMAD.MOV.U32 R13, RZ, RZ, R5 ;  /* 0x000000ffff0d7224 */ /* 0x000fe200078e0005 */
[----:B------:R-:W-:Y:S01]  /*207d0*/  LEA R4, R4, R17, 0x1 ;  /* 0x0000001104047211 */ /* 0x000fe200078e08ff */
[----:B------:R-:W-:Y:S01]  /*207e0*/  IMAD.MOV.U32 R12, RZ, RZ, RZ ;  /* 0x000000ffff0c7224 */ /* 0x000fe200078e00ff */
[----:B------:R-:W1:Y:S01]  /*207f0*/  S2R R7, SR_TID.X ;  /* 0x0000000000077919 */ /* 0x000e620000002100 */
[----:B------:R-:W-:Y:S01]  /*20800*/  IMAD.MOV.U32 R11, RZ, RZ, 0x181f ;  /* 0x0000181fff0b7424 */ /* 0x000fe200078e00ff */
[C---:B------:R-:W-:Y:S01]  /*20810*/  LOP3.LUT P5, RZ, R31.reuse, 0x2, RZ, 0xc0, !PT ;  /* 0x000000021fff7812 */ /* 0x040fe200078ac0ff */
[----:B------:R-:W-:Y:S01]  /*20820*/  IMAD.MOV.U32 R15, RZ, RZ, -0x1 ;  /* 0xffffffffff0f7424 */ /* 0x000fe200078e00ff */
[C---:B------:R-:W-:Y:S01]  /*20830*/  LOP3.LUT P4, RZ, R31.reuse, 0x4, RZ, 0xc0, !PT ;  /* 0x000000041fff7812 */ /* 0x040fe2000788c0ff */
[----:B------:R-:W-:Y:S01]  /*20840*/  IMAD.MOV.U32 R3, RZ, RZ, R14 ;  /* 0x000000ffff037224 */ /* 0x000fe200078e000e */
[----:B0-----:R-:W-:-:S13]  /*20850*/  LOP3.LUT P3, RZ, R31, 0x8, RZ, 0xc0, !PT ;  /* 0x000000081fff7812 */ /* 0x001fda000786c0ff */
[----:B-1---5:R-:W-:Y:S05]  /*20860*/  WARPSYNC.COLLECTIVE R15, `(.L_x_5041) ;  /* 0x000000000f087348 */ /* 0x022fea0003c00000 */
[----:B------:R0:W2:Y:S02]  /*20870*/  SHFL.IDX P6, R14, R13, R12, R11 ;  /* 0x0000000c0d0e7389 */ /* 0x0000a400000c000b */
[----:B012--5:R-:W-:Y:S01]  /*20880*/  ENDCOLLECTIVE ;  /* 0x000000000000791b */ /* 0x027fe20003800000 */
.L_x_5041:
[----:B------:R-:W-:Y:S02]  /*20890*/  LOP3.LUT R18, R18, 0xfffffdff, RZ, 0xc0, !PT ;  /* 0xfffffdff12127812 */ /* 0x000fe400078ec0ff */
        /* <DEDUP_REMOVED lines=40> */
.L_x_5042:
[----:B------:R-:W-:Y:S02]  /*20b20*/  IMAD.MOV.U32 R13, RZ, RZ, R5 ;  /* 0x000000ffff0d7224 */ /* 0x000fe400078e0005 */
[----:B------:R-:W-:-:S07]  /*20b30*/  IMAD.MOV.U32 R3, RZ, RZ, R14 ;  /* 0x000000ffff037224 */ /* 0x000fce00078e000e */
[----:B------:R-:W-:Y:S05]  /*20b40*/  WARPSYNC.COLLECTIVE R15, `(.L_x_5043) ;  /* 0x000000000f087348 */ /* 0x000fea0003c00000 */
[----:B------:R0:W1:Y:S02]  /*20b50*/  SHFL.IDX P6, R14, R13, R12, R11 ;  /* 0x0000000c0d0e7389 */ /* 0x00006400000c000b */
[----:B01----:R-:W-:Y:S01]  /*20b60*/  ENDCOLLECTIVE ;  /* 0x000000000000791b */ /* 0x003fe20003800000 */
.L_x_5043:
        /* <DEDUP_REMOVED lines=29> */
.L_x_5044:
[----:B------:R-:W-:Y:S02]  /*20d40*/  IMAD.MOV.U32 R13, RZ, RZ, R5 ;  /* 0x000000ffff0d7224 */ /* 0x000fe400078e0005 */
[----:B------:R-:W-:-:S07]  /*20d50*/  IMAD.MOV.U32 R7, RZ, RZ, R14 ;  /* 0x000000ffff077224 */ /* 0x000fce00078e000e */
[----:B------:R-:W-:Y:S05]  /*20d60*/  WARPSYNC.COLLECTIVE R15, `(.L_x_5045) ;  /* 0x000000000f087348 */ /* 0x000fea0003c00000 */
[----:B------:R0:W1:Y:S02]  /*20d70*/  SHFL.IDX P6, R14, R13, R12, R11 ;  /* 0x0000000c0d0e7389 */ /* 0x00006400000c000b */
[----:B01----:R-:W-:Y:S01]  /*20d80*/  ENDCOLLECTIVE ;  /* 0x000000000000791b */ /* 0x003fe20003800000 */
.L_x_5045:
[----:B------:R-:W-:Y:S02]  /*20d90*/  IMAD.MOV.U32 R13, RZ, RZ, R6 ;  /* 0x000000ffff0d7224 */ /* 0x000fe400078e0006 */
[----:B------:R-:W-:Y:S02]  /*20da0*/  IMAD.MOV.U32 R12, RZ, RZ, 0x3 ;  /* 0x00000003ff0c7424 */ /* 0x000fe400078e00ff */
[----:B------:R-:W-:-:S05]  /*20db0*/  IMAD.MOV.U32 R2, RZ, RZ, R14 ;  /* 0x000000ffff027224 */ /* 0x000fca00078e000e */
        /* <DEDUP_REMOVED lines=26> */
.L_x_5046:
[----:B------:R-:W-:Y:S02]  /*20f60*/  IMAD.MOV.U32 R13, RZ, RZ, R5 ;  /* 0x000000ffff0d7224 */ /* 0x000fe400078e0005 */
[----:B------:R-:W-:-:S07]  /*20f70*/  IMAD.MOV.U32 R6, RZ, RZ, R14 ;  /* 0x000000ffff067224 */ /* 0x000fce00078e000e */
[----:B------:R-:W-:Y:S05]  /*20f80*/  WARPSYNC.COLLECTIVE R15, `(.L_x_5047) ;  /* 0x000000000f087348 */ /* 0x000fea0003c00000 */
[----:B------:R0:W1:Y:S02]  /*20f90*/  SHFL.IDX P6, R14, R13, R12, R11 ;  /* 0x0000000c0d0e7389 */ /* 0x00006400000c000b */
[----:B01----:R-:W-:Y:S01]  /*20fa0*/  ENDCOLLECTIVE ;  /* 0x000000000000791b */ /* 0x003fe20003800000 */
.L_x_5047:
[----:B------:R-:W-:Y:S01]  /*20fb0*/  IMAD.MOV.U32 R2, RZ, RZ, R14 ;  /* 0x000000ffff027224 */ /* 0x000fe200078e000e */
[----:B------:R-:W-:Y:S06]  /*20fc0*/  BRA `(.L_x_5048) ;  /* 0xffffffac00fc7947 */ /* 0x000fec000383ffff */
.L_x_4925:
[----:B0-----:R0:W1:Y:S02]  /*20fd0*/  SYNCS.PHASECHK.TRANS64.TRYWAIT P0, [R6+URZ+0x28c40], R20 ;  /* 0x028c4014060075a7 */ /* 0x001064000800017f */
[----:B-1----:R-:W-:Y:S05]  /*20fe0*/  @!P0 NANOSLEEP.SYNCS 0x989680 ;  /* 0x009896800000895d */ /* 0x002fea0003900000 */
[----:B------:R-:W1:Y:S02]  /*20ff0*/  @!P0 SYNCS.PHASECHK.TRANS64 P0, [R6+URZ+0x28c40], R20 ;  /* 0x028c4014060085a7 */ /* 0x000e64000800007f */
[----:B-1----:R-:W-:Y:S05]  /*21000*/  @!P0 BRA `(.L_x_4925) ;  /* 0xfffffffc00f08947 */ /* 0x002fea000383ffff */
[----:B------:R-:W-:Y:S05]  /*21010*/  BRA `(.L_x_5049) ;  /* 0xffffffb4008c7947 */ /* 0x000fea000383ffff */
.L_x_4926:
        /* <DEDUP_REMOVED lines=8> */
.L_x_5051:
[----:B------:R-:W-:Y:S05]  /*210a0*/  BSYNC B1 ;  /* 0x0000000000017941 */ /* 0x000fea0003800000 */
.L_x_5050:
[----:B------:R-:W-:Y:S01]  /*210b0*/  IMAD.MOV.U32 R13, RZ, RZ, R21 ;  /* 0x000000ffff0d7224 */ /* 0x000fe200078e0015 */
[----:B------:R-:W-:Y:S01]  /*210c0*/  MOV R12, RZ ;  /* 0x000000ff000c7202 */ /* 0x000fe20000000f00 */
[----:B------:R-:W-:Y:S02]  /*210d0*/  IMAD.MOV.U32 R11, RZ, RZ, 0x181f ;  /* 0x0000181fff0b7424 */ /* 0x000fe400078e00ff */
[----:B------:R-:W-:Y:S02]  /*210e0*/  IMAD.MOV.U32 R15, RZ, RZ, -0x1 ;  /* 0xffffffffff0f7424 */ /* 0x000fe400078e00ff */
[----:B------:R-:W-:Y:S02]  /*210f0*/  IMAD.MOV.U32 R3, RZ, RZ, R14 ;  /* 0x000000ffff037224 */ /* 0x000fe400078e000e */
[----:B------:R-:W-:-:S07]  /*21100*/  IMAD R23, R8, 0x2, R17 ;  /* 0x0000000208177824 */ /* 0x000fce00078e0211 */
[----:B------:R-:W-:Y:S05]  /*21110*/  WARPSYNC.COLLECTIVE R15, `(.L_x_5052) ;  /* 0x000000000f087348 */ /* 0x000fea0003c00000 */
[----:B------:R0:W1:Y:S02]  /*21120*/  SHFL.IDX P6, R14, R13, R12, R11 ;  /* 0x0000000c0d0e7389 */ /* 0x00006400000c000b */
[----:B01----:R-:W-:Y:S01]  /*21130*/  ENDCOLLECTIVE ;  /* 0x000000000000791b */ /* 0x003fe20003800000 */
.L_x_5052:
[----:B------:R-:W-:Y:S02]  /*21140*/  IMAD.MOV.U32 R13, RZ, RZ, R25 ;  /* 0x000000ffff0d7224 */ /* 0x000fe400078e0019 */
[----:B------:R-:W-:Y:S02]  /*21150*/  IMAD.MOV.U32 R12, RZ, RZ, 0x1 ;  /* 0x00000001ff0c7424 */ /* 0x000fe400078e00ff */
[----:B------:R-:W-:-:S07]  /*21160*/  IMAD.MOV.U32 R2, RZ, RZ, R14 ;  /* 0x000000ffff027224 */ /* 0x000fce00078e000e */
[----:B------:R-:W-:Y:S05]  /*21170*/  WARPSYNC.COLLECTIVE R15, `(.L_x_5053) ;  /* 0x000000000f087348 */ /* 0x000fea0003c00000 */
[----:B------:R0:W1:Y:S02]  /*21180*/  SHFL.IDX P6, R14, R13, R12, R11 ;  /* 0x0000000c0d0e7389 */ /* 0x00006400000c000b */
[----:B01----:R-:W-:Y:S01]  /*21190*/  ENDCOLLECTIVE ;  /* 0x000000000000791b */ /* 0x003fe20003800000 */
.L_x_5053:
        /* <DEDUP_REMOVED lines=11> */
.L_x_5054:
[----:B------:R-:W-:Y:S01]  /*21250*/  MOV R13, R25 ;  /* 0x00000019000d7202 */ /* 0x000fe20000000f00 */
[----:B------:R-:W-:Y:S02]  /*21260*/  IMAD.MOV.U32 R12, RZ, RZ, 0x2 ;  /* 0x00000002ff0c7424 */ /* 0x000fe400078e00ff */
[----:B------:R-:W-:-:S07]  /*21270*/  IMAD.MOV.U32 R2, RZ, RZ, R14 ;  /* 0x000000ffff027224 */ /* 0x000fce00078e000e */
[----:B------:R-:W-:Y:S05]  /*21280*/  WARPSYNC.COLLECTIVE R15, `(.L_x_5055) ;  /* 0x000000000f087348 */ /* 0x000fea0003c00000 */
[----:B------:R0:W1:Y:S02]  /*21290*/  SHFL.IDX P6, R14, R13, R12, R11 ;  /* 0x0000000c0d0e7389 */ /* 0x00006400000c000b */
[----:B01----:R-:W-:Y:S01]  /*212a0*/  ENDCOLLECTIVE ;  /* 0x000000000000791b */ /* 0x003fe20003800000 */
.L_x_5055:
        /* <DEDUP_REMOVED lines=11> */
.L_x_5056:
[----:B------:R-:W-:Y:S02]  /*21360*/  IMAD.MOV.U32 R13, RZ, RZ, R25 ;  /* 0x000000ffff0d7224 */ /* 0x000fe400078e0019 */
[----:B------:R-:W-:Y:S02]  /*21370*/  IMAD.MOV.U32 R12, RZ, RZ, 0x3 ;  /* 0x00000003ff0c7424 */ /* 0x000fe400078e00ff */
[----:B------:R-:W-:-:S07]  /*21380*/  IMAD.MOV.U32 R2, RZ, RZ, R14 ;  /* 0x000000ffff027224 */ /* 0x000fce00078e000e */
[----:B------:R-:W-:Y:S05]  /*21390*/  WARPSYNC.COLLECTIVE R15, `(.L_x_5057) ;  /* 0x000000000f087348 */ /* 0x000fea0003c00000 */
[----:B------:R0:W1:Y:S02]  /*213a0*/  SHFL.IDX P6, R14, R13, R12, R11 ;  /* 0x0000000c0d0e7389 */ /* 0x00006400000c000b */
[----:B01----:R-:W-:Y:S01]  /*213b0*/  ENDCOLLECTIVE ;  /* 0x000000000000791b */ /* 0x003fe20003800000 */
.L_x_5057:
        /* <DEDUP_REMOVED lines=11> */
.L_x_5058:
[----:B------:R-:W-:Y:S01]  /*21470*/  IMAD.MOV.U32 R2, RZ, RZ, R14 ;  /* 0x000000ffff027224 */ /* 0x000fe200078e000e */
[----:B------:R-:W-:Y:S06]  /*21480*/  BRA `(.L_x_5059) ;  /* 0xffffffb400147947 */ /* 0x000fec000383ffff */
.L_x_4931:
[----:B---3--:R3:W4:Y:S02]  /*21490*/  SYNCS.PHASECHK.TRANS64.TRYWAIT P0, [R6+URZ+0x28c60], R20 ;  /* 0x028c6014060075a7 */ /* 0x008724000800017f */
[----:B----4-:R-:W-:Y:S05]  /*214a0*/  @!P0 NANOSLEEP.SYNCS 0x989680 ;  /* 0x009896800000895d */ /* 0x010fea0003900000 */
[----:B------:R-:W4:Y:S02]  /*214b0*/  @!P0 SYNCS.PHASECHK.TRANS64 P0, [R6+URZ+0x28c60], R20 ;  /* 0x028c6014060085a7 */ /* 0x000f24000800007f */
[----:B----4-:R-:W-:Y:S05]  /*214c0*/  @!P0 BRA `(.L_x_4931) ;  /* 0xfffffffc00f08947 */ /* 0x010fea000383ffff */
[----:B------:R-:W-:Y:S05]  /*214d0*/  BRA `(.L_x_5060) ;  /* 0xffffffb400647947 */ /* 0x000fea000383ffff */
.L_x_4932:
[----:B------:R-:W-:Y:S01]  /*214e0*/  BSSY B1, `(.L_x_5061) ;  /* 0x0000008000017945 */ /* 0x000fe20003800000 */
[----:B------:R-:W-:Y:S01]  /*214f0*/  IMAD.MOV.U32 R13, RZ, RZ, R10 ;  /* 0x000000ffff0d7224 */ /* 0x000fe200078e000a */
[----:B------:R-:W-:Y:S01]  /*21500*/  MOV R12, RZ ;  /* 0x000000ff000c7202 */ /* 0x000fe20000000f00 */
[----:B------:R-:W-:Y:S02]  /*21510*/  IMAD.MOV.U32 R11, RZ, RZ, 0x181f ;  /* 0x0000181fff0b7424 */ /* 0x000fe400078e00ff */
[----:B------:R-:W-:-:S07]  /*21520*/  IMAD.MOV.U32 R15, RZ, RZ, -0x1 ;  /* 0xffffffffff0f7424 */ /* 0x000fce00078e00ff */
[----:B0-23--:R-:W-:Y:S05]  /*21530*/  WARPSYNC.COLLECTIVE R15, `(.L_x_5062) ;  /* 0x000000000f087348 */ /* 0x00dfea0003c00000 */
[----:B------:R1:W4:Y:S02]  /*21540*/  SHFL.IDX P6, R14, R13, R12, R11 ;  /* 0x0000000c0d0e7389 */ /* 0x00032400000c000b */
[----:B01234-:R-:W-:Y:S01]  /*21550*/  ENDCOLLECTIVE ;  /* 0x000000000000791b */ /* 0x01ffe20003800000 */
.L_x_5062:
[----:B------:R-:W-:Y:S05]  /*21560*/  BSYNC B1 ;  /* 0x0000000000017941 */ /* 0x000fea0003800000 */
.L_x_5061:
        /* <DEDUP_REMOVED lines=13> */
.L_x_5063:
[C---:B------:R-:W-:Y:S01]  /*21640*/  LOP3.LUT P3, RZ, R18.reuse, 0x10, RZ, 0xc0, !PT ;  /* 0x0000001012ff7812 */ /* 0x040fe2000786c0ff */
[----:B------:R-:W-:Y:S01]  /*21650*/  IMAD.MOV.U32 R13, RZ, RZ, R10 ;  /* 0x000000ffff0d7224 */ /* 0x000fe200078e000a */
[----:B------:R-:W-:Y:S01]  /*21660*/  MOV R12, 0x1 ;  /* 0x00000001000c7802 */ /* 0x000fe20000000f00 */
[----:B------:R-:W-:Y:S01]  /*21670*/  IMAD.MOV.U32 R2, RZ, RZ, R14 ;  /* 0x000000ffff027224 */ /* 0x000fe200078e000e */
[C---:B------:R-:W-:Y:S02]  /*21680*/  LOP3.LUT P6, RZ, R18.reuse, 0x80, RZ, 0xc0, !PT ;  /* 0x0000008012ff7812 */ /* 0x040fe400078cc0ff */
[----:B------:R-:W-:Y:S02]  /*21690*/  LOP3.LUT R18, R18, 0xffff7fff, RZ, 0xc0, !PT ;  /* 0xffff7fff12127812 */ /* 0x000fe400078ec0ff */
[----:B------:R-:W-:-:S05]  /*216a0*/  IADD3 R2, P0, R2, R0, RZ ;  /* 0x0000000002027210 */ /* 0x000fca0007f1e0ff */
[----:B------:R-:W-:Y:S01]  /*216b0*/  @P3 LOP3.LUT R18, R18, 0x8000, RZ, 0xfc, !PT ;  /* 0x0000800012123812 */ /* 0x000fe200078efcff */
        /* <DEDUP_REMOVED lines=9> */
.L_x_5064:
        /* <DEDUP_REMOVED lines=16> */
.L_x_5065:
        /* <DEDUP_REMOVED lines=19> */
.L_x_5066:
        /* <DEDUP_REMOVED lines=14> */
.L_x_5067:
        /* <DEDUP_REMOVED lines=16> */
.L_x_5068:
[----:B------:R-:W-:Y:S01]  /*21b60*/  @!PT LDS RZ, [RZ] ;  /* 0x00000000fffff984 */ /* 0x000fe20000000800 */
[----:B------:R-:W-:Y:S01]  /*21b70*/  @!PT LDS RZ, [RZ] ;  /* 0x00000000fffff984 */ /* 0x000fe20000000800 */
[----:B------:R-:W-:Y:S01]  /*21b80*/  @!PT LDS RZ, [RZ] ;  /* 0x00000000fffff984 */ /* 0x000fe20000000800 */
[----:B------:R0:W-:Y:S01]  /*21b90*/  LDGSTS.E.BYPASS.LTC128B.128 [R21+0x7400], desc[UR40][R2.64+0x180], !P3 ;  /* 0x0740018002157fae */ /* 0x0001e2000d901d68 */
[----:B------:R-:W-:-:S03]  /*21ba0*/  LOP3.LUT P3, RZ, R18, 0x2000, RZ, 0xc0, !PT ;  /* 0x0000200012ff7812 */ /* 0x000fc6000786c0ff */
        /* <DEDUP_REMOVED lines=9> */
.L_x_5069:
[----:B------:R-:W-:Y:S05]  /*21c40*/  BRA `(.L_x_5070) ;  /* 0xffffffb000c87947 */ /* 0x000fea000383ffff */
.L_x_4940:
        /* <DEDUP_REMOVED lines=8> */
.L_x_5072:
[----:B------:R-:W-:Y:S05]  /*21cd0*/  BSYNC B0 ;  /* 0x0000000000007941 */ /* 0x000fea0003800000 */
.L_x_5071:
        /* <DEDUP_REMOVED lines=9> */
.L_x_5073:
        /* <DEDUP_REMOVED lines=15> */
[C---:B------:R-:W-:Y:S02]  /*21e60*/  ISETP.GE.U32.AND P5, PT, R8.reuse, 0x10, PT ;  /* 0x000000100800780c */ /* 0x040fe40003fa6070 */
[----:B--2---:R-:W-:Y:S01]  /*21e70*/  @!P1 MOV R25, R7 ;  /* 0x0000000700199202 */ /* 0x004fe20000000f00 */
[----:B---3--:R-:W-:Y:S01]  /*21e80*/  @!P1 IMAD.MOV.U32 R5, RZ, RZ, R4 ;  /* 0x000000ffff059224 */ /* 0x008fe200078e0004 */
[----:B------:R-:W-:-:S03]  /*21e90*/  ISETP.NE.AND P1, PT, R8, RZ, PT ;  /* 0x000000ff0800720c */ /* 0x000fc60003f25270 */
[----:B------:R-:W-:-:S10]  /*21ea0*/  IMAD R13, R5, R25, RZ ;  /* 0x00000019050d7224 */ /* 0x000fd400078e02ff */
[----:B------:R-:W-:Y:S05]  /*21eb0*/  WARPSYNC.COLLECTIVE R15, `(.L_x_5074) ;  /* 0x000000000f087348 */ /* 0x000fea0003c00000 */
[----:B------:R0:W1:Y:S02]  /*21ec0*/  SHFL.UP P6, R14, R13, R12, R11 ;  /* 0x0400000c0d0e7389 */ /* 0x00006400000c000b */
[----:B01----:R-:W-:Y:S01]  /*21ed0*/  ENDCOLLECTIVE ;  /* 0x000000000000791b */ /* 0x003fe20003800000 */
.L_x_5074:
[----:B------:R-:W-:Y:S01]  /*21ee0*/  IMAD.MOV.U32 R12, RZ, RZ, 0x2 ;  /* 0x00000002ff0c7424 */ /* 0x000fe200078e00ff */
[----:B------:R-:W-:-:S05]  /*21ef0*/  SEL R4, R14, RZ, P1 ;  /* 0x000000ff0e047207 */ /* 0x000fca0000800000 */
[----:B------:R-:W-:-:S04]  /*21f00*/  IMAD.IADD R4, R13, 0x1, R4 ;  /* 0x000000010d047824 */ /* 0x000fc800078e0204 */
[----:B------:R-:W-:-:S07]  /*21f10*/  IMAD.MOV.U32 R13, RZ, RZ, R4 ;  /* 0x000000ffff0d7224 */ /* 0x000fce00078e0004 */
[----:B------:R-:W-:Y:S05]  /*21f20*/  WARPSYNC.COLLECTIVE R15, `(.L_x_5075) ;  /* 0x000000000f087348 */ /* 0x000fea0003c00000 */
[----:B------:R0:W1:Y:S02]  /*21f30*/  SHFL.UP P6, R14, R13, R12, R11 ;  /* 0x0400000c0d0e7389 */ /* 0x00006400000c000b */
[----:B01----:R-:W-:Y:S01]  /*21f40*/  ENDCOLLECTIVE ;  /* 0x000000000000791b */ /* 0x003fe20003800000 */
.L_x_5075:
[----:B------:R-:W-:Y:S01]  /*21f50*/  IMAD.MOV.U32 R12, RZ, RZ, 0x4 ;  /* 0x00000004ff0c7424 */ /* 0x000fe200078e00ff */
[----:B------:R-:W-:-:S05]  /*21f60*/  SEL R3, R14, RZ, P2 ;  /* 0x000000ff0e037207 */ /* 0x000fca0001000000 */
[----:B------:R-:W-:-:S04]  /*21f70*/  IMAD.IADD R2, R4, 0x1, R3 ;  /* 0x0000000104027824 */ /* 0x000fc800078e0203 */
[----:B------:R-:W-:-:S07]  /*21f80*/  IMAD.MOV.U32 R13, RZ, RZ, R2 ;  /* 0x000000ffff0d7224 */ /* 0x000fce00078e0002 */
[----:B------:R-:W-:Y:S05]  /*21f90*/  WARPSYNC.COLLECTIVE R15, `(.L_x_5076) ;  /* 0x000000000f087348 */ /* 0x000fea0003c00000 */
[----:B------:R0:W1:Y:S02]  /*21fa0*/  SHFL.UP P6, R14, R13, R12, R11 ;  /* 0x0400000c0d0e7389 */ /* 0x00006400000c000b */
[----:B01----:R-:W-:Y:S01]  /*21fb0*/  ENDCOLLECTIVE ;  /* 0x000000000000791b */ /* 0x003fe20003800000 */
.L_x_5076:
[----:B------:R-:W-:Y:S02]  /*21fc0*/  MOV R12, 0x8 ;  /* 0x00000008000c7802 */ /* 0x000fe40000000f00 */
[----:B------:R-:W-:-:S05]  /*21fd0*/  SEL R3, R14, RZ, P3 ;  /* 0x000000ff0e037207 */ /* 0x000fca0001800000 */
[----:B------:R-:W-:-:S04]  /*21fe0*/  IMAD.IADD R3, R2, 0x1, R3 ;  /* 0x0000000102037824 */ /* 0x000fc800078e0203 */
[----:B------:R-:W-:-:S07]  /*21ff0*/  IMAD.MOV.U32 R13, RZ, RZ, R3 ;  /* 0x000000ffff0d7224 */ /* 0x000fce00078e0003 */
[----:B------:R-:W-:Y:S05]  /*22000*/  WARPSYNC.COLLECTIVE R15, `(.L_x_5077) ;  /* 0x000000000f087348 */ /* 0x000fea0003c00000 */
[----:B------:R0:W1:Y:S02]  /*22010*/  SHFL.UP P6, R14, R13, R12, R11 ;  /* 0x0400000c0d0e7389 */ /* 0x00006400000c000b */
[----:B01----:R-:W-:Y:S01]  /*22020*/  ENDCOLLECTIVE ;  /* 0x000000000000791b */ /* 0x003fe20003800000 */
.L_x_5077:
[----:B------:R-:W-:Y:S01]  /*22030*/  IMAD.MOV.U32 R12, RZ, RZ, 0x10 ;  /* 0x00000010ff0c7424 */ /* 0x000fe200078e00ff */
[----:B------:R-:W-:-:S05]  /*22040*/  SEL R4, R14, RZ, P4 ;  /* 0x000000ff0e047207 */ /* 0x000fca0002000000 */
[----:B------:R-:W-:-:S04]  /*22050*/  IMAD.IADD R4, R3, 0x1, R4 ;  /* 0x0000000103047824 */ /* 0x000fc800078e0204 */
[----:B------:R-:W-:-:S07]  /*22060*/  IMAD.MOV.U32 R13, RZ, RZ, R4 ;  /* 0x000000ffff0d7224 */ /* 0x000fce00078e0004 */
[----:B------:R-:W-:Y:S05]  /*22070*/  WARPSYNC.COLLECTIVE R15, `(.L_x_5078) ;  /* 0x000000000f087348 */ /* 0x000fea0003c00000 */
[----:B------:R0:W1:Y:S02]  /*22080*/  SHFL.UP P6, R14, R13, R12, R11 ;  /* 0x0400000c0d0e7389 */ /* 0x00006400000c000b */
[----:B01----:R-:W-:Y:S01]  /*22090*/  ENDCOLLECTIVE ;  /* 0x000000000000791b */ /* 0x003fe20003800000 */
.L_x_5078:
        /* <DEDUP_REMOVED lines=8> */
.L_x_5079:
[----:B------:R-:W-:Y:S05]  /*22120*/  BRA `(.L_x_5080) ;  /* 0xffffffb400647947 */ /* 0x000fea000383ffff */
.L_x_4943:
[----:B------:R-:W-:Y:S01]  /*22130*/  BSSY B0, `(.L_x_5081) ;  /* 0x0000007000007945 */ /* 0x000fe20003800000 */
[----:B------:R-:W-:Y:S02]  /*22140*/  IMAD.MOV.U32 R12, RZ, RZ, 0x1 ;  /* 0x00000001ff0c7424 */ /* 0x000fe400078e00ff */
[----:B------:R-:W-:Y:S02]  /*22150*/  IMAD.MOV.U32 R11, RZ, RZ, RZ ;  /* 0x000000ffff0b7224 */ /* 0x000fe400078e00ff */
[----:B------:R-:W-:-:S07]  /*22160*/  IMAD.MOV.U32 R15, RZ, RZ, -0x1 ;  /* 0xffffffffff0f7424 */ /* 0x000fce00078e00ff */
[----:B------:R-:W-:Y:S05]  /*22170*/  WARPSYNC.COLLECTIVE R15, `(.L_x_5082) ;  /* 0x000000000f087348 */ /* 0x000fea0003c00000 */
[----:B------:R0:W1:Y:S02]  /*22180*/  SHFL.UP P6, R14, R13, R12, R11 ;  /* 0x0400000c0d0e7389 */ /* 0x00006400000c000b */
[----:B01----:R-:W-:Y:S01]  /*22190*/  ENDCOLLECTIVE ;  /* 0x000000000000791b */ /* 0x003fe20003800000 */
.L_x_5082:
[----:B------:R-:W-:Y:S05]  /*221a0*/  BSYNC B0 ;  /* 0x0000000000007941 */ /* 0x000fea0003800000 */
.L_x_5081:
[----:B------:R-:W-:Y:S01]  /*221b0*/  SEL R14, R14, RZ, P1 ;  /* 0x000000ff0e0e7207 */ /* 0x000fe20000800000 */
[----:B------:R-:W-:Y:S01]  /*221c0*/  IMAD.MOV.U32 R11, RZ, RZ, RZ ;  /* 0x000000ffff0b7224 */ /* 0x000fe200078e00ff */
[----:B------:R-:W-:Y:S01]  /*221d0*/  MOV R12, 0x2 ;  /* 0x00000002000c7802 */ /* 0x000fe20000000f00 */
[----:B------:R-:W-:Y:S02]  /*221e0*/  IMAD.MOV.U32 R15, RZ, RZ, -0x1 ;  /* 0xffffffffff0f7424 */ /* 0x000fe400078e00ff */
[----:B------:R-:W-:-:S07]  /*221f0*/  IMAD.IADD R13, R13, 0x1, R14 ;  /* 0x000000010d0d7824 */ /* 0x000fce00078e020e */
[----:B------:R-:W-:Y:S05]  /*22200*/  WARPSYNC.COLLECTIVE R15, `(.L_x_5083) ;  /* 0x000000000f087348 */ /* 0x000fea0003c00000 */
[----:B------:R0:W1:Y:S02]  /*22210*/  SHFL.UP P6, R14, R13, R12, R11 ;  /* 0x0400000c0d0e7389 */ /* 0x00006400000c000b */
[----:B01----:R-:W-:Y:S01]  /*22220*/  ENDCOLLECTIVE ;  /* 0x000000000000791b */ /* 0x003fe20003800000 */
.L_x_5083:
[----:B------:R-:W-:Y:S01]  /*22230*/  IMAD.MOV.U32 R12, RZ, RZ, 0x4 ;  /* 0x00000004ff0c7424 */ /* 0x000fe200078e00ff */
[----:B------:R-:W-:-:S05]  /*22240*/  SEL R2, R14, RZ, P2 ;  /* 0x000000ff0e027207 */ /* 0x000fca0001000000 */
[----:B------:R-:W-:-:S04]  /*22250*/  IMAD.IADD R2, R13, 0x1, R2 ;  /* 0x000000010d027824 */ /* 0x000fc800078e0202 */
[----:B------:R-:W-:-:S07]  /*22260*/  IMAD.MOV.U32 R13, RZ, RZ, R2 ;  /* 0x000000ffff0d7224 */ /* 0x000fce00078e0002 */
[----:B------:R-:W-:Y:S05]  /*22270*/  WARPSYNC.COLLECTIVE R15, `(.L_x_5084) ;  /* 0x000000000f087348 */ /* 0x000fea0003c00000 */
[----:B------:R0:W1:Y:S02]  /*22280*/  SHFL.UP P6, R14, R13, R12, R11 ;  /* 0x0400000c0d0e7389 */ /* 0x00006400000c000b */
[----:B01----:R-:W-:Y:S01]  /*22290*/  ENDCOLLECTIVE ;  /* 0x000000000000791b */ /* 0x003fe20003800000 */
.L_x_5084:
[----:B------:R-:W-:Y:S01]  /*222a0*/  IMAD.MOV.U32 R12, RZ, RZ, 0x8 ;  /* 0x00000008ff0c7424 */ /* 0x000fe200078e00ff */
[----:B------:R-:W-:-:S05]  /*222b0*/  SEL R3, R14, RZ, P3 ;  /* 0x000000ff0e037207 */ /* 0x000fca0001800000 */
[----:B------:R-:W-:-:S04]  /*222c0*/  IMAD.IADD R3, R2, 0x1, R3 ;  /* 0x0000000102037824 */ /* 0x000fc800078e0203 */
[----:B------:R-:W-:-:S07]  /*222d0*/  IMAD.MOV.U32 R13, RZ, RZ, R3 ;  /* 0x000000ffff0d7224 */ /* 0x000fce00078e0003 */
[----:B------:R-:W-:Y:S05]  /*222e0*/  WARPSYNC.COLLECTIVE R15, `(.L_x_5085) ;  /* 0x000000000f087348 */ /* 0x000fea0003c00000 */
[----:B------:R0:W1:Y:S02]  /*222f0*/  SHFL.UP P6, R14, R13, R12, R11 ;  /* 0x0400000c0d0e7389 */ /* 0x00006400000c000b */
[----:B01----:R-:W-:Y:S01]  /*22300*/  ENDCOLLECTIVE ;  /* 0x000000000000791b */ /* 0x003fe20003800000 */
.L_x_5085:
[----:B------:R-:W-:Y:S01]  /*22310*/  IMAD.MOV.U32 R12, RZ, RZ, 0x10 ;  /* 0x00000010ff0c7424 */ /* 0x000fe200078e00ff */
[----:B------:R-:W-:-:S05]  /*22320*/  SEL R4, R14, RZ, P4 ;  /* 0x000000ff0e047207 */ /* 0x000fca0002000000 */
[----:B------:R-:W-:-:S04]  /*22330*/  IMAD.IADD R4, R3, 0x1, R4 ;  /* 0x0000000103047824 */ /* 0x000fc800078e0204 */
[----:B------:R-:W-:-:S07]  /*22340*/  IMAD.MOV.U32 R13, RZ, RZ, R4 ;  /* 0x000000ffff0d7224 */ /* 0x000fce00078e0004 */
[----:B------:R-:W-:Y:S05]  /*22350*/  WARPSYNC.COLLECTIVE R15, `(.L_x_5086) ;  /* 0x000000000f087348 */ /* 0x000fea0003c00000 */
[----:B------:R0:W1:Y:S02]  /*22360*/  SHFL.UP P6, R14, R13, R12, R11 ;  /* 0x0400000c0d0e7389 */ /* 0x00006400000c000b */
[----:B01----:R-:W-:Y:S01]  /*22370*/  ENDCOLLECTIVE ;  /* 0x000000000000791b */ /* 0x003fe20003800000 */
.L_x_5086:
[----:B------:R-:W-:Y:S02]  /*22380*/  IMAD.MOV.U32 R12, RZ, RZ, 0x1f ;  /* 0x0000001fff0c7424 */ /* 0x000fe400078e00ff */
[----:B------:R-:W-:Y:S01]  /*22390*/  IMAD.MOV.U32 R11, RZ, RZ, 0x1f ;  /* 0x0000001fff0b7424 */ /* 0x000fe200078e00ff */
[----:B------:R-:W-:-:S04]  /*223a0*/  SEL R3, R14, RZ, P5 ;  /* 0x000000ff0e037207 */ /* 0x000fc80002800000 */
[----:B------:R-:W-:-:S05]  /*223b0*/  IADD3 R2, R4, R3, RZ ;  /* 0x0000000304027210 */ /* 0x000fca0007ffe0ff */
[----:B------:R-:W-:-:S07]  /*223c0*/  IMAD.MOV.U32 R13, RZ, RZ, R2 ;  /* 0x000000ffff0d7224 */ /* 0x000fce00078e0002 */
[----:B------:R-:W-:Y:S05]  /*223d0*/  WARPSYNC.COLLECTIVE R15, `(.L_x_5087) ;  /* 0x000000000f087348 */ /* 0x000fea0003c00000 */
[----:B------:R0:W1:Y:S02]  /*223e0*/  SHFL.IDX P6, R14, R13, R12, R11 ;  /* 0x0000000c0d0e7389 */ /* 0x00006400000c000b */
[----:B01----:R-:W-:Y:S01]  /*223f0*/  ENDCOLLECTIVE ;  /* 0x000000000000791b */ /* 0x003fe20003800000 */
.L_x_5087:
[----:B------:R-:W-:Y:S05]  /*22400*/  BRA `(.L_x_5088) ;  /* 0xffffffb400507947 */ /* 0x000fea000383ffff */
.L_x_4945:
[----:B------:R-:W-:Y:S01]  /*22410*/  BSSY B0, `(.L_x_5089) ;  /* 0x0000006000007945 */ /* 0x000fe20003800000 */
[----:B------:R-:W-:Y:S01]  /*22420*/  PLOP3.LUT P6, PT, P6, PT, PT, 0x8, 0x0 ;  /* 0x000000000000781c */ /* 0x000fe200037ce170 */
[----:B------:R-:W-:-:S12]  /*22430*/  IMAD.MOV.U32 R15, RZ, RZ, -0x1 ;  /* 0xffffffffff0f7424 */ /* 0x000fd800078e00ff */
[----:B0-----:R-:W-:Y:S05]  /*22440*/  WARPSYNC.COLLECTIVE R15, `(.L_x_5090) ;  /* 0x000000000f087348 */ /* 0x001fea0003c00000 */
[----:B------:R-:W-:Y:S01]  /*22450*/  VOTE.ANY R14, PT, P6 ;  /* 0x00000000000e7806 */ /* 0x000fe200030e0100 */
[----:B0-----:R-:W-:Y:S06]  /*22460*/  ENDCOLLECTIVE ;  /* 0x000000000000791b */ /* 0x001fec0003800000 */
.L_x_5090:
[----:B------:R-:W-:Y:S05]  /*22470*/  BSYNC B0 ;  /* 0x0000000000007941 */ /* 0x000fea0003800000 */
.L_x_5089:
        /* <DEDUP_REMOVED lines=10> */
.L_x_5091:
[----:B------:R-:W-:Y:S02]  /*22520*/  IMAD.MOV.U32 R13, RZ, RZ, R5 ;  /* 0x000000ffff0d7224 */ /* 0x000fe400078e0005 */
[----:B------:R-:W-:-:S07]  /*22530*/  IMAD.MOV.U32 R25, RZ, RZ, R14 ;  /* 0x000000ffff197224 */ /* 0x000fce00078e000e */
[----:B------:R-:W-:Y:S05]  /*22540*/  WARPSYNC.COLLECTIVE R15, `(.L_x_5092) ;  /* 0x000000000f087348 */ /* 0x000fea0003c00000 */
[----:B------:R0:W1:Y:S02]  /*22550*/  SHFL.IDX P6, R14, R13, R12, R11 ;  /* 0x0000000c0d0e7389 */ /* 0x00006400000c000b */
[----:B01----:R-:W-:Y:S01]  /*22560*/  ENDCOLLECTIVE ;  /* 0x000000000000791b */ /* 0x003fe20003800000 */
.L_x_5092:
[----:B------:R-:W-:Y:S01]  /*22570*/  MOV R5, R14 ;  /* 0x0000000e00057202 */ /* 0x000fe20000000f00 */
[----:B------:R-:W-:Y:S06]  /*22580*/  BRA `(.L_x_5093) ;  /* 0xffffffb400307947 */ /* 0x000fec000383ffff */
.L_x_4947:
[----:B------:R-:W-:Y:S01]  /*22590*/  BSSY B0, `(.L_x_5094) ;  /* 0x0000007000007945 */ /* 0x000fe20003800000 */
[----:B------:R-:W-:Y:S02]  /*225a0*/  IMAD.MOV.U32 R13, RZ, RZ, R2 ;  /* 0x000000ffff0d7224 */ /* 0x000fe400078e0002 */
[----:B------:R-:W-:Y:S02]  /*225b0*/  IMAD.MOV.U32 R11, RZ, RZ, 0x1f ;  /* 0x0000001fff0b7424 */ /* 0x000fe400078e00ff */
[----:B------:R-:W-:-:S07]  /*225c0*/  IMAD.MOV.U32 R15, RZ, RZ, -0x1 ;  /* 0xffffffffff0f7424 */ /* 0x000fce00078e00ff */
[----:B0123--:R-:W-:Y:S05]  /*225d0*/  WARPSYNC.COLLECTIVE R15, `(.L_x_5095) ;  /* 0x000000000f087348 */ /* 0x00ffea0003c00000 */
[----:B------:R4:W0:Y:S02]  /*225e0*/  SHFL.IDX P6, R14, R13, R12, R11 ;  /* 0x0000000c0d0e7389 */ /* 0x00082400000c000b */
[----:B01234-:R-:W-:Y:S01]  /*225f0*/  ENDCOLLECTIVE ;  /* 0x000000000000791b */ /* 0x01ffe20003800000 */
.L_x_5095:
[----:B------:R-:W-:Y:S05]  /*22600*/  BSYNC B0 ;  /* 0x0000000000007941 */ /* 0x000fea0003800000 */
.L_x_5094:
[----:B------:R-:W-:Y:S01]  /*22610*/  IMAD.MOV.U32 R24, RZ, RZ, R14 ;  /* 0x000000ffff187224 */ /* 0x000fe200078e000e */
[----:B------:R-:W-:Y:S06]  /*22620*/  BRA `(.L_x_4946) ;  /* 0xffffffb400207947 */ /* 0x000fec000383ffff */
.L_x_4953:
[----:B0-----:R0:W1:Y:S02]  /*22630*/  SYNCS.PHASECHK.TRANS64.TRYWAIT P0, [R7+URZ+0x28c20], R0 ;  /* 0x028c2000070075a7 */ /* 0x001064000800017f */
[----:B-1----:R-:W-:Y:S05]  /*22640*/  @!P0 NANOSLEEP.SYNCS 0x989680 ;  /* 0x009896800000895d */ /* 0x002fea0003900000 */
[----:B------:R-:W1:Y:S02]  /*22650*/  @!P0 SYNCS.PHASECHK.TRANS64 P0, [R7+URZ+0x28c20], R0 ;  /* 0x028c2000070085a7 */ /* 0x000e64000800007f */
[----:B-1----:R-:W-:Y:S05]  /*22660*/  @!P0 BRA `(.L_x_4953) ;  /* 0xfffffffc00f08947 */ /* 0x002fea000383ffff */
[----:B------:R-:W-:Y:S05]  /*22670*/  BRA `(.L_x_5096) ;  /* 0xffffffbc007c7947 */ /* 0x000fea000383ffff */
.L_x_4954:
        /* <DEDUP_REMOVED lines=11> */
.L_x_5098:
[----:B------:R-:W-:Y:S05]  /*22730*/  BSYNC B0 ;  /* 0x0000000000007941 */ /* 0x000fea0003800000 */
.L_x_5097:
[----:B------:R-:W-:Y:S05]  /*22740*/  BRA `(.L_x_5099) ;  /* 0xffffffbc00647947 */ /* 0x000fea000383ffff */
.L_x_4955:
[----:B------:R-:W-:Y:S01]  /*22750*/  BSSY B0, `(.L_x_5100) ;  /* 0x0000006000007945 */ /* 0x000fe20003800000 */
[----:B------:R-:W-:-:S07]  /*22760*/  IMAD.MOV.U32 R15, RZ, RZ, -0x1 ;  /* 0xffffffffff0f7424 */ /* 0x000fce00078e00ff */
[----:B0-234-:R-:W-:Y:S05]  /*22770*/  WARPSYNC.COLLECTIVE R15, `(.L_x_5101) ;  /* 0x000000000f0c7348 */ /* 0x01dfea0003c00000 */
[----:B------:R-:W-:Y:S02]  /*22780*/  ELECT P6, UR62, PT ;  /* 0x00000000003e782f */ /* 0x000fe400038c0000 */
[----:B------:R-:W-:Y:S01]  /*22790*/  MOV R14, UR62 ;  /* 0x0000003e000e7c02 */ /* 0x000fe20008000f00 */
[----:B0-234-:R-:W-:Y:S10]  /*227a0*/  ENDCOLLECTIVE ;  /* 0x000000000000791b */ /* 0x01dff40003800000 */
.L_x_5101:
[----:B------:R-:W-:Y:S05]  /*227b0*/  BSYNC B0 ;  /* 0x0000000000007941 */ /* 0x000fea0003800000 */
.L_x_5100:
[----:B------:R-:W-:Y:S05]  /*227c0*/  BRA `(.L_x_5102) ;  /* 0xffffffbc00587947 */ /* 0x000fea000383ffff */
.L_x_4957:
[----:B0-----:R0:W1:Y:S02]  /*227d0*/  SYNCS.PHASECHK.TRANS64.TRYWAIT P1, [R5+URZ+0x28c40], R0 ;  /* 0x028c4000050075a7 */ /* 0x001064000802017f */
[----:B-1----:R-:W-:Y:S05]  /*227e0*/  @!P1 NANOSLEEP.SYNCS 0x989680 ;  /* 0x009896800000995d */ /* 0x002fea0003900000 */
[----:B------:R-:W1:Y:S02]  /*227f0*/  @!P1 SYNCS.PHASECHK.TRANS64 P1, [R5+URZ+0x28c40], R0 ;  /* 0x028c4000050095a7 */ /* 0x000e64000802007f */
[----:B-1----:R-:W-:Y:S05]  /*22800*/  @!P1 BRA `(.L_x_4957) ;  /* 0xfffffffc00f09947 */ /* 0x002fea000383ffff */
[----:B------:R-:W-:Y:S05]  /*22810*/  BRA `(.L_x_5103) ;  /* 0xffffffbc00787947 */ /* 0x000fea000383ffff */
.L_x_4959:
[----:B-1----:R1:W0:Y:S02]  /*22820*/  SYNCS.PHASECHK.TRANS64.TRYWAIT P1, [R3+URZ+0x28c40], R2 ;  /* 0x028c4002030075a7 */ /* 0x002224000802017f */
[----:B0-----:R-:W-:Y:S05]  /*22830*/  @!P1 NANOSLEEP.SYNCS 0x989680 ;  /* 0x009896800000995d */ /* 0x001fea0003900000 */
[----:B------:R-:W0:Y:S02]  /*22840*/  @!P1 SYNCS.PHASECHK.TRANS64 P1, [R3+URZ+0x28c40], R2 ;  /* 0x028c4002030095a7 */ /* 0x000e24000802007f */
[----:B0-----:R-:W-:Y:S05]  /*22850*/  @!P1 BRA `(.L_x_4959) ;  /* 0xfffffffc00f09947 */ /* 0x001fea000383ffff */
[----:B------:R-:W-:Y:S05]  /*22860*/  BRA `(.L_x_5104) ;  /* 0xffffffbc00847947 */ /* 0x000fea000383ffff */
.L_x_4961:
[----:B------:R0:W0:Y:S02]  /*22870*/  SYNCS.PHASECHK.TRANS64.TRYWAIT P1, [R5+URZ+0x28c60], R0 ;  /* 0x028c6000050075a7 */ /* 0x000024000802017f */
[----:B0-----:R-:W-:Y:S05]  /*22880*/  @!P1 NANOSLEEP.SYNCS 0x989680 ;  /* 0x009896800000995d */ /* 0x001fea0003900000 */
[----:B------:R-:W0:Y:S02]  /*22890*/  @!P1 SYNCS.PHASECHK.TRANS64 P1, [R5+URZ+0x28c60], R0 ;  /* 0x028c6000050095a7 */ /* 0x000e24000802007f */
[----:B0-----:R-:W-:Y:S05]  /*228a0*/  @!P1 BRA `(.L_x_4961) ;  /* 0xfffffffc00f09947 */ /* 0x001fea000383ffff */
[----:B------:R-:W-:Y:S05]  /*228b0*/  BRA `(.L_x_5105) ;  /* 0xffffffbc00807947 */ /* 0x000fea000383ffff */
.L_x_5106:
        /* <DEDUP_REMOVED lines=12> */
.L_x_5844:


//--------------------- .text._ZN7cutlass13device_kernelIN5flash11enable_sm90INS1_16FlashAttnFwdSm90INS1_25CollectiveMainloopFwdSm90ILi2EN4cute5tupleIJNS5_1CILi1EEES8_S8_EEENS6_IJNS7_ILi64EEESA_SA_EEELi512ENS_6half_tEfNS_4arch4Sm90ELb1ELb0ELb1ELb1ELb1ELb0ELb1ELb0ELb0ELb1ELb1ELb0EEENS1_21CollectiveEpilogueFwdINS6_IJSA_NS7_ILi512EEESA_EEES9_SC_SE_Li256ELb1ELb1ELb1ELb0EEENS1_36VarlenDynamicPersistentTileSchedulerILi64ELi64ELi256ELi128ELb1ELb1ELb1ELb1ELb1ELb1EEEEEEEEEvNT_6ParamsE --------------------------
	.section	.text._ZN7cutlass13device_kernelIN5flash11enable_sm90INS1_16FlashAttnFwdSm90INS1_25CollectiveMainloopFwdSm90ILi2EN4cute5tupleIJNS5_1CILi1EEES8_S8_EEENS6_IJNS7_ILi64EEESA_SA_EEELi512ENS_6half_tEfNS_4arch4Sm90ELb1ELb0ELb1ELb1ELb1ELb0ELb1ELb0ELb0ELb1ELb1ELb0EEENS1_21CollectiveEpilogueFwdINS6_IJSA_NS7_ILi512EEESA_EEES9_SC_SE_Li256ELb1ELb1ELb1ELb0EEENS1_36VarlenDynamicPersistentTileSchedulerILi64ELi64ELi256ELi128ELb1ELb1ELb1ELb1ELb1ELb1EEEEEEEEEvNT_6ParamsE,"ax",@progbits
	.align	128
.text._ZN7cutlass13device_kernelIN5flash11enable_sm90INS1_16FlashAttnFwdSm90INS1_25CollectiveMainloopFwdSm90ILi2EN4cute5tupleIJNS5_1CILi1EEES8_S8_EEENS6_IJNS7_ILi64EEESA_SA_EEELi512ENS_6half_tEfNS_4arch4Sm90ELb1ELb0ELb1ELb1ELb1ELb0ELb1ELb0ELb0ELb1ELb1ELb0EEENS1_21CollectiveEpilogueFwdINS6_IJSA_NS7_ILi512EEESA_EEES9_SC_SE_Li256ELb1ELb1ELb1ELb0EEENS1_36VarlenDynamicPersistentTileSchedulerILi64ELi64ELi256ELi128ELb1ELb1ELb1ELb1ELb1ELb1EEEEEEEEEvNT_6ParamsE:
        .type           _ZN7cutlass13device_kernelIN5flash11enable_sm90INS1_16FlashAttnFwdSm90INS1_25CollectiveMainloopFwdSm90ILi2EN4cute5tupleIJNS5_1CILi1EEES8_S8_EEENS6_IJNS7_ILi64EEESA_SA_EEELi512ENS_6half_tEfNS_4arch4Sm90ELb1ELb0ELb1ELb1ELb1ELb0ELb1ELb0ELb0ELb1ELb1ELb0EEENS1_21CollectiveEpilogueFwdINS6_IJSA_NS7_ILi512EEESA_EEES9_SC_SE_Li256ELb1ELb1ELb1ELb0EEENS1_36VarlenDynamicPersistentTileSchedulerILi64ELi64ELi256ELi128ELb1ELb1ELb1ELb1ELb1ELb1EEEEEEEEEvNT_6ParamsE,@function
        .size           _ZN7cutlass13device_kernelIN5flash11enable_sm90INS1_16FlashAttnFwdSm90INS1_25CollectiveMainloopFwdSm90ILi2EN4cute5tupleIJNS5_1CILi1EEES8_S8_EEENS6_IJNS7_ILi64EEESA_SA_EEELi512ENS_6half_tEfNS_4arch4Sm90ELb1ELb0ELb1ELb1ELb1ELb0ELb1ELb0ELb0ELb1ELb1ELb0EEENS1_21CollectiveEpilogueFwdINS6_IJSA_NS7_ILi512EEESA_EEES9_SC_SE_Li256ELb1ELb1ELb1ELb0EEENS1_36VarlenDynamicPersistentTileSchedulerILi64ELi64ELi256ELi128ELb1ELb1ELb1ELb1ELb1ELb1EEEEEEEEEvNT_6ParamsE,(.L_x_5845 - _ZN7cutlass13device_kernelIN5flash11enable_sm90INS1_16FlashAttnFwdSm90INS1_25CollectiveMainloopFwdSm90ILi2EN4cute5tupleIJNS5_1CILi1EEES8_S8_EEENS6_IJNS7_ILi64EEESA_SA_EEELi512ENS_6half_tEfNS_4arch4Sm90ELb1ELb0ELb1ELb1ELb1ELb0ELb1ELb0ELb0ELb1ELb1ELb0EEENS1_21CollectiveEpilogueFwdINS6_IJSA_NS7_ILi512EEESA_EEES9_SC_SE_Li256ELb1ELb1ELb1ELb0EEENS1_36VarlenDynamicPersistentTileSchedulerILi64ELi64ELi256ELi128ELb1ELb1ELb1ELb1ELb1ELb1EEEEEEEEEvNT_6ParamsE)
        .other          _ZN7cutlass13device_kernelIN5flash11enable_sm90INS1_16FlashAttnFwdSm90INS1_25CollectiveMainloopFwdSm90ILi2EN4cute5tupleIJNS5_1CILi1EEES8_S8_EEENS6_IJNS7_ILi64EEESA_SA_EEELi512ENS_6half_tEfNS_4arch4Sm90ELb1ELb0ELb1ELb1ELb1ELb0ELb1ELb0ELb0ELb1ELb1ELb0EEENS1_21CollectiveEpilogueFwdINS6_IJSA_NS7_ILi512EEESA_EEES9_SC_SE_Li256ELb1ELb1ELb1ELb0EEENS1_36VarlenDynamicPersistentTileSchedulerILi64ELi64ELi256ELi128ELb1ELb1ELb1ELb1ELb1ELb1EEEEEEEEEvNT_6ParamsE,@"STO_CUDA_ENTRY STV_DEFAULT"
_ZN7cutlass13device_kernelIN5flash11enable_sm90INS1_16FlashAttnFwdSm90INS1_25CollectiveMainloopFwdSm90ILi2EN4cute5tupleIJNS5_1CILi1EEES8_S8_EEENS6_IJNS7_ILi64EEESA_SA_EEELi512ENS_6half_tEfNS_4arch4Sm90ELb1ELb0ELb1ELb1ELb1ELb0ELb1ELb0ELb0ELb1ELb1ELb0EEENS1_21CollectiveEpilogueFwdINS6_IJSA_NS7_ILi512EEESA_EEES9_SC_SE_Li256ELb1ELb1ELb1ELb0EEENS1_36VarlenDynamicPersistentTileSchedulerILi64ELi64ELi256ELi128ELb1ELb1ELb1ELb1ELb1ELb1EEEEEEEEEvNT_6ParamsE:
        /* <DEDUP_REMOVED lines=43> */
.L_x_5107:
        /* <DEDUP_REMOVED lines=22> */
.L_x_5108:
        /* <DEDUP_REMOVED lines=18> */
.L_x_5109:
        /* <DEDUP_REMOVED lines=22> */
.L_x_5110:
        /* <DEDUP_REMOVED lines=23> */
.L_x_5111:
        /* <DEDUP_REMOVED lines=8> */
.L_x_5113:
[----:B------:R-:W-:-:S08]  /*0880*/  NOP ;  /* 0x0000000000007918 */ /* 0x000fd00000000000 */
[----:B------:R-:W0:Y:S02]  /*0890*/  USETMAXREG.TRY_ALLOC.CTAPOOL UP0, 0xe8 ;  /* 0x000000e8000079c8 */ /* 0x000e240008000600 */
[----:B0-----:R-:W-:-:S13]  /*08a0*/  PLOP3.LUT P0, PT, PT, PT, UP0, 0x80, 0x0 ;  /* 0x000000000000781c */ /* 0x001fda0003f0f008 */
[----:B------:R-:W-:Y:S05]  /*08b0*/  @!P0 BRA `(.L_x_5113) ;  /* 0xfffffffc00f08947 */ /* 0x000fea000383ffff */
[----:B------:R-:W-:Y:S01]  /*08c0*/  LOP3.LUT R2, R0, 0xffffff80, RZ, 0xc0, !PT ;  /* 0xffffff8000027812 */ /* 0x000fe200078ec0ff */
[----:B------:R-:W0:Y:S01]  /*08d0*/  S2R R3, SR_CgaCtaId ;  /* 0x0000000000037919 */ /* 0x000e220000008800 */
[----:B------:R-:W-:Y:S01]  /*08e0*/  MOV R17, 0x400 ;  /* 0x0000040000117802 */ /* 0x000fe20000000f00 */
[----:B------:R-:W-:Y:S01]  /*08f0*/  ULDC UR4, c[0x0][0xd3c] ;  /* 0x00034f0000047ab9 */ /* 0x000fe20000000800 */
[----:B------:R-:W-:-:S13]  /*0900*/  ISETP.NE.AND P0, PT, R2, 0x80, PT ;  /* 0x000000800200780c */ /* 0x000fda0003f05270 */
[----:B------:R-:W-:Y:S06]  /*0910*/  @!P0 BAR.ARV 0x8, 0x100 ;  /* 0x0204000000008b1d */ /* 0x000fec0000002000 */
[----:B------:R-:W-:Y:S02]  /*0920*/  ISETP.GE.U32.AND P0, PT, R0, 0x100, PT ;  /* 0x000001000000780c */ /* 0x000fe40003f06070 */
[----:B0-----:R-:W-:-:S11]  /*0930*/  LEA R17, R3, R17, 0x18 ;  /* 0x0000001103117211 */ /* 0x001fd600078ec0ff */
[----:B------:R-:W-:Y:S08]  /*0940*/  @P0 BAR.ARV 0xf, 0x100 ;  /* 0x03c4000000000b1d */ /* 0x000ff00000002000 */
[----:B------:R-:W-:Y:S06]  /*0950*/  BAR.SYNC.DEFER_BLOCKING 0x5, 0x180 ;  /* 0x0146000000007b1d */ /* 0x000fec0000010000 */
[----:B------:R-:W0:Y:S02]  /*0960*/  LDS.128 R12, [R17+0x388d0] ;  /* 0x0388d000110c7984 */ /* 0x000e240000000c00 */
        /* <DEDUP_REMOVED lines=14> */
[----:B------:R-:W-:Y:S02]  /*0a50*/  LEA.HI R3, R3, R0, RZ, 0x2 ;  /* 0x0000000003037211 */ /* 0x000fe400078f10ff */
[----:B------:R-:W-:-:S02]  /*0a60*/  SHF.R.S32.HI R6, RZ, 0x5, R5 ;  /* 0x00000005ff067819 */ /* 0x000fc40000011405 */
[----:B------:R-:W-:Y:S02]  /*0a70*/  LOP3.LUT R13, R3, 0xfffffffc, RZ, 0xc0, !PT ;  /* 0xfffffffc030d7812 */ /* 0x000fe400078ec0ff */
[----:B------:R-:W-:Y:S02]  /*0a80*/  LOP3.LUT R3, R4, 0xfffffff0, RZ, 0xc0, !PT ;  /* 0xfffffff004037812 */ /* 0x000fe400078ec0ff */
[----:B------:R-:W-:Y:S01]  /*0a90*/  SHF.R.S32.HI R7, RZ, 0x1f, R5 ;  /* 0x0000001fff077819 */ /* 0x000fe20000011405 */
[C---:B------:R-:W-:Y:S01]  /*0aa0*/  IMAD.IADD R13, R0.reuse, 0x1, -R13 ;  /* 0x00000001000d7824 */ /* 0x040fe200078e0a0d */
[----:B------:R-:W-:Y:S01]  /*0ab0*/  SHF.R.S32.HI R5, RZ, 0x4, R4 ;  /* 0x00000004ff057819 */ /* 0x000fe20000011404 */
[----:B------:R-:W-:Y:S01]  /*0ac0*/  IMAD.IADD R3, R0, 0x1, -R3 ;  /* 0x0000000100037824 */ /* 0x000fe200078e0a03 */
[----:B------:R-:W-:Y:S02]  /*0ad0*/  LOP3.LUT R9, R2, 0xffffff80, RZ, 0xc0, !PT ;  /* 0xffffff8002097812 */ /* 0x000fe400078ec0ff */
[----:B------:R-:W-:-:S02]  /*0ae0*/  LOP3.LUT R11, R8, 0xfffffff8, RZ, 0xc0, !PT ;  /* 0xfffffff8080b7812 */ /* 0x000fc400078ec0ff */
[----:B------:R-:W-:Y:S01]  /*0af0*/  SHF.R.S32.HI R8, RZ, 0x1f, R3 ;  /* 0x0000001fff087819 */ /* 0x000fe20000011403 */
[----:B------:R-:W-:Y:S01]  /*0b00*/  IMAD.IADD R9, R0, 0x1, -R9 ;  /* 0x0000000100097824 */ /* 0x000fe200078e0a09 */
[----:B------:R-:W-:Y:S01]  /*0b10*/  LEA.HI R4, R4, R5, RZ, 0x1 ;  /* 0x0000000504047211 */ /* 0x000fe200078f08ff */
[----:B------:R-:W-:Y:S01]  /*0b20*/  IMAD.IADD R11, R0, 0x1, -R11 ;  /* 0x00000001000b7824 */ /* 0x000fe200078e0a0b */
[----:B------:R-:W-:Y:S02]  /*0b30*/  LEA.HI R7, R7, R6, RZ, 0x2 ;  /* 0x0000000607077211 */ /* 0x000fe400078f10ff */
[----:B------:R-:W-:Y:S01]  /*0b40*/  LEA.HI R10, R13, R13, RZ, 0x1 ;  /* 0x0000000d0d0a7211 */ /* 0x000fe200078f08ff */
[----:B------:R-:W-:Y:S01]  /*0b50*/  IMAD.SHL.U32 R18, R11, 0x8, RZ ;  /* 0x000000080b127824 */ /* 0x000fe200078e00ff */
[----:B------:R-:W-:Y:S02]  /*0b60*/  LEA.HI R8, R8, R3, RZ, 0x3 ;  /* 0x0000000308087211 */ /* 0x000fe400078f18ff */
[----:B------:R-:W-:Y:S01]  /*0b70*/  LOP3.LUT R4, R4, 0x1ffffffe, RZ, 0xc0, !PT ;  /* 0x1ffffffe04047812 */ /* 0x000fe200078ec0ff */
[C---:B------:R-:W-:Y:S01]  /*0b80*/  VIADD R198, R18.reuse, 0x40 ;  /* 0x0000004012c67836 */ /* 0x040fe20000000000 */
[----:B------:R-:W-:Y:S01]  /*0b90*/  SHF.R.S32.HI R20, RZ, 0x7, R2 ;  /* 0x00000007ff147819 */ /* 0x000fe20000011402 */
[----:B------:R-:W-:Y:S01]  /*0ba0*/  VIADD R197, R18, 0x80 ;  /* 0x0000008012c57836 */ /* 0x000fe20000000000 */
[----:B------:R-:W-:Y:S01]  /*0bb0*/  LOP3.LUT R7, R7, 0x3ffffc, RZ, 0xc0, !PT ;  /* 0x003ffffc07077812 */ /* 0x000fe200078ec0ff */
[----:B------:R-:W-:Y:S01]  /*0bc0*/  IMAD.IADD R4, R5, 0x1, -R4 ;  /* 0x0000000105047824 */ /* 0x000fe200078e0a04 */
[----:B------:R-:W-:Y:S01]  /*0bd0*/  SHF.R.S32.HI R0, RZ, 0x1f, R9 ;  /* 0x0000001fff007819 */ /* 0x000fe20000011409 */
[----:B------:R-:W-:Y:S01]  /*0be0*/  IMAD R12, R20, 0x100, R3 ;  /* 0x00000100140c7824 */ /* 0x000fe200078e0203 */
[----:B------:R-:W-:Y:S01]  /*0bf0*/  LOP3.LUT R16, R10, 0x1ffffffe, RZ, 0xc0, !PT ;  /* 0x1ffffffe0a107812 */ /* 0x000fe200078ec0ff */
[----:B------:R-:W-:Y:S01]  /*0c00*/  IMAD.IADD R7, R6, 0x1, -R7 ;  /* 0x0000000106077824 */ /* 0x000fe200078e0a07 */
[C---:B------:R-:W-:Y:S01]  /*0c10*/  LOP3.LUT R10, R8.reuse, 0xfffffff8, RZ, 0xc0, !PT ;  /* 0xfffffff8080a7812 */ /* 0x040fe200078ec0ff */
[----:B------:R-:W-:Y:S01]  /*0c20*/  IMAD.SHL.U32 R8, R8, 0x40, RZ ;  /* 0x0000004008087824 */ /* 0x000fe200078e00ff */
[-C--:B------:R-:W-:Y:S01]  /*0c30*/  LEA.HI R5, R0, R9.reuse, RZ, 0x2 ;  /* 0x0000000900057211 */ /* 0x080fe200078f10ff */
[----:B------:R-:W-:Y:S01]  /*0c40*/  IMAD R15, R7, 0x10, R12 ;  /* 0x00000010070f7824 */ /* 0x000fe200078e020c */
[----:B------:R-:W-:Y:S01]  /*0c50*/  LEA.HI R2, R2, R20, RZ, 0x1 ;  /* 0x0000001402027211 */ /* 0x000fe200078f08ff */
[----:B------:R-:W-:Y:S01]  /*0c60*/  IMAD.IADD R10, R3, 0x1, -R10 ;  /* 0x00000001030a7824 */ /* 0x000fe200078e0a0a */
[----:B------:R-:W-:Y:S01]  /*0c70*/  LEA.HI R3, R0, R9, RZ, 0x5 ;  /* 0x0000000900037211 */ /* 0x000fe200078f28ff */
[----:B------:R-:W-:Y:S01]  /*0c80*/  IMAD.SHL.U32 R4, R4, 0x8, RZ ;  /* 0x0000000804047824 */ /* 0x000fe200078e00ff */
[----:B------:R-:W-:Y:S01]  /*0c90*/  LOP3.LUT R12, R5, 0x7ffffffc, RZ, 0xc0, !PT ;  /* 0x7ffffffc050c7812 */ /* 0x000fe200078ec0ff */
[----:B------:R-:W-:Y:S01]  /*0ca0*/  IMAD.SHL.U32 R7, R10, 0x40, RZ ;  /* 0x000000400a077824 */ /* 0x000fe200078e00ff */
[--C-:B------:R-:W-:Y:S01]  /*0cb0*/  SHF.R.S32.HI R0, RZ, 0x2, R5.reuse ;  /* 0x00000002ff007819 */ /* 0x100fe20000011405 */
[----:B------:R-:W-:Y:S01]  /*0cc0*/  STL [R1+0x8], R20 ;  /* 0x0000081401007387 */ /* 0x000fe20000100800 */
[----:B------:R-:W-:Y:S01]  /*0cd0*/  SHF.R.S32.HI R5, RZ, 0x1f, R5 ;  /* 0x0000001fff057819 */ /* 0x000fe20000011405 */
[----:B------:R-:W-:Y:S01]  /*0ce0*/  IMAD.IADD R12, R9, 0x1, -R12 ;  /* 0x00000001090c7824 */ /* 0x000fe200078e0a0c */
[----:B------:R-:W-:Y:S01]  /*0cf0*/  SHF.R.S32.HI R3, RZ, 0x5, R3 ;  /* 0x00000005ff037819 */ /* 0x000fe20000011403 */
[----:B------:R-:W-:Y:S01]  /*0d00*/  IMAD.IADD R16, R13, 0x1, -R16 ;  /* 0x000000010d107824 */ /* 0x000fe200078e0a10 */
[----:B------:R-:W-:Y:S01]  /*0d10*/  LEA.HI R5, R5, R0, RZ, 0x3 ;  /* 0x0000000005057211 */ /* 0x000fe200078f18ff */
[----:B------:R-:W-:Y:S01]  /*0d20*/  IMAD.SHL.U32 R190, R12, 0x2, RZ ;  /* 0x000000020cbe7824 */ /* 0x000fe200078e00ff */
[----:B------:R-:W-:Y:S01]  /*0d30*/  LOP3.LUT R7, R7, 0x1c0, RZ, 0xc0, !PT ;  /* 0x000001c007077812 */ /* 0x000fe200078ec0ff */
[C---:B------:R-:W-:Y:S01]  /*0d40*/  VIADD R196, R18.reuse, 0xc0 ;  /* 0x000000c012c47836 */ /* 0x040fe20000000000 */
[----:B------:R-:W-:Y:S01]  /*0d50*/  LOP3.LUT R5, R5, 0xfffffff8, RZ, 0xc0, !PT ;  /* 0xfffffff805057812 */ /* 0x000fe200078ec0ff */
[----:B------:R-:W-:Y:S01]  /*0d60*/  VIADD R195, R18, 0x100 ;  /* 0x0000010012c37836 */ /* 0x000fe20000000000 */
[----:B------:R-:W-:Y:S01]  /*0d70*/  LOP3.LUT R9, R8, 0x7ffffe00, RZ, 0xc0, !PT ;  /* 0x7ffffe0008097812 */ /* 0x000fe200078ec0ff */
[--C-:B------:R-:W-:Y:S01]  /*0d80*/  IMAD.U32 R8, R15, 0x40, R4.reuse ;  /* 0x000000400f087824 */ /* 0x100fe200078e0004 */
[----:B------:R-:W-:Y:S01]  /*0d90*/  LOP3.LUT R4, R7, 0x8, R4, 0xf8, !PT ;  /* 0x0000000807047812 */ /* 0x000fe200078ef804 */
[----:B------:R-:W-:Y:S01]  /*0da0*/  IMAD.IADD R0, R0, 0x1, -R5 ;  /* 0x0000000100007824 */ /* 0x000fe200078e0a05 */
[----:B------:R-:W-:Y:S01]  /*0db0*/  SHF.R.U32.HI R7, RZ, 0x3, R7 ;  /* 0x00000003ff077819 */ /* 0x000fe20000011607 */
[----:B------:R-:W-:Y:S01]  /*0dc0*/  IMAD R9, R6, 0x400, R9 ;  /* 0x0000040006097824 */ /* 0x000fe200078e0209 */
[----:B------:R-:W-:Y:S01]  /*0dd0*/  STL [R1+0x2c], R8 ;  /* 0x00002c0801007387 */ /* 0x000fe20000100800 */
[----:B------:R-:W-:Y:S01]  /*0de0*/  IMAD R19, R3, 0x10, R0 ;  /* 0x0000001003137824 */ /* 0x000fe200078e0200 */
[----:B------:R-:W-:Y:S01]  /*0df0*/  LOP3.LUT R0, R2, 0xfffffe, RZ, 0xc0, !PT ;  /* 0x00fffffe02007812 */ /* 0x000fe200078ec0ff */
[----:B------:R-:W-:Y:S01]  /*0e00*/  IMAD.MOV.U32 R6, RZ, RZ, R14 ;  /* 0x000000ffff067224 */ /* 0x000fe200078e000e */
[----:B------:R-:W-:Y:S01]  /*0e10*/  LOP3.LUT R4, R4, R7, RZ, 0x3c, !PT ;  /* 0x0000000704047212 */ /* 0x000fe200078e3cff */
[----:B------:R-:W-:Y:S01]  /*0e20*/  IMAD.MOV.U32 R2, RZ, RZ, RZ ;  /* 0x000000ffff027224 */ /* 0x000fe200078e00ff */
[----:B------:R-:W-:Y:S01]  /*0e30*/  R2P PR, R10, 0x6 ;  /* 0x000000060a007804 */ /* 0x000fe20000000000 */
[----:B------:R-:W-:-:S02]  /*0e40*/  IMAD.IADD R0, R20, 0x1, -R0 ;  /* 0x0000000114007824 */ /* 0x000fc400078e0a00 */
[----:B------:R-:W-:Y:S02]  /*0e50*/  IMAD.IADD R4, R9, 0x1, R4 ;  /* 0x0000000109047824 */ /* 0x000fe400078e0204 */
[----:B------:R-:W-:Y:S01]  /*0e60*/  IMAD.SHL.U32 R3, R0, 0x100, RZ ;  /* 0x0000010000037824 */ /* 0x000fe200078e00ff */
[----:B------:R-:W-:Y:S01]  /*0e70*/  SEL R188, R188, 0xffffffc0, !P2 ;  /* 0xffffffc0bcbc7807 */ /* 0x000fe20005000000 */
[----:B------:R-:W-:Y:S01]  /*0e80*/  VIADD R0, R18, 0x180 ;  /* 0x0000018012007836 */ /* 0x000fe20000000000 */
[----:B------:R-:W-:Y:S01]  /*0e90*/  SHF.R.S32.HI R0, RZ, 0x1f, R198 ;  /* 0x0000001fff007819 */ /* 0x000fe200000114c6 */
[----:B------:R-:W-:Y:S01]  /*0ea0*/  IMAD.IADD R23, R190, 0x1, R3 ;  /* 0x00000001be177824 */ /* 0x000fe200078e0203 */
[----:B------:R0:W-:Y:S01]  /*0eb0*/  STL [R1+0x28], R3 ;  /* 0x0000280301007387 */ /* 0x0001e20000100800 */
[----:B------:R-:W-:Y:S02]  /*0ec0*/  IMAD R184, R4, 0x2, R17 ;  /* 0x0000000204b87824 */ /* 0x000fe400078e0211 */
[C---:B------:R-:W-:Y:S01]  /*0ed0*/  VIADD R0, R23.reuse, 0x10 ;  /* 0x0000001017007836 */ /* 0x040fe20000000000 */
[----:B------:R-:W-:Y:S01]  /*0ee0*/  SHF.R.S32.HI R5, RZ, 0x1f, R23 ;  /* 0x0000001fff057819 */ /* 0x000fe20000011417 */
[----:B------:R-:W-:-:S02]  /*0ef0*/  VIADD R228, R23, 0x20 ;  /* 0x0000002017e47836 */ /* 0x000fc40000000000 */
[C---:B------:R-:W-:Y:S01]  /*0f00*/  VIADD R227, R23.reuse, 0x28 ;  /* 0x0000002817e37836 */ /* 0x040fe20000000000 */
[----:B------:R-:W-:Y:S01]  /*0f10*/  SHF.R.S32.HI R0, RZ, 0x1f, R0 ;  /* 0x0000001fff007819 */ /* 0x000fe20000011400 */
[C---:B------:R-:W-:Y:S02]  /*0f20*/  VIADD R225, R23.reuse, 0x38 ;  /* 0x0000003817e17836 */ /* 0x040fe40000000000 */
[----:B0-----:R-:W-:Y:S01]  /*0f30*/  VIADD R3, R18, 0x1c0 ;  /* 0x000001c012037836 */ /* 0x001fe20000000000 */
[----:B------:R-:W-:Y:S01]  /*0f40*/  SHF.R.S32.HI R0, RZ, 0x1f, R227 ;  /* 0x0000001fff007819 */ /* 0x000fe200000114e3 */
        /* <DEDUP_REMOVED lines=61> */
[----:B------:R-:W-:Y:S02]  /*1320*/  IMAD R191, R16, 0x8, R19 ;  /* 0x0000000810bf7824 */ /* 0x000fe400078e0213 */
[----:B------:R-:W-:-:S07]  /*1330*/  IMAD.IADD R188, R188, 0x1, R187 ;  /* 0x00000001bcbc7824 */ /* 0x000fce00078e02bb */
.L_x_5177:
[----:B------:R-:W-:Y:S01]  /*1340*/  ULDC.64 UR6, c[0x0][0xd88] ;  /* 0x0003620000067ab9 */ /* 0x000fe20000000a00 */
[----:B------:R-:W-:Y:S01]  /*1350*/  ULDC.64 UR8, c[0x0][0xb10] ;  /* 0x0002c40000087ab9 */ /* 0x000fe20000000a00 */
[----:B------:R-:W-:Y:S01]  /*1360*/  UIMAD.WIDE UR6, UR5, 0x4, UR6 ;  /* 0x00000004050678a5 */ /* 0x000fe2000f8e0206 */
[----:B012---:R-:W0:Y:S05]  /*1370*/  LDC.64 R10, c[0x0][0x418] ;  /* 0x00010600ff0a7b82 */ /* 0x007e2a0000000a00 */
[----:B------:R-:W-:Y:S02]  /*1380*/  IMAD.U32 R192, RZ, RZ, UR6 ;  /* 0x00000006ffc07e24 */ /* 0x000fe4000f8e00ff */
[----:B------:R-:W-:Y:S01]  /*1390*/  IMAD.U32 R193, RZ, RZ, UR7 ;  /* 0x00000007ffc17e24 */ /* 0x000fe2000f8e00ff */
[----:B------:R-:W-:Y:S01]  /*13a0*/  ULDC.64 UR6, c[0x0][0xb20] ;  /* 0x0002c80000067ab9 */ /* 0x000fe20000000a00 */
[----:B------:R-:W1:Y:S03]  /*13b0*/  LDC R3, c[0x0][0x424] ;  /* 0x00010900ff037b82 */ /* 0x000e660000000800 */
[----:B------:R-:W2:Y:S01]  /*13c0*/  LDG.E R192, desc[UR42][R192.64] ;  /* 0x0000002ac0c07981 */ /* 0x000ea2000c1e1900 */
[----:B------:R-:W-:Y:S01]  /*13d0*/  ISETP.NE.U32.AND P1, PT, RZ, UR6, PT ;  /* 0x00000006ff007c0c */ /* 0x000fe2000bf25070 */
[----:B------:R-:W-:Y:S01]  /*13e0*/  IMAD.MOV.U32 R7, RZ, RZ, RZ ;  /* 0x000000ffff077224 */ /* 0x000fe200078e00ff */
[----:B------:R-:W-:-:S02]  /*13f0*/  ISETP.NE.U32.AND P0, PT, RZ, UR8, PT ;  /* 0x00000008ff007c0c */ /* 0x000fc4000bf05070 */
[----:B------:R-:W-:Y:S01]  /*1400*/  ISETP.NE.AND.EX P1, PT, RZ, UR7, PT, P1 ;  /* 0x00000007ff007c0c */ /* 0x000fe2000bf25310 */
[----:B---3--:R-:W3:Y:S01]  /*1410*/  LDC R186, c[0x0][0x2f0] ;  /* 0x0000bc00ffba7b82 */ /* 0x008ee20000000800 */
[----:B------:R-:W-:Y:S02]  /*1420*/  ISETP.NE.AND.EX P0, PT, RZ, UR9, PT, P0 ;  /* 0x00000009ff007c0c */ /* 0x000fe4000bf05300 */
[----:B--2---:R-:W-:-:S09]  /*1430*/  SHF.R.S32.HI R200, RZ, 0x1f, R192 ;  /* 0x0000001fffc87819 */ /* 0x004fd200000114c0 */
[----:B----4-:R-:W-:-:S04]  /*1440*/  @P1 LEA R4, P2, R192, UR6, 0x2 ;  /* 0x00000006c0041c11 */ /* 0x010fc8000f8410ff */
[C---:B------:R-:W-:Y:S02]  /*1450*/  @P1 LEA.HI.X R5, R192.reuse, UR7, R200, 0x2, P2 ;  /* 0x00000007c0051c11 */ /* 0x040fe400090f14c8 */
[----:B------:R-:W-:-:S03]  /*1460*/  @P0 LEA R8, P2, R192, UR8, 0x2 ;  /* 0x00000008c0080c11 */ /* 0x000fc6000f8410ff */
[----:B-----5:R2:W5:Y:S01]  /*1470*/  @P1 LDG.E R7, desc[UR42][R4.64] ;  /* 0x0000002a04071981 */ /* 0x020562000c1e1900 */
[----:B------:R-:W-:Y:S01]  /*1480*/  @P0 LEA.HI.X R9, R192, UR9, R200, 0x2, P2 ;  /* 0x00000009c0090c11 */ /* 0x000fe200090f14c8 */
[----:B------:R-:W-:-:S04]  /*1490*/  ULDC.64 UR8, c[0x0][0xb18] ;  /* 0x0002c60000087ab9 */ /* 0x000fc80000000a00 */
[----:B------:R2:W5:Y:S01]  /*14a0*/  @P0 LDG.E R185, desc[UR42][R8.64] ;  /* 0x0000002a08b90981 */ /* 0x000562000c1e1900 */
[----:B0-----:R-:W-:Y:S02]  /*14b0*/  ISETP.NE.U32.AND P1, PT, R10, RZ, PT ;  /* 0x000000ff0a00720c */ /* 0x001fe40003f25070 */
[----:B------:R-:W-:Y:S02]  /*14c0*/  ISETP.NE.U32.AND P2, PT, RZ, UR8, PT ;  /* 0x00000008ff007c0c */ /* 0x000fe4000bf45070 */
[C---:B------:R-:W-:Y:S02]  /*14d0*/  LOP3.LUT R0, R6.reuse, 0xff000000, RZ, 0xc0, !PT ;  /* 0xff00000006007812 */ /* 0x040fe400078ec0ff */
[----:B------:R-:W-:Y:S02]  /*14e0*/  ISETP.NE.AND.EX P1, PT, R11, RZ, PT, P1 ;  /* 0x000000ff0b00720c */ /* 0x000fe40003f25310 */
[----:B------:R-:W-:Y:S02]  /*14f0*/  ISETP.NE.AND.EX P2, PT, RZ, UR9, PT, P2 ;  /* 0x00000009ff007c0c */ /* 0x000fe4000bf45320 */
[----:B------:R-:W-:-:S02]  /*1500*/  LOP3.LUT R193, R6, 0xffff, RZ, 0xc0, !PT ;  /* 0x0000ffff06c17812 */ /* 0x000fc400078ec0ff */
[----:B------:R-:W-:Y:S02]  /*1510*/  LOP3.LUT R199, R6, 0xff0000, RZ, 0xc0, !PT ;  /* 0x00ff000006c77812 */ /* 0x000fe400078ec0ff */
[----:B------:R-:W-:Y:S02]  /*1520*/  SHF.R.U32.HI R0, RZ, 0x8, R0 ;  /* 0x00000008ff007819 */ /* 0x000fe40000011600 */
[----:B-1----:R-:W-:Y:S01]  /*1530*/  SEL R3, R3, 0x1, P1 ;  /* 0x0000000103037807 */ /* 0x002fe20000800000 */
[----:B--23--:R-:W-:Y:S06]  /*1540*/  @P0 BRA `(.L_x_5114) ;  /* 0x0000000000280947 */ /* 0x00cfec0003800000 */
[----:B------:R-:W-:Y:S01]  /*1550*/  ULDC.64 UR6, c[0x0][0xaf8] ;  /* 0x0002be0000067ab9 */ /* 0x000fe20000000a00 */
[----:B-----5:R-:W0:Y:S01]  /*1560*/  LDC R185, c[0x0][0x288] ;  /* 0x0000a200ffb97b82 */ /* 0x020e220000000800 */
[----:B------:R-:W-:-:S04]  /*1570*/  ISETP.NE.U32.AND P0, PT, RZ, UR6, PT ;  /* 0x00000006ff007c0c */ /* 0x000fc8000bf05070 */
[----:B------:R-:W-:-:S13]  /*1580*/  ISETP.NE.AND.EX P0, PT, RZ, UR7, PT, P0 ;  /* 0x00000007ff007c0c */ /* 0x000fda000bf05300 */
[----:B------:R-:W-:Y:S05]  /*1590*/  @!P0 BRA `(.L_x_5114) ;  /* 0x0000000000148947 */ /* 0x000fea0003800000 */
[----:B------:R-:W1:Y:S02]  /*15a0*/  LDC.64 R4, c[0x0][0xaf8] ;  /* 0x0002be00ff047b82 */ /* 0x000e640000000a00 */
[----:B-1----:R-:W-:-:S05]  /*15b0*/  IMAD.WIDE R4, R192, 0x4, R4 ;  /* 0x00000004c0047825 */ /* 0x002fca00078e0204 */
[----:B0-----:R-:W2:Y:S04]  /*15c0*/  LDG.E R185, desc[UR42][R4.64] ;  /* 0x0000002a04b97981 */ /* 0x001ea8000c1e1900 */
[----:B------:R-:W2:Y:S02]  /*15d0*/  LDG.E R6, desc[UR42][R4.64+0x4] ;  /* 0x0000042a04067981 */ /* 0x000ea4000c1e1900 */
[----:B--2---:R-:W-:-:S07]  /*15e0*/  IMAD.IADD R185, R6, 0x1, -R185 ;  /* 0x0000000106b97824 */ /* 0x004fce00078e0ab9 */
.L_x_5114:
[----:B------:R-:W-:Y:S01]  /*15f0*/  LEA.HI R199, R199, R0, RZ, 0x10 ;  /* 0x00000000c7c77211 */ /* 0x000fe200078f80ff */
[----:B------:R-:W-:Y:S01]  /*1600*/  IMAD R186, R3, R186, RZ ;  /* 0x000000ba03ba7224 */ /* 0x000fe200078e02ff */
[----:B------:R-:W-:Y:S06]  /*1610*/  @!P2 BRA `(.L_x_5115) ;  /* 0x000000000010a947 */ /* 0x000fec0003800000 */
[----:B------:R-:W-:-:S04]  /*1620*/  LEA R4, P0, R192, UR8, 0x2 ;  /* 0x00000008c0047c11 */ /* 0x000fc8000f8010ff */
[----:B------:R-:W-:-:S05]  /*1630*/  LEA.HI.X R5, R192, UR9, R200, 0x2, P0 ;  /* 0x00000009c0057c11 */ /* 0x000fca00080f14c8 */
[----:B------:R1:W5:Y:S01]  /*1640*/  LDG.E R186, desc[UR42][R4.64] ;  /* 0x0000002a04ba7981 */ /* 0x000362000c1e1900 */
[----:B------:R-:W-:Y:S05]  /*1650*/  BRA `(.L_x_5116) ;  /* 0x0000000000247947 */ /* 0x000fea0003800000 */
.L_x_5115:
[----:B------:R-:W-:Y:S02]  /*1660*/  ULDC.64 UR6, c[0x0][0xb00] ;  /* 0x0002c00000067ab9 */ /* 0x000fe40000000a00 */
[----:B------:R-:W-:-:S04]  /*1670*/  ISETP.NE.U32.AND P0, PT, RZ, UR6, PT ;  /* 0x00000006ff007c0c */ /* 0x000fc8000bf05070 */
[----:B------:R-:W-:-:S13]  /*1680*/  ISETP.NE.AND.EX P0, PT, RZ, UR7, PT, P0 ;  /* 0x00000007ff007c0c */ /* 0x000fda000bf05300 */
[----:B------:R-:W-:Y:S05]  /*1690*/  @!P0 BRA `(.L_x_5116) ;  /* 0x0000000000148947 */ /* 0x000fea0003800000 */
[----:B------:R-:W1:Y:S02]  /*16a0*/  LDC.64 R4, c[0x0][0xb00] ;  /* 0x0002c000ff047b82 */ /* 0x000e640000000a00 */
[----:B-1----:R-:W-:-:S05]  /*16b0*/  IMAD.WIDE R4, R192, 0x4, R4 ;  /* 0x00000004c0047825 */ /* 0x002fca00078e0204 */
[----:B------:R-:W2:Y:S04]  /*16c0*/  LDG.E R186, desc[UR42][R4.64] ;  /* 0x0000002a04ba7981 */ /* 0x000ea8000c1e1900 */
[----:B------:R-:W2:Y:S02]  /*16d0*/  LDG.E R3, desc[UR42][R4.64+0x4] ;  /* 0x0000042a04037981 */ /* 0x000ea4000c1e1900 */
[----:B--2---:R-:W-:-:S07]  /*16e0*/  IMAD.IADD R186, R3, 0x1, -R186 ;  /* 0x0000000103ba7824 */ /* 0x004fce00078e0aba */
.L_x_5116:
[----:B------:R-:W-:Y:S01]  /*16f0*/  UISETP.NE.AND UP0, UPT, UR41, 0x1, UPT ;  /* 0x000000012900788c */ /* 0x000fe2000bf05270 */
[----:B-----5:R-:W-:Y:S01]  /*1700*/  IMAD.IADD R186, R186, 0x1, -R7 ;  /* 0x00000001baba7824 */ /* 0x020fe200078e0a07 */
[----:B------:R-:W-:-:S03]  /*1710*/  USHF.L.U32 UR39, UR4, 0x6, URZ ;  /* 0x0000000604277899 */ /* 0x000fc6000800063f */
[----:B------:R-:W-:Y:S01]  /*1720*/  VIADD R0, R186, 0x3f ;  /* 0x0000003fba007836 */ /* 0x000fe20000000000 */
[----:B------:R-:W-:-:S04]  /*1730*/  PLOP3.LUT P0, PT, PT, PT, UP0, 0x80, 0x0 ;  /* 0x000000000000781c */ /* 0x000fc80003f0f008 */
[----:B------:R-:W-:-:S04]  /*1740*/  SHF.R.S32.HI R3, RZ, 0x1f, R0 ;  /* 0x0000001fff037819 */ /* 0x000fc80000011400 */
[----:B------:R-:W-:-:S04]  /*1750*/  LEA.HI R3, R3, R0, RZ, 0x6 ;  /* 0x0000000003037211 */ /* 0x000fc800078f30ff */
[----:B------:R-:W-:Y:S01]  /*1760*/  SHF.R.S32.HI R6, RZ, 0x6, R3 ;  /* 0x00000006ff067819 */ /* 0x000fe20000011403 */
[----:B------:R-:W-:Y:S06]  /*1770*/  @!P0 BRA `(.L_x_5117) ;  /* 0x0000001c00fc8947 */ /* 0x000fec0003800000 */
[----:B------:R-:W2:Y:S01]  /*1780*/  LDC R0, c[0x0][0x448] ;  /* 0x00011200ff007b82 */ /* 0x000ea20000000800 */
[----:B------:R-:W-:Y:S01]  /*1790*/  UIADD3 UR4, UR39, 0x3f, URZ ;  /* 0x0000003f27047890 */ /* 0x000fe2000fffe03f */
[----:B0-----:R-:W-:Y:S02]  /*17a0*/  IADD3 R185, R186, 0x40, -R185 ;  /* 0x00000040bab97810 */ /* 0x001fe40007ffe8b9 */
[----:B------:R-:W-:Y:S02]  /*17b0*/  LOP3.LUT R8, R199, 0xff, RZ, 0xc0, !PT ;  /* 0x000000ffc7087812 */ /* 0x000fe400078ec0ff */
[----:B--2---:R-:W-:Y:S01]  /*17c0*/  ISETP.NE.AND P0, PT, R0, 0x1, PT ;  /* 0x000000010000780c */ /* 0x004fe20003f05270 */
[----:B------:R-:W-:-:S12]  /*17d0*/  IMAD.U32 R0, RZ, RZ, UR4 ;  /* 0x00000004ff007e24 */ /* 0x000fd8000f8e00ff */
[----:B------:R-:W0:Y:S08]  /*17e0*/  @P0 LDC R3, c[0x0][0x44c] ;  /* 0x00011300ff030b82 */ /* 0x000e300000000800 */
[----:B-1----:R-:W1:Y:S01]  /*17f0*/  @P0 LDC R4, c[0x0][0x450] ;  /* 0x00011400ff040b82 */ /* 0x002e620000000800 */
[----:B0-----:R-:W-:-:S05]  /*1800*/  @P0 IMAD.HI.U32 R3, R3, UR4, RZ ;  /* 0x0000000403030c27 */ /* 0x001fca000f8e00ff */
        /* <DEDUP_REMOVED lines=8> */
[----:B------:R-:W-:Y:S05]  /*1890*/  @!P0 BRA `(.L_x_5118) ;  /* 0x0000000000788947 */ /* 0x000fea0003800000 */
[----:B------:R-:W-:-:S04]  /*18a0*/  SHF.R.U32.HI R0, RZ, 0x10, R199 ;  /* 0x00000010ff007819 */ /* 0x000fc800000116c7 */
[----:B------:R-:W-:-:S13]  /*18b0*/  ISETP.NE.AND P0, PT, R0, RZ, PT ;  /* 0x000000ff0000720c */ /* 0x000fda0003f05270 */
[----:B------:R-:W0:Y:S02]  /*18c0*/  @!P0 LDC R0, c[0x0][0xae8] ;  /* 0x0002ba00ff008b82 */ /* 0x000e240000000800 */
[-C--:B0-----:R-:W-:Y:S02]  /*18d0*/  IABS R7, R0.reuse ;  /* 0x0000000000077213 */ /* 0x081fe40000000000 */
        /* <DEDUP_REMOVED lines=26> */
.L_x_5118:
        /* <DEDUP_REMOVED lines=72> */
[----:B------:R-:W2:Y:S01]  /*1f00*/  LDL R4, [R1+0x8] ;  /* 0x0000080001047983 */ /* 0x000ea20000100800 */
        /* <DEDUP_REMOVED lines=9> */
[----:B------:R-:W-:Y:S01]  /*1fa0*/  UMOV UR7, 0x40000040 ;  /* 0x4000004000077882 */ /* 0x000fe20000000000 */
[----:B------:R-:W-:Y:S01]  /*1fb0*/  WARPGROUP.ARRIVE ;  /* 0x00000000000079c5 */ /* 0x000fe20000000000 */
        /* <DEDUP_REMOVED lines=12> */
[C---:B------:R-:W-:Y:S01]  /*2080*/  R2UR UR16, R5.reuse ;  /* 0x00000000051072ca */ /* 0x040fe200000e0000 */
[----:B------:R-:W-:Y:S01]  /*2090*/  VIADD R6, R5, 0x2 ;  /* 0x0000000205067836 */ /* 0x000fe20000000000 */
[----:B------:R-:W-:-:S04]  /*20a0*/  LOP3.LUT R3, R3, 0x2000000, RZ, 0xfc, !PT ;  /* 0x0200000003037812 */ /* 0x000fc800078efcff */
[----:B------:R-:W-:Y:S01]  /*20b0*/  R2UR UR12, R6 ;  /* 0x00000000060c72ca */ /* 0x000fe200000e0000 */
[----:B------:R-:W-:-:S04]  /*20c0*/  IMAD R4, R2, 0x1000, R3 ;  /* 0x0000100002047824 */ /* 0x000fc800078e0203 */
[C---:B------:R-:W-:Y:S01]  /*20d0*/  VIADD R6, R4.reuse, 0x80 ;  /* 0x0000008004067836 */ /* 0x040fe20000000000 */
[----:B------:R-:W-:-:S04]  /*20e0*/  R2UR UR18, R4 ;  /* 0x00000000041272ca */ /* 0x000fc800000e0000 */
[----:B------:R-:W-:Y:S01]  /*20f0*/  R2UR UR14, R6 ;  /* 0x00000000060e72ca */ /* 0x000fe200000e0000 */
[C---:B------:R-:W-:Y:S02]  /*2100*/  VIADD R6, R5.reuse, 0x4 ;  /* 0x0000000405067836 */ /* 0x040fe40000000000 */
[----:B------:R-:W-:-:S03]  /*2110*/  VIADD R5, R5, 0x6 ;  /* 0x0000000605057836 */ /* 0x000fc60000000000 */
[----:B------:R-:W-:Y:S01]  /*2120*/  R2UR UR8, R6 ;  /* 0x00000000060872ca */ /* 0x000fe200000e0000 */
[C---:B------:R-:W-:Y:S01]  /*2130*/  VIADD R6, R4.reuse, 0x100 ;  /* 0x0000010004067836 */ /* 0x040fe20000000000 */
[----:B------:R-:W-:Y:S01]  /*2140*/  R2UR UR4, R5 ;  /* 0x00000000050472ca */ /* 0x000fe200000e0000 */
[----:B------:R-:W-:Y:S01]  /*2150*/  HGMMA.64x256x16.F32 R24, gdesc[UR16].tnspB, RZ, !UPT, gsb0 ;  /* 0x43e00000101879f0 */ /* 0x000fe2000c0008ff */
[----:B------:R-:W-:Y:S02]  /*2160*/  VIADD R4, R4, 0x180 ;  /* 0x0000018004047836 */ /* 0x000fe40000000000 */
[----:B------:R-:W-:-:S03]  /*2170*/  R2UR UR10, R6 ;  /* 0x00000000060a72ca */ /* 0x000fc600000e0000 */
[----:B------:R-:W-:Y:S01]  /*2180*/  R2UR UR6, R4 ;  /* 0x00000000040672ca */ /* 0x000fe200000e0000 */
[----:B------:R-:W-:-:S05]  /*2190*/  IMAD.MOV.U32 R4, RZ, RZ, 0x1 ;  /* 0x00000001ff047424 */ /* 0x000fca00078e00ff */
[----:B------:R-:W-:-:S04]  /*21a0*/  SEL R4, R4, 0x2, !P0 ;  /* 0x0000000204047807 */ /* 0x000fc80004000000 */
[----:B------:R-:W-:-:S04]  /*21b0*/  LOP3.LUT R4, R4, 0x1, RZ, 0xfc, !PT ;  /* 0x0000000104047812 */ /* 0x000fc800078efcff */
[----:B------:R-:W-:Y:S01]  /*21c0*/  ISETP.NE.AND P1, PT, R4, 0x3, PT ;  /* 0x000000030400780c */ /* 0x000fe20003f25270 */
        /* <DEDUP_REMOVED lines=15> */
.L_x_5120:
[----:B------:R-:W0:Y:S01]  /*22c0*/  S2R R5, SR_CgaCtaId ;  /* 0x0000000000057919 */ /* 0x000e220000008800 */
[----:B------:R-:W-:Y:S01]  /*22d0*/  UIADD3 UR6, UR20, -0x2, URZ ;  /* 0xfffffffe14067890 */ /* 0x000fe2000fffe03f */
[----:B------:R-:W-:-:S04]  /*22e0*/  IMAD R4, R2, 0x8, R17 ;  /* 0x0000000802047824 */ /* 0x000fc800078e0211 */
[----:B------:R-:W-:Y:S01]  /*22f0*/  VIADD R4, R4, 0x38860 ;  /* 0x0003886004047836 */ /* 0x000fe20000000000 */
[----:B------:R-:W-:-:S04]  /*2300*/  ISETP.LE.AND P0, PT, R0, UR6, PT ;  /* 0x0000000600007c0c */ /* 0x000fc8000bf03270 */
[----:B0-----:R-:W-:-:S04]  /*2310*/  PRMT R4, R5, 0x654, R4 ;  /* 0x0000065405047816 */ /* 0x001fc80000000004 */
[----:B------:R0:W-:Y:S05]  /*2320*/  SYNCS.ARRIVE.TRANS64.RED.A1T0 RZ, [R4+URZ], RZ ;  /* 0x000000ff04ff79a7 */ /* 0x0001ea000810043f */
[----:B------:R-:W-:Y:S05]  /*2330*/  @!P0 BRA `(.L_x_5121) ;  /* 0x0000000800cc8947 */ /* 0x000fea0003800000 */
[----:B------:R-:W-:-:S05]  /*2340*/  UMOV UR20, UR6 ;  /* 0x0000000600147c82 */ /* 0x000fca0008000000 */
.L_x_5123:
        /* <DEDUP_REMOVED lines=9> */
[----:B------:R-:W-:Y:S01]  /*23e0*/  SEL R2, R2, RZ, P0 ;  /* 0x000000ff02027207 */ /* 0x000fe20000000000 */
        /* <DEDUP_REMOVED lines=139> */
[----:B------:R-:W-:Y:S02]  /*2ca0*/  R2UR UR6, R4 ;  /* 0x00000000040672ca */ /* 0x000fe400000e0000 */
[----:B------:R-:W-:Y:S01]  /*2cb0*/  SEL R4, RZ, 0x1, P0 ;  /* 0x00000001ff047807 */ /* 0x000fe20000000000 */
[----:B------:R-:W-:-:S02]  /*2cc0*/  WARPGROUP.DEPBAR.LE gsb0, 0x0 ;  /* 0x00008000000079c5 */ /* 0x000fc40000010000 */
[----:B------:R-:W-:-:S15]  /*2cd0*/  WARPGROUP.ARRIVE ;  /* 0x00000000000079c5 */ /* 0x000fde0000000000 */
[----:B------:R-:W-:-:S05]  /*2ce0*/  NOP ;  /* 0x0000000000007918 */ /* 0x000fca0000000000 */
        /* <DEDUP_REMOVED lines=9> */
[----:B------:R-:W-:Y:S01]  /*2d80*/  R2UR UR7, R4 ;  /* 0x00000000040772ca */ /* 0x000fe200000e0000 */
[----:B------:R-:W-:Y:S01]  /*2d90*/  UMOV UR6, UR20 ;  /* 0x0000001400067c82 */ /* 0x000fe20008000000 */
[----:B------:R-:W-:Y:S01]  /*2da0*/  UIADD3 UR20, UR20, -0x1, URZ ;  /* 0xffffffff14147890 */ /* 0x000fe2000fffe03f */
[----:B------:R-:W-:-:S10]  /*2db0*/  ISETP.LT.AND P0, PT, R0, UR6, PT ;  /* 0x0000000600007c0c */ /* 0x000fd4000bf01270 */
[----:B------:R-:W-:Y:S01]  /*2dc0*/  ULOP3.LUT UR37, UR37, UR7, URZ, 0x3c, !UPT ;  /* 0x0000000725257292 */ /* 0x000fe2000f8e3c3f */
[----:B------:R-:W-:Y:S02]  /*2dd0*/  WARPGROUP.DEPBAR.LE gsb0, 0x0 ;  /* 0x00008000000079c5 */ /* 0x000fe40000010000 */
[----:B------:R-:W-:Y:S06]  /*2de0*/  BAR.ARV 0xf, 0x100 ;  /* 0x03c4000000007b1d */ /* 0x000fec0000002000 */
[----:B------:R-:W-:Y:S05]  /*2df0*/  @!P1 BRA `(.L_x_5122) ;  /* 0x0000000000049947 */ /* 0x000fea0003800000 */
[----:B------:R-:W-:Y:S01]  /*2e00*/  BPT.TRAP 0x1 ;  /* 0x000000040000795c */ /* 0x000fe20000300000 */
.L_x_5122:
[----:B------:R-:W0:Y:S01]  /*2e10*/  S2R R5, SR_CgaCtaId ;  /* 0x0000000000057919 */ /* 0x000e220000008800 */
[----:B------:R-:W-:-:S04]  /*2e20*/  IMAD R4, R2, 0x8, R17 ;  /* 0x0000000802047824 */ /* 0x000fc800078e0211 */
[----:B------:R-:W-:-:S05]  /*2e30*/  VIADD R4, R4, 0x38860 ;  /* 0x0003886004047836 */ /* 0x000fca0000000000 */
[----:B0-----:R-:W-:-:S04]  /*2e40*/  PRMT R4, R5, 0x654, R4 ;  /* 0x0000065405047816 */ /* 0x001fc80000000004 */
[----:B------:R1:W-:Y:S01]  /*2e50*/  SYNCS.ARRIVE.TRANS64.RED.A1T0 RZ, [R4+URZ], RZ ;  /* 0x000000ff04ff79a7 */ /* 0x0003e2000810043f */
[----:B------:R-:W-:Y:S05]  /*2e60*/  @P0 BRA `(.L_x_5123) ;  /* 0xfffffff400380947 */ /* 0x000fea000383ffff */
.L_x_5121:
[----:B------:R-:W-:Y:S01]  /*2e70*/  BAR.SYNC.DEFER_BLOCKING 0xe, 0x100 ;  /* 0x0384000000007b1d */ /* 0x000fe20000010000 */
[C---:B------:R-:W-:Y:S01]  /*2e80*/  IMAD R0, R2.reuse, 0x40, R19 ;  /* 0x0000004002007824 */ /* 0x040fe200078e0213 */
[----:B------:R-:W-:Y:S01]  /*2e90*/  PLOP3.LUT P0, PT, PT, PT, PT, 0x8, 0x0 ;  /* 0x000000000000781c */ /* 0x000fe20003f0e170 */
[----:B------:R-:W-:Y:S02]  /*2ea0*/  VIADD R2, R2, 0x1 ;  /* 0x0000000102027836 */ /* 0x000fe40000000000 */
[----:B------:R-:W-:Y:S02]  /*2eb0*/  IMAD R17, R0, 0x4, R17 ;  /* 0x0000000400117824 */ /* 0x000fe400078e0211 */
[----:B------:R-:W-:Y:S01]  /*2ec0*/  IMAD.MOV.U32 R20, RZ, RZ, RZ ;  /* 0x000000ffff147224 */ /* 0x000fe200078e00ff */
[----:B------:R-:W-:-:S04]  /*2ed0*/  ISETP.NE.AND P1, PT, R2, 0x2, PT ;  /* 0x000000020200780c */ /* 0x000fc80003f25270 */
[----:B------:R-:W-:Y:S01]  /*2ee0*/  SEL R2, R2, RZ, P1 ;  /* 0x000000ff02027207 */ /* 0x000fe20000800000 */
[----:B------:R-:W2:Y:S04]  /*2ef0*/  LDS R3, [R17+0x38400] ;  /* 0x0384000011037984 */ /* 0x000ea80000000800 */
[----:B------:R-:W3:Y:S01]  /*2f00*/  LDS R0, [R17+0x38420] ;  /* 0x0384200011007984 */ /* 0x000ee20000000800 */
        /* <DEDUP_REMOVED lines=65> */
[-C--:B---3--:R-:W-:Y:S01]  /*3320*/  FMUL.FTZ R26, R26, R0.reuse ;  /* 0x000000001a1a7220 */ /* 0x088fe20000410000 */
[-C--:B------:R-:W-:Y:S01]  /*3330*/  FMUL.FTZ R27, R27, R0.reuse ;  /* 0x000000001b1b7220 */ /* 0x080fe20000410000 */
[-C--:B------:R-:W-:Y:S01]  /*3340*/  FMUL.FTZ R30, R30, R0.reuse ;  /* 0x000000001e1e7220 */ /* 0x080fe20000410000 */
[----:B------:R-:W-:Y:S01]  /*3350*/  R2UR UR4, R3 ;  /* 0x00000000030472ca */ /* 0x000fe200000e0000 */
        /* <DEDUP_REMOVED lines=62> */
[----:B------:R-:W-:Y:S01]  /*3740*/  ULOP3.LUT UR37, UR37, UR4, URZ, 0x3c, !UPT ;  /* 0x0000000425257292 */ /* 0x000fe2000f8e3c3f */
[----:B------:R-:W-:Y:S06]  /*3750*/  BAR.ARV 0xf, 0x100 ;  /* 0x03c4000000007b1d */ /* 0x000fec0000002000 */
[----:B------:R-:W-:Y:S05]  /*3760*/  BRA `(.L_x_5119) ;  /* 0x000000ac00807947 */ /* 0x000fea0003800000 */
.L_x_5117:
[----:B------:R-:W2:Y:S01]  /*3770*/  LDC R0, c[0x0][0x448] ;  /* 0x00011200ff007b82 */ /* 0x000ea20000000800 */
[----:B------:R-:W-:Y:S01]  /*3780*/  UIADD3 UR4, UR39, 0x3f, URZ ;  /* 0x0000003f27047890 */ /* 0x000fe2000fffe03f */
[----:B01----:R-:W-:Y:S02]  /*3790*/  IADD3 R5, R186, 0x40, -R185 ;  /* 0x00000040ba057810 */ /* 0x003fe40007ffe8b9 */
[----:B------:R-:W-:Y:S02]  /*37a0*/  LOP3.LUT R16, R16, 0xfffffffd, RZ, 0xc0, !PT ;  /* 0xfffffffd10107812 */ /* 0x000fe400078ec0ff */
[----:B--2---:R-:W-:-:S13]  /*37b0*/  ISETP.NE.AND P0, PT, R0, 0x1, PT ;  /* 0x000000010000780c */ /* 0x004fda0003f05270 */
[----:B------:R-:W0:Y:S01]  /*37c0*/  @P0 LDC R0, c[0x0][0x44c] ;  /* 0x00011300ff000b82 */ /* 0x000e220000000800 */
[----:B------:R-:W-:-:S07]  /*37d0*/  @P0 LOP3.LUT R16, R16, 0x2, RZ, 0xfc, !PT ;  /* 0x0000000210100812 */ /* 0x000fce00078efcff */
[----:B------:R-:W1:Y:S01]  /*37e0*/  @P0 LDC R4, c[0x0][0x450] ;  /* 0x00011400ff040b82 */ /* 0x000e620000000800 */
[----:B0-----:R-:W-:-:S04]  /*37f0*/  @P0 IMAD.HI.U32 R3, R0, UR4, RZ ;  /* 0x0000000400030c27 */ /* 0x001fc8000f8e00ff */
[----:B------:R-:W-:Y:S01]  /*3800*/  IMAD.U32 R0, RZ, RZ, UR4 ;  /* 0x00000004ff007e24 */ /* 0x000fe2000f8e00ff */
[----:B------:R-:W-:Y:S01]  /*3810*/  UMOV UR4, URZ ;  /* 0x0000003f00047c82 */ /* 0x000fe20008000000 */
[----:B-1----:R-:W-:-:S05]  /*3820*/  @P0 SHF.R.U32.HI R0, RZ, R4, R3 ;  /* 0x00000004ff000219 */ /* 0x002fca0000011603 */
[----:B------:R-:W-:-:S05]  /*3830*/  IMAD.IADD R0, R5, 0x1, R0 ;  /* 0x0000000105007824 */ /* 0x000fca00078e0200 */
[----:B------:R-:W-:-:S04]  /*3840*/  SHF.R.S32.HI R3, RZ, 0x1f, R0 ;  /* 0x0000001fff037819 */ /* 0x000fc80000011400 */
[----:B------:R-:W-:Y:S02]  /*3850*/  LEA.HI R3, R3, R0, RZ, 0x6 ;  /* 0x0000000003037211 */ /* 0x000fe400078f30ff */
[----:B------:R-:W-:Y:S02]  /*3860*/  LOP3.LUT R0, R199, 0xff, RZ, 0xc0, !PT ;  /* 0x000000ffc7007812 */ /* 0x000fe400078ec0ff */
[----:B------:R-:W-:Y:S02]  /*3870*/  SHF.R.S32.HI R3, RZ, 0x6, R3 ;  /* 0x00000006ff037819 */ /* 0x000fe40000011403 */
[----:B------:R-:W-:Y:S02]  /*3880*/  R2UR UR38, R0 ;  /* 0x00000000002672ca */ /* 0x000fe400000e0000 */
[----:B------:R-:W-:-:S04]  /*3890*/  VIMNMX R6, R6, R3, PT ;  /* 0x0000000306067248 */ /* 0x000fc80003fe0100 */
[----:B------:R-:W-:-:S13]  /*38a0*/  ISETP.GE.AND P0, PT, R6, 0x1, PT ;  /* 0x000000010600780c */ /* 0x000fda0003f06270 */
[----:B------:R-:W-:Y:S05]  /*38b0*/  @!P0 BRA `(.L_x_5124) ;  /* 0x0000000000948947 */ /* 0x000fea0003800000 */
[----:B------:R-:W-:Y:S01]  /*38c0*/  SHF.R.U32.HI R5, RZ, 0x10, R199 ;  /* 0x00000010ff057819 */ /* 0x000fe200000116c7 */
[----:B------:R-:W-:-:S03]  /*38d0*/  UMOV UR4, URZ ;  /* 0x0000003f00047c82 */ /* 0x000fc60008000000 */
[----:B------:R-:W-:-:S13]  /*38e0*/  ISETP.NE.AND P0, PT, R5, RZ, PT ;  /* 0x000000ff0500720c */ /* 0x000fda0003f05270 */
[----:B------:R-:W0:Y:S02]  /*38f0*/  @!P0 LDC R5, c[0x0][0xae8] ;  /* 0x0002ba00ff058b82 */ /* 0x000e240000000800 */
[-C--:B0-----:R-:W-:Y:S02]  /*3900*/  IABS R0, R5.reuse ;  /* 0x0000000500007213 */ /* 0x081fe40000000000 */
[----:B------:R-:W-:Y:S02]  /*3910*/  IABS R8, R5 ;  /* 0x0000000500087213 */ /* 0x000fe40000000000 */
[----:B------:R-:W-:Y:S02]  /*3920*/  R2UR UR8, R0 ;  /* 0x00000000000872ca */ /* 0x000fe400000e0000 */
[C---:B------:R-:W-:Y:S02]  /*3930*/  IADD3 R0, R5.reuse, -0x1, R6 ;  /* 0xffffffff05007810 */ /* 0x040fe40007ffe006 */
[----:B------:R-:W-:-:S02]  /*3940*/  R2UR UR9, R5 ;  /* 0x00000000050972ca */ /* 0x000fc400000e0000 */
[----:B------:R-:W-:Y:S02]  /*3950*/  IABS R7, R0 ;  /* 0x0000000000077213 */ /* 0x000fe40000000000 */
[----:B------:R-:W-:Y:S02]  /*3960*/  LOP3.LUT R0, R0, R5, RZ, 0x3c, !PT ;  /* 0x0000000500007212 */ /* 0x000fe400078e3cff */
[----:B------:R-:W-:-:S03]  /*3970*/  R2UR UR7, R7 ;  /* 0x00000000070772ca */ /* 0x000fc600000e0000 */
[----:B------:R-:W0:Y:S04]  /*3980*/  I2F.RP R3, UR8 ;  /* 0x0000000800037d06 */ /* 0x000e280008209400 */
[----:B------:R-:W-:-:S06]  /*3990*/  UISETP.NE.AND UP0, UPT, UR9, URZ, UPT ;  /* 0x0000003f0900728c */ /* 0x000fcc000bf05270 */
[----:B------:R-:W-:Y:S01]  /*39a0*/  PLOP3.LUT P0, PT, PT, PT, UP0, 0x80, 0x0 ;  /* 0x000000000000781c */ /* 0x000fe20003f0f008 */
        /* <DEDUP_REMOVED lines=16> */
[----:B------:R-:W-:Y:S01]  /*3ab0*/  UISETP.GE.AND UP2, UPT, UR6, URZ, UPT ;  /* 0x0000003f0600728c */ /* 0x000fe2000bf46270 */
[----:B------:R-:W-:-:S08]  /*3ac0*/  @!P0 R2UR UR6, R5 ;  /* 0x00000000050682ca */ /* 0x000fd000000e0000 */
[----:B------:R-:W-:-:S07]  /*3ad0*/  @UP1 UIADD3 UR5, UR5, 0x1, URZ ;  /* 0x0000000105051890 */ /* 0x000fce000fffe03f */
[----:B------:R-:W-:Y:S02]  /*3ae0*/  UMOV UR4, UR5 ;  /* 0x0000000500047c82 */ /* 0x000fe40008000000 */
[----:B------:R-:W-:Y:S02]  /*3af0*/  @!UP2 UIADD3 UR4, -UR4, URZ, URZ ;  /* 0x0000003f0404a290 */ /* 0x000fe4000fffe13f */
[----:B------:R-:W-:-:S12]  /*3b00*/  @!UP0 ULOP3.LUT UR4, URZ, UR6, URZ, 0x33, !UPT ;  /* 0x000000063f048292 */ /* 0x000fd8000f8e333f */
.L_x_5124:
[----:B------:R-:W-:Y:S02]  /*3b10*/  UIMAD UR38, UR38, UR4, URZ ;  /* 0x00000004262672a4 */ /* 0x000fe4000f8e023f */
[----:B------:R-:W-:Y:S01]  /*3b20*/  IMAD.U32 R3, RZ, RZ, UR4 ;  /* 0x00000004ff037e24 */ /* 0x000fe2000f8e00ff */
[----:B------:R-:W-:Y:S01]  /*3b30*/  PLOP3.LUT P0, PT, PT, PT, PT, 0x80, 0x0 ;  /* 0x000000000000781c */ /* 0x000fe20003f0f070 */
[----:B------:R-:W-:Y:S01]  /*3b40*/  IMAD.MOV.U32 R20, RZ, RZ, RZ ;  /* 0x000000ffff147224 */ /* 0x000fe200078e00ff */
[----:B------:R-:W-:Y:S02]  /*3b50*/  CS2R R150, SRZ ;  /* 0x0000000000967805 */ /* 0x000fe4000001ff00 */
[----:B------:R-:W-:Y:S02]  /*3b60*/  CS2R R148, SRZ ;  /* 0x0000000000947805 */ /* 0x000fe4000001ff00 */
[----:B------:R-:W-:Y:S01]  /*3b70*/  VIADDMNMX R168, R3, UR38, R6, PT ;  /* 0x0000002603a87c46 */ /* 0x000fe2000b800106 */
[----:B------:R-:W-:Y:S01]  /*3b80*/  IMAD.MOV.U32 R3, RZ, RZ, RZ ;  /* 0x000000ffff037224 */ /* 0x000fe200078e00ff */
[----:B------:R-:W-:-:S02]  /*3b90*/  CS2R R146, SRZ ;  /* 0x0000000000927805 */ /* 0x000fc4000001ff00 */
[----:B------:R-:W-:Y:S02]  /*3ba0*/  CS2R R144, SRZ ;  /* 0x0000000000907805 */ /* 0x000fe4000001ff00 */
[----:B------:R-:W-:Y:S02]  /*3bb0*/  ISETP.GT.AND P1, PT, R168, UR38, PT ;  /* 0x00000026a8007c0c */ /* 0x000fe4000bf24270 */
        /* <DEDUP_REMOVED lines=61> */
[----:B------:R-:W2:Y:S04]  /*3f90*/  LDL R0, [R1+0x8] ;  /* 0x0000080001007983 */ /* 0x000ea80000100800 */
        /* <DEDUP_REMOVED lines=28> */
.L_x_5125:
        /* <DEDUP_REMOVED lines=10> */
[----:B------:R-:W0:Y:S02]  /*4200*/  SYNCS.PHASECHK.TRANS64.TRYWAIT P1, [R17+URZ+0x38800], R6 ;  /* 0x03880006110075a7 */ /* 0x000e24000802017f */
[----:B0-----:R-:W-:Y:S05]  /*4210*/  @!P1 BRA `(.L_x_5126) ;  /* 0x0000015c00849947 */ /* 0x001fea0003800000 */
.L_x_5270:
[----:B------:R-:W-:Y:S05]  /*4220*/  @!P0 BRA `(.L_x_5127) ;  /* 0x0000000000048947 */ /* 0x000fea0003800000 */
[----:B------:R-:W-:Y:S01]  /*4230*/  BPT.TRAP 0x1 ;  /* 0x000000040000795c */ /* 0x000fe20000300000 */
.L_x_5127:
[----:B------:R-:W-:Y:S02]  /*4240*/  IMAD.U32 R8, RZ, RZ, UR37 ;  /* 0x00000025ff087e24 */ /* 0x000fe4000f8e00ff */
[----:B------:R-:W-:-:S03]  /*4250*/  IMAD R9, R2, 0x8, R17 ;  /* 0x0000000802097824 */ /* 0x000fc600078e0211 */
[----:B------:R-:W-:-:S04]  /*4260*/  SHF.L.U32 R8, R8, 0x1f, RZ ;  /* 0x0000001f08087819 */ /* 0x000fc800000006ff */
[----:B------:R1:W2:Y:S01]  /*4270*/  SYNCS.PHASECHK.TRANS64.TRYWAIT P1, [R9+URZ+0x38830], R8 ;  /* 0x03883008090075a7 */ /* 0x0002a2000802017f */
[----:B------:R-:W-:Y:S05]  /*4280*/  @!P0 BRA `(.L_x_5128) ;  /* 0x0000000000048947 */ /* 0x000fea0003800000 */
[----:B------:R-:W-:Y:S01]  /*4290*/  BPT.TRAP 0x1 ;  /* 0x000000040000795c */ /* 0x000fe20000300000 */
.L_x_5128:
[----:B------:R-:W-:-:S05]  /*42a0*/  VIADD R0, R17, 0x22400 ;  /* 0x0002240011007836 */ /* 0x000fca0000000000 */
[----:B------:R-:W-:-:S04]  /*42b0*/  SHF.R.U32.HI R0, RZ, 0x4, R0 ;  /* 0x00000004ff007819 */ /* 0x000fc80000011600 */
[----:B------:R-:W-:Y:S01]  /*42c0*/  LOP3.LUT R0, R0, 0x3fff, RZ, 0xc0, !PT ;  /* 0x00003fff00007812 */ /* 0x000fe200078ec0ff */
[----:B--2---:R-:W-:Y:S06]  /*42d0*/  @P1 BRA `(.L_x_5129) ;  /* 0x0000000000081947 */ /* 0x004fec0003800000 */
[----:B------:R-:W2:Y:S02]  /*42e0*/  SYNCS.PHASECHK.TRANS64.TRYWAIT P1, [R9+URZ+0x38830], R8 ;  /* 0x03883008090075a7 */ /* 0x000ea4000802017f */
[----:B--2---:R-:W-:Y:S05]  /*42f0*/  @!P1 BRA `(.L_x_5130) ;  /* 0x0000015c00609947 */ /* 0x004fea0003800000 */
.L_x_5129:
[----:B------:R-:W-:Y:S05]  /*4300*/  WARPSYNC.ALL ;  /* 0x0000000000007948 */ /* 0x000fea0003800000 */
[----:B------:R-:W-:Y:S01]  /*4310*/  LOP3.LUT R4, R0, 0x10000, RZ, 0xfc, !PT ;  /* 0x0001000000047812 */ /* 0x000fe200078efcff */
[----:B------:R-:W-:Y:S01]  /*4320*/  VIADD R0, R17, 0x20400 ;  /* 0x0002040011007836 */ /* 0x000fe20000000000 */
[----:B------:R-:W-:-:S03]  /*4330*/  WARPGROUP.ARRIVE ;  /* 0x00000000000079c5 */ /* 0x000fc60000000000 */
[----:B------:R-:W-:Y:S01]  /*4340*/  IMAD R3, R2, 0x200, R4 ;  /* 0x0000020002037824 */ /* 0x000fe200078e0204 */
[----:B------:R-:W-:Y:S01]  /*4350*/  UMOV UR11, 0x40000040 ;  /* 0x40000040000b7882 */ /* 0x000fe20000000000 */
[----:B------:R-:W-:Y:S01]  /*4360*/  UMOV UR9, 0x40000040 ;  /* 0x4000004000097882 */ /* 0x000fe20000000000 */
[----:B------:R-:W-:Y:S01]  /*4370*/  SHF.R.U32.HI R0, RZ, 0x4, R0 ;  /* 0x00000004ff007819 */ /* 0x000fe20000011600 */
[----:B------:R-:W-:Y:S01]  /*4380*/  UMOV UR15, 0x40000040 ;  /* 0x40000040000f7882 */ /* 0x000fe20000000000 */
[----:B------:R-:W-:Y:S01]  /*4390*/  R2UR UR10, R3 ;  /* 0x00000000030a72ca */ /* 0x000fe200000e0000 */
[----:B------:R-:W-:Y:S01]  /*43a0*/  UMOV UR13, 0x40000040 ;  /* 0x40000040000d7882 */ /* 0x000fe20000000000 */
[----:B------:R-:W-:Y:S01]  /*43b0*/  LOP3.LUT R0, R0, 0x3fff, RZ, 0xc0, !PT ;  /* 0x00003fff00007812 */ /* 0x000fe200078ec0ff */
[----:B------:R-:W-:Y:S01]  /*43c0*/  UMOV UR19, 0x40000040 ;  /* 0x4000004000137882 */ /* 0x000fe20000000000 */
[----:B------:R-:W-:Y:S01]  /*43d0*/  UMOV UR17, 0x40000040 ;  /* 0x4000004000117882 */ /* 0x000fe20000000000 */
[----:B------:R-:W-:Y:S01]  /*43e0*/  UMOV UR23, 0x40000040 ;  /* 0x4000004000177882 */ /* 0x000fe20000000000 */
[----:B------:R-:W-:Y:S01]  /*43f0*/  LOP3.LUT R0, R0, 0x10000, RZ, 0xfc, !PT ;  /* 0x0001000000007812 */ /* 0x000fe200078efcff */
[----:B------:R-:W-:-:S03]  /*4400*/  UMOV UR21, 0x40000040 ;  /* 0x4000004000157882 */ /* 0x000fc60000000000 */
[C---:B------:R-:W-:Y:S01]  /*4410*/  R2UR UR8, R0.reuse ;  /* 0x00000000000872ca */ /* 0x040fe200000e0000 */
[C---:B------:R-:W-:Y:S02]  /*4420*/  VIADD R3, R0.reuse, 0x2 ;  /* 0x0000000200037836 */ /* 0x040fe40000000000 */
[----:B------:R-:W-:Y:S02]  /*4430*/  UIADD3 UR14, UR10, 0x2, URZ ;  /* 0x000000020a0e7890 */ /* 0x000fe4000fffe03f */
[----:B------:R-:W-:Y:S01]  /*4440*/  UIADD3 UR18, UR10, 0x4, URZ ;  /* 0x000000040a127890 */ /* 0x000fe2000fffe03f */
[----:B------:R-:W-:Y:S01]  /*4450*/  R2UR UR12, R3 ;  /* 0x00000000030c72ca */ /* 0x000fe200000e0000 */
[C---:B------:R-:W-:Y:S01]  /*4460*/  VIADD R3, R0.reuse, 0x4 ;  /* 0x0000000400037836 */ /* 0x040fe20000000000 */
[----:B------:R-:W-:Y:S01]  /*4470*/  UIADD3 UR22, UR10, 0x6, URZ ;  /* 0x000000060a167890 */ /* 0x000fe2000fffe03f */
[----:B------:R-:W-:-:S03]  /*4480*/  VIADD R0, R0, 0x6 ;  /* 0x0000000600007836 */ /* 0x000fc60000000000 */
[----:B------:R-:W-:Y:S01]  /*4490*/  R2UR UR16, R3 ;  /* 0x00000000031072ca */ /* 0x000fe200000e0000 */
[----:B------:R-:W-:Y:S01]  /*44a0*/  HGMMA.64x64x16.F32 R24, gdesc[UR8], RZ, !UPT, gsb0 ;  /* 0x00e00000081879f0 */ /* 0x000fe2000c0008ff */
[----:B------:R-:W-:Y:S02]  /*44b0*/  R2UR UR20, R0 ;  /* 0x00000000001472ca */ /* 0x000fe400000e0000 */
        /* <DEDUP_REMOVED lines=10> */
[----:B------:R-:W3:Y:S02]  /*4560*/  SYNCS.PHASECHK.TRANS64.TRYWAIT P1, [R17+URZ+0x38810], R6 ;  /* 0x03881006110075a7 */ /* 0x000ee4000802017f */
[----:B---3--:R-:W-:Y:S05]  /*4570*/  @!P1 BRA `(.L_x_5131) ;  /* 0x0000015800d49947 */ /* 0x008fea0003800000 */
.L_x_5271:
[----:B------:R-:W-:Y:S05]  /*4580*/  @!P0 BRA `(.L_x_5132) ;  /* 0x0000000000048947 */ /* 0x000fea0003800000 */
[----:B------:R-:W-:Y:S01]  /*4590*/  BPT.TRAP 0x1 ;  /* 0x000000040000795c */ /* 0x000fe20000300000 */
.L_x_5132:
[----:B------:R4:W0:Y:S01]  /*45a0*/  SYNCS.PHASECHK.TRANS64.TRYWAIT P1, [R9+URZ+0x38850], R8 ;  /* 0x03885008090075a7 */ /* 0x000822000802017f */
[----:B------:R-:W-:Y:S05]  /*45b0*/  @!P0 BRA `(.L_x_5133) ;  /* 0x0000000000048947 */ /* 0x000fea0003800000 */
[----:B------:R-:W-:Y:S01]  /*45c0*/  BPT.TRAP 0x1 ;  /* 0x000000040000795c */ /* 0x000fe20000300000 */
.L_x_5133:
[C---:B------:R-:W-:Y:S02]  /*45d0*/  VIADD R0, R17.reuse, 0x400 ;  /* 0x0000040011007836 */ /* 0x040fe40000000000 */
[----:B------:R-:W-:-:S03]  /*45e0*/  VIADD R3, R17, 0x26400 ;  /* 0x0002640011037836 */ /* 0x000fc60000000000 */
[----:B------:R-:W-:Y:S02]  /*45f0*/  SHF.R.U32.HI R0, RZ, 0x4, R0 ;  /* 0x00000004ff007819 */ /* 0x000fe40000011600 */
[----:B------:R-:W-:Y:S02]  /*4600*/  SHF.R.U32.HI R3, RZ, 0x4, R3 ;  /* 0x00000004ff037819 */ /* 0x000fe40000011603 */
[----:B------:R-:W-:Y:S02]  /*4610*/  LOP3.LUT R0, R0, 0x3fff, RZ, 0xc0, !PT ;  /* 0x00003fff00007812 */ /* 0x000fe400078ec0ff */
[----:B------:R-:W-:Y:S02]  /*4620*/  LOP3.LUT R3, R3, 0x3fff, RZ, 0xc0, !PT ;  /* 0x00003fff03037812 */ /* 0x000fe400078ec0ff */
[----:B------:R-:W-:Y:S02]  /*4630*/  LOP3.LUT R0, R0, 0x10000, RZ, 0xfc, !PT ;  /* 0x0001000000007812 */ /* 0x000fe400078efcff */
[----:B------:R-:W-:-:S03]  /*4640*/  LOP3.LUT R3, R3, 0x10000, RZ, 0xfc, !PT ;  /* 0x0001000003037812 */ /* 0x000fc600078efcff */
[----:B------:R-:W-:Y:S01]  /*4650*/  IMAD R5, R2, 0x1000, R0 ;  /* 0x0000100002057824 */ /* 0x000fe200078e0200 */
[----:B0-----:R-:W-:Y:S06]  /*4660*/  @P1 BRA `(.L_x_5134) ;  /* 0x0000000000081947 */ /* 0x001fec0003800000 */
[----:B------:R-:W0:Y:S02]  /*4670*/  SYNCS.PHASECHK.TRANS64.TRYWAIT P1, [R9+URZ+0x38850], R8 ;  /* 0x03885008090075a7 */ /* 0x000e24000802017f */
[----:B0-----:R-:W-:Y:S05]  /*4680*/  @!P1 BRA `(.L_x_5135) ;  /* 0x0000015800a49947 */ /* 0x001fea0003800000 */
.L_x_5134:
[----:B------:R-:W-:Y:S01]  /*4690*/  R2UR UR24, R3 ;  /* 0x00000000031872ca */ /* 0x000fe200000e0000 */
[----:B------:R-:W-:Y:S01]  /*46a0*/  WARPGROUP.ARRIVE ;  /* 0x00000000000079c5 */ /* 0x000fe20000000000 */
[----:B------:R-:W-:Y:S01]  /*46b0*/  R2UR UR26, R5 ;  /* 0x00000000051a72ca */ /* 0x000fe200000e0000 */
[----:B------:R-:W-:Y:S01]  /*46c0*/  UMOV UR25, 0x40000040 ;  /* 0x4000004000197882 */ /* 0x000fe20000000000 */
[----:B------:R-:W-:Y:S01]  /*46d0*/  UMOV UR27, 0x40000040 ;  /* 0x40000040001b7882 */ /* 0x000fe20000000000 */
[----:B------:R-:W-:Y:S01]  /*46e0*/  VIADD R7, R3, 0x2 ;  /* 0x0000000203077836 */ /* 0x000fe20000000000 */
[----:B------:R-:W-:Y:S01]  /*46f0*/  UMOV UR5, 0x40000040 ;  /* 0x4000004000057882 */ /* 0x000fe20000000000 */
[----:B---3--:R-:W-:Y:S01]  /*4700*/  VIADD R6, R5, 0x2 ;  /* 0x0000000205067836 */ /* 0x008fe20000000000 */
[----:B------:R-:W-:Y:S01]  /*4710*/  UMOV UR7, 0x40000040 ;  /* 0x4000004000077882 */ /* 0x000fe20000000000 */
[----:B------:R-:W0:Y:S01]  /*4720*/  S2R R10, SR_TID.X ;  /* 0x00000000000a7919 */ /* 0x000e220000002100 */
[----:B------:R-:W-:Y:S01]  /*4730*/  R2UR UR4, R7 ;  /* 0x00000000070472ca */ /* 0x000fe200000e0000 */
[----:B------:R-:W-:Y:S01]  /*4740*/  VIADD R7, R3, 0x4 ;  /* 0x0000000403077836 */ /* 0x000fe20000000000 */
[----:B------:R-:W-:Y:S01]  /*4750*/  R2UR UR6, R6 ;  /* 0x00000000060672ca */ /* 0x000fe200000e0000 */
[----:B------:R-:W-:-:S02]  /*4760*/  VIADD R6, R5, 0x4 ;  /* 0x0000000405067836 */ /* 0x000fc40000000000 */
[----:B------:R-:W-:Y:S01]  /*4770*/  HGMMA.64x64x16.F32 R24, gdesc[UR24], R24, gsb0 ;  /* 0x00e00000181879f0 */ /* 0x000fe20008000818 */
[----:B------:R-:W-:Y:S02]  /*4780*/  VIADD R11, R5, 0x800 ;  /* 0x00000800050b7836 */ /* 0x000fe40000000000 */
[----:B------:R-:W-:Y:S01]  /*4790*/  IMAD.MOV.U32 R15, RZ, RZ, 0x40 ;  /* 0x00000040ff0f7424 */ /* 0x000fe200078e00ff */
[----:B0-----:R-:W-:Y:S01]  /*47a0*/  SHF.R.U32.HI R10, RZ, 0x7, R10 ;  /* 0x00000007ff0a7819 */ /* 0x001fe2000001160a */
        /* <DEDUP_REMOVED lines=8> */
[----:B------:R-:W-:Y:S01]  /*4830*/  VIADD R6, R5, 0x6 ;  /* 0x0000000605067836 */ /* 0x000fe20000000000 */
        /* <DEDUP_REMOVED lines=115> */
[----:B------:R-:W0:Y:S01]  /*4f70*/  SHFL.IDX PT, R6, R10, RZ, 0x1f ;  /* 0x00001fff0a067589 */ /* 0x000e2200000e0000 */
[----:B------:R-:W-:Y:S01]  /*4f80*/  VIADD R7, R3, 0x800 ;  /* 0x0000080003077836 */ /* 0x000fe20000000000 */
[----:B0-----:R-:W-:-:S04]  /*4f90*/  ISETP.GT.AND P1, PT, R6, 0x7f, PT ;  /* 0x0000007f0600780c */ /* 0x001fc80003f24270 */
[----:B------:R-:W-:-:S05]  /*4fa0*/  SEL R6, RZ, 0x2, !P1 ;  /* 0x00000002ff067807 */ /* 0x000fca0004800000 */
[C---:B-12-4-:R-:W-:Y:S02]  /*4fb0*/  IMAD.IADD R8, R6.reuse, 0x1, R7 ;  /* 0x0000000106087824 */ /* 0x056fe400078e0207 */
        /* <DEDUP_REMOVED lines=12> */
[----:B------:R-:W-:Y:S02]  /*5080*/  IMAD.IADD R13, R11, 0x1, R8 ;  /* 0x000000010b0d7824 */ /* 0x000fe400078e0208 */
[--C-:B------:R-:W-:Y:S02]  /*5090*/  IMAD.IADD R7, R7, 0x1, R10.reuse ;  /* 0x0000000107077824 */ /* 0x100fe400078e020a */
        /* <DEDUP_REMOVED lines=167> */
.L_x_5136:
[----:B------:R-:W0:Y:S01]  /*5b10*/  LDC R5, c[0x0][0x448] ;  /* 0x00011200ff057b82 */ /* 0x000e220000000800 */
[----:B------:R-:W-:Y:S01]  /*5b20*/  ULDC UR4, c[0x0][0xad0] ;  /* 0x0002b40000047ab9 */ /* 0x000fe20000000800 */
[----:B------:R-:W-:Y:S01]  /*5b30*/  ULDC UR10, c[0x0][0xa80] ;  /* 0x0002a000000a7ab9 */ /* 0x000fe20000000800 */
[----:B------:R-:W-:Y:S01]  /*5b40*/  FMUL.FTZ R24, R24, UR4 ;  /* 0x0000000418187c20 */ /* 0x000fe20008410000 */
[----:B------:R-:W-:Y:S01]  /*5b50*/  FMUL.FTZ R25, R25, UR4 ;  /* 0x0000000419197c20 */ /* 0x000fe20008410000 */
[----:B------:R-:W-:Y:S01]  /*5b60*/  FMUL.FTZ R28, R28, UR4 ;  /* 0x000000041c1c7c20 */ /* 0x000fe20008410000 */
[----:B------:R-:W-:Y:S01]  /*5b70*/  FMUL.FTZ R33, R33, UR4 ;  /* 0x0000000421217c20 */ /* 0x000fe20008410000 */
[----:B------:R-:W-:Y:S01]  /*5b80*/  FMUL.FTZ R29, R29, UR4 ;  /* 0x000000041d1d7c20 */ /* 0x000fe20008410000 */
[----:B------:R-:W-:Y:S01]  /*5b90*/  MUFU.TANH R20, R25 ;  /* 0x0000001900147308 */ /* 0x000fe20000002400 */
        /* <DEDUP_REMOVED lines=15> */
[----:B0-----:R-:W-:Y:S01]  /*5c90*/  ISETP.NE.AND P5, PT, R5, 0x1, PT ;  /* 0x000000010500780c */ /* 0x001fe20003fa5270 */
[----:B------:R-:W-:Y:S01]  /*5ca0*/  VIADD R5, R191, UR39 ;  /* 0x00000027bf057c36 */ /* 0x000fe20008000000 */
[----:B------:R0:W2:Y:S01]  /*5cb0*/  MUFU.TANH R10, R28 ;  /* 0x0000001c000a7308 */ /* 0x0000a20000002400 */
[----:B------:R-:W-:Y:S01]  /*5cc0*/  FMUL.FTZ R31, R31, UR4 ;  /* 0x000000041f1f7c20 */ /* 0x000fe20008410000 */
[----:B------:R-:W-:Y:S01]  /*5cd0*/  FMUL.FTZ R34, R34, UR4 ;  /* 0x0000000422227c20 */ /* 0x000fe20008410000 */
[----:B------:R-:W-:-:S02]  /*5ce0*/  IMAD.MOV.U32 R57, RZ, RZ, R5 ;  /* 0x000000ffff397224 */ /* 0x000fc400078e0005 */
[----:B------:R-:W-:Y:S01]  /*5cf0*/  FMUL.FTZ R35, R35, UR4 ;  /* 0x0000000423237c20 */ /* 0x000fe20008410000 */
[----:B------:R-:W-:Y:S01]  /*5d00*/  FMUL.FTZ R38, R38, UR4 ;  /* 0x0000000426267c20 */ /* 0x000fe20008410000 */
[----:B------:R-:W-:Y:S01]  /*5d10*/  FMUL.FTZ R39, R39, UR4 ;  /* 0x0000000427277c20 */ /* 0x000fe20008410000 */
[----:B------:R-:W-:Y:S01]  /*5d20*/  FMUL.FTZ R42, R42, UR4 ;  /* 0x000000042a2a7c20 */ /* 0x000fe20008410000 */
[----:B------:R-:W3:Y:S01]  /*5d30*/  MUFU.TANH R11, R29 ;  /* 0x0000001d000b7308 */ /* 0x000ee20000002400 */
[----:B------:R-:W-:Y:S01]  /*5d40*/  FMUL.FTZ R43, R43, UR4 ;  /* 0x000000042b2b7c20 */ /* 0x000fe20008410000 */
[----:B------:R-:W-:Y:S01]  /*5d50*/  FMUL.FTZ R46, R46, UR4 ;  /* 0x000000042e2e7c20 */ /* 0x000fe20008410000 */
[----:B------:R-:W4:Y:S01]  /*5d60*/  @P5 LDC R6, c[0x0][0x44c] ;  /* 0x00011300ff065b82 */ /* 0x000f220000000800 */
[----:B------:R-:W-:Y:S01]  /*5d70*/  FMUL.FTZ R47, R47, UR4 ;  /* 0x000000042f2f7c20 */ /* 0x000fe20008410000 */
[----:B------:R-:W-:Y:S01]  /*5d80*/  FMUL.FTZ R50, R50, UR4 ;  /* 0x0000000432327c20 */ /* 0x000fe20008410000 */
[----:B------:R-:W-:Y:S01]  /*5d90*/  FMUL.FTZ R51, R51, UR4 ;  /* 0x0000000433337c20 */ /* 0x000fe20008410000 */
[----:B------:R-:W-:Y:S01]  /*5da0*/  FMUL.FTZ R54, R54, UR4 ;  /* 0x0000000436367c20 */ /* 0x000fe20008410000 */
[----:B------:R-:W5:Y:S01]  /*5db0*/  MUFU.TANH R32, R32 ;  /* 0x0000002000207308 */ /* 0x000f620000002400 */
[----:B------:R-:W-:Y:S01]  /*5dc0*/  FMUL.FTZ R55, R55, UR4 ;  /* 0x0000000437377c20 */ /* 0x000fe20008410000 */
[----:B------:R-:W5:Y:S01]  /*5dd0*/  S2R R169, SR_CgaCtaId ;  /* 0x0000000000a97919 */ /* 0x000f620000008800 */
[----:B------:R-:W1:Y:S01]  /*5de0*/  @P5 LDC R13, c[0x0][0x450] ;  /* 0x00011400ff0d5b82 */ /* 0x000e620000000800 */
[----:B------:R-:W-:Y:S01]  /*5df0*/  UMOV UR23, 0x40000040 ;  /* 0x4000004000177882 */ /* 0x000fe20000000000 */
[----:B------:R-:W-:Y:S01]  /*5e00*/  UMOV UR7, 0x40000040 ;  /* 0x4000004000077882 */ /* 0x000fe20000000000 */
[----:B------:R-:W-:Y:S01]  /*5e10*/  UMOV UR15, 0x40000040 ;  /* 0x40000040000f7882 */ /* 0x000fe20000000000 */
[----:B------:R-:W-:Y:S01]  /*5e20*/  UMOV UR19, 0x40000040 ;  /* 0x4000004000137882 */ /* 0x000fe20000000000 */
[----:B------:R-:W-:Y:S08]  /*5e30*/  MUFU.TANH R36, R36 ;  /* 0x0000002400247308 */ /* 0x000ff00000002400 */
[----:B------:R-:W-:Y:S01]  /*5e40*/  MUFU.TANH R37, R37 ;  /* 0x0000002500257308 */ /* 0x000fe20000002400 */
[----:B----4-:R-:W-:-:S04]  /*5e50*/  @P5 IMAD.HI.U32 R6, R5, R6, RZ ;  /* 0x0000000605065227 */ /* 0x010fc800078e00ff */
[----:B------:R-:W-:-:S03]  /*5e60*/  IMAD R5, R168, -0x40, R15 ;  /* 0xffffffc0a8057824 */ /* 0x000fc600078e020f */
[----:B------:R-:W-:Y:S01]  /*5e70*/  MUFU.TANH R40, R40 ;  /* 0x0000002800287308 */ /* 0x000fe20000002400 */
[----:B-1----:R-:W-:Y:S02]  /*5e80*/  @P5 SHF.R.U32.HI R57, RZ, R13, R6 ;  /* 0x0000000dff395219 */ /* 0x002fe40000011606 */
[----:B------:R-:W-:Y:S02]  /*5e90*/  IADD3 R6, R186, 0x1, R5 ;  /* 0x00000001ba067810 */ /* 0x000fe40007ffe005 */
[----:B0-----:R-:W-:Y:S01]  /*5ea0*/  IADD3 R28, -R190, R5, R186 ;  /* 0x00000005be1c7210 */ /* 0x001fe20007ffe1ba */
[----:B------:R-:W0:Y:S02]  /*5eb0*/  SHFL.IDX PT, R8, R57, RZ, 0x1c1f ;  /* 0x001c1fff39087589 */ /* 0x000e2400000e0000 */
[----:B------:R1:W4:Y:S02]  /*5ec0*/  MUFU.TANH R13, R33 ;  /* 0x00000021000d7308 */ /* 0x0003240000002400 */
[----:B------:R-:W4:Y:S06]  /*5ed0*/  SHFL.IDX PT, R57, R57, 0x1, 0x1c1f ;  /* 0x003c1f0039397f89 */ /* 0x000f2c00000e0000 */
[----:B------:R-:W4:Y:S01]  /*5ee0*/  MUFU.TANH R41, R41 ;  /* 0x0000002900297308 */ /* 0x000f220000002400 */
[----:B-1----:R-:W-:-:S07]  /*5ef0*/  IADD3 R33, -R185, R6, -R190 ;  /* 0x00000006b9217210 */ /* 0x002fce0007ffe9be */
[----:B------:R-:W1:Y:S01]  /*5f00*/  MUFU.TANH R44, R44 ;  /* 0x0000002c002c7308 */ /* 0x000e620000002400 */
[----:B0-----:R-:W-:-:S07]  /*5f10*/  VIADDMNMX R21, R8, R33, R28, PT ;  /* 0x0000002108157246 */ /* 0x001fce000380011c */
[----:B------:R-:W0:Y:S01]  /*5f20*/  MUFU.TANH R27, R45 ;  /* 0x0000002d001b7308 */ /* 0x000e220000002400 */
[C---:B------:R-:W-:Y:S02]  /*5f30*/  ISETP.GT.AND P1, PT, R21.reuse, RZ, PT ;  /* 0x000000ff1500720c */ /* 0x040fe40003f24270 */
[C---:B------:R-:W-:Y:S02]  /*5f40*/  ISETP.GT.AND P2, PT, R21.reuse, 0x1, PT ;  /* 0x000000011500780c */ /* 0x040fe40003f44270 */
[----:B------:R-:W-:-:S03]  /*5f50*/  ISETP.GT.AND P3, PT, R21, 0x8, PT ;  /* 0x000000081500780c */ /* 0x000fc60003f64270 */
[----:B------:R-:W0:Y:S01]  /*5f60*/  MUFU.TANH R48, R48 ;  /* 0x0000003000307308 */ /* 0x000e220000002400 */
[----:B------:R-:W-:Y:S02]  /*5f70*/  FSEL R29, R24, -INF , P1 ;  /* 0xff800000181d7808 */ /* 0x000fe40000800000 */
[----:B------:R-:W-:Y:S02]  /*5f80*/  FSEL R20, R20, -INF , P2 ;  /* 0xff80000014147808 */ /* 0x000fe40001000000 */
[----:B------:R-:W-:Y:S02]  /*5f90*/  ISETP.GT.AND P1, PT, R21, 0x9, PT ;  /* 0x000000091500780c */ /* 0x000fe40003f24270 */
[----:B--2---:R-:W-:Y:S01]  /*5fa0*/  FSEL R8, R10, -INF , P3 ;  /* 0xff8000000a087808 */ /* 0x004fe20001800000 */
[----:B------:R-:W2:Y:S01]  /*5fb0*/  MUFU.TANH R26, R49 ;  /* 0x00000031001a7308 */ /* 0x000ea20000002400 */
[----:B------:R-:W-:Y:S02]  /*5fc0*/  FMNMX.FTZ R5, R29, R20, !PT ;  /* 0x000000141d057209 */ /* 0x000fe40007810000 */
[----:B---3--:R-:W-:-:S02]  /*5fd0*/  FSEL R6, R11, -INF , P1 ;  /* 0xff8000000b067808 */ /* 0x008fc40000800000 */
[C---:B------:R-:W-:Y:S02]  /*5fe0*/  ISETP.GT.AND P2, PT, R21.reuse, 0x10, PT ;  /* 0x000000101500780c */ /* 0x040fe40003f44270 */
[----:B------:R-:W-:Y:S01]  /*5ff0*/  FMNMX.FTZ R11, R8, R5, !PT ;  /* 0x00000005080b7209 */ /* 0x000fe20007810000 */
[----:B------:R-:W3:Y:S01]  /*6000*/  MUFU.TANH R52, R52 ;  /* 0x0000003400347308 */ /* 0x000ee20000002400 */
[----:B------:R-:W-:Y:S02]  /*6010*/  ISETP.GT.AND P1, PT, R21, 0x11, PT ;  /* 0x000000111500780c */ /* 0x000fe40003f24270 */
[----:B-----5:R-:W-:Y:S02]  /*6020*/  FSEL R5, R32, -INF , P2 ;  /* 0xff80000020057808 */ /* 0x020fe40001000000 */
[----:B------:R-:W-:Y:S02]  /*6030*/  FMNMX.FTZ R12, R6, R11, !PT ;  /* 0x0000000b060c7209 */ /* 0x000fe40007810000 */
[----:B----4-:R-:W-:Y:S01]  /*6040*/  FSEL R10, R13, -INF , P1 ;  /* 0xff8000000d0a7808 */ /* 0x010fe20000800000 */
[----:B------:R-:W4:Y:S01]  /*6050*/  MUFU.TANH R53, R53 ;  /* 0x0000003500357308 */ /* 0x000f220000002400 */
[----:B------:R-:W-:-:S02]  /*6060*/  ISETP.GT.AND P2, PT, R21, 0x18, PT ;  /* 0x000000181500780c */ /* 0x000fc40003f44270 */
[----:B------:R-:W-:Y:S02]  /*6070*/  FMNMX.FTZ R13, R5, R12, !PT ;  /* 0x0000000c050d7209 */ /* 0x000fe40007810000 */
[C---:B------:R-:W-:Y:S02]  /*6080*/  ISETP.GT.AND P1, PT, R21.reuse, 0x19, PT ;  /* 0x000000191500780c */ /* 0x040fe40003f24270 */
[----:B------:R-:W-:Y:S01]  /*6090*/  FSEL R11, R36, -INF , P2 ;  /* 0xff800000240b7808 */ /* 0x000fe20001000000 */
[----:B------:R5:W-:Y:S01]  /*60a0*/  MUFU.TANH R58, R30 ;  /* 0x0000001e003a7308 */ /* 0x000be20000002400 */
[----:B------:R-:W-:Y:S02]  /*60b0*/  FMNMX.FTZ R14, R10, R13, !PT ;  /* 0x0000000d0a0e7209 */ /* 0x000fe40007810000 */
[----:B------:R-:W-:Y:S02]  /*60c0*/  ISETP.GT.AND P2, PT, R21, 0x20, PT ;  /* 0x000000201500780c */ /* 0x000fe40003f44270 */
[----:B------:R-:W-:-:S02]  /*60d0*/  FSEL R12, R37, -INF , P1 ;  /* 0xff800000250c7808 */ /* 0x000fc40000800000 */
[----:B------:R-:W-:Y:S01]  /*60e0*/  FMNMX.FTZ R15, R11, R14, !PT ;  /* 0x0000000e0b0f7209 */ /* 0x000fe20007810000 */
[----:B------:R5:W-:Y:S01]  /*60f0*/  MUFU.TANH R32, R31 ;  /* 0x0000001f00207308 */ /* 0x000be20000002400 */
[C---:B------:R-:W-:Y:S02]  /*6100*/  ISETP.GT.AND P1, PT, R21.reuse, 0x21, PT ;  /* 0x000000211500780c */ /* 0x040fe40003f24270 */
[----:B------:R-:W-:Y:S02]  /*6110*/  FSEL R13, R40, -INF , P2 ;  /* 0xff800000280d7808 */ /* 0x000fe40001000000 */
[----:B------:R-:W-:Y:S02]  /*6120*/  FMNMX.FTZ R24, R12, R15, !PT ;  /* 0x0000000f0c187209 */ /* 0x000fe40007810000 */
[----:B------:R-:W-:Y:S01]  /*6130*/  ISETP.GT.AND P2, PT, R21, 0x28, PT ;  /* 0x000000281500780c */ /* 0x000fe20003f44270 */
[----:B------:R-:W5:Y:S01]  /*6140*/  MUFU.TANH R7, R7 ;  /* 0x0000000700077308 */ /* 0x000f620000002400 */
[----:B------:R-:W-:-:S02]  /*6150*/  FSEL R14, R41, -INF , P1 ;  /* 0xff800000290e7808 */ /* 0x000fc40000800000 */
[----:B------:R-:W-:Y:S02]  /*6160*/  FMNMX.FTZ R25, R13, R24, !PT ;  /* 0x000000180d197209 */ /* 0x000fe40007810000 */
[C---:B------:R-:W-:Y:S02]  /*6170*/  ISETP.GT.AND P1, PT, R21.reuse, 0x29, PT ;  /* 0x000000291500780c */ /* 0x040fe40003f24270 */
[----:B-1----:R-:W-:Y:S01]  /*6180*/  FSEL R15, R44, -INF , P2 ;  /* 0xff8000002c0f7808 */ /* 0x002fe20001000000 */
[----:B------:R-:W1:Y:S01]  /*6190*/  MUFU.TANH R56, R56 ;  /* 0x0000003800387308 */ /* 0x000e620000002400 */
[----:B------:R-:W-:Y:S02]  /*61a0*/  FMNMX.FTZ R24, R14, R25, !PT ;  /* 0x000000190e187209 */ /* 0x000fe40007810000 */
[----:B------:R-:W-:Y:S02]  /*61b0*/  ISETP.GT.AND P2, PT, R21, 0x30, PT ;  /* 0x000000301500780c */ /* 0x000fe40003f44270 */
[----:B0-----:R-:W-:-:S02]  /*61c0*/  FSEL R27, R27, -INF , P1 ;  /* 0xff8000001b1b7808 */ /* 0x001fc40000800000 */
[----:B------:R-:W-:Y:S01]  /*61d0*/  FMNMX.FTZ R24, R15, R24, !PT ;  /* 0x000000180f187209 */ /* 0x000fe20007810000 */
[----:B------:R0:W1:Y:S01]  /*61e0*/  MUFU.TANH R36, R34 ;  /* 0x0000002200247308 */ /* 0x0000620000002400 */
[----:B------:R-:W-:Y:S02]  /*61f0*/  ISETP.GT.AND P1, PT, R21, 0x31, PT ;  /* 0x000000311500780c */ /* 0x000fe40003f24270 */
[----:B------:R-:W-:Y:S02]  /*6200*/  FSEL R25, R48, -INF , P2 ;  /* 0xff80000030197808 */ /* 0x000fe40001000000 */
[----:B------:R-:W-:Y:S02]  /*6210*/  FMNMX.FTZ R24, R27, R24, !PT ;  /* 0x000000181b187209 */ /* 0x000fe40007810000 */
[----:B------:R-:W-:Y:S01]  /*6220*/  ISETP.GT.AND P2, PT, R21, 0x38, PT ;  /* 0x000000381500780c */ /* 0x000fe20003f44270 */
[----:B------:R-:W-:Y:S01]  /*6230*/  MUFU.TANH R38, R38 ;  /* 0x0000002600267308 */ /* 0x000fe20000002400 */
[----:B--2---:R-:W-:-:S02]  /*6240*/  FSEL R26, R26, -INF , P1 ;  /* 0xff8000001a1a7808 */ /* 0x004fc40000800000 */
[----:B------:R-:W-:Y:S02]  /*6250*/  FMNMX.FTZ R37, R25, R24, !PT ;  /* 0x0000001819257209 */ /* 0x000fe40007810000 */
[----:B------:R-:W-:Y:S02]  /*6260*/  ISETP.GT.AND P1, PT, R21, 0x39, PT ;  /* 0x000000391500780c */ /* 0x000fe40003f24270 */
[----:B---3--:R-:W-:Y:S01]  /*6270*/  FSEL R24, R52, -INF , P2 ;  /* 0xff80000034187808 */ /* 0x008fe20001000000 */
[----:B------:R-:W-:Y:S01]  /*6280*/  MUFU.TANH R39, R39 ;  /* 0x0000002700277308 */ /* 0x000fe20000002400 */
[----:B------:R-:W-:Y:S02]  /*6290*/  FMNMX.FTZ R37, R26, R37, !PT ;  /* 0x000000251a257209 */ /* 0x000fe40007810000 */
[----:B----4-:R-:W-:Y:S02]  /*62a0*/  FSEL R21, R53, -INF , P1 ;  /* 0xff80000035157808 */ /* 0x010fe40000800000 */
[----:B-----5:R-:W-:-:S02]  /*62b0*/  FMNMX.FTZ R30, R24, R37, !PT ;  /* 0x00000025181e7209 */ /* 0x020fc40007810000 */
[----:B------:R-:W-:Y:S01]  /*62c0*/  VIADDMNMX R57, R57, R33, R28, PT ;  /* 0x0000002139397246 */ /* 0x000fe2000380011c */
[----:B------:R2:W3:Y:S01]  /*62d0*/  MUFU.TANH R37, R35 ;  /* 0x0000002300257308 */ /* 0x0004e20000002400 */
[----:B------:R-:W-:Y:S02]  /*62e0*/  FMNMX.FTZ R30, R21, R30, !PT ;  /* 0x0000001e151e7209 */ /* 0x000fe40007810000 */
[C---:B------:R-:W-:Y:S02]  /*62f0*/  ISETP.GT.AND P1, PT, R57.reuse, RZ, PT ;  /* 0x000000ff3900720c */ /* 0x040fe40003f24270 */
[C---:B------:R-:W-:Y:S01]  /*6300*/  ISETP.GT.AND P2, PT, R57.reuse, 0x1, PT ;  /* 0x000000013900780c */ /* 0x040fe20003f44270 */
[----:B------:R-:W0:Y:S01]  /*6310*/  SHFL.BFLY PT, R31, R30, 0x2, 0x1f ;  /* 0x0c401f001e1f7f89 */ /* 0x000e2200000e0000 */
[----:B------:R-:W-:Y:S01]  /*6320*/  ISETP.GT.AND P3, PT, R57, 0x8, PT ;  /* 0x000000083900780c */ /* 0x000fe20003f64270 */
[----:B------:R-:W4:Y:S01]  /*6330*/  MUFU.TANH R42, R42 ;  /* 0x0000002a002a7308 */ /* 0x000f220000002400 */
[----:B------:R-:W-:-:S02]  /*6340*/  FSEL R28, R7, -INF , P1 ;  /* 0xff800000071c7808 */ /* 0x000fc40000800000 */
[----:B------:R-:W-:-:S04]  /*6350*/  ISETP.GT.AND P1, PT, R57, 0x9, PT ;  /* 0x000000093900780c */ /* 0x000fc80003f24270 */
[----:B------:R-:W-:Y:S01]  /*6360*/  FSEL R32, R32, -INF , P1 ;  /* 0xff80000020207808 */ /* 0x000fe20000800000 */
[----:B------:R-:W5:Y:S01]  /*6370*/  MUFU.TANH R43, R43 ;  /* 0x0000002b002b7308 */ /* 0x000f620000002400 */
[----:B------:R-:W-:-:S07]  /*6380*/  ISETP.GT.AND P1, PT, R57, 0x11, PT ;  /* 0x000000113900780c */ /* 0x000fce0003f24270 */
[----:B------:R-:W5:Y:S01]  /*6390*/  MUFU.TANH R46, R46 ;  /* 0x0000002e002e7308 */ /* 0x000f620000002400 */
[----:B0-----:R-:W-:Y:S02]  /*63a0*/  FMNMX.FTZ R34, R30, R31, !PT ;  /* 0x0000001f1e227209 */ /* 0x001fe40007810000 */
[----:B-1----:R-:W-:-:S05]  /*63b0*/  FSEL R31, R56, -INF , P2 ;  /* 0xff800000381f7808 */ /* 0x002fca0001000000 */
[----:B------:R-:W0:Y:S01]  /*63c0*/  MUFU.TANH R47, R47 ;  /* 0x0000002f002f7308 */ /* 0x000e220000002400 */
[----:B------:R-:W-:Y:S01]  /*63d0*/  FSEL R30, R58, -INF , P3 ;  /* 0xff8000003a1e7808 */ /* 0x000fe20001800000 */
[----:B--2---:R-:W1:Y:S01]  /*63e0*/  SHFL.BFLY PT, R35, R34, 0x1, 0x1f ;  /* 0x0c201f0022237f89 */ /* 0x004e6200000e0000 */
[----:B------:R-:W-:Y:S02]  /*63f0*/  FMNMX.FTZ R7, R28, R31, !PT ;  /* 0x0000001f1c077209 */ /* 0x000fe40007810000 */
[----:B------:R-:W-:Y:S02]  /*6400*/  ISETP.GT.AND P2, PT, R57, 0x10, PT ;  /* 0x000000103900780c */ /* 0x000fe40003f44270 */
[----:B------:R-:W-:Y:S01]  /*6410*/  FMNMX.FTZ R7, R30, R7, !PT ;  /* 0x000000071e077209 */ /* 0x000fe20007810000 */
[----:B------:R-:W2:Y:S01]  /*6420*/  MUFU.TANH R50, R50 ;  /* 0x0000003200327308 */ /* 0x000ea20000002400 */
[----:B------:R-:W-:Y:S02]  /*6430*/  FSEL R33, R36, -INF , P2 ;  /* 0xff80000024217808 */ /* 0x000fe40001000000 */
[----:B------:R-:W-:-:S02]  /*6440*/  FMNMX.FTZ R36, R32, R7, !PT ;  /* 0x0000000720247209 */ /* 0x000fc40007810000 */
[C---:B------:R-:W-:Y:S02]  /*6450*/  ISETP.GT.AND P2, PT, R57.reuse, 0x18, PT ;  /* 0x000000183900780c */ /* 0x040fe40003f44270 */
[----:B------:R-:W-:Y:S01]  /*6460*/  ISETP.GT.AND P3, PT, R57, 0x29, PT ;  /* 0x000000293900780c */ /* 0x000fe20003f64270 */
[----:B------:R-:W2:Y:S08]  /*6470*/  MUFU.TANH R51, R51 ;  /* 0x0000003300337308 */ /* 0x000eb00000002400 */
[----:B------:R-:W2:Y:S01]  /*6480*/  MUFU.TANH R54, R54 ;  /* 0x0000003600367308 */ /* 0x000ea20000002400 */
[----:B-1----:R-:W-:-:S02]  /*6490*/  FMNMX.FTZ R7, R34, R35, !PT ;  /* 0x0000002322077209 */ /* 0x002fc40007810000 */
[----:B---3--:R-:W-:Y:S02]  /*64a0*/  FSEL R34, R37, -INF , P1 ;  /* 0xff80000025227808 */ /* 0x008fe40000800000 */
[----:B------:R-:W-:Y:S02]  /*64b0*/  FMNMX.FTZ R37, R33, R36, !PT ;  /* 0x0000002421257209 */ /* 0x000fe40007810000 */
[----:B------:R-:W-:Y:S01]  /*64c0*/  ISETP.GT.AND P1, PT, R57, 0x19, PT ;  /* 0x000000193900780c */ /* 0x000fe20003f24270 */
[----:B------:R-:W1:Y:S01]  /*64d0*/  MUFU.TANH R55, R55 ;  /* 0x0000003700377308 */ /* 0x000e620000002400 */
[----:B------:R-:W-:Y:S02]  /*64e0*/  FSEL R35, R38, -INF , P2 ;  /* 0xff80000026237808 */ /* 0x000fe40001000000 */
[----:B------:R-:W-:Y:S02]  /*64f0*/  FMNMX.FTZ R38, R34, R37, !PT ;  /* 0x0000002522267209 */ /* 0x000fe40007810000 */
[----:B------:R-:W-:-:S02]  /*6500*/  FSEL R36, R39, -INF , P1 ;  /* 0xff80000027247808 */ /* 0x000fc40000800000 */
[----:B------:R-:W-:Y:S02]  /*6510*/  ISETP.GT.AND P2, PT, R57, 0x20, PT ;  /* 0x000000203900780c */ /* 0x000fe40003f44270 */
[----:B------:R-:W-:Y:S02]  /*6520*/  FMNMX.FTZ R39, R35, R38, !PT ;  /* 0x0000002623277209 */ /* 0x000fe40007810000 */
[C---:B------:R-:W-:Y:S02]  /*6530*/  ISETP.GT.AND P1, PT, R57.reuse, 0x21, PT ;  /* 0x000000213900780c */ /* 0x040fe40003f24270 */
[----:B----4-:R-:W-:Y:S02]  /*6540*/  FSEL R37, R42, -INF , P2 ;  /* 0xff8000002a257808 */ /* 0x010fe40001000000 */
[----:B------:R-:W-:Y:S02]  /*6550*/  FMNMX.FTZ R40, R36, R39, !PT ;  /* 0x0000002724287209 */ /* 0x000fe40007810000 */
[----:B------:R-:W-:-:S02]  /*6560*/  ISETP.GT.AND P2, PT, R57, 0x28, PT ;  /* 0x000000283900780c */ /* 0x000fc40003f44270 */
[----:B-----5:R-:W-:Y:S02]  /*6570*/  FSEL R38, R43, -INF , P1 ;  /* 0xff8000002b267808 */ /* 0x020fe40000800000 */
[----:B------:R-:W-:Y:S01]  /*6580*/  FMNMX.FTZ R41, R37, R40, !PT ;  /* 0x0000002825297209 */ /* 0x000fe20007810000 */
[C---:B------:R-:W-:Y:S01]  /*6590*/  FMUL.FTZ R40, R7.reuse, UR10 ;  /* 0x0000000a07287c20 */ /* 0x040fe20008410000 */
[----:B------:R-:W-:Y:S02]  /*65a0*/  FSETP.NEU.FTZ.AND P4, PT, R7, -INF , PT ;  /* 0xff8000000700780b */ /* 0x000fe40003f9d000 */
[----:B------:R-:W-:Y:S02]  /*65b0*/  FSEL R39, R46, -INF , P2 ;  /* 0xff8000002e277808 */ /* 0x000fe40001000000 */
[----:B------:R-:W-:Y:S02]  /*65c0*/  FMNMX.FTZ R42, R38, R41, !PT ;  /* 0x00000029262a7209 */ /* 0x000fe40007810000 */
[----:B------:R-:W-:-:S02]  /*65d0*/  FSEL R45, R40, RZ, P4 ;  /* 0x000000ff282d7208 */ /* 0x000fc40002000000 */
[----:B------:R-:W-:Y:S02]  /*65e0*/  ISETP.GT.AND P1, PT, R57, 0x30, PT ;  /* 0x000000303900780c */ /* 0x000fe40003f24270 */
[----:B0-----:R-:W-:Y:S01]  /*65f0*/  FSEL R40, R47, -INF , P3 ;  /* 0xff8000002f287808 */ /* 0x001fe20001800000 */
[--C-:B------:R-:W-:Y:S01]  /*6600*/  FFMA.FTZ R46, R29, UR10, -R45.reuse ;  /* 0x0000000a1d2e7c23 */ /* 0x100fe2000801082d */
[----:B------:R-:W-:Y:S01]  /*6610*/  FMNMX.FTZ R43, R39, R42, !PT ;  /* 0x0000002a272b7209 */ /* 0x000fe20007810000 */
[--C-:B------:R-:W-:Y:S01]  /*6620*/  FFMA.FTZ R47, R20, UR10, -R45.reuse ;  /* 0x0000000a142f7c23 */ /* 0x100fe2000801082d */
        /* <DEDUP_REMOVED lines=8> */
[----:B------:R-:W-:Y:S01]  /*66b0*/  FSEL R29, R51, -INF , P2 ;  /* 0xff800000331d7808 */ /* 0x000fe20001000000 */
[--C-:B------:R-:W-:Y:S01]  /*66c0*/  FFMA.FTZ R10, R10, UR10, -R45.reuse ;  /* 0x0000000a0a0a7c23 */ /* 0x100fe2000801082d */
[----:B------:R-:W-:Y:S01]  /*66d0*/  FMNMX.FTZ R44, R41, R42, !PT ;  /* 0x0000002a292c7209 */ /* 0x000fe20007810000 */
[--C-:B------:R-:W-:Y:S01]  /*66e0*/  FFMA.FTZ R11, R11, UR10, -R45.reuse ;  /* 0x0000000a0b0b7c23 */ /* 0x100fe2000801082d */
[----:B------:R-:W-:Y:S01]  /*66f0*/  ISETP.GT.AND P2, PT, R57, 0x39, PT ;  /* 0x000000393900780c */ /* 0x000fe20003f44270 */
[--C-:B------:R-:W-:Y:S01]  /*6700*/  FFMA.FTZ R12, R12, UR10, -R45.reuse ;  /* 0x0000000a0c0c7c23 */ /* 0x100fe2000801082d */
[----:B------:R-:W-:Y:S01]  /*6710*/  FSEL R42, R54, -INF , P1 ;  /* 0xff800000362a7808 */ /* 0x000fe20000800000 */
        /* <DEDUP_REMOVED lines=8> */
[----:B------:R-:W-:Y:S01]  /*67a0*/  MUFU.EX2 R46, R46 ;  /* 0x0000002e002e7308 */ /* 0x000fe20000000800 */
[----:B------:R-:W-:Y:S01]  /*67b0*/  FMNMX.FTZ R43, R20, R43, !PT ;  /* 0x0000002b142b7209 */ /* 0x000fe20007810000 */
[--C-:B------:R-:W-:Y:S01]  /*67c0*/  FFMA.FTZ R25, R25, UR10, -R45.reuse ;  /* 0x0000000a19197c23 */ /* 0x100fe2000801082d */
[--C-:B------:R-:W-:Y:S01]  /*67d0*/  FFMA.FTZ R26, R26, UR10, -R45.reuse ;  /* 0x0000000a1a1a7c23 */ /* 0x100fe2000801082d */
[--C-:B------:R-:W-:Y:S01]  /*67e0*/  FFMA.FTZ R24, R24, UR10, -R45.reuse ;  /* 0x0000000a18187c23 */ /* 0x100fe2000801082d */
[----:B------:R-:W-:Y:S01]  /*67f0*/  FFMA.FTZ R21, R21, UR10, -R45 ;  /* 0x0000000a15157c23 */ /* 0x000fe2000801082d */
[----:B------:R-:W0:Y:S02]  /*6800*/  SHFL.BFLY PT, R6, R43, 0x2, 0x1f ;  /* 0x0c401f002b067f89 */ /* 0x000e2400000e0000 */
[----:B------:R-:W1:Y:S08]  /*6810*/  MUFU.EX2 R47, R47 ;  /* 0x0000002f002f7308 */ /* 0x000e700000000800 */
[----:B------:R-:W-:Y:S08]  /*6820*/  MUFU.EX2 R49, R44 ;  /* 0x0000002c00317308 */ /* 0x000ff00000000800 */
[----:B------:R-:W-:Y:S01]  /*6830*/  MUFU.EX2 R51, R10 ;  /* 0x0000000a00337308 */ /* 0x000fe20000000800 */
[----:B-1----:R-:W-:-:S02]  /*6840*/  F2FP.F16.F32.PACK_AB R152, R47, R46 ;  /* 0x0000002e2f98723e */ /* 0x002fc400000000ff */
[----:B0-----:R-:W-:Y:S01]  /*6850*/  FMNMX.FTZ R6, R43, R6, !PT ;  /* 0x000000062b067209 */ /* 0x001fe20007810000 */
[----:B------:R-:W-:-:S04]  /*6860*/  FADD.FTZ R43, R46, R47 ;  /* 0x0000002f2e2b7221 */ /* 0x000fc80000010000 */
        /* <DEDUP_REMOVED lines=9> */
[----:B------:R-:W-:Y:S01]  /*6900*/  MUFU.EX2 R14, R14 ;  /* 0x0000000e000e7308 */ /* 0x000fe20000000800 */
[----:B--2---:R-:W-:Y:S02]  /*6910*/  F2FP.F16.F32.PACK_AB R158, R12, R11 ;  /* 0x0000000b0c9e723e */ /* 0x004fe400000000ff */
[----:B------:R-:W-:Y:S01]  /*6920*/  FSEL R27, R5, RZ, P1 ;  /* 0x000000ff051b7208 */ /* 0x000fe20000800000 */
[----:B------:R-:W-:-:S04]  /*6930*/  IMAD R5, R2, 0x1000, R22 ;  /* 0x0000100002057824 */ /* 0x000fc800078e0216 */
[----:B------:R-:W-:Y:S01]  /*6940*/  MUFU.EX2 R15, R15 ;  /* 0x0000000f000f7308 */ /* 0x000fe20000000800 */
[--C-:B------:R-:W-:Y:S01]  /*6950*/  FFMA.FTZ R28, R28, UR10, -R27.reuse ;  /* 0x0000000a1c1c7c23 */ /* 0x100fe2000801081b */
[--C-:B------:R-:W-:Y:S01]  /*6960*/  FFMA.FTZ R31, R31, UR10, -R27.reuse ;  /* 0x0000000a1f1f7c23 */ /* 0x100fe2000801081b */
[--C-:B------:R-:W-:Y:S01]  /*6970*/  FFMA.FTZ R30, R30, UR10, -R27.reuse ;  /* 0x0000000a1e1e7c23 */ /* 0x100fe2000801081b */
[--C-:B------:R-:W-:Y:S01]  /*6980*/  FFMA.FTZ R32, R32, UR10, -R27.reuse ;  /* 0x0000000a20207c23 */ /* 0x100fe2000801081b */
[--C-:B------:R-:W-:Y:S01]  /*6990*/  FFMA.FTZ R33, R33, UR10, -R27.reuse ;  /* 0x0000000a21217c23 */ /* 0x100fe2000801081b */
[--C-:B------:R-:W-:Y:S01]  /*69a0*/  FFMA.FTZ R34, R34, UR10, -R27.reuse ;  /* 0x0000000a22227c23 */ /* 0x100fe2000801081b */
[C---:B------:R-:W-:Y:S01]  /*69b0*/  R2UR UR4, R5.reuse ;  /* 0x00000000050472ca */ /* 0x040fe200000e0000 */
[----:B------:R-:W-:Y:S01]  /*69c0*/  MUFU.EX2 R28, R28 ;  /* 0x0000001c001c7308 */ /* 0x000fe20000000800 */
[----:B------:R-:W-:Y:S02]  /*69d0*/  VIADD R6, R5, 0x80 ;  /* 0x0000008005067836 */ /* 0x000fe40000000000 */
[----:B------:R-:W-:Y:S01]  /*69e0*/  FFMA.FTZ R35, R35, UR10, -R27 ;  /* 0x0000000a23237c23 */ /* 0x000fe2000801081b */
[----:B------:R-:W-:-:S02]  /*69f0*/  VIADD R10, R5, 0x100 ;  /* 0x00000100050a7836 */ /* 0x000fc40000000000 */
[--C-:B------:R-:W-:Y:S01]  /*6a00*/  FFMA.FTZ R36, R36, UR10, -R27.reuse ;  /* 0x0000000a24247c23 */ /* 0x100fe2000801081b */
[----:B------:R-:W-:Y:S02]  /*6a10*/  VIADD R5, R5, 0x180 ;  /* 0x0000018005057836 */ /* 0x000fe40000000000 */
[----:B------:R-:W-:Y:S01]  /*6a20*/  FFMA.FTZ R37, R37, UR10, -R27 ;  /* 0x0000000a25257c23 */ /* 0x000fe2000801081b */
[----:B------:R-:W-:Y:S01]  /*6a30*/  R2UR UR6, R6 ;  /* 0x00000000060672ca */ /* 0x000fe200000e0000 */
[----:B------:R-:W0:Y:S01]  /*6a40*/  MUFU.EX2 R31, R31 ;  /* 0x0000001f001f7308 */ /* 0x000e220000000800 */
[----:B------:R-:W-:Y:S01]  /*6a50*/  R2UR UR14, R10 ;  /* 0x000000000a0e72ca */ /* 0x000fe200000e0000 */
[----:B------:R-:W-:Y:S01]  /*6a60*/  FADD.FTZ R6, R154, R43 ;  /* 0x0000002b9a067221 */ /* 0x000fe20000010000 */
[----:B------:R-:W-:Y:S01]  /*6a70*/  R2UR UR18, R5 ;  /* 0x00000000051272ca */ /* 0x000fe200000e0000 */
[----:B------:R-:W-:Y:S02]  /*6a80*/  VIADD R5, R9, 0x38840 ;  /* 0x0003884009057836 */ /* 0x000fe40000000000 */
[--C-:B------:R-:W-:Y:S01]  /*6a90*/  FFMA.FTZ R38, R38, UR10, -R27.reuse ;  /* 0x0000000a26267c23 */ /* 0x100fe2000801081b */
[----:B------:R-:W-:Y:S01]  /*6aa0*/  FADD.FTZ R43, R49, R6 ;  /* 0x00000006312b7221 */ /* 0x000fe20000010000 */
[----:B------:R-:W-:Y:S01]  /*6ab0*/  FFMA.FTZ R39, R39, UR10, -R27 ;  /* 0x0000000a27277c23 */ /* 0x000fe2000801081b */
[----:B------:R-:W1:Y:S01]  /*6ac0*/  MUFU.EX2 R30, R30 ;  /* 0x0000001e001e7308 */ /* 0x000e620000000800 */
[----:B------:R-:W-:Y:S01]  /*6ad0*/  PRMT R5, R169, 0x654, R5 ;  /* 0x00000654a9057816 */ /* 0x000fe20000000005 */
[----:B------:R-:W-:Y:S01]  /*6ae0*/  FADD.FTZ R6, R48, R43 ;  /* 0x0000002b30067221 */ /* 0x000fe20000010000 */
[--C-:B------:R-:W-:Y:S01]  /*6af0*/  FFMA.FTZ R40, R40, UR10, -R27.reuse ;  /* 0x0000000a28287c23 */ /* 0x100fe2000801081b */
[--C-:B------:R-:W-:Y:S01]  /*6b00*/  FFMA.FTZ R41, R41, UR10, -R27.reuse ;  /* 0x0000000a29297c23 */ /* 0x100fe2000801081b */
[----:B------:R2:W-:Y:S01]  /*6b10*/  SYNCS.ARRIVE.TRANS64.RED.A1T0 RZ, [R5+URZ], RZ ;  /* 0x000000ff05ff79a7 */ /* 0x0005e2000810043f */
[----:B------:R-:W-:Y:S01]  /*6b20*/  FFMA.FTZ R29, R29, UR10, -R27 ;  /* 0x0000000a1d1d7c23 */ /* 0x000fe2000801081b */
[----:B------:R-:W-:Y:S01]  /*6b30*/  FADD.FTZ R6, R51, R6 ;  /* 0x0000000633067221 */ /* 0x000fe20000010000 */
[----:B------:R-:W3:Y:S01]  /*6b40*/  MUFU.EX2 R155, R32 ;  /* 0x00000020009b7308 */ /* 0x000ee20000000800 */
[----:B0-----:R-:W-:Y:S01]  /*6b50*/  FADD.FTZ R45, R28, R31 ;  /* 0x0000001f1c2d7221 */ /* 0x001fe20000010000 */
[--C-:B------:R-:W-:Y:S01]  /*6b60*/  FFMA.FTZ R42, R42, UR10, -R27.reuse ;  /* 0x0000000a2a2a7c23 */ /* 0x100fe2000801081b */
[----:B------:R-:W-:Y:S01]  /*6b70*/  FFMA.FTZ R20, R20, UR10, -R27 ;  /* 0x0000000a14147c23 */ /* 0x000fe2000801081b */
[----:B------:R-:W-:Y:S01]  /*6b80*/  F2FP.F16.F32.PACK_AB R153, R31, R28 ;  /* 0x0000001c1f99723e */ /* 0x000fe200000000ff */
[----:B------:R-:W-:Y:S01]  /*6b90*/  UMOV UR22, UR4 ;  /* 0x0000000400167c82 */ /* 0x000fe20008000000 */
[----:B------:R-:W-:-:S02]  /*6ba0*/  F2FP.F16.F32.PACK_AB R154, R49, R154 ;  /* 0x0000009a319a723e */ /* 0x000fc400000000ff */
[----:B------:R-:W2:Y:S01]  /*6bb0*/  MUFU.EX2 R33, R33 ;  /* 0x0000002100217308 */ /* 0x000ea20000000800 */
[----:B-1----:R-:W-:Y:S01]  /*6bc0*/  FADD.FTZ R10, R30, R45 ;  /* 0x0000002d1e0a7221 */ /* 0x002fe20000010000 */
[----:B------:R-:W-:-:S06]  /*6bd0*/  F2FP.F16.F32.PACK_AB R160, R14, R13 ;  /* 0x0000000d0ea0723e */ /* 0x000fcc00000000ff */
[----:B------:R-:W0:Y:S01]  /*6be0*/  MUFU.EX2 R34, R34 ;  /* 0x0000002200227308 */ /* 0x000e220000000800 */
[C---:B---3--:R-:W-:Y:S01]  /*6bf0*/  FADD.FTZ R10, R155.reuse, R10 ;  /* 0x0000000a9b0a7221 */ /* 0x048fe20000010000 */
[----:B------:R-:W-:Y:S01]  /*6c00*/  F2FP.F16.F32.PACK_AB R155, R155, R30 ;  /* 0x0000001e9b9b723e */ /* 0x000fe200000000ff */
[----:B------:R-:W-:Y:S06]  /*6c10*/  BAR.SYNC.DEFER_BLOCKING 0xf, 0x100 ;  /* 0x03c4000000007b1d */ /* 0x000fec0000010000 */
[----:B------:R-:W1:Y:S01]  /*6c20*/  MUFU.EX2 R35, R35 ;  /* 0x0000002300237308 */ /* 0x000e620000000800 */
[----:B--2---:R-:W-:-:S07]  /*6c30*/  FADD.FTZ R5, R33, R10 ;  /* 0x0000000a21057221 */ /* 0x004fce0000010000 */
[----:B------:R-:W2:Y:S01]  /*6c40*/  MUFU.EX2 R36, R36 ;  /* 0x0000002400247308 */ /* 0x000ea20000000800 */
[C---:B0-----:R-:W-:Y:S01]  /*6c50*/  FADD.FTZ R10, R34.reuse, R5 ;  /* 0x00000005220a7221 */ /* 0x041fe20000010000 */
[----:B------:R-:W-:Y:S01]  /*6c60*/  FADD.FTZ R5, R11, R6 ;  /* 0x000000060b057221 */ /* 0x000fe20000010000 */
[----:B------:R-:W-:-:S05]  /*6c70*/  F2FP.F16.F32.PACK_AB R157, R34, R33 ;  /* 0x00000021229d723e */ /* 0x000fca00000000ff */
[----:B------:R-:W0:Y:S01]  /*6c80*/  MUFU.EX2 R37, R37 ;  /* 0x0000002500257308 */ /* 0x000e220000000800 */
[----:B-1----:R-:W-:Y:S01]  /*6c90*/  FADD.FTZ R27, R35, R10 ;  /* 0x0000000a231b7221 */ /* 0x002fe20000010000 */
[----:B------:R-:W-:Y:S01]  /*6ca0*/  FADD.FTZ R10, R12, R5 ;  /* 0x000000050c0a7221 */ /* 0x000fe20000010000 */
[----:B------:R1:W-:Y:S03]  /*6cb0*/  STSM.16.M88.4 [R184+0x36400], R152 ;  /* 0x03640098b8007844 */ /* 0x0003e60000000200 */
[----:B------:R-:W-:Y:S02]  /*6cc0*/  FADD.FTZ R5, R13, R10 ;  /* 0x0000000a0d057221 */ /* 0x000fe40000010000 */
[----:B------:R-:W3:Y:S01]  /*6cd0*/  MUFU.EX2 R38, R38 ;  /* 0x0000002600267308 */ /* 0x000ee20000000800 */
[----:B--2---:R-:W-:Y:S01]  /*6ce0*/  FADD.FTZ R32, R36, R27 ;  /* 0x0000001b24207221 */ /* 0x004fe20000010000 */
[----:B------:R-:W-:Y:S01]  /*6cf0*/  FADD.FTZ R10, R14, R5 ;  /* 0x000000050e0a7221 */ /* 0x000fe20000010000 */
[----:B------:R-:W-:-:S03]  /*6d00*/  F2FP.F16.F32.PACK_AB R159, R36, R35 ;  /* 0x00000023249f723e */ /* 0x000fc600000000ff */
[----:B------:R-:W-:Y:S02]  /*6d10*/  FADD.FTZ R5, R15, R10 ;  /* 0x0000000a0f057221 */ /* 0x000fe40000010000 */
[----:B------:R-:W2:Y:S01]  /*6d20*/  MUFU.EX2 R39, R39 ;  /* 0x0000002700277308 */ /* 0x000ea20000000800 */
[----:B0-----:R-:W-:Y:S01]  /*6d30*/  FADD.FTZ R27, R37, R32 ;  /* 0x00000020251b7221 */ /* 0x001fe20000010000 */
[C---:B------:R-:W-:Y:S01]  /*6d40*/  FADD.FTZ R10, R162.reuse, R5 ;  /* 0x00000005a20a7221 */ /* 0x040fe20000010000 */
[----:B------:R-:W-:Y:S01]  /*6d50*/  F2FP.F16.F32.PACK_AB R162, R162, R15 ;  /* 0x0000000fa2a2723e */ /* 0x000fe200000000ff */
[----:B------:R1:W-:Y:S04]  /*6d60*/  STSM.16.M88.4 [R187], R156 ;  /* 0x0000009cbb007844 */ /* 0x0003e80000000200 */
[----:B------:R-:W0:Y:S01]  /*6d70*/  MUFU.EX2 R40, R40 ;  /* 0x0000002800287308 */ /* 0x000e220000000800 */
[C---:B---3--:R-:W-:Y:S01]  /*6d80*/  FADD.FTZ R28, R38.reuse, R27 ;  /* 0x0000001b261c7221 */ /* 0x048fe20000010000 */
[----:B------:R-:W-:-:S06]  /*6d90*/  F2FP.F16.F32.PACK_AB R161, R38, R37 ;  /* 0x0000002526a1723e */ /* 0x000fcc00000000ff */
[----:B------:R-:W3:Y:S01]  /*6da0*/  MUFU.EX2 R41, R41 ;  /* 0x0000002900297308 */ /* 0x000ee20000000800 */
[----:B--2---:R-:W-:-:S07]  /*6db0*/  FADD.FTZ R27, R39, R28 ;  /* 0x0000001c271b7221 */ /* 0x004fce0000010000 */
[----:B------:R-:W2:Y:S01]  /*6dc0*/  MUFU.EX2 R25, R25 ;  /* 0x0000001900197308 */ /* 0x000ea20000000800 */
[C---:B0-----:R-:W-:Y:S01]  /*6dd0*/  FADD.FTZ R12, R40.reuse, R27 ;  /* 0x0000001b280c7221 */ /* 0x041fe20000010000 */
[----:B------:R-:W-:-:S05]  /*6de0*/  F2FP.F16.F32.PACK_AB R163, R40, R39 ;  /* 0x0000002728a3723e */ /* 0x000fca00000000ff */
[----:B------:R1:W-:Y:S01]  /*6df0*/  STSM.16.M88.4 [R189], R160 ;  /* 0x000000a0bd007844 */ /* 0x0003e20000000200 */
[----:B------:R-:W0:Y:S01]  /*6e00*/  MUFU.EX2 R6, R29 ;  /* 0x0000001d00067308 */ /* 0x000e220000000800 */
[----:B---3--:R-:W-:-:S07]  /*6e10*/  FADD.FTZ R11, R41, R12 ;  /* 0x0000000c290b7221 */ /* 0x008fce0000010000 */
[----:B------:R-:W3:Y:S01]  /*6e20*/  MUFU.EX2 R26, R26 ;  /* 0x0000001a001a7308 */ /* 0x000ee20000000800 */
[----:B--2---:R-:W-:-:S07]  /*6e30*/  FADD.FTZ R5, R25, R10 ;  /* 0x0000000a19057221 */ /* 0x004fce0000010000 */
[----:B------:R-:W2:Y:S01]  /*6e40*/  MUFU.EX2 R42, R42 ;  /* 0x0000002a002a7308 */ /* 0x000ea20000000800 */
[C---:B0-----:R-:W-:Y:S01]  /*6e50*/  FADD.FTZ R11, R6.reuse, R11 ;  /* 0x0000000b060b7221 */ /* 0x041fe20000010000 */
[----:B------:R-:W-:-:S06]  /*6e60*/  F2FP.F16.F32.PACK_AB R165, R6, R41 ;  /* 0x0000002906a5723e */ /* 0x000fcc00000000ff */
[----:B------:R-:W0:Y:S01]  /*6e70*/  MUFU.EX2 R24, R24 ;  /* 0x0000001800187308 */ /* 0x000e220000000800 */
[C---:B---3--:R-:W-:Y:S01]  /*6e80*/  FADD.FTZ R5, R26.reuse, R5 ;  /* 0x000000051a057221 */ /* 0x048fe20000010000 */
[----:B------:R-:W-:-:S06]  /*6e90*/  F2FP.F16.F32.PACK_AB R164, R26, R25 ;  /* 0x000000191aa4723e */ /* 0x000fcc00000000ff */
[----:B------:R-:W3:Y:S01]  /*6ea0*/  MUFU.EX2 R167, R20 ;  /* 0x0000001400a77308 */ /* 0x000ee20000000800 */
[----:B--2---:R-:W-:-:S07]  /*6eb0*/  FADD.FTZ R12, R42, R11 ;  /* 0x0000000b2a0c7221 */ /* 0x004fce0000010000 */
[----:B------:R-:W2:Y:S01]  /*6ec0*/  MUFU.EX2 R21, R21 ;  /* 0x0000001500157308 */ /* 0x000ea20000000800 */
[----:B0-----:R-:W-:Y:S01]  /*6ed0*/  FADD.FTZ R10, R24, R5 ;  /* 0x00000005180a7221 */ /* 0x001fe20000010000 */
[C---:B---3--:R-:W-:Y:S01]  /*6ee0*/  FADD.FTZ R5, R167.reuse, R12 ;  /* 0x0000000ca7057221 */ /* 0x048fe20000010000 */
[----:B------:R-:W-:Y:S02]  /*6ef0*/  F2FP.F16.F32.PACK_AB R167, R167, R42 ;  /* 0x0000002aa7a7723e */ /* 0x000fe400000000ff */
[C---:B--2---:R-:W-:Y:S01]  /*6f00*/  F2FP.F16.F32.PACK_AB R166, R21.reuse, R24 ;  /* 0x0000001815a6723e */ /* 0x044fe200000000ff */
[----:B------:R-:W-:-:S04]  /*6f10*/  FADD.FTZ R6, R21, R10 ;  /* 0x0000000a15067221 */ /* 0x000fc80000010000 */
[----:B------:R1:W-:Y:S01]  /*6f20*/  STSM.16.M88.4 [R188], R164 ;  /* 0x000000a4bc007844 */ /* 0x0003e20000000200 */
[----:B------:R-:W-:-:S06]  /*6f30*/  WARPGROUP.ARRIVE ;  /* 0x00000000000079c5 */ /* 0x000fcc0000000000 */
        /* <DEDUP_REMOVED lines=24> */
.L_x_5137:
[----:B------:R-:W-:Y:S01]  /*70c0*/  VIADD R9, R9, 0x38860 ;  /* 0x0003886009097836 */ /* 0x000fe20000000000 */
[----:B------:R-:W0:Y:S01]  /*70d0*/  @P5 LDC R10, c[0x0][0x44c] ;  /* 0x00011300ff0a5b82 */ /* 0x000e220000000800 */
[----:B------:R-:W-:Y:S02]  /*70e0*/  IMAD.U32 R11, RZ, RZ, UR39 ;  /* 0x00000027ff0b7e24 */ /* 0x000fe4000f8e00ff */
[----:B------:R-:W-:Y:S01]  /*70f0*/  VIADD R168, R168, 0xfffffffe ;  /* 0xfffffffea8a87836 */ /* 0x000fe20000000000 */
[----:B------:R-:W-:-:S04]  /*7100*/  PRMT R9, R169, 0x654, R9 ;  /* 0x00000654a9097816 */ /* 0x000fc80000000009 */
[----:B------:R1:W-:Y:S01]  /*7110*/  SYNCS.ARRIVE.TRANS64.RED.A1T0 RZ, [R9+URZ], RZ ;  /* 0x000000ff09ff79a7 */ /* 0x0003e2000810043f */
[----:B------:R-:W-:Y:S01]  /*7120*/  R2UR UR7, R168 ;  /* 0x00000000a80772ca */ /* 0x000fe200000e0000 */
[----:B-1----:R-:W1:Y:S01]  /*7130*/  @P5 LDC R9, c[0x0][0x450] ;  /* 0x00011400ff095b82 */ /* 0x002e620000000800 */
[----:B0-----:R-:W-:-:S05]  /*7140*/  @P5 IMAD.HI.U32 R10, R10, UR39, RZ ;  /* 0x000000270a0a5c27 */ /* 0x001fca000f8e00ff */
[----:B-1----:R-:W-:-:S04]  /*7150*/  @P5 SHF.R.U32.HI R11, RZ, R9, R10 ;  /* 0x00000009ff0b5219 */ /* 0x002fc8000001160a */
[----:B------:R-:W-:-:S04]  /*7160*/  IADD3 R11, R11, R186, -R185 ;  /* 0x000000ba0b0b7210 */ /* 0x000fc80007ffe8b9 */
[C---:B------:R-:W-:Y:S02]  /*7170*/  R2UR UR4, R11.reuse ;  /* 0x000000000b0472ca */ /* 0x040fe400000e0000 */
[----:B------:R-:W-:-:S11]  /*7180*/  R2UR UR5, R11 ;  /* 0x000000000b0572ca */ /* 0x000fd600000e0000 */
        /* <DEDUP_REMOVED lines=9> */
[----:B------:R-:W-:Y:S01]  /*7220*/  ULDC UR4, c[0x0][0xad0] ;  /* 0x0002b40000047ab9 */ /* 0x000fe20000000800 */
[----:B------:R-:W-:Y:S01]  /*7230*/  IMAD.MOV.U32 R11, RZ, RZ, R7 ;  /* 0x000000ffff0b7224 */ /* 0x000fe200078e0007 */
[----:B------:R-:W-:Y:S01]  /*7240*/  ULDC UR5, c[0x0][0xa80] ;  /* 0x0002a00000057ab9 */ /* 0x000fe20000000800 */
[----:B------:R-:W-:-:S07]  /*7250*/  IMAD.MOV.U32 R10, RZ, RZ, R2 ;  /* 0x000000ffff0a7224 */ /* 0x000fce00078e0002 */
.L_x_5149:
[----:B------:R-:W-:-:S05]  /*7260*/  VIADD R2, R10, 0x1 ;  /* 0x000000010a027836 */ /* 0x000fca0000000000 */
[----:B------:R-:W-:-:S04]  /*7270*/  ISETP.NE.AND P1, PT, R2, 0x2, PT ;  /* 0x000000020200780c */ /* 0x000fc80003f25270 */
[----:B------:R-:W-:Y:S02]  /*7280*/  SEL R7, RZ, 0x1, P1 ;  /* 0x00000001ff077807 */ /* 0x000fe40000800000 */
[----:B------:R-:W-:Y:S02]  /*7290*/  SEL R2, R2, RZ, P1 ;  /* 0x000000ff02027207 */ /* 0x000fe40000800000 */
[----:B------:R-:W-:-:S13]  /*72a0*/  R2UR UR10, R7 ;  /* 0x00000000070a72ca */ /* 0x000fda00000e0000 */
[----:B------:R-:W-:Y:S01]  /*72b0*/  ULOP3.LUT UR37, UR37, UR10, URZ, 0x3c, !UPT ;  /* 0x0000000a25257292 */ /* 0x000fe2000f8e3c3f */
[----:B0-----:R-:W-:Y:S11]  /*72c0*/  @!P0 BRA `(.L_x_5139) ;  /* 0x0000000000048947 */ /* 0x001ff60003800000 */
[----:B------:R-:W-:Y:S01]  /*72d0*/  BPT.TRAP 0x1 ;  /* 0x000000040000795c */ /* 0x000fe20000300000 */
.L_x_5139:
[----:B------:R-:W-:Y:S02]  /*72e0*/  IMAD.U32 R7, RZ, RZ, UR37 ;  /* 0x00000025ff077e24 */ /* 0x000fe4000f8e00ff */
[----:B------:R-:W-:-:S03]  /*72f0*/  IMAD R9, R2, 0x8, R17 ;  /* 0x0000000802097824 */ /* 0x000fc600078e0211 */
[----:B------:R-:W-:-:S04]  /*7300*/  SHF.L.U32 R7, R7, 0x1f, RZ ;  /* 0x0000001f07077819 */ /* 0x000fc800000006ff */
[----:B------:R0:W1:Y:S01]  /*7310*/  SYNCS.PHASECHK.TRANS64.TRYWAIT P1, [R9+URZ+0x38830], R7 ;  /* 0x03883007090075a7 */ /* 0x000062000802017f */
[----:B------:R-:W-:Y:S05]  /*7320*/  @!P0 BRA `(.L_x_5140) ;  /* 0x0000000000048947 */ /* 0x000fea0003800000 */
[----:B------:R-:W-:Y:S01]  /*7330*/  BPT.TRAP 0x1 ;  /* 0x000000040000795c */ /* 0x000fe20000300000 */
.L_x_5140:
[----:B------:R-:W-:Y:S01]  /*7340*/  IMAD R8, R2, 0x200, R4 ;  /* 0x0000020002087824 */ /* 0x000fe200078e0204 */
[----:B-1----:R-:W-:Y:S06]  /*7350*/  @P1 BRA `(.L_x_5141) ;  /* 0x0000000000081947 */ /* 0x002fec0003800000 */
[----:B------:R-:W1:Y:S02]  /*7360*/  SYNCS.PHASECHK.TRANS64.TRYWAIT P1, [R9+URZ+0x38830], R7 ;  /* 0x03883007090075a7 */ /* 0x000e64000802017f */
[----:B-1----:R-:W-:Y:S05]  /*7370*/  @!P1 BRA `(.L_x_5142) ;  /* 0x0000012c007c9947 */ /* 0x002fea0003800000 */
.L_x_5141:
[----:B------:R-:W-:Y:S01]  /*7380*/  R2UR UR10, R8 ;  /* 0x00000000080a72ca */ /* 0x000fe200000e0000 */
[----:B------:R-:W-:Y:S01]  /*7390*/  WARPGROUP.ARRIVE ;  /* 0x00000000000079c5 */ /* 0x000fe20000000000 */
[----:B------:R-:W-:Y:S01]  /*73a0*/  UMOV UR11, 0x40000040 ;  /* 0x40000040000b7882 */ /* 0x000fe20000000000 */
[----:B------:R-:W-:Y:S01]  /*73b0*/  UMOV UR15, 0x40000040 ;  /* 0x40000040000f7882 */ /* 0x000fe20000000000 */
[----:B------:R-:W-:Y:S01]  /*73c0*/  UMOV UR19, 0x40000040 ;  /* 0x4000004000137882 */ /* 0x000fe20000000000 */
[----:B------:R-:W-:-:S08]  /*73d0*/  UMOV UR23, 0x40000040 ;  /* 0x4000004000177882 */ /* 0x000fd00000000000 */
[----:B------:R-:W-:Y:S01]  /*73e0*/  HGMMA.64x64x16.F32 R152, gdesc[UR8], RZ, !UPT, gsb0 ;  /* 0x00e00000089879f0 */ /* 0x000fe2000c0008ff */
[----:B------:R-:W-:Y:S02]  /*73f0*/  UIADD3 UR14, UR10, 0x2, URZ ;  /* 0x000000020a0e7890 */ /* 0x000fe4000fffe03f */
[----:B------:R-:W-:Y:S02]  /*7400*/  UIADD3 UR18, UR10, 0x4, URZ ;  /* 0x000000040a127890 */ /* 0x000fe4000fffe03f */
[----:B------:R-:W-:Y:S01]  /*7410*/  UIADD3 UR22, UR10, 0x6, URZ ;  /* 0x000000060a167890 */ /* 0x000fe2000fffe03f */
        /* <DEDUP_REMOVED lines=12> */
.L_x_5143:
[----:B------:R2:W3:Y:S01]  /*74e0*/  SYNCS.PHASECHK.TRANS64.TRYWAIT P1, [R9+URZ+0x38850], R7 ;  /* 0x03885007090075a7 */ /* 0x0004e2000802017f */
[----:B------:R-:W-:Y:S05]  /*74f0*/  @!P0 BRA `(.L_x_5144) ;  /* 0x0000000000048947 */ /* 0x000fea0003800000 */
[----:B------:R-:W-:Y:S01]  /*7500*/  BPT.TRAP 0x1 ;  /* 0x000000040000795c */ /* 0x000fe20000300000 */
.L_x_5144:
[----:B---3--:R-:W-:Y:S05]  /*7510*/  @P1 BRA `(.L_x_5145) ;  /* 0x0000000000081947 */ /* 0x008fea0003800000 */
[----:B------:R-:W3:Y:S02]  /*7520*/  SYNCS.PHASECHK.TRANS64.TRYWAIT P1, [R9+URZ+0x38850], R7 ;  /* 0x03885007090075a7 */ /* 0x000ee4000802017f */
[----:B---3--:R-:W-:Y:S05]  /*7530*/  @!P1 BRA `(.L_x_5146) ;  /* 0x0000012c00209947 */ /* 0x008fea0003800000 */
.L_x_5145:
[----:B0123--:R-:W-:Y:S01]  /*7540*/  IMAD R7, R2, 0x1000, R0 ;  /* 0x0000100002077824 */ /* 0x00ffe200078e0200 */
[----:B------:R-:W-:Y:S01]  /*7550*/  WARPGROUP.ARRIVE ;  /* 0x00000000000079c5 */ /* 0x000fe20000000000 */
[----:B------:R-:W-:Y:S01]  /*7560*/  UMOV UR27, 0x40000040 ;  /* 0x40000040001b7882 */ /* 0x000fe20000000000 */
[----:B------:R-:W-:Y:S01]  /*7570*/  VIADD R8, R3, 0x2 ;  /* 0x0000000203087836 */ /* 0x000fe20000000000 */
[----:B------:R-:W-:Y:S01]  /*7580*/  UMOV UR29, 0x40000040 ;  /* 0x40000040001d7882 */ /* 0x000fe20000000000 */
[C---:B------:R-:W-:Y:S01]  /*7590*/  R2UR UR26, R7.reuse ;  /* 0x00000000071a72ca */ /* 0x040fe200000e0000 */
[----:B------:R-:W-:Y:S01]  /*75a0*/  UMOV UR31, 0x40000040 ;  /* 0x40000040001f7882 */ /* 0x000fe20000000000 */
[----:B------:R-:W0:Y:S01]  /*75b0*/  S2R R13, SR_TID.X ;  /* 0x00000000000d7919 */ /* 0x000e220000002100 */
[----:B------:R-:W-:Y:S01]  /*75c0*/  R2UR UR28, R8 ;  /* 0x00000000081c72ca */ /* 0x000fe200000e0000 */
[C---:B------:R-:W-:Y:S02]  /*75d0*/  VIADD R8, R7.reuse, 0x2 ;  /* 0x0000000207087836 */ /* 0x040fe40000000000 */
[----:B------:R-:W-:-:S02]  /*75e0*/  VIADD R20, R7, 0x800 ;  /* 0x0000080007147836 */ /* 0x000fc40000000000 */
[----:B------:R-:W-:Y:S01]  /*75f0*/  IMAD.MOV.U32 R15, RZ, RZ, 0x4 ;  /* 0x00000004ff0f7424 */ /* 0x000fe200078e00ff */
[----:B------:R-:W-:Y:S01]  /*7600*/  R2UR UR30, R8 ;  /* 0x00000000081e72ca */ /* 0x000fe200000e0000 */
[----:B------:R-:W-:-:S03]  /*7610*/  VIADD R8, R3, 0x4 ;  /* 0x0000000403087836 */ /* 0x000fc60000000000 */
[----:B------:R-:W-:Y:S01]  /*7620*/  HGMMA.64x64x16.F32 R152, gdesc[UR24], R152, gsb0 ;  /* 0x00e00000189879f0 */ /* 0x000fe20008000898 */
[----:B0-----:R-:W-:Y:S02]  /*7630*/  SHF.R.U32.HI R13, RZ, 0x7, R13 ;  /* 0x00000007ff0d7819 */ /* 0x001fe4000001160d */
[----:B------:R-:W-:Y:S02]  /*7640*/  WARPGROUP.DEPBAR.LE gsb0, 0x0 ;  /* 0x00008000000079c5 */ /* 0x000fe40000010000 */
[----:B------:R-:W-:-:S06]  /*7650*/  WARPGROUP.ARRIVE ;  /* 0x00000000000079c5 */ /* 0x000fcc0000000000 */
[----:B------:R-:W-:Y:S01]  /*7660*/  HGMMA.64x64x16.F32 R152, gdesc[UR28], R152, gsb0 ;  /* 0x00e000001c9879f0 */ /* 0x000fe20008000898 */
[----:B------:R-:W-:Y:S01]  /*7670*/  R2UR UR28, R8 ;  /* 0x00000000081c72ca */ /* 0x000fe200000e0000 */
[----:B------:R-:W-:Y:S01]  /*7680*/  VIADD R8, R7, 0x4 ;  /* 0x0000000407087836 */ /* 0x000fe20000000000 */
[----:B------:R-:W-:Y:S01]  /*7690*/  UMOV UR29, 0x40000040 ;  /* 0x40000040001d7882 */ /* 0x000fe20000000000 */
[----:B------:R-:W-:-:S03]  /*76a0*/  UMOV UR31, 0x40000040 ;  /* 0x40000040001f7882 */ /* 0x000fc60000000000 */
[----:B------:R-:W-:Y:S01]  /*76b0*/  R2UR UR30, R8 ;  /* 0x00000000081e72ca */ /* 0x000fe200000e0000 */
[----:B------:R-:W-:Y:S01]  /*76c0*/  VIADD R8, R3, 0x6 ;  /* 0x0000000603087836 */ /* 0x000fe20000000000 */
[----:B------:R-:W-:Y:S02]  /*76d0*/  WARPGROUP.DEPBAR.LE gsb0, 0x0 ;  /* 0x00008000000079c5 */ /* 0x000fe40000010000 */
[----:B------:R-:W-:-:S09]  /*76e0*/  WARPGROUP.ARRIVE ;  /* 0x00000000000079c5 */ /* 0x000fd20000000000 */
        /* <DEDUP_REMOVED lines=113> */
[----:B------:R-:W-:Y:S02]  /*7e00*/  R2UR UR30, R8 ;  /* 0x00000000081e72ca */ /* 0x000fe400000e0000 */
[----:B------:R0:W1:Y:S02]  /*7e10*/  SHFL.IDX PT, R8, R13, RZ, 0x1f ;  /* 0x00001fff0d087589 */ /* 0x00006400000e0000 */
[----:B0-----:R-:W-:Y:S01]  /*7e20*/  VIADD R13, R3, 0x800 ;  /* 0x00000800030d7836 */ /* 0x001fe20000000000 */
[----:B-1----:R-:W-:-:S04]  /*7e30*/  ISETP.GT.AND P1, PT, R8, 0x7f, PT ;  /* 0x0000007f0800780c */ /* 0x002fc80003f24270 */
[----:B------:R-:W-:-:S05]  /*7e40*/  SEL R14, RZ, 0x2, !P1 ;  /* 0x00000002ff0e7807 */ /* 0x000fca0004800000 */
[----:B------:R-:W-:Y:S01]  /*7e50*/  IMAD.IADD R8, R13, 0x1, R14 ;  /* 0x000000010d087824 */ /* 0x000fe200078e020e */
[----:B------:R-:W-:Y:S02]  /*7e60*/  WARPGROUP.DEPBAR.LE gsb0, 0x0 ;  /* 0x00008000000079c5 */ /* 0x000fe40000010000 */
[----:B------:R-:W-:-:S06]  /*7e70*/  WARPGROUP.ARRIVE ;  /* 0x00000000000079c5 */ /* 0x000fcc0000000000 */
[----:B------:R-:W-:Y:S01]  /*7e80*/  HGMMA.64x64x16.F32 R152, gdesc[UR28], R152, gsb0 ;  /* 0x00e000001c9879f0 */ /* 0x000fe20008000898 */
[----:B------:R-:W-:Y:S01]  /*7e90*/  R2UR UR28, R8 ;  /* 0x00000000081c72ca */ /* 0x000fe200000e0000 */
[----:B------:R-:W-:Y:S01]  /*7ea0*/  IMAD.IADD R8, R14, 0x1, R20 ;  /* 0x000000010e087824 */ /* 0x000fe200078e0214 */
[----:B------:R-:W-:Y:S01]  /*7eb0*/  UMOV UR29, 0x40000040 ;  /* 0x40000040001d7882 */ /* 0x000fe20000000000 */
[----:B------:R-:W-:-:S03]  /*7ec0*/  UMOV UR31, 0x40000040 ;  /* 0x40000040001f7882 */ /* 0x000fc60000000000 */
[----:B------:R-:W-:Y:S02]  /*7ed0*/  R2UR UR30, R8 ;  /* 0x00000000081e72ca */ /* 0x000fe400000e0000 */
[C---:B------:R-:W-:Y:S02]  /*7ee0*/  SEL R8, R15.reuse, 0x2, P1 ;  /* 0x000000020f087807 */ /* 0x040fe40000800000 */
[----:B------:R-:W-:-:S03]  /*7ef0*/  SEL R15, R15, 0x6, !P1 ;  /* 0x000000060f0f7807 */ /* 0x000fc60004800000 */
[C---:B------:R-:W-:Y:S02]  /*7f00*/  IMAD.IADD R21, R13.reuse, 0x1, R8 ;  /* 0x000000010d157824 */ /* 0x040fe400078e0208 */
[----:B------:R-:W-:Y:S01]  /*7f10*/  IMAD.IADD R13, R13, 0x1, R15 ;  /* 0x000000010d0d7824 */ /* 0x000fe200078e020f */
[----:B------:R-:W-:Y:S02]  /*7f20*/  WARPGROUP.DEPBAR.LE gsb0, 0x0 ;  /* 0x00008000000079c5 */ /* 0x000fe40000010000 */
[----:B------:R-:W-:-:S06]  /*7f30*/  WARPGROUP.ARRIVE ;  /* 0x00000000000079c5 */ /* 0x000fcc0000000000 */
[----:B------:R-:W-:Y:S01]  /*7f40*/  HGMMA.64x64x16.F32 R152, gdesc[UR28], R152, gsb0 ;  /* 0x00e000001c9879f0 */ /* 0x000fe20008000898 */
[----:B------:R-:W-:Y:S01]  /*7f50*/  R2UR UR28, R21 ;  /* 0x00000000151c72ca */ /* 0x000fe200000e0000 */
[C---:B------:R-:W-:Y:S01]  /*7f60*/  IMAD.IADD R21, R20.reuse, 0x1, R8 ;  /* 0x0000000114157824 */ /* 0x040fe200078e0208 */
[----:B------:R-:W-:Y:S01]  /*7f70*/  UMOV UR29, 0x40000040 ;  /* 0x40000040001d7882 */ /* 0x000fe20000000000 */
[----:B------:R-:W-:Y:S01]  /*7f80*/  UMOV UR31, 0x40000040 ;  /* 0x40000040001f7882 */ /* 0x000fe20000000000 */
[----:B------:R-:W-:Y:S02]  /*7f90*/  IMAD.IADD R20, R20, 0x1, R15 ;  /* 0x0000000114147824 */ /* 0x000fe400078e020f */
[----:B------:R-:W-:Y:S01]  /*7fa0*/  R2UR UR30, R21 ;  /* 0x00000000151e72ca */ /* 0x000fe200000e0000 */
[----:B------:R-:W-:Y:S02]  /*7fb0*/  WARPGROUP.DEPBAR.LE gsb0, 0x0 ;  /* 0x00008000000079c5 */ /* 0x000fe40000010000 */
[----:B------:R-:W-:-:S10]  /*7fc0*/  WARPGROUP.ARRIVE ;  /* 0x00000000000079c5 */ /* 0x000fd40000000000 */
        /* <DEDUP_REMOVED lines=26> */
[----:B------:R-:W-:Y:S01]  /*8170*/  VIADD R20, R7, 0xa00 ;  /* 0x00000a0007147836 */ /* 0x000fe20000000000 */
[----:B------:R-:W-:Y:S01]  /*8180*/  UMOV UR29, 0x40000040 ;  /* 0x40000040001d7882 */ /* 0x000fe20000000000 */
[----:B------:R-:W-:Y:S02]  /*8190*/  UMOV UR31, 0x40000040 ;  /* 0x40000040001f7882 */ /* 0x000fe40000000000 */
[----:B------:R-:W-:-:S05]  /*81a0*/  IMAD.IADD R21, R14, 0x1, R20 ;  /* 0x000000010e157824 */ /* 0x000fca00078e0214 */
[----:B------:R-:W-:Y:S01]  /*81b0*/  R2UR UR30, R21 ;  /* 0x00000000151e72ca */ /* 0x000fe200000e0000 */
[C---:B------:R-:W-:Y:S02]  /*81c0*/  IMAD.IADD R21, R13.reuse, 0x1, R8 ;  /* 0x000000010d157824 */ /* 0x040fe400078e0208 */
[----:B------:R-:W-:Y:S01]  /*81d0*/  IMAD.IADD R13, R13, 0x1, R15 ;  /* 0x000000010d0d7824 */ /* 0x000fe200078e020f */
[----:B------:R-:W-:Y:S02]  /*81e0*/  WARPGROUP.DEPBAR.LE gsb0, 0x0 ;  /* 0x00008000000079c5 */ /* 0x000fe40000010000 */
[----:B------:R-:W-:-:S07]  /*81f0*/  WARPGROUP.ARRIVE ;  /* 0x00000000000079c5 */ /* 0x000fce0000000000 */
[----:B------:R-:W-:Y:S01]  /*8200*/  HGMMA.64x64x16.F32 R152, gdesc[UR28], R152, gsb0 ;  /* 0x00e000001c9879f0 */ /* 0x000fe20008000898 */
[----:B------:R-:W-:Y:S01]  /*8210*/  R2UR UR28, R21 ;  /* 0x00000000151c72ca */ /* 0x000fe200000e0000 */
[--C-:B------:R-:W-:Y:S01]  /*8220*/  IMAD.IADD R21, R8, 0x1, R20.reuse ;  /* 0x0000000108157824 */ /* 0x100fe200078e0214 */
        /* <DEDUP_REMOVED lines=82> */
[--C-:B------:R-:W-:Y:S02]  /*8750*/  IMAD.IADD R8, R8, 0x1, R20.reuse ;  /* 0x0000000108087824 */ /* 0x100fe400078e0214 */
        /* <DEDUP_REMOVED lines=37> */
.L_x_5147:
[----:B------:R-:W0:Y:S01]  /*89b0*/  LDC R7, c[0x0][0x448] ;  /* 0x00011200ff077b82 */ /* 0x000e220000000800 */
[----:B------:R-:W-:Y:S01]  /*89c0*/  VIADD R8, R191, UR39 ;  /* 0x00000027bf087c36 */ /* 0x000fe20008000000 */
[----:B------:R-:W-:Y:S01]  /*89d0*/  UMOV UR10, 0xffffffc0 ;  /* 0xffffffc0000a7882 */ /* 0x000fe20000000000 */
[----:B------:R-:W-:Y:S01]  /*89e0*/  FMUL.FTZ R14, R152, UR4 ;  /* 0x00000004980e7c20 */ /* 0x000fe20008410000 */
[----:B------:R-:W-:Y:S01]  /*89f0*/  UIMAD UR10, UR7, UR10, 0x1 ;  /* 0x00000001070a74a4 */ /* 0x000fe2000f8e020a */
        /* <DEDUP_REMOVED lines=19> */
[----:B0-----:R-:W-:Y:S01]  /*8b30*/  ISETP.NE.AND P1, PT, R7, 0x1, PT ;  /* 0x000000010700780c */ /* 0x001fe20003f25270 */
        /* <DEDUP_REMOVED lines=8> */
[----:B------:R-:W-:Y:S01]  /*8bc0*/  MUFU.TANH R152, R152 ;  /* 0x0000009800987308 */ /* 0x000fe20000002400 */
[----:B------:R-:W-:-:S03]  /*8bd0*/  UMOV UR15, 0x40000040 ;  /* 0x40000040000f7882 */ /* 0x000fc60000000000 */
[----:B------:R-:W3:Y:S04]  /*8be0*/  @P1 LDC R13, c[0x0][0x44c] ;  /* 0x00011300ff0d1b82 */ /* 0x000ee80000000800 */
[----:B------:R-:W-:Y:S04]  /*8bf0*/  MUFU.TANH R161, R161 ;  /* 0x000000a100a17308 */ /* 0x000fe80000002400 */
[----:B------:R-:W4:Y:S04]  /*8c00*/  @P1 LDC R7, c[0x0][0x450] ;  /* 0x00011400ff071b82 */ /* 0x000f280000000800 */
[----:B------:R-:W-:Y:S08]  /*8c10*/  MUFU.TANH R155, R155 ;  /* 0x0000009b009b7308 */ /* 0x000ff00000002400 */
[----:B------:R-:W-:Y:S01]  /*8c20*/  MUFU.TANH R158, R158 ;  /* 0x0000009e009e7308 */ /* 0x000fe20000002400 */
[----:B---3--:R-:W-:-:S07]  /*8c30*/  @P1 IMAD.HI.U32 R13, R8, R13, RZ ;  /* 0x0000000d080d1227 */ /* 0x008fce00078e00ff */
[----:B------:R-:W-:Y:S01]  /*8c40*/  MUFU.TANH R21, R21 ;  /* 0x0000001500157308 */ /* 0x000fe20000002400 */
[----:B----4-:R-:W-:Y:S01]  /*8c50*/  @P1 SHF.R.U32.HI R8, RZ, R7, R13 ;  /* 0x00000007ff081219 */ /* 0x010fe2000001160d */
[----:B------:R-:W-:Y:S01]  /*8c60*/  FMUL.FTZ R13, R153, UR4 ;  /* 0x00000004990d7c20 */ /* 0x000fe20008410000 */
[----:B------:R-:W-:Y:S01]  /*8c70*/  FMUL.FTZ R7, R154, UR4 ;  /* 0x000000049a077c20 */ /* 0x000fe20008410000 */
[----:B------:R-:W-:-:S04]  /*8c80*/  IADD3 R154, R186, UR10, -R190 ;  /* 0x0000000aba9a7c10 */ /* 0x000fc8000fffe8be */
[----:B------:R-:W-:Y:S01]  /*8c90*/  MUFU.TANH R159, R159 ;  /* 0x0000009f009f7308 */ /* 0x000fe20000002400 */
[----:B------:R-:W3:Y:S01]  /*8ca0*/  SHFL.IDX PT, R153, R8, RZ, 0x1c1f ;  /* 0x001c1fff08997589 */ /* 0x000ee200000e0000 */
[----:B------:R-:W-:Y:S01]  /*8cb0*/  UMOV UR10, UR5 ;  /* 0x00000005000a7c82 */ /* 0x000fe20008000000 */
[----:B------:R-:W-:Y:S02]  /*8cc0*/  IMAD.IADD R154, R154, 0x1, -R185 ;  /* 0x000000019a9a7824 */ /* 0x000fe400078e0ab9 */
[----:B------:R-:W4:Y:S03]  /*8cd0*/  SHFL.IDX PT, R8, R8, 0x1, 0x1c1f ;  /* 0x003c1f0008087f89 */ /* 0x000f2600000e0000 */
[----:B------:R-:W5:Y:S08]  /*8ce0*/  MUFU.TANH R7, R7 ;  /* 0x0000000700077308 */ /* 0x000f700000002400 */
[----:B------:R-:W5:Y:S08]  /*8cf0*/  MUFU.TANH R13, R13 ;  /* 0x0000000d000d7308 */ /* 0x000f700000002400 */
[----:B------:R-:W5:Y:S01]  /*8d00*/  MUFU.TANH R157, R157 ;  /* 0x0000009d009d7308 */ /* 0x000f620000002400 */
[----:B---3--:R-:W-:-:S02]  /*8d10*/  IMAD.IADD R153, R154, 0x1, R153 ;  /* 0x000000019a997824 */ /* 0x008fc400078e0299 */
[----:B----4-:R-:W-:-:S03]  /*8d20*/  IMAD.IADD R8, R154, 0x1, R8 ;  /* 0x000000019a087824 */ /* 0x010fc600078e0208 */
[C---:B------:R-:W-:Y:S02]  /*8d30*/  ISETP.GT.AND P5, PT, R153.reuse, RZ, PT ;  /* 0x000000ff9900720c */ /* 0x040fe40003fa4270 */
[C---:B------:R-:W-:Y:S01]  /*8d40*/  ISETP.GT.AND P3, PT, R153.reuse, 0x8, PT ;  /* 0x000000089900780c */ /* 0x040fe20003f64270 */
[----:B------:R-:W3:Y:S01]  /*8d50*/  MUFU.TANH R164, R164 ;  /* 0x000000a400a47308 */ /* 0x000ee20000002400 */
[C---:B------:R-:W-:Y:S02]  /*8d60*/  ISETP.GT.AND P2, PT, R153.reuse, 0x9, PT ;  /* 0x000000099900780c */ /* 0x040fe40003f44270 */
[----:B-1----:R-:W-:Y:S02]  /*8d70*/  FSEL R154, R14, -INF , P5 ;  /* 0xff8000000e9a7808 */ /* 0x002fe40002800000 */
[----:B------:R-:W-:Y:S02]  /*8d80*/  ISETP.GT.AND P6, PT, R8, RZ, PT ;  /* 0x000000ff0800720c */ /* 0x000fe40003fc4270 */
[----:B------:R-:W-:Y:S01]  /*8d90*/  ISETP.GT.AND P5, PT, R153, 0x11, PT ;  /* 0x000000119900780c */ /* 0x000fe20003fa4270 */
[----:B------:R-:W-:Y:S01]  /*8da0*/  MUFU.TANH R165, R165 ;  /* 0x000000a500a57308 */ /* 0x000fe20000002400 */
[----:B--2---:R-:W-:-:S02]  /*8db0*/  FSEL R160, R15, -INF , P3 ;  /* 0xff8000000fa07808 */ /* 0x004fc40001800000 */
[----:B------:R-:W-:Y:S02]  /*8dc0*/  ISETP.GT.AND P3, PT, R153, 0x19, PT ;  /* 0x000000199900780c */ /* 0x000fe40003f64270 */
[----:B0-----:R-:W-:Y:S02]  /*8dd0*/  FSEL R14, R20, -INF , P2 ;  /* 0xff800000140e7808 */ /* 0x001fe40001000000 */
[----:B-----5:R-:W-:Y:S01]  /*8de0*/  FSEL R7, R7, -INF , P6 ;  /* 0xff80000007077808 */ /* 0x020fe20003000000 */
[----:B------:R-:W-:Y:S01]  /*8df0*/  MUFU.TANH R168, R175 ;  /* 0x000000af00a87308 */ /* 0x000fe20000002400 */
[----:B------:R-:W-:Y:S02]  /*8e00*/  FSEL R20, R152, -INF , P5 ;  /* 0xff80000098147808 */ /* 0x000fe40002800000 */
[----:B------:R-:W-:Y:S02]  /*8e10*/  ISETP.GT.AND P6, PT, R8, 0x1, PT ;  /* 0x000000010800780c */ /* 0x000fe40003fc4270 */
[----:B------:R-:W-:-:S02]  /*8e20*/  FSEL R152, R161, -INF , P3 ;  /* 0xff800000a1987808 */ /* 0x000fc40001800000 */
[----:B------:R-:W-:Y:S01]  /*8e30*/  FSEL R155, R155, -INF , P6 ;  /* 0xff8000009b9b7808 */ /* 0x000fe20003000000 */
[----:B------:R-:W0:Y:S01]  /*8e40*/  MUFU.TANH R161, R162 ;  /* 0x000000a200a17308 */ /* 0x000e220000002400 */
[----:B------:R-:W-:Y:S02]  /*8e50*/  ISETP.GT.AND P6, PT, R8, 0x8, PT ;  /* 0x000000080800780c */ /* 0x000fe40003fc4270 */
[C---:B------:R-:W-:Y:S02]  /*8e60*/  ISETP.GT.AND P4, PT, R153.reuse, 0x1, PT ;  /* 0x000000019900780c */ /* 0x040fe40003f84270 */
[----:B------:R-:W-:Y:S02]  /*8e70*/  FSEL R158, R158, -INF , P6 ;  /* 0xff8000009e9e7808 */ /* 0x000fe40003000000 */
[----:B------:R-:W-:Y:S01]  /*8e80*/  ISETP.GT.AND P1, PT, R153, 0x10, PT ;  /* 0x000000109900780c */ /* 0x000fe20003f24270 */
[----:B------:R-:W1:Y:S01]  /*8e90*/  MUFU.TANH R162, R163 ;  /* 0x000000a300a27308 */ /* 0x000e620000002400 */
[----:B------:R-:W-:-:S02]  /*8ea0*/  FSEL R156, R13, -INF , P4 ;  /* 0xff8000000d9c7808 */ /* 0x000fc40002000000 */
[----:B------:R-:W-:Y:S02]  /*8eb0*/  ISETP.GT.AND P6, PT, R8, 0x9, PT ;  /* 0x000000090800780c */ /* 0x000fe40003fc4270 */
[C---:B------:R-:W-:Y:S02]  /*8ec0*/  ISETP.GT.AND P4, PT, R153.reuse, 0x18, PT ;  /* 0x000000189900780c */ /* 0x040fe40003f84270 */
[----:B------:R-:W-:Y:S01]  /*8ed0*/  ISETP.GT.AND P2, PT, R153, 0x20, PT ;  /* 0x000000209900780c */ /* 0x000fe20003f44270 */
[----:B------:R-:W2:Y:S01]  /*8ee0*/  MUFU.TANH R163, R166 ;  /* 0x000000a600a37308 */ /* 0x000ea20000002400 */
[----:B------:R-:W-:Y:S02]  /*8ef0*/  FSEL R15, R21, -INF , P1 ;  /* 0xff800000150f7808 */ /* 0x000fe40000800000 */
[----:B------:R-:W-:Y:S02]  /*8f00*/  FSEL R159, R159, -INF , P6 ;  /* 0xff8000009f9f7808 */ /* 0x000fe40003000000 */
[----:B------:R-:W-:-:S02]  /*8f10*/  FSEL R21, R157, -INF , P4 ;  /* 0xff8000009d157808 */ /* 0x000fc40002000000 */
[----:B------:R-:W-:Y:S01]  /*8f20*/  ISETP.GT.AND P6, PT, R8, 0x10, PT ;  /* 0x000000100800780c */ /* 0x000fe20003fc4270 */
[----:B------:R-:W-:Y:S01]  /*8f30*/  MUFU.TANH R166, R171 ;  /* 0x000000ab00a67308 */ /* 0x000fe20000002400 */
[----:B---3--:R-:W-:Y:S02]  /*8f40*/  FSEL R157, R164, -INF , P2 ;  /* 0xff800000a49d7808 */ /* 0x008fe40001000000 */
[----:B------:R-:W-:Y:S02]  /*8f50*/  ISETP.GT.AND P1, PT, R153, 0x21, PT ;  /* 0x000000219900780c */ /* 0x000fe40003f24270 */
[----:B0-----:R-:W-:Y:S02]  /*8f60*/  FSEL R161, R161, -INF , P6 ;  /* 0xff800000a1a17808 */ /* 0x001fe40003000000 */
[----:B------:R-:W-:Y:S01]  /*8f70*/  ISETP.GT.AND P6, PT, R8, 0x11, PT ;  /* 0x000000110800780c */ /* 0x000fe20003fc4270 */
[----:B------:R-:W0:Y:S01]  /*8f80*/  MUFU.TANH R164, R167 ;  /* 0x000000a700a47308 */ /* 0x000e220000002400 */
[----:B------:R-:W-:-:S02]  /*8f90*/  FSEL R13, R165, -INF , P1 ;  /* 0xff800000a50d7808 */ /* 0x000fc40000800000 */
[----:B-1----:R-:W-:Y:S02]  /*8fa0*/  FSEL R162, R162, -INF , P6 ;  /* 0xff800000a2a27808 */ /* 0x002fe40003000000 */
[C---:B------:R-:W-:Y:S02]  /*8fb0*/  ISETP.GT.AND P6, PT, R8.reuse, 0x18, PT ;  /* 0x000000180800780c */ /* 0x040fe40003fc4270 */
[----:B------:R-:W-:Y:S01]  /*8fc0*/  ISETP.GT.AND P5, PT, R153, 0x29, PT ;  /* 0x000000299900780c */ /* 0x000fe20003fa4270 */
[----:B------:R-:W1:Y:S01]  /*8fd0*/  MUFU.TANH R165, R170 ;  /* 0x000000aa00a57308 */ /* 0x000e620000002400 */
[----:B--2---:R-:W-:Y:S02]  /*8fe0*/  FSEL R163, R163, -INF , P6 ;  /* 0xff800000a3a37808 */ /* 0x004fe40003000000 */
[----:B------:R-:W-:Y:S02]  /*8ff0*/  ISETP.GT.AND P6, PT, R8, 0x19, PT ;  /* 0x000000190800780c */ /* 0x000fe40003fc4270 */
[----:B------:R-:W-:-:S02]  /*9000*/  ISETP.GT.AND P4, PT, R153, 0x30, PT ;  /* 0x000000309900780c */ /* 0x000fc40003f84270 */
[C---:B------:R-:W-:Y:S01]  /*9010*/  ISETP.GT.AND P3, PT, R153.reuse, 0x31, PT ;  /* 0x000000319900780c */ /* 0x040fe20003f64270 */
[----:B------:R-:W2:Y:S01]  /*9020*/  MUFU.TANH R167, R174 ;  /* 0x000000ae00a77308 */ /* 0x000ea20000002400 */
[----:B0-----:R-:W-:Y:S02]  /*9030*/  FSEL R164, R164, -INF , P6 ;  /* 0xff800000a4a47808 */ /* 0x001fe40003000000 */
[----:B------:R-:W-:Y:S02]  /*9040*/  ISETP.GT.AND P6, PT, R8, 0x20, PT ;  /* 0x000000200800780c */ /* 0x000fe40003fc4270 */
[C---:B------:R-:W-:Y:S02]  /*9050*/  ISETP.GT.AND P2, PT, R153.reuse, 0x38, PT ;  /* 0x000000389900780c */ /* 0x040fe40003f44270 */
[----:B------:R-:W-:Y:S01]  /*9060*/  ISETP.GT.AND P1, PT, R153, 0x39, PT ;  /* 0x000000399900780c */ /* 0x000fe20003f24270 */
[----:B------:R-:W0:Y:S01]  /*9070*/  MUFU.TANH R169, R178 ;  /* 0x000000b200a97308 */ /* 0x000e220000002400 */
[----:B-1----:R-:W-:-:S02]  /*9080*/  FSEL R165, R165, -INF , P6 ;  /* 0xff800000a5a57808 */ /* 0x002fc40003000000 */
[----:B------:R-:W-:-:S04]  /*9090*/  ISETP.GT.AND P6, PT, R8, 0x21, PT ;  /* 0x000000210800780c */ /* 0x000fc80003fc4270 */
[----:B------:R-:W-:Y:S01]  /*90a0*/  FSEL R166, R166, -INF , P6 ;  /* 0xff800000a6a67808 */ /* 0x000fe20003000000 */
[----:B------:R-:W1:Y:S01]  /*90b0*/  MUFU.TANH R170, R179 ;  /* 0x000000b300aa7308 */ /* 0x000e620000002400 */
[----:B------:R-:W-:-:S04]  /*90c0*/  ISETP.GT.AND P6, PT, R8, 0x28, PT ;  /* 0x000000280800780c */ /* 0x000fc80003fc4270 */
[----:B--2---:R-:W-:Y:S02]  /*90d0*/  FSEL R167, R167, -INF , P6 ;  /* 0xff800000a7a77808 */ /* 0x004fe40003000000 */
[----:B------:R-:W-:Y:S01]  /*90e0*/  ISETP.GT.AND P6, PT, R8, 0x29, PT ;  /* 0x000000290800780c */ /* 0x000fe20003fc4270 */
[----:B------:R2:W3:Y:S03]  /*90f0*/  MUFU.TANH R171, R182 ;  /* 0x000000b600ab7308 */ /* 0x0004e60000002400 */
[----:B------:R-:W-:Y:S02]  /*9100*/  FSEL R168, R168, -INF , P6 ;  /* 0xff800000a8a87808 */ /* 0x000fe40003000000 */
[----:B------:R-:W-:-:S03]  /*9110*/  ISETP.GT.AND P6, PT, R8, 0x30, PT ;  /* 0x000000300800780c */ /* 0x000fc60003fc4270 */
[----:B------:R-:W4:Y:S01]  /*9120*/  MUFU.TANH R174, R183 ;  /* 0x000000b700ae7308 */ /* 0x000f220000002400 */
[----:B0-----:R-:W-:Y:S01]  /*9130*/  FSEL R169, R169, -INF , P6 ;  /* 0xff800000a9a97808 */ /* 0x001fe20003000000 */
[----:B--2---:R-:W0:Y:S01]  /*9140*/  S2R R182, SR_CgaCtaId ;  /* 0x0000000000b67919 */ /* 0x004e220000008800 */
[----:B------:R-:W-:-:S04]  /*9150*/  ISETP.GT.AND P6, PT, R8, 0x31, PT ;  /* 0x000000310800780c */ /* 0x000fc80003fc4270 */
[----:B-1----:R-:W-:Y:S02]  /*9160*/  FSEL R170, R170, -INF , P6 ;  /* 0xff800000aaaa7808 */ /* 0x002fe40003000000 */
[----:B------:R-:W-:-:S04]  /*9170*/  ISETP.GT.AND P6, PT, R8, 0x38, PT ;  /* 0x000000380800780c */ /* 0x000fc80003fc4270 */
[----:B---3--:R-:W-:Y:S02]  /*9180*/  FSEL R171, R171, -INF , P6 ;  /* 0xff800000abab7808 */ /* 0x008fe40003000000 */
[----:B------:R-:W-:Y:S02]  /*9190*/  ISETP.GT.AND P6, PT, R8, 0x39, PT ;  /* 0x000000390800780c */ /* 0x000fe40003fc4270 */
[----:B------:R-:W-:Y:S02]  /*91a0*/  FMNMX.FTZ R8, R7, R12, !PT ;  /* 0x0000000c07087209 */ /* 0x000fe40007810000 */
[----:B----4-:R-:W-:Y:S02]  /*91b0*/  FSEL R174, R174, -INF , P6 ;  /* 0xff800000aeae7808 */ /* 0x010fe40003000000 */
        /* <DEDUP_REMOVED lines=25> */
[----:B------:R1:W2:Y:S01]  /*9350*/  MUFU.TANH R12, R172 ;  /* 0x000000ac000c7308 */ /* 0x0002a20000002400 */
        /* <DEDUP_REMOVED lines=8> */
[--C-:B-1----:R-:W-:Y:S01]  /*93e0*/  FFMA.FTZ R172, R168, UR10, -R175.reuse ;  /* 0x0000000aa8ac7c23 */ /* 0x102fe200080108af */
        /* <DEDUP_REMOVED lines=9> */
[----:B------:R-:W-:Y:S01]  /*9480*/  FFMA.FTZ R174, R174, UR10, -R175 ;  /* 0x0000000aaeae7c23 */ /* 0x000fe200080108af */
[----:B------:R-:W-:Y:S01]  /*9490*/  FMUL.FTZ R175, R177, UR4 ;  /* 0x00000004b1af7c20 */ /* 0x000fe20008410000 */
[----:B------:R-:W-:Y:S01]  /*94a0*/  FMUL.FTZ R177, R181, UR4 ;  /* 0x00000004b5b17c20 */ /* 0x000fe20008410000 */
[----:B--2---:R-:W-:-:S02]  /*94b0*/  FSEL R12, R12, -INF , P6 ;  /* 0xff8000000c0c7808 */ /* 0x004fc40003000000 */
[----:B------:R2:W3:Y:S08]  /*94c0*/  MUFU.EX2 R153, R155 ;  /* 0x0000009b00997308 */ /* 0x0004f00000000800 */
[----:B------:R-:W4:Y:S01]  /*94d0*/  MUFU.TANH R175, R175 ;  /* 0x000000af00af7308 */ /* 0x000f220000002400 */
[----:B-1----:R-:W-:Y:S01]  /*94e0*/  FFMA.FTZ R5, R168, R5, R7 ;  /* 0x00000005a8057223 */ /* 0x002fe20000010007 */
[----:B--2---:R-:W-:Y:S01]  /*94f0*/  FMUL.FTZ R155, R173, UR4 ;  /* 0x00000004ad9b7c20 */ /* 0x004fe20008410000 */
[----:B------:R-:W-:Y:S01]  /*9500*/  FMUL.FTZ R173, R176, UR4 ;  /* 0x00000004b0ad7c20 */ /* 0x000fe20008410000 */
[----:B------:R-:W-:Y:S01]  /*9510*/  FMUL.FTZ R176, R180, UR4 ;  /* 0x00000004b4b07c20 */ /* 0x000fe20008410000 */
[-C--:B------:R-:W-:Y:S01]  /*9520*/  FMUL.FTZ R26, R26, R168.reuse ;  /* 0x000000a81a1a7220 */ /* 0x080fe20000410000 */
[-C--:B------:R-:W-:Y:S01]  /*9530*/  FMUL.FTZ R27, R27, R168.reuse ;  /* 0x000000a81b1b7220 */ /* 0x080fe20000410000 */
[----:B------:R-:W-:Y:S01]  /*9540*/  FMUL.FTZ R30, R30, R168 ;  /* 0x000000a81e1e7220 */ /* 0x000fe20000410000 */
[----:B------:R-:W1:Y:S01]  /*9550*/  MUFU.TANH R155, R155 ;  /* 0x0000009b009b7308 */ /* 0x000e620000002400 */
[C---:B---3--:R-:W-:Y:S01]  /*9560*/  FADD.FTZ R5, R153.reuse, R5 ;  /* 0x0000000599057221 */ /* 0x048fe20000010000 */
[----:B------:R-:W-:Y:S01]  /*9570*/  F2FP.F16.F32.PACK_AB R153, R153, R7 ;  /* 0x000000079999723e */ /* 0x000fe200000000ff */
[----:B------:R-:W-:-:S02]  /*9580*/  VIADD R7, R9, 0x38840 ;  /* 0x0003884009077836 */ /* 0x000fc40000000000 */
[-C--:B------:R-:W-:Y:S01]  /*9590*/  FMUL.FTZ R31, R31, R168.reuse ;  /* 0x000000a81f1f7220 */ /* 0x080fe20000410000 */
[-C--:B------:R-:W-:Y:S01]  /*95a0*/  FMUL.FTZ R34, R34, R168.reuse ;  /* 0x000000a822227220 */ /* 0x080fe20000410000 */
[-C--:B------:R-:W-:Y:S01]  /*95b0*/  FMUL.FTZ R35, R35, R168.reuse ;  /* 0x000000a823237220 */ /* 0x080fe20000410000 */
[-C--:B------:R-:W-:Y:S01]  /*95c0*/  FMUL.FTZ R38, R38, R168.reuse ;  /* 0x000000a826267220 */ /* 0x080fe20000410000 */
[----:B0-----:R-:W-:Y:S01]  /*95d0*/  PRMT R7, R182, 0x654, R7 ;  /* 0x00000654b6077816 */ /* 0x001fe20000000007 */
[----:B------:R-:W0:Y:S01]  /*95e0*/  MUFU.TANH R173, R173 ;  /* 0x000000ad00ad7308 */ /* 0x000e220000002400 */
[----:B----4-:R-:W-:Y:S01]  /*95f0*/  FSEL R175, R175, -INF , P3 ;  /* 0xff800000afaf7808 */ /* 0x010fe20001800000 */
[-C--:B------:R-:W-:Y:S01]  /*9600*/  FMUL.FTZ R39, R39, R168.reuse ;  /* 0x000000a827277220 */ /* 0x080fe20000410000 */
[----:B------:R2:W-:Y:S01]  /*9610*/  SYNCS.ARRIVE.TRANS64.RED.A1T0 RZ, [R7+URZ], RZ ;  /* 0x000000ff07ff79a7 */ /* 0x0005e2000810043f */
[-C--:B------:R-:W-:Y:S01]  /*9620*/  FMUL.FTZ R42, R42, R168.reuse ;  /* 0x000000a82a2a7220 */ /* 0x080fe20000410000 */
[-C--:B------:R-:W-:Y:S01]  /*9630*/  FMUL.FTZ R43, R43, R168.reuse ;  /* 0x000000a82b2b7220 */ /* 0x080fe20000410000 */
[-C--:B------:R-:W-:Y:S01]  /*9640*/  FMUL.FTZ R46, R46, R168.reuse ;  /* 0x000000a82e2e7220 */ /* 0x080fe20000410000 */
[-C--:B------:R-:W-:Y:S01]  /*9650*/  FMUL.FTZ R47, R47, R168.reuse ;  /* 0x000000a82f2f7220 */ /* 0x080fe20000410000 */
[----:B------:R-:W3:Y:S01]  /*9660*/  MUFU.TANH R176, R176 ;  /* 0x000000b000b07308 */ /* 0x000ee20000002400 */
[----:B-1----:R-:W-:Y:S01]  /*9670*/  FSEL R155, R155, -INF , P5 ;  /* 0xff8000009b9b7808 */ /* 0x002fe20002800000 */
[-C--:B------:R-:W-:Y:S01]  /*9680*/  FMUL.FTZ R50, R50, R168.reuse ;  /* 0x000000a832327220 */ /* 0x080fe20000410000 */
[----:B--2---:R-:W-:Y:S01]  /*9690*/  FMNMX.FTZ R7, R154, R11, !PT ;  /* 0x0000000b9a077209 */ /* 0x004fe20007810000 */
[-C--:B------:R-:W-:Y:S01]  /*96a0*/  FMUL.FTZ R51, R51, R168.reuse ;  /* 0x000000a833337220 */ /* 0x080fe20000410000 */
[-C--:B------:R-:W-:Y:S01]  /*96b0*/  FMUL.FTZ R54, R54, R168.reuse ;  /* 0x000000a836367220 */ /* 0x080fe20000410000 */
[-C--:B------:R-:W-:Y:S01]  /*96c0*/  FMUL.FTZ R55, R55, R168.reuse ;  /* 0x000000a837377220 */ /* 0x080fe20000410000 */
[----:B------:R-:W-:Y:S01]  /*96d0*/  FMNMX.FTZ R7, R156, R7, !PT ;  /* 0x000000079c077209 */ /* 0x000fe20007810000 */
[----:B------:R-:W1:Y:S01]  /*96e0*/  MUFU.TANH R177, R177 ;  /* 0x000000b100b17308 */ /* 0x000e620000002400 */
[----:B0-----:R-:W-:Y:S01]  /*96f0*/  FSEL R173, R173, -INF , P4 ;  /* 0xff800000adad7808 */ /* 0x001fe20002000000 */
[-C--:B------:R-:W-:Y:S01]  /*9700*/  FMUL.FTZ R58, R58, R168.reuse ;  /* 0x000000a83a3a7220 */ /* 0x080fe20000410000 */
[----:B------:R-:W-:Y:S01]  /*9710*/  FMNMX.FTZ R7, R160, R7, !PT ;  /* 0x00000007a0077209 */ /* 0x000fe20007810000 */
[-C--:B------:R-:W-:Y:S01]  /*9720*/  FMUL.FTZ R59, R59, R168.reuse ;  /* 0x000000a83b3b7220 */ /* 0x080fe20000410000 */
[-C--:B------:R-:W-:Y:S01]  /*9730*/  FMUL.FTZ R62, R62, R168.reuse ;  /* 0x000000a83e3e7220 */ /* 0x080fe20000410000 */
[-C--:B------:R-:W-:Y:S01]  /*9740*/  FMUL.FTZ R63, R63, R168.reuse ;  /* 0x000000a83f3f7220 */ /* 0x080fe20000410000 */
[----:B------:R-:W-:Y:S01]  /*9750*/  FMNMX.FTZ R7, R14, R7, !PT ;  /* 0x000000070e077209 */ /* 0x000fe20007810000 */
[----:B------:R-:W0:Y:S01]  /*9760*/  MUFU.EX2 R158, R158 ;  /* 0x0000009e009e7308 */ /* 0x000e220000000800 */
[----:B---3--:R-:W-:Y:S01]  /*9770*/  FSEL R176, R176, -INF , P2 ;  /* 0xff800000b0b07808 */ /* 0x008fe20001000000 */
[-C--:B------:R-:W-:Y:S01]  /*9780*/  FMUL.FTZ R66, R66, R168.reuse ;  /* 0x000000a842427220 */ /* 0x080fe20000410000 */
[----:B------:R-:W-:Y:S01]  /*9790*/  FMNMX.FTZ R7, R15, R7, !PT ;  /* 0x000000070f077209 */ /* 0x000fe20007810000 */
[-C--:B------:R-:W-:Y:S01]  /*97a0*/  FMUL.FTZ R67, R67, R168.reuse ;  /* 0x000000a843437220 */ /* 0x080fe20000410000 */
[-C--:B------:R-:W-:Y:S01]  /*97b0*/  FMUL.FTZ R70, R70, R168.reuse ;  /* 0x000000a846467220 */ /* 0x080fe20000410000 */
[-C--:B------:R-:W-:Y:S01]  /*97c0*/  FMUL.FTZ R71, R71, R168.reuse ;  /* 0x000000a847477220 */ /* 0x080fe20000410000 */
[----:B------:R-:W-:Y:S01]  /*97d0*/  FMNMX.FTZ R7, R20, R7, !PT ;  /* 0x0000000714077209 */ /* 0x000fe20007810000 */
[----:B------:R-:W2:Y:S01]  /*97e0*/  MUFU.EX2 R159, R159 ;  /* 0x0000009f009f7308 */ /* 0x000ea20000000800 */
[----:B-1----:R-:W-:Y:S01]  /*97f0*/  FSEL R177, R177, -INF , P1 ;  /* 0xff800000b1b17808 */ /* 0x002fe20000800000 */
[-C--:B------:R-:W-:Y:S01]  /*9800*/  FMUL.FTZ R74, R74, R168.reuse ;  /* 0x000000a84a4a7220 */ /* 0x080fe20000410000 */
[----:B------:R-:W-:Y:S01]  /*9810*/  FMNMX.FTZ R7, R21, R7, !PT ;  /* 0x0000000715077209 */ /* 0x000fe20007810000 */
[-C--:B------:R-:W-:Y:S01]  /*9820*/  FMUL.FTZ R75, R75, R168.reuse ;  /* 0x000000a84b4b7220 */ /* 0x080fe20000410000 */
[----:B------:R-:W-:Y:S01]  /*9830*/  ISETP.NE.AND P1, PT, R23, RZ, PT ;  /* 0x000000ff1700720c */ /* 0x000fe20003f25270 */
[-C--:B------:R-:W-:Y:S01]  /*9840*/  FMUL.FTZ R78, R78, R168.reuse ;  /* 0x000000a84e4e7220 */ /* 0x080fe20000410000 */
[----:B------:R-:W-:Y:S01]  /*9850*/  FMNMX.FTZ R7, R152, R7, !PT ;  /* 0x0000000798077209 */ /* 0x000fe20007810000 */
[----:B------:R-:W1:Y:S01]  /*9860*/  MUFU.EX2 R161, R161 ;  /* 0x000000a100a17308 */ /* 0x000e620000000800 */
[----:B0-----:R-:W-:Y:S01]  /*9870*/  FADD.FTZ R5, R158, R5 ;  /* 0x000000059e057221 */ /* 0x001fe20000010000 */
[-C--:B------:R-:W-:Y:S01]  /*9880*/  FMUL.FTZ R79, R79, R168.reuse ;  /* 0x000000a84f4f7220 */ /* 0x080fe20000410000 */
[----:B------:R-:W-:Y:S01]  /*9890*/  FMNMX.FTZ R7, R157, R7, !PT ;  /* 0x000000079d077209 */ /* 0x000fe20007810000 */
[-C--:B------:R-:W-:Y:S01]  /*98a0*/  FMUL.FTZ R82, R82, R168.reuse ;  /* 0x000000a852527220 */ /* 0x080fe20000410000 */
[-C--:B------:R-:W-:Y:S01]  /*98b0*/  FMUL.FTZ R83, R83, R168.reuse ;  /* 0x000000a853537220 */ /* 0x080fe20000410000 */
[-C--:B------:R-:W-:Y:S01]  /*98c0*/  FMUL.FTZ R86, R86, R168.reuse ;  /* 0x000000a856567220 */ /* 0x080fe20000410000 */
[----:B------:R-:W-:Y:S01]  /*98d0*/  FMNMX.FTZ R7, R13, R7, !PT ;  /* 0x000000070d077209 */ /* 0x000fe20007810000 */
[----:B------:R-:W0:Y:S01]  /*98e0*/  MUFU.EX2 R162, R162 ;  /* 0x000000a200a27308 */ /* 0x000e220000000800 */
[----:B--2---:R-:W-:Y:S01]  /*98f0*/  FADD.FTZ R5, R159, R5 ;  /* 0x000000059f057221 */ /* 0x004fe20000010000 */
[----:B------:R-:W-:Y:S01]  /*9900*/  @!P1 IMAD R10, R10, 0x40, R19 ;  /* 0x000000400a0a9824 */ /* 0x000fe200078e0213 */
[----:B------:R-:W-:Y:S01]  /*9910*/  FMNMX.FTZ R7, R12, R7, !PT ;  /* 0x000000070c077209 */ /* 0x000fe20007810000 */
[-C--:B------:R-:W-:Y:S01]  /*9920*/  FMUL.FTZ R87, R87, R168.reuse ;  /* 0x000000a857577220 */ /* 0x080fe20000410000 */
[-C--:B------:R-:W-:Y:S01]  /*9930*/  FMUL.FTZ R90, R90, R168.reuse ;  /* 0x000000a85a5a7220 */ /* 0x080fe20000410000 */
[----:B------:R-:W-:Y:S01]  /*9940*/  @!P1 IMAD R10, R10, 0x4, R17 ;  /* 0x000000040a0a9824 */ /* 0x000fe200078e0211 */
[----:B------:R-:W-:Y:S01]  /*9950*/  FMNMX.FTZ R7, R155, R7, !PT ;  /* 0x000000079b077209 */ /* 0x000fe20007810000 */
[----:B------:R-:W2:Y:S01]  /*9960*/  MUFU.EX2 R163, R163 ;  /* 0x000000a300a37308 */ /* 0x000ea20000000800 */
[----:B-1----:R-:W-:Y:S01]  /*9970*/  FADD.FTZ R5, R161, R5 ;  /* 0x00000005a1057221 */ /* 0x002fe20000010000 */
[-C--:B------:R-:W-:Y:S01]  /*9980*/  FMUL.FTZ R91, R91, R168.reuse ;  /* 0x000000a85b5b7220 */ /* 0x080fe20000410000 */
[----:B------:R-:W-:Y:S01]  /*9990*/  FMNMX.FTZ R7, R173, R7, !PT ;  /* 0x00000007ad077209 */ /* 0x000fe20007810000 */
[----:B------:R-:W-:Y:S01]  /*99a0*/  @!P1 STS [R10+0x38420], R168 ;  /* 0x038420a80a009388 */ /* 0x000fe20000000800 */
[-C--:B------:R-:W-:Y:S01]  /*99b0*/  FMUL.FTZ R94, R94, R168.reuse ;  /* 0x000000a85e5e7220 */ /* 0x080fe20000410000 */
        /* <DEDUP_REMOVED lines=12> */
[-C--:B------:R-:W-:Y:S01]  /*9a80*/  FMUL.FTZ R106, R106, R168.reuse ;  /* 0x000000a86a6a7220 */ /* 0x080fe20000410000 */
[-C--:B------:R-:W-:Y:S01]  /*9a90*/  FMUL.FTZ R107, R107, R168.reuse ;  /* 0x000000a86b6b7220 */ /* 0x080fe20000410000 */
[----:B------:R-:W2:Y:S01]  /*9aa0*/  SHFL.BFLY PT, R178, R7, 0x2, 0x1f ;  /* 0x0c401f0007b27f89 */ /* 0x000ea200000e0000 */
        /* <DEDUP_REMOVED lines=22> */
[----:B------:R-:W-:Y:S01]  /*9c10*/  FMUL.FTZ R142, R142, R168 ;  /* 0x000000a88e8e7220 */ /* 0x000fe20000410000 */
[----:B--2---:R-:W-:Y:S01]  /*9c20*/  FMNMX.FTZ R7, R7, R178, !PT ;  /* 0x000000b207077209 */ /* 0x004fe20007810000 */
[-C--:B------:R-:W-:Y:S01]  /*9c30*/  FMUL.FTZ R143, R143, R168.reuse ;  /* 0x000000a88f8f7220 */ /* 0x080fe20000410000 */
[-C--:B------:R-:W-:Y:S01]  /*9c40*/  FMUL.FTZ R146, R146, R168.reuse ;  /* 0x000000a892927220 */ /* 0x080fe20000410000 */
[-C--:B------:R-:W-:Y:S01]  /*9c50*/  FMUL.FTZ R147, R147, R168.reuse ;  /* 0x000000a893937220 */ /* 0x080fe20000410000 */
[----:B------:R-:W2:Y:S01]  /*9c60*/  MUFU.EX2 R169, R169 ;  /* 0x000000a900a97308 */ /* 0x000ea20000000800 */
[----:B------:R-:W3:Y:S01]  /*9c70*/  SHFL.BFLY PT, R178, R7, 0x1, 0x1f ;  /* 0x0c201f0007b27f89 */ /* 0x000ee200000e0000 */
[----:B-1----:R-:W-:Y:S01]  /*9c80*/  FADD.FTZ R5, R167, R5 ;  /* 0x00000005a7057221 */ /* 0x002fe20000010000 */
[-C--:B------:R-:W-:Y:S01]  /*9c90*/  FMUL.FTZ R150, R150, R168.reuse ;  /* 0x000000a896967220 */ /* 0x080fe20000410000 */
[----:B------:R-:W-:-:S04]  /*9ca0*/  FMUL.FTZ R151, R151, R168 ;  /* 0x000000a897977220 */ /* 0x000fc80000410000 */
[----:B------:R-:W1:Y:S01]  /*9cb0*/  MUFU.EX2 R170, R170 ;  /* 0x000000aa00aa7308 */ /* 0x000e620000000800 */
[----:B0-----:R-:W-:-:S07]  /*9cc0*/  FADD.FTZ R5, R172, R5 ;  /* 0x00000005ac057221 */ /* 0x001fce0000010000 */
[----:B------:R-:W0:Y:S01]  /*9cd0*/  MUFU.EX2 R171, R171 ;  /* 0x000000ab00ab7308 */ /* 0x000e220000000800 */
[----:B--2---:R-:W-:-:S07]  /*9ce0*/  FADD.FTZ R5, R169, R5 ;  /* 0x00000005a9057221 */ /* 0x004fce0000010000 */
[----:B------:R-:W2:Y:S01]  /*9cf0*/  MUFU.EX2 R174, R174 ;  /* 0x000000ae00ae7308 */ /* 0x000ea20000000800 */
[----:B---3--:R-:W-:Y:S01]  /*9d00*/  FMNMX.FTZ R7, R7, R178, !PT ;  /* 0x000000b207077209 */ /* 0x008fe20007810000 */
[----:B-1----:R-:W-:-:S03]  /*9d10*/  FADD.FTZ R5, R170, R5 ;  /* 0x00000005aa057221 */ /* 0x002fc60000010000 */
[----:B------:R-:W-:-:S04]  /*9d20*/  FSETP.NEU.FTZ.AND P2, PT, R7, -INF , PT ;  /* 0xff8000000700780b */ /* 0x000fc80003f5d000 */
[----:B------:R-:W-:Y:S01]  /*9d30*/  FSEL R178, R7, RZ, P2 ;  /* 0x000000ff07b27208 */ /* 0x000fe20001000000 */
[----:B0-----:R-:W-:-:S04]  /*9d40*/  FADD.FTZ R5, R171, R5 ;  /* 0x00000005ab057221 */ /* 0x001fc80000010000 */
[----:B------:R-:W-:Y:S01]  /*9d50*/  FADD.FTZ R178, -R178, R11 ;  /* 0x0000000bb2b27221 */ /* 0x000fe20000010100 */
[----:B--2---:R-:W-:-:S03]  /*9d60*/  FADD.FTZ R5, R174, R5 ;  /* 0x00000005ae057221 */ /* 0x004fc60000010000 */
[----:B------:R-:W-:-:S06]  /*9d70*/  FMUL.FTZ R11, R178, UR10 ;  /* 0x0000000ab20b7c20 */ /* 0x000fcc0008410000 */
[----:B------:R-:W0:Y:S02]  /*9d80*/  MUFU.EX2 R11, R11 ;  /* 0x0000000b000b7308 */ /* 0x000e240000000800 */
        /* <DEDUP_REMOVED lines=10> */
[----:B0-----:R-:W-:Y:S01]  /*9e30*/  FMUL.FTZ R10, R7, UR10 ;  /* 0x0000000a070a7c20 */ /* 0x001fe20008410000 */
        /* <DEDUP_REMOVED lines=26> */
[----:B------:R-:W1:Y:S01]  /*9fe0*/  MUFU.EX2 R156, R156 ;  /* 0x0000009c009c7308 */ /* 0x000e620000000800 */
[----:B------:R-:W-:Y:S01]  /*9ff0*/  F2FP.F16.F32.PACK_AB R155, R159, R158 ;  /* 0x0000009e9f9b723e */ /* 0x000fe200000000ff */
[----:B------:R-:W-:Y:S01]  /*a000*/  FMUL.FTZ R57, R57, R11 ;  /* 0x0000000b39397220 */ /* 0x000fe20000410000 */
[----:B------:R-:W-:Y:S01]  /*a010*/  F2FP.F16.F32.PACK_AB R159, R164, R163 ;  /* 0x000000a3a49f723e */ /* 0x000fe200000000ff */
[----:B------:R-:W-:Y:S01]  /*a020*/  FMUL.FTZ R60, R60, R11 ;  /* 0x0000000b3c3c7220 */ /* 0x000fe20000410000 */
[----:B------:R-:W-:Y:S01]  /*a030*/  F2FP.F16.F32.PACK_AB R163, R172, R167 ;  /* 0x000000a7aca3723e */ /* 0x000fe200000000ff */
[----:B0-----:R-:W-:Y:S01]  /*a040*/  FFMA.FTZ R179, R11, R6, R154 ;  /* 0x000000060bb37223 */ /* 0x001fe2000001009a */
[----:B------:R-:W-:Y:S01]  /*a050*/  F2FP.F16.F32.PACK_AB R167, R174, R171 ;  /* 0x000000abaea7723e */ /* 0x000fe200000000ff */
        /* <DEDUP_REMOVED lines=40> */
[----:B------:R2:W3:Y:S01]  /*a2e0*/  MUFU.EX2 R6, R152 ;  /* 0x0000009800067308 */ /* 0x0004e20000000800 */
        /* <DEDUP_REMOVED lines=8> */
[----:B--2---:R-:W-:Y:S01]  /*a370*/  F2FP.F16.F32.PACK_AB R152, R156, R154 ;  /* 0x0000009a9c98723e */ /* 0x004fe200000000ff */
[----:B------:R-:W-:Y:S01]  /*a380*/  FMUL.FTZ R144, R144, R11 ;  /* 0x0000000b90907220 */ /* 0x000fe20000410000 */
[----:B0-----:R-:W-:Y:S01]  /*a390*/  F2FP.F16.F32.PACK_AB R154, R14, R10 ;  /* 0x0000000a0e9a723e */ /* 0x001fe200000000ff */
[----:B------:R-:W-:Y:S01]  /*a3a0*/  BAR.SYNC.DEFER_BLOCKING 0xf, 0x100 ;  /* 0x03c4000000007b1d */ /* 0x000fe20000010000 */
[----:B-1----:R-:W-:Y:S01]  /*a3b0*/  F2FP.F16.F32.PACK_AB R156, R20, R15 ;  /* 0x0000000f149c723e */ /* 0x002fe200000000ff */
[-C--:B------:R-:W-:Y:S01]  /*a3c0*/  FMUL.FTZ R145, R145, R11.reuse ;  /* 0x0000000b91917220 */ /* 0x080fe20000410000 */
[-C--:B------:R-:W-:Y:S01]  /*a3d0*/  FMUL.FTZ R148, R148, R11.reuse ;  /* 0x0000000b94947220 */ /* 0x080fe20000410000 */
[----:B------:R-:W-:Y:S01]  /*a3e0*/  FMUL.FTZ R149, R149, R11 ;  /* 0x0000000b95957220 */ /* 0x000fe20000410000 */
[----:B----4-:R-:W-:Y:S01]  /*a3f0*/  F2FP.F16.F32.PACK_AB R157, R162, R161 ;  /* 0x000000a1a29d723e */ /* 0x010fe200000000ff */
[----:B------:R-:W0:Y:S01]  /*a400*/  MUFU.EX2 R13, R13 ;  /* 0x0000000d000d7308 */ /* 0x000e220000000800 */
[----:B------:R-:W-:Y:S01]  /*a410*/  F2FP.F16.F32.PACK_AB R161, R166, R165 ;  /* 0x000000a5a6a1723e */ /* 0x000fe200000000ff */
[----:B------:R-:W-:Y:S01]  /*a420*/  FADD.FTZ R179, R10, R179 ;  /* 0x000000b30ab37221 */ /* 0x000fe20000010000 */
[----:B------:R-:W-:Y:S01]  /*a430*/  F2FP.F16.F32.PACK_AB R165, R170, R169 ;  /* 0x000000a9aaa5723e */ /* 0x000fe200000000ff */
[----:B------:R-:W-:Y:S01]  /*a440*/  IMAD R169, R2, 0x1000, R22 ;  /* 0x0000100002a97824 */ /* 0x000fe200078e0216 */
[----:B---3--:R-:W-:Y:S01]  /*a450*/  F2FP.F16.F32.PACK_AB R158, R6, R21 ;  /* 0x00000015069e723e */ /* 0x008fe200000000ff */
[----:B------:R-:W-:-:S02]  /*a460*/  FADD.FTZ R179, R14, R179 ;  /* 0x000000b30eb37221 */ /* 0x000fc40000010000 */
[----:B------:R-:W-:Y:S01]  /*a470*/  MUFU.EX2 R12, R12 ;  /* 0x0000000c000c7308 */ /* 0x000fe20000000800 */
[C---:B------:R-:W-:Y:S01]  /*a480*/  R2UR UR14, R169.reuse ;  /* 0x00000000a90e72ca */ /* 0x040fe200000e0000 */
[----:B------:R-:W-:Y:S02]  /*a490*/  VIADD R11, R169, 0x80 ;  /* 0x00000080a90b7836 */ /* 0x000fe40000000000 */
[----:B------:R-:W-:-:S04]  /*a4a0*/  FADD.FTZ R179, R15, R179 ;  /* 0x000000b30fb37221 */ /* 0x000fc80000010000 */
[----:B------:R-:W-:Y:S01]  /*a4b0*/  FADD.FTZ R179, R20, R179 ;  /* 0x000000b314b37221 */ /* 0x000fe20000010000 */
[----:B------:R-:W1:Y:S01]  /*a4c0*/  MUFU.EX2 R178, R178 ;  /* 0x000000b200b27308 */ /* 0x000e620000000800 */
[----:B0-----:R-:W-:Y:S01]  /*a4d0*/  F2FP.F16.F32.PACK_AB R160, R13, R180 ;  /* 0x000000b40da0723e */ /* 0x001fe200000000ff */
[----:B------:R0:W-:Y:S01]  /*a4e0*/  STSM.16.M88.4 [R184+0x36400], R152 ;  /* 0x03640098b8007844 */ /* 0x0001e20000000200 */
[----:B------:R-:W-:-:S03]  /*a4f0*/  FADD.FTZ R179, R21, R179 ;  /* 0x000000b315b37221 */ /* 0x000fc60000010000 */
[----:B------:R0:W-:Y:S01]  /*a500*/  STSM.16.M88.4 [R187], R156 ;  /* 0x0000009cbb007844 */ /* 0x0001e20000000200 */
[----:B------:R-:W-:Y:S01]  /*a510*/  FADD.FTZ R179, R6, R179 ;  /* 0x000000b306b37221 */ /* 0x000fe20000010000 */
[----:B------:R-:W2:Y:S03]  /*a520*/  MUFU.EX2 R173, R173 ;  /* 0x000000ad00ad7308 */ /* 0x000ea60000000800 */
[----:B------:R-:W-:-:S04]  /*a530*/  FADD.FTZ R179, R180, R179 ;  /* 0x000000b3b4b37221 */ /* 0x000fc80000010000 */
[----:B------:R-:W-:Y:S01]  /*a540*/  FADD.FTZ R179, R13, R179 ;  /* 0x000000b30db37221 */ /* 0x000fe20000010000 */
[----:B------:R-:W3:Y:S01]  /*a550*/  MUFU.EX2 R175, R175 ;  /* 0x000000af00af7308 */ /* 0x000ee20000000800 */
[----:B-1----:R-:W-:Y:S02]  /*a560*/  F2FP.F16.F32.PACK_AB R162, R178, R12 ;  /* 0x0000000cb2a2723e */ /* 0x002fe400000000ff */
[----:B------:R-:W-:-:S03]  /*a570*/  FADD.FTZ R179, R12, R179 ;  /* 0x000000b30cb37221 */ /* 0x000fc60000010000 */
[----:B------:R0:W-:Y:S01]  /*a580*/  STSM.16.M88.4 [R189], R160 ;  /* 0x000000a0bd007844 */ /* 0x0001e20000000200 */
[----:B------:R-:W-:Y:S01]  /*a590*/  FADD.FTZ R179, R178, R179 ;  /* 0x000000b3b2b37221 */ /* 0x000fe20000010000 */
[----:B------:R-:W1:Y:S03]  /*a5a0*/  MUFU.EX2 R176, R176 ;  /* 0x000000b000b07308 */ /* 0x000e660000000800 */
[----:B--2---:R-:W-:-:S05]  /*a5b0*/  FADD.FTZ R179, R173, R179 ;  /* 0x000000b3adb37221 */ /* 0x004fca0000010000 */
[----:B------:R-:W2:Y:S01]  /*a5c0*/  MUFU.EX2 R177, R177 ;  /* 0x000000b100b17308 */ /* 0x000ea20000000800 */
[C---:B---3--:R-:W-:Y:S01]  /*a5d0*/  F2FP.F16.F32.PACK_AB R164, R175.reuse, R173 ;  /* 0x000000adafa4723e */ /* 0x048fe200000000ff */
[----:B------:R-:W-:-:S04]  /*a5e0*/  FADD.FTZ R179, R175, R179 ;  /* 0x000000b3afb37221 */ /* 0x000fc80000010000 */
[----:B-1----:R-:W-:Y:S01]  /*a5f0*/  FADD.FTZ R179, R176, R179 ;  /* 0x000000b3b0b37221 */ /* 0x002fe20000010000 */
[----:B--2---:R-:W-:-:S03]  /*a600*/  F2FP.F16.F32.PACK_AB R166, R177, R176 ;  /* 0x000000b0b1a6723e */ /* 0x004fc600000000ff */
        /* <DEDUP_REMOVED lines=35> */
.L_x_5148:
[----:B------:R-:W-:Y:S01]  /*a840*/  UISETP.GT.AND UP0, UPT, UR7, UR6, UPT ;  /* 0x000000060700728c */ /* 0x000fe2000bf04270 */
[----:B------:R-:W-:Y:S01]  /*a850*/  VIADD R9, R9, 0x38860 ;  /* 0x0003886009097836 */ /* 0x000fe20000000000 */
[----:B------:R-:W-:Y:S01]  /*a860*/  UIADD3 UR7, UR7, -0x1, URZ ;  /* 0xffffffff07077890 */ /* 0x000fe2000fffe03f */
[----:B------:R-:W-:Y:S02]  /*a870*/  IMAD.MOV.U32 R12, RZ, RZ, R8 ;  /* 0x000000ffff0c7224 */ /* 0x000fe400078e0008 */
[----:B------:R-:W-:Y:S01]  /*a880*/  IMAD.MOV.U32 R11, RZ, RZ, R7 ;  /* 0x000000ffff0b7224 */ /* 0x000fe200078e0007 */
[----:B------:R-:W-:Y:S01]  /*a890*/  PLOP3.LUT P1, PT, PT, PT, UP0, 0x80, 0x0 ;  /* 0x000000000000781c */ /* 0x000fe20003f2f008 */
[----:B------:R-:W-:Y:S01]  /*a8a0*/  IMAD.MOV.U32 R10, RZ, RZ, R2 ;  /* 0x000000ffff0a7224 */ /* 0x000fe200078e0002 */
[----:B------:R-:W-:-:S04]  /*a8b0*/  PRMT R9, R182, 0x654, R9 ;  /* 0x00000654b6097816 */ /* 0x000fc80000000009 */
[----:B------:R0:W-:Y:S07]  /*a8c0*/  SYNCS.ARRIVE.TRANS64.RED.A1T0 RZ, [R9+URZ], RZ ;  /* 0x000000ff09ff79a7 */ /* 0x0001ee000810043f */
[----:B------:R-:W-:Y:S05]  /*a8d0*/  @P1 BRA `(.L_x_5149) ;  /* 0xffffffc800601947 */ /* 0x000fea000383ffff */
.L_x_5138:
        /* <DEDUP_REMOVED lines=8> */
.L_x_5161:
[----:B------:R-:W-:-:S05]  /*a960*/  VIADD R2, R11, 0x1 ;  /* 0x000000010b027836 */ /* 0x000fca0000000000 */
[----:B------:R-:W-:-:S04]  /*a970*/  ISETP.NE.AND P1, PT, R2, 0x2, PT ;  /* 0x000000020200780c */ /* 0x000fc80003f25270 */
[----:B------:R-:W-:Y:S02]  /*a980*/  SEL R7, RZ, 0x1, P1 ;  /* 0x00000001ff077807 */ /* 0x000fe40000800000 */
[----:B------:R-:W-:Y:S02]  /*a990*/  SEL R2, R2, RZ, P1 ;  /* 0x000000ff02027207 */ /* 0x000fe40000800000 */
[----:B------:R-:W-:-:S13]  /*a9a0*/  R2UR UR6, R7 ;  /* 0x00000000070672ca */ /* 0x000fda00000e0000 */
[----:B------:R-:W-:Y:S01]  /*a9b0*/  ULOP3.LUT UR37, UR37, UR6, URZ, 0x3c, !UPT ;  /* 0x0000000625257292 */ /* 0x000fe2000f8e3c3f */
[----:B-1----:R-:W-:Y:S11]  /*a9c0*/  @!P0 BRA `(.L_x_5151) ;  /* 0x0000000000048947 */ /* 0x002ff60003800000 */
[----:B------:R-:W-:Y:S01]  /*a9d0*/  BPT.TRAP 0x1 ;  /* 0x000000040000795c */ /* 0x000fe20000300000 */
.L_x_5151:
[----:B------:R-:W-:Y:S02]  /*a9e0*/  IMAD.U32 R7, RZ, RZ, UR37 ;  /* 0x00000025ff077e24 */ /* 0x000fe4000f8e00ff */
[----:B0-----:R-:W-:-:S03]  /*a9f0*/  IMAD R9, R2, 0x8, R17 ;  /* 0x0000000802097824 */ /* 0x001fc600078e0211 */
[----:B------:R-:W-:-:S04]  /*aa00*/  SHF.L.U32 R7, R7, 0x1f, RZ ;  /* 0x0000001f07077819 */ /* 0x000fc800000006ff */
[----:B------:R0:W1:Y:S01]  /*aa10*/  SYNCS.PHASECHK.TRANS64.TRYWAIT P1, [R9+URZ+0x38830], R7 ;  /* 0x03883007090075a7 */ /* 0x000062000802017f */
[----:B------:R-:W-:Y:S05]  /*aa20*/  @!P0 BRA `(.L_x_5152) ;  /* 0x0000000000048947 */ /* 0x000fea0003800000 */
[----:B------:R-:W-:Y:S01]  /*aa30*/  BPT.TRAP 0x1 ;  /* 0x000000040000795c */ /* 0x000fe20000300000 */
.L_x_5152:
[----:B------:R-:W-:Y:S01]  /*aa40*/  IMAD R8, R2, 0x200, R4 ;  /* 0x0000020002087824 */ /* 0x000fe200078e0204 */
[----:B-1----:R-:W-:Y:S06]  /*aa50*/  @P1 BRA `(.L_x_5153) ;  /* 0x0000000000081947 */ /* 0x002fec0003800000 */
[----:B------:R-:W1:Y:S02]  /*aa60*/  SYNCS.PHASECHK.TRANS64.TRYWAIT P1, [R9+URZ+0x38830], R7 ;  /* 0x03883007090075a7 */ /* 0x000e64000802017f */
[----:B-1----:R-:W-:Y:S05]  /*aa70*/  @!P1 BRA `(.L_x_5154) ;  /* 0x000000f400e49947 */ /* 0x002fea0003800000 */
.L_x_5153:
        /* <DEDUP_REMOVED lines=22> */
.L_x_5155:
[----:B------:R2:W3:Y:S01]  /*abe0*/  SYNCS.PHASECHK.TRANS64.TRYWAIT P1, [R9+URZ+0x38850], R7 ;  /* 0x03885007090075a7 */ /* 0x0004e2000802017f */
[----:B------:R-:W-:Y:S05]  /*abf0*/  @!P0 BRA `(.L_x_5156) ;  /* 0x0000000000048947 */ /* 0x000fea0003800000 */
[----:B------:R-:W-:Y:S01]  /*ac00*/  BPT.TRAP 0x1 ;  /* 0x000000040000795c */ /* 0x000fe20000300000 */
.L_x_5156:
[----:B---3--:R-:W-:Y:S05]  /*ac10*/  @P1 BRA `(.L_x_5157) ;  /* 0x0000000000081947 */ /* 0x008fea0003800000 */
[----:B------:R-:W3:Y:S02]  /*ac20*/  SYNCS.PHASECHK.TRANS64.TRYWAIT P1, [R9+URZ+0x38850], R7 ;  /* 0x03885007090075a7 */ /* 0x000ee4000802017f */
[----:B---3--:R-:W-:Y:S05]  /*ac30*/  @!P1 BRA `(.L_x_5158) ;  /* 0x000000f400889947 */ /* 0x008fea0003800000 */
.L_x_5157:
        /* <DEDUP_REMOVED lines=327> */
.L_x_5159:
        /* <DEDUP_REMOVED lines=18> */
[----:B------:R-:W-:Y:S01]  /*c1d0*/  UMOV UR10, UR4 ;  /* 0x00000004000a7c82 */ /* 0x000fe20008000000 */
[----:B------:R-:W-:Y:S01]  /*c1e0*/  FMUL.FTZ R159, R159, UR5 ;  /* 0x000000059f9f7c20 */ /* 0x000fe20008410000 */
[----:B------:R-:W2:Y:S01]  /*c1f0*/  S2R R185, SR_CgaCtaId ;  /* 0x0000000000b97919 */ /* 0x000ea20000008800 */
[----:B------:R-:W-:Y:S01]  /*c200*/  FMUL.FTZ R155, R155, UR5 ;  /* 0x000000059b9b7c20 */ /* 0x000fe20008410000 */
[----:B------:R-:W3:Y:S01]  /*c210*/  MUFU.TANH R14, R14 ;  /* 0x0000000e000e7308 */ /* 0x000ee20000002400 */
[----:B0-----:R-:W-:Y:S01]  /*c220*/  FMNMX.FTZ R7, R8, R12, !PT ;  /* 0x0000000c08077209 */ /* 0x001fe20007810000 */
[----:B------:R-:W-:Y:S01]  /*c230*/  FMUL.FTZ R158, R158, UR5 ;  /* 0x000000059e9e7c20 */ /* 0x000fe20008410000 */
[----:B------:R-:W-:Y:S01]  /*c240*/  FMUL.FTZ R170, R170, UR5 ;  /* 0x00000005aaaa7c20 */ /* 0x000fe20008410000 */
[----:B------:R-:W-:Y:S01]  /*c250*/  ISETP.NE.AND P1, PT, R23, RZ, PT ;  /* 0x000000ff1700720c */ /* 0x000fe20003f25270 */
[----:B------:R-:W-:-:S03]  /*c260*/  UMOV UR15, 0x40000040 ;  /* 0x40000040000f7882 */ /* 0x000fc60000000000 */
[----:B------:R-:W0:Y:S01]  /*c270*/  MUFU.TANH R15, R15 ;  /* 0x0000000f000f7308 */ /* 0x000e220000002400 */
[----:B-1----:R-:W-:-:S07]  /*c280*/  FMNMX.FTZ R7, R13, R7, !PT ;  /* 0x000000070d077209 */ /* 0x002fce0007810000 */
[----:B------:R-:W1:Y:S01]  /*c290*/  MUFU.TANH R20, R20 ;  /* 0x0000001400147308 */ /* 0x000e620000002400 */
[----:B---3--:R-:W-:Y:S01]  /*c2a0*/  FMNMX.FTZ R7, R14, R7, !PT ;  /* 0x000000070e077209 */ /* 0x008fe20007810000 */
[----:B------:R-:W-:-:S04]  /*c2b0*/  @!P1 IMAD R11, R11, 0x40, R19 ;  /* 0x000000400b0b9824 */ /* 0x000fc800078e0213 */
[----:B------:R-:W-:Y:S02]  /*c2c0*/  @!P1 IMAD R11, R11, 0x4, R17 ;  /* 0x000000040b0b9824 */ /* 0x000fe400078e0211 */
[----:B------:R-:W3:Y:S01]  /*c2d0*/  MUFU.TANH R21, R21 ;  /* 0x0000001500157308 */ /* 0x000ee20000002400 */
[----:B0-----:R-:W-:-:S07]  /*c2e0*/  FMNMX.FTZ R7, R15, R7, !PT ;  /* 0x000000070f077209 */ /* 0x001fce0007810000 */
[----:B------:R-:W0:Y:S01]  /*c2f0*/  MUFU.TANH R152, R152 ;  /* 0x0000009800987308 */ /* 0x000e220000002400 */
[----:B-1----:R-:W-:-:S07]  /*c300*/  FMNMX.FTZ R7, R20, R7, !PT ;  /* 0x0000000714077209 */ /* 0x002fce0007810000 */
[----:B------:R-:W1:Y:S01]  /*c310*/  MUFU.TANH R153, R153 ;  /* 0x0000009900997308 */ /* 0x000e620000002400 */
[----:B---3--:R-:W-:-:S07]  /*c320*/  FMNMX.FTZ R7, R21, R7, !PT ;  /* 0x0000000715077209 */ /* 0x008fce0007810000 */
        /* <DEDUP_REMOVED lines=16> */
[----:B------:R-:W-:Y:S01]  /*c430*/  MUFU.TANH R155, R155 ;  /* 0x0000009b009b7308 */ /* 0x000fe20000002400 */
[----:B---3--:R-:W-:-:S07]  /*c440*/  FMNMX.FTZ R7, R169, R7, !PT ;  /* 0x00000007a9077209 */ /* 0x008fce0007810000 */
[----:B------:R-:W-:Y:S01]  /*c450*/  MUFU.TANH R158, R158 ;  /* 0x0000009e009e7308 */ /* 0x000fe20000002400 */
[----:B0-----:R-:W-:-:S05]  /*c460*/  FMNMX.FTZ R7, R172, R7, !PT ;  /* 0x00000007ac077209 */ /* 0x001fca0007810000 */
[----:B------:R-:W0:Y:S02]  /*c470*/  SHFL.BFLY PT, R165, R7, 0x2, 0x1f ;  /* 0x0c401f0007a57f89 */ /* 0x000e2400000e0000 */
[----:B0-----:R-:W-:Y:S01]  /*c480*/  FMNMX.FTZ R7, R7, R165, !PT ;  /* 0x000000a507077209 */ /* 0x001fe20007810000 */
[----:B------:R-:W-:-:S04]  /*c490*/  FMUL.FTZ R165, R154, UR5 ;  /* 0x000000059aa57c20 */ /* 0x000fc80008410000 */
[----:B------:R-:W0:Y:S02]  /*c4a0*/  SHFL.BFLY PT, R173, R7, 0x1, 0x1f ;  /* 0x0c201f0007ad7f89 */ /* 0x000e2400000e0000 */
[----:B------:R-:W-:Y:S01]  /*c4b0*/  MUFU.TANH R165, R165 ;  /* 0x000000a500a57308 */ /* 0x000fe20000002400 */
[----:B0-----:R-:W-:-:S05]  /*c4c0*/  FMNMX.FTZ R7, R7, R173, !PT ;  /* 0x000000ad07077209 */ /* 0x001fca0007810000 */
[C---:B------:R-:W-:Y:S01]  /*c4d0*/  FMUL.FTZ R154, R7.reuse, UR10 ;  /* 0x0000000a079a7c20 */ /* 0x040fe20008410000 */
[----:B------:R-:W-:Y:S02]  /*c4e0*/  FADD.FTZ R176, -R7, R12 ;  /* 0x0000000c07b07221 */ /* 0x000fe40000010100 */
[----:B------:R0:W-:Y:S01]  /*c4f0*/  MUFU.TANH R12, R159 ;  /* 0x0000009f000c7308 */ /* 0x0001e20000002400 */
[--C-:B------:R-:W-:Y:S01]  /*c500*/  FFMA.FTZ R8, R8, UR10, -R154.reuse ;  /* 0x0000000a08087c23 */ /* 0x100fe2000801089a */
[----:B------:R-:W-:Y:S01]  /*c510*/  FMUL.FTZ R176, R176, UR10 ;  /* 0x0000000ab0b07c20 */ /* 0x000fe20008410000 */
[--C-:B------:R-:W-:Y:S01]  /*c520*/  FFMA.FTZ R173, R152, UR10, -R154.reuse ;  /* 0x0000000a98ad7c23 */ /* 0x100fe2000801089a */
[--C-:B------:R-:W-:Y:S01]  /*c530*/  FFMA.FTZ R14, R14, UR10, -R154.reuse ;  /* 0x0000000a0e0e7c23 */ /* 0x100fe2000801089a */
[--C-:B------:R-:W-:Y:S01]  /*c540*/  FFMA.FTZ R15, R15, UR10, -R154.reuse ;  /* 0x0000000a0f0f7c23 */ /* 0x100fe2000801089a */
[--C-:B------:R-:W-:Y:S01]  /*c550*/  FFMA.FTZ R20, R20, UR10, -R154.reuse ;  /* 0x0000000a14147c23 */ /* 0x100fe2000801089a */
[--C-:B------:R-:W-:Y:S01]  /*c560*/  FFMA.FTZ R21, R21, UR10, -R154.reuse ;  /* 0x0000000a15157c23 */ /* 0x100fe2000801089a */
[----:B------:R-:W-:Y:S01]  /*c570*/  MUFU.EX2 R8, R8 ;  /* 0x0000000800087308 */ /* 0x000fe20000000800 */
[--C-:B0-----:R-:W-:Y:S01]  /*c580*/  FFMA.FTZ R159, R13, UR10, -R154.reuse ;  /* 0x0000000a0d9f7c23 */ /* 0x101fe2000801089a */
        /* <DEDUP_REMOVED lines=8> */
[--C-:B------:R-:W-:Y:S01]  /*c610*/  FFMA.FTZ R169, R169, UR10, -R154.reuse ;  /* 0x0000000aa9a97c23 */ /* 0x100fe2000801089a */
[----:B------:R-:W-:-:S05]  /*c620*/  FFMA.FTZ R172, R172, UR10, -R154 ;  /* 0x0000000aacac7c23 */ /* 0x000fca000801089a */
[----:B------:R3:W4:Y:S01]  /*c630*/  MUFU.EX2 R152, R159 ;  /* 0x0000009f00987308 */ /* 0x0007220000000800 */
[----:B0-----:R-:W-:-:S07]  /*c640*/  FMUL.FTZ R176, R183, UR5 ;  /* 0x00000005b7b07c20 */ /* 0x001fce0008410000 */
[----:B------:R-:W-:Y:S01]  /*c650*/  MUFU.EX2 R15, R15 ;  /* 0x0000000f000f7308 */ /* 0x000fe20000000800 */
[----:B-1----:R-:W-:Y:S01]  /*c660*/  FFMA.FTZ R154, R13, R6, R8 ;  /* 0x000000060d9a7223 */ /* 0x002fe20000010008 */
[----:B---3--:R-:W-:Y:S01]  /*c670*/  FMUL.FTZ R159, R162, UR5 ;  /* 0x00000005a29f7c20 */ /* 0x008fe20008410000 */
[----:B------:R-:W-:Y:S01]  /*c680*/  FMUL.FTZ R162, R163, UR5 ;  /* 0x00000005a3a27c20 */ /* 0x000fe20008410000 */
[----:B------:R-:W-:Y:S01]  /*c690*/  FMUL.FTZ R6, R166, UR5 ;  /* 0x00000005a6067c20 */ /* 0x000fe20008410000 */
[----:B------:R-:W-:Y:S01]  /*c6a0*/  FMUL.FTZ R166, R171, UR5 ;  /* 0x00000005aba67c20 */ /* 0x000fe20008410000 */
[----:B------:R-:W-:Y:S01]  /*c6b0*/  FMUL.FTZ R171, R178, UR5 ;  /* 0x00000005b2ab7c20 */ /* 0x000fe20008410000 */
[-C--:B------:R-:W-:Y:S01]  /*c6c0*/  FMUL.FTZ R24, R24, R13.reuse ;  /* 0x0000000d18187220 */ /* 0x080fe20000410000 */
[----:B------:R-:W-:Y:S01]  /*c6d0*/  MUFU.TANH R159, R159 ;  /* 0x0000009f009f7308 */ /* 0x000fe20000002400 */
[C---:B----4-:R-:W-:Y:S01]  /*c6e0*/  FADD.FTZ R154, R152.reuse, R154 ;  /* 0x0000009a989a7221 */ /* 0x050fe20000010000 */
        /* <DEDUP_REMOVED lines=15> */
[----:B0-----:R-:W-:Y:S01]  /*c7e0*/  FMUL.FTZ R14, R167, UR5 ;  /* 0x00000005a70e7c20 */ /* 0x001fe20008410000 */
[----:B------:R-:W-:Y:S01]  /*c7f0*/  FMUL.FTZ R167, R174, UR5 ;  /* 0x00000005aea77c20 */ /* 0x000fe20008410000 */
[----:B------:R-:W-:Y:S01]  /*c800*/  FMUL.FTZ R174, R179, UR5 ;  /* 0x00000005b3ae7c20 */ /* 0x000fe20008410000 */
[-C--:B------:R-:W-:Y:S01]  /*c810*/  FMUL.FTZ R49, R49, R13.reuse ;  /* 0x0000000d31317220 */ /* 0x080fe20000410000 */
[-C--:B------:R-:W-:Y:S01]  /*c820*/  FMUL.FTZ R52, R52, R13.reuse ;  /* 0x0000000d34347220 */ /* 0x080fe20000410000 */
[-C--:B------:R-:W-:Y:S01]  /*c830*/  FMUL.FTZ R53, R53, R13.reuse ;  /* 0x0000000d35357220 */ /* 0x080fe20000410000 */
[-C--:B------:R-:W-:Y:S01]  /*c840*/  FMUL.FTZ R56, R56, R13.reuse ;  /* 0x0000000d38387220 */ /* 0x080fe20000410000 */
[----:B------:R-:W0:Y:S01]  /*c850*/  MUFU.TANH R6, R6 ;  /* 0x0000000600067308 */ /* 0x000e220000002400 */
[----:B-1----:R-:W-:Y:S01]  /*c860*/  FADD.FTZ R154, R8, R154 ;  /* 0x0000009a089a7221 */ /* 0x002fe20000010000 */
[-C--:B------:R-:W-:Y:S01]  /*c870*/  FMUL.FTZ R57, R57, R13.reuse ;  /* 0x0000000d39397220 */ /* 0x080fe20000410000 */
[-C--:B------:R-:W-:Y:S01]  /*c880*/  FMUL.FTZ R60, R60, R13.reuse ;  /* 0x0000000d3c3c7220 */ /* 0x080fe20000410000 */
[-C--:B------:R-:W-:Y:S01]  /*c890*/  FMUL.FTZ R61, R61, R13.reuse ;  /* 0x0000000d3d3d7220 */ /* 0x080fe20000410000 */
[C---:B------:R-:W-:Y:S01]  /*c8a0*/  FADD.FTZ R163, R15.reuse, R154 ;  /* 0x0000009a0fa37221 */ /* 0x040fe20000010000 */
[----:B------:R-:W-:Y:S01]  /*c8b0*/  F2FP.F16.F32.PACK_AB R154, R15, R8 ;  /* 0x000000080f9a723e */ /* 0x000fe200000000ff */
[----:B------:R-:W-:Y:S01]  /*c8c0*/  VIADD R8, R9, 0x38840 ;  /* 0x0003884009087836 */ /* 0x000fe20000000000 */
[----:B------:R-:W1:Y:S01]  /*c8d0*/  MUFU.TANH R14, R14 ;  /* 0x0000000e000e7308 */ /* 0x000e620000002400 */
[-C--:B------:R-:W-:Y:S01]  /*c8e0*/  FMUL.FTZ R64, R64, R13.reuse ;  /* 0x0000000d40407220 */ /* 0x080fe20000410000 */
[-C--:B------:R-:W-:Y:S01]  /*c8f0*/  FMUL.FTZ R65, R65, R13.reuse ;  /* 0x0000000d41417220 */ /* 0x080fe20000410000 */
[-C--:B------:R-:W-:Y:S01]  /*c900*/  FMUL.FTZ R68, R68, R13.reuse ;  /* 0x0000000d44447220 */ /* 0x080fe20000410000 */
[----:B--2---:R-:W-:Y:S01]  /*c910*/  PRMT R8, R185, 0x654, R8 ;  /* 0x00000654b9087816 */ /* 0x004fe20000000008 */
[-C--:B------:R-:W-:Y:S01]  /*c920*/  FMUL.FTZ R69, R69, R13.reuse ;  /* 0x0000000d45457220 */ /* 0x080fe20000410000 */
[-C--:B------:R-:W-:Y:S01]  /*c930*/  FMUL.FTZ R72, R72, R13.reuse ;  /* 0x0000000d48487220 */ /* 0x080fe20000410000 */
[-C--:B------:R-:W-:Y:S01]  /*c940*/  FMUL.FTZ R73, R73, R13.reuse ;  /* 0x0000000d49497220 */ /* 0x080fe20000410000 */
[----:B------:R2:W-:Y:S01]  /*c950*/  SYNCS.ARRIVE.TRANS64.RED.A1T0 RZ, [R8+URZ], RZ ;  /* 0x000000ff08ff79a7 */ /* 0x0005e2000810043f */
[----:B------:R4:W5:Y:S01]  /*c960*/  MUFU.TANH R15, R170 ;  /* 0x000000aa000f7308 */ /* 0x0009620000002400 */
[----:B------:R-:W-:Y:S01]  /*c970*/  @!P1 STS [R11+0x38400], R13 ;  /* 0x0384000d0b009388 */ /* 0x000fe20000000800 */
[-C--:B------:R-:W-:Y:S01]  /*c980*/  FMUL.FTZ R76, R76, R13.reuse ;  /* 0x0000000d4c4c7220 */ /* 0x080fe20000410000 */
[-C--:B------:R-:W-:Y:S01]  /*c990*/  FMUL.FTZ R77, R77, R13.reuse ;  /* 0x0000000d4d4d7220 */ /* 0x080fe20000410000 */
[-C--:B------:R-:W-:Y:S01]  /*c9a0*/  FMUL.FTZ R80, R80, R13.reuse ;  /* 0x0000000d50507220 */ /* 0x080fe20000410000 */
[-C--:B------:R-:W-:Y:S01]  /*c9b0*/  FMUL.FTZ R81, R81, R13.reuse ;  /* 0x0000000d51517220 */ /* 0x080fe20000410000 */
[-C--:B------:R-:W-:Y:S01]  /*c9c0*/  FMUL.FTZ R84, R84, R13.reuse ;  /* 0x0000000d54547220 */ /* 0x080fe20000410000 */
[----:B--2---:R-:W-:Y:S01]  /*c9d0*/  FMNMX.FTZ R8, R165, R10, !PT ;  /* 0x0000000aa5087209 */ /* 0x004fe20007810000 */
[----:B------:R-:W2:Y:S01]  /*c9e0*/  MUFU.TANH R166, R166 ;  /* 0x000000a600a67308 */ /* 0x000ea20000002400 */
[----:B----4-:R-:W-:Y:S01]  /*c9f0*/  FMUL.FTZ R170, R175, UR5 ;  /* 0x00000005afaa7c20 */ /* 0x010fe20008410000 */
[----:B------:R-:W-:Y:S01]  /*ca00*/  FMUL.FTZ R175, R182, UR5 ;  /* 0x00000005b6af7c20 */ /* 0x000fe20008410000 */
        /* <DEDUP_REMOVED lines=16> */
[----:B---3--:R-:W-:Y:S01]  /*cb10*/  FMNMX.FTZ R8, R162, R8, !PT ;  /* 0x00000008a2087209 */ /* 0x008fe20007810000 */
[-C--:B------:R-:W-:Y:S01]  /*cb20*/  FMUL.FTZ R105, R105, R13.reuse ;  /* 0x0000000d69697220 */ /* 0x080fe20000410000 */
[-C--:B------:R-:W-:Y:S01]  /*cb30*/  FMUL.FTZ R108, R108, R13.reuse ;  /* 0x0000000d6c6c7220 */ /* 0x080fe20000410000 */
[-C--:B------:R-:W-:Y:S01]  /*cb40*/  FMUL.FTZ R109, R109, R13.reuse ;  /* 0x0000000d6d6d7220 */ /* 0x080fe20000410000 */
[----:B0-----:R-:W-:Y:S01]  /*cb50*/  FMNMX.FTZ R8, R6, R8, !PT ;  /* 0x0000000806087209 */ /* 0x001fe20007810000 */
[----:B------:R-:W0:Y:S01]  /*cb60*/  MUFU.TANH R171, R171 ;  /* 0x000000ab00ab7308 */ /* 0x000e220000002400 */
[-C--:B------:R-:W-:Y:S01]  /*cb70*/  FMUL.FTZ R112, R112, R13.reuse ;  /* 0x0000000d70707220 */ /* 0x080fe20000410000 */
[-C--:B------:R-:W-:Y:S01]  /*cb80*/  FMUL.FTZ R113, R113, R13.reuse ;  /* 0x0000000d71717220 */ /* 0x080fe20000410000 */
[----:B-1----:R-:W-:Y:S01]  /*cb90*/  FMNMX.FTZ R8, R14, R8, !PT ;  /* 0x000000080e087209 */ /* 0x002fe20007810000 */
[-C--:B------:R-:W-:Y:S01]  /*cba0*/  FMUL.FTZ R116, R116, R13.reuse ;  /* 0x0000000d74747220 */ /* 0x080fe20000410000 */
[-C--:B------:R-:W-:Y:S01]  /*cbb0*/  FMUL.FTZ R117, R117, R13.reuse ;  /* 0x0000000d75757220 */ /* 0x080fe20000410000 */
[-C--:B------:R-:W-:Y:S01]  /*cbc0*/  FMUL.FTZ R120, R120, R13.reuse ;  /* 0x0000000d78787220 */ /* 0x080fe20000410000 */
[----:B-----5:R-:W-:Y:S01]  /*cbd0*/  FMNMX.FTZ R8, R15, R8, !PT ;  /* 0x000000080f087209 */ /* 0x020fe20007810000 */
[----:B------:R-:W1:Y:S01]  /*cbe0*/  MUFU.TANH R174, R174 ;  /* 0x000000ae00ae7308 */ /* 0x000e620000002400 */
[-C--:B------:R-:W-:Y:S01]  /*cbf0*/  FMUL.FTZ R121, R121, R13.reuse ;  /* 0x0000000d79797220 */ /* 0x080fe20000410000 */
[-C--:B------:R-:W-:Y:S01]  /*cc00*/  FMUL.FTZ R124, R124, R13.reuse ;  /* 0x0000000d7c7c7220 */ /* 0x080fe20000410000 */
[----:B--2---:R-:W-:Y:S01]  /*cc10*/  FMNMX.FTZ R8, R166, R8, !PT ;  /* 0x00000008a6087209 */ /* 0x004fe20007810000 */
[-C--:B------:R-:W-:Y:S01]  /*cc20*/  FMUL.FTZ R125, R125, R13.reuse ;  /* 0x0000000d7d7d7220 */ /* 0x080fe20000410000 */
[-C--:B------:R-:W-:Y:S01]  /*cc30*/  FMUL.FTZ R128, R128, R13.reuse ;  /* 0x0000000d80807220 */ /* 0x080fe20000410000 */
[-C--:B------:R-:W-:Y:S01]  /*cc40*/  FMUL.FTZ R129, R129, R13.reuse ;  /* 0x0000000d81817220 */ /* 0x080fe20000410000 */
[----:B----4-:R-:W-:Y:S01]  /*cc50*/  FMNMX.FTZ R8, R167, R8, !PT ;  /* 0x00000008a7087209 */ /* 0x010fe20007810000 */
[----:B------:R-:W2:Y:S01]  /*cc60*/  MUFU.TANH R175, R175 ;  /* 0x000000af00af7308 */ /* 0x000ea20000002400 */
[-C--:B------:R-:W-:Y:S01]  /*cc70*/  FMUL.FTZ R132, R132, R13.reuse ;  /* 0x0000000d84847220 */ /* 0x080fe20000410000 */
[-C--:B------:R-:W-:Y:S01]  /*cc80*/  FMUL.FTZ R133, R133, R13.reuse ;  /* 0x0000000d85857220 */ /* 0x080fe20000410000 */
[----:B------:R-:W-:Y:S01]  /*cc90*/  FMNMX.FTZ R8, R170, R8, !PT ;  /* 0x00000008aa087209 */ /* 0x000fe20007810000 */
        /* <DEDUP_REMOVED lines=10> */
[----:B------:R-:W-:-:S02]  /*cd40*/  FMUL.FTZ R149, R149, R13 ;  /* 0x0000000d95957220 */ /* 0x000fc40000410000 */
[----:B------:R-:W1:Y:S01]  /*cd50*/  MUFU.EX2 R20, R20 ;  /* 0x0000001400147308 */ /* 0x000e620000000800 */
[----:B--2---:R-:W-:-:S07]  /*cd60*/  FMNMX.FTZ R8, R175, R8, !PT ;  /* 0x00000008af087209 */ /* 0x004fce0007810000 */
[----:B------:R-:W2:Y:S01]  /*cd70*/  MUFU.EX2 R21, R21 ;  /* 0x0000001500157308 */ /* 0x000ea20000000800 */
[----:B0-----:R-:W-:-:S05]  /*cd80*/  FMNMX.FTZ R8, R176, R8, !PT ;  /* 0x00000008b0087209 */ /* 0x001fca0007810000 */
[----:B------:R-:W0:Y:S02]  /*cd90*/  SHFL.BFLY PT, R177, R8, 0x2, 0x1f ;  /* 0x0c401f0008b17f89 */ /* 0x000e2400000e0000 */
[----:B------:R-:W3:Y:S01]  /*cda0*/  MUFU.EX2 R173, R173 ;  /* 0x000000ad00ad7308 */ /* 0x000ee20000000800 */
[----:B-1----:R-:W-:-:S07]  /*cdb0*/  FADD.FTZ R163, R20, R163 ;  /* 0x000000a314a37221 */ /* 0x002fce0000010000 */
[----:B------:R1:W-:Y:S01]  /*cdc0*/  MUFU.EX2 R178, R156 ;  /* 0x0000009c00b27308 */ /* 0x0003e20000000800 */
[----:B--2---:R-:W-:-:S07]  /*cdd0*/  FADD.FTZ R163, R21, R163 ;  /* 0x000000a315a37221 */ /* 0x004fce0000010000 */
[----:B------:R-:W-:Y:S01]  /*cde0*/  MUFU.EX2 R157, R157 ;  /* 0x0000009d009d7308 */ /* 0x000fe20000000800 */
[----:B---3--:R-:W-:Y:S01]  /*cdf0*/  FADD.FTZ R163, R173, R163 ;  /* 0x000000a3ada37221 */ /* 0x008fe20000010000 */
[----:B-1----:R-:W-:Y:S02]  /*ce00*/  F2FP.F16.F32.PACK_AB R156, R21, R20 ;  /* 0x00000014159c723e */ /* 0x002fe400000000ff */
[----:B0-----:R-:W-:-:S04]  /*ce10*/  FMNMX.FTZ R8, R8, R177, !PT ;  /* 0x000000b108087209 */ /* 0x001fc80007810000 */
[----:B------:R-:W0:Y:S01]  /*ce20*/  MUFU.EX2 R177, R153 ;  /* 0x0000009900b17308 */ /* 0x000e220000000800 */
[----:B------:R-:W1:Y:S07]  /*ce30*/  SHFL.BFLY PT, R179, R8, 0x1, 0x1f ;  /* 0x0c201f0008b37f89 */ /* 0x000e6e00000e0000 */
[----:B------:R-:W-:Y:S08]  /*ce40*/  MUFU.EX2 R161, R161 ;  /* 0x000000a100a17308 */ /* 0x000ff00000000800 */
[----:B------:R-:W-:Y:S01]  /*ce50*/  MUFU.EX2 R164, R164 ;  /* 0x000000a400a47308 */ /* 0x000fe20000000800 */
[----:B0-----:R-:W-:-:S04]  /*ce60*/  FADD.FTZ R163, R177, R163 ;  /* 0x000000a3b1a37221 */ /* 0x001fc80000010000 */
[----:B------:R-:W-:-:S03]  /*ce70*/  FADD.FTZ R163, R178, R163 ;  /* 0x000000a3b2a37221 */ /* 0x000fc60000010000 */
[----:B------:R-:W-:Y:S01]  /*ce80*/  MUFU.EX2 R168, R168 ;  /* 0x000000a800a87308 */ /* 0x000fe20000000800 */
[----:B------:R-:W-:Y:S01]  /*ce90*/  FADD.FTZ R163, R157, R163 ;  /* 0x000000a39da37221 */ /* 0x000fe20000010000 */
[----:B-1----:R-:W-:-:S05]  /*cea0*/  FMNMX.FTZ R8, R8, R179, !PT ;  /* 0x000000b308087209 */ /* 0x002fca0007810000 */
[----:B------:R-:W-:Y:S01]  /*ceb0*/  FADD.FTZ R10, -R8, R10 ;  /* 0x0000000a080a7221 */ /* 0x000fe20000010100 */
[----:B------:R-:W0:Y:S03]  /*cec0*/  MUFU.EX2 R179, R160 ;  /* 0x000000a000b37308 */ /* 0x000e260000000800 */
[----:B------:R-:W-:-:S05]  /*ced0*/  FMUL.FTZ R10, R10, UR10 ;  /* 0x0000000a0a0a7c20 */ /* 0x000fca0008410000 */
[----:B------:R-:W-:Y:S08]  /*cee0*/  MUFU.EX2 R169, R169 ;  /* 0x000000a900a97308 */ /* 0x000ff00000000800 */
[----:B------:R-:W1:Y:S01]  /*cef0*/  MUFU.EX2 R10, R10 ;  /* 0x0000000a000a7308 */ /* 0x000e620000000800 */
[----:B0-----:R-:W-:-:S04]  /*cf00*/  FADD.FTZ R163, R179, R163 ;  /* 0x000000a3b3a37221 */ /* 0x001fc80000010000 */
[----:B------:R-:W-:-:S03]  /*cf10*/  FADD.FTZ R163, R161, R163 ;  /* 0x000000a3a1a37221 */ /* 0x000fc60000010000 */
[----:B------:R-:W-:Y:S01]  /*cf20*/  MUFU.EX2 R172, R172 ;  /* 0x000000ac00ac7308 */ /* 0x000fe20000000800 */
[----:B------:R-:W-:Y:S01]  /*cf30*/  FADD.FTZ R163, R164, R163 ;  /* 0x000000a3a4a37221 */ /* 0x000fe20000010000 */
[----:B------:R-:W-:-:S03]  /*cf40*/  F2FP.F16.F32.PACK_AB R164, R168, R164 ;  /* 0x000000a4a8a4723e */ /* 0x000fc600000000ff */
[----:B------:R-:W-:Y:S01]  /*cf50*/  FADD.FTZ R163, R168, R163 ;  /* 0x000000a3a8a37221 */ /* 0x000fe20000010000 */
[----:B------:R-:W-:Y:S01]  /*cf60*/  IMAD R168, R2, 0x1000, R22 ;  /* 0x0000100002a87824 */ /* 0x000fe200078e0216 */
[----:B-1----:R0:W-:Y:S02]  /*cf70*/  @!P1 STS [R11+0x38420], R10 ;  /* 0x0384200a0b009388 */ /* 0x0021e40000000800 */
[----:B------:R-:W-:Y:S02]  /*cf80*/  FADD.FTZ R163, R169, R163 ;  /* 0x000000a3a9a37221 */ /* 0x000fe40000010000 */
        /* <DEDUP_REMOVED lines=30> */
[-C--:B------:R-:W-:Y:S01]  /*d170*/  FMUL.FTZ R46, R46, R10.reuse ;  /* 0x0000000a2e2e7220 */ /* 0x080fe20000410000 */
[-C--:B------:R-:W-:Y:S01]  /*d180*/  FMUL.FTZ R47, R47, R10.reuse ;  /* 0x0000000a2f2f7220 */ /* 0x080fe20000410000 */
[-C--:B------:R-:W-:Y:S01]  /*d190*/  FMUL.FTZ R50, R50, R10.reuse ;  /* 0x0000000a32327220 */ /* 0x080fe20000410000 */
[-C--:B------:R-:W-:Y:S01]  /*d1a0*/  FMUL.FTZ R51, R51, R10.reuse ;  /* 0x0000000a33337220 */ /* 0x080fe20000410000 */
[-C--:B------:R-:W-:Y:S01]  /*d1b0*/  FMUL.FTZ R54, R54, R10.reuse ;  /* 0x0000000a36367220 */ /* 0x080fe20000410000 */
[----:B0-----:R-:W-:Y:S01]  /*d1c0*/  FFMA.FTZ R181, R10, R5, R165 ;  /* 0x000000050ab57223 */ /* 0x001fe200000100a5 */
        /* <DEDUP_REMOVED lines=10> */
[----:B-1----:R-:W-:Y:S01]  /*d270*/  FADD.FTZ R181, R155, R181 ;  /* 0x000000b59bb57221 */ /* 0x002fe20000010000 */
[----:B0-----:R-:W-:Y:S01]  /*d280*/  F2FP.F16.F32.PACK_AB R158, R177, R173 ;  /* 0x000000adb19e723e */ /* 0x001fe200000000ff */
        /* <DEDUP_REMOVED lines=45> */
[----:B------:R3:W4:Y:S01]  /*d560*/  MUFU.EX2 R182, R166 ;  /* 0x000000a600b67308 */ /* 0x0007220000000800 */
[----:B-1----:R-:W-:Y:S01]  /*d570*/  F2FP.F16.F32.PACK_AB R153, R155, R165 ;  /* 0x000000a59b99723e */ /* 0x002fe200000000ff */
[-C--:B------:R-:W-:Y:S01]  /*d580*/  FMUL.FTZ R147, R147, R10.reuse ;  /* 0x0000000a93937220 */ /* 0x080fe20000410000 */
[----:B--2---:R-:W-:Y:S01]  /*d590*/  F2FP.F16.F32.PACK_AB R155, R12, R11 ;  /* 0x0000000b0c9b723e */ /* 0x004fe200000000ff */
[----:B------:R-:W-:Y:S01]  /*d5a0*/  BAR.SYNC.DEFER_BLOCKING 0xf, 0x100 ;  /* 0x03c4000000007b1d */ /* 0x000fe20000010000 */
[----:B0-----:R-:W-:Y:S01]  /*d5b0*/  F2FP.F16.F32.PACK_AB R159, R14, R171 ;  /* 0x000000ab0e9f723e */ /* 0x001fe200000000ff */
[-C--:B------:R-:W-:Y:S01]  /*d5c0*/  FMUL.FTZ R150, R150, R10.reuse ;  /* 0x0000000a96967220 */ /* 0x080fe20000410000 */
[----:B------:R-:W-:Y:S01]  /*d5d0*/  FMUL.FTZ R151, R151, R10 ;  /* 0x0000000a97977220 */ /* 0x000fe20000410000 */
[----:B------:R-:W-:Y:S01]  /*d5e0*/  VIADD R10, R168, 0x80 ;  /* 0x00000080a80a7836 */ /* 0x000fe20000000000 */
[----:B---3--:R-:W-:Y:S01]  /*d5f0*/  F2FP.F16.F32.PACK_AB R166, R172, R169 ;  /* 0x000000a9aca6723e */ /* 0x008fe200000000ff */
[----:B------:R-:W-:Y:S01]  /*d600*/  MUFU.EX2 R20, R167 ;  /* 0x000000a700147308 */ /* 0x000fe20000000800 */
[----:B------:R-:W-:Y:S01]  /*d610*/  UMOV UR14, UR6 ;  /* 0x00000006000e7c82 */ /* 0x000fe20008000000 */
[----:B------:R-:W-:Y:S01]  /*d620*/  FADD.FTZ R181, R11, R181 ;  /* 0x000000b50bb57221 */ /* 0x000fe20000010000 */
[----:B------:R-:W-:Y:S01]  /*d630*/  R2UR UR6, R10 ;  /* 0x000000000a0672ca */ /* 0x000fe200000e0000 */
[----:B------:R-:W-:-:S02]  /*d640*/  VIADD R10, R168, 0x100 ;  /* 0x00000100a80a7836 */ /* 0x000fc40000000000 */
[----:B------:R-:W-:Y:S01]  /*d650*/  VIADD R168, R168, 0x180 ;  /* 0x00000180a8a87836 */ /* 0x000fe20000000000 */
[----:B----4-:R-:W-:Y:S01]  /*d660*/  F2FP.F16.F32.PACK_AB R161, R182, R5 ;  /* 0x00000005b6a1723e */ /* 0x010fe200000000ff */
[----:B------:R0:W1:Y:S01]  /*d670*/  MUFU.EX2 R21, R160 ;  /* 0x000000a000157308 */ /* 0x0000620000000800 */
[----:B------:R-:W-:-:S04]  /*d680*/  FADD.FTZ R181, R12, R181 ;  /* 0x000000b50cb57221 */ /* 0x000fc80000010000 */
[----:B------:R-:W-:-:S03]  /*d690*/  FADD.FTZ R181, R15, R181 ;  /* 0x000000b50fb57221 */ /* 0x000fc60000010000 */
[----:B------:R-:W-:Y:S01]  /*d6a0*/  MUFU.EX2 R180, R180 ;  /* 0x000000b400b47308 */ /* 0x000fe20000000800 */
[----:B0-----:R-:W-:Y:S01]  /*d6b0*/  F2FP.F16.F32.PACK_AB R160, R157, R178 ;  /* 0x000000b29da0723e */ /* 0x001fe200000000ff */
[----:B------:R0:W-:Y:S01]  /*d6c0*/  STSM.16.M88.4 [R184+0x36400], R152 ;  /* 0x03640098b8007844 */ /* 0x0001e20000000200 */
[C---:B------:R-:W-:Y:S01]  /*d6d0*/  F2FP.F16.F32.PACK_AB R157, R170.reuse, R15 ;  /* 0x0000000faa9d723e */ /* 0x040fe200000000ff */
[----:B------:R-:W-:-:S04]  /*d6e0*/  FADD.FTZ R181, R170, R181 ;  /* 0x000000b5aab57221 */ /* 0x000fc80000010000 */
[----:B------:R-:W2:Y:S01]  /*d6f0*/  MUFU.EX2 R174, R174 ;  /* 0x000000ae00ae7308 */ /* 0x000ea20000000800 */
[----:B-1----:R-:W-:Y:S01]  /*d700*/  F2FP.F16.F32.PACK_AB R163, R21, R20 ;  /* 0x0000001415a3723e */ /* 0x002fe200000000ff */
[----:B------:R0:W-:Y:S01]  /*d710*/  STSM.16.M88.4 [R187], R156 ;  /* 0x0000009cbb007844 */ /* 0x0001e20000000200 */
[----:B------:R-:W-:-:S03]  /*d720*/  FADD.FTZ R181, R171, R181 ;  /* 0x000000b5abb57221 */ /* 0x000fc60000010000 */
[----:B------:R0:W-:Y:S01]  /*d730*/  STSM.16.M88.4 [R189], R160 ;  /* 0x000000a0bd007844 */ /* 0x0001e20000000200 */
[----:B------:R-:W-:Y:S01]  /*d740*/  FADD.FTZ R181, R14, R181 ;  /* 0x000000b50eb57221 */ /* 0x000fe20000010000 */
[----:B------:R-:W-:Y:S03]  /*d750*/  MUFU.EX2 R175, R175 ;  /* 0x000000af00af7308 */ /* 0x000fe60000000800 */
[----:B------:R-:W-:-:S04]  /*d760*/  FADD.FTZ R181, R5, R181 ;  /* 0x000000b505b57221 */ /* 0x000fc80000010000 */
[----:B------:R-:W-:Y:S01]  /*d770*/  FADD.FTZ R181, R182, R181 ;  /* 0x000000b5b6b57221 */ /* 0x000fe20000010000 */
[----:B------:R-:W1:Y:S01]  /*d780*/  MUFU.EX2 R176, R176 ;  /* 0x000000b000b07308 */ /* 0x000e620000000800 */
[----:B--2---:R-:W-:Y:S02]  /*d790*/  F2FP.F16.F32.PACK_AB R165, R174, R180 ;  /* 0x000000b4aea5723e */ /* 0x004fe400000000ff */
[----:B------:R-:W-:-:S04]  /*d7a0*/  FADD.FTZ R181, R20, R181 ;  /* 0x000000b514b57221 */ /* 0x000fc80000010000 */
[----:B------:R-:W-:-:S04]  /*d7b0*/  FADD.FTZ R181, R21, R181 ;  /* 0x000000b515b57221 */ /* 0x000fc80000010000 */
[----:B------:R-:W-:-:S04]  /*d7c0*/  FADD.FTZ R181, R180, R181 ;  /* 0x000000b5b4b57221 */ /* 0x000fc80000010000 */
[----:B------:R-:W-:Y:S01]  /*d7d0*/  FADD.FTZ R181, R174, R181 ;  /* 0x000000b5aeb57221 */ /* 0x000fe20000010000 */
[----:B-1----:R-:W-:-:S03]  /*d7e0*/  F2FP.F16.F32.PACK_AB R167, R176, R175 ;  /* 0x000000afb0a7723e */ /* 0x002fc600000000ff */
[----:B------:R-:W-:Y:S02]  /*d7f0*/  FADD.FTZ R181, R175, R181 ;  /* 0x000000b5afb57221 */ /* 0x000fe40000010000 */
[----:B------:R0:W-:Y:S01]  /*d800*/  STSM.16.M88.4 [R188], R164 ;  /* 0x000000a4bc007844 */ /* 0x0001e20000000200 */
[----:B------:R-:W-:Y:S01]  /*d810*/  WARPGROUP.ARRIVE ;  /* 0x00000000000079c5 */ /* 0x000fe20000000000 */
[----:B------:R-:W-:-:S05]  /*d820*/  FADD.FTZ R5, R176, R181 ;  /* 0x000000b5b0057221 */ /* 0x000fca0000010000 */
[----:B------:R-:W-:Y:S01]  /*d830*/  HGMMA.64x256x16.F32 R24, R152, gdesc[UR12].tnspB, R24, gsb0 ;  /* 0x43e0000c98187df0 */ /* 0x000fe20008000818 */
[----:B------:R-:W-:Y:S01]  /*d840*/  UMOV UR14, UR6 ;  /* 0x00000006000e7c82 */ /* 0x000fe20008000000 */
[----:B------:R-:W-:Y:S01]  /*d850*/  UMOV UR15, 0x40000040 ;  /* 0x40000040000f7882 */ /* 0x000fe20000000000 */
[----:B------:R-:W-:Y:S01]  /*d860*/  R2UR UR6, R10 ;  /* 0x000000000a0672ca */ /* 0x000fe200000e0000 */
[----:B------:R-:W-:Y:S02]  /*d870*/  WARPGROUP.DEPBAR.LE gsb0, 0x0 ;  /* 0x00008000000079c5 */ /* 0x000fe40000010000 */
[----:B------:R-:W-:-:S15]  /*d880*/  WARPGROUP.ARRIVE ;  /* 0x00000000000079c5 */ /* 0x000fde0000000000 */
[----:B------:R-:W-:-:S07]  /*d890*/  NOP ;  /* 0x0000000000007918 */ /* 0x000fce0000000000 */
        /* <DEDUP_REMOVED lines=25> */
.L_x_5160:
        /* <DEDUP_REMOVED lines=10> */
.L_x_5150:
[----:B------:R-:W2:Y:S01]  /*dad0*/  SHFL.BFLY PT, R4, R5, 0x2, 0x1f ;  /* 0x0c401f0005047f89 */ /* 0x000ea200000e0000 */
[----:B------:R-:W-:Y:S01]  /*dae0*/  IMAD.MOV.U32 R20, RZ, RZ, -0x800000 ;  /* 0xff800000ff147424 */ /* 0x000fe200078e00ff */
[----:B------:R-:W-:Y:S08]  /*daf0*/  BAR.ARV 0x8, 0x100 ;  /* 0x0204000000007b1d */ /* 0x000ff00000002000 */
[----:B------:R-:W-:Y:S01]  /*db00*/  BAR.SYNC.DEFER_BLOCKING 0xf, 0x100 ;  /* 0x03c4000000007b1d */ /* 0x000fe20000010000 */
[----:B------:R-:W-:Y:S01]  /*db10*/  ISETP.NE.AND P2, PT, R23, RZ, PT ;  /* 0x000000ff1700720c */ /* 0x000fe20003f45270 */
[----:B------:R-:W-:-:S04]  /*db20*/  UIADD3 UR36, UR36, 0x1, URZ ;  /* 0x0000000124247890 */ /* 0x000fc8000fffe03f */
[----:B------:R-:W3:Y:S01]  /*db30*/  SHFL.BFLY PT, R3, R6, 0x2, 0x1f ;  /* 0x0c401f0006037f89 */ /* 0x000ee200000e0000 */
[----:B--2---:R-:W-:-:S05]  /*db40*/  FADD.FTZ R4, R4, R5 ;  /* 0x0000000504047221 */ /* 0x004fca0000010000 */
[----:B------:R-:W2:Y:S01]  /*db50*/  SHFL.BFLY PT, R11, R4, 0x1, 0x1f ;  /* 0x0c201f00040b7f89 */ /* 0x000ea200000e0000 */
[----:B---3--:R-:W-:Y:S01]  /*db60*/  FADD.FTZ R3, R3, R6 ;  /* 0x0000000603037221 */ /* 0x008fe20000010000 */
[----:B------:R-:W-:-:S04]  /*db70*/  IMAD.U32 R6, RZ, RZ, UR10 ;  /* 0x0000000aff067e24 */ /* 0x000fc8000f8e00ff */
[----:B------:R-:W0:Y:S01]  /*db80*/  SHFL.BFLY PT, R0, R3, 0x1, 0x1f ;  /* 0x0c201f0003007f89 */ /* 0x000e2200000e0000 */
[----:B--2---:R-:W-:Y:S01]  /*db90*/  FADD.FTZ R10, R4, R11 ;  /* 0x0000000b040a7221 */ /* 0x004fe20000010000 */
[----:B------:R-:W-:-:S04]  /*dba0*/  IMAD.U32 R4, RZ, RZ, UR10 ;  /* 0x0000000aff047e24 */ /* 0x000fc8000f8e00ff */
[----:B------:R-:W-:-:S13]  /*dbb0*/  FSETP.NE.FTZ.AND P1, PT, R10, RZ, PT ;  /* 0x000000ff0a00720b */ /* 0x000fda0003f35000 */
[----:B------:R-:W-:Y:S01]  /*dbc0*/  @P1 FMUL.FTZ R4, R4, 0.69314718246459960938 ;  /* 0x3f31721804041820 */ /* 0x000fe20000410000 */
[----:B01----:R-:W-:Y:S01]  /*dbd0*/  FADD.FTZ R9, R3, R0 ;  /* 0x0000000003097221 */ /* 0x003fe20000010000 */
[----:B------:R-:W-:Y:S01]  /*dbe0*/  IMAD.MOV.U32 R3, RZ, RZ, -0x800000 ;  /* 0xff800000ff037424 */ /* 0x000fe200078e00ff */
[----:B------:R-:W0:Y:S03]  /*dbf0*/  @P1 MUFU.LG2 R0, R10 ;  /* 0x0000000a00001308 */ /* 0x000e260000000c00 */
[----:B------:R-:W-:-:S13]  /*dc00*/  FSETP.NE.FTZ.AND P0, PT, R9, RZ, PT ;  /* 0x000000ff0900720b */ /* 0x000fda0003f15000 */
[----:B------:R-:W1:Y:S01]  /*dc10*/  @P0 MUFU.LG2 R11, R9 ;  /* 0x00000009000b0308 */ /* 0x000e620000000c00 */
[----:B0-----:R-:W-:Y:S01]  /*dc20*/  @P1 FMUL.FTZ R5, R0, 0.69314718246459960938 ;  /* 0x3f31721800051820 */ /* 0x001fe20000410000 */
[----:B------:R-:W-:Y:S02]  /*dc30*/  IMAD.MOV.U32 R0, RZ, RZ, RZ ;  /* 0x000000ffff007224 */ /* 0x000fe400078e00ff */
[----:B------:R-:W-:Y:S01]  /*dc40*/  @P0 FMUL.FTZ R6, R6, 0.69314718246459960938 ;  /* 0x3f31721806060820 */ /* 0x000fe20000410000 */
[----:B------:R-:W-:Y:S01]  /*dc50*/  @P1 FFMA.FTZ R20, R4, R8, R5 ;  /* 0x0000000804141223 */ /* 0x000fe20000010005 */
[----:B------:R-:W-:Y:S02]  /*dc60*/  IMAD.MOV.U32 R4, RZ, RZ, RZ ;  /* 0x000000ffff047224 */ /* 0x000fe400078e00ff */
[----:B------:R-:W0:Y:S08]  /*dc70*/  @P1 MUFU.RCP R0, R10 ;  /* 0x0000000a00001308 */ /* 0x000e300000001000 */
[----:B------:R-:W2:Y:S01]  /*dc80*/  @P0 MUFU.RCP R4, R9 ;  /* 0x0000000900040308 */ /* 0x000ea20000001000 */
[----:B-1----:R-:W-:-:S04]  /*dc90*/  @P0 FMUL.FTZ R11, R11, 0.69314718246459960938 ;  /* 0x3f3172180b0b0820 */ /* 0x002fc80000410000 */
[----:B------:R-:W-:Y:S01]  /*dca0*/  @P0 FFMA.FTZ R3, R6, R7, R11 ;  /* 0x0000000706030223 */ /* 0x000fe2000001000b */
[C---:B------:R-:W-:Y:S01]  /*dcb0*/  @!P2 IMAD R6, R2.reuse, 0x40, R19 ;  /* 0x000000400206a824 */ /* 0x040fe200078e0213 */
[----:B------:R-:W-:Y:S01]  /*dcc0*/  PLOP3.LUT P0, PT, PT, PT, PT, 0x8, 0x0 ;  /* 0x000000000000781c */ /* 0x000fe20003f0e170 */
[----:B------:R-:W-:Y:S02]  /*dcd0*/  VIADD R2, R2, 0x1 ;  /* 0x0000000102027836 */ /* 0x000fe40000000000 */
[-C--:B0-----:R-:W-:Y:S01]  /*dce0*/  FMUL.FTZ R26, R26, R0.reuse ;  /* 0x000000001a1a7220 */ /* 0x081fe20000410000 */
[----:B------:R-:W-:Y:S02]  /*dcf0*/  @!P2 IMAD R17, R6, 0x4, R17 ;  /* 0x000000040611a824 */ /* 0x000fe400078e0211 */
[-C--:B------:R-:W-:Y:S01]  /*dd00*/  FMUL.FTZ R27, R27, R0.reuse ;  /* 0x000000001b1b7220 */ /* 0x080fe20000410000 */
[-C--:B------:R-:W-:Y:S01]  /*dd10*/  FMUL.FTZ R30, R30, R0.reuse ;  /* 0x000000001e1e7220 */ /* 0x080fe20000410000 */
[----:B------:R-:W-:Y:S01]  /*dd20*/  ISETP.NE.AND P1, PT, R2, 0x2, PT ;  /* 0x000000020200780c */ /* 0x000fe20003f25270 */
[-C--:B------:R-:W-:Y:S01]  /*dd30*/  FMUL.FTZ R31, R31, R0.reuse ;  /* 0x000000001f1f7220 */ /* 0x080fe20000410000 */
[----:B------:R0:W-:Y:S01]  /*dd40*/  @!P2 STS [R17+0x38420], R0 ;  /* 0x038420001100a388 */ /* 0x0001e20000000800 */
[----:B------:R-:W-:Y:S01]  /*dd50*/  FMUL.FTZ R34, R34, R0 ;  /* 0x0000000022227220 */ /* 0x000fe20000410000 */
[----:B------:R-:W-:Y:S01]  /*dd60*/  SEL R5, RZ, 0x1, P1 ;  /* 0x00000001ff057807 */ /* 0x000fe20000800000 */
[-C--:B--2---:R-:W-:Y:S01]  /*dd70*/  FMUL.FTZ R24, R24, R4.reuse ;  /* 0x0000000418187220 */ /* 0x084fe20000410000 */
[----:B------:R0:W-:Y:S01]  /*dd80*/  @!P2 STS [R17+0x38400], R4 ;  /* 0x038400041100a388 */ /* 0x0001e20000000800 */
        /* <DEDUP_REMOVED lines=123> */
[----:B------:R-:W-:Y:S01]  /*e540*/  SEL R2, R2, RZ, P1 ;  /* 0x000000ff02027207 */ /* 0x000fe20000800000 */
[----:B------:R-:W-:Y:S01]  /*e550*/  ULOP3.LUT UR37, UR37, UR4, URZ, 0x3c, !UPT ;  /* 0x0000000425257292 */ /* 0x000fe2000f8e3c3f */
[----:B0-----:R-:W-:Y:S11]  /*e560*/  BAR.ARV 0xe, 0x100 ;  /* 0x0384000000007b1d */ /* 0x001ff60000002000 */
.L_x_5119:
[----:B------:R-:W2:Y:S01]  /*e570*/  S2R R0, SR_CgaCtaId ;  /* 0x0000000000007919 */ /* 0x000ea20000008800 */
[----:B------:R-:W-:Y:S01]  /*e580*/  MOV R17, 0x400 ;  /* 0x0000040000117802 */ /* 0x000fe20000000f00 */
[----:B------:R-:W-:Y:S01]  /*e590*/  BSSY B0, `(.L_x_5162) ;  /* 0x0000487000007945 */ /* 0x000fe20003800000 */
[----:B------:R-:W-:Y:S02]  /*e5a0*/  BAR.SYNC.DEFER_BLOCKING 0x5, 0x180 ;  /* 0x0146000000007b1d */ /* 0x000fe40000010000 */
[----:B--2---:R-:W-:Y:S02]  /*e5b0*/  LEA R17, R0, R17, 0x18 ;  /* 0x0000001100117211 */ /* 0x004fe400078ec0ff */
[----:B------:R-:W-:-:S03]  /*e5c0*/  SHF.R.U32.HI R0, RZ, 0x10, R199 ;  /* 0x00000010ff007819 */ /* 0x000fc600000116c7 */
[----:B01----:R-:W0:Y:S02]  /*e5d0*/  LDS.128 R4, [R17+0x388d0] ;  /* 0x0388d00011047984 */ /* 0x003e240000000c00 */
[----:B0-----:R-:W-:Y:S02]  /*e5e0*/  R2UR UR4, R5 ;  /* 0x00000000050472ca */ /* 0x001fe400000e0000 */
[----:B------:R-:W-:Y:S01]  /*e5f0*/  R2UR UR5, R7 ;  /* 0x00000000070572ca */ /* 0x000fe200000e0000 */
[----:B------:R-:W-:Y:S06]  /*e600*/  BAR.ARV 0x4, 0x180 ;  /* 0x0106000000007b1d */ /* 0x000fec0000002000 */
[----:B------:R-:W-:Y:S08]  /*e610*/  @P0 BRA `(.L_x_5163) ;  /* 0x0000003800340947 */ /* 0x000ff00003800000 */
[----:B------:R-:W2:Y:S01]  /*e620*/  LDL R9, [R1+0x2c] ;  /* 0x00002c0001097983 */ /* 0x000ea20000100800 */
[----:B------:R-:W-:Y:S01]  /*e630*/  ULDC.64 UR6, c[0x0][0xd08] ;  /* 0x0003420000067ab9 */ /* 0x000fe20000000a00 */
[----:B------:R-:W0:Y:S01]  /*e640*/  S2R R8, SR_SWINHI ;  /* 0x0000000000087919 */ /* 0x000e220000002f00 */
[----:B------:R-:W-:Y:S02]  /*e650*/  MOV R4, R17 ;  /* 0x0000001100047202 */ /* 0x000fe40000000f00 */
[----:B0-----:R-:W-:Y:S01]  /*e660*/  MOV R5, R8 ;  /* 0x0000000800057202 */ /* 0x001fe20000000f00 */
[----:B------:R-:W-:Y:S02]  /*e670*/  BAR.SYNC.DEFER_BLOCKING 0x1, 0x100 ;  /* 0x0044000000007b1d */ /* 0x000fe40000010000 */
[----:B--2---:R-:W-:-:S03]  /*e680*/  IMAD.WIDE R152, R9, 0x2, R4 ;  /* 0x0000000209987825 */ /* 0x004fc600078e0204 */
[C---:B------:R-:W-:Y:S02]  /*e690*/  IADD3 R8, P6, R152.reuse, 0x6060, RZ ;  /* 0x0000606098087810 */ /* 0x040fe40007fde0ff */
[----:B------:R-:W-:Y:S02]  /*e6a0*/  IADD3 R10, P0, R152, 0x6040, RZ ;  /* 0x00006040980a7810 */ /* 0x000fe40007f1e0ff */
[----:B------:R-:W-:Y:S01]  /*e6b0*/  LOP3.LUT R7, R8, 0x380, RZ, 0xc0, !PT ;  /* 0x0000038008077812 */ /* 0x000fe200078ec0ff */
[----:B------:R-:W-:Y:S01]  /*e6c0*/  IMAD.X R9, RZ, RZ, R153, P6 ;  /* 0x000000ffff097224 */ /* 0x000fe200030e0699 */
[----:B------:R-:W-:Y:S02]  /*e6d0*/  LOP3.LUT R11, R10, 0x380, RZ, 0xc0, !PT ;  /* 0x000003800a0b7812 */ /* 0x000fe400078ec0ff */
[----:B------:R-:W-:Y:S02]  /*e6e0*/  SHF.R.U64 R7, R7, 0x3, RZ ;  /* 0x0000000307077819 */ /* 0x000fe400000012ff */
[----:B------:R-:W-:-:S02]  /*e6f0*/  IADD3 R12, P1, R152, 0x6020, RZ ;  /* 0x00006020980c7810 */ /* 0x000fc40007f3e0ff */
[----:B------:R-:W-:Y:S02]  /*e700*/  LOP3.LUT R8, R7, R8, RZ, 0x3c, !PT ;  /* 0x0000000807087212 */ /* 0x000fe400078e3cff */
[----:B------:R-:W-:Y:S02]  /*e710*/  SHF.R.U64 R11, R11, 0x3, RZ ;  /* 0x000000030b0b7819 */ /* 0x000fe400000012ff */
[----:B------:R-:W-:Y:S02]  /*e720*/  LOP3.LUT R13, R12, 0x380, RZ, 0xc0, !PT ;  /* 0x000003800c0d7812 */ /* 0x000fe400078ec0ff */
[----:B------:R-:W-:Y:S01]  /*e730*/  MOV R165, R8 ;  /* 0x0000000800a57202 */ /* 0x000fe20000000f00 */
[--C-:B------:R-:W-:Y:S01]  /*e740*/  IMAD.MOV.U32 R9, RZ, RZ, R153.reuse ;  /* 0x000000ffff097224 */ /* 0x100fe200078e0099 */
[----:B------:R-:W-:Y:S01]  /*e750*/  LOP3.LUT R10, R11, R10, RZ, 0x3c, !PT ;  /* 0x0000000a0b0a7212 */ /* 0x000fe200078e3cff */
[----:B------:R-:W-:Y:S01]  /*e760*/  IMAD.X R11, RZ, RZ, R153, P0 ;  /* 0x000000ffff0b7224 */ /* 0x000fe200000e0699 */
[----:B------:R-:W-:-:S02]  /*e770*/  LOP3.LUT R8, R152, 0x380, RZ, 0xc0, !PT ;  /* 0x0000038098087812 */ /* 0x000fc400078ec0ff */
[----:B------:R-:W-:Y:S02]  /*e780*/  SHF.R.U64 R13, R13, 0x3, RZ ;  /* 0x000000030d0d7819 */ /* 0x000fe400000012ff */
[----:B------:R-:W-:Y:S02]  /*e790*/  SHF.R.U64 R8, R8, 0x3, RZ ;  /* 0x0000000308087819 */ /* 0x000fe400000012ff */
[----:B------:R-:W-:Y:S01]  /*e7a0*/  LOP3.LUT R12, R13, R12, RZ, 0x3c, !PT ;  /* 0x0000000c0d0c7212 */ /* 0x000fe200078e3cff */
[----:B------:R-:W-:Y:S01]  /*e7b0*/  IMAD.X R13, RZ, RZ, R153, P1 ;  /* 0x000000ffff0d7224 */ /* 0x000fe200008e0699 */
[----:B------:R-:W-:Y:S02]  /*e7c0*/  MOV R164, R10 ;  /* 0x0000000a00a47202 */ /* 0x000fe40000000f00 */
[----:B------:R-:W0:Y:S01]  /*e7d0*/  LDC R10, c[0x0][0xbd4] ;  /* 0x0002f500ff0a7b82 */ /* 0x000e220000000800 */
[----:B------:R-:W-:Y:S02]  /*e7e0*/  LOP3.LUT R8, R8, R152, RZ, 0x3c, !PT ;  /* 0x0000009808087212 */ /* 0x000fe400078e3cff */
[----:B------:R-:W-:-:S02]  /*e7f0*/  MOV R22, R12 ;  /* 0x0000000c00167202 */ /* 0x000fc40000000f00 */
[C---:B------:R-:W-:Y:S02]  /*e800*/  IADD3 R156, P4, R152.reuse, 0x4040, RZ ;  /* 0x00004040989c7810 */ /* 0x040fe40007f9e0ff */
[----:B------:R-:W-:Y:S02]  /*e810*/  MOV R12, R8 ;  /* 0x00000008000c7202 */ /* 0x000fe40000000f00 */
[C---:B------:R-:W-:Y:S02]  /*e820*/  IADD3 R162, P0, R152.reuse, 0x2060, RZ ;  /* 0x0000206098a27810 */ /* 0x040fe40007f1e0ff */
[----:B------:R-:W-:Y:S02]  /*e830*/  IADD3 R8, P1, R152, 0x2040, RZ ;  /* 0x0000204098087810 */ /* 0x000fe40007f3e0ff */
[----:B------:R-:W-:Y:S02]  /*e840*/  LOP3.LUT R157, R156, 0x380, RZ, 0xc0, !PT ;  /* 0x000003809c9d7812 */ /* 0x000fe400078ec0ff */
[----:B------:R-:W-:-:S02]  /*e850*/  LOP3.LUT R163, R162, 0x380, RZ, 0xc0, !PT ;  /* 0x00000380a2a37812 */ /* 0x000fc400078ec0ff */
[----:B------:R-:W-:Y:S02]  /*e860*/  LOP3.LUT R9, R8, 0x380, RZ, 0xc0, !PT ;  /* 0x0000038008097812 */ /* 0x000fe400078ec0ff */
[----:B------:R-:W-:Y:S02]  /*e870*/  SHF.R.U64 R157, R157, 0x3, RZ ;  /* 0x000000039d9d7819 */ /* 0x000fe400000012ff */
[----:B------:R-:W-:Y:S02]  /*e880*/  SHF.R.U64 R163, R163, 0x3, RZ ;  /* 0x00000003a3a37819 */ /* 0x000fe400000012ff */
[----:B------:R-:W-:Y:S02]  /*e890*/  SHF.R.U64 R9, R9, 0x3, RZ ;  /* 0x0000000309097819 */ /* 0x000fe400000012ff */
[----:B------:R-:W-:Y:S01]  /*e8a0*/  LOP3.LUT R156, R157, R156, RZ, 0x3c, !PT ;  /* 0x0000009c9d9c7212 */ /* 0x000fe200078e3cff */
[--C-:B------:R-:W-:Y:S01]  /*e8b0*/  IMAD.X R157, RZ, RZ, R153.reuse, P4 ;  /* 0x000000ffff9d7224 */ /* 0x100fe200020e0699 */
[----:B------:R-:W-:Y:S01]  /*e8c0*/  LOP3.LUT R162, R163, R162, RZ, 0x3c, !PT ;  /* 0x000000a2a3a27212 */ /* 0x000fe200078e3cff */
[--C-:B------:R-:W-:Y:S01]  /*e8d0*/  IMAD.X R163, RZ, RZ, R153.reuse, P0 ;  /* 0x000000ffffa37224 */ /* 0x100fe200000e0699 */
[----:B------:R-:W-:Y:S01]  /*e8e0*/  LOP3.LUT R8, R9, R8, RZ, 0x3c, !PT ;  /* 0x0000000809087212 */ /* 0x000fe200078e3cff */
[----:B------:R-:W-:Y:S01]  /*e8f0*/  IMAD.X R9, RZ, RZ, R153, P1 ;  /* 0x000000ffff097224 */ /* 0x000fe200008e0699 */
[----:B------:R-:W-:-:S02]  /*e900*/  ISETP.NE.AND P0, PT, R0, RZ, PT ;  /* 0x000000ff0000720c */ /* 0x000fc40003f05270 */
[----:B------:R-:W-:Y:S02]  /*e910*/  MOV R156, R156 ;  /* 0x0000009c009c7202 */ /* 0x000fe40000000f00 */
[----:B------:R-:W-:Y:S02]  /*e920*/  IADD3 R158, P5, R152, 0x4020, RZ ;  /* 0x00004020989e7810 */ /* 0x000fe40007fbe0ff */
[----:B0-----:R-:W-:Y:S02]  /*e930*/  SEL R0, R0, R10, P0 ;  /* 0x0000000a00007207 */ /* 0x001fe40000000000 */
[----:B------:R-:W-:Y:S02]  /*e940*/  MOV R157, R8 ;  /* 0x00000008009d7202 */ /* 0x000fe40000000f00 */
[----:B------:R-:W-:Y:S02]  /*e950*/  IADD3 R8, P0, R152, 0x2020, RZ ;  /* 0x0000202098087810 */ /* 0x000fe40007f1e0ff */
[----:B------:R-:W-:-:S02]  /*e960*/  LOP3.LUT R159, R158, 0x380, RZ, 0xc0, !PT ;  /* 0x000003809e9f7812 */ /* 0x000fc400078ec0ff */
[----:B------:R-:W-:Y:S02]  /*e970*/  LOP3.LUT R9, R8, 0x380, RZ, 0xc0, !PT ;  /* 0x0000038008097812 */ /* 0x000fe400078ec0ff */
[----:B------:R-:W-:Y:S02]  /*e980*/  SHF.R.U64 R159, R159, 0x3, RZ ;  /* 0x000000039f9f7819 */ /* 0x000fe400000012ff */
[----:B------:R-:W-:Y:S02]  /*e990*/  SHF.R.U64 R9, R9, 0x3, RZ ;  /* 0x0000000309097819 */ /* 0x000fe400000012ff */
[----:B------:R-:W-:Y:S01]  /*e9a0*/  LOP3.LUT R158, R159, R158, RZ, 0x3c, !PT ;  /* 0x0000009e9f9e7212 */ /* 0x000fe200078e3cff */
[--C-:B------:R-:W-:Y:S01]  /*e9b0*/  IMAD.X R159, RZ, RZ, R153.reuse, P5 ;  /* 0x000000ffff9f7224 */ /* 0x100fe200028e0699 */
[----:B------:R-:W-:Y:S01]  /*e9c0*/  LOP3.LUT R8, R9, R8, RZ, 0x3c, !PT ;  /* 0x0000000809087212 */ /* 0x000fe200078e3cff */
[----:B------:R-:W-:Y:S01]  /*e9d0*/  IMAD.X R9, RZ, RZ, R153, P0 ;  /* 0x000000ffff097224 */ /* 0x000fe200000e0699 */
[----:B------:R-:W-:-:S02]  /*e9e0*/  F2FP.F16.F32.PACK_AB R10, R29, R28 ;  /* 0x0000001c1d0a723e */ /* 0x000fc400000000ff */
[----:B------:R-:W-:Y:S02]  /*e9f0*/  MOV R158, R158 ;  /* 0x0000009e009e7202 */ /* 0x000fe40000000f00 */
[----:B------:R-:W-:Y:S02]  /*ea00*/  MOV R159, R8 ;  /* 0x00000008009f7202 */ /* 0x000fe40000000f00 */
[----:B------:R-:W-:Y:S02]  /*ea10*/  F2FP.F16.F32.PACK_AB R8, R25, R24 ;  /* 0x000000181908723e */ /* 0x000fe400000000ff */
[----:B------:R-:W-:Y:S02]  /*ea20*/  F2FP.F16.F32.PACK_AB R9, R27, R26 ;  /* 0x0000001a1b09723e */ /* 0x000fe400000000ff */
[----:B------:R-:W-:Y:S02]  /*ea30*/  F2FP.F16.F32.PACK_AB R11, R31, R30 ;  /* 0x0000001e1f0b723e */ /* 0x000fe400000000ff */
[----:B------:R-:W-:-:S02]  /*ea40*/  IADD3 R14, P2, R152, 0x6000, RZ ;  /* 0x00006000980e7810 */ /* 0x000fc40007f5e0ff */
[----:B------:R-:W-:Y:S01]  /*ea50*/  F2FP.F16.F32.PACK_AB R13, R35, R34 ;  /* 0x00000022230d723e */ /* 0x000fe200000000ff */
[----:B------:R0:W-:Y:S01]  /*ea60*/  STSM.16.M88.4 [R12], R8 ;  /* 0x000000080c007844 */ /* 0x0001e20000000200 */
[----:B------:R-:W-:Y:S02]  /*ea70*/  LOP3.LUT R15, R14, 0x380, RZ, 0xc0, !PT ;  /* 0x000003800e0f7812 */ /* 0x000fe400078ec0ff */
[----:B------:R-:W-:Y:S02]  /*ea80*/  IADD3 R154, P3, R152, 0x4060, RZ ;  /* 0x00004060989a7810 */ /* 0x000fe40007f7e0ff */
[----:B------:R-:W-:Y:S02]  /*ea90*/  SHF.R.U64 R15, R15, 0x3, RZ ;  /* 0x000000030f0f7819 */ /* 0x000fe400000012ff */
[----:B------:R-:W-:Y:S02]  /*eaa0*/  LOP3.LUT R155, R154, 0x380, RZ, 0xc0, !PT ;  /* 0x000003809a9b7812 */ /* 0x000fe400078ec0ff */
[----:B------:R-:W-:Y:S01]  /*eab0*/  LOP3.LUT R14, R15, R14, RZ, 0x3c, !PT ;  /* 0x0000000e0f0e7212 */ /* 0x000fe200078e3cff */
[----:B------:R-:W-:Y:S01]  /*eac0*/  IMAD.X R15, RZ, RZ, R153, P2 ;  /* 0x000000ffff0f7224 */ /* 0x000fe200010e0699 */
[----:B------:R-:W-:-:S02]  /*ead0*/  SHF.R.U64 R155, R155, 0x3, RZ ;  /* 0x000000039b9b7819 */ /* 0x000fc400000012ff */
[C---:B------:R-:W-:Y:S02]  /*eae0*/  IADD3 R160, P6, R152.reuse, 0x4000, RZ ;  /* 0x0000400098a07810 */ /* 0x040fe40007fde0ff */
[----:B------:R-:W-:Y:S02]  /*eaf0*/  MOV R21, R14 ;  /* 0x0000000e00157202 */ /* 0x000fe40000000f00 */
[----:B0-----:R-:W-:Y:S02]  /*eb00*/  IADD3 R8, P0, R152, 0x20, RZ ;  /* 0x0000002098087810 */ /* 0x001fe40007f1e0ff */
[----:B------:R-:W-:Y:S02]  /*eb10*/  F2FP.F16.F32.PACK_AB R12, R33, R32 ;  /* 0x00000020210c723e */ /* 0x000fe400000000ff */
[----:B------:R-:W-:Y:S02]  /*eb20*/  LOP3.LUT R9, R8, 0x380, RZ, 0xc0, !PT ;  /* 0x0000038008097812 */ /* 0x000fe400078ec0ff */
[----:B------:R-:W-:-:S02]  /*eb30*/  F2FP.F16.F32.PACK_AB R14, R37, R36 ;  /* 0x00000024250e723e */ /* 0x000fc400000000ff */
[----:B------:R-:W-:Y:S02]  /*eb40*/  SHF.R.U64 R9, R9, 0x3, RZ ;  /* 0x0000000309097819 */ /* 0x000fe400000012ff */
[----:B------:R-:W-:Y:S02]  /*eb50*/  F2FP.F16.F32.PACK_AB R15, R39, R38 ;  /* 0x00000026270f723e */ /* 0x000fe400000000ff */
[----:B------:R-:W-:Y:S01]  /*eb60*/  LOP3.LUT R8, R9, R8, RZ, 0x3c, !PT ;  /* 0x0000000809087212 */ /* 0x000fe200078e3cff */
[----:B------:R-:W-:Y:S01]  /*eb70*/  IMAD.X R9, RZ, RZ, R153, P0 ;  /* 0x000000ffff097224 */ /* 0x000fe200000e0699 */
[----:B------:R-:W-:Y:S02]  /*eb80*/  F2FP.F16.F32.PACK_AB R10, R45, R44 ;  /* 0x0000002c2d0a723e */ /* 0x000fe400000000ff */
[----:B------:R-:W-:Y:S02]  /*eb90*/  F2FP.F16.F32.PACK_AB R11, R47, R46 ;  /* 0x0000002e2f0b723e */ /* 0x000fe400000000ff */
[----:B------:R-:W-:-:S02]  /*eba0*/  MOV R8, R8 ;  /* 0x0000000800087202 */ /* 0x000fc40000000f00 */
[----:B------:R-:W-:Y:S01]  /*ebb0*/  LOP3.LUT R154, R155, R154, RZ, 0x3c, !PT ;  /* 0x0000009a9b9a7212 */ /* 0x000fe200078e3cff */
[----:B------:R-:W-:Y:S01]  /*ebc0*/  IMAD.X R155, RZ, RZ, R153, P3 ;  /* 0x000000ffff9b7224 */ /* 0x000fe200018e0699 */
[----:B------:R-:W-:Y:S01]  /*ebd0*/  LOP3.LUT R161, R160, 0x380, RZ, 0xc0, !PT ;  /* 0x00000380a0a17812 */ /* 0x000fe200078ec0ff */
[----:B------:R0:W-:Y:S01]  /*ebe0*/  STSM.16.M88.4 [R8], R12 ;  /* 0x0000000c08007844 */ /* 0x0001e20000000200 */
[----:B------:R-:W-:Y:S02]  /*ebf0*/  MOV R162, R162 ;  /* 0x000000a200a27202 */ /* 0x000fe40000000f00 */
[----:B------:R-:W-:Y:S02]  /*ec00*/  MOV R7, R154 ;  /* 0x0000009a00077202 */ /* 0x000fe40000000f00 */
[----:B------:R-:W-:Y:S02]  /*ec10*/  SHF.R.U64 R161, R161, 0x3, RZ ;  /* 0x00000003a1a17819 */ /* 0x000fe400000012ff */
[----:B------:R-:W-:-:S02]  /*ec20*/  F2FP.F16.F32.PACK_AB R155, R71, R70 ;  /* 0x00000046479b723e */ /* 0x000fc400000000ff */
        /* <DEDUP_REMOVED lines=80> */
[----:B------:R-:W-:Y:S01]  /*f130*/  STSM.16.M88.4 [R22], R12 ;  /* 0x0000000c16007844 */ /* 0x000fe20000000200 */
[----:B------:R-:W-:Y:S02]  /*f140*/  F2FP.F16.F32.PACK_AB R153, R139, R138 ;  /* 0x0000008a8b99723e */ /* 0x000fe400000000ff */
[----:B------:R-:W-:Y:S02]  /*f150*/  F2FP.F16.F32.PACK_AB R154, R141, R140 ;  /* 0x0000008c8d9a723e */ /* 0x000fe400000000ff */
[----:B------:R-:W-:Y:S02]  /*f160*/  F2FP.F16.F32.PACK_AB R155, R143, R142 ;  /* 0x0000008e8f9b723e */ /* 0x000fe400000000ff */
[----:B------:R-:W-:Y:S02]  /*f170*/  SHF.L.U64.HI R7, R192, 0x2, R200 ;  /* 0x00000002c0077819 */ /* 0x000fe400000102c8 */
[----:B0-----:R-:W-:Y:S01]  /*f180*/  F2FP.F16.F32.PACK_AB R8, R145, R144 ;  /* 0x000000909108723e */ /* 0x001fe200000000ff */
[----:B------:R-:W-:Y:S01]  /*f190*/  STSM.16.M88.4 [R164], R152 ;  /* 0x00000098a4007844 */ /* 0x000fe20000000200 */
[----:B------:R-:W-:-:S02]  /*f1a0*/  F2FP.F16.F32.PACK_AB R9, R147, R146 ;  /* 0x000000929309723e */ /* 0x000fc400000000ff */
[----:B------:R-:W-:Y:S02]  /*f1b0*/  F2FP.F16.F32.PACK_AB R10, R149, R148 ;  /* 0x00000094950a723e */ /* 0x000fe400000000ff */
[----:B------:R-:W-:-:S05]  /*f1c0*/  F2FP.F16.F32.PACK_AB R11, R151, R150 ;  /* 0x00000096970b723e */ /* 0x000fca00000000ff */
[----:B------:R0:W-:Y:S02]  /*f1d0*/  STSM.16.M88.4 [R165], R8 ;  /* 0x00000008a5007844 */ /* 0x0001e40000000200 */
[----:B0-----:R-:W0:Y:S01]  /*f1e0*/  LDC.64 R10, c[0x0][0xd00] ;  /* 0x00034000ff0a7b82 */ /* 0x001e220000000a00 */
[----:B------:R-:W-:-:S07]  /*f1f0*/  IMAD.SHL.U32 R8, R192, 0x4, RZ ;  /* 0x00000004c0087824 */ /* 0x000fce00078e00ff */
[----:B------:R-:W-:Y:S01]  /*f200*/  BAR.SYNC.DEFER_BLOCKING 0x1, 0x100 ;  /* 0x0044000000007b1d */ /* 0x000fe20000010000 */
[----:B------:R-:W-:-:S04]  /*f210*/  @P0 IADD3 R12, P2, R8, UR6, RZ ;  /* 0x00000006080c0c10 */ /* 0x000fc8000ff5e0ff */
[----:B------:R-:W-:Y:S02]  /*f220*/  @P0 IADD3.X R13, R7, UR7, RZ, P2, !PT ;  /* 0x00000007070d0c10 */ /* 0x000fe400097fe4ff */
[----:B0-----:R-:W-:Y:S02]  /*f230*/  ISETP.NE.U32.AND P1, PT, R10, RZ, PT ;  /* 0x000000ff0a00720c */ /* 0x001fe40003f25070 */
[----:B------:R-:W-:Y:S01]  /*f240*/  IADD3 R8, P2, R8, R10, RZ ;  /* 0x0000000a08087210 */ /* 0x000fe20007f5e0ff */
[----:B------:R-:W2:Y:S01]  /*f250*/  @P0 LDG.E R12, desc[UR42][R12.64] ;  /* 0x0000002a0c0c0981 */ /* 0x000ea2000c1e1900 */
[----:B------:R-:W-:-:S03]  /*f260*/  ISETP.NE.AND.EX P1, PT, R11, RZ, PT, P1 ;  /* 0x000000ff0b00720c */ /* 0x000fc60003f25310 */
[----:B------:R-:W-:Y:S02]  /*f270*/  IMAD.X R9, R7, 0x1, R11, P2 ;  /* 0x0000000107097824 */ /* 0x000fe400010e060b */
[----:B------:R-:W-:-:S08]  /*f280*/  IMAD.MOV.U32 R7, RZ, RZ, RZ ;  /* 0x000000ffff077224 */ /* 0x000fd000078e00ff */
        /* <DEDUP_REMOVED lines=10> */
.L_x_5164:
[----:B------:R-:W2:Y:S01]  /*f330*/  LDL R8, [R1+0x8] ;  /* 0x0000080001087983 */ /* 0x000ea20000100800 */
[----:B------:R-:W-:-:S03]  /*f340*/  LOP3.LUT R199, R199, 0xff, RZ, 0xc0, !PT ;  /* 0x000000ffc7c77812 */ /* 0x000fc600078ec0ff */
[----:B--2---:R-:W0:Y:S02]  /*f350*/  SHFL.IDX PT, R8, R8, RZ, 0x1f ;  /* 0x00001fff08087589 */ /* 0x004e2400000e0000 */
[----:B0-----:R-:W-:Y:S02]  /*f360*/  ISETP.NE.AND P0, PT, R8, RZ, PT ;  /* 0x000000ff0800720c */ /* 0x001fe40003f05270 */
[----:B-----5:R-:W-:-:S11]  /*f370*/  SHF.R.S32.HI R8, RZ, 0x1f, R7 ;  /* 0x0000001fff087819 */ /* 0x020fd60000011407 */
[----:B------:R-:W-:Y:S05]  /*f380*/  @P0 BRA `(.L_x_5165) ;  /* 0x0000000000f40947 */ /* 0x000fea0003800000 */
[----:B------:R-:W2:Y:S01]  /*f390*/  LDL R156, [R1+0x28] ;  /* 0x00002800019c7983 */ /* 0x000ea20000100800 */
[----:B------:R-:W-:Y:S01]  /*f3a0*/  IMAD.MOV.U32 R9, RZ, RZ, 0xab8 ;  /* 0x00000ab8ff097424 */ /* 0x000fe200078e00ff */
[----:B------:R-:W-:Y:S01]  /*f3b0*/  ISETP.GT.AND P1, PT, R0, 0x1, PT ;  /* 0x000000010000780c */ /* 0x000fe20003f24270 */
[----:B------:R-:W0:Y:S01]  /*f3c0*/  LDC R155, c[0x0][0xce8] ;  /* 0x00033a00ff9b7b82 */ /* 0x000e220000000800 */
[----:B------:R-:W-:Y:S01]  /*f3d0*/  ISETP.NE.U32.AND P0, PT, R10, RZ, PT ;  /* 0x000000ff0a00720c */ /* 0x000fe20003f05070 */
[----:B------:R-:W-:Y:S01]  /*f3e0*/  VIADD R153, R191, UR39 ;  /* 0x00000027bf997c36 */ /* 0x000fe20008000000 */
[----:B------:R-:W-:Y:S02]  /*f3f0*/  SEL R9, R9, 0xa78, P1 ;  /* 0x00000a7809097807 */ /* 0x000fe40000800000 */
[----:B------:R-:W-:Y:S02]  /*f400*/  ISETP.NE.AND.EX P0, PT, R11, RZ, PT, P0 ;  /* 0x000000ff0b00720c */ /* 0x000fe40003f05300 */
[----:B------:R-:W-:Y:S01]  /*f410*/  SEL R154, R199, RZ, P1 ;  /* 0x000000ffc79a7207 */ /* 0x000fe20000800000 */
[----:B------:R-:W1:Y:S01]  /*f420*/  LDC.64 R12, c[0x0][R9+0x220] ;  /* 0x00008800090c7b82 */ /* 0x000e620000000a00 */
[----:B------:R-:W-:-:S02]  /*f430*/  SEL R22, R192, RZ, !P0 ;  /* 0x000000ffc0167207 */ /* 0x000fc40004000000 */
[----:B------:R-:W-:-:S05]  /*f440*/  SEL R21, R200, RZ, !P0 ;  /* 0x000000ffc8157207 */ /* 0x000fca0004000000 */
[----:B------:R-:W3:Y:S01]  /*f450*/  LDC.64 R14, c[0x0][R9+0x218] ;  /* 0x00008600090e7b82 */ /* 0x000ee20000000a00 */
[----:B0-----:R-:W-:Y:S01]  /*f460*/  ISETP.NE.AND P0, PT, R155, 0x1, PT ;  /* 0x000000019b00780c */ /* 0x001fe20003f05270 */
[----:B-1----:R-:W-:-:S04]  /*f470*/  IMAD R13, R13, R22, RZ ;  /* 0x000000160d0d7224 */ /* 0x002fc800078e02ff */
[C---:B------:R-:W-:Y:S02]  /*f480*/  IMAD R21, R12.reuse, R21, R13 ;  /* 0x000000150c157224 */ /* 0x040fe400078e020d */
[----:B------:R-:W-:-:S04]  /*f490*/  IMAD.WIDE.U32 R12, R12, R22, RZ ;  /* 0x000000160c0c7225 */ /* 0x000fc800078e00ff */
[-C--:B---3--:R-:W-:Y:S02]  /*f4a0*/  IMAD R22, R15, R193.reuse, RZ ;  /* 0x000000c10f167224 */ /* 0x088fe400078e02ff */
        /* <DEDUP_REMOVED lines=20> */
[----:B------:R-:W-:-:S02]  /*f5f0*/  VIADD R21, R19, UR39 ;  /* 0x0000002713157c36 */ /* 0x000fc40008000000 */
        /* <DEDUP_REMOVED lines=8> */
[----:B0-----:R-:W-:-:S04]  /*f680*/  LEA R15, P0, R14, R12, 0x2 ;  /* 0x0000000c0e0f7211 */ /* 0x001fc800078010ff */
[----:B-1----:R-:W-:Y:S02]  /*f690*/  LEA.HI.X R9, R14, R13, R9, 0x2, P0 ;  /* 0x0000000d0e097211 */ /* 0x002fe400000f1409 */
[----:B------:R-:W-:Y:S04]  /*f6a0*/  SHFL.IDX PT, R14, R15, 0x1, 0x1c1f ;  /* 0x003c1f000f0e7f89 */ /* 0x000fe800000e0000 */
[----:B------:R-:W-:Y:S01]  /*f6b0*/  SHFL.IDX PT, R13, R9, RZ, 0x1c1f ;  /* 0x001c1fff090d7589 */ /* 0x000fe200000e0000 */
[----:B--2---:R-:W-:-:S05]  /*f6c0*/  IMAD.MOV R12, RZ, RZ, -R156 ;  /* 0x000000ffff0c7224 */ /* 0x004fca00078e0a9c */
[----:B------:R-:W-:Y:S02]  /*f6d0*/  ISETP.NE.AND P0, PT, R190, R12, PT ;  /* 0x0000000cbe00720c */ /* 0x000fe40003f05270 */
        /* <DEDUP_REMOVED lines=8> */
.L_x_5165:
        /* <DEDUP_REMOVED lines=10> */
[----:B------:R-:W-:-:S04]  /*f800*/  SHF.R.S32.HI R9, RZ, 0x1f, R0 ;  /* 0x0000001fff097819 */ /* 0x000fc80000011400 */
[----:B------:R-:W-:-:S04]  /*f810*/  LEA.HI R9, R9, R0, RZ, 0x3 ;  /* 0x0000000009097211 */ /* 0x000fc800078f18ff */
[----:B0-----:R-:W-:-:S05]  /*f820*/  SHF.R.S32.HI R3, RZ, 0x3, R9 ;  /* 0x00000003ff037819 */ /* 0x001fca0000011409 */
        /* <DEDUP_REMOVED lines=9> */
[----:B------:R-:W-:Y:S01]  /*f8c0*/  IMAD.X R25, RZ, RZ, R5, P3 ;  /* 0x000000ffff197224 */ /* 0x000fe200018e0605 */
[----:B------:R-:W-:Y:S02]  /*f8d0*/  IADD3 R53, P3, R4, 0x8000, RZ ;  /* 0x0000800004357810 */ /* 0x000fe40007f7e0ff */
[----:B------:R-:W-:Y:S02]  /*f8e0*/  SHF.R.U64 R44, R44, 0x3, RZ ;  /* 0x000000032c2c7819 */ /* 0x000fe400000012ff */
[----:B------:R-:W-:Y:S01]  /*f8f0*/  LOP3.LUT R52, R53, 0x380, RZ, 0xc0, !PT ;  /* 0x0000038035347812 */ /* 0x000fe200078ec0ff */
[----:B------:R-:W-:Y:S01]  /*f900*/  IMAD R8, R8, UR8, RZ ;  /* 0x0000000808087c24 */ /* 0x000fe2000f8e02ff */
[----:B------:R-:W-:Y:S01]  /*f910*/  IADD3 R49, P2, R4, 0x7000, RZ ;  /* 0x0000700004317810 */ /* 0x000fe20007f5e0ff */
[----:B------:R-:W5:Y:S01]  /*f920*/  LD.E.128 R24, desc[UR42][R24.64] ;  /* 0x0000002a18187980 */ /* 0x000f62000c101d00 */
[----:B------:R-:W-:-:S02]  /*f930*/  SHF.R.U64 R52, R52, 0x3, RZ ;  /* 0x0000000334347819 */ /* 0x000fc400000012ff */
[C---:B------:R-:W-:Y:S02]  /*f940*/  IADD3 R29, P4, R4.reuse, 0x2000, RZ ;  /* 0x00002000041d7810 */ /* 0x040fe40007f9e0ff */
[C---:B------:R-:W-:Y:S02]  /*f950*/  IADD3 R33, P5, R4.reuse, 0x3000, RZ ;  /* 0x0000300004217810 */ /* 0x040fe40007fbe0ff */
[----:B------:R-:W-:Y:S02]  /*f960*/  IADD3 R37, P6, R4, 0x4000, RZ ;  /* 0x0000400004257810 */ /* 0x000fe40007fde0ff */
[----:B------:R-:W-:Y:S02]  /*f970*/  LOP3.LUT R40, R41, 0x380, RZ, 0xc0, !PT ;  /* 0x0000038029287812 */ /* 0x000fe400078ec0ff */
[----:B------:R-:W-:Y:S01]  /*f980*/  LOP3.LUT R52, R52, R53, RZ, 0x3c, !PT ;  /* 0x0000003534347212 */ /* 0x000fe200078e3cff */
[--C-:B------:R-:W-:Y:S01]  /*f990*/  IMAD.X R53, RZ, RZ, R5.reuse, P3 ;  /* 0x000000ffff357224 */ /* 0x100fe200018e0605 */
[----:B------:R-:W-:Y:S01]  /*f9a0*/  LOP3.LUT R44, R44, R45, RZ, 0x3c, !PT ;  /* 0x0000002d2c2c7212 */ /* 0x000fe200078e3cff */
[----:B------:R-:W-:Y:S01]  /*f9b0*/  IMAD.X R45, RZ, RZ, R5, P1 ;  /* 0x000000ffff2d7224 */ /* 0x000fe200008e0605 */
[----:B------:R-:W-:-:S02]  /*f9c0*/  LOP3.LUT R48, R49, 0x380, RZ, 0xc0, !PT ;  /* 0x0000038031307812 */ /* 0x000fc400078ec0ff */
[----:B------:R-:W-:Y:S01]  /*f9d0*/  IADD3 R11, P3, R4, 0xf000, RZ ;  /* 0x0000f000040b7810 */ /* 0x000fe20007f7e0ff */
[----:B------:R-:W5:Y:S01]  /*f9e0*/  LD.E.128 R52, desc[UR42][R52.64] ;  /* 0x0000002a34347980 */ /* 0x000f62000c101d00 */
[----:B------:R-:W-:Y:S02]  /*f9f0*/  LOP3.LUT R28, R29, 0x380, RZ, 0xc0, !PT ;  /* 0x000003801d1c7812 */ /* 0x000fe400078ec0ff */
[----:B------:R-:W-:Y:S01]  /*fa00*/  LOP3.LUT R32, R33, 0x380, RZ, 0xc0, !PT ;  /* 0x0000038021207812 */ /* 0x000fe200078ec0ff */
[----:B------:R-:W-:Y:S01]  /*fa10*/  IMAD.X R81, RZ, RZ, R5, P3 ;  /* 0x000000ffff517224 */ /* 0x000fe200018e0605 */
[----:B------:R-:W-:Y:S01]  /*fa20*/  LOP3.LUT R36, R37, 0x380, RZ, 0xc0, !PT ;  /* 0x0000038025247812 */ /* 0x000fe200078ec0ff */
[----:B------:R-:W5:Y:S01]  /*fa30*/  LD.E.128 R44, desc[UR42][R44.64] ;  /* 0x0000002a2c2c7980 */ /* 0x000f62000c101d00 */
[----:B------:R-:W-:Y:S02]  /*fa40*/  SHF.R.U64 R40, R40, 0x3, RZ ;  /* 0x0000000328287819 */ /* 0x000fe400000012ff */
[----:B------:R-:W-:-:S02]  /*fa50*/  IADD3 R73, P1, R4, 0xd000, RZ ;  /* 0x0000d00004497810 */ /* 0x000fc40007f3e0ff */
[----:B------:R-:W-:Y:S02]  /*fa60*/  SHF.R.U64 R48, R48, 0x3, RZ ;  /* 0x0000000330307819 */ /* 0x000fe400000012ff */
[----:B------:R-:W-:Y:S02]  /*fa70*/  SHF.R.U64 R28, R28, 0x3, RZ ;  /* 0x000000031c1c7819 */ /* 0x000fe400000012ff */
[----:B------:R-:W-:Y:S02]  /*fa80*/  SHF.R.U64 R32, R32, 0x3, RZ ;  /* 0x0000000320207819 */ /* 0x000fe400000012ff */
[----:B------:R-:W-:Y:S02]  /*fa90*/  SHF.R.U64 R36, R36, 0x3, RZ ;  /* 0x0000000324247819 */ /* 0x000fe400000012ff */
[----:B------:R-:W-:Y:S01]  /*faa0*/  LOP3.LUT R40, R40, R41, RZ, 0x3c, !PT ;  /* 0x0000002928287212 */ /* 0x000fe200078e3cff */
[----:B------:R-:W-:Y:S01]  /*fab0*/  IMAD.X R41, RZ, RZ, R5, P0 ;  /* 0x000000ffff297224 */ /* 0x000fe200000e0605 */
[----:B------:R-:W-:-:S02]  /*fac0*/  LOP3.LUT R72, R73, 0x380, RZ, 0xc0, !PT ;  /* 0x0000038049487812 */ /* 0x000fc400078ec0ff */
[----:B--2---:R-:W-:Y:S02]  /*fad0*/  ISETP.NE.AND P3, PT, R21, 0x1, PT ;  /* 0x000000011500780c */ /* 0x004fe40003f65270 */
[----:B------:R-:W-:Y:S01]  /*fae0*/  LOP3.LUT R48, R48, R49, RZ, 0x3c, !PT ;  /* 0x0000003130307212 */ /* 0x000fe200078e3cff */
[--C-:B------:R-:W-:Y:S01]  /*faf0*/  IMAD.X R49, RZ, RZ, R5.reuse, P2 ;  /* 0x000000ffff317224 */ /* 0x100fe200010e0605 */
[----:B------:R-:W-:Y:S01]  /*fb00*/  IADD3 R69, P0, R4, 0xc000, RZ ;  /* 0x0000c00004457810 */ /* 0x000fe20007f1e0ff */
[----:B------:R-:W5:Y:S01]  /*fb10*/  LD.E.128 R40, desc[UR42][R40.64] ;  /* 0x0000002a28287980 */ /* 0x000f62000c101d00 */
[----:B------:R-:W-:Y:S01]  /*fb20*/  LOP3.LUT R28, R28, R29, RZ, 0x3c, !PT ;  /* 0x0000001d1c1c7212 */ /* 0x000fe200078e3cff */
[--C-:B------:R-:W-:Y:S01]  /*fb30*/  IMAD.X R29, RZ, RZ, R5.reuse, P4 ;  /* 0x000000ffff1d7224 */ /* 0x100fe200020e0605 */
[----:B------:R-:W-:Y:S01]  /*fb40*/  LOP3.LUT R32, R32, R33, RZ, 0x3c, !PT ;  /* 0x0000002120207212 */ /* 0x000fe200078e3cff */
[--C-:B------:R-:W-:Y:S01]  /*fb50*/  IMAD.X R33, RZ, RZ, R5.reuse, P5 ;  /* 0x000000ffff217224 */ /* 0x100fe200028e0605 */
[----:B------:R-:W-:Y:S01]  /*fb60*/  LOP3.LUT R36, R36, R37, RZ, 0x3c, !PT ;  /* 0x0000002524247212 */ /* 0x000fe200078e3cff */
[----:B------:R-:W-:Y:S01]  /*fb70*/  IMAD.X R37, RZ, RZ, R5, P6 ;  /* 0x000000ffff257224 */ /* 0x000fe200030e0605 */
[----:B------:R-:W-:Y:S01]  /*fb80*/  IADD3 R77, P2, R4, 0xe000, RZ ;  /* 0x0000e000044d7810 */ /* 0x000fe20007f5e0ff */
[----:B------:R-:W0:Y:S01]  /*fb90*/  @P3 LDC R85, c[0x0][0xcec] ;  /* 0x00033b00ff553b82 */ /* 0x000e220000000800 */
[----:B------:R-:W-:Y:S01]  /*fba0*/  SHF.R.U64 R72, R72, 0x3, RZ ;  /* 0x0000000348487819 */ /* 0x000fe200000012ff */
[----:B------:R-:W5:Y:S01]  /*fbb0*/  LD.E.128 R28, desc[UR42][R28.64] ;  /* 0x0000002a1c1c7980 */ /* 0x000f62000c101d00 */
[----:B------:R-:W-:-:S02]  /*fbc0*/  LOP3.LUT R10, R11, 0x380, RZ, 0xc0, !PT ;  /* 0x000003800b0a7812 */ /* 0x000fc400078ec0ff */
[C---:B------:R-:W-:Y:S01]  /*fbd0*/  IADD3 R57, P4, R4.reuse, 0x9000, RZ ;  /* 0x0000900004397810 */ /* 0x040fe20007f9e0ff */
[----:B------:R-:W5:Y:S01]  /*fbe0*/  LD.E.128 R32, desc[UR42][R32.64] ;  /* 0x0000002a20207980 */ /* 0x000f62000c101d00 */
[C---:B------:R-:W-:Y:S01]  /*fbf0*/  IADD3 R61, P5, R4.reuse, 0xa000, RZ ;  /* 0x0000a000043d7810 */ /* 0x040fe20007fbe0ff */
[----:B------:R-:W1:Y:S01]  /*fc00*/  @P3 LDC R87, c[0x0][0xcf0] ;  /* 0x00033c00ff573b82 */ /* 0x000e620000000800 */
[C---:B------:R-:W-:Y:S01]  /*fc10*/  IADD3 R65, P6, R4.reuse, 0xb000, RZ ;  /* 0x0000b00004417810 */ /* 0x040fe20007fde0ff */
[----:B------:R-:W5:Y:S01]  /*fc20*/  LD.E.128 R36, desc[UR42][R36.64] ;  /* 0x0000002a24247980 */ /* 0x000f62000c101d00 */
[----:B------:R-:W-:Y:S02]  /*fc30*/  LOP3.LUT R68, R69, 0x380, RZ, 0xc0, !PT ;  /* 0x0000038045447812 */ /* 0x000fe400078ec0ff */
[----:B------:R-:W-:Y:S01]  /*fc40*/  LOP3.LUT R13, R4, 0x380, RZ, 0xc0, !PT ;  /* 0x00000380040d7812 */ /* 0x000fe200078ec0ff */
[----:B------:R-:W5:Y:S01]  /*fc50*/  LD.E.128 R48, desc[UR42][R48.64] ;  /* 0x0000002a30307980 */ /* 0x000f62000c101d00 */
[----:B------:R-:W-:-:S02]  /*fc60*/  LOP3.LUT R76, R77, 0x380, RZ, 0xc0, !PT ;  /* 0x000003804d4c7812 */ /* 0x000fc400078ec0ff */
[----:B------:R-:W-:Y:S01]  /*fc70*/  LOP3.LUT R72, R72, R73, RZ, 0x3c, !PT ;  /* 0x0000004948487212 */ /* 0x000fe200078e3cff */
[----:B------:R-:W-:Y:S01]  /*fc80*/  IMAD.X R73, RZ, RZ, R5, P1 ;  /* 0x000000ffff497224 */ /* 0x000fe200008e0605 */
[----:B------:R-:W-:Y:S02]  /*fc90*/  SHF.R.U64 R10, R10, 0x3, RZ ;  /* 0x000000030a0a7819 */ /* 0x000fe400000012ff */
[----:B------:R-:W-:Y:S02]  /*fca0*/  LOP3.LUT R56, R57, 0x380, RZ, 0xc0, !PT ;  /* 0x0000038039387812 */ /* 0x000fe400078ec0ff */
[----:B------:R-:W-:Y:S01]  /*fcb0*/  LOP3.LUT R60, R61, 0x380, RZ, 0xc0, !PT ;  /* 0x000003803d3c7812 */ /* 0x000fe200078ec0ff */
[----:B------:R-:W5:Y:S01]  /*fcc0*/  LD.E.128 R72, desc[UR42][R72.64] ;  /* 0x0000002a48487980 */ /* 0x000f62000c101d00 */
[----:B------:R-:W-:Y:S02]  /*fcd0*/  LOP3.LUT R64, R65, 0x380, RZ, 0xc0, !PT ;  /* 0x0000038041407812 */ /* 0x000fe400078ec0ff */
[----:B------:R-:W-:-:S02]  /*fce0*/  SHF.R.U64 R68, R68, 0x3, RZ ;  /* 0x0000000344447819 */ /* 0x000fc400000012ff */
[----:B------:R-:W-:Y:S02]  /*fcf0*/  SHF.R.U64 R13, R13, 0x3, RZ ;  /* 0x000000030d0d7819 */ /* 0x000fe400000012ff */
[----:B------:R-:W-:Y:S02]  /*fd00*/  ISETP.GE.AND P1, PT, R198, UR7, PT ;  /* 0x00000007c6007c0c */ /* 0x000fe4000bf26270 */
[----:B------:R-:W-:Y:S02]  /*fd10*/  SHF.R.U64 R76, R76, 0x3, RZ ;  /* 0x000000034c4c7819 */ /* 0x000fe400000012ff */
[----:B------:R-:W-:Y:S01]  /*fd20*/  LOP3.LUT R80, R10, R11, RZ, 0x3c, !PT ;  /* 0x0000000b0a507212 */ /* 0x000fe200078e3cff */
[----:B------:R-:W-:Y:S01]  /*fd30*/  IMAD R11, R7, UR9, R8 ;  /* 0x00000009070b7c24 */ /* 0x000fe2000f8e0208 */
[----:B------:R-:W-:Y:S02]  /*fd40*/  SHF.R.U64 R56, R56, 0x3, RZ ;  /* 0x0000000338387819 */ /* 0x000fe400000012ff */
[----:B------:R-:W-:-:S02]  /*fd50*/  SHF.R.U64 R60, R60, 0x3, RZ ;  /* 0x000000033c3c7819 */ /* 0x000fc400000012ff */
[----:B------:R-:W-:Y:S01]  /*fd60*/  SHF.R.U64 R64, R64, 0x3, RZ ;  /* 0x0000000340407819 */ /* 0x000fe200000012ff */
[----:B------:R-:W5:Y:S01]  /*fd70*/  LD.E.128 R80, desc[UR42][R80.64] ;  /* 0x0000002a50507980 */ /* 0x000f62000c101d00 */
[----:B------:R-:W-:Y:S01]  /*fd80*/  LOP3.LUT R68, R68, R69, RZ, 0x3c, !PT ;  /* 0x0000004544447212 */ /* 0x000fe200078e3cff */
[--C-:B------:R-:W-:Y:S01]  /*fd90*/  IMAD.X R69, RZ, RZ, R5.reuse, P0 ;  /* 0x000000ffff457224 */ /* 0x100fe200000e0605 */
[----:B------:R-:W-:Y:S02]  /*fda0*/  LOP3.LUT R4, R13, R4, RZ, 0x3c, !PT ;  /* 0x000000040d047212 */ /* 0x000fe400078e3cff */
[----:B------:R-:W-:Y:S02]  /*fdb0*/  SEL R8, RZ, 0xffffffff, P1 ;  /* 0xffffffffff087807 */ /* 0x000fe40000800000 */
[----:B------:R-:W-:Y:S01]  /*fdc0*/  LOP3.LUT R76, R76, R77, RZ, 0x3c, !PT ;  /* 0x0000004d4c4c7212 */ /* 0x000fe200078e3cff */
[--C-:B------:R-:W-:Y:S01]  /*fdd0*/  IMAD.X R77, RZ, RZ, R5.reuse, P2 ;  /* 0x000000ffff4d7224 */ /* 0x100fe200010e0605 */
[----:B------:R-:W-:Y:S01]  /*fde0*/  ISETP.GE.AND P0, PT, R197, UR7, PT ;  /* 0x00000007c5007c0c */ /* 0x000fe2000bf06270 */
[----:B------:R2:W5:Y:S01]  /*fdf0*/  LD.E.128 R12, desc[UR42][R4.64] ;  /* 0x0000002a040c7980 */ /* 0x000562000c101d00 */
[----:B------:R-:W-:Y:S01]  /*fe00*/  LOP3.LUT R56, R56, R57, RZ, 0x3c, !PT ;  /* 0x0000003938387212 */ /* 0x000fe200078e3cff */
[--C-:B------:R-:W-:Y:S01]  /*fe10*/  IMAD.X R57, RZ, RZ, R5.reuse, P4 ;  /* 0x000000ffff397224 */ /* 0x100fe200020e0605 */
[----:B------:R-:W-:Y:S01]  /*fe20*/  LOP3.LUT R60, R60, R61, RZ, 0x3c, !PT ;  /* 0x0000003d3c3c7212 */ /* 0x000fe200078e3cff */
[--C-:B------:R-:W-:Y:S01]  /*fe30*/  IMAD.X R61, RZ, RZ, R5.reuse, P5 ;  /* 0x000000ffff3d7224 */ /* 0x100fe200028e0605 */
[----:B------:R-:W-:Y:S01]  /*fe40*/  LOP3.LUT R64, R64, R65, RZ, 0x3c, !PT ;  /* 0x0000004140407212 */ /* 0x000fe200078e3cff */
[----:B------:R-:W-:Y:S01]  /*fe50*/  IMAD.X R65, RZ, RZ, R5, P6 ;  /* 0x000000ffff417224 */ /* 0x000fe200030e0605 */
[----:B------:R-:W-:Y:S01]  /*fe60*/  ISETP.GE.AND P2, PT, R18, UR7, PT ;  /* 0x0000000712007c0c */ /* 0x000fe2000bf46270 */
[----:B------:R-:W-:Y:S01]  /*fe70*/  IMAD.SHL.U32 R10, R8, 0x2, RZ ;  /* 0x00000002080a7824 */ /* 0x000fe200078e00ff */
[----:B------:R-:W-:Y:S01]  /*fe80*/  SEL R8, RZ, 0xffffffff, P0 ;  /* 0xffffffffff087807 */ /* 0x000fe20000000000 */
[----:B--2---:R-:W-:Y:S01]  /*fe90*/  IMAD.WIDE.U32 R4, R7, UR8, RZ ;  /* 0x0000000807047c25 */ /* 0x004fe2000f8e00ff */
[----:B------:R-:W-:Y:S01]  /*fea0*/  LOP3.LUT R9, R9, 0xfffffff8, RZ, 0xc0, !PT ;  /* 0xfffffff809097812 */ /* 0x000fe200078ec0ff */
[----:B------:R-:W-:Y:S01]  /*feb0*/  ULDC.64 UR8, c[0x0][0xbe8] ;  /* 0x0002fa0000087ab9 */ /* 0x000fe20000000a00 */
[----:B------:R-:W-:Y:S01]  /*fec0*/  SEL R7, RZ, 0x1, P2 ;  /* 0x00000001ff077807 */ /* 0x000fe20001000000 */
[----:B------:R-:W-:Y:S01]  /*fed0*/  IMAD.IADD R5, R5, 0x1, R11 ;  /* 0x0000000105057824 */ /* 0x000fe200078e020b */
[----:B------:R-:W5:Y:S01]  /*fee0*/  LD.E.128 R56, desc[UR42][R56.64] ;  /* 0x0000002a38387980 */ /* 0x000f62000c101d00 */
[----:B------:R-:W-:Y:S01]  /*fef0*/  IMAD.SHL.U32 R8, R8, 0x4, RZ ;  /* 0x0000000408087824 */ /* 0x000fe200078e00ff */
[----:B------:R-:W-:Y:S01]  /*ff00*/  LOP3.LUT R7, R10, 0x2, R7, 0xe2, !PT ;  /* 0x000000020a077812 */ /* 0x000fe200078ee207 */
[----:B------:R-:W-:Y:S01]  /*ff10*/  IMAD.IADD R0, R0, 0x1, -R9 ;  /* 0x0000000100007824 */ /* 0x000fe200078e0a09 */
[----:B------:R-:W-:Y:S01]  /*ff20*/  ISETP.GE.AND P0, PT, R196, UR7, PT ;  /* 0x00000007c4007c0c */ /* 0x000fe2000bf06270 */
[C---:B------:R-:W-:Y:S01]  /*ff30*/  IMAD.WIDE.U32 R4, R193.reuse, UR8, R4 ;  /* 0x00000008c1047c25 */ /* 0x040fe2000f8e0004 */
[----:B------:R-:W-:Y:S01]  /*ff40*/  LOP3.LUT R7, R8, 0x4, R7, 0xe2, !PT ;  /* 0x0000000408077812 */ /* 0x000fe200078ee207 */
[----:B------:R-:W5:Y:S01]  /*ff50*/  LD.E.128 R60, desc[UR42][R60.64] ;  /* 0x0000002a3c3c7980 */ /* 0x000f62000c101d00 */
[----:B------:R-:W-:Y:S01]  /*ff60*/  SHF.R.S32.HI R9, RZ, 0x1f, R192 ;  /* 0x0000001fff097819 */ /* 0x000fe200000114c0 */
[----:B------:R-:W-:Y:S01]  /*ff70*/  IMAD R0, R0, 0x20, R3 ;  /* 0x0000002000007824 */ /* 0x000fe200078e0203 */
[----:B------:R-:W-:Y:S01]  /*ff80*/  SEL R8, RZ, 0xffffffff, P0 ;  /* 0xffffffffff087807 */ /* 0x000fe20000000000 */
[----:B------:R-:W-:Y:S01]  /*ff90*/  IMAD R5, R193, UR9, R5 ;  /* 0x00000009c1057c24 */ /* 0x000fe2000f8e0205 */
[----:B------:R-:W-:Y:S01]  /*ffa0*/  ISETP.GE.AND P0, PT, R195, UR7, PT ;  /* 0x00000007c3007c0c */ /* 0x000fe2000bf06270 */
[----:B------:R-:W-:Y:S01]  /*ffb0*/  ULDC.64 UR8, c[0x0][0xbf0] ;  /* 0x0002fc0000087ab9 */ /* 0x000fe20000000a00 */
[----:B------:R-:W-:Y:S01]  /*ffc0*/  VIADD R20, R0, UR39 ;  /* 0x0000002700147c36 */ /* 0x000fe20008000000 */
[----:B------:R-:W5:Y:S01]  /*ffd0*/  LD.E.128 R64, desc[UR42][R64.64] ;  /* 0x0000002a40407980 */ /* 0x000f62000c101d00 */
[----:B------:R-:W-:Y:S01]  /*ffe0*/  IMAD R11, R9, UR8, RZ ;  /* 0x00000008090b7c24 */ /* 0x000fe2000f8e02ff */
[----:B------:R-:W-:Y:S01]  /*fff0*/  SEL R9, RZ, 0xffffffff, P0 ;  /* 0xffffffffff097807 */ /* 0x000fe20000000000 */
[----:B------:R-:W-:Y:S01]  /*10000*/  IMAD.SHL.U32 R8, R8, 0x8, RZ ;  /* 0x0000000808087824 */ /* 0x000fe200078e00ff */
[----:B------:R-:W5:Y:S01]  /*10010*/  LD.E.128 R68, desc[UR42][R68.64] ;  /* 0x0000002a44447980 */ /* 0x000f62000c101d00 */
[----:B0-----:R-:W-:-:S03]  /*10020*/  @P3 IMAD.HI.U32 R0, R20, R85, RZ ;  /* 0x0000005514003227 */ /* 0x001fc600078e00ff */
[----:B------:R-:W-:Y:S01]  /*10030*/  LOP3.LUT R8, R8, 0x8, R7, 0xe2, !PT ;  /* 0x0000000808087812 */ /* 0x000fe200078ee207 */
[----:B------:R-:W-:Y:S01]  /*10040*/  IMAD.SHL.U32 R9, R9, 0x10, RZ ;  /* 0x0000001009097824 */ /* 0x000fe200078e00ff */
[----:B------:R-:W5:Y:S01]  /*10050*/  LD.E.128 R76, desc[UR42][R76.64] ;  /* 0x0000002a4c4c7980 */ /* 0x000f62000c101d00 */
[----:B------:R-:W-:Y:S01]  /*10060*/  IMAD.MOV.U32 R7, RZ, RZ, R20 ;  /* 0x000000ffff077224 */ /* 0x000fe200078e0014 */
[----:B-1----:R-:W-:Y:S01]  /*10070*/  @P3 SHF.R.U32.HI R7, RZ, R87, R0 ;  /* 0x00000057ff073219 */ /* 0x002fe20000011600 */
[C---:B------:R-:W-:Y:S02]  /*10080*/  IMAD R11, R192.reuse, UR9, R11 ;  /* 0x00000009c00b7c24 */ /* 0x040fe4000f8e020b */
[----:B------:R-:W-:Y:S01]  /*10090*/  IMAD.WIDE.U32 R4, R192, UR8, R4 ;  /* 0x00000008c0047c25 */ /* 0x000fe2000f8e0004 */
[----:B------:R-:W-:Y:S01]  /*100a0*/  LOP3.LUT R8, R9, 0x10, R8, 0xe2, !PT ;  /* 0x0000001009087812 */ /* 0x000fe200078ee208 */
[----:B------:R-:W-:Y:S01]  /*100b0*/  ULDC.64 UR8, c[0x0][0xbe0] ;  /* 0x0002f80000087ab9 */ /* 0x000fe20000000a00 */
[----:B------:R-:W-:Y:S01]  /*100c0*/  SHF.R.S32.HI R9, RZ, 0x1f, R7 ;  /* 0x0000001fff097819 */ /* 0x000fe20000011407 */
[----:B------:R-:W-:Y:S01]  /*100d0*/  IMAD.IADD R5, R5, 0x1, R11 ;  /* 0x0000000105057824 */ /* 0x000fe200078e020b */
[----:B------:R-:W-:Y:S01]  /*100e0*/  ISETP.GE.AND P0, PT, R194, UR7, PT ;  /* 0x00000007c2007c0c */ /* 0x000fe2000bf06270 */
[----:B------:R-:W-:Y:S01]  /*100f0*/  IMAD.MOV R11, RZ, RZ, -R7 ;  /* 0x000000ffff0b7224 */ /* 0x000fe200078e0a07 */
[----:B------:R-:W-:Y:S01]  /*10100*/  @!PT LDS RZ, [RZ] ;  /* 0x00000000fffff984 */ /* 0x000fe20000000800 */
[----:B------:R-:W-:Y:S01]  /*10110*/  @!PT LDS RZ, [RZ] ;  /* 0x00000000fffff984 */ /* 0x000fe20000000800 */
[----:B------:R-:W-:Y:S01]  /*10120*/  @!PT LDS RZ, [RZ] ;  /* 0x00000000fffff984 */ /* 0x000fe20000000800 */
[----:B------:R-:W-:Y:S01]  /*10130*/  @!PT LDS RZ, [RZ] ;  /* 0x00000000fffff984 */ /* 0x000fe20000000800 */
[----:B------:R0:W-:Y:S06]  /*10140*/  MEMBAR.ALL.CTA ;  /* 0x0000000000007992 */ /* 0x0001ec0000008000 */
[----:B0-----:R-:W0:Y:S01]  /*10150*/  FENCE.VIEW.ASYNC.S ;  /* 0x00000000000073c6 */ /* 0x001e220000000000 */
[----:B------:R-:W-:Y:S01]  /*10160*/  IMAD R10, R9, UR8, RZ ;  /* 0x00000008090a7c24 */ /* 0x000fe2000f8e02ff */
[----:B------:R-:W-:Y:S01]  /*10170*/  SEL R0, RZ, 0xffffffff, P0 ;  /* 0xffffffffff007807 */ /* 0x000fe20000000000 */
[----:B------:R-:W-:-:S02]  /*10180*/  IMAD R9, R21, R11, R20 ;  /* 0x0000000b15097224 */ /* 0x000fc400078e0214 */
[----:B------:R-:W-:-:S04]  /*10190*/  IMAD.WIDE.U32 R4, R7, UR8, R4 ;  /* 0x0000000807047c25 */ /* 0x000fc8000f8e0004 */
[----:B------:R-:W-:Y:S01]  /*101a0*/  IMAD.SHL.U32 R85, R0, 0x20, RZ ;  /* 0x0000002000557824 */ /* 0x000fe200078e00ff */
[----:B------:R-:W-:Y:S01]  /*101b0*/  SHF.R.S32.HI R0, RZ, 0x1f, R9 ;  /* 0x0000001fff007819 */ /* 0x000fe20000011409 */
[----:B------:R-:W-:Y:S01]  /*101c0*/  IMAD R11, R7, UR9, R10 ;  /* 0x00000009070b7c24 */ /* 0x000fe2000f8e020a */
[----:B------:R-:W-:Y:S01]  /*101d0*/  ULDC.64 UR8, c[0x0][0xbd8] ;  /* 0x0002f60000087ab9 */ /* 0x000fe20000000a00 */
[----:B------:R-:W-:Y:S01]  /*101e0*/  IMAD R86, R21, UR6, RZ ;  /* 0x0000000615567c24 */ /* 0x000fe2000f8e02ff */
[----:B------:R-:W-:Y:S01]  /*101f0*/  LOP3.LUT R8, R85, 0x20, R8, 0xe2, !PT ;  /* 0x0000002055087812 */ /* 0x000fe200078ee208 */
[----:B------:R-:W-:Y:S02]  /*10200*/  IMAD.IADD R5, R5, 0x1, R11 ;  /* 0x0000000105057824 */ /* 0x000fe400078e020b */
[----:B------:R-:W-:Y:S02]  /*10210*/  IMAD R0, R0, UR8, RZ ;  /* 0x0000000800007c24 */ /* 0x000fe4000f8e02ff */
[----:B------:R-:W-:-:S02]  /*10220*/  VIADD R85, R3, UR39 ;  /* 0x0000002703557c36 */ /* 0x000fc40008000000 */
[C---:B------:R-:W-:Y:S02]  /*10230*/  VIADD R153, R18.reuse, 0x180 ;  /* 0x0000018012997836 */ /* 0x040fe40000000000 */
[C---:B------:R-:W-:Y:S02]  /*10240*/  IMAD R11, R9.reuse, UR9, R0 ;  /* 0x00000009090b7c24 */ /* 0x040fe4000f8e0200 */
[----:B------:R-:W-:Y:S01]  /*10250*/  IMAD.WIDE.U32 R4, R9, UR8, R4 ;  /* 0x0000000809047c25 */ /* 0x000fe2000f8e0004 */
[----:B------:R-:W-:Y:S01]  /*10260*/  ISETP.GE.AND P1, PT, R85, R86, PT ;  /* 0x000000565500720c */ /* 0x000fe20003f26270 */
[----:B------:R-:W-:Y:S01]  /*10270*/  ULDC.64 UR8, c[0x0][0xb80] ;  /* 0x0002e00000087ab9 */ /* 0x000fe20000000a00 */
[----:B------:R-:W-:Y:S01]  /*10280*/  ISETP.GE.AND P0, PT, R153, UR7, PT ;  /* 0x0000000799007c0c */ /* 0x000fe2000bf06270 */
[----:B------:R-:W-:Y:S01]  /*10290*/  VIADD R152, R18, 0x1c0 ;  /* 0x000001c012987836 */ /* 0x000fe20000000000 */
[----:B------:R-:W-:Y:S01]  /*102a0*/  LEA R22, P2, R4, UR8, 0x1 ;  /* 0x0000000804167c11 */ /* 0x000fe2000f8408ff */
[----:B------:R-:W-:-:S02]  /*102b0*/  IMAD.IADD R3, R5, 0x1, R11 ;  /* 0x0000000105037824 */ /* 0x000fc400078e020b */
[----:B------:R-:W-:Y:S01]  /*102c0*/  VIADD R0, R17, 0x38820 ;  /* 0x0003882011007836 */ /* 0x000fe20000000000 */
[----:B------:R-:W-:Y:S02]  /*102d0*/  SEL R7, RZ, 0x40, P0 ;  /* 0x00000040ff077807 */ /* 0x000fe40000000000 */
[----:B------:R-:W-:Y:S02]  /*102e0*/  ISETP.GE.AND P0, PT, R152, UR7, PT ;  /* 0x0000000798007c0c */ /* 0x000fe4000bf06270 */
[----:B------:R-:W-:Y:S02]  /*102f0*/  LEA.HI.X R84, R4, UR9, R3, 0x1, P2 ;  /* 0x0000000904547c11 */ /* 0x000fe400090f0c03 */
[----:B------:R-:W-:Y:S02]  /*10300*/  PRMT R0, RZ, 0x654, R0 ;  /* 0x00000654ff007816 */ /* 0x000fe40000000000 */
[----:B------:R-:W-:Y:S01]  /*10310*/  LOP3.LUT R7, R8, R7, RZ, 0xfc, !PT ;  /* 0x0000000708077212 */ /* 0x000fe200078efcff */
[----:B0-----:R0:W1:Y:S01]  /*10320*/  SHFL.IDX PT, R4, R22, RZ, 0x181f ;  /* 0x00181fff16047589 */ /* 0x00106200000e0000 */
[----:B------:R-:W-:Y:S01]  /*10330*/  SEL R8, RZ, 0x80, P0 ;  /* 0x00000080ff087807 */ /* 0x000fe20000000000 */
[----:B------:R2:W-:Y:S01]  /*10340*/  SYNCS.ARRIVE.TRANS64.RED.A1T0 RZ, [R0+URZ], RZ ;  /* 0x000000ff00ff79a7 */ /* 0x0005e2000810043f */
[----:B------:R-:W-:Y:S01]  /*10350*/  BSSY B1, `(.L_x_5167) ;  /* 0x000002a000017945 */ /* 0x000fe20003800000 */
[----:B------:R0:W3:Y:S01]  /*10360*/  SHFL.IDX PT, R5, R84, RZ, 0x181f ;  /* 0x00181fff54057589 */ /* 0x0000e200000e0000 */
[----:B------:R-:W-:-:S02]  /*10370*/  SHF.R.S32.HI R154, RZ, 0x1f, R198 ;  /* 0x0000001fff9a7819 */ /* 0x000fc400000114c6 */
[----:B--2---:R-:W-:Y:S01]  /*10380*/  LOP3.LUT R0, R7, R8, RZ, 0xfc, !PT ;  /* 0x0000000807007212 */ /* 0x004fe200078efcff */
        /* <DEDUP_REMOVED lines=8> */
[-C--:B-1----:R-:W-:Y:S01]  /*10410*/  @!P1 LEA R8, P2, R198, R4.reuse, 0x1 ;  /* 0x00000004c6089211 */ /* 0x082fe200078408ff */
[----:B---3--:R-:W-:Y:S02]  /*10420*/  @!P0 IMAD.WIDE R10, R18, 0x2, R4 ;  /* 0x00000002120a8825 */ /* 0x008fe400078e0204 */
[----:B------:R-:W-:Y:S02]  /*10430*/  @!P4 LEA R20, P5, R197, R4, 0x1 ;  /* 0x00000004c514c211 */ /* 0x000fe400078a08ff */
[----:B------:R-:W-:Y:S01]  /*10440*/  @!P1 LEA.HI.X R9, R198, R5, R154, 0x1, P2 ;  /* 0x00000005c6099211 */ /* 0x000fe200010f0c9a */
[----:B-----5:R1:W-:Y:S01]  /*10450*/  @!P0 ST.E.128 desc[UR42][R10.64], R12 ;  /* 0x0000000c0a008985 */ /* 0x0203e2000c101d2a */
[----:B------:R-:W-:Y:S02]  /*10460*/  ISETP.GE.AND P2, PT, R195, UR7, PT ;  /* 0x00000007c3007c0c */ /* 0x000fe4000bf46270 */
[----:B------:R-:W-:Y:S01]  /*10470*/  LOP3.LUT P0, RZ, R7, 0x40, RZ, 0xc0, !PT ;  /* 0x0000004007ff7812 */ /* 0x000fe2000780c0ff */
[----:B------:R2:W-:Y:S01]  /*10480*/  @!P1 ST.E.128 desc[UR42][R8.64], R28 ;  /* 0x0000001c08009985 */ /* 0x0005e2000c101d2a */
[----:B------:R-:W-:-:S02]  /*10490*/  ISETP.GE.AND P1, PT, R194, UR7, PT ;  /* 0x00000007c2007c0c */ /* 0x000fc4000bf26270 */
[----:B------:R-:W-:Y:S02]  /*104a0*/  @!P4 LEA.HI.X R21, R197, R5, R3, 0x1, P5 ;  /* 0x00000005c515c211 */ /* 0x000fe400028f0c03 */
[----:B------:R-:W-:-:S03]  /*104b0*/  SHF.R.S32.HI R3, RZ, 0x1f, R194 ;  /* 0x0000001fff037819 */ /* 0x000fc600000114c2 */
[----:B------:R4:W-:Y:S01]  /*104c0*/  @!P4 ST.E.128 desc[UR42][R20.64], R36 ;  /* 0x000000241400c985 */ /* 0x0009e2000c101d2a */
[CC--:B-1----:R-:W-:Y:S02]  /*104d0*/  @!P3 LEA R14, P6, R196.reuse, R4.reuse, 0x1 ;  /* 0x00000004c40eb211 */ /* 0x0c2fe400078c08ff */
[CC--:B------:R-:W-:Y:S02]  /*104e0*/  @!P2 LEA R12, P5, R195.reuse, R4.reuse, 0x1 ;  /* 0x00000004c30ca211 */ /* 0x0c0fe400078a08ff */
[-C--:B------:R-:W-:Y:S02]  /*104f0*/  @!P3 LEA.HI.X R15, R196, R5.reuse, R87, 0x1, P6 ;  /* 0x00000005c40fb211 */ /* 0x080fe400030f0c57 */
[----:B------:R-:W-:Y:S02]  /*10500*/  LOP3.LUT P6, RZ, R0, 0x80, RZ, 0xc0, !PT ;  /* 0x0000008000ff7812 */ /* 0x000fe400078cc0ff */
[----:B------:R-:W-:Y:S01]  /*10510*/  @!P2 LEA.HI.X R13, R195, R5, R88, 0x1, P5 ;  /* 0x00000005c30da211 */ /* 0x000fe200028f0c58 */
[----:B------:R4:W-:Y:S01]  /*10520*/  @!P3 ST.E.128 desc[UR42][R14.64], R44 ;  /* 0x0000002c0e00b985 */ /* 0x0009e2000c101d2a */
[----:B------:R-:W-:-:S02]  /*10530*/  @!P1 LEA R10, P5, R194, R4, 0x1 ;  /* 0x00000004c20a9211 */ /* 0x000fc400078a08ff */
[----:B--2---:R-:W-:Y:S01]  /*10540*/  SHF.R.S32.HI R9, RZ, 0x1f, R153 ;  /* 0x0000001fff097819 */ /* 0x004fe20000011499 */
[----:B------:R4:W-:Y:S01]  /*10550*/  @!P2 ST.E.128 desc[UR42][R12.64], R52 ;  /* 0x000000340c00a985 */ /* 0x0009e2000c101d2a */
[-C--:B------:R-:W-:Y:S02]  /*10560*/  @!P1 LEA.HI.X R11, R194, R5.reuse, R3, 0x1, P5 ;  /* 0x00000005c20b9211 */ /* 0x080fe400028f0c03 */
        /* <DEDUP_REMOVED lines=8> */
.L_x_5168:
[----:B------:R-:W-:Y:S05]  /*105f0*/  BSYNC B1 ;  /* 0x0000000000017941 */ /* 0x000fea0003800000 */
.L_x_5167:
[----:B------:R-:W-:Y:S01]  /*10600*/  VIADD R3, R85, 0x20 ;  /* 0x0000002055037836 */ /* 0x000fe20000000000 */
[----:B---34-:R2:W3:Y:S04]  /*10610*/  SHFL.IDX PT, R5, R84, 0x1, 0x181f ;  /* 0x00381f0054057f89 */ /* 0x0184e800000e0000 */
        /* <DEDUP_REMOVED lines=42> */
.L_x_5166:
[----:B------:R-:W-:Y:S01]  /*108c0*/  ULDC.64 UR8, c[0x0][0xc08] ;  /* 0x0003020000087ab9 */ /* 0x000fe20000000a00 */
[----:B------:R-:W-:Y:S01]  /*108d0*/  ULDC UR7, c[0x0][0xce8] ;  /* 0x00033a0000077ab9 */ /* 0x000fe20000000800 */
[----:B------:R-:W-:Y:S01]  /*108e0*/  IMAD R8, R8, UR8, RZ ;  /* 0x0000000808087c24 */ /* 0x000fe2000f8e02ff */
[----:B------:R-:W-:Y:S01]  /*108f0*/  UISETP.NE.AND UP0, UPT, UR7, 0x1, UPT ;  /* 0x000000010700788c */ /* 0x000fe2000bf05270 */
[C---:B------:R-:W-:Y:S01]  /*10900*/  IMAD.WIDE.U32 R4, R7.reuse, UR8, RZ ;  /* 0x0000000807047c25 */ /* 0x040fe2000f8e00ff */
[----:B------:R-:W-:Y:S01]  /*10910*/  ULDC.64 UR10, c[0x0][0xc30] ;  /* 0x00030c00000a7ab9 */ /* 0x000fe20000000a00 */
[----:B------:R-:W-:Y:S01]  /*10920*/  UIMAD UR6, UR6, UR7, URZ ;  /* 0x00000007060672a4 */ /* 0x000fe2000f8e023f */
[----:B------:R-:W-:Y:S01]  /*10930*/  BSSY B1, `(.L_x_5170) ;  /* 0x00000d3000017945 */ /* 0x000fe20003800000 */
[----:B0-----:R-:W-:Y:S01]  /*10940*/  IMAD R3, R7, UR9, R8 ;  /* 0x0000000907037c24 */ /* 0x001fe2000f8e0208 */
[----:B------:R-:W-:Y:S01]  /*10950*/  ULDC.64 UR8, c[0x0][0xc38] ;  /* 0x00030e0000087ab9 */ /* 0x000fe20000000a00 */
[----:B------:R-:W-:Y:S01]  /*10960*/  PLOP3.LUT P0, PT, PT, PT, UP0, 0x80, 0x0 ;  /* 0x000000000000781c */ /* 0x000fe20003f0f008 */
[----:B------:R-:W-:Y:S01]  /*10970*/  VIADD R0, R191, UR39 ;  /* 0x00000027bf007c36 */ /* 0x000fe20008000000 */
[----:B------:R-:W-:Y:S01]  /*10980*/  SHF.R.S32.HI R152, RZ, 0x1f, R201 ;  /* 0x0000001fff987819 */ /* 0x000fe200000114c9 */
[----:B------:R-:W-:Y:S01]  /*10990*/  IMAD.IADD R5, R5, 0x1, R3 ;  /* 0x0000000105057824 */ /* 0x000fe200078e0203 */
[----:B------:R-:W-:Y:S01]  /*109a0*/  SHF.R.S32.HI R3, RZ, 0x1f, R192 ;  /* 0x0000001fff037819 */ /* 0x000fe200000114c0 */
[----:B------:R-:W-:Y:S01]  /*109b0*/  IMAD.MOV.U32 R7, RZ, RZ, R0 ;  /* 0x000000ffff077224 */ /* 0x000fe200078e0000 */
[----:B------:R-:W-:Y:S01]  /*109c0*/  SHF.R.S32.HI R153, RZ, 0x1f, R202 ;  /* 0x0000001fff997819 */ /* 0x000fe200000114ca */
[----:B------:R-:W-:Y:S01]  /*109d0*/  IMAD.WIDE.U32 R4, R193, UR8, R4 ;  /* 0x00000008c1047c25 */ /* 0x000fe2000f8e0004 */
[----:B------:R-:W-:-:S02]  /*109e0*/  SHF.R.S32.HI R154, RZ, 0x1f, R203 ;  /* 0x0000001fff9a7819 */ /* 0x000fc400000114cb */
[----:B------:R-:W-:Y:S01]  /*109f0*/  SHF.R.S32.HI R155, RZ, 0x1f, R204 ;  /* 0x0000001fff9b7819 */ /* 0x000fe200000114cc */
[----:B------:R-:W-:Y:S01]  /*10a00*/  IMAD R5, R193, UR9, R5 ;  /* 0x00000009c1057c24 */ /* 0x000fe2000f8e0205 */
[----:B------:R-:W-:Y:S01]  /*10a10*/  ULDC.64 UR8, c[0x0][0xc40] ;  /* 0x0003100000087ab9 */ /* 0x000fe20000000a00 */
[----:B------:R-:W-:Y:S01]  /*10a20*/  VIADD R180, R23, 0x10 ;  /* 0x0000001017b47836 */ /* 0x000fe20000000000 */
[----:B------:R-:W-:Y:S01]  /*10a30*/  SHF.R.S32.HI R156, RZ, 0x1f, R205 ;  /* 0x0000001fff9c7819 */ /* 0x000fe200000114cd */
[----:B------:R-:W-:Y:S01]  /*10a40*/  IMAD R3, R3, UR8, RZ ;  /* 0x0000000803037c24 */ /* 0x000fe2000f8e02ff */
[----:B------:R-:W-:Y:S01]  /*10a50*/  SHF.R.S32.HI R157, RZ, 0x1f, R206 ;  /* 0x0000001fff9d7819 */ /* 0x000fe200000114ce */
[C---:B------:R-:W-:Y:S01]  /*10a60*/  IMAD.WIDE.U32 R4, R192.reuse, UR8, R4 ;  /* 0x00000008c0047c25 */ /* 0x040fe2000f8e0004 */
[----:B------:R-:W-:Y:S01]  /*10a70*/  @UP0 ULDC UR8, c[0x0][0xcec] ;  /* 0x00033b0000080ab9 */ /* 0x000fe20000000800 */
[----:B------:R-:W-:Y:S02]  /*10a80*/  SHF.R.S32.HI R158, RZ, 0x1f, R207 ;  /* 0x0000001fff9e7819 */ /* 0x000fe400000114cf */
[----:B------:R-:W-:Y:S01]  /*10a90*/  IMAD R3, R192, UR9, R3 ;  /* 0x00000009c0037c24 */ /* 0x000fe2000f8e0203 */
[----:B------:R-:W-:Y:S01]  /*10aa0*/  SHF.R.S32.HI R159, RZ, 0x1f, R208 ;  /* 0x0000001fff9f7819 */ /* 0x000fe200000114d0 */
[----:B------:R-:W-:Y:S01]  /*10ab0*/  VIADD R182, R23, 0x8 ;  /* 0x0000000817b67836 */ /* 0x000fe20000000000 */
[----:B------:R-:W-:Y:S01]  /*10ac0*/  SHF.R.S32.HI R160, RZ, 0x1f, R209 ;  /* 0x0000001fffa07819 */ /* 0x000fe200000114d1 */
[----:B------:R-:W-:Y:S01]  /*10ad0*/  IMAD.IADD R5, R5, 0x1, R3 ;  /* 0x0000000105057824 */ /* 0x000fe200078e0203 */
[----:B------:R-:W-:Y:S01]  /*10ae0*/  SHF.R.S32.HI R161, RZ, 0x1f, R210 ;  /* 0x0000001fffa17819 */ /* 0x000fe200000114d2 */
[----:B------:R-:W-:Y:S01]  /*10af0*/  @P0 IMAD.HI.U32 R3, R0, UR8, RZ ;  /* 0x0000000800030c27 */ /* 0x000fe2000f8e00ff */
[----:B------:R-:W-:Y:S01]  /*10b00*/  @UP0 ULDC UR8, c[0x0][0xcf0] ;  /* 0x00033c0000080ab9 */ /* 0x000fe20000000800 */
[----:B------:R-:W-:-:S02]  /*10b10*/  SHF.R.S32.HI R162, RZ, 0x1f, R211 ;  /* 0x0000001fffa27819 */ /* 0x000fc400000114d3 */
[----:B------:R-:W-:Y:S01]  /*10b20*/  SHF.R.S32.HI R163, RZ, 0x1f, R212 ;  /* 0x0000001fffa37819 */ /* 0x000fe200000114d4 */
[----:B------:R-:W-:Y:S01]  /*10b30*/  VIADD R179, R23, 0x10 ;  /* 0x0000001017b37836 */ /* 0x000fe20000000000 */
[----:B------:R-:W-:Y:S01]  /*10b40*/  @P0 SHF.R.U32.HI R7, RZ, UR8, R3 ;  /* 0x00000008ff070c19 */ /* 0x000fe20008011603 */
[----:B------:R-:W-:Y:S01]  /*10b50*/  ULDC.64 UR8, c[0x0][0xc48] ;  /* 0x0003120000087ab9 */ /* 0x000fe20000000a00 */
[----:B------:R-:W-:Y:S01]  /*10b60*/  SHF.R.S32.HI R164, RZ, 0x1f, R213 ;  /* 0x0000001fffa47819 */ /* 0x000fe200000114d5 */
[----:B------:R-:W-:Y:S01]  /*10b70*/  IMAD.WIDE.U32 R4, R199, UR8, R4 ;  /* 0x00000008c7047c25 */ /* 0x000fe2000f8e0004 */
[--C-:B------:R-:W-:Y:S02]  /*10b80*/  SHF.R.S32.HI R3, RZ, 0x1f, R7.reuse ;  /* 0x0000001fff037819 */ /* 0x100fe40000011407 */
[----:B------:R-:W-:Y:S01]  /*10b90*/  SHF.R.S32.HI R165, RZ, 0x1f, R214 ;  /* 0x0000001fffa57819 */ /* 0x000fe200000114d6 */
[----:B------:R-:W-:Y:S01]  /*10ba0*/  IMAD.MOV R9, RZ, RZ, -R7 ;  /* 0x000000ffff097224 */ /* 0x000fe200078e0a07 */
[----:B------:R-:W-:Y:S01]  /*10bb0*/  SHF.R.S32.HI R166, RZ, 0x1f, R215 ;  /* 0x0000001fffa67819 */ /* 0x000fe200000114d7 */
[----:B------:R-:W-:Y:S01]  /*10bc0*/  IMAD R8, R3, UR10, RZ ;  /* 0x0000000a03087c24 */ /* 0x000fe2000f8e02ff */
[----:B------:R-:W-:Y:S01]  /*10bd0*/  SHF.R.S32.HI R167, RZ, 0x1f, R216 ;  /* 0x0000001fffa77819 */ /* 0x000fe200000114d8 */
[----:B------:R-:W-:Y:S01]  /*10be0*/  IMAD R3, R9, UR7, R0 ;  /* 0x0000000709037c24 */ /* 0x000fe2000f8e0200 */
[----:B------:R-:W-:Y:S01]  /*10bf0*/  SHF.R.S32.HI R168, RZ, 0x1f, R217 ;  /* 0x0000001fffa87819 */ /* 0x000fe200000114d9 */
[----:B------:R-:W-:Y:S01]  /*10c00*/  IMAD R5, R199, UR9, R5 ;  /* 0x00000009c7057c24 */ /* 0x000fe2000f8e0205 */
[----:B------:R-:W-:Y:S01]  /*10c10*/  ULDC.64 UR8, c[0x0][0xc28] ;  /* 0x00030a0000087ab9 */ /* 0x000fe20000000a00 */
[C---:B------:R-:W-:Y:S01]  /*10c20*/  IMAD R9, R7.reuse, UR11, R8 ;  /* 0x0000000b07097c24 */ /* 0x040fe2000f8e0208 */
[----:B------:R-:W-:Y:S01]  /*10c30*/  SHF.R.S32.HI R0, RZ, 0x1f, R3 ;  /* 0x0000001fff007819 */ /* 0x000fe20000011403 */
[----:B------:R-:W-:Y:S01]  /*10c40*/  IMAD.WIDE.U32 R4, R7, UR10, R4 ;  /* 0x0000000a07047c25 */ /* 0x000fe2000f8e0004 */
[----:B------:R-:W-:-:S02]  /*10c50*/  SHF.R.S32.HI R169, RZ, 0x1f, R218 ;  /* 0x0000001fffa97819 */ /* 0x000fc400000114da */
[----:B------:R-:W-:Y:S01]  /*10c60*/  SHF.R.S32.HI R170, RZ, 0x1f, R219 ;  /* 0x0000001fffaa7819 */ /* 0x000fe200000114db */
[----:B------:R-:W-:Y:S01]  /*10c70*/  IMAD.IADD R5, R5, 0x1, R9 ;  /* 0x0000000105057824 */ /* 0x000fe200078e0209 */
[----:B------:R-:W-:Y:S01]  /*10c80*/  SHF.R.S32.HI R171, RZ, 0x1f, R220 ;  /* 0x0000001fffab7819 */ /* 0x000fe200000114dc */
[----:B------:R-:W-:Y:S01]  /*10c90*/  IMAD R0, R0, UR8, RZ ;  /* 0x0000000800007c24 */ /* 0x000fe2000f8e02ff */
[----:B------:R-:W-:Y:S01]  /*10ca0*/  SHF.R.S32.HI R172, RZ, 0x1f, R221 ;  /* 0x0000001fffac7819 */ /* 0x000fe200000114dd */
[C---:B------:R-:W-:Y:S01]  /*10cb0*/  IMAD.WIDE.U32 R4, R3.reuse, UR8, R4 ;  /* 0x0000000803047c25 */ /* 0x040fe2000f8e0004 */
[----:B------:R-:W-:Y:S02]  /*10cc0*/  SHF.R.S32.HI R20, RZ, 0x1f, R222 ;  /* 0x0000001fff147819 */ /* 0x000fe400000114de */
[----:B------:R-:W-:Y:S01]  /*10cd0*/  SHF.R.S32.HI R21, RZ, 0x1f, R223 ;  /* 0x0000001fff157819 */ /* 0x000fe200000114df */
[----:B------:R-:W-:Y:S01]  /*10ce0*/  IMAD R7, R3, UR9, R0 ;  /* 0x0000000903077c24 */ /* 0x000fe2000f8e0200 */
[----:B------:R-:W-:Y:S01]  /*10cf0*/  ULDC.64 UR8, c[0x0][0xc00] ;  /* 0x0003000000087ab9 */ /* 0x000fe20000000a00 */
[----:B------:R-:W-:Y:S01]  /*10d00*/  SHF.R.S32.HI R173, RZ, 0x1f, R224 ;  /* 0x0000001fffad7819 */ /* 0x000fe200000114e0 */
[----:B------:R-:W-:Y:S01]  /*10d10*/  VIADD R181, R23, 0x8 ;  /* 0x0000000817b57836 */ /* 0x000fe20000000000 */
[C---:B------:R-:W-:Y:S01]  /*10d20*/  LEA R0, P0, R4.reuse, UR8, 0x2 ;  /* 0x0000000804007c11 */ /* 0x040fe2000f8010ff */
[----:B------:R-:W-:Y:S01]  /*10d30*/  IMAD.IADD R3, R5, 0x1, R7 ;  /* 0x0000000105037824 */ /* 0x000fe200078e0207 */
[----:B------:R-:W-:Y:S01]  /*10d40*/  SHF.R.S32.HI R174, RZ, 0x1f, R225 ;  /* 0x0000001fffae7819 */ /* 0x000fe200000114e1 */
[----:B------:R-:W-:Y:S01]  /*10d50*/  VIADD R7, R19, UR39 ;  /* 0x0000002713077c36 */ /* 0x000fe20008000000 */
[----:B------:R-:W-:Y:S01]  /*10d60*/  SHF.R.S32.HI R175, RZ, 0x1f, R226 ;  /* 0x0000001fffaf7819 */ /* 0x000fe200000114e2 */
[----:B------:R0:W1:Y:S01]  /*10d70*/  SHFL.IDX PT, R13, R0, RZ, 0x1c1f ;  /* 0x001c1fff000d7589 */ /* 0x00006200000e0000 */
[----:B------:R-:W-:Y:S01]  /*10d80*/  LEA.HI.X R3, R4, UR9, R3, 0x2, P0 ;  /* 0x0000000904037c11 */ /* 0x000fe200080f1403 */
[----:B------:R-:W-:Y:S01]  /*10d90*/  VIADD R4, R17, 0x38820 ;  /* 0x0003882011047836 */ /* 0x000fe20000000000 */
[----:B------:R-:W-:-:S02]  /*10da0*/  ISETP.GE.AND P0, PT, R7, UR6, PT ;  /* 0x0000000607007c0c */ /* 0x000fc4000bf06270 */
[----:B------:R-:W-:Y:S01]  /*10db0*/  SHF.R.S32.HI R176, RZ, 0x1f, R227 ;  /* 0x0000001fffb07819 */ /* 0x000fe200000114e3 */
[----:B------:R0:W2:Y:S01]  /*10dc0*/  SHFL.IDX PT, R12, R3, RZ, 0x1c1f ;  /* 0x001c1fff030c7589 */ /* 0x0000a200000e0000 */
[----:B------:R-:W-:Y:S02]  /*10dd0*/  PRMT R4, RZ, 0x654, R4 ;  /* 0x00000654ff047816 */ /* 0x000fe40000000004 */
[----:B------:R-:W-:Y:S02]  /*10de0*/  SHF.R.S32.HI R177, RZ, 0x1f, R228 ;  /* 0x0000001fffb17819 */ /* 0x000fe400000114e4 */
[----:B------:R0:W-:Y:S01]  /*10df0*/  SYNCS.ARRIVE.TRANS64.RED.A1T0 RZ, [R4+URZ], RZ ;  /* 0x000000ff04ff79a7 */ /* 0x0001e2000810043f */
[----:B------:R-:W-:Y:S02]  /*10e00*/  SHF.R.S32.HI R178, RZ, 0x1f, R229 ;  /* 0x0000001fffb27819 */ /* 0x000fe400000114e5 */
[----:B------:R-:W-:Y:S02]  /*10e10*/  SHF.R.S32.HI R180, RZ, 0x1f, R180 ;  /* 0x0000001fffb47819 */ /* 0x000fe400000114b4 */
[----:B------:R-:W-:-:S02]  /*10e20*/  SHF.R.S32.HI R182, RZ, 0x1f, R182 ;  /* 0x0000001fffb67819 */ /* 0x000fc400000114b6 */
[----:B------:R-:W-:Y:S01]  /*10e30*/  SHF.R.S32.HI R183, RZ, 0x1f, R23 ;  /* 0x0000001fffb77819 */ /* 0x000fe20000011417 */
[----:B0-----:R-:W-:Y:S06]  /*10e40*/  @P0 BRA `(.L_x_5171) ;  /* 0x0000000800040947 */ /* 0x001fec0003800000 */
        /* <DEDUP_REMOVED lines=39> */
[CC--:B-1----:R-:W-:Y:S02]  /*110c0*/  @!P4 LEA R8, P2, R223.reuse, R13.reuse, 0x2 ;  /* 0x0000000ddf08c211 */ /* 0x0c2fe400078410ff */
        /* <DEDUP_REMOVED lines=89> */
.L_x_5171:
[----:B------:R-:W-:Y:S05]  /*11660*/  BSYNC B1 ;  /* 0x0000000000017941 */ /* 0x000fea0003800000 */
.L_x_5170:
        /* <DEDUP_REMOVED lines=13> */
[----:B------:R-:W-:Y:S01]  /*11740*/  @!P1 LEA R8, P5, R179, R0, 0x2 ;  /* 0x00000000b3089211 */ /* 0x000fe200078a10ff */
        /* <DEDUP_REMOVED lines=19> */
[----:B----4-:R-:W-:Y:S01]  /*11880*/  @!P5 LEA R10, P6, R226, R0, 0x2 ;  /* 0x00000000e20ad211 */ /* 0x010fe200078c10ff */
[----:B------:R3:W-:Y:S01]  /*11890*/  @!P4 ST.E.64 desc[UR42][R8.64], R46 ;  /* 0x0000002e0800c985 */ /* 0x0007e2000c101b2a */
[----:B------:R-:W-:Y:S02]  /*118a0*/  ISETP.GE.AND P3, PT, R222, UR6, PT ;  /* 0x00000006de007c0c */ /* 0x000fe4000bf66270 */
[----:B------:R-:W-:-:S02]  /*118b0*/  @!P5 LEA.HI.X R11, R226, R22, R175, 0x2, P6 ;  /* 0x00000016e20bd211 */ /* 0x000fc400030f14af */
[----:B------:R-:W-:-:S03]  /*118c0*/  ISETP.GE.AND P4, PT, R221, UR6, PT ;  /* 0x00000006dd007c0c */ /* 0x000fc6000bf86270 */
[----:B------:R4:W-:Y:S01]  /*118d0*/  @!P5 ST.E.64 desc[UR42][R10.64], R50 ;  /* 0x000000320a00d985 */ /* 0x0009e2000c101b2a */
[CC--:B0-----:R-:W-:Y:S02]  /*118e0*/  @!P0 LEA R4, P6, R225.reuse, R0.reuse, 0x2 ;  /* 0x00000000e1048211 */ /* 0x0c1fe400078c10ff */
[C---:B---3--:R-:W-:Y:S02]  /*118f0*/  @!P1 LEA R8, P5, R224.reuse, R0, 0x2 ;  /* 0x00000000e0089211 */ /* 0x048fe400078a10ff */
[-C--:B------:R-:W-:Y:S02]  /*11900*/  @!P0 LEA.HI.X R5, R225, R22.reuse, R174, 0x2, P6 ;  /* 0x00000016e1058211 */ /* 0x080fe400030f14ae */
[----:B------:R-:W-:Y:S02]  /*11910*/  @!P1 LEA.HI.X R9, R224, R22, R173, 0x2, P5 ;  /* 0x00000016e0099211 */ /* 0x000fe400028f14ad */
[----:B------:R-:W-:Y:S01]  /*11920*/  ISETP.GE.AND P5, PT, R220, UR6, PT ;  /* 0x00000006dc007c0c */ /* 0x000fe2000bfa6270 */
[----:B------:R0:W-:Y:S01]  /*11930*/  @!P0 ST.E.64 desc[UR42][R4.64], R54 ;  /* 0x0000003604008985 */ /* 0x0001e2000c101b2a */
[----:B----4-:R-:W-:-:S02]  /*11940*/  @!P2 LEA R10, P6, R223, R0, 0x2 ;  /* 0x00000000df0aa211 */ /* 0x010fc400078c10ff */
[----:B------:R-:W-:Y:S01]  /*11950*/  ISETP.GE.AND P0, PT, R219, UR6, PT ;  /* 0x00000006db007c0c */ /* 0x000fe2000bf06270 */
[----:B------:R3:W-:Y:S01]  /*11960*/  @!P1 ST.E.64 desc[UR42][R8.64], R58 ;  /* 0x0000003a08009985 */ /* 0x0007e2000c101b2a */
[----:B------:R-:W-:Y:S02]  /*11970*/  @!P2 LEA.HI.X R11, R223, R22, R21, 0x2, P6 ;  /* 0x00000016df0ba211 */ /* 0x000fe400030f1415 */
[-C--:B--2---:R-:W-:Y:S02]  /*11980*/  @!P3 LEA R12, P6, R222, R0.reuse, 0x2 ;  /* 0x00000000de0cb211 */ /* 0x084fe400078c10ff */
[----:B------:R-:W-:Y:S01]  /*11990*/  ISETP.GE.AND P1, PT, R218, UR6, PT ;  /* 0x00000006da007c0c */ /* 0x000fe2000bf26270 */
[----:B------:R2:W-:Y:S01]  /*119a0*/  @!P2 ST.E.64 desc[UR42][R10.64], R62 ;  /* 0x0000003e0a00a985 */ /* 0x0005e2000c101b2a */
[----:B------:R-:W-:Y:S02]  /*119b0*/  @!P4 LEA R14, P2, R221, R0, 0x2 ;  /* 0x00000000dd0ec211 */ /* 0x000fe400078410ff */
[----:B-1----:R-:W-:-:S02]  /*119c0*/  @!P3 LEA.HI.X R13, R222, R22, R20, 0x2, P6 ;  /* 0x00000016de0db211 */ /* 0x002fc400030f1414 */
[----:B------:R-:W-:Y:S02]  /*119d0*/  @!P4 LEA.HI.X R15, R221, R22, R172, 0x2, P2 ;  /* 0x00000016dd0fc211 */ /* 0x000fe400010f14ac */
[----:B------:R-:W-:Y:S01]  /*119e0*/  ISETP.GE.AND P2, PT, R217, UR6, PT ;  /* 0x00000006d9007c0c */ /* 0x000fe2000bf46270 */
[----:B------:R-:W-:Y:S01]  /*119f0*/  @!P3 ST.E.64 desc[UR42][R12.64], R66 ;  /* 0x000000420c00b985 */ /* 0x000fe2000c101b2a */
[----:B------:R-:W-:-:S03]  /*11a00*/  @!P5 LEA R20, P6, R220, R0, 0x2 ;  /* 0x00000000dc14d211 */ /* 0x000fc600078c10ff */
[----:B------:R1:W-:Y:S01]  /*11a10*/  @!P4 ST.E.64 desc[UR42][R14.64], R70 ;  /* 0x000000460e00c985 */ /* 0x0003e2000c101b2a */
[----:B------:R-:W-:Y:S02]  /*11a20*/  @!P5 LEA.HI.X R21, R220, R22, R171, 0x2, P6 ;  /* 0x00000016dc15d211 */ /* 0x000fe400030f14ab */
[CC--:B0-----:R-:W-:Y:S02]  /*11a30*/  @!P0 LEA R4, P4, R219.reuse, R0.reuse, 0x2 ;  /* 0x00000000db048211 */ /* 0x0c1fe400078810ff */
[----:B---3--:R-:W-:Y:S01]  /*11a40*/  @!P1 LEA R8, P3, R218, R0, 0x2 ;  /* 0x00000000da089211 */ /* 0x008fe200078610ff */
[----:B------:R0:W-:Y:S01]  /*11a50*/  @!P5 ST.E.64 desc[UR42][R20.64], R74 ;  /* 0x0000004a1400d985 */ /* 0x0001e2000c101b2a */
[----:B------:R-:W-:Y:S02]  /*11a60*/  @!P0 LEA.HI.X R5, R219, R22, R170, 0x2, P4 ;  /* 0x00000016db058211 */ /* 0x000fe400020f14aa */
[----:B------:R-:W-:Y:S02]  /*11a70*/  ISETP.GE.AND P4, PT, R215, UR6, PT ;  /* 0x00000006d7007c0c */ /* 0x000fe4000bf86270 */
[----:B------:R-:W-:Y:S01]  /*11a80*/  ISETP.GE.AND P5, PT, R216, UR6, PT ;  /* 0x00000006d8007c0c */ /* 0x000fe2000bfa6270 */
[----:B------:R3:W-:Y:S01]  /*11a90*/  @!P0 ST.E.64 desc[UR42][R4.64], R78 ;  /* 0x0000004e04008985 */ /* 0x0007e2000c101b2a */
[----:B--2---:R-:W-:-:S02]  /*11aa0*/  @!P2 LEA R10, P6, R217, R0, 0x2 ;  /* 0x00000000d90aa211 */ /* 0x004fc400078c10ff */
        /* <DEDUP_REMOVED lines=17> */
[-C--:B---3--:R-:W-:Y:S02]  /*11bc0*/  @!P2 LEA R4, P6, R213, R0.reuse, 0x2 ;  /* 0x00000000d504a211 */ /* 0x088fe400078c10ff */
[----:B------:R-:W-:Y:S01]  /*11bd0*/  ISETP.GE.AND P4, PT, R209, UR6, PT ;  /* 0x00000006d1007c0c */ /* 0x000fe2000bf86270 */
[----:B------:R3:W-:Y:S01]  /*11be0*/  @!P3 ST.E.64 desc[UR42][R20.64], R98 ;  /* 0x000000621400b985 */ /* 0x0007e2000c101b2a */
[----:B--2---:R-:W-:Y:S02]  /*11bf0*/  @!P1 LEA R8, P3, R212, R0, 0x2 ;  /* 0x00000000d4089211 */ /* 0x004fe400078610ff */
        /* <DEDUP_REMOVED lines=9> */
[----:B------:R0:W-:Y:S01]  /*11c90*/  @!P0 ST.E.64 desc[UR42][R10.64], R110 ;  /* 0x0000006e0a008985 */ /* 0x0001e2000c101b2a */
        /* <DEDUP_REMOVED lines=15> */
[-C--:B--2---:R-:W-:Y:S01]  /*11d90*/  @!P1 LEA R8, P6, R206, R0.reuse, 0x2 ;  /* 0x00000000ce089211 */ /* 0x084fe200078c10ff */
[----:B------:R2:W-:Y:S02]  /*11da0*/  @!P0 ST.E.64 desc[UR42][R4.64], R126 ;  /* 0x0000007e04008985 */ /* 0x0005e4000c101b2a */
[----:B0-----:R-:W-:-:S02]  /*11db0*/  @!P4 LEA R10, P0, R205, R0, 0x2 ;  /* 0x00000000cd0ac211 */ /* 0x001fc400078010ff */
[----:B------:R-:W-:Y:S02]  /*11dc0*/  @!P1 LEA.HI.X R9, R206, R22, R157, 0x2, P6 ;  /* 0x00000016ce099211 */ /* 0x000fe400030f149d */
[----:B---3--:R-:W-:Y:S02]  /*11dd0*/  @!P3 LEA R12, P6, R204, R0, 0x2 ;  /* 0x00000000cc0cb211 */ /* 0x008fe400078c10ff */
[----:B------:R-:W-:Y:S01]  /*11de0*/  @!P4 LEA.HI.X R11, R205, R22, R156, 0x2, P0 ;  /* 0x00000016cd0bc211 */ /* 0x000fe200000f149c */
[----:B------:R2:W-:Y:S01]  /*11df0*/  @!P1 ST.E.64 desc[UR42][R8.64], R130 ;  /* 0x0000008208009985 */ /* 0x0005e2000c101b2a */
[-C--:B----4-:R-:W-:Y:S02]  /*11e00*/  @!P2 LEA R14, P1, R203, R0.reuse, 0x2 ;  /* 0x00000000cb0ea211 */ /* 0x090fe400078210ff */
        /* <DEDUP_REMOVED lines=14> */
.L_x_5163:
        /* <DEDUP_REMOVED lines=26> */
.L_x_5172:
[----:B------:R-:W-:Y:S01]  /*12090*/  BSSY B1, `(.L_x_5173) ;  /* 0x0000038000017945 */ /* 0x000fe20003800000 */
[----:B------:R-:W-:Y:S02]  /*120a0*/  SEL R31, R192, RZ, !P0 ;  /* 0x000000ffc01f7207 */ /* 0x000fe40004000000 */
[----:B------:R-:W-:Y:S02]  /*120b0*/  SEL R200, R200, RZ, !P0 ;  /* 0x000000ffc8c87207 */ /* 0x000fe40004000000 */
[----:B-----5:R-:W-:Y:S01]  /*120c0*/  SHF.R.S32.HI R24, RZ, 0x1f, R3 ;  /* 0x0000001fff187819 */ /* 0x020fe20000011403 */
[----:B------:R-:W-:Y:S06]  /*120d0*/  @P3 BRA `(.L_x_5174) ;  /* 0x0000000000cc3947 */ /* 0x000fec0003800000 */
[----:B------:R-:W0:Y:S01]  /*120e0*/  S2R R33, SR_TID.X ;  /* 0x0000000000217919 */ /* 0x000e220000002100 */
[----:B------:R-:W1:Y:S01]  /*120f0*/  LDC R26, c[0x0][0xce8] ;  /* 0x00033a00ff1a7b82 */ /* 0x000e620000000800 */
[----:B------:R-:W-:Y:S02]  /*12100*/  IMAD.U32 R8, RZ, RZ, UR39 ;  /* 0x00000027ff087e24 */ /* 0x000fe4000f8e00ff */
[----:B-1----:R-:W-:-:S03]  /*12110*/  IMAD R4, R7, R26, RZ ;  /* 0x0000001a07047224 */ /* 0x002fc600078e02ff */
[----:B0-----:R-:W-:-:S04]  /*12120*/  IADD3 R33, R8, -0x80, R33 ;  /* 0xffffff8008217810 */ /* 0x001fc80007ffe021 */
[----:B------:R-:W-:-:S13]  /*12130*/  ISETP.GE.AND P0, PT, R33, R4, PT ;  /* 0x000000042100720c */ /* 0x000fda0003f06270 */
[----:B------:R-:W-:Y:S05]  /*12140*/  @P0 BRA `(.L_x_5174) ;  /* 0x0000000000b00947 */ /* 0x000fea0003800000 */
[----:B------:R-:W-:Y:S01]  /*12150*/  ISETP.NE.AND P1, PT, R26, 0x1, PT ;  /* 0x000000011a00780c */ /* 0x000fe20003f25270 */
[----:B------:R-:W-:Y:S01]  /*12160*/  IMAD.MOV.U32 R22, RZ, RZ, 0xab8 ;  /* 0x00000ab8ff167424 */ /* 0x000fe200078e00ff */
[----:B------:R-:W-:Y:S01]  /*12170*/  ISETP.GT.AND P0, PT, R0, 0x1, PT ;  /* 0x000000010000780c */ /* 0x000fe20003f04270 */
[----:B------:R-:W0:Y:S01]  /*12180*/  LDC.64 R4, c[0x0][0xca8] ;  /* 0x00032a00ff047b82 */ /* 0x000e220000000a00 */
[----:B------:R-:W-:Y:S01]  /*12190*/  LOP3.LUT R199, R199, 0xff, RZ, 0xc0, !PT ;  /* 0x000000ffc7c77812 */ /* 0x000fe200078ec0ff */
[----:B------:R-:W-:Y:S01]  /*121a0*/  IMAD.MOV.U32 R25, RZ, RZ, R33 ;  /* 0x000000ffff197224 */ /* 0x000fe200078e0021 */
[----:B------:R-:W-:-:S05]  /*121b0*/  SEL R22, R22, 0xa78, P0 ;  /* 0x00000a7816167807 */ /* 0x000fca0000000000 */
[----:B------:R-:W1:Y:S08]  /*121c0*/  LDC.64 R14, c[0x0][R22+0x220] ;  /* 0x00008800160e7b82 */ /* 0x000e700000000a00 */
[----:B------:R-:W2:Y:S08]  /*121d0*/  @P1 LDC R0, c[0x0][0xcec] ;  /* 0x00033b00ff001b82 */ /* 0x000eb00000000800 */
[----:B------:R-:W3:Y:S08]  /*121e0*/  @P1 LDC R29, c[0x0][0xcf0] ;  /* 0x00033c00ff1d1b82 */ /* 0x000ef00000000800 */
[----:B------:R-:W4:Y:S01]  /*121f0*/  LDC.64 R12, c[0x0][R22+0x218] ;  /* 0x00008600160c7b82 */ /* 0x000f220000000a00 */
[----:B-1----:R-:W-:-:S07]  /*12200*/  IMAD R15, R15, R31, RZ ;  /* 0x0000001f0f0f7224 */ /* 0x002fce00078e02ff */
[----:B------:R-:W1:Y:S01]  /*12210*/  LDC.64 R10, c[0x0][R22+0x228] ;  /* 0x00008a00160a7b82 */ /* 0x000e620000000a00 */
[----:B--2---:R-:W-:-:S07]  /*12220*/  @P1 IMAD.HI.U32 R0, R33, R0, RZ ;  /* 0x0000000021001227 */ /* 0x004fce00078e00ff */
[----:B------:R-:W2:Y:S01]  /*12230*/  LDC.64 R8, c[0x0][R22+0x210] ;  /* 0x0000840016087b82 */ /* 0x000ea20000000a00 */
[----:B---3--:R-:W-:Y:S01]  /*12240*/  @P1 SHF.R.U32.HI R25, RZ, R29, R0 ;  /* 0x0000001dff191219 */ /* 0x008fe20000011600 */
[----:B------:R-:W-:Y:S01]  /*12250*/  IMAD R29, R14, R200, R15 ;  /* 0x000000c80e1d7224 */ /* 0x000fe200078e020f */
[----:B------:R-:W-:-:S03]  /*12260*/  SEL R15, R199, RZ, P0 ;  /* 0x000000ffc70f7207 */ /* 0x000fc60000000000 */
[----:B------:R-:W-:Y:S02]  /*12270*/  IMAD.MOV R0, RZ, RZ, -R25 ;  /* 0x000000ffff007224 */ /* 0x000fe400078e0a19 */
[-C--:B----4-:R-:W-:Y:S01]  /*12280*/  IMAD R27, R13, R193.reuse, RZ ;  /* 0x000000c10d1b7224 */ /* 0x090fe200078e02ff */
[----:B0-----:R-:W0:Y:S01]  /*12290*/  @!P0 LDC R4, c[0x0][0xc50] ;  /* 0x00031400ff048b82 */ /* 0x001e220000000800 */
[----:B------:R-:W-:-:S04]  /*122a0*/  IMAD.WIDE.U32 R20, R12, R193, RZ ;  /* 0x000000c10c147225 */ /* 0x000fc800078e00ff */
[----:B------:R-:W-:-:S03]  /*122b0*/  IMAD.WIDE.U32 R12, R14, R31, RZ ;  /* 0x0000001f0e0c7225 */ /* 0x000fc600078e00ff */
[----:B------:R-:W3:Y:S01]  /*122c0*/  @!P0 LDC R5, c[0x0][0xc54] ;  /* 0x00031500ff058b82 */ /* 0x000ee20000000800 */
[----:B------:R-:W-:Y:S01]  /*122d0*/  IMAD.IADD R27, R21, 0x1, R27 ;  /* 0x00000001151b7824 */ /* 0x000fe200078e021b */
[----:B------:R-:W-:Y:S01]  /*122e0*/  IADD3 R20, P1, P3, R12, R20, R3 ;  /* 0x000000140c147210 */ /* 0x000fe20007b3e003 */
[----:B------:R-:W-:Y:S02]  /*122f0*/  IMAD.IADD R29, R13, 0x1, R29 ;  /* 0x000000010d1d7824 */ /* 0x000fe400078e021d */
[-C--:B-1----:R-:W-:Y:S02]  /*12300*/  IMAD R21, R11, R15.reuse, RZ ;  /* 0x0000000f0b157224 */ /* 0x082fe400078e02ff */
[----:B------:R-:W-:-:S04]  /*12310*/  IMAD.WIDE.U32 R10, R10, R15, RZ ;  /* 0x0000000f0a0a7225 */ /* 0x000fc800078e00ff */
[----:B------:R-:W-:Y:S01]  /*12320*/  IMAD R13, R26, R0, R33 ;  /* 0x000000001a0d7224 */ /* 0x000fe200078e0221 */
[----:B------:R-:W-:Y:S01]  /*12330*/  IADD3.X R0, R29, R27, R24, P1, P3 ;  /* 0x0000001b1d007210 */ /* 0x000fe20000fe6418 */
[----:B------:R-:W-:Y:S01]  /*12340*/  IMAD.IADD R21, R11, 0x1, R21 ;  /* 0x000000010b157824 */ /* 0x000fe200078e0215 */
[----:B------:R-:W-:Y:S02]  /*12350*/  IADD3 R10, P0, P1, R25, R20, R10 ;  /* 0x00000014190a7210 */ /* 0x000fe4000791e00a */
[----:B------:R-:W-:Y:S02]  /*12360*/  SHF.R.S32.HI R25, RZ, 0x1f, R25 ;  /* 0x0000001fff197819 */ /* 0x000fe40000011419 */
[----:B------:R-:W-:Y:S02]  /*12370*/  SHF.R.S32.HI R15, RZ, 0x1f, R13 ;  /* 0x0000001fff0f7819 */ /* 0x000fe4000001140d */
[----:B------:R-:W-:Y:S01]  /*12380*/  IADD3.X R11, R25, R0, R21, P0, P1 ;  /* 0x00000000190b7210 */ /* 0x000fe200007e2415 */
[----:B--2---:R-:W-:-:S04]  /*12390*/  IMAD R0, R9, R13, RZ ;  /* 0x0000000d09007224 */ /* 0x004fc800078e02ff */
[C---:B------:R-:W-:Y:S02]  /*123a0*/  IMAD R15, R8.reuse, R15, R0 ;  /* 0x0000000f080f7224 */ /* 0x040fe400078e0200 */
[----:B------:R-:W-:-:S04]  /*123b0*/  IMAD.WIDE.U32 R8, R8, R13, R10 ;  /* 0x0000000d08087225 */ /* 0x000fc800078e000a */
[----:B------:R-:W-:Y:S01]  /*123c0*/  IMAD.IADD R0, R9, 0x1, R15 ;  /* 0x0000000109007824 */ /* 0x000fe200078e020f */
[----:B0-----:R-:W-:Y:S01]  /*123d0*/  LEA R4, P0, R8, R4, 0x2 ;  /* 0x0000000408047211 */ /* 0x001fe200078010ff */
[----:B------:R-:W-:-:S03]  /*123e0*/  IMAD.MOV.U32 R9, RZ, RZ, -0x800000 ;  /* 0xff800000ff097424 */ /* 0x000fc600078e00ff */
[----:B---3--:R-:W-:-:S05]  /*123f0*/  LEA.HI.X R5, R8, R5, R0, 0x2, P0 ;  /* 0x0000000508057211 */ /* 0x008fca00000f1400 */
[----:B------:R0:W-:Y:S04]  /*12400*/  STG.E desc[UR42][R4.64], R9 ;  /* 0x0000000904007986 */ /* 0x0001e8000c10192a */
.L_x_5174:
[----:B------:R-:W-:Y:S05]  /*12410*/  BSYNC B1 ;  /* 0x0000000000017941 */ /* 0x000fea0003800000 */
.L_x_5173:
[----:B------:R-:W-:Y:S05]  /*12420*/  @P2 BRA `(.L_x_5169) ;  /* 0x0000000800742947 */ /* 0x000fea0003800000 */
[----:B------:R-:W1:Y:S01]  /*12430*/  LDC R10, c[0x0][0xce8] ;  /* 0x00033a00ff0a7b82 */ /* 0x000e620000000800 */
[----:B------:R-:W-:Y:S01]  /*12440*/  ULDC.64 UR6, c[0x0][0xba0] ;  /* 0x0002e80000067ab9 */ /* 0x000fe20000000a00 */
[----:B------:R-:W-:Y:S01]  /*12450*/  ULDC UR8, c[0x0][0xbc8] ;  /* 0x0002f20000087ab9 */ /* 0x000fe20000000800 */
[----:B------:R-:W-:Y:S01]  /*12460*/  IMAD R0, R24, UR6, RZ ;  /* 0x0000000618007c24 */ /* 0x000fe2000f8e02ff */
[----:B------:R-:W-:Y:S01]  /*12470*/  ISETP.GE.AND P2, PT, R198, UR8, PT ;  /* 0x00000008c6007c0c */ /* 0x000fe2000bf46270 */
[----:B0-----:R-:W-:Y:S01]  /*12480*/  IMAD.WIDE.U32 R4, R3, UR6, RZ ;  /* 0x0000000603047c25 */ /* 0x001fe2000f8e00ff */
[----:B------:R-:W-:Y:S01]  /*12490*/  ISETP.GE.AND P1, PT, R197, UR8, PT ;  /* 0x00000008c5007c0c */ /* 0x000fe2000bf26270 */
[----:B------:R-:W-:Y:S01]  /*124a0*/  BSSY B1, `(.L_x_5175) ;  /* 0x0000071000017945 */ /* 0x000fe20003800000 */
[C---:B------:R-:W-:Y:S01]  /*124b0*/  ISETP.GE.AND P3, PT, R18.reuse, UR8, PT ;  /* 0x0000000812007c0c */ /* 0x040fe2000bf66270 */
[----:B------:R-:W-:Y:S01]  /*124c0*/  IMAD R3, R3, UR7, R0 ;  /* 0x0000000703037c24 */ /* 0x000fe2000f8e0200 */
[----:B------:R-:W-:Y:S01]  /*124d0*/  ULDC.64 UR6, c[0x0][0xbe8] ;  /* 0x0002fa0000067ab9 */ /* 0x000fe20000000a00 */
[----:B------:R-:W-:Y:S01]  /*124e0*/  SEL R14, RZ, 0xffffffff, P1 ;  /* 0xffffffffff0e7807 */ /* 0x000fe20000800000 */
[C---:B------:R-:W-:Y:S01]  /*124f0*/  VIADD R32, R18.reuse, 0x180 ;  /* 0x0000018012207836 */ /* 0x040fe20000000000 */
[----:B------:R-:W-:Y:S01]  /*12500*/  SEL R12, RZ, 0x1, P3 ;  /* 0x00000001ff0c7807 */ /* 0x000fe20001800000 */
[----:B------:R-:W-:Y:S01]  /*12510*/  IMAD.IADD R5, R5, 0x1, R3 ;  /* 0x0000000105057824 */ /* 0x000fe200078e0203 */
[----:B------:R-:W-:Y:S01]  /*12520*/  SHF.R.S32.HI R3, RZ, 0x1f, R28 ;  /* 0x0000001fff037819 */ /* 0x000fe2000001141c */
[----:B------:R-:W-:Y:S01]  /*12530*/  VIADD R30, R18, 0x1c0 ;  /* 0x000001c0121e7836 */ /* 0x000fe20000000000 */
[----:B------:R-:W-:Y:S01]  /*12540*/  SHF.R.S32.HI R27, RZ, 0x1f, R32 ;  /* 0x0000001fff1b7819 */ /* 0x000fe20000011420 */
[----:B------:R-:W-:Y:S01]  /*12550*/  IMAD.WIDE.U32 R4, R193, UR6, R4 ;  /* 0x00000006c1047c25 */ /* 0x000fe2000f8e0004 */
[----:B------:R-:W-:-:S02]  /*12560*/  LEA.HI R3, R3, R28, RZ, 0x3 ;  /* 0x0000001c03037211 */ /* 0x000fc400078f18ff */
[----:B------:R-:W-:Y:S01]  /*12570*/  ISETP.GE.AND P1, PT, R30, UR8, PT ;  /* 0x000000081e007c0c */ /* 0x000fe2000bf26270 */
[----:B------:R-:W-:Y:S01]  /*12580*/  IMAD R5, R193, UR7, R5 ;  /* 0x00000007c1057c24 */ /* 0x000fe2000f8e0205 */
[----:B------:R-:W-:Y:S01]  /*12590*/  LOP3.LUT R9, R3, 0xfffffff8, RZ, 0xc0, !PT ;  /* 0xfffffff803097812 */ /* 0x000fe200078ec0ff */
[----:B------:R-:W-:Y:S01]  /*125a0*/  ULDC.64 UR6, c[0x0][0xbf0] ;  /* 0x0002fc0000067ab9 */ /* 0x000fe20000000a00 */
[----:B-1----:R-:W-:Y:S01]  /*125b0*/  ISETP.NE.AND P0, PT, R10, 0x1, PT ;  /* 0x000000010a00780c */ /* 0x002fe20003f05270 */
[----:B------:R-:W-:Y:S01]  /*125c0*/  IMAD R0, R200, UR6, RZ ;  /* 0x00000006c8007c24 */ /* 0x000fe2000f8e02ff */
[----:B------:R-:W-:Y:S01]  /*125d0*/  SHF.R.S32.HI R15, RZ, 0x3, R3 ;  /* 0x00000003ff0f7819 */ /* 0x000fe20000011403 */
[----:B------:R-:W-:Y:S01]  /*125e0*/  IMAD.IADD R28, R28, 0x1, -R9 ;  /* 0x000000011c1c7824 */ /* 0x000fe200078e0a09 */
[----:B------:R-:W-:Y:S01]  /*125f0*/  SHF.R.S32.HI R26, RZ, 0x1f, R195 ;  /* 0x0000001fff1a7819 */ /* 0x000fe200000114c3 */
[C---:B------:R-:W-:Y:S01]  /*12600*/  IMAD R9, R31.reuse, UR7, R0 ;  /* 0x000000071f097c24 */ /* 0x040fe2000f8e0200 */
[----:B------:R-:W-:Y:S01]  /*12610*/  SEL R0, RZ, 0xffffffff, P2 ;  /* 0xffffffffff007807 */ /* 0x000fe20001000000 */
[----:B------:R-:W-:Y:S01]  /*12620*/  IMAD R3, R28, 0x20, R15 ;  /* 0x000000201c037824 */ /* 0x000fe200078e020f */
[----:B------:R-:W-:Y:S01]  /*12630*/  SHF.R.S32.HI R29, RZ, 0x1f, R30 ;  /* 0x0000001fff1d7819 */ /* 0x000fe2000001141e */
[----:B------:R-:W-:Y:S01]  /*12640*/  IMAD.WIDE.U32 R4, R31, UR6, R4 ;  /* 0x000000061f047c25 */ /* 0x000fe2000f8e0004 */
[----:B------:R-:W-:Y:S01]  /*12650*/  ULDC.64 UR6, c[0x0][0xbe0] ;  /* 0x0002f80000067ab9 */ /* 0x000fe20000000a00 */
[----:B------:R-:W-:-:S02]  /*12660*/  SHF.R.S32.HI R31, RZ, 0x1f, R196 ;  /* 0x0000001fff1f7819 */ /* 0x000fc400000114c4 */
[----:B------:R-:W0:Y:S01]  /*12670*/  @P0 LDC R11, c[0x0][0xcec] ;  /* 0x00033b00ff0b0b82 */ /* 0x000e220000000800 */
[----:B------:R-:W-:Y:S01]  /*12680*/  VIADD R8, R3, UR39 ;  /* 0x0000002703087c36 */ /* 0x000fe20008000000 */
[----:B------:R-:W-:Y:S01]  /*12690*/  SHF.R.S32.HI R33, RZ, 0x1f, R194 ;  /* 0x0000001fff217819 */ /* 0x000fe200000114c2 */
[----:B------:R-:W-:Y:S01]  /*126a0*/  IMAD.SHL.U32 R21, R0, 0x2, RZ ;  /* 0x0000000200157824 */ /* 0x000fe200078e00ff */
[----:B------:R-:W-:Y:S01]  /*126b0*/  SHF.R.S32.HI R28, RZ, 0x1f, R197 ;  /* 0x0000001fff1c7819 */ /* 0x000fe200000114c5 */
[----:B------:R-:W-:Y:S01]  /*126c0*/  IMAD.MOV.U32 R3, RZ, RZ, R8 ;  /* 0x000000ffff037224 */ /* 0x000fe200078e0008 */
[----:B------:R-:W-:Y:S01]  /*126d0*/  SHF.R.S32.HI R34, RZ, 0x1f, R198 ;  /* 0x0000001fff227819 */ /* 0x000fe200000114c6 */
[----:B------:R-:W-:Y:S01]  /*126e0*/  IMAD.IADD R5, R5, 0x1, R9 ;  /* 0x0000000105057824 */ /* 0x000fe200078e0209 */
[----:B------:R-:W1:Y:S01]  /*126f0*/  @P0 LDC R13, c[0x0][0xcf0] ;  /* 0x00033c00ff0d0b82 */ /* 0x000e620000000800 */
[----:B------:R-:W-:Y:S01]  /*12700*/  LOP3.LUT R12, R21, 0x2, R12, 0xe2, !PT ;  /* 0x00000002150c7812 */ /* 0x000fe200078ee20c */
[----:B------:R-:W-:-:S02]  /*12710*/  IMAD R25, R7, R10, RZ ;  /* 0x0000000a07197224 */ /* 0x000fc400078e02ff */
[----:B0-----:R-:W-:-:S04]  /*12720*/  @P0 IMAD.HI.U32 R0, R8, R11, RZ ;  /* 0x0000000b08000227 */ /* 0x001fc800078e00ff */
[----:B------:R-:W-:Y:S01]  /*12730*/  IMAD.SHL.U32 R11, R14, 0x4, RZ ;  /* 0x000000040e0b7824 */ /* 0x000fe200078e00ff */
[----:B-1----:R-:W-:Y:S02]  /*12740*/  @P0 SHF.R.U32.HI R3, RZ, R13, R0 ;  /* 0x0000000dff030219 */ /* 0x002fe40000011600 */
[----:B------:R-:W-:Y:S02]  /*12750*/  ISETP.GE.AND P0, PT, R196, UR8, PT ;  /* 0x00000008c4007c0c */ /* 0x000fe4000bf06270 */
[--C-:B------:R-:W-:Y:S01]  /*12760*/  SHF.R.S32.HI R0, RZ, 0x1f, R3.reuse ;  /* 0x0000001fff007819 */ /* 0x100fe20000011403 */
[----:B------:R-:W-:Y:S01]  /*12770*/  IMAD.MOV R9, RZ, RZ, -R3 ;  /* 0x000000ffff097224 */ /* 0x000fe200078e0a03 */
[----:B------:R-:W-:Y:S01]  /*12780*/  LOP3.LUT R12, R11, 0x4, R12, 0xe2, !PT ;  /* 0x000000040b0c7812 */ /* 0x000fe200078ee20c */
[----:B------:R-:W-:Y:S01]  /*12790*/  IMAD.WIDE.U32 R4, R3, UR6, R4 ;  /* 0x0000000603047c25 */ /* 0x000fe2000f8e0004 */
[----:B------:R-:W-:Y:S02]  /*127a0*/  SEL R11, RZ, 0xffffffff, P0 ;  /* 0xffffffffff0b7807 */ /* 0x000fe40000000000 */
[----:B------:R-:W-:Y:S01]  /*127b0*/  ISETP.GE.AND P0, PT, R195, UR8, PT ;  /* 0x00000008c3007c0c */ /* 0x000fe2000bf06270 */
[----:B------:R-:W-:-:S02]  /*127c0*/  IMAD R0, R0, UR6, RZ ;  /* 0x0000000600007c24 */ /* 0x000fc4000f8e02ff */
[----:B------:R-:W-:Y:S02]  /*127d0*/  IMAD R9, R10, R9, R8 ;  /* 0x000000090a097224 */ /* 0x000fe400078e0208 */
[----:B------:R-:W-:Y:S02]  /*127e0*/  IMAD.SHL.U32 R13, R11, 0x8, RZ ;  /* 0x000000080b0d7824 */ /* 0x000fe400078e00ff */
[----:B------:R-:W-:Y:S01]  /*127f0*/  IMAD R11, R3, UR7, R0 ;  /* 0x00000007030b7c24 */ /* 0x000fe2000f8e0200 */
[----:B------:R-:W-:Y:S01]  /*12800*/  SEL R3, RZ, 0xffffffff, P0 ;  /* 0xffffffffff037807 */ /* 0x000fe20000000000 */
[----:B------:R-:W-:Y:S01]  /*12810*/  ULDC.64 UR6, c[0x0][0xbd8] ;  /* 0x0002f60000067ab9 */ /* 0x000fe20000000a00 */
[----:B------:R-:W-:Y:S01]  /*12820*/  ISETP.GE.AND P0, PT, R194, UR8, PT ;  /* 0x00000008c2007c0c */ /* 0x000fe2000bf06270 */
[----:B------:R-:W-:Y:S01]  /*12830*/  IMAD.IADD R5, R5, 0x1, R11 ;  /* 0x0000000105057824 */ /* 0x000fe200078e020b */
[----:B------:R-:W-:Y:S02]  /*12840*/  SHF.R.S32.HI R0, RZ, 0x1f, R9 ;  /* 0x0000001fff007819 */ /* 0x000fe40000011409 */
        /* <DEDUP_REMOVED lines=10> */
[----:B------:R-:W-:Y:S01]  /*128f0*/  SEL R9, RZ, 0x40, P0 ;  /* 0x00000040ff097807 */ /* 0x000fe20000000000 */
[----:B------:R-:W-:Y:S01]  /*12900*/  VIADD R0, R15, UR39 ;  /* 0x000000270f007c36 */ /* 0x000fe20008000000 */
[C---:B------:R-:W-:Y:S01]  /*12910*/  LEA R22, P0, R4.reuse, UR6, 0x1 ;  /* 0x0000000604167c11 */ /* 0x040fe2000f8008ff */
[----:B------:R-:W-:Y:S01]  /*12920*/  IMAD.IADD R3, R5, 0x1, R3 ;  /* 0x0000000105037824 */ /* 0x000fe200078e0203 */
[----:B------:R-:W-:Y:S02]  /*12930*/  LOP3.LUT R12, R11, 0x20, R12, 0xe2, !PT ;  /* 0x000000200b0c7812 */ /* 0x000fe400078ee20c */
[----:B------:R-:W-:Y:S01]  /*12940*/  SEL R5, RZ, 0x80, P1 ;  /* 0x00000080ff057807 */ /* 0x000fe20000800000 */
[----:B------:R0:W1:Y:S01]  /*12950*/  SHFL.IDX PT, R8, R22, RZ, 0x181f ;  /* 0x00181fff16087589 */ /* 0x00006200000e0000 */
[----:B------:R-:W-:-:S02]  /*12960*/  LEA.HI.X R3, R4, UR7, R3, 0x1, P0 ;  /* 0x0000000704037c11 */ /* 0x000fc400080f0c03 */
        /* <DEDUP_REMOVED lines=36> */
.L_x_5176:
[----:B------:R-:W-:Y:S05]  /*12bb0*/  BSYNC B1 ;  /* 0x0000000000017941 */ /* 0x000fea0003800000 */
.L_x_5175:
        /* <DEDUP_REMOVED lines=36> */
.L_x_5169:
[----:B------:R-:W-:Y:S05]  /*12e00*/  BSYNC B0 ;  /* 0x0000000000007941 */ /* 0x000fea0003800000 */
.L_x_5162:
[----:B------:R-:W-:Y:S02]  /*12e10*/  ULDC UR6, c[0x0][0xd3c] ;  /* 0x00034f0000067ab9 */ /* 0x000fe40000000800 */
[----:B------:R-:W-:-:S06]  /*12e20*/  UISETP.GE.AND UP0, UPT, UR5, UR6, UPT ;  /* 0x000000060500728c */ /* 0x000fcc000bf06270 */
[----:B------:R-:W-:-:S13]  /*12e30*/  PLOP3.LUT P0, PT, PT, PT, UP0, 0x80, 0x0 ;  /* 0x000000000000781c */ /* 0x000fda0003f0f008 */
[----:B------:R-:W-:Y:S05]  /*12e40*/  @!P0 BRA `(.L_x_5177) ;  /* 0xfffffee4003c8947 */ /* 0x000fea000383ffff */
[----:B------:R-:W-:Y:S05]  /*12e50*/  EXIT ;  /* 0x000000000000794d */ /* 0x000fea0003800000 */
.L_x_5112:
        /* <DEDUP_REMOVED lines=16> */
.L_x_5178:
        /* <DEDUP_REMOVED lines=43> */
.L_x_5182:
        /* <DEDUP_REMOVED lines=35> */
.L_x_5180:
        /* <DEDUP_REMOVED lines=13> */
.L_x_5183:
        /* <DEDUP_REMOVED lines=62> */
.L_x_5184:
        /* <DEDUP_REMOVED lines=61> */
.L_x_5185:
[----:B------:R-:W-:-:S05]  /*13cc0*/  LOP3.LUT R25, RZ, R2, RZ, 0x33, !PT ;  /* 0x00000002ff197212 */ /* 0x000fca00078e33ff */
[----:B------:R-:W-:Y:S01]  /*13cd0*/  IMAD.IADD R25, R6, 0x1, R25 ;  /* 0x0000000106197824 */ /* 0x000fe200078e0219 */
[----:B------:R-:W-:Y:S06]  /*13ce0*/  BRA `(.L_x_5186) ;  /* 0x0000000000147947 */ /* 0x000fec0003800000 */
.L_x_5181:
[----:B------:R-:W-:Y:S01]  /*13cf0*/  ULDC UR4, c[0x0][0xd3c] ;  /* 0x00034f0000047ab9 */ /* 0x000fe20000000800 */
[----:B------:R-:W-:Y:S02]  /*13d00*/  IMAD.MOV.U32 R25, RZ, RZ, RZ ;  /* 0x000000ffff197224 */ /* 0x000fe400078e00ff */
[----:B------:R-:W-:Y:S02]  /*13d10*/  IMAD.U32 R24, RZ, RZ, UR6 ;  /* 0x00000006ff187e24 */ /* 0x000fe4000f8e00ff */
[----:B------:R-:W-:Y:S02]  /*13d20*/  IMAD.MOV.U32 R26, RZ, RZ, RZ ;  /* 0x000000ffff1a7224 */ /* 0x000fe400078e00ff */
[----:B------:R-:W-:-:S07]  /*13d30*/  IMAD.U32 R27, RZ, RZ, UR4 ;  /* 0x00000004ff1b7e24 */ /* 0x000fce000f8e00ff */
.L_x_5186:
[----:B------:R-:W-:-:S13]  /*13d40*/  ISETP.NE.AND P0, PT, R7, RZ, PT ;  /* 0x000000ff0700720c */ /* 0x000fda0003f05270 */
[----:B------:R-:W0:Y:S01]  /*13d50*/  @!P0 S2R R3, SR_CgaCtaId ;  /* 0x0000000000038919 */ /* 0x000e220000008800 */
[----:B------:R-:W-:-:S04]  /*13d60*/  @!P0 MOV R2, 0x400 ;  /* 0x0000040000028802 */ /* 0x000fc80000000f00 */
[----:B0-----:R-:W-:-:S05]  /*13d70*/  @!P0 LEA R2, R3, R2, 0x18 ;  /* 0x0000000203028211 */ /* 0x001fca00078ec0ff */
[----:B------:R0:W-:Y:S01]  /*13d80*/  @!P0 STS.128 [R2+0x388d0], R24 ;  /* 0x0388d01802008388 */ /* 0x0001e20000000c00 */
[----:B------:R-:W-:Y:S06]  /*13d90*/  BAR.ARV 0x5, 0x180 ;  /* 0x0146000000007b1d */ /* 0x000fec0000002000 */
.L_x_5179:
[----:B------:R2:W-:Y:S01]  /*13da0*/  STL [R1+0x20], RZ ;  /* 0x000020ff01007387 */ /* 0x0005e20000100800 */
[----:B------:R-:W-:Y:S01]  /*13db0*/  ULDC UR4, c[0x0][0xd3c] ;  /* 0x00034f0000047ab9 */ /* 0x000fe20000000800 */
[----:B------:R-:W-:Y:S01]  /*13dc0*/  IMAD.MOV.U32 R23, RZ, RZ, 0x1 ;  /* 0x00000001ff177424 */ /* 0x000fe200078e00ff */
[----:B-1----:R-:W-:Y:S01]  /*13dd0*/  ISETP.GE.AND P0, PT, R27, UR4, PT ;  /* 0x000000041b007c0c */ /* 0x002fe2000bf06270 */
[----:B------:R-:W-:-:S12]  /*13de0*/  IMAD.MOV.U32 R18, RZ, RZ, RZ ;  /* 0x000000ffff127224 */ /* 0x000fd800078e00ff */
[----:B--2---:R-:W-:Y:S05]  /*13df0*/  @P0 BRA `(.L_x_5187) ;  /* 0x0000005c00a40947 */ /* 0x004fea0003800000 */
[----:B------:R-:W1:Y:S01]  /*13e00*/  S2UR UR5, SR_CgaCtaId ;  /* 0x00000000000579c3 */ /* 0x000e620000008800 */
[----:B------:R2:W-:Y:S01]  /*13e10*/  STL [R1+0x20], RZ ;  /* 0x000020ff01007387 */ /* 0x0005e20000100800 */
[C---:B0-----:R-:W-:Y:S01]  /*13e20*/  IMAD.SHL.U32 R2, R0.reuse, 0x8, RZ ;  /* 0x0000000800027824 */ /* 0x041fe200078e00ff */
        /* <DEDUP_REMOVED lines=17> */
[----:B-1----:R-:W-:Y:S01]  /*13f40*/  ULEA UR4, UR5, UR4, 0x18 ;  /* 0x0000000405047291 */ /* 0x002fe2000f8ec03f */
[C---:B------:R-:W-:Y:S02]  /*13f50*/  LOP3.LUT R0, R4.reuse, 0x100, RZ, 0xfc, !PT ;  /* 0x0000010004007812 */ /* 0x040fe400078efcff */
[----:B------:R-:W-:-:S02]  /*13f60*/  LOP3.LUT R3, R4, 0x140, RZ, 0xfc, !PT ;  /* 0x0000014004037812 */ /* 0x000fc400078efcff */
[C---:B------:R-:W-:Y:S01]  /*13f70*/  LOP3.LUT R2, R4.reuse, 0x180, RZ, 0xfc, !PT ;  /* 0x0000018004027812 */ /* 0x040fe200078efcff */
[----:B------:R-:W-:Y:S01]  /*13f80*/  IMAD.U32 R17, RZ, RZ, UR4 ;  /* 0x00000004ff117e24 */ /* 0x000fe2000f8e00ff */
[----:B------:R-:W-:-:S03]  /*13f90*/  LOP3.LUT R0, R4, 0x1c0, RZ, 0xfc, !PT ;  /* 0x000001c004007812 */ /* 0x000fc600078efcff */
[----:B--2---:R-:W-:-:S07]  /*13fa0*/  IMAD R19, R34, 0x2, R17 ;  /* 0x0000000222137824 */ /* 0x004fce00078e0211 */
.L_x_5256:
        /* <DEDUP_REMOVED lines=48> */
.L_x_5188:
        /* <DEDUP_REMOVED lines=9> */
.L_x_5189:
        /* <DEDUP_REMOVED lines=9> */
.L_x_5190:
        /* <DEDUP_REMOVED lines=59> */
.L_x_5192:
[----:B------:R-:W-:Y:S05]  /*14780*/  BSYNC B0 ;  /* 0x0000000000007941 */ /* 0x000fea0003800000 */
.L_x_5191:
        /* <DEDUP_REMOVED lines=24> */
.L_x_5194:
        /* <DEDUP_REMOVED lines=20> */
.L_x_5197:
[----:B------:R-:W-:Y:S05]  /*14a50*/  BSYNC B6 ;  /* 0x0000000000067941 */ /* 0x000fea0003800000 */
.L_x_5196:
        /* <DEDUP_REMOVED lines=20> */
.L_x_5200:
        /* <DEDUP_REMOVED lines=15> */
.L_x_5199:
[----:B------:R-:W-:Y:S05]  /*14c90*/  BSYNC B6 ;  /* 0x0000000000067941 */ /* 0x000fea0003800000 */
.L_x_5198:
        /* <DEDUP_REMOVED lines=9> */
[----:B------:R-:W-:-:S05]  /*14d30*/  @P0 IADD3.X R3, R30, UR5, RZ, P1, !PT ;  /* 0x000000051e030c10 */ /* 0x000fca0008ffe4ff */
        /* <DEDUP_REMOVED lines=9> */
[----:B------:R-:W1:Y:S01]  /*14dd0*/  S2R R4, SR_TID.X ;  /* 0x0000000000047919 */ /* 0x000e620000002100 */
[----:B------:R-:W-:Y:S02]  /*14de0*/  LOP3.LUT R0, R0, 0x1c0, RZ, 0xfc, !PT ;  /* 0x000001c000007812 */ /* 0x000fe400078efcff */
[----:B------:R-:W-:Y:S02]  /*14df0*/  LOP3.LUT R21, R21, 0x38, RZ, 0xc0, !PT ;  /* 0x0000003815157812 */ /* 0x000fe400078ec0ff */
[----:B------:R-:W-:-:S02]  /*14e00*/  ISETP.GE.AND P0, PT, R0, UR4, PT ;  /* 0x0000000400007c0c */ /* 0x000fc4000bf06270 */
[----:B------:R-:W3:Y:S01]  /*14e10*/  S2R R0, SR_TID.X ;  /* 0x0000000000007919 */ /* 0x000ee20000002100 */
        /* <DEDUP_REMOVED lines=8> */
[----:B-1----:R-:W-:-:S05]  /*14ea0*/  IMAD.SHL.U32 R4, R4, 0x8, RZ ;  /* 0x0000000804047824 */ /* 0x002fca00078e00ff */
[----:B------:R-:W-:Y:S01]  /*14eb0*/  LOP3.LUT R4, R4, 0x38, RZ, 0xc0, !PT ;  /* 0x0000003804047812 */ /* 0x000fe200078ec0ff */
[----:B---3--:R-:W-:-:S03]  /*14ec0*/  IMAD.SHL.U32 R0, R0, 0x8, RZ ;  /* 0x0000000800007824 */ /* 0x008fc600078e00ff */
[----:B------:R-:W-:Y:S02]  /*14ed0*/  LOP3.LUT R4, R4, 0x80, RZ, 0xfc, !PT ;  /* 0x0000008004047812 */ /* 0x000fe400078efcff */
[----:B------:R-:W-:Y:S02]  /*14ee0*/  LOP3.LUT R0, R0, 0x38, RZ, 0xc0, !PT ;  /* 0x0000003800007812 */ /* 0x000fe400078ec0ff */
[----:B------:R-:W-:Y:S02]  /*14ef0*/  ISETP.GE.AND P5, PT, R4, UR4, PT ;  /* 0x0000000404007c0c */ /* 0x000fe4000bfa6270 */
[----:B------:R-:W-:-:S04]  /*14f00*/  LOP3.LUT R0, R0, 0xc0, RZ, 0xfc, !PT ;  /* 0x000000c000007812 */ /* 0x000fc800078efcff */
[----:B------:R-:W-:-:S07]  /*14f10*/  ISETP.GE.AND P4, PT, R0, UR4, PT ;  /* 0x0000000400007c0c */ /* 0x000fce000bf86270 */
[----:B------:R-:W-:-:S04]  /*14f20*/  @P5 LOP3.LUT R16, R16, 0x20, RZ, 0xfc, !PT ;  /* 0x0000002010105812 */ /* 0x000fc800078efcff */
[----:B------:R-:W-:-:S04]  /*14f30*/  LOP3.LUT R16, R16, 0xffffffef, RZ, 0xc0, !PT ;  /* 0xffffffef10107812 */ /* 0x000fc800078ec0ff */
[----:B------:R-:W-:-:S04]  /*14f40*/  @P4 LOP3.LUT R16, R16, 0x10, RZ, 0xfc, !PT ;  /* 0x0000001010104812 */ /* 0x000fc800078efcff */
[----:B------:R-:W-:Y:S02]  /*14f50*/  LOP3.LUT R16, R16, 0xfffffffb, RZ, 0xc0, !PT ;  /* 0xfffffffb10107812 */ /* 0x000fe400078ec0ff */
[----:B--2---:R-:W-:Y:S02]  /*14f60*/  LEA R0, R33, 0xffffffc0, 0x6 ;  /* 0xffffffc021007811 */ /* 0x004fe400078e30ff */
[C---:B------:R-:W-:Y:S02]  /*14f70*/  LOP3.LUT R33, R21.reuse, 0x100, RZ, 0xfc, !PT ;  /* 0x0000010015217812 */ /* 0x040fe400078efcff */
[----:B------:R-:W-:Y:S02]  /*14f80*/  LOP3.LUT R21, R21, 0x140, RZ, 0xfc, !PT ;  /* 0x0000014015157812 */ /* 0x000fe400078efcff */
[----:B------:R-:W-:Y:S02]  /*14f90*/  ISETP.GE.AND P3, PT, R33, UR4, PT ;  /* 0x0000000421007c0c */ /* 0x000fe4000bf66270 */
[----:B------:R-:W-:-:S13]  /*14fa0*/  ISETP.GE.AND P2, PT, R21, UR4, PT ;  /* 0x0000000415007c0c */ /* 0x000fda000bf46270 */
[----:B------:R-:W-:-:S04]  /*14fb0*/  @P2 LOP3.LUT R16, R16, 0x4, RZ, 0xfc, !PT ;  /* 0x0000000410102812 */ /* 0x000fc800078efcff */
[----:B------:R-:W-:-:S04]  /*14fc0*/  LOP3.LUT R16, R16, 0xfffffff7, RZ, 0xc0, !PT ;  /* 0xfffffff710107812 */ /* 0x000fc800078ec0ff */
[----:B------:R-:W-:Y:S01]  /*14fd0*/  @P3 LOP3.LUT R16, R16, 0x8, RZ, 0xfc, !PT ;  /* 0x0000000810103812 */ /* 0x000fe200078efcff */
[----:B0---4-:R-:W-:Y:S06]  /*14fe0*/  BRA.DIV UR5, `(.L_x_5201) ;  /* 0x0000005205b07947 */ /* 0x011fec000b800000 */
.L_x_5274:
        /* <DEDUP_REMOVED lines=59> */
.L_x_5202:
        /* <DEDUP_REMOVED lines=9> */
.L_x_5275:
[----:B------:R-:W-:Y:S05]  /*15430*/  BSYNC B0 ;  /* 0x0000000000007941 */ /* 0x000fea0003800000 */
.L_x_5203:
        /* <DEDUP_REMOVED lines=64> */
.L_x_5285:
        /* <DEDUP_REMOVED lines=10> */
.L_x_5206:
        /* <DEDUP_REMOVED lines=11> */
.L_x_5207:
        /* <DEDUP_REMOVED lines=31> */
.L_x_5209:
[----:B------:R-:W-:Y:S05]  /*15b80*/  BSYNC B6 ;  /* 0x0000000000067941 */ /* 0x000fea0003800000 */
.L_x_5208:
[----:B------:R-:W2:Y:S01]  /*15b90*/  LDL R4, [R1+0xc] ;  /* 0x00000c0001047983 */ /* 0x000ea20000100800 */
[----:B0-----:R-:W0:Y:S01]  /*15ba0*/  S2R R2, SR_TID.X ;  /* 0x0000000000027919 */ /* 0x001e220000002100 */
[----:B------:R-:W-:Y:S01]  /*15bb0*/  IMAD.MOV.U32 R21, RZ, RZ, R35 ;  /* 0x000000ffff157224 */ /* 0x000fe200078e0023 */
[----:B------:R-:W-:Y:S01]  /*15bc0*/  ULDC.64 UR4, c[0x0][0x298] ;  /* 0x0000a60000047ab9 */ /* 0x000fe20000000a00 */
[----:B------:R-:W3:Y:S01]  /*15bd0*/  LDC R5, c[0x0][0x448] ;  /* 0x00011200ff057b82 */ /* 0x000ee20000000800 */
[----:B------:R-:W4:Y:S04]  /*15be0*/  LDL R20, [R1+0x4] ;  /* 0x0000040001147983 */ /* 0x000f280000100800 */
[----:B------:R0:W5:Y:S02]  /*15bf0*/  LDL R9, [R1+0x8] ;  /* 0x0000080001097983 */ /* 0x0001640000100800 */
[----:B0-----:R-:W-:-:S04]  /*15c00*/  LOP3.LUT R2, R2, 0x7f, RZ, 0xc0, !PT ;  /* 0x0000007f02027812 */ /* 0x001fc800078ec0ff */
[----:B------:R-:W-:Y:S02]  /*15c10*/  SHF.R.U32.HI R0, RZ, 0x3, R2 ;  /* 0x00000003ff007819 */ /* 0x000fe40000011602 */
[----:B------:R-:W0:Y:S01]  /*15c20*/  LDC R2, c[0x0][0x448] ;  /* 0x00011200ff027b82 */ /* 0x000e220000000800 */
[----:B------:R-:W1:Y:S01]  /*15c30*/  S2R R35, SR_TID.X ;  /* 0x0000000000237919 */ /* 0x000e620000002100 */
[----:B0-----:R-:W-:-:S13]  /*15c40*/  ISETP.NE.AND P6, PT, R2, 0x1, PT ;  /* 0x000000010200780c */ /* 0x001fda0003fc5270 */
[----:B------:R-:W0:Y:S01]  /*15c50*/  @P6 LDC R3, c[0x0][0x44c] ;  /* 0x00011300ff036b82 */ /* 0x000e220000000800 */
[----:B-1----:R-:W-:-:S07]  /*15c60*/  IMAD.SHL.U32 R35, R35, 0x10, RZ ;  /* 0x0000001023237824 */ /* 0x002fce00078e00ff */
[----:B------:R-:W1:Y:S01]  /*15c70*/  @P6 LDC R2, c[0x0][0x450] ;  /* 0x00011400ff026b82 */ /* 0x000e620000000800 */
[----:B------:R-:W-:-:S05]  /*15c80*/  LOP3.LUT R35, R0, 0x70, R35, 0xf8, !PT ;  /* 0x0000007000237812 */ /* 0x000fca00078ef823 */
[----:B------:R-:W-:-:S04]  /*15c90*/  IMAD R35, R25, 0x40, R35 ;  /* 0x0000004019237824 */ /* 0x000fc800078e0223 */
[----:B------:R-:W-:Y:S02]  /*15ca0*/  IMAD.MOV.U32 R0, RZ, RZ, R35 ;  /* 0x000000ffff007224 */ /* 0x000fe400078e0023 */
[----:B0-----:R-:W-:-:S05]  /*15cb0*/  @P6 IMAD.HI.U32 R3, R35, R3, RZ ;  /* 0x0000000323036227 */ /* 0x001fca00078e00ff */
[----:B-1----:R-:W-:Y:S01]  /*15cc0*/  @P6 SHF.R.U32.HI R0, RZ, R2, R3 ;  /* 0x00000002ff006219 */ /* 0x002fe20000011603 */
[----:B------:R-:W-:Y:S01]  /*15cd0*/  IMAD.WIDE.U32 R2, R36, UR4, RZ ;  /* 0x0000000424027c25 */ /* 0x000fe2000f8e00ff */
[----:B------:R-:W0:Y:S03]  /*15ce0*/  S2R R7, SR_TID.X ;  /* 0x0000000000077919 */ /* 0x000e260000002100 */
        /* <DEDUP_REMOVED lines=21> */
[----:B---3--:R-:W-:Y:S02]  /*15e40*/  IMAD R0, R5, R0, R35 ;  /* 0x0000000005007224 */ /* 0x008fe400078e0223 */
        /* <DEDUP_REMOVED lines=15> */
[----:B-----5:R-:W-:Y:S01]  /*15f40*/  IMAD R3, R9, R5, RZ ;  /* 0x0000000509037224 */ /* 0x020fe200078e02ff */
[----:B------:R-:W-:Y:S01]  /*15f50*/  SHFL.IDX PT, R4, R2, RZ, 0x181f ;  /* 0x00181fff02047589 */ /* 0x000fe200000e0000 */
[----:B------:R-:W-:Y:S01]  /*15f60*/  IMAD R25, R25, 0x40, R8 ;  /* 0x0000004019197824 */ /* 0x000fe200078e0208 */
        /* <DEDUP_REMOVED lines=37> */
.L_x_5294:
        /* <DEDUP_REMOVED lines=12> */
.L_x_5211:
        /* <DEDUP_REMOVED lines=28> */
.L_x_5213:
[----:B------:R-:W-:Y:S05]  /*16440*/  BSYNC B6 ;  /* 0x0000000000067941 */ /* 0x000fea0003800000 */
.L_x_5212:
        /* <DEDUP_REMOVED lines=163> */
.L_x_5304:
        /* <DEDUP_REMOVED lines=23> */
.L_x_5216:
[----:B------:R-:W-:Y:S05]  /*16ff0*/  BSYNC B0 ;  /* 0x0000000000007941 */ /* 0x000fea0003800000 */
.L_x_5215:
[----:B------:R-:W-:Y:S01]  /*17000*/  NOP ;  /* 0x0000000000007918 */ /* 0x000fe20000000000 */
[----:B------:R-:W-:-:S13]  /*17010*/  PLOP3.LUT P0, PT, PT, PT, PT, 0x80, 0x0 ;  /* 0x000000000000781c */ /* 0x000fda0003f0f070 */
.L_x_5217:
        /* <DEDUP_REMOVED lines=18> */
.L_x_5305:
[----:B------:R-:W-:Y:S05]  /*17140*/  BSYNC B0 ;  /* 0x0000000000007941 */ /* 0x000fea0003800000 */
.L_x_5218:
[----:B------:R-:W-:-:S05]  /*17150*/  IMAD.U32 R2, RZ, RZ, UR36 ;  /* 0x00000024ff027e24 */ /* 0x000fca000f8e00ff */
[----:B------:R-:W-:-:S13]  /*17160*/  ISETP.NE.AND P0, PT, R2, 0x3, PT ;  /* 0x000000030200780c */ /* 0x000fda0003f05270 */
[----:B------:R-:W-:Y:S05]  /*17170*/  @!P0 BRA `(.L_x_5220) ;  /* 0x0000000000048947 */ /* 0x000fea0003800000 */
[----:B------:R-:W-:Y:S01]  /*17180*/  BPT.TRAP 0x1 ;  /* 0x000000040000795c */ /* 0x000fe20000300000 */
.L_x_5220:
[----:B0-----:R-:W-:Y:S01]  /*17190*/  SHF.L.U32 R0, R23, 0x1f, RZ ;  /* 0x0000001f17007819 */ /* 0x001fe200000006ff */
[----:B------:R-:W-:Y:S03]  /*171a0*/  BSSY B0, `(.L_x_5221) ;  /* 0x0000003000007945 */ /* 0x000fe60003800000 */
[----:B------:R-:W0:Y:S02]  /*171b0*/  SYNCS.PHASECHK.TRANS64.TRYWAIT P0, [R22+URZ+0x38860], R0 ;  /* 0x03886000160075a7 */ /* 0x000e24000800017f */
[----:B0-----:R-:W-:Y:S05]  /*171c0*/  @!P0 BRA `(.L_x_5222) ;  /* 0x0000004400fc8947 */ /* 0x001fea0003800000 */
.L_x_5306:
[----:B------:R-:W-:Y:S05]  /*171d0*/  BSYNC B0 ;  /* 0x0000000000007941 */ /* 0x000fea0003800000 */
.L_x_5221:
        /* <DEDUP_REMOVED lines=108> */
.L_x_5316:
        /* <DEDUP_REMOVED lines=34> */
.L_x_5224:
        /* <DEDUP_REMOVED lines=11> */
.L_x_5225:
        /* <DEDUP_REMOVED lines=11> */
.L_x_5240:
        /* <DEDUP_REMOVED lines=44> */
.L_x_5228:
[----:B------:R-:W-:Y:S01]  /*17ee0*/  IMAD R6, R18, 0x8, R17 ;  /* 0x0000000812067824 */ /* 0x000fe200078e0211 */
[----:B------:R-:W-:Y:S01]  /*17ef0*/  SHF.L.U32 R20, R23, 0x1f, RZ ;  /* 0x0000001f17147819 */ /* 0x000fe200000006ff */
[----:B------:R-:W-:Y:S01]  /*17f00*/  BSSY B1, `(.L_x_5229) ;  /* 0x0000004000017945 */ /* 0x000fe20003800000 */
[----:B------:R-:W-:Y:S02]  /*17f10*/  SHF.R.S32.HI R9, RZ, 0x1f, R5 ;  /* 0x0000001fff097819 */ /* 0x000fe40000011405 */
[----:B------:R-:W0:Y:S02]  /*17f20*/  SYNCS.PHASECHK.TRANS64.TRYWAIT P0, [R6+URZ+0x38840], R20 ;  /* 0x03884014060075a7 */ /* 0x000e24000800017f */
[----:B0-----:R-:W-:Y:S05]  /*17f30*/  @!P0 BRA `(.L_x_5230) ;  /* 0x0000004000dc8947 */ /* 0x001fea0003800000 */
.L_x_5317:
[----:B------:R-:W-:Y:S05]  /*17f40*/  BSYNC B1 ;  /* 0x0000000000017941 */ /* 0x000fea0003800000 */
.L_x_5229:
        /* <DEDUP_REMOVED lines=40> */
.L_x_5327:
        /* <DEDUP_REMOVED lines=8> */
.L_x_5232:
        /* <DEDUP_REMOVED lines=11> */
.L_x_5233:
[----:B------:R2:W-:Y:S01]  /*18300*/  SYNCS.ARRIVE.TRANS64.A1T0 RZ, [R6+URZ+0x38830], RZ ;  /* 0x038830ff06ff79a7 */ /* 0x0005e2000810003f */
[----:B------:R-:W-:Y:S05]  /*18310*/  @!P2 BRA `(.L_x_5234) ;  /* 0x000000000004a947 */ /* 0x000fea0003800000 */
[----:B------:R-:W-:Y:S01]  /*18320*/  BPT.TRAP 0x1 ;  /* 0x000000040000795c */ /* 0x000fe20000300000 */
.L_x_5234:
[----:B------:R-:W3:Y:S01]  /*18330*/  SYNCS.PHASECHK.TRANS64.TRYWAIT P0, [R6+URZ+0x38860], R20 ;  /* 0x03886014060075a7 */ /* 0x000ee2000800017f */
[----:B------:R-:W-:Y:S04]  /*18340*/  BSSY B1, `(.L_x_5235) ;  /* 0x0000002000017945 */ /* 0x000fe80003800000 */
[----:B---3--:R-:W-:Y:S05]  /*18350*/  @!P0 BRA `(.L_x_5236) ;  /* 0x0000004400048947 */ /* 0x008fea0003800000 */
.L_x_5328:
[----:B------:R-:W-:Y:S05]  /*18360*/  BSYNC B1 ;  /* 0x0000000000017941 */ /* 0x000fea0003800000 */
.L_x_5235:
        /* <DEDUP_REMOVED lines=79> */
.L_x_5338:
        /* <DEDUP_REMOVED lines=25> */
.L_x_5238:
        /* <DEDUP_REMOVED lines=11> */
.L_x_5239:
[----:B------:R1:W-:Y:S01]  /*18aa0*/  SYNCS.ARRIVE.TRANS64.A1T0 RZ, [R6+URZ+0x38850], RZ ;  /* 0x038850ff06ff79a7 */ /* 0x0003e2000810003f */
[----:B------:R-:W-:Y:S05]  /*18ab0*/  @P3 BRA `(.L_x_5240) ;  /* 0xfffffff000583947 */ /* 0x000fea000383ffff */
.L_x_5227:
[----:B------:R-:W-:Y:S05]  /*18ac0*/  BSYNC B0 ;  /* 0x0000000000007941 */ /* 0x000fea0003800000 */
.L_x_5226:
        /* <DEDUP_REMOVED lines=21> */
.L_x_5242:
[----:B------:R-:W-:Y:S05]  /*18c20*/  BSYNC B0 ;  /* 0x0000000000007941 */ /* 0x000fea0003800000 */
.L_x_5241:
[----:B------:R-:W-:-:S07]  /*18c30*/  SEL R18, R18, RZ, P0 ;  /* 0x000000ff12127207 */ /* 0x000fce0000000000 */
.L_x_5195:
[----:B------:R-:W-:Y:S05]  /*18c40*/  BSYNC B7 ;  /* 0x0000000000077941 */ /* 0x000fea0003800000 */
.L_x_5193:
        /* <DEDUP_REMOVED lines=11> */
.L_x_5243:
        /* <DEDUP_REMOVED lines=43> */
.L_x_5348:
[----:B------:R-:W-:Y:S02]  /*18fb0*/  ULDC UR4, c[0x0][0xd38] ;  /* 0x00034e0000047ab9 */ /* 0x000fe40000000800 */
[----:B------:R-:W-:-:S04]  /*18fc0*/  IMAD.U32 R4, RZ, RZ, UR4 ;  /* 0x00000004ff047e24 */ /* 0x000fc8000f8e00ff */
[----:B-1----:R-:W-:-:S04]  /*18fd0*/  IMAD R5, R14, R4, RZ ;  /* 0x000000040e057224 */ /* 0x002fc800078e02ff */
[----:B------:R-:W-:-:S05]  /*18fe0*/  IMAD.IADD R6, R6, 0x1, R5 ;  /* 0x0000000106067824 */ /* 0x000fca00078e0205 */
[----:B------:R-:W-:-:S13]  /*18ff0*/  ISETP.GT.AND P6, PT, R6, R0, PT ;  /* 0x000000000600720c */ /* 0x000fda0003fc4270 */
[----:B------:R-:W-:Y:S05]  /*19000*/  @P6 BRA `(.L_x_5246) ;  /* 0x0000000000a46947 */ /* 0x000fea0003800000 */
.L_x_5249:
        /* <DEDUP_REMOVED lines=35> */
.L_x_5356:
[----:B------:R-:W-:Y:S02]  /*19240*/  ULDC UR4, c[0x0][0xd38] ;  /* 0x00034e0000047ab9 */ /* 0x000fe40000000800 */
[----:B------:R-:W-:-:S04]  /*19250*/  IMAD.U32 R4, RZ, RZ, UR4 ;  /* 0x00000004ff047e24 */ /* 0x000fc8000f8e00ff */
[----:B-1----:R-:W-:-:S04]  /*19260*/  IMAD R5, R14, R4, RZ ;  /* 0x000000040e057224 */ /* 0x002fc800078e02ff */
[----:B------:R-:W-:-:S05]  /*19270*/  IMAD.IADD R6, R5, 0x1, R6 ;  /* 0x0000000105067824 */ /* 0x000fca00078e0206 */
[----:B------:R-:W-:-:S13]  /*19280*/  ISETP.GT.AND P6, PT, R6, R0, PT ;  /* 0x000000000600720c */ /* 0x000fda0003fc4270 */
[----:B------:R-:W-:Y:S05]  /*19290*/  @!P6 BRA `(.L_x_5249) ;  /* 0xfffffffc005ce947 */ /* 0x000fea000383ffff */
.L_x_5246:
        /* <DEDUP_REMOVED lines=10> */
.L_x_5361:
[----:B------:R-:W-:-:S13]  /*19340*/  ISETP.NE.AND P0, PT, R2, RZ, PT ;  /* 0x000000ff0200720c */ /* 0x000fda0003f05270 */
[----:B------:R-:W-:Y:S05]  /*19350*/  @!P0 BRA `(.L_x_5251) ;  /* 0x0000000000108947 */ /* 0x000fea0003800000 */
[----:B------:R-:W-:Y:S01]  /*19360*/  UMOV UR4, 0xffffffff ;  /* 0xffffffff00047882 */ /* 0x000fe20000000000 */
[----:B-1----:R-:W-:Y:S02]  /*19370*/  VIADD R12, R12, 0xffffffff ;  /* 0xffffffff0c0c7836 */ /* 0x002fe40000000000 */
[----:B------:R-:W-:Y:S05]  /*19380*/  BRA.DIV UR4, `(.L_x_5252) ;  /* 0x0000004604347947 */ /* 0x000fea000b800000 */
[----:B------:R4:W1:Y:S02]  /*19390*/  SHFL.IDX PT, R24, R3, R12, 0x1f ;  /* 0x00001f0c03187589 */ /* 0x00086400000e0000 */
.L_x_5251:
        /* <DEDUP_REMOVED lines=59> */
.L_x_5253:
        /* <DEDUP_REMOVED lines=60> */
.L_x_5254:
[----:B------:R-:W-:-:S05]  /*19b10*/  LOP3.LUT R0, RZ, R3, RZ, 0x33, !PT ;  /* 0x00000003ff007212 */ /* 0x000fca00078e33ff */
[----:B------:R-:W-:Y:S01]  /*19b20*/  IMAD.IADD R25, R25, 0x1, R0 ;  /* 0x0000000119197824 */ /* 0x000fe200078e0200 */
[----:B------:R-:W-:Y:S06]  /*19b30*/  BRA `(.L_x_5255) ;  /* 0x00000000001c7947 */ /* 0x000fec0003800000 */
.L_x_5247:
[----:B------:R-:W-:Y:S01]  /*19b40*/  UMOV UR4, URZ ;  /* 0x0000003f00047c82 */ /* 0x000fe20008000000 */
[----:B------:R-:W-:Y:S01]  /*19b50*/  UMOV UR5, URZ ;  /* 0x0000003f00057c82 */ /* 0x000fe20008000000 */
[----:B------:R-:W-:Y:S01]  /*19b60*/  ULDC UR6, c[0x0][0xd3c] ;  /* 0x00034f0000067ab9 */ /* 0x000fe20000000800 */
[----:B------:R-:W-:Y:S02]  /*19b70*/  IMAD.MOV.U32 R24, RZ, RZ, R0 ;  /* 0x000000ffff187224 */ /* 0x000fe400078e0000 */
[----:B------:R-:W-:Y:S02]  /*19b80*/  IMAD.U32 R25, RZ, RZ, UR4 ;  /* 0x00000004ff197e24 */ /* 0x000fe4000f8e00ff */
[----:B------:R-:W-:Y:S02]  /*19b90*/  IMAD.U32 R26, RZ, RZ, UR5 ;  /* 0x00000005ff1a7e24 */ /* 0x000fe4000f8e00ff */
[----:B------:R-:W-:-:S07]  /*19ba0*/  IMAD.U32 R27, RZ, RZ, UR6 ;  /* 0x00000006ff1b7e24 */ /* 0x000fce000f8e00ff */
.L_x_5255:
        /* <DEDUP_REMOVED lines=10> */
.L_x_5244:
[----:B------:R-:W-:Y:S02]  /*19c50*/  ULDC UR4, c[0x0][0xd3c] ;  /* 0x00034f0000047ab9 */ /* 0x000fe40000000800 */
[----:B0-----:R-:W-:-:S13]  /*19c60*/  ISETP.GE.AND P0, PT, R27, UR4, PT ;  /* 0x000000041b007c0c */ /* 0x001fda000bf06270 */
[----:B------:R-:W-:Y:S05]  /*19c70*/  @!P0 BRA `(.L_x_5256) ;  /* 0xffffffa000cc8947 */ /* 0x000fea000383ffff */
[----:B------:R-:W-:Y:S05]  /*19c80*/  BSYNC B8 ;  /* 0x0000000000087941 */ /* 0x000fea0003800000 */
.L_x_5187:
        /* <DEDUP_REMOVED lines=12> */
.L_x_5364:
[----:B------:R-:W-:Y:S05]  /*19d50*/  BSYNC B0 ;  /* 0x0000000000007941 */ /* 0x000fea0003800000 */
.L_x_5257:
[----:B------:R-:W-:-:S03]  /*19d60*/  UMOV UR4, 0xffffffff ;  /* 0xffffffff00047882 */ /* 0x000fc60000000000 */
[----:B------:R-:W-:Y:S05]  /*19d70*/  BRA.DIV UR4, `(.L_x_5259) ;  /* 0x0000003a04f47947 */ /* 0x000fea000b800000 */
[----:B0-----:R-:W0:Y:S02]  /*19d80*/  S2R R0, SR_TID.X ;  /* 0x0000000000007919 */ /* 0x001e240000002100 */
[----:B0-----:R-:W-:-:S04]  /*19d90*/  SHF.R.U32.HI R0, RZ, 0x5, R0 ;  /* 0x00000005ff007819 */ /* 0x001fc80000011600 */
[----:B------:R-:W-:-:S05]  /*19da0*/  LOP3.LUT R0, R0, 0x3, RZ, 0xc0, !PT ;  /* 0x0000000300007812 */ /* 0x000fca00078ec0ff */
[----:B------:R0:W1:Y:S02]  /*19db0*/  SHFL.IDX PT, R14, R0, RZ, 0x1f ;  /* 0x00001fff000e7589 */ /* 0x00006400000e0000 */
.L_x_5367:
[----:B-1----:R-:W-:Y:S01]  /*19dc0*/  ISETP.NE.AND P0, PT, R14, RZ, PT ;  /* 0x000000ff0e00720c */ /* 0x002fe20003f05270 */
[----:B------:R-:W-:-:S12]  /*19dd0*/  BSSY B0, `(.L_x_5260) ;  /* 0x0000024000007945 */ /* 0x000fd80003800000 */
[----:B------:R-:W-:Y:S05]  /*19de0*/  @P0 BRA `(.L_x_5261) ;  /* 0x0000000000880947 */ /* 0x000fea0003800000 */
[----:B------:R-:W-:-:S03]  /*19df0*/  UMOV UR4, 0xffffffff ;  /* 0xffffffff00047882 */ /* 0x000fc60000000000 */
[----:B------:R-:W-:Y:S05]  /*19e00*/  BRA.DIV UR4, `(.L_x_5262) ;  /* 0x0000003e04047947 */ /* 0x000fea000b800000 */
[----:B------:R-:W-:-:S13]  /*19e10*/  ELECT P6, URZ, PT ;  /* 0x00000000003f782f */ /* 0x000fda00038c0000 */
.L_x_5370:
[----:B------:R-:W-:Y:S05]  /*19e20*/  @!P6 BRA `(.L_x_5261) ;  /* 0x000000000078e947 */ /* 0x000fea0003800000 */
[----:B------:R-:W-:-:S06]  /*19e30*/  ULOP3.LUT UR4, UR40, 0x2, URZ, 0xfc, !UPT ;  /* 0x0000000228047892 */ /* 0x000fcc000f8efc3f */
[----:B0-----:R-:W-:-:S05]  /*19e40*/  IMAD.U32 R0, RZ, RZ, UR4 ;  /* 0x00000004ff007e24 */ /* 0x001fca000f8e00ff */
[----:B------:R-:W-:-:S13]  /*19e50*/  ISETP.NE.AND P0, PT, R0, 0x3, PT ;  /* 0x000000030000780c */ /* 0x000fda0003f05270 */
[----:B------:R-:W-:Y:S05]  /*19e60*/  @!P0 BRA `(.L_x_5263) ;  /* 0x0000000000048947 */ /* 0x000fea0003800000 */
[----:B------:R-:W-:Y:S01]  /*19e70*/  BPT.TRAP 0x1 ;  /* 0x000000040000795c */ /* 0x000fe20000300000 */
.L_x_5263:
[C---:B------:R-:W-:Y:S01]  /*19e80*/  IMAD R3, R18.reuse, 0x8, R5 ;  /* 0x0000000812037824 */ /* 0x040fe200078e0205 */
[----:B------:R-:W-:Y:S01]  /*19e90*/  SHF.L.U32 R2, R23, 0x1f, RZ ;  /* 0x0000001f17027819 */ /* 0x000fe200000006ff */
[----:B------:R-:W-:-:S03]  /*19ea0*/  VIADD R18, R18, 0x1 ;  /* 0x0000000112127836 */ /* 0x000fc60000000000 */
[----:B------:R-:W0:Y:S02]  /*19eb0*/  SYNCS.PHASECHK.TRANS64.TRYWAIT P1, [R3+URZ+0x38840], R2 ;  /* 0x03884002030075a7 */ /* 0x000e24000802017f */
[----:B------:R-:W-:-:S04]  /*19ec0*/  ISETP.NE.AND P2, PT, R18, 0x2, PT ;  /* 0x000000021200780c */ /* 0x000fc80003f45270 */
[----:B------:R-:W-:Y:S01]  /*19ed0*/  SEL R0, RZ, 0x1, P2 ;  /* 0x00000001ff007807 */ /* 0x000fe20001000000 */
[----:B0-----:R-:W-:Y:S08]  /*19ee0*/  @!P1 BRA `(.L_x_5264) ;  /* 0x0000003800ec9947 */ /* 0x001ff00003800000 */
.L_x_5371:
[----:B------:R-:W-:Y:S02]  /*19ef0*/  SEL R18, R18, RZ, P2 ;  /* 0x000000ff12127207 */ /* 0x000fe40001000000 */
[----:B------:R-:W-:Y:S01]  /*19f00*/  LOP3.LUT R0, R23, R0, RZ, 0x3c, !PT ;  /* 0x0000000017007212 */ /* 0x000fe200078e3cff */
[----:B------:R-:W-:Y:S06]  /*19f10*/  @!P0 BRA `(.L_x_5265) ;  /* 0x0000000000048947 */ /* 0x000fec0003800000 */
[----:B------:R-:W-:Y:S01]  /*19f20*/  BPT.TRAP 0x1 ;  /* 0x000000040000795c */ /* 0x000fe20000300000 */
.L_x_5265:
[----:B------:R-:W-:Y:S01]  /*19f30*/  IMAD R5, R18, 0x8, R5 ;  /* 0x0000000812057824 */ /* 0x000fe200078e0205 */
[----:B------:R-:W-:-:S04]  /*19f40*/  SHF.L.U32 R0, R0, 0x1f, RZ ;  /* 0x0000001f00007819 */ /* 0x000fc800000006ff */
[----:B------:R-:W1:Y:S02]  /*19f50*/  SYNCS.PHASECHK.TRANS64.TRYWAIT P1, [R5+URZ+0x38840], R0 ;  /* 0x03884000050075a7 */ /* 0x000e64000802017f */
[----:B-1----:R-:W-:Y:S05]  /*19f60*/  @!P1 BRA `(.L_x_5266) ;  /* 0x0000003800e09947 */ /* 0x002fea0003800000 */
.L_x_5372:
[----:B------:R-:W-:Y:S05]  /*19f70*/  @!P0 BRA `(.L_x_5267) ;  /* 0x0000000000048947 */ /* 0x000fea0003800000 */
[----:B------:R-:W-:Y:S01]  /*19f80*/  BPT.TRAP 0x1 ;  /* 0x000000040000795c */ /* 0x000fe20000300000 */
.L_x_5267:
[----:B------:R-:W5:Y:S02]  /*19f90*/  SYNCS.PHASECHK.TRANS64.TRYWAIT P1, [R3+URZ+0x38860], R2 ;  /* 0x03886002030075a7 */ /* 0x000f64000802017f */
[----:B-----5:R-:W-:Y:S05]  /*19fa0*/  @!P1 BRA `(.L_x_5268) ;  /* 0x0000003800e49947 */ /* 0x020fea0003800000 */
.L_x_5373:
[----:B------:R-:W-:Y:S05]  /*19fb0*/  @!P0 BRA `(.L_x_5269) ;  /* 0x0000000000048947 */ /* 0x000fea0003800000 */
[----:B------:R-:W-:Y:S01]  /*19fc0*/  BPT.TRAP 0x1 ;  /* 0x000000040000795c */ /* 0x000fe20000300000 */
.L_x_5269:
[----:B------:R0:W0:Y:S02]  /*19fd0*/  SYNCS.PHASECHK.TRANS64.TRYWAIT P0, [R5+URZ+0x38860], R0 ;  /* 0x03886000050075a7 */ /* 0x000024000800017f */
[----:B0-----:R-:W-:Y:S05]  /*19fe0*/  @!P0 NANOSLEEP.SYNCS 0x989680 ;  /* 0x009896800000895d */ /* 0x001fea0003900000 */
[----:B------:R-:W0:Y:S02]  /*19ff0*/  @!P0 SYNCS.PHASECHK.TRANS64 P0, [R5+URZ+0x38860], R0 ;  /* 0x03886000050085a7 */ /* 0x000e24000800007f */
[----:B0-----:R-:W-:Y:S05]  /*1a000*/  @!P0 BRA `(.L_x_5269) ;  /* 0xfffffffc00f08947 */ /* 0x001fea000383ffff */
.L_x_5261:
[----:B------:R-:W-:Y:S05]  /*1a010*/  BSYNC B0 ;  /* 0x0000000000007941 */ /* 0x000fea0003800000 */
.L_x_5260:
[----:B------:R-:W-:Y:S05]  /*1a020*/  EXIT ;  /* 0x000000000000794d */ /* 0x000fea0003800000 */
.L_x_5126:
[----:B0-----:R0:W1:Y:S02]  /*1a030*/  SYNCS.PHASECHK.TRANS64.TRYWAIT P1, [R17+URZ+0x38800], R6 ;  /* 0x03880006110075a7 */ /* 0x001064000802017f */
[----:B-1----:R-:W-:Y:S05]  /*1a040*/  @!P1 NANOSLEEP.SYNCS 0x989680 ;  /* 0x009896800000995d */ /* 0x002fea0003900000 */
[----:B------:R-:W1:Y:S02]  /*1a050*/  @!P1 SYNCS.PHASECHK.TRANS64 P1, [R17+URZ+0x38800], R6 ;  /* 0x03880006110095a7 */ /* 0x000e64000802007f */
[----:B-1----:R-:W-:Y:S05]  /*1a060*/  @!P1 BRA `(.L_x_5126) ;  /* 0xfffffffc00f09947 */ /* 0x002fea000383ffff */
[----:B------:R-:W-:Y:S05]  /*1a070*/  BRA `(.L_x_5270) ;  /* 0xfffffea000687947 */ /* 0x000fea000383ffff */
.L_x_5130:
[----:B--2---:R2:W3:Y:S02]  /*1a080*/  SYNCS.PHASECHK.TRANS64.TRYWAIT P1, [R9+URZ+0x38830], R8 ;  /* 0x03883008090075a7 */ /* 0x0044e4000802017f */
[----:B---3--:R-:W-:Y:S05]  /*1a090*/  @!P1 NANOSLEEP.SYNCS 0x989680 ;  /* 0x009896800000995d */ /* 0x008fea0003900000 */
[----:B------:R-:W3:Y:S02]  /*1a0a0*/  @!P1 SYNCS.PHASECHK.TRANS64 P1, [R9+URZ+0x38830], R8 ;  /* 0x03883008090095a7 */ /* 0x000ee4000802007f */
[----:B---3--:R-:W-:Y:S05]  /*1a0b0*/  @!P1 BRA `(.L_x_5130) ;  /* 0xfffffffc00f09947 */ /* 0x008fea000383ffff */
[----:B------:R-:W-:Y:S05]  /*1a0c0*/  BRA `(.L_x_5129) ;  /* 0xfffffea0008c7947 */ /* 0x000fea000383ffff */
.L_x_5131:
[----:B---3--:R3:W4:Y:S02]  /*1a0d0*/  SYNCS.PHASECHK.TRANS64.TRYWAIT P1, [R17+URZ+0x38810], R6 ;  /* 0x03881006110075a7 */ /* 0x008724000802017f */
[----:B----4-:R-:W-:Y:S05]  /*1a0e0*/  @!P1 NANOSLEEP.SYNCS 0x989680 ;  /* 0x009896800000995d */ /* 0x010fea0003900000 */
[----:B------:R-:W4:Y:S02]  /*1a0f0*/  @!P1 SYNCS.PHASECHK.TRANS64 P1, [R17+URZ+0x38810], R6 ;  /* 0x03881006110095a7 */ /* 0x000f24000802007f */
[----:B----4-:R-:W-:Y:S05]  /*1a100*/  @!P1 BRA `(.L_x_5131) ;  /* 0xfffffffc00f09947 */ /* 0x010fea000383ffff */
[----:B------:R-:W-:Y:S05]  /*1a110*/  BRA `(.L_x_5271) ;  /* 0xfffffea400187947 */ /* 0x000fea000383ffff */
.L_x_5135:
[----:B------:R0:W0:Y:S02]  /*1a120*/  SYNCS.PHASECHK.TRANS64.TRYWAIT P1, [R9+URZ+0x38850], R8 ;  /* 0x03885008090075a7 */ /* 0x000024000802017f */
[----:B0-----:R-:W-:Y:S05]  /*1a130*/  @!P1 NANOSLEEP.SYNCS 0x989680 ;  /* 0x009896800000995d */ /* 0x001fea0003900000 */
[----:B------:R-:W0:Y:S02]  /*1a140*/  @!P1 SYNCS.PHASECHK.TRANS64 P1, [R9+URZ+0x38850], R8 ;  /* 0x03885008090095a7 */ /* 0x000e24000802007f */
[----:B0-----:R-:W-:Y:S05]  /*1a150*/  @!P1 BRA `(.L_x_5135) ;  /* 0xfffffffc00f09947 */ /* 0x001fea000383ffff */
[----:B------:R-:W-:Y:S05]  /*1a160*/  BRA `(.L_x_5134) ;  /* 0xfffffea400487947 */ /* 0x000fea000383ffff */
.L_x_5142:
[----:B-1----:R1:W2:Y:S02]  /*1a170*/  SYNCS.PHASECHK.TRANS64.TRYWAIT P1, [R9+URZ+0x38830], R7 ;  /* 0x03883007090075a7 */ /* 0x0022a4000802017f */
[----:B--2---:R-:W-:Y:S05]  /*1a180*/  @!P1 NANOSLEEP.SYNCS 0x989680 ;  /* 0x009896800000995d */ /* 0x004fea0003900000 */
[----:B------:R-:W2:Y:S02]  /*1a190*/  @!P1 SYNCS.PHASECHK.TRANS64 P1, [R9+URZ+0x38830], R7 ;  /* 0x03883007090095a7 */ /* 0x000ea4000802007f */
[----:B--2---:R-:W-:Y:S05]  /*1a1a0*/  @!P1 BRA `(.L_x_5142) ;  /* 0xfffffffc00f09947 */ /* 0x004fea000383ffff */
[----:B------:R-:W-:Y:S05]  /*1a1b0*/  BRA `(.L_x_5141) ;  /* 0xfffffed000707947 */ /* 0x000fea000383ffff */
.L_x_5146:
[----:B---3--:R3:W4:Y:S02]  /*1a1c0*/  SYNCS.PHASECHK.TRANS64.TRYWAIT P1, [R9+URZ+0x38850], R7 ;  /* 0x03885007090075a7 */ /* 0x008724000802017f */
[----:B----4-:R-:W-:Y:S05]  /*1a1d0*/  @!P1 NANOSLEEP.SYNCS 0x989680 ;  /* 0x009896800000995d */ /* 0x010fea0003900000 */
[----:B------:R-:W4:Y:S02]  /*1a1e0*/  @!P1 SYNCS.PHASECHK.TRANS64 P1, [R9+URZ+0x38850], R7 ;  /* 0x03885007090095a7 */ /* 0x000f24000802007f */
[----:B----4-:R-:W-:Y:S05]  /*1a1f0*/  @!P1 BRA `(.L_x_5146) ;  /* 0xfffffffc00f09947 */ /* 0x010fea000383ffff */
[----:B------:R-:W-:Y:S05]  /*1a200*/  BRA `(.L_x_5145) ;  /* 0xfffffed000cc7947 */ /* 0x000fea000383ffff */
.L_x_5154:
[----:B-1----:R1:W2:Y:S02]  /*1a210*/  SYNCS.PHASECHK.TRANS64.TRYWAIT P1, [R9+URZ+0x38830], R7 ;  /* 0x03883007090075a7 */ /* 0x0022a4000802017f */
[----:B--2---:R-:W-:Y:S05]  /*1a220*/  @!P1 NANOSLEEP.SYNCS 0x989680 ;  /* 0x009896800000995d */ /* 0x004fea0003900000 */
[----:B------:R-:W2:Y:S02]  /*1a230*/  @!P1 SYNCS.PHASECHK.TRANS64 P1, [R9+URZ+0x38830], R7 ;  /* 0x03883007090095a7 */ /* 0x000ea4000802007f */
[----:B--2---:R-:W-:Y:S05]  /*1a240*/  @!P1 BRA `(.L_x_5154) ;  /* 0xfffffffc00f09947 */ /* 0x004fea000383ffff */
[----:B------:R-:W-:Y:S05]  /*1a250*/  BRA `(.L_x_5153) ;  /* 0xffffff0800087947 */ /* 0x000fea000383ffff */
.L_x_5158:
[----:B---3--:R3:W4:Y:S02]  /*1a260*/  SYNCS.PHASECHK.TRANS64.TRYWAIT P1, [R9+URZ+0x38850], R7 ;  /* 0x03885007090075a7 */ /* 0x008724000802017f */
[----:B----4-:R-:W-:Y:S05]  /*1a270*/  @!P1 NANOSLEEP.SYNCS 0x989680 ;  /* 0x009896800000995d */ /* 0x010fea0003900000 */
[----:B------:R-:W4:Y:S02]  /*1a280*/  @!P1 SYNCS.PHASECHK.TRANS64 P1, [R9+URZ+0x38850], R7 ;  /* 0x03885007090095a7 */ /* 0x000f24000802007f */
[----:B----4-:R-:W-:Y:S05]  /*1a290*/  @!P1 BRA `(.L_x_5158) ;  /* 0xfffffffc00f09947 */ /* 0x010fea000383ffff */
[----:B------:R-:W-:Y:S05]  /*1a2a0*/  BRA `(.L_x_5157) ;  /* 0xffffff0800647947 */ /* 0x000fea000383ffff */
.L_x_5201:
        /* <DEDUP_REMOVED lines=11> */
.L_x_5273:
[----:B------:R-:W-:Y:S05]  /*1a360*/  BSYNC B0 ;  /* 0x0000000000007941 */ /* 0x000fea0003800000 */
.L_x_5272:
[----:B------:R-:W-:Y:S05]  /*1a370*/  BRA `(.L_x_5274) ;  /* 0xffffffac001c7947 */ /* 0x000fea000383ffff */
.L_x_5204:
[----:B0-----:R0:W1:Y:S02]  /*1a380*/  SYNCS.PHASECHK.TRANS64.TRYWAIT P0, [R22+URZ+0x38840], R0 ;  /* 0x03884000160075a7 */ /* 0x001064000800017f */
[----:B-1----:R-:W-:Y:S05]  /*1a390*/  @!P0 NANOSLEEP.SYNCS 0x989680 ;  /* 0x009896800000895d */ /* 0x002fea0003900000 */
[----:B------:R-:W1:Y:S02]  /*1a3a0*/  @!P0 SYNCS.PHASECHK.TRANS64 P0, [R22+URZ+0x38840], R0 ;  /* 0x03884000160085a7 */ /* 0x000e64000800007f */
[----:B-1----:R-:W-:Y:S05]  /*1a3b0*/  @!P0 BRA `(.L_x_5204) ;  /* 0xfffffffc00f08947 */ /* 0x002fea000383ffff */
[----:B------:R-:W-:Y:S05]  /*1a3c0*/  BRA `(.L_x_5275) ;  /* 0xffffffb000187947 */ /* 0x000fea000383ffff */
.L_x_5205:
        /* <DEDUP_REMOVED lines=8> */
.L_x_5277:
[----:B------:R-:W-:Y:S05]  /*1a450*/  BSYNC B0 ;  /* 0x0000000000007941 */ /* 0x000fea0003800000 */
.L_x_5276:
        /* <DEDUP_REMOVED lines=9> */
.L_x_5278:
[----:B------:R-:W-:Y:S02]  /*1a4f0*/  IMAD.MOV.U32 R13, RZ, RZ, R5 ;  /* 0x000000ffff0d7224 */ /* 0x000fe400078e0005 */
[----:B------:R-:W-:Y:S02]  /*1a500*/  IMAD.MOV.U32 R12, RZ, RZ, 0x1 ;  /* 0x00000001ff0c7424 */ /* 0x000fe400078e00ff */
[----:B------:R-:W-:-:S07]  /*1a510*/  IMAD.MOV.U32 R3, RZ, RZ, R14 ;  /* 0x000000ffff037224 */ /* 0x000fce00078e000e */
[----:B------:R-:W-:Y:S05]  /*1a520*/  WARPSYNC.COLLECTIVE R15, `(.L_x_5279) ;  /* 0x000000000f087348 */ /* 0x000fea0003c00000 */
[----:B------:R0:W1:Y:S02]  /*1a530*/  SHFL.IDX P6, R14, R13, R12, R11 ;  /* 0x0000000c0d0e7389 */ /* 0x00006400000c000b */
[----:B01----:R-:W-:Y:S01]  /*1a540*/  ENDCOLLECTIVE ;  /* 0x000000000000791b */ /* 0x003fe20003800000 */
.L_x_5279:
        /* <DEDUP_REMOVED lines=15> */
.L_x_5280:
[----:B------:R-:W-:Y:S02]  /*1a640*/  @P0 IMAD R6, R4, 0x2, R17 ;  /* 0x0000000204060824 */ /* 0x000fe400078e0211 */
[----:B------:R-:W-:Y:S02]  /*1a650*/  IMAD.MOV.U32 R13, RZ, RZ, R5 ;  /* 0x000000ffff0d7224 */ /* 0x000fe400078e0005 */
[----:B------:R-:W-:Y:S02]  /*1a660*/  IMAD.MOV.U32 R12, RZ, RZ, 0x2 ;  /* 0x00000002ff0c7424 */ /* 0x000fe400078e00ff */
[----:B------:R-:W-:-:S07]  /*1a670*/  IMAD.MOV.U32 R3, RZ, RZ, R14 ;  /* 0x000000ffff037224 */ /* 0x000fce00078e000e */
[----:B------:R-:W-:Y:S05]  /*1a680*/  WARPSYNC.COLLECTIVE R15, `(.L_x_5281) ;  /* 0x000000000f087348 */ /* 0x000fea0003c00000 */
[----:B------:R0:W1:Y:S02]  /*1a690*/  SHFL.IDX P6, R14, R13, R12, R11 ;  /* 0x0000000c0d0e7389 */ /* 0x00006400000c000b */
[----:B01----:R-:W-:Y:S01]  /*1a6a0*/  ENDCOLLECTIVE ;  /* 0x000000000000791b */ /* 0x003fe20003800000 */
.L_x_5281:
        /* <DEDUP_REMOVED lines=15> */
.L_x_5282:
[----:B------:R-:W-:Y:S02]  /*1a7a0*/  @P0 IMAD R6, R4, 0x2, R17 ;  /* 0x0000000204060824 */ /* 0x000fe400078e0211 */
[----:B------:R-:W-:Y:S02]  /*1a7b0*/  IMAD.MOV.U32 R13, RZ, RZ, R5 ;  /* 0x000000ffff0d7224 */ /* 0x000fe400078e0005 */
[----:B------:R-:W-:Y:S02]  /*1a7c0*/  IMAD.MOV.U32 R12, RZ, RZ, 0x3 ;  /* 0x00000003ff0c7424 */ /* 0x000fe400078e00ff */
[----:B------:R-:W-:-:S07]  /*1a7d0*/  IMAD.MOV.U32 R3, RZ, RZ, R14 ;  /* 0x000000ffff037224 */ /* 0x000fce00078e000e */
[----:B------:R-:W-:Y:S05]  /*1a7e0*/  WARPSYNC.COLLECTIVE R15, `(.L_x_5283) ;  /* 0x000000000f087348 */ /* 0x000fea0003c00000 */
[----:B------:R0:W1:Y:S02]  /*1a7f0*/  SHFL.IDX P6, R14, R13, R12, R11 ;  /* 0x0000000c0d0e7389 */ /* 0x00006400000c000b */
[----:B01----:R-:W-:Y:S01]  /*1a800*/  ENDCOLLECTIVE ;  /* 0x000000000000791b */ /* 0x003fe20003800000 */
.L_x_5283:
        /* <DEDUP_REMOVED lines=10> */
.L_x_5284:
[----:B------:R-:W-:Y:S01]  /*1a8b0*/  @!PT LDS RZ, [RZ] ;  /* 0x00000000fffff984 */ /* 0x000fe20000000800 */
[----:B------:R-:W-:Y:S01]  /*1a8c0*/  @!PT LDS RZ, [RZ] ;  /* 0x00000000fffff984 */ /* 0x000fe20000000800 */
[----:B------:R-:W-:Y:S01]  /*1a8d0*/  @!PT LDS RZ, [RZ] ;  /* 0x00000000fffff984 */ /* 0x000fe20000000800 */
[----:B------:R0:W-:Y:S01]  /*1a8e0*/  @P0 LDGSTS.E.BYPASS.LTC128B.128 [R6+0x23400], desc[UR42][R2.64], !P2 ;  /* 0x2340000002060fae */ /* 0x0001e2000d101d6a */
[----:B------:R-:W-:Y:S01]  /*1a8f0*/  IMAD.MOV.U32 R0, RZ, RZ, R14 ;  /* 0x000000ffff007224 */ /* 0x000fe200078e000e */
[----:B------:R-:W-:Y:S06]  /*1a900*/  BRA `(.L_x_5285) ;  /* 0xffffffac00cc7947 */ /* 0x000fec000383ffff */
.L_x_5210:
        /* <DEDUP_REMOVED lines=10> */
.L_x_5286:
        /* <DEDUP_REMOVED lines=9> */
.L_x_5287:
[----:B------:R-:W-:Y:S02]  /*1aa40*/  IMAD.MOV.U32 R13, RZ, RZ, R2 ;  /* 0x000000ffff0d7224 */ /* 0x000fe400078e0002 */
[----:B------:R-:W-:Y:S02]  /*1aa50*/  IMAD.MOV.U32 R12, RZ, RZ, 0x1 ;  /* 0x00000001ff0c7424 */ /* 0x000fe400078e00ff */
[----:B------:R-:W-:-:S07]  /*1aa60*/  IMAD.MOV.U32 R5, RZ, RZ, R14 ;  /* 0x000000ffff057224 */ /* 0x000fce00078e000e */
[----:B------:R-:W-:Y:S05]  /*1aa70*/  WARPSYNC.COLLECTIVE R15, `(.L_x_5288) ;  /* 0x000000000f087348 */ /* 0x000fea0003c00000 */
[----:B------:R0:W1:Y:S02]  /*1aa80*/  SHFL.IDX P6, R14, R13, R12, R11 ;  /* 0x0000000c0d0e7389 */ /* 0x00006400000c000b */
[----:B01----:R-:W-:Y:S01]  /*1aa90*/  ENDCOLLECTIVE ;  /* 0x000000000000791b */ /* 0x003fe20003800000 */
.L_x_5288:
        /* <DEDUP_REMOVED lines=15> */
.L_x_5289:
        /* <DEDUP_REMOVED lines=8> */
.L_x_5290:
        /* <DEDUP_REMOVED lines=16> */
.L_x_5291:
[----:B------:R-:W-:Y:S01]  /*1ad10*/  @P2 LOP3.LUT R16, R16, 0x40, RZ, 0xfc, !PT ;  /* 0x0000004010102812 */ /* 0x000fe200078efcff */
[----:B------:R-:W-:Y:S02]  /*1ad20*/  IMAD.MOV.U32 R13, RZ, RZ, R2 ;  /* 0x000000ffff0d7224 */ /* 0x000fe400078e0002 */
[----:B------:R-:W-:Y:S02]  /*1ad30*/  IMAD.MOV.U32 R12, RZ, RZ, 0x3 ;  /* 0x00000003ff0c7424 */ /* 0x000fe400078e00ff */
[----:B------:R-:W-:-:S07]  /*1ad40*/  IMAD.MOV.U32 R5, RZ, RZ, R14 ;  /* 0x000000ffff057224 */ /* 0x000fce00078e000e */
[----:B------:R-:W-:Y:S05]  /*1ad50*/  WARPSYNC.COLLECTIVE R15, `(.L_x_5292) ;  /* 0x000000000f087348 */ /* 0x000fea0003c00000 */
[----:B------:R0:W1:Y:S02]  /*1ad60*/  SHFL.IDX P6, R14, R13, R12, R11 ;  /* 0x0000000c0d0e7389 */ /* 0x00006400000c000b */
[----:B01----:R-:W-:Y:S01]  /*1ad70*/  ENDCOLLECTIVE ;  /* 0x000000000000791b */ /* 0x003fe20003800000 */
.L_x_5292:
        /* <DEDUP_REMOVED lines=14> */
.L_x_5293:
[----:B------:R-:W-:Y:S01]  /*1ae60*/  IMAD.MOV.U32 R0, RZ, RZ, R14 ;  /* 0x000000ffff007224 */ /* 0x000fe200078e000e */
[----:B------:R-:W-:Y:S06]  /*1ae70*/  BRA `(.L_x_5294) ;  /* 0xffffffb000d07947 */ /* 0x000fec000383ffff */
.L_x_5214:
        /* <DEDUP_REMOVED lines=47> */
.L_x_5296:
[----:B------:R-:W-:Y:S05]  /*1b170*/  BSYNC B0 ;  /* 0x0000000000007941 */ /* 0x000fea0003800000 */
.L_x_5295:
        /* <DEDUP_REMOVED lines=11> */
.L_x_5297:
        /* <DEDUP_REMOVED lines=39> */
.L_x_5298:
[----:B------:R-:W-:Y:S02]  /*1b4a0*/  IMAD.MOV.U32 R13, RZ, RZ, R0 ;  /* 0x000000ffff0d7224 */ /* 0x000fe400078e0000 */
[----:B------:R-:W-:-:S07]  /*1b4b0*/  IMAD.MOV.U32 R7, RZ, RZ, R14 ;  /* 0x000000ffff077224 */ /* 0x000fce00078e000e */
[----:B------:R-:W-:Y:S05]  /*1b4c0*/  WARPSYNC.COLLECTIVE R15, `(.L_x_5299) ;  /* 0x000000000f087348 */ /* 0x000fea0003c00000 */
[----:B------:R0:W1:Y:S02]  /*1b4d0*/  SHFL.IDX P6, R14, R13, R12, R11 ;  /* 0x0000000c0d0e7389 */ /* 0x00006400000c000b */
[----:B01----:R-:W-:Y:S01]  /*1b4e0*/  ENDCOLLECTIVE ;  /* 0x000000000000791b */ /* 0x003fe20003800000 */
.L_x_5299:
        /* <DEDUP_REMOVED lines=33> */
.L_x_5300:
[----:B------:R-:W-:Y:S02]  /*1b700*/  IMAD.MOV.U32 R13, RZ, RZ, R0 ;  /* 0x000000ffff0d7224 */ /* 0x000fe400078e0000 */
[----:B------:R-:W-:-:S07]  /*1b710*/  IMAD.MOV.U32 R7, RZ, RZ, R14 ;  /* 0x000000ffff077224 */ /* 0x000fce00078e000e */
[----:B------:R-:W-:Y:S05]  /*1b720*/  WARPSYNC.COLLECTIVE R15, `(.L_x_5301) ;  /* 0x000000000f087348 */ /* 0x000fea0003c00000 */
[----:B------:R0:W1:Y:S02]  /*1b730*/  SHFL.IDX P6, R14, R13, R12, R11 ;  /* 0x0000000c0d0e7389 */ /* 0x00006400000c000b */
[----:B01----:R-:W-:Y:S01]  /*1b740*/  ENDCOLLECTIVE ;  /* 0x000000000000791b */ /* 0x003fe20003800000 */
.L_x_5301:
        /* <DEDUP_REMOVED lines=27> */
.L_x_5302:
[----:B------:R-:W-:Y:S02]  /*1b900*/  IMAD.MOV.U32 R13, RZ, RZ, R0 ;  /* 0x000000ffff0d7224 */ /* 0x000fe400078e0000 */
[----:B------:R-:W-:-:S07]  /*1b910*/  IMAD.MOV.U32 R6, RZ, RZ, R14 ;  /* 0x000000ffff067224 */ /* 0x000fce00078e000e */
[----:B------:R-:W-:Y:S05]  /*1b920*/  WARPSYNC.COLLECTIVE R15, `(.L_x_5303) ;  /* 0x000000000f087348 */ /* 0x000fea0003c00000 */
[----:B------:R0:W1:Y:S02]  /*1b930*/  SHFL.IDX P6, R14, R13, R12, R11 ;  /* 0x0000000c0d0e7389 */ /* 0x00006400000c000b */
[----:B01----:R-:W-:Y:S01]  /*1b940*/  ENDCOLLECTIVE ;  /* 0x000000000000791b */ /* 0x003fe20003800000 */
.L_x_5303:
[----:B------:R-:W-:Y:S01]  /*1b950*/  IMAD.MOV.U32 R0, RZ, RZ, R14 ;  /* 0x000000ffff007224 */ /* 0x000fe200078e000e */
[----:B------:R-:W-:Y:S06]  /*1b960*/  BRA `(.L_x_5304) ;  /* 0xffffffb400447947 */ /* 0x000fec000383ffff */
.L_x_5219:
[----:B0-----:R0:W1:Y:S02]  /*1b970*/  SYNCS.PHASECHK.TRANS64.TRYWAIT P0, [R17+URZ+0x38820], R0 ;  /* 0x03882000110075a7 */ /* 0x001064000800017f */
[----:B-1----:R-:W-:Y:S05]  /*1b980*/  @!P0 NANOSLEEP.SYNCS 0x989680 ;  /* 0x009896800000895d */ /* 0x002fea0003900000 */
[----:B------:R-:W1:Y:S02]  /*1b990*/  @!P0 SYNCS.PHASECHK.TRANS64 P0, [R17+URZ+0x38820], R0 ;  /* 0x03882000110085a7 */ /* 0x000e64000800007f */
[----:B-1----:R-:W-:Y:S05]  /*1b9a0*/  @!P0 BRA `(.L_x_5219) ;  /* 0xfffffffc00f08947 */ /* 0x002fea000383ffff */
[----:B------:R-:W-:Y:S05]  /*1b9b0*/  BRA `(.L_x_5305) ;  /* 0xffffffb400e07947 */ /* 0x000fea000383ffff */
.L_x_5222:
[----:B0-----:R0:W1:Y:S02]  /*1b9c0*/  SYNCS.PHASECHK.TRANS64.TRYWAIT P0, [R22+URZ+0x38860], R0 ;  /* 0x03886000160075a7 */ /* 0x001064000800017f */
[----:B-1----:R-:W-:Y:S05]  /*1b9d0*/  @!P0 NANOSLEEP.SYNCS 0x989680 ;  /* 0x009896800000895d */ /* 0x002fea0003900000 */
[----:B------:R-:W1:Y:S02]  /*1b9e0*/  @!P0 SYNCS.PHASECHK.TRANS64 P0, [R22+URZ+0x38860], R0 ;  /* 0x03886000160085a7 */ /* 0x000e64000800007f */
[----:B-1----:R-:W-:Y:S05]  /*1b9f0*/  @!P0 BRA `(.L_x_5222) ;  /* 0xfffffffc00f08947 */ /* 0x002fea000383ffff */
[----:B------:R-:W-:Y:S05]  /*1ba00*/  BRA `(.L_x_5306) ;  /* 0xffffffb400f07947 */ /* 0x000fea000383ffff */
.L_x_5223:
        /* <DEDUP_REMOVED lines=8> */
.L_x_5308:
[----:B------:R-:W-:Y:S05]  /*1ba90*/  BSYNC B0 ;  /* 0x0000000000007941 */ /* 0x000fea0003800000 */
.L_x_5307:
        /* <DEDUP_REMOVED lines=15> */
.L_x_5309:
        /* <DEDUP_REMOVED lines=39> */
.L_x_5310:
[----:B------:R-:W-:Y:S02]  /*1be00*/  IMAD.MOV.U32 R13, RZ, RZ, R4 ;  /* 0x000000ffff0d7224 */ /* 0x000fe400078e0004 */
[----:B------:R-:W-:-:S07]  /*1be10*/  IMAD.MOV.U32 R3, RZ, RZ, R14 ;  /* 0x000000ffff037224 */ /* 0x000fce00078e000e */
[----:B------:R-:W-:Y:S05]  /*1be20*/  WARPSYNC.COLLECTIVE R15, `(.L_x_5311) ;  /* 0x000000000f087348 */ /* 0x000fea0003c00000 */
[----:B------:R0:W1:Y:S02]  /*1be30*/  SHFL.IDX P6, R14, R13, R12, R11 ;  /* 0x0000000c0d0e7389 */ /* 0x00006400000c000b */
[----:B01----:R-:W-:Y:S01]  /*1be40*/  ENDCOLLECTIVE ;  /* 0x000000000000791b */ /* 0x003fe20003800000 */
.L_x_5311:
        /* <DEDUP_REMOVED lines=29> */
.L_x_5312:
[----:B------:R-:W-:Y:S02]  /*1c020*/  IMAD.MOV.U32 R13, RZ, RZ, R4 ;  /* 0x000000ffff0d7224 */ /* 0x000fe400078e0004 */
[----:B------:R-:W-:-:S07]  /*1c030*/  IMAD.MOV.U32 R7, RZ, RZ, R14 ;  /* 0x000000ffff077224 */ /* 0x000fce00078e000e */
[----:B------:R-:W-:Y:S05]  /*1c040*/  WARPSYNC.COLLECTIVE R15, `(.L_x_5313) ;  /* 0x000000000f087348 */ /* 0x000fea0003c00000 */
[----:B------:R0:W1:Y:S02]  /*1c050*/  SHFL.IDX P6, R14, R13, R12, R11 ;  /* 0x0000000c0d0e7389 */ /* 0x00006400000c000b */
[----:B01----:R-:W-:Y:S01]  /*1c060*/  ENDCOLLECTIVE ;  /* 0x000000000000791b */ /* 0x003fe20003800000 */
.L_x_5313:
        /* <DEDUP_REMOVED lines=29> */
.L_x_5314:
[----:B------:R-:W-:Y:S02]  /*1c240*/  IMAD.MOV.U32 R13, RZ, RZ, R4 ;  /* 0x000000ffff0d7224 */ /* 0x000fe400078e0004 */
[----:B------:R-:W-:-:S07]  /*1c250*/  IMAD.MOV.U32 R6, RZ, RZ, R14 ;  /* 0x000000ffff067224 */ /* 0x000fce00078e000e */
[----:B------:R-:W-:Y:S05]  /*1c260*/  WARPSYNC.COLLECTIVE R15, `(.L_x_5315) ;  /* 0x000000000f087348 */ /* 0x000fea0003c00000 */
[----:B------:R0:W1:Y:S02]  /*1c270*/  SHFL.IDX P6, R14, R13, R12, R11 ;  /* 0x0000000c0d0e7389 */ /* 0x00006400000c000b */
[----:B01----:R-:W-:Y:S01]  /*1c280*/  ENDCOLLECTIVE ;  /* 0x000000000000791b */ /* 0x003fe20003800000 */
.L_x_5315:
[----:B------:R-:W-:Y:S01]  /*1c290*/  IMAD.MOV.U32 R2, RZ, RZ, R14 ;  /* 0x000000ffff027224 */ /* 0x000fe200078e000e */
[----:B------:R-:W-:Y:S06]  /*1c2a0*/  BRA `(.L_x_5316) ;  /* 0xffffffb4007c7947 */ /* 0x000fec000383ffff */
.L_x_5230:
[----:B0-----:R0:W1:Y:S02]  /*1c2b0*/  SYNCS.PHASECHK.TRANS64.TRYWAIT P0, [R6+URZ+0x38840], R20 ;  /* 0x03884014060075a7 */ /* 0x001064000800017f */
[----:B-1----:R-:W-:Y:S05]  /*1c2c0*/  @!P0 NANOSLEEP.SYNCS 0x989680 ;  /* 0x009896800000895d */ /* 0x002fea0003900000 */
[----:B------:R-:W1:Y:S02]  /*1c2d0*/  @!P0 SYNCS.PHASECHK.TRANS64 P0, [R6+URZ+0x38840], R20 ;  /* 0x03884014060085a7 */ /* 0x000e64000800007f */
[----:B-1----:R-:W-:Y:S05]  /*1c2e0*/  @!P0 BRA `(.L_x_5230) ;  /* 0xfffffffc00f08947 */ /* 0x002fea000383ffff */
[----:B------:R-:W-:Y:S05]  /*1c2f0*/  BRA `(.L_x_5317) ;  /* 0xffffffbc00107947 */ /* 0x000fea000383ffff */
.L_x_5231:
        /* <DEDUP_REMOVED lines=8> */
.L_x_5319:
[----:B------:R-:W-:Y:S05]  /*1c380*/  BSYNC B1 ;  /* 0x0000000000017941 */ /* 0x000fea0003800000 */
.L_x_5318:
        /* <DEDUP_REMOVED lines=9> */
.L_x_5320:
[----:B------:R-:W-:Y:S02]  /*1c420*/  IMAD.MOV.U32 R13, RZ, RZ, R25 ;  /* 0x000000ffff0d7224 */ /* 0x000fe400078e0019 */
[----:B------:R-:W-:Y:S02]  /*1c430*/  IMAD.MOV.U32 R12, RZ, RZ, 0x1 ;  /* 0x00000001ff0c7424 */ /* 0x000fe400078e00ff */
[----:B------:R-:W-:-:S07]  /*1c440*/  IMAD.MOV.U32 R2, RZ, RZ, R14 ;  /* 0x000000ffff027224 */ /* 0x000fce00078e000e */
[----:B------:R-:W-:Y:S05]  /*1c450*/  WARPSYNC.COLLECTIVE R15, `(.L_x_5321) ;  /* 0x000000000f087348 */ /* 0x000fea0003c00000 */
[----:B------:R0:W1:Y:S02]  /*1c460*/  SHFL.IDX P6, R14, R13, R12, R11 ;  /* 0x0000000c0d0e7389 */ /* 0x00006400000c000b */
[----:B01----:R-:W-:Y:S01]  /*1c470*/  ENDCOLLECTIVE ;  /* 0x000000000000791b */ /* 0x003fe20003800000 */
.L_x_5321:
        /* <DEDUP_REMOVED lines=11> */
.L_x_5322:
[----:B------:R-:W-:Y:S02]  /*1c530*/  IMAD.MOV.U32 R13, RZ, RZ, R25 ;  /* 0x000000ffff0d7224 */ /* 0x000fe400078e0019 */
[----:B------:R-:W-:Y:S02]  /*1c540*/  IMAD.MOV.U32 R12, RZ, RZ, 0x2 ;  /* 0x00000002ff0c7424 */ /* 0x000fe400078e00ff */
[----:B------:R-:W-:-:S07]  /*1c550*/  IMAD.MOV.U32 R2, RZ, RZ, R14 ;  /* 0x000000ffff027224 */ /* 0x000fce00078e000e */
[----:B------:R-:W-:Y:S05]  /*1c560*/  WARPSYNC.COLLECTIVE R15, `(.L_x_5323) ;  /* 0x000000000f087348 */ /* 0x000fea0003c00000 */
[----:B------:R0:W1:Y:S02]  /*1c570*/  SHFL.IDX P6, R14, R13, R12, R11 ;  /* 0x0000000c0d0e7389 */ /* 0x00006400000c000b */
[----:B01----:R-:W-:Y:S01]  /*1c580*/  ENDCOLLECTIVE ;  /* 0x000000000000791b */ /* 0x003fe20003800000 */
.L_x_5323:
        /* <DEDUP_REMOVED lines=11> */
.L_x_5324:
[----:B------:R-:W-:Y:S02]  /*1c640*/  IMAD.MOV.U32 R13, RZ, RZ, R25 ;  /* 0x000000ffff0d7224 */ /* 0x000fe400078e0019 */
[----:B------:R-:W-:Y:S02]  /*1c650*/  IMAD.MOV.U32 R12, RZ, RZ, 0x3 ;  /* 0x00000003ff0c7424 */ /* 0x000fe400078e00ff */
[----:B------:R-:W-:-:S07]  /*1c660*/  IMAD.MOV.U32 R2, RZ, RZ, R14 ;  /* 0x000000ffff027224 */ /* 0x000fce00078e000e */
[----:B------:R-:W-:Y:S05]  /*1c670*/  WARPSYNC.COLLECTIVE R15, `(.L_x_5325) ;  /* 0x000000000f087348 */ /* 0x000fea0003c00000 */
[----:B------:R0:W1:Y:S02]  /*1c680*/  SHFL.IDX P6, R14, R13, R12, R11 ;  /* 0x0000000c0d0e7389 */ /* 0x00006400000c000b */
[----:B01----:R-:W-:Y:S01]  /*1c690*/  ENDCOLLECTIVE ;  /* 0x000000000000791b */ /* 0x003fe20003800000 */
.L_x_5325:
        /* <DEDUP_REMOVED lines=11> */
.L_x_5326:
[----:B------:R-:W-:Y:S01]  /*1c750*/  IMAD.MOV.U32 R2, RZ, RZ, R14 ;  /* 0x000000ffff027224 */ /* 0x000fe200078e000e */
[----:B------:R-:W-:Y:S06]  /*1c760*/  BRA `(.L_x_5327) ;  /* 0xffffffb800987947 */ /* 0x000fec000383ffff */
.L_x_5236:
[----:B---3--:R3:W4:Y:S02]  /*1c770*/  SYNCS.PHASECHK.TRANS64.TRYWAIT P0, [R6+URZ+0x38860], R20 ;  /* 0x03886014060075a7 */ /* 0x008724000800017f */
[----:B----4-:R-:W-:Y:S05]  /*1c780*/  @!P0 NANOSLEEP.SYNCS 0x989680 ;  /* 0x009896800000895d */ /* 0x010fea0003900000 */
[----:B------:R-:W4:Y:S02]  /*1c790*/  @!P0 SYNCS.PHASECHK.TRANS64 P0, [R6+URZ+0x38860], R20 ;  /* 0x03886014060085a7 */ /* 0x000f24000800007f */
[----:B----4-:R-:W-:Y:S05]  /*1c7a0*/  @!P0 BRA `(.L_x_5236) ;  /* 0xfffffffc00f08947 */ /* 0x010fea000383ffff */
[----:B------:R-:W-:Y:S05]  /*1c7b0*/  BRA `(.L_x_5328) ;  /* 0xffffffb800e87947 */ /* 0x000fea000383ffff */
.L_x_5237:
        /* <DEDUP_REMOVED lines=8> */
.L_x_5330:
[----:B------:R-:W-:Y:S05]  /*1c840*/  BSYNC B1 ;  /* 0x0000000000017941 */ /* 0x000fea0003800000 */
.L_x_5329:
        /* <DEDUP_REMOVED lines=13> */
.L_x_5331:
        /* <DEDUP_REMOVED lines=17> */
.L_x_5332:
        /* <DEDUP_REMOVED lines=16> */
.L_x_5333:
        /* <DEDUP_REMOVED lines=19> */
.L_x_5334:
        /* <DEDUP_REMOVED lines=14> */
.L_x_5335:
        /* <DEDUP_REMOVED lines=16> */
.L_x_5336:
        /* <DEDUP_REMOVED lines=14> */
.L_x_5337:
[----:B------:R-:W-:Y:S05]  /*1cf20*/  BRA `(.L_x_5338) ;  /* 0xffffffb8004c7947 */ /* 0x000fea000383ffff */
.L_x_5245:
        /* <DEDUP_REMOVED lines=8> */
.L_x_5340:
[----:B------:R-:W-:Y:S05]  /*1cfb0*/  BSYNC B0 ;  /* 0x0000000000007941 */ /* 0x000fea0003800000 */
.L_x_5339:
        /* <DEDUP_REMOVED lines=9> */
.L_x_5341:
        /* <DEDUP_REMOVED lines=23> */
.L_x_5342:
[----:B------:R-:W-:Y:S01]  /*1d1c0*/  IMAD.MOV.U32 R12, RZ, RZ, 0x2 ;  /* 0x00000002ff0c7424 */ /* 0x000fe200078e00ff */
[----:B------:R-:W-:-:S05]  /*1d1d0*/  SEL R4, R14, RZ, P1 ;  /* 0x000000ff0e047207 */ /* 0x000fca0000800000 */
[----:B------:R-:W-:-:S04]  /*1d1e0*/  IMAD.IADD R4, R13, 0x1, R4 ;  /* 0x000000010d047824 */ /* 0x000fc800078e0204 */
[----:B------:R-:W-:-:S07]  /*1d1f0*/  IMAD.MOV.U32 R13, RZ, RZ, R4 ;  /* 0x000000ffff0d7224 */ /* 0x000fce00078e0004 */
[----:B------:R-:W-:Y:S05]  /*1d200*/  WARPSYNC.COLLECTIVE R15, `(.L_x_5343) ;  /* 0x000000000f087348 */ /* 0x000fea0003c00000 */
[----:B------:R0:W1:Y:S02]  /*1d210*/  SHFL.UP P6, R14, R13, R12, R11 ;  /* 0x0400000c0d0e7389 */ /* 0x00006400000c000b */
[----:B01----:R-:W-:Y:S01]  /*1d220*/  ENDCOLLECTIVE ;  /* 0x000000000000791b */ /* 0x003fe20003800000 */
.L_x_5343:
[----:B------:R-:W-:Y:S01]  /*1d230*/  IMAD.MOV.U32 R12, RZ, RZ, 0x4 ;  /* 0x00000004ff0c7424 */ /* 0x000fe200078e00ff */
[----:B------:R-:W-:-:S05]  /*1d240*/  SEL R3, R14, RZ, P2 ;  /* 0x000000ff0e037207 */ /* 0x000fca0001000000 */
[----:B------:R-:W-:-:S04]  /*1d250*/  IMAD.IADD R2, R4, 0x1, R3 ;  /* 0x0000000104027824 */ /* 0x000fc800078e0203 */
[----:B------:R-:W-:-:S07]  /*1d260*/  IMAD.MOV.U32 R13, RZ, RZ, R2 ;  /* 0x000000ffff0d7224 */ /* 0x000fce00078e0002 */
[----:B------:R-:W-:Y:S05]  /*1d270*/  WARPSYNC.COLLECTIVE R15, `(.L_x_5344) ;  /* 0x000000000f087348 */ /* 0x000fea0003c00000 */
[----:B------:R0:W1:Y:S02]  /*1d280*/  SHFL.UP P6, R14, R13, R12, R11 ;  /* 0x0400000c0d0e7389 */ /* 0x00006400000c000b */
[----:B01----:R-:W-:Y:S01]  /*1d290*/  ENDCOLLECTIVE ;  /* 0x000000000000791b */ /* 0x003fe20003800000 */
.L_x_5344:
[----:B------:R-:W-:Y:S01]  /*1d2a0*/  IMAD.MOV.U32 R12, RZ, RZ, 0x8 ;  /* 0x00000008ff0c7424 */ /* 0x000fe200078e00ff */
[----:B------:R-:W-:-:S05]  /*1d2b0*/  SEL R3, R14, RZ, P3 ;  /* 0x000000ff0e037207 */ /* 0x000fca0001800000 */
[----:B------:R-:W-:-:S04]  /*1d2c0*/  IMAD.IADD R3, R2, 0x1, R3 ;  /* 0x0000000102037824 */ /* 0x000fc800078e0203 */
[----:B------:R-:W-:-:S07]  /*1d2d0*/  IMAD.MOV.U32 R13, RZ, RZ, R3 ;  /* 0x000000ffff0d7224 */ /* 0x000fce00078e0003 */
[----:B------:R-:W-:Y:S05]  /*1d2e0*/  WARPSYNC.COLLECTIVE R15, `(.L_x_5345) ;  /* 0x000000000f087348 */ /* 0x000fea0003c00000 */
[----:B------:R0:W1:Y:S02]  /*1d2f0*/  SHFL.UP P6, R14, R13, R12, R11 ;  /* 0x0400000c0d0e7389 */ /* 0x00006400000c000b */
[----:B01----:R-:W-:Y:S01]  /*1d300*/  ENDCOLLECTIVE ;  /* 0x000000000000791b */ /* 0x003fe20003800000 */
.L_x_5345:
[----:B------:R-:W-:Y:S01]  /*1d310*/  IMAD.MOV.U32 R12, RZ, RZ, 0x10 ;  /* 0x00000010ff0c7424 */ /* 0x000fe200078e00ff */
[----:B------:R-:W-:-:S05]  /*1d320*/  SEL R4, R14, RZ, P4 ;  /* 0x000000ff0e047207 */ /* 0x000fca0002000000 */
[----:B------:R-:W-:-:S04]  /*1d330*/  IMAD.IADD R4, R3, 0x1, R4 ;  /* 0x0000000103047824 */ /* 0x000fc800078e0204 */
[----:B------:R-:W-:-:S07]  /*1d340*/  IMAD.MOV.U32 R13, RZ, RZ, R4 ;  /* 0x000000ffff0d7224 */ /* 0x000fce00078e0004 */
[----:B------:R-:W-:Y:S05]  /*1d350*/  WARPSYNC.COLLECTIVE R15, `(.L_x_5346) ;  /* 0x000000000f087348 */ /* 0x000fea0003c00000 */
[----:B------:R0:W1:Y:S02]  /*1d360*/  SHFL.UP P6, R14, R13, R12, R11 ;  /* 0x0400000c0d0e7389 */ /* 0x00006400000c000b */
[----:B01----:R-:W-:Y:S01]  /*1d370*/  ENDCOLLECTIVE ;  /* 0x000000000000791b */ /* 0x003fe20003800000 */
.L_x_5346:
        /* <DEDUP_REMOVED lines=8> */
.L_x_5347:
[----:B------:R-:W-:Y:S05]  /*1d400*/  BRA `(.L_x_5348) ;  /* 0xffffffb800e87947 */ /* 0x000fea000383ffff */
.L_x_5248:
[----:B------:R-:W-:Y:S01]  /*1d410*/  BSSY B0, `(.L_x_5349) ;  /* 0x0000007000007945 */ /* 0x000fe20003800000 */
[----:B------:R-:W-:Y:S02]  /*1d420*/  IMAD.MOV.U32 R12, RZ, RZ, 0x1 ;  /* 0x00000001ff0c7424 */ /* 0x000fe400078e00ff */
[----:B------:R-:W-:Y:S02]  /*1d430*/  IMAD.MOV.U32 R11, RZ, RZ, RZ ;  /* 0x000000ffff0b7224 */ /* 0x000fe400078e00ff */
[----:B------:R-:W-:-:S07]  /*1d440*/  IMAD.MOV.U32 R15, RZ, RZ, -0x1 ;  /* 0xffffffffff0f7424 */ /* 0x000fce00078e00ff */
[----:B------:R-:W-:Y:S05]  /*1d450*/  WARPSYNC.COLLECTIVE R15, `(.L_x_5350) ;  /* 0x000000000f087348 */ /* 0x000fea0003c00000 */
[----:B------:R0:W1:Y:S02]  /*1d460*/  SHFL.UP P6, R14, R13, R12, R11 ;  /* 0x0400000c0d0e7389 */ /* 0x00006400000c000b */
[----:B01----:R-:W-:Y:S01]  /*1d470*/  ENDCOLLECTIVE ;  /* 0x000000000000791b */ /* 0x003fe20003800000 */
.L_x_5350:
[----:B------:R-:W-:Y:S05]  /*1d480*/  BSYNC B0 ;  /* 0x0000000000007941 */ /* 0x000fea0003800000 */
.L_x_5349:
        /* <DEDUP_REMOVED lines=8> */
.L_x_5351:
[----:B------:R-:W-:Y:S01]  /*1d510*/  IMAD.MOV.U32 R12, RZ, RZ, 0x4 ;  /* 0x00000004ff0c7424 */ /* 0x000fe200078e00ff */
[----:B------:R-:W-:-:S05]  /*1d520*/  SEL R2, R14, RZ, P2 ;  /* 0x000000ff0e027207 */ /* 0x000fca0001000000 */
[----:B------:R-:W-:-:S04]  /*1d530*/  IMAD.IADD R2, R13, 0x1, R2 ;  /* 0x000000010d027824 */ /* 0x000fc800078e0202 */
[----:B------:R-:W-:-:S07]  /*1d540*/  IMAD.MOV.U32 R13, RZ, RZ, R2 ;  /* 0x000000ffff0d7224 */ /* 0x000fce00078e0002 */
[----:B------:R-:W-:Y:S05]  /*1d550*/  WARPSYNC.COLLECTIVE R15, `(.L_x_5352) ;  /* 0x000000000f087348 */ /* 0x000fea0003c00000 */
[----:B------:R0:W1:Y:S02]  /*1d560*/  SHFL.UP P6, R14, R13, R12, R11 ;  /* 0x0400000c0d0e7389 */ /* 0x00006400000c000b */
[----:B01----:R-:W-:Y:S01]  /*1d570*/  ENDCOLLECTIVE ;  /* 0x000000000000791b */ /* 0x003fe20003800000 */
.L_x_5352:
[----:B------:R-:W-:Y:S01]  /*1d580*/  IMAD.MOV.U32 R12, RZ, RZ, 0x8 ;  /* 0x00000008ff0c7424 */ /* 0x000fe200078e00ff */
[----:B------:R-:W-:-:S05]  /*1d590*/  SEL R3, R14, RZ, P3 ;  /* 0x000000ff0e037207 */ /* 0x000fca0001800000 */
[----:B------:R-:W-:-:S04]  /*1d5a0*/  IMAD.IADD R3, R2, 0x1, R3 ;  /* 0x0000000102037824 */ /* 0x000fc800078e0203 */
[----:B------:R-:W-:-:S07]  /*1d5b0*/  IMAD.MOV.U32 R13, RZ, RZ, R3 ;  /* 0x000000ffff0d7224 */ /* 0x000fce00078e0003 */
[----:B------:R-:W-:Y:S05]  /*1d5c0*/  WARPSYNC.COLLECTIVE R15, `(.L_x_5353) ;  /* 0x000000000f087348 */ /* 0x000fea0003c00000 */
[----:B------:R0:W1:Y:S02]  /*1d5d0*/  SHFL.UP P6, R14, R13, R12, R11 ;  /* 0x0400000c0d0e7389 */ /* 0x00006400000c000b */
[----:B01----:R-:W-:Y:S01]  /*1d5e0*/  ENDCOLLECTIVE ;  /* 0x000000000000791b */ /* 0x003fe20003800000 */
.L_x_5353:
[----:B------:R-:W-:Y:S01]  /*1d5f0*/  IMAD.MOV.U32 R12, RZ, RZ, 0x10 ;  /* 0x00000010ff0c7424 */ /* 0x000fe200078e00ff */
[----:B------:R-:W-:-:S05]  /*1d600*/  SEL R4, R14, RZ, P4 ;  /* 0x000000ff0e047207 */ /* 0x000fca0002000000 */
[----:B------:R-:W-:-:S04]  /*1d610*/  IMAD.IADD R4, R3, 0x1, R4 ;  /* 0x0000000103047824 */ /* 0x000fc800078e0204 */
[----:B------:R-:W-:-:S07]  /*1d620*/  IMAD.MOV.U32 R13, RZ, RZ, R4 ;  /* 0x000000ffff0d7224 */ /* 0x000fce00078e0004 */
[----:B------:R-:W-:Y:S05]  /*1d630*/  WARPSYNC.COLLECTIVE R15, `(.L_x_5354) ;  /* 0x000000000f087348 */ /* 0x000fea0003c00000 */
[----:B------:R0:W1:Y:S02]  /*1d640*/  SHFL.UP P6, R14, R13, R12, R11 ;  /* 0x0400000c0d0e7389 */ /* 0x00006400000c000b */
[----:B01----:R-:W-:Y:S01]  /*1d650*/  ENDCOLLECTIVE ;  /* 0x000000000000791b */ /* 0x003fe20003800000 */
.L_x_5354:
        /* <DEDUP_REMOVED lines=8> */
.L_x_5355:
[----:B------:R-:W-:Y:S05]  /*1d6e0*/  BRA `(.L_x_5356) ;  /* 0xffffffb800d47947 */ /* 0x000fea000383ffff */
.L_x_5250:
[----:B------:R-:W-:Y:S01]  /*1d6f0*/  BSSY B0, `(.L_x_5357) ;  /* 0x0000006000007945 */ /* 0x000fe20003800000 */
[----:B------:R-:W-:Y:S01]  /*1d700*/  PLOP3.LUT P6, PT, P6, PT, PT, 0x8, 0x0 ;  /* 0x000000000000781c */ /* 0x000fe200037ce170 */
[----:B------:R-:W-:-:S12]  /*1d710*/  IMAD.MOV.U32 R15, RZ, RZ, -0x1 ;  /* 0xffffffffff0f7424 */ /* 0x000fd800078e00ff */
[----:B0-----:R-:W-:Y:S05]  /*1d720*/  WARPSYNC.COLLECTIVE R15, `(.L_x_5358) ;  /* 0x000000000f087348 */ /* 0x001fea0003c00000 */
[----:B------:R-:W-:Y:S01]  /*1d730*/  VOTE.ANY R14, PT, P6 ;  /* 0x00000000000e7806 */ /* 0x000fe200030e0100 */
[----:B0-----:R-:W-:Y:S06]  /*1d740*/  ENDCOLLECTIVE ;  /* 0x000000000000791b */ /* 0x001fec0003800000 */
.L_x_5358:
[----:B------:R-:W-:Y:S05]  /*1d750*/  BSYNC B0 ;  /* 0x0000000000007941 */ /* 0x000fea0003800000 */
.L_x_5357:
        /* <DEDUP_REMOVED lines=8> */
.L_x_5359:
[----:B------:R-:W-:Y:S02]  /*1d7e0*/  IMAD.IADD R27, R12, 0x1, R27 ;  /* 0x000000010c1b7824 */ /* 0x000fe400078e021b */
[----:B------:R-:W-:Y:S02]  /*1d7f0*/  IMAD.MOV.U32 R13, RZ, RZ, R8 ;  /* 0x000000ffff0d7224 */ /* 0x000fe400078e0008 */
[----:B------:R-:W-:-:S07]  /*1d800*/  IMAD.MOV.U32 R25, RZ, RZ, R14 ;  /* 0x000000ffff197224 */ /* 0x000fce00078e000e */
[----:B------:R-:W-:Y:S05]  /*1d810*/  WARPSYNC.COLLECTIVE R15, `(.L_x_5360) ;  /* 0x000000000f087348 */ /* 0x000fea0003c00000 */
[----:B------:R0:W1:Y:S02]  /*1d820*/  SHFL.IDX P6, R14, R13, R12, R11 ;  /* 0x0000000c0d0e7389 */ /* 0x00006400000c000b */
[----:B01----:R-:W-:Y:S01]  /*1d830*/  ENDCOLLECTIVE ;  /* 0x000000000000791b */ /* 0x003fe20003800000 */
.L_x_5360:
[----:B------:R-:W-:Y:S01]  /*1d840*/  IMAD.MOV.U32 R8, RZ, RZ, R14 ;  /* 0x000000ffff087224 */ /* 0x000fe200078e000e */
[----:B------:R-:W-:Y:S06]  /*1d850*/  BRA `(.L_x_5361) ;  /* 0xffffffb800b87947 */ /* 0x000fec000383ffff */
.L_x_5252:
[----:B------:R-:W-:Y:S01]  /*1d860*/  BSSY B0, `(.L_x_5362) ;  /* 0x0000007000007945 */ /* 0x000fe20003800000 */
[----:B------:R-:W-:Y:S02]  /*1d870*/  IMAD.MOV.U32 R13, RZ, RZ, R3 ;  /* 0x000000ffff0d7224 */ /* 0x000fe400078e0003 */
[----:B------:R-:W-:Y:S02]  /*1d880*/  IMAD.MOV.U32 R11, RZ, RZ, 0x1f ;  /* 0x0000001fff0b7424 */ /* 0x000fe400078e00ff */
[----:B------:R-:W-:-:S07]  /*1d890*/  IMAD.MOV.U32 R15, RZ, RZ, -0x1 ;  /* 0xffffffffff0f7424 */ /* 0x000fce00078e00ff */
[----:B0-23--:R-:W-:Y:S05]  /*1d8a0*/  WARPSYNC.COLLECTIVE R15, `(.L_x_5363) ;  /* 0x000000000f087348 */ /* 0x00dfea0003c00000 */
[----:B------:R1:W4:Y:S02]  /*1d8b0*/  SHFL.IDX P6, R14, R13, R12, R11 ;  /* 0x0000000c0d0e7389 */ /* 0x00032400000c000b */
[----:B01234-:R-:W-:Y:S01]  /*1d8c0*/  ENDCOLLECTIVE ;  /* 0x000000000000791b */ /* 0x01ffe20003800000 */
.L_x_5363:
[----:B------:R-:W-:Y:S05]  /*1d8d0*/  BSYNC B0 ;  /* 0x0000000000007941 */ /* 0x000fea0003800000 */
.L_x_5362:
[----:B------:R-:W-:Y:S01]  /*1d8e0*/  IMAD.MOV.U32 R24, RZ, RZ, R14 ;  /* 0x000000ffff187224 */ /* 0x000fe200078e000e */
[----:B------:R-:W-:Y:S06]  /*1d8f0*/  BRA `(.L_x_5251) ;  /* 0xffffffb800a87947 */ /* 0x000fec000383ffff */
.L_x_5258:
[----:B0-----:R0:W1:Y:S02]  /*1d900*/  SYNCS.PHASECHK.TRANS64.TRYWAIT P0, [R5+URZ+0x38820], R0 ;  /* 0x03882000050075a7 */ /* 0x001064000800017f */
[----:B-1----:R-:W-:Y:S05]  /*1d910*/  @!P0 NANOSLEEP.SYNCS 0x989680 ;  /* 0x009896800000895d */ /* 0x002fea0003900000 */
[----:B------:R-:W1:Y:S02]  /*1d920*/  @!P0 SYNCS.PHASECHK.TRANS64 P0, [R5+URZ+0x38820], R0 ;  /* 0x03882000050085a7 */ /* 0x000e64000800007f */
[----:B-1----:R-:W-:Y:S05]  /*1d930*/  @!P0 BRA `(.L_x_5258) ;  /* 0xfffffffc00f08947 */ /* 0x002fea000383ffff */
[----:B------:R-:W-:Y:S05]  /*1d940*/  BRA `(.L_x_5364) ;  /* 0xffffffc400007947 */ /* 0x000fea000383ffff */
.L_x_5259:
        /* <DEDUP_REMOVED lines=11> */
.L_x_5366:
[----:B------:R-:W-:Y:S05]  /*1da00*/  BSYNC B0 ;  /* 0x0000000000007941 */ /* 0x000fea0003800000 */
.L_x_5365:
[----:B------:R-:W-:Y:S05]  /*1da10*/  BRA `(.L_x_5367) ;  /* 0xffffffc000e87947 */ /* 0x000fea000383ffff */
.L_x_5262:
[----:B------:R-:W-:Y:S01]  /*1da20*/  BSSY B1, `(.L_x_5368) ;  /* 0x0000006000017945 */ /* 0x000fe20003800000 */
[----:B------:R-:W-:-:S07]  /*1da30*/  IMAD.MOV.U32 R15, RZ, RZ, -0x1 ;  /* 0xffffffffff0f7424 */ /* 0x000fce00078e00ff */
[----:B0-234-:R-:W-:Y:S05]  /*1da40*/  WARPSYNC.COLLECTIVE R15, `(.L_x_5369) ;  /* 0x000000000f0c7348 */ /* 0x01dfea0003c00000 */
[----:B------:R-:W-:Y:S02]  /*1da50*/  ELECT P6, UR62, PT ;  /* 0x00000000003e782f */ /* 0x000fe400038c0000 */
[----:B------:R-:W-:Y:S01]  /*1da60*/  MOV R14, UR62 ;  /* 0x0000003e000e7c02 */ /* 0x000fe20008000f00 */
[----:B0-234-:R-:W-:Y:S10]  /*1da70*/  ENDCOLLECTIVE ;  /* 0x000000000000791b */ /* 0x01dff40003800000 */
.L_x_5369:
[----:B------:R-:W-:Y:S05]  /*1da80*/  BSYNC B1 ;  /* 0x0000000000017941 */ /* 0x000fea0003800000 */
.L_x_5368:
[----:B------:R-:W-:Y:S05]  /*1da90*/  BRA `(.L_x_5370) ;  /* 0xffffffc000e07947 */ /* 0x000fea000383ffff */
.L_x_5264:
[----:B0-----:R0:W1:Y:S02]  /*1daa0*/  SYNCS.PHASECHK.TRANS64.TRYWAIT P1, [R3+URZ+0x38840], R2 ;  /* 0x03884002030075a7 */ /* 0x001064000802017f */
[----:B-1----:R-:W-:Y:S05]  /*1dab0*/  @!P1 NANOSLEEP.SYNCS 0x989680 ;  /* 0x009896800000995d */ /* 0x002fea0003900000 */
[----:B------:R-:W1:Y:S02]  /*1dac0*/  @!P1 SYNCS.PHASECHK.TRANS64 P1, [R3+URZ+0x38840], R2 ;  /* 0x03884002030095a7 */ /* 0x000e64000802007f */
[----:B-1----:R-:W-:Y:S05]  /*1dad0*/  @!P1 BRA `(.L_x_5264) ;  /* 0xfffffffc00f09947 */ /* 0x002fea000383ffff */
[----:B------:R-:W-:Y:S05]  /*1dae0*/  BRA `(.L_x_5371) ;  /* 0xffffffc400007947 */ /* 0x000fea000383ffff */
.L_x_5266:
[----:B-1----:R1:W0:Y:S02]  /*1daf0*/  SYNCS.PHASECHK.TRANS64.TRYWAIT P1, [R5+URZ+0x38840], R0 ;  /* 0x03884000050075a7 */ /* 0x002224000802017f */
[----:B0-----:R-:W-:Y:S05]  /*1db00*/  @!P1 NANOSLEEP.SYNCS 0x989680 ;  /* 0x009896800000995d */ /* 0x001fea0003900000 */
[----:B------:R-:W0:Y:S02]  /*1db10*/  @!P1 SYNCS.PHASECHK.TRANS64 P1, [R5+URZ+0x38840], R0 ;  /* 0x03884000050095a7 */ /* 0x000e24000802007f */
[----:B0-----:R-:W-:Y:S05]  /*1db20*/  @!P1 BRA `(.L_x_5266) ;  /* 0xfffffffc00f09947 */ /* 0x001fea000383ffff */
[----:B------:R-:W-:Y:S05]  /*1db30*/  BRA `(.L_x_5372) ;  /* 0xffffffc4000c7947 */ /* 0x000fea000383ffff */
.L_x_5268:
[----:B------:R0:W0:Y:S02]  /*1db40*/  SYNCS.PHASECHK.TRANS64.TRYWAIT P1, [R3+URZ+0x38860], R2 ;  /* 0x03886002030075a7 */ /* 0x000024000802017f */
[----:B0-----:R-:W-:Y:S05]  /*1db50*/  @!P1 NANOSLEEP.SYNCS 0x989680 ;  /* 0x009896800000995d */ /* 0x001fea0003900000 */
[----:B------:R-:W0:Y:S02]  /*1db60*/  @!P1 SYNCS.PHASECHK.TRANS64 P1, [R3+URZ+0x38860], R2 ;  /* 0x03886002030095a7 */ /* 0x000e24000802007f */
[----:B0-----:R-:W-:Y:S05]  /*1db70*/  @!P1 BRA `(.L_x_5268) ;  /* 0xfffffffc00f09947 */ /* 0x001fea000383ffff */
[----:B------:R-:W-:Y:S05]  /*1db80*/  BRA `(.L_x_5373) ;  /* 0xffffffc400087947 */ /* 0x000fea000383ffff */
.L_x_5374:
        /* <DEDUP_REMOVED lines=15> */
.L_x_5845:


//--------------------- .text._ZN7cutlass13device_kernelIN5flash11enable_sm90INS1_16FlashAttnFwdSm90INS1_25CollectiveMainloopFwdSm90ILi2EN4cute5tupleIJNS5_1CILi1EEES8_S8_EEENS6_IJNS7_ILi64EEESA_SA_EEELi512ENS_6half_tEfNS_4arch4Sm90ELb1ELb0ELb1ELb1ELb1ELb1ELb1ELb0ELb0ELb1ELb1ELb0EEENS1_21CollectiveEpilogueFwdINS6_IJSA_NS7_ILi512EEESA_EEES9_SC_SE_Li256ELb1ELb1ELb1ELb0EEENS1_36VarlenDynamicPersistentTileSchedulerILi64ELi64ELi256ELi128ELb1ELb1ELb1ELb1ELb1ELb1EEEEEEEEEvNT_6ParamsE --------------------------
	.section	.text._ZN7cutlass13device_kernelIN5flash11enable_sm90INS1_16FlashAttnFwdSm90INS1_25CollectiveMainloopFwdSm90ILi2EN4cute5tupleIJNS5_1CILi1EEES8_S8_EEENS6_IJNS7_ILi64EEESA_SA_EEELi512ENS_6half_tEfNS_4arch4Sm90ELb1ELb0ELb1ELb1ELb1ELb1ELb1ELb0ELb0ELb1ELb1ELb0EEENS1_21CollectiveEpilogueFwdINS6_IJSA_NS7_ILi512EEESA_EEES9_SC_SE_Li256ELb1ELb1ELb1ELb0EEENS1_36VarlenDynamicPersistentTileSchedulerILi64ELi64ELi256ELi128ELb1ELb1ELb1ELb1ELb1ELb1EEEEEEEEEvNT_6ParamsE,"ax",@progbits
	.align	128
.text._ZN7cutlass13device_kernelIN5flash11enable_sm90INS1_16FlashAttnFwdSm90INS1_25CollectiveMainloopFwdSm90ILi2EN4cute5tupleIJNS5_1CILi1EEES8_S8_EEENS6_IJNS7_ILi64EEESA_SA_EEELi512ENS_6half_tEfNS_4arch4Sm90ELb1ELb0ELb1ELb1ELb1ELb1ELb1ELb0ELb0ELb1ELb1ELb0EEENS1_21CollectiveEpilogueFwdINS6_IJSA_NS7_ILi512EEESA_EEES9_SC_SE_Li256ELb1ELb1ELb1ELb0EEENS1_36VarlenDynamicPersistentTileSchedulerILi64ELi64ELi256ELi128ELb1ELb1ELb1ELb1ELb1ELb1EEEEEEEEEvNT_6ParamsE:
        .type           _ZN7cutlass13device_kernelIN5flash11enable_sm90INS1_16FlashAttnFwdSm90INS1_25CollectiveMainloopFwdSm90ILi2EN4cute5tupleIJNS5_1CILi1EEES8_S8_EEENS6_IJNS7_ILi64EEESA_SA_EEELi512ENS_6half_tEfNS_4arch4Sm90ELb1ELb0ELb1ELb1ELb1ELb1ELb1ELb0ELb0ELb1ELb1ELb0EEENS1_21CollectiveEpilogueFwdINS6_IJSA_NS7_ILi512EEESA_EEES9_SC_SE_Li256ELb1ELb1ELb1ELb0EEENS1_36VarlenDynamicPersistentTileSchedulerILi64ELi64ELi256ELi128ELb1ELb1ELb1ELb1ELb1ELb1EEEEEEEEEvNT_6ParamsE,@function
        .size           _ZN7cutlass13device_kernelIN5flash11enable_sm90INS1_16FlashAttnFwdSm90INS1_25CollectiveMainloopFwdSm90ILi2EN4cute5tupleIJNS5_1CILi1EEES8_S8_EEENS6_IJNS7_ILi64EEESA_SA_EEELi512ENS_6half_tEfNS_4arch4Sm90ELb1ELb0ELb1ELb1ELb1ELb1ELb1ELb0ELb0ELb1ELb1ELb0EEENS1_21CollectiveEpilogueFwdINS6_IJSA_NS7_ILi512EEESA_EEES9_SC_SE_Li256ELb1ELb1ELb1ELb0EEENS1_36VarlenDynamicPersistentTileSchedulerILi64ELi64ELi256ELi128ELb1ELb1ELb1ELb1ELb1ELb1EEEEEEEEEvNT_6ParamsE,(.L_x_5846 - _ZN7cutlass13device_kernelIN5flash11enable_sm90INS1_16FlashAttnFwdSm90INS1_25CollectiveMainloopFwdSm90ILi2EN4cute5tupleIJNS5_1CILi1EEES8_S8_EEENS6_IJNS7_ILi64EEESA_SA_EEELi512ENS_6half_tEfNS_4arch4Sm90ELb1ELb0ELb1ELb1ELb1ELb1ELb1ELb0ELb0ELb1ELb1ELb0EEENS1_21CollectiveEpilogueFwdINS6_IJSA_NS7_ILi512EEESA_EEES9_SC_SE_Li256ELb1ELb1ELb1ELb0EEENS1_36VarlenDynamicPersistentTileSchedulerILi64ELi64ELi256ELi128ELb1ELb1ELb1ELb1ELb1ELb1EEEEEEEEEvNT_6ParamsE)
        .other          _ZN7cutlass13device_kernelIN5flash11enable_sm90INS1_16FlashAttnFwdSm90INS1_25CollectiveMainloopFwdSm90ILi2EN4cute5tupleIJNS5_1CILi1EEES8_S8_EEENS6_IJNS7_ILi64EEESA_SA_EEELi512ENS_6half_tEfNS_4arch4Sm90ELb1ELb0ELb1ELb1ELb1ELb1ELb1ELb0ELb0ELb1ELb1ELb0EEENS1_21CollectiveEpilogueFwdINS6_IJSA_NS7_ILi512EEESA_EEES9_SC_SE_Li256ELb1ELb1ELb1ELb0EEENS1_36VarlenDynamicPersistentTileSchedulerILi64ELi64ELi256ELi128ELb1ELb1ELb1ELb1ELb1ELb1EEEEEEEEEvNT_6ParamsE,@"STO_CUDA_ENTRY STV_DEFAULT"
_ZN7cutlass13device_kernelIN5flash11enable_sm90INS1_16FlashAttnFwdSm90INS1_25CollectiveMainloopFwdSm90ILi2EN4cute5tupleIJNS5_1CILi1EEES8_S8_EEENS6_IJNS7_ILi64EEESA_SA_EEELi512ENS_6half_tEfNS_4arch4Sm90ELb1ELb0ELb1ELb1ELb1ELb1ELb1ELb0ELb0ELb1ELb1ELb0EEENS1_21CollectiveEpilogueFwdINS6_IJSA_NS7_ILi512EEESA_EEES9_SC_SE_Li256ELb1ELb1ELb1ELb0EEENS1_36VarlenDynamicPersistentTileSchedulerILi64ELi64ELi256ELi128ELb1ELb1ELb1ELb1ELb1ELb1EEEEEEEEEvNT_6ParamsE:
        /* <DEDUP_REMOVED lines=17> */
.L_x_5376:
[----:B------:R-:W-:Y:S05]  /*0110*/  BSYNC B0 ;  /* 0x0000000000007941 */ /* 0x000fea0003800000 */
.L_x_5375:
[----:B------:R-:W-:Y:S01]  /*0120*/  SHF.R.U32.HI R4, RZ, 0x7, R0 ;  /* 0x00000007ff047819 */ /* 0x000fe20000011600 */
[----:B------:R-:W-:Y:S01]  /*0130*/  VOTEU.ANY UP0, P0 ;  /* 0x00000000003f7886 */ /* 0x000fe20000000100 */
[----:B------:R-:W0:Y:S01]  /*0140*/  SHFL.IDX PT, R3, R2, RZ, 0x1f ;  /* 0x00001fff02037589 */ /* 0x000e2200000e0000 */
[----:B------:R-:W-:Y:S01]  /*0150*/  UMOV UR4, 0x80 ;  /* 0x0000008000047882 */ /* 0x000fe20000000000 */
[----:B------:R-:W-:Y:S01]  /*0160*/  UMOV UR7, 0x100 ;  /* 0x0000010000077882 */ /* 0x000fe20000000000 */
[----:B------:R-:W-:Y:S01]  /*0170*/  VOTEU.ANY UP1, P0 ;  /* 0x00000000003f7886 */ /* 0x000fe20000020100 */
[----:B------:R-:W1:Y:S01]  /*0180*/  SHFL.IDX PT, R4, R4, RZ, 0x1f ;  /* 0x00001fff04047589 */ /* 0x000e6200000e0000 */
[----:B------:R-:W2:Y:S01]  /*0190*/  @UP0 S2UR UR8, SR_CgaCtaId ;  /* 0x00000000000809c3 */ /* 0x000ea20000008800 */
[----:B------:R-:W-:Y:S01]  /*01a0*/  @UP0 UMOV UR6, 0x400 ;  /* 0x0000040000060882 */ /* 0x000fe20000000000 */
[----:B------:R-:W-:-:S04]  /*01b0*/  @UP0 UIADD3 UR4, -UR4, 0x100000, URZ ;  /* 0x0010000004040890 */ /* 0x000fc8000fffe13f */
[----:B------:R-:W-:Y:S02]  /*01c0*/  @UP0 USHF.L.U32 UR5, UR4, 0xb, URZ ;  /* 0x0000000b04050899 */ /* 0x000fe4000800063f */
[----:B------:R-:W-:Y:S01]  /*01d0*/  @UP0 USHF.L.U32 UR4, UR4, 0x1, URZ ;  /* 0x0000000104040899 */ /* 0x000fe2000800063f */
[----:B------:R-:W-:Y:S01]  /*01e0*/  VOTEU.ANY UP2, P0 ;  /* 0x00000000003f7886 */ /* 0x000fe20000040100 */
[----:B0-----:R-:W-:Y:S01]  /*01f0*/  ISETP.NE.AND P1, PT, R3, RZ, PT ;  /* 0x000000ff0300720c */ /* 0x001fe20003f25270 */
[----:B-1----:R0:W-:Y:S01]  /*0200*/  STL [R1+0x7c], R4 ;  /* 0x00007c0401007387 */ /* 0x0021e20000100800 */
[----:B--2---:R-:W-:Y:S02]  /*0210*/  @UP0 ULEA UR8, UR8, UR6, 0x18 ;  /* 0x0000000608080291 */ /* 0x004fe4000f8ec03f */
[----:B------:R-:W-:-:S04]  /*0220*/  @UP0 UIADD3 UR6, -UR7, 0x100000, URZ ;  /* 0x0010000007060890 */ /* 0x000fc8000fffe13f */
[----:B------:R-:W-:Y:S02]  /*0230*/  @UP0 USHF.L.U32 UR7, UR6, 0xb, URZ ;  /* 0x0000000b06070899 */ /* 0x000fe4000800063f */
[----:B------:R-:W-:Y:S01]  /*0240*/  @UP0 USHF.L.U32 UR6, UR6, 0x1, URZ ;  /* 0x0000000106060899 */ /* 0x000fe2000800063f */
[----:B------:R-:W-:Y:S01]  /*0250*/  VOTEU.ANY UP0, P0 ;  /* 0x00000000003f7886 */ /* 0x000fe20000000100 */
[----:B------:R-:W1:Y:S04]  /*0260*/  FENCE.VIEW.ASYNC.S ;  /* 0x00000000000073c6 */ /* 0x000e680000000000 */
[----:B-1----:R0:W1:Y:S01]  /*0270*/  @UP0 SYNCS.EXCH.64 URZ, [UR8+0x38800], UR4 ;  /* 0x03880004083f05b2 */ /* 0x0020620008000100 */
[----:B------:R0:W2:Y:S05]  /*0280*/  @UP1 SYNCS.EXCH.64 URZ, [UR8+0x38810], UR4 ;  /* 0x03881004083f15b2 */ /* 0x0000aa0008000100 */
[----:B------:R0:W3:Y:S02]  /*0290*/  @UP2 SYNCS.EXCH.64 URZ, [UR8+0x38820], UR6 ;  /* 0x03882006083f25b2 */ /* 0x0000e40008000100 */
[----:B0-----:R-:W-:Y:S05]  /*02a0*/  @P1 BRA `(.L_x_5377) ;  /* 0x0000000000381947 */ /* 0x001fea0003800000 */
        /* <DEDUP_REMOVED lines=12> */
[----:B------:R0:W0:Y:S01]  /*0370*/  SYNCS.EXCH.64 URZ, [UR6+0x38848], UR4 ;  /* 0x03884804063f75b2 */ /* 0x0000220008000100 */
[----:B------:R-:W-:Y:S01]  /*0380*/  NOP ;  /* 0x0000000000007918 */ /* 0x000fe20000000000 */
.L_x_5377:
        /* <DEDUP_REMOVED lines=22> */
.L_x_5378:
        /* <DEDUP_REMOVED lines=18> */
.L_x_5379:
        /* <DEDUP_REMOVED lines=22> */
.L_x_5380:
        /* <DEDUP_REMOVED lines=22> */
.L_x_5381:
[----:B------:R-:W-:Y:S01]  /*08d0*/  IMAD.MOV.U32 R3, RZ, RZ, 0x1 ;  /* 0x00000001ff037424 */ /* 0x000fe200078e00ff */
[----:B------:R-:W-:Y:S01]  /*08e0*/  ISETP.NE.AND P0, PT, R4, RZ, PT ;  /* 0x000000ff0400720c */ /* 0x000fe20003f05270 */
[----:B------:R-:W-:Y:S01]  /*08f0*/  NOP ;  /* 0x0000000000007918 */ /* 0x000fe20000000000 */
[----:B------:R-:W-:Y:S01]  /*0900*/  ULDC.64 UR40, c[0x0][0x208] ;  /* 0x0000820000287ab9 */ /* 0x000fe20000000a00 */
[----:B------:R-:W-:Y:S01]  /*0910*/  BSSY B9, `(.L_x_5382) ;  /* 0x0002361000097945 */ /* 0x000fe20003800000 */
[----:B------:R-:W-:-:S05]  /*0920*/  SEL R3, R3, 0x2, !P0 ;  /* 0x0000000203037807 */ /* 0x000fca0004000000 */
[----:B------:R0:W-:Y:S02]  /*0930*/  STL [R1+0x10], R3 ;  /* 0x0000100301007387 */ /* 0x0001e40000100800 */
[----:B01234-:R-:W-:Y:S06]  /*0940*/  BAR.SYNC.DEFER_BLOCKING 0x0 ;  /* 0x0000000000007b1d */ /* 0x01ffec0000010000 */
[----:B------:R-:W-:Y:S05]  /*0950*/  @!P0 BRA `(.L_x_5383) ;  /* 0x000001a000f88947 */ /* 0x000fea0003800000 */
.L_x_5384:
[----:B------:R-:W-:-:S08]  /*0960*/  NOP ;  /* 0x0000000000007918 */ /* 0x000fd00000000000 */
[----:B------:R-:W0:Y:S02]  /*0970*/  USETMAXREG.TRY_ALLOC.CTAPOOL UP0, 0xe8 ;  /* 0x000000e8000079c8 */ /* 0x000e240008000600 */
[----:B0-----:R-:W-:-:S13]  /*0980*/  PLOP3.LUT P0, PT, PT, PT, UP0, 0x80, 0x0 ;  /* 0x000000000000781c */ /* 0x001fda0003f0f008 */
[----:B------:R-:W-:Y:S05]  /*0990*/  @!P0 BRA `(.L_x_5384) ;  /* 0xfffffffc00f08947 */ /* 0x000fea000383ffff */
[----:B------:R-:W-:Y:S01]  /*09a0*/  SHF.R.U32.HI R2, RZ, 0x7, R0 ;  /* 0x00000007ff027819 */ /* 0x000fe20000011600 */
[----:B------:R-:W0:Y:S03]  /*09b0*/  S2UR UR4, SR_CgaCtaId ;  /* 0x00000000000479c3 */ /* 0x000e260000008800 */
[----:B------:R-:W-:Y:S02]  /*09c0*/  ISETP.NE.AND P0, PT, R2, 0x1, PT ;  /* 0x000000010200780c */ /* 0x000fe40003f05270 */
        /* <DEDUP_REMOVED lines=12> */
[----:B------:R-:W2:Y:S01]  /*0a90*/  LDL.LU R22, [R1+0x10] ;  /* 0x0000100001167983 */ /* 0x000ea20000300800 */
[----:B------:R-:W-:Y:S02]  /*0aa0*/  VIADD R0, R0, 0xffffff80 ;  /* 0xffffff8000007836 */ /* 0x000fe40000000000 */
[----:B------:R-:W-:Y:S02]  /*0ab0*/  IMAD.MOV.U32 R229, RZ, RZ, 0x40 ;  /* 0x00000040ffe57424 */ /* 0x000fe400078e00ff */
        /* <DEDUP_REMOVED lines=15> */
[----:B------:R-:W-:Y:S01]  /*0bb0*/  IMAD.IADD R3, R0, 0x1, -R3 ;  /* 0x0000000100037824 */ /* 0x000fe200078e0a03 */
[----:B------:R-:W-:Y:S01]  /*0bc0*/  LEA.HI R4, R4, R7, RZ, 0x1 ;  /* 0x0000000704047211 */ /* 0x000fe200078f08ff */
[----:B------:R-:W-:Y:S01]  /*0bd0*/  IMAD.SHL.U32 R195, R21, 0x8, RZ ;  /* 0x0000000815c37824 */ /* 0x000fe200078e00ff */
[----:B------:R-:W-:Y:S01]  /*0be0*/  SHF.R.S32.HI R187, RZ, 0x2, R11 ;  /* 0x00000002ffbb7819 */ /* 0x000fe2000001140b */
[----:B------:R-:W-:Y:S01]  /*0bf0*/  IMAD.IADD R19, R0, 0x1, -R19 ;  /* 0x0000000100137824 */ /* 0x000fe200078e0a13 */
[----:B------:R-:W-:Y:S01]  /*0c00*/  SHF.R.S32.HI R8, RZ, 0x1f, R3 ;  /* 0x0000001fff087819 */ /* 0x000fe20000011403 */
[----:B------:R-:W-:Y:S01]  /*0c10*/  VIADD R35, R195, 0x80 ;  /* 0x00000080c3237836 */ /* 0x000fe20000000000 */
[----:B------:R-:W-:Y:S01]  /*0c20*/  SHF.R.S32.HI R0, RZ, 0x1f, R9 ;  /* 0x0000001fff007819 */ /* 0x000fe20000011409 */
[----:B------:R-:W-:Y:S01]  /*0c30*/  VIADD R25, R187, 0x20 ;  /* 0x00000020bb197836 */ /* 0x000fe20000000000 */
[----:B------:R-:W-:Y:S01]  /*0c40*/  LEA.HI R10, R8, R3, RZ, 0x3 ;  /* 0x00000003080a7211 */ /* 0x000fe200078f18ff */
[C---:B------:R-:W-:Y:S01]  /*0c50*/  IMAD.SHL.U32 R18, R19.reuse, 0x8, RZ ;  /* 0x0000000813127824 */ /* 0x040fe200078e00ff */
[--C-:B------:R-:W-:Y:S01]  /*0c60*/  SHF.R.S32.HI R24, RZ, 0x5, R5.reuse ;  /* 0x00000005ff187819 */ /* 0x100fe20000011405 */
[----:B------:R-:W-:Y:S01]  /*0c70*/  IMAD.SHL.U32 R190, R19, 0x4, RZ ;  /* 0x0000000413be7824 */ /* 0x000fe200078e00ff */
[----:B------:R-:W-:Y:S01]  /*0c80*/  LOP3.LUT R4, R4, 0x1ffffffe, RZ, 0xc0, !PT ;  /* 0x1ffffffe04047812 */ /* 0x000fe200078ec0ff */
[----:B------:R-:W-:Y:S01]  /*0c90*/  VIADD R34, R195, 0xc0 ;  /* 0x000000c0c3227836 */ /* 0x000fe20000000000 */
[----:B------:R-:W-:Y:S01]  /*0ca0*/  SHF.R.S32.HI R5, RZ, 0x1f, R5 ;  /* 0x0000001fff057819 */ /* 0x000fe20000011405 */
[----:B------:R-:W-:Y:S01]  /*0cb0*/  VIADD R226, R18, 0x40 ;  /* 0x0000004012e27836 */ /* 0x000fe20000000000 */
[-C--:B------:R-:W-:Y:S01]  /*0cc0*/  LEA.HI R6, R0, R9.reuse, RZ, 0x2 ;  /* 0x0000000900067211 */ /* 0x080fe200078f10ff */
[----:B------:R-:W-:Y:S01]  /*0cd0*/  IMAD.IADD R4, R7, 0x1, -R4 ;  /* 0x0000000107047824 */ /* 0x000fe200078e0a04 */
[----:B------:R-:W-:Y:S01]  /*0ce0*/  SHF.R.S32.HI R20, RZ, 0x7, R2 ;  /* 0x00000007ff147819 */ /* 0x000fe20000011402 */
[----:B------:R-:W-:Y:S01]  /*0cf0*/  VIADD R33, R195, 0x100 ;  /* 0x00000100c3217836 */ /* 0x000fe20000000000 */
[----:B------:R-:W-:Y:S01]  /*0d00*/  LOP3.LUT R12, R10, 0xfffffff8, RZ, 0xc0, !PT ;  /* 0xfffffff80a0c7812 */ /* 0x000fe200078ec0ff */
[----:B------:R-:W-:Y:S01]  /*0d10*/  IMAD.SHL.U32 R4, R4, 0x8, RZ ;  /* 0x0000000804047824 */ /* 0x000fe200078e00ff */
[----:B------:R-:W-:Y:S01]  /*0d20*/  LEA.HI R5, R5, R24, RZ, 0x2 ;  /* 0x0000001805057211 */ /* 0x000fe200078f10ff */
[----:B------:R-:W-:Y:S01]  /*0d30*/  IMAD R16, R20, 0x100, R3 ;  /* 0x0000010014107824 */ /* 0x000fe200078e0203 */
[----:B------:R-:W-:Y:S01]  /*0d40*/  SHF.R.S32.HI R7, RZ, 0x2, R6 ;  /* 0x00000002ff077819 */ /* 0x000fe20000011406 */
[----:B------:R-:W-:Y:S01]  /*0d50*/  IMAD.IADD R12, R3, 0x1, -R12 ;  /* 0x00000001030c7824 */ /* 0x000fe200078e0a0c */
[----:B------:R-:W-:Y:S01]  /*0d60*/  SHF.R.S32.HI R8, RZ, 0x1f, R6 ;  /* 0x0000001fff087819 */ /* 0x000fe20000011406 */
[----:B------:R-:W-:Y:S01]  /*0d70*/  IMAD.SHL.U32 R10, R10, 0x40, RZ ;  /* 0x000000400a0a7824 */ /* 0x000fe200078e00ff */
[----:B------:R-:W-:Y:S01]  /*0d80*/  LOP3.LUT R6, R6, 0x7ffffffc, RZ, 0xc0, !PT ;  /* 0x7ffffffc06067812 */ /* 0x000fe200078ec0ff */
[----:B------:R-:W-:Y:S01]  /*0d90*/  VIADD R225, R18, 0x60 ;  /* 0x0000006012e17836 */ /* 0x000fe20000000000 */
[----:B------:R-:W-:Y:S01]  /*0da0*/  LOP3.LUT R5, R5, 0x3ffffc, RZ, 0xc0, !PT ;  /* 0x003ffffc05057812 */ /* 0x000fe200078ec0ff */
[C---:B------:R-:W-:Y:S01]  /*0db0*/  VIADD R32, R195.reuse, 0x140 ;  /* 0x00000140c3207836 */ /* 0x040fe20000000000 */
[----:B------:R-:W-:Y:S01]  /*0dc0*/  SHF.R.S32.HI R3, RZ, 0x1f, R25 ;  /* 0x0000001fff037819 */ /* 0x000fe20000011419 */
[----:B------:R-:W-:Y:S01]  /*0dd0*/  VIADD R36, R195, 0x40 ;  /* 0x00000040c3247836 */ /* 0x000fe20000000000 */
[----:B------:R-:W-:Y:S01]  /*0de0*/  LEA.HI R0, R0, R9, RZ, 0x5 ;  /* 0x0000000900007211 */ /* 0x000fe200078f28ff */
[----:B------:R-:W-:Y:S01]  /*0df0*/  IMAD.IADD R9, R9, 0x1, -R6 ;  /* 0x0000000109097824 */ /* 0x000fe200078e0a06 */
[----:B------:R-:W-:Y:S01]  /*0e00*/  LEA.HI R8, R8, R7, RZ, 0x3 ;  /* 0x0000000708087211 */ /* 0x000fe200078f18ff */
[----:B------:R-:W-:Y:S01]  /*0e10*/  IMAD.IADD R5, R24, 0x1, -R5 ;  /* 0x0000000118057824 */ /* 0x000fe200078e0a05 */
[----:B------:R-:W-:Y:S01]  /*0e20*/  LEA.HI R6, R3, R25, RZ, 0x3 ;  /* 0x0000001903067211 */ /* 0x000fe200078f18ff */
[----:B------:R-:W-:Y:S01]  /*0e30*/  IMAD.SHL.U32 R3, R12, 0x40, RZ ;  /* 0x000000400c037824 */ /* 0x000fe200078e00ff */
[----:B------:R-:W-:Y:S01]  /*0e40*/  LOP3.LUT R8, R8, 0xfffffff8, RZ, 0xc0, !PT ;  /* 0xfffffff808087812 */ /* 0x000fe200078ec0ff */
[----:B------:R-:W-:Y:S01]  /*0e50*/  IMAD R23, R5, 0x10, R16 ;  /* 0x0000001005177824 */ /* 0x000fe200078e0210 */
[----:B------:R-:W-:Y:S01]  /*0e60*/  SHF.R.S32.HI R0, RZ, 0x5, R0 ;  /* 0x00000005ff007819 */ /* 0x000fe20000011400 */
[----:B------:R-:W-:Y:S01]  /*0e70*/  IMAD.SHL.U32 R5, R25, 0x40, RZ ;  /* 0x0000004019057824 */ /* 0x000fe200078e00ff */
[----:B------:R-:W-:Y:S01]  /*0e80*/  LOP3.LUT R3, R3, 0x1c0, RZ, 0xc0, !PT ;  /* 0x000001c003037812 */ /* 0x000fe200078ec0ff */
[----:B------:R-:W-:Y:S01]  /*0e90*/  IMAD.IADD R193, R7, 0x1, -R8 ;  /* 0x0000000107c17824 */ /* 0x000fe200078e0a08 */
[----:B------:R-:W-:Y:S01]  /*0ea0*/  LOP3.LUT R10, R10, 0x7ffffe00, RZ, 0xc0, !PT ;  /* 0x7ffffe000a0a7812 */ /* 0x000fe200078ec0ff */
[--C-:B------:R-:W-:Y:S01]  /*0eb0*/  IMAD.U32 R8, R23, 0x40, R4.reuse ;  /* 0x0000004017087824 */ /* 0x100fe200078e0004 */
[----:B------:R-:W-:Y:S01]  /*0ec0*/  LOP3.LUT R4, R3, 0x8, R4, 0xf8, !PT ;  /* 0x0000000803047812 */ /* 0x000fe200078ef804 */
[----:B------:R-:W-:Y:S01]  /*0ed0*/  IMAD R193, R0, 0x10, R193 ;  /* 0x0000001000c17824 */ /* 0x000fe200078e02c1 */
[----:B------:R-:W-:Y:S01]  /*0ee0*/  SHF.R.U32.HI R3, RZ, 0x3, R3 ;  /* 0x00000003ff037819 */ /* 0x000fe20000011603 */
[----:B------:R-:W-:Y:S01]  /*0ef0*/  IMAD R10, R24, 0x400, R10 ;  /* 0x00000400180a7824 */ /* 0x000fe200078e020a */
[----:B------:R-:W-:Y:S01]  /*0f00*/  SHF.R.S32.HI R0, RZ, 0x1f, R11 ;  /* 0x0000001fff007819 */ /* 0x000fe2000001140b */
[C---:B------:R-:W-:Y:S01]  /*0f10*/  VIADD R31, R195.reuse, 0x180 ;  /* 0x00000180c31f7836 */ /* 0x040fe20000000000 */
[----:B------:R-:W-:Y:S01]  /*0f20*/  LOP3.LUT R3, R4, R3, RZ, 0x3c, !PT ;  /* 0x0000000304037212 */ /* 0x000fe200078e3cff */
[----:B------:R-:W-:Y:S01]  /*0f30*/  VIADD R209, R190, 0x10 ;  /* 0x00000010bed17836 */ /* 0x000fe20000000000 */
[----:B------:R-:W-:Y:S01]  /*0f40*/  LEA.HI R2, R2, R20, RZ, 0x1 ;  /* 0x0000001402027211 */ /* 0x000fe200078f08ff */
[----:B------:R-:W-:Y:S01]  /*0f50*/  VIADD R30, R195, 0x1c0 ;  /* 0x000001c0c31e7836 */ /* 0x000fe20000000000 */
[----:B------:R-:W-:Y:S01]  /*0f60*/  LEA.HI R0, R0, R187, RZ, 0x3 ;  /* 0x000000bb00007211 */ /* 0x000fe200078f18ff */
[----:B------:R-:W-:Y:S01]  /*0f70*/  IMAD.IADD R10, R10, 0x1, R3 ;  /* 0x000000010a0a7824 */ /* 0x000fe200078e0203 */
[----:B------:R-:W-:Y:S01]  /*0f80*/  LOP3.LUT R2, R2, 0xfffffe, RZ, 0xc0, !PT ;  /* 0x00fffffe02027812 */ /* 0x000fe200078ec0ff */
[----:B------:R-:W-:Y:S01]  /*0f90*/  IMAD.SHL.U32 R6, R6, 0x40, RZ ;  /* 0x0000004006067824 */ /* 0x000fe200078e00ff */
[----:B------:R-:W-:Y:S01]  /*0fa0*/  LEA.HI R3, R19, R19, RZ, 0x1 ;  /* 0x0000001313037211 */ /* 0x000fe200078f08ff */
[----:B------:R-:W-:Y:S01]  /*0fb0*/  VIADD R224, R18, 0x80 ;  /* 0x0000008012e07836 */ /* 0x000fe20000000000 */
[----:B------:R-:W-:Y:S01]  /*0fc0*/  LOP3.LUT R0, R0, 0xfffffff8, RZ, 0xc0, !PT ;  /* 0xfffffff800007812 */ /* 0x000fe200078ec0ff */
[----:B------:R-:W-:Y:S01]  /*0fd0*/  IMAD.IADD R2, R20, 0x1, -R2 ;  /* 0x0000000114027824 */ /* 0x000fe200078e0a02 */
[----:B------:R-:W-:Y:S01]  /*0fe0*/  SHF.R.S32.HI R37, RZ, 0x1f, R35 ;  /* 0x0000001fff257819 */ /* 0x000fe20000011423 */
[C---:B------:R-:W-:Y:S01]  /*0ff0*/  VIADD R223, R18.reuse, 0xa0 ;  /* 0x000000a012df7836 */ /* 0x040fe20000000000 */
[----:B------:R-:W-:Y:S01]  /*1000*/  LOP3.LUT R5, R5, 0x1c0, RZ, 0xc0, !PT ;  /* 0x000001c005057812 */ /* 0x000fe200078ec0ff */
[----:B------:R-:W-:Y:S01]  /*1010*/  IMAD.IADD R194, R187, 0x1, -R0 ;  /* 0x00000001bbc27824 */ /* 0x000fe200078e0a00 */
[----:B------:R-:W-:Y:S01]  /*1020*/  LOP3.LUT R4, R3, 0x1ffffffe, RZ, 0xc0, !PT ;  /* 0x1ffffffe03047812 */ /* 0x000fe200078ec0ff */
[C---:B------:R-:W-:Y:S01]  /*1030*/  VIADD R29, R18.reuse, 0x1c0 ;  /* 0x000001c0121d7836 */ /* 0x040fe20000000000 */
[----:B------:R-:W-:Y:S01]  /*1040*/  SHF.R.S32.HI R35, RZ, 0x1f, R34 ;  /* 0x0000001fff237819 */ /* 0x000fe20000011422 */
[----:B------:R-:W-:Y:S01]  /*1050*/  STL [R1+0x14], R24 ;  /* 0x0000141801007387 */ /* 0x000fe20000100800 */
[----:B------:R-:W-:Y:S01]  /*1060*/  SHF.R.S32.HI R3, RZ, 0x1f, R226 ;  /* 0x0000001fff037819 */ /* 0x000fe200000114e2 */
[C---:B------:R-:W-:Y:S01]  /*1070*/  VIADD R27, R18.reuse, 0x1e0 ;  /* 0x000001e0121b7836 */ /* 0x040fe20000000000 */
[----:B------:R-:W-:Y:S01]  /*1080*/  SHF.R.S32.HI R34, RZ, 0x1f, R33 ;  /* 0x0000001fff227819 */ /* 0x000fe20000011421 */
[----:B------:R-:W-:Y:S01]  /*1090*/  STL [R1+0x70], R20 ;  /* 0x0000701401007387 */ /* 0x000fe20000100800 */
[----:B------:R-:W-:Y:S01]  /*10a0*/  SHF.R.S32.HI R0, RZ, 0x1f, R225 ;  /* 0x0000001fff007819 */ /* 0x000fe200000114e1 */
[----:B------:R-:W-:Y:S01]  /*10b0*/  VIADD R221, R18, 0xc0 ;  /* 0x000000c012dd7836 */ /* 0x000fe20000000000 */
[----:B------:R-:W-:Y:S01]  /*10c0*/  SHF.R.S32.HI R33, RZ, 0x1f, R32 ;  /* 0x0000001fff217819 */ /* 0x000fe20000011420 */
[----:B------:R-:W-:Y:S01]  /*10d0*/  IMAD.SHL.U32 R28, R2, 0x100, RZ ;  /* 0x00000100021c7824 */ /* 0x000fe200078e00ff */
[----:B------:R-:W-:Y:S01]  /*10e0*/  SHF.R.S32.HI R38, RZ, 0x1f, R36 ;  /* 0x0000001fff267819 */ /* 0x000fe20000011424 */
[----:B------:R0:W-:Y:S01]  /*10f0*/  STL [R1+0x84], R8 ;  /* 0x0000840801007387 */ /* 0x0001e20000100800 */
[----:B------:R-:W-:Y:S01]  /*1100*/  SHF.R.S32.HI R32, RZ, 0x1f, R31 ;  /* 0x0000001fff207819 */ /* 0x000fe2000001141f */
[C---:B------:R-:W-:Y:S01]  /*1110*/  VIADD R220, R18.reuse, 0xe0 ;  /* 0x000000e012dc7836 */ /* 0x040fe20000000000 */
[----:B------:R-:W-:Y:S01]  /*1120*/  SHF.R.U32.HI R7, RZ, 0x3, R5 ;  /* 0x00000003ff077819 */ /* 0x000fe20000011605 */
[----:B------:R-:W-:Y:S01]  /*1130*/  STL [R1+0x68], RZ ;  /* 0x000068ff01007387 */ /* 0x000fe20000100800 */
[----:B------:R-:W-:Y:S01]  /*1140*/  SHF.R.S32.HI R36, RZ, 0x1f, R209 ;  /* 0x0000001fff247819 */ /* 0x000fe200000114d1 */
[C---:B------:R-:W-:Y:S01]  /*1150*/  VIADD R219, R18.reuse, 0x100 ;  /* 0x0000010012db7836 */ /* 0x040fe20000000000 */
[----:B------:R-:W-:Y:S01]  /*1160*/  SHF.R.S32.HI R31, RZ, 0x1f, R30 ;  /* 0x0000001fff1f7819 */ /* 0x000fe2000001141e */
[----:B------:R-:W-:Y:S01]  /*1170*/  STL [R1+0x8], R29 ;  /* 0x0000081d01007387 */ /* 0x000fe20000100800 */
[----:B------:R-:W-:Y:S01]  /*1180*/  LOP3.LUT R5, R5, 0x38, R18, 0xf8, !PT ;  /* 0x0000003805057812 */ /* 0x000fe200078ef812 */
[----:B------:R-:W-:Y:S01]  /*1190*/  VIADD R218, R18, 0x120 ;  /* 0x0000012012da7836 */ /* 0x000fe20000000000 */
[----:B------:R-:W-:Y:S01]  /*11a0*/  LOP3.LUT R6, R6, 0xfffffe00, RZ, 0xc0, !PT ;  /* 0xfffffe0006067812 */ /* 0x000fe200078ec0ff */
[----:B------:R-:W-:Y:S01]  /*11b0*/  STL [R1+0x4], R27 ;  /* 0x0000041b01007387 */ /* 0x000fe20000100800 */
[----:B------:R-:W-:Y:S01]  /*11c0*/  SHF.R.S32.HI R11, RZ, 0x1f, R224 ;  /* 0x0000001fff0b7819 */ /* 0x000fe200000114e0 */
[----:B------:R-:W-:Y:S01]  /*11d0*/  VIADD R217, R18, 0x140 ;  /* 0x0000014012d97836 */ /* 0x000fe20000000000 */
[----:B------:R-:W-:Y:S01]  /*11e0*/  SHF.L.U64.HI R30, R226, 0x1, R3 ;  /* 0x00000001e21e7819 */ /* 0x000fe20000010203 */
[----:B------:R-:W-:Y:S01]  /*11f0*/  STL [R1+0x80], R28 ;  /* 0x0000801c01007387 */ /* 0x000fe20000100800 */
[----:B------:R-:W-:Y:S01]  /*1200*/  SHF.R.S32.HI R2, RZ, 0x1f, R223 ;  /* 0x0000001fff027819 */ /* 0x000fe200000114df */
[----:B------:R-:W-:Y:S01]  /*1210*/  VIADD R216, R18, 0x160 ;  /* 0x0000016012d87836 */ /* 0x000fe20000000000 */
[----:B------:R-:W-:Y:S01]  /*1220*/  SHF.L.U64.HI R0, R225, 0x1, R0 ;  /* 0x00000001e1007819 */ /* 0x000fe20000010200 */
[----:B------:R-:W-:Y:S01]  /*1230*/  STL [R1+0x74], R36 ;  /* 0x0000742401007387 */ /* 0x000fe20000100800 */
[----:B------:R-:W-:Y:S01]  /*1240*/  R2P PR, R12, 0x6 ;  /* 0x000000060c007804 */ /* 0x000fe20000000000 */
[----:B------:R-:W-:Y:S01]  /*1250*/  VIADD R215, R18, 0x180 ;  /* 0x0000018012d77836 */ /* 0x000fe20000000000 */
[----:B------:R-:W-:Y:S01]  /*1260*/  SHF.R.S32.HI R12, RZ, 0x1f, R221 ;  /* 0x0000001fff0c7819 */ /* 0x000fe200000114dd */
[----:B------:R-:W-:Y:S01]  /*1270*/  STL [R1+0x1c], R30 ;  /* 0x00001c1e01007387 */ /* 0x000fe20000100800 */
[----:B0-----:R-:W-:Y:S01]  /*1280*/  LOP3.LUT R8, R6, R5, R7, 0xf6, !PT ;  /* 0x0000000506087212 */ /* 0x001fe200078ef607 */
[----:B------:R-:W-:Y:S01]  /*1290*/  IMAD.MOV.U32 R5, RZ, RZ, R13 ;  /* 0x000000ffff057224 */ /* 0x000fe200078e000d */
[----:B------:R-:W-:Y:S01]  /*12a0*/  SHF.L.U64.HI R3, R224, 0x1, R11 ;  /* 0x00000001e0037819 */ /* 0x000fe2000001020b */
[----:B------:R-:W-:Y:S01]  /*12b0*/  IMAD.MOV.U32 R6, RZ, RZ, R14 ;  /* 0x000000ffff067224 */ /* 0x000fe200078e000e */
[----:B------:R-:W-:Y:S01]  /*12c0*/  SHF.L.U64.HI R2, R223, 0x1, R2 ;  /* 0x00000001df027819 */ /* 0x000fe20000010202 */
[----:B------:R0:W-:Y:S01]  /*12d0*/  STL [R1+0x20], R0 ;  /* 0x0000200001007387 */ /* 0x0001e20000100800 */
[----:B------:R-:W-:Y:S01]  /*12e0*/  SHF.R.S32.HI R13, RZ, 0x1f, R220 ;  /* 0x0000001fff0d7819 */ /* 0x000fe200000114dc */
[----:B------:R-:W-:Y:S01]  /*12f0*/  IMAD.MOV.U32 R7, RZ, RZ, R15 ;  /* 0x000000ffff077224 */ /* 0x000fe200078e000f */
[----:B------:R-:W-:Y:S01]  /*1300*/  SHF.R.S32.HI R14, RZ, 0x1f, R219 ;  /* 0x0000001fff0e7819 */ /* 0x000fe200000114db */
[----:B------:R1:W-:Y:S01]  /*1310*/  STL [R1+0x24], R3 ;  /* 0x0000240301007387 */ /* 0x0003e20000100800 */
[----:B------:R-:W-:Y:S01]  /*1320*/  SHF.R.S32.HI R15, RZ, 0x1f, R218 ;  /* 0x0000001fff0f7819 */ /* 0x000fe200000114da */
[----:B------:R-:W-:Y:S01]  /*1330*/  VIADD R214, R18, 0x1a0 ;  /* 0x000001a012d67836 */ /* 0x000fe20000000000 */
[----:B------:R-:W-:Y:S01]  /*1340*/  SHF.R.S32.HI R16, RZ, 0x1f, R217 ;  /* 0x0000001fff107819 */ /* 0x000fe200000114d9 */
[----:B------:R3:W-:Y:S01]  /*1350*/  STL [R1+0x28], R2 ;  /* 0x0000280201007387 */ /* 0x0007e20000100800 */
[----:B------:R-:W-:Y:S01]  /*1360*/  SHF.R.S32.HI R21, RZ, 0x1f, R216 ;  /* 0x0000001fff157819 */ /* 0x000fe200000114d8 */
[----:B------:R-:W-:Y:S01]  /*1370*/  IMAD.IADD R4, R19, 0x1, -R4 ;  /* 0x0000000113047824 */ /* 0x000fe200078e0a04 */
[----:B0-----:R-:W-:Y:S01]  /*1380*/  SHF.L.U64.HI R0, R221, 0x1, R12 ;  /* 0x00000001dd007819 */ /* 0x001fe2000001020c */
[----:B------:R-:W-:Y:S01]  /*1390*/  IMAD R227, R10, 0x2, R17 ;  /* 0x000000020ae37824 */ /* 0x000fe200078e0211 */
[----:B------:R-:W-:Y:S01]  /*13a0*/  SHF.R.S32.HI R20, RZ, 0x1f, R215 ;  /* 0x0000001fff147819 */ /* 0x000fe200000114d7 */
[----:B------:R-:W-:Y:S01]  /*13b0*/  IMAD R4, R4, 0x8, R193 ;  /* 0x0000000804047824 */ /* 0x000fe200078e02c1 */
[----:B-1----:R-:W-:Y:S01]  /*13c0*/  SHF.L.U64.HI R3, R220, 0x1, R13 ;  /* 0x00000001dc037819 */ /* 0x002fe2000001020d */
[----:B------:R0:W-:Y:S01]  /*13d0*/  STL [R1+0x2c], R0 ;  /* 0x00002c0001007387 */ /* 0x0001e20000100800 */
[----:B------:R-:W-:Y:S01]  /*13e0*/  SHF.R.S32.HI R25, RZ, 0x1f, R214 ;  /* 0x0000001fff197819 */ /* 0x000fe200000114d6 */
[----:B------:R-:W-:Y:S01]  /*13f0*/  VIADD R228, R227, 0x36420 ;  /* 0x00036420e3e47836 */ /* 0x000fe20000000000 */
[----:B---3--:R-:W-:Y:S01]  /*1400*/  SHF.L.U64.HI R2, R219, 0x1, R14 ;  /* 0x00000001db027819 */ /* 0x008fe2000001020e */
[----:B------:R1:W-:Y:S01]  /*1410*/  STL [R1+0x30], R3 ;  /* 0x0000300301007387 */ /* 0x0003e20000100800 */
[----:B------:R-:W-:Y:S01]  /*1420*/  SHF.R.S32.HI R24, RZ, 0x1f, R29 ;  /* 0x0000001fff187819 */ /* 0x000fe2000001141d */
[----:B------:R-:W-:Y:S01]  /*1430*/  VIADD R184, R18, 0x20 ;  /* 0x0000002012b87836 */ /* 0x000fe20000000000 */
[----:B------:R-:W-:Y:S01]  /*1440*/  SHF.R.S32.HI R26, RZ, 0x1f, R27 ;  /* 0x0000001fff1a7819 */ /* 0x000fe2000001141b */
[----:B------:R3:W-:Y:S01]  /*1450*/  STL [R1+0x34], R2 ;  /* 0x0000340201007387 */ /* 0x0007e20000100800 */
[----:B------:R-:W-:-:S02]  /*1460*/  SEL R229, R229, 0xffffffc0, !P2 ;  /* 0xffffffc0e5e57807 */ /* 0x000fc40005000000 */
[----:B0-----:R-:W-:Y:S02]  /*1470*/  SHF.L.U64.HI R0, R218, 0x1, R15 ;  /* 0x00000001da007819 */ /* 0x001fe4000001020f */
[----:B------:R-:W-:Y:S02]  /*1480*/  SHF.R.S32.HI R19, RZ, 0x1f, R18 ;  /* 0x0000001fff137819 */ /* 0x000fe40000011412 */
[----:B-1----:R-:W-:Y:S01]  /*1490*/  SHF.L.U64.HI R3, R217, 0x1, R16 ;  /* 0x00000001d9037819 */ /* 0x002fe20000010210 */
[----:B------:R0:W-:Y:S01]  /*14a0*/  STL [R1+0x38], R0 ;  /* 0x0000380001007387 */ /* 0x0001e20000100800 */
[----:B------:R-:W-:Y:S02]  /*14b0*/  SHF.R.S32.HI R199, RZ, 0x1f, R184 ;  /* 0x0000001fffc77819 */ /* 0x000fe400000114b8 */
[----:B---3--:R-:W-:Y:S01]  /*14c0*/  SHF.L.U64.HI R2, R216, 0x1, R21 ;  /* 0x00000001d8027819 */ /* 0x008fe20000010215 */
[----:B------:R1:W-:Y:S04]  /*14d0*/  STL [R1+0x3c], R3 ;  /* 0x00003c0301007387 */ /* 0x0003e80000100800 */
[----:B------:R3:W-:Y:S01]  /*14e0*/  STL [R1+0x40], R2 ;  /* 0x0000400201007387 */ /* 0x0007e20000100800 */
[----:B0-----:R-:W-:Y:S01]  /*14f0*/  IMAD.SHL.U32 R0, R9, 0x2, RZ ;  /* 0x0000000209007824 */ /* 0x001fe200078e00ff */
[----:B------:R-:W-:-:S02]  /*1500*/  SHF.L.U64.HI R9, R215, 0x1, R20 ;  /* 0x00000001d7097819 */ /* 0x000fc40000010214 */
[----:B-1----:R-:W-:Y:S01]  /*1510*/  SHF.L.U64.HI R3, R214, 0x1, R25 ;  /* 0x00000001d6037819 */ /* 0x002fe20000010219 */
[----:B------:R-:W-:Y:S02]  /*1520*/  IMAD.IADD R211, R0, 0x1, R28 ;  /* 0x0000000100d37824 */ /* 0x000fe400078e021c */
[----:B------:R-:W-:Y:S01]  /*1530*/  STL [R1+0x44], R9 ;  /* 0x0000440901007387 */ /* 0x000fe20000100800 */
[----:B---3--:R-:W-:Y:S01]  /*1540*/  SHF.L.U64.HI R2, R29, 0x1, R24 ;  /* 0x000000011d027819 */ /* 0x008fe20000010218 */
[C---:B------:R-:W-:Y:S02]  /*1550*/  VIADD R40, R211.reuse, 0x10 ;  /* 0x00000010d3287836 */ /* 0x040fe40000000000 */
[----:B------:R0:W-:Y:S01]  /*1560*/  STL [R1+0x10], R0 ;  /* 0x0000100001007387 */ /* 0x0001e20000100800 */
[C---:B------:R-:W-:Y:S02]  /*1570*/  VIADD R37, R211.reuse, 0x28 ;  /* 0x00000028d3257836 */ /* 0x040fe40000000000 */
[C---:B------:R-:W-:Y:S01]  /*1580*/  VIADD R34, R211.reuse, 0x40 ;  /* 0x00000040d3227836 */ /* 0x040fe20000000000 */
[----:B------:R-:W-:Y:S01]  /*1590*/  STL [R1+0x48], R3 ;  /* 0x0000480301007387 */ /* 0x000fe20000100800 */
[----:B------:R-:W-:-:S02]  /*15a0*/  VIADD R31, R211, 0x58 ;  /* 0x00000058d31f7836 */ /* 0x000fc40000000000 */
[C---:B------:R-:W-:Y:S01]  /*15b0*/  VIADD R28, R211.reuse, 0x70 ;  /* 0x00000070d31c7836 */ /* 0x040fe20000000000 */
[----:B------:R1:W-:Y:S01]  /*15c0*/  STL [R1+0x4c], R2 ;  /* 0x00004c0201007387 */ /* 0x0003e20000100800 */
[----:B------:R-:W-:Y:S01]  /*15d0*/  VIADD R25, R211, 0x88 ;  /* 0x00000088d3197836 */ /* 0x000fe20000000000 */
[----:B0-----:R-:W-:Y:S01]  /*15e0*/  SHF.L.U64.HI R0, R27, 0x1, R26 ;  /* 0x000000011b007819 */ /* 0x001fe2000001021a */
[C---:B------:R-:W-:Y:S02]  /*15f0*/  VIADD R20, R211.reuse, 0xa0 ;  /* 0x000000a0d3147836 */ /* 0x040fe40000000000 */
[C---:B------:R-:W-:Y:S02]  /*1600*/  VIADD R14, R211.reuse, 0xb8 ;  /* 0x000000b8d30e7836 */ /* 0x040fe40000000000 */
[----:B------:R0:W-:Y:S01]  /*1610*/  STL [R1+0x50], R0 ;  /* 0x0000500001007387 */ /* 0x0001e20000100800 */
[----:B------:R-:W-:Y:S02]  /*1620*/  VIADD R12, R211, 0xc8 ;  /* 0x000000c8d30c7836 */ /* 0x000fe40000000000 */
[----:B-1----:R-:W-:-:S02]  /*1630*/  IMAD R2, R8, 0x2, R17 ;  /* 0x0000000208027824 */ /* 0x002fc400078e0211 */
[C---:B------:R-:W-:Y:S01]  /*1640*/  VIADD R41, R211.reuse, 0x8 ;  /* 0x00000008d3297836 */ /* 0x040fe20000000000 */
[----:B------:R-:W-:Y:S01]  /*1650*/  SHF.R.S32.HI R10, RZ, 0x1f, R12 ;  /* 0x0000001fff0a7819 */ /* 0x000fe2000001140c */
[C---:B------:R-:W-:Y:S01]  /*1660*/  VIADD R39, R211.reuse, 0x18 ;  /* 0x00000018d3277836 */ /* 0x040fe20000000000 */
[----:B------:R-:W-:Y:S01]  /*1670*/  STL [R1+0x78], R2 ;  /* 0x0000780201007387 */ /* 0x000fe20000100800 */
[C---:B------:R-:W-:Y:S01]  /*1680*/  VIADD R38, R211.reuse, 0x20 ;  /* 0x00000020d3267836 */ /* 0x040fe20000000000 */
[----:B0-----:R-:W-:Y:S01]  /*1690*/  SHF.R.S32.HI R0, RZ, 0x1f, R211 ;  /* 0x0000001fff007819 */ /* 0x001fe200000114d3 */
        /* <DEDUP_REMOVED lines=32> */
[C---:B------:R-:W-:Y:S01]  /*18a0*/  @P1 VIADD R228, R0.reuse, 0xffffffe0 ;  /* 0xffffffe000e41836 */ /* 0x040fe20000000000 */
[----:B------:R-:W-:Y:S01]  /*18b0*/  SHF.R.S32.HI R32, RZ, 0x1f, R32 ;  /* 0x0000001fff207819 */ /* 0x000fe20000011420 */
[----:B------:R-:W-:Y:S01]  /*18c0*/  IMAD.IADD R0, R0, 0x1, R229 ;  /* 0x0000000100007824 */ /* 0x000fe200078e02e5 */
[----:B------:R-:W-:Y:S01]  /*18d0*/  SHF.R.S32.HI R30, RZ, 0x1f, R30 ;  /* 0x0000001fff1e7819 */ /* 0x000fe2000001141e */
[C---:B------:R-:W-:Y:S01]  /*18e0*/  VIADD R9, R211.reuse, 0xe0 ;  /* 0x000000e0d3097836 */ /* 0x040fe20000000000 */
[----:B------:R-:W-:Y:S01]  /*18f0*/  SHF.R.S32.HI R29, RZ, 0x1f, R29 ;  /* 0x0000001fff1d7819 */ /* 0x000fe2000001141d */
[C---:B------:R-:W-:Y:S01]  /*1900*/  VIADD R8, R211.reuse, 0xe8 ;  /* 0x000000e8d3087836 */ /* 0x040fe20000000000 */
[----:B------:R0:W-:Y:S01]  /*1910*/  STL [R1], R0 ;  /* 0x0000000001007387 */ /* 0x0001e20000100800 */
[C---:B------:R-:W-:Y:S01]  /*1920*/  VIADD R3, R211.reuse, 0xf0 ;  /* 0x000000f0d3037836 */ /* 0x040fe20000000000 */
[----:B------:R-:W-:Y:S01]  /*1930*/  SHF.R.S32.HI R27, RZ, 0x1f, R27 ;  /* 0x0000001fff1b7819 */ /* 0x000fe2000001141b */
[----:B------:R-:W-:Y:S01]  /*1940*/  VIADD R2, R211, 0xf8 ;  /* 0x000000f8d3027836 */ /* 0x000fe20000000000 */
        /* <DEDUP_REMOVED lines=11> */
[----:B------:R-:W-:Y:S02]  /*1a00*/  IADD3 R229, R229, R228, RZ ;  /* 0x000000e4e5e57210 */ /* 0x000fe40007ffe0ff */
[----:B--2---:R-:W-:-:S02]  /*1a10*/  LOP3.LUT R188, R22, 0x1, RZ, 0xfc, !PT ;  /* 0x0000000116bc7812 */ /* 0x004fc400078efcff */
[----:B0-----:R-:W-:-:S07]  /*1a20*/  CS2R R22, SRZ ;  /* 0x0000000000167805 */ /* 0x001fce000001ff00 */
.L_x_5533:
[----:B0123--:R-:W0:Y:S01]  /*1a30*/  LDC.64 R2, c[0x0][0xd88] ;  /* 0x00036200ff027b82 */ /* 0x00fe220000000a00 */
        /* <DEDUP_REMOVED lines=16> */
[C---:B------:R-:W-:Y:S02]  /*1b40*/  @P2 LEA R8, P3, R24.reuse, UR4, 0x2 ;  /* 0x0000000418082c11 */ /* 0x040fe4000f8610ff */
[C-C-:B------:R-:W-:Y:S01]  /*1b50*/  SHF.L.U64.HI R26, R24.reuse, 0x2, R0.reuse ;  /* 0x00000002181a7819 */ /* 0x140fe20000010200 */
[----:B------:R-:W-:Y:S01]  /*1b60*/  STL [R1+0x5c], R27 ;  /* 0x00005c1b01007387 */ /* 0x000fe20000100800 */
        /* <DEDUP_REMOVED lines=28> */
[----:B-1--4-:R-:W-:Y:S08]  /*1d30*/  @P1 BRA `(.L_x_5386) ;  /* 0x0000000000241947 */ /* 0x012ff00003800000 */
        /* <DEDUP_REMOVED lines=9> */
.L_x_5386:
[----:B------:R-:W-:Y:S02]  /*1dd0*/  IMAD.U32 R34, RZ, RZ, UR5 ;  /* 0x00000005ff227e24 */ /* 0x000fe4000f8e00ff */
[----:B------:R-:W-:Y:S01]  /*1de0*/  IMAD.U32 R25, RZ, RZ, UR4 ;  /* 0x00000004ff197e24 */ /* 0x000fe2000f8e00ff */
[----:B------:R-:W-:Y:S06]  /*1df0*/  @!P2 BRA `(.L_x_5387) ;  /* 0x000000000010a947 */ /* 0x000fec0003800000 */
[----:B------:R-:W-:-:S04]  /*1e00*/  IADD3 R2, P0, R27, UR8, RZ ;  /* 0x000000081b027c10 */ /* 0x000fc8000ff1e0ff */
[----:B------:R-:W-:-:S05]  /*1e10*/  IADD3.X R3, R26, UR9, RZ, P0, !PT ;  /* 0x000000091a037c10 */ /* 0x000fca00087fe4ff */
[----:B------:R0:W5:Y:S01]  /*1e20*/  LDG.E R25, desc[UR40][R2.64] ;  /* 0x0000002802197981 */ /* 0x000162000c1e1900 */
[----:B------:R-:W-:Y:S05]  /*1e30*/  BRA `(.L_x_5388) ;  /* 0x0000000000107947 */ /* 0x000fea0003800000 */
.L_x_5387:
[----:B------:R-:W-:Y:S05]  /*1e40*/  @!P0 BRA `(.L_x_5388) ;  /* 0x00000000000c8947 */ /* 0x000fea0003800000 */
[----:B------:R-:W2:Y:S04]  /*1e50*/  LDG.E R0, desc[UR40][R2.64] ;  /* 0x0000002802007981 */ /* 0x000ea8000c1e1900 */
[----:B------:R-:W2:Y:S02]  /*1e60*/  LDG.E R25, desc[UR40][R2.64+0x4] ;  /* 0x0000042802197981 */ /* 0x000ea4000c1e1900 */
[----:B--2---:R-:W-:-:S07]  /*1e70*/  IMAD.IADD R25, R25, 0x1, -R0 ;  /* 0x0000000119197824 */ /* 0x004fce00078e0a00 */
.L_x_5388:
        /* <DEDUP_REMOVED lines=9> */
[----:B------:R-:W-:-:S04]  /*1f10*/  ISETP.NE.U32.AND P1, PT, RZ, UR4, PT ;  /* 0x00000004ff007c0c */ /* 0x000fc8000bf25070 */
[----:B------:R-:W-:Y:S01]  /*1f20*/  ISETP.NE.AND.EX P1, PT, RZ, UR5, PT, P1 ;  /* 0x00000005ff007c0c */ /* 0x000fe2000bf25310 */
[----:B0----5:R-:W-:-:S12]  /*1f30*/  IMAD.MOV.U32 R2, RZ, RZ, R25 ;  /* 0x000000ffff027224 */ /* 0x021fd800078e0019 */
[----:B------:R-:W-:-:S04]  /*1f40*/  @P1 IADD3 R6, P2, R27, UR4, RZ ;  /* 0x000000041b061c10 */ /* 0x000fc8000ff5e0ff */
[----:B------:R-:W-:-:S05]  /*1f50*/  @P1 IADD3.X R7, R26, UR5, RZ, P2, !PT ;  /* 0x000000051a071c10 */ /* 0x000fca00097fe4ff */
[----:B------:R0:W5:Y:S01]  /*1f60*/  @P1 LDG.E R2, desc[UR40][R6.64] ;  /* 0x0000002806021981 */ /* 0x000162000c1e1900 */
[----:B-1----:R-:W-:Y:S01]  /*1f70*/  ISETP.NE.AND P1, PT, R4, 0x1, PT ;  /* 0x000000010400780c */ /* 0x002fe20003f25270 */
[----:B------:R-:W-:Y:S01]  /*1f80*/  IMAD.SHL.U32 R213, R5, 0x40, RZ ;  /* 0x0000004005d57824 */ /* 0x000fe200078e00ff */
[----:B------:R-:W-:Y:S01]  /*1f90*/  LOP3.LUT R13, R8, 0xff, RZ, 0xc0, !PT ;  /* 0x000000ff080d7812 */ /* 0x000fe200078ec0ff */
[----:B------:R-:W-:Y:S01]  /*1fa0*/  BSSY B0, `(.L_x_5389) ;  /* 0x0000036000007945 */ /* 0x000fe20003800000 */
[----:B------:R-:W-:Y:S01]  /*1fb0*/  SHF.R.U32.HI R12, RZ, 0x10, R8 ;  /* 0x00000010ff0c7819 */ /* 0x000fe20000011608 */
[----:B------:R-:W-:Y:S02]  /*1fc0*/  VIADD R3, R213, 0x3f ;  /* 0x0000003fd5037836 */ /* 0x000fe40000000000 */
[----:B------:R0:W-:Y:S04]  /*1fd0*/  STL [R1+0x64], R13 ;  /* 0x0000640d01007387 */ /* 0x0001e80000100800 */
[----:B------:R0:W-:Y:S02]  /*1fe0*/  STL [R1+0x54], R12 ;  /* 0x0000540c01007387 */ /* 0x0001e40000100800 */
[----:B------:R-:W1:Y:S08]  /*1ff0*/  @P1 LDC R4, c[0x0][0x44c] ;  /* 0x00011300ff041b82 */ /* 0x000e700000000800 */
[----:B------:R-:W3:Y:S01]  /*2000*/  @P1 LDC R11, c[0x0][0x450] ;  /* 0x00011400ff0b1b82 */ /* 0x000ee20000000800 */
[----:B--2---:R-:W-:-:S02]  /*2010*/  @P0 IMAD.IADD R34, R9, 0x1, -R0 ;  /* 0x0000000109220824 */ /* 0x004fc400078e0a00 */
[----:B------:R-:W-:Y:S02]  /*2020*/  IMAD.IADD R9, R25, 0x1, -R10 ;  /* 0x0000000119097824 */ /* 0x000fe400078e0a0a */
[----:B-1----:R-:W-:-:S04]  /*2030*/  @P1 IMAD.HI.U32 R0, R3, R4, RZ ;  /* 0x0000000403001227 */ /* 0x002fc800078e00ff */
[----:B------:R-:W-:Y:S01]  /*2040*/  IMAD.IADD R212, R9, 0x1, R34 ;  /* 0x0000000109d47824 */ /* 0x000fe200078e0222 */
[----:B---3--:R-:W-:-:S03]  /*2050*/  @P1 SHF.R.U32.HI R3, RZ, R11, R0 ;  /* 0x0000000bff031219 */ /* 0x008fc60000011600 */
[C---:B------:R-:W-:Y:S01]  /*2060*/  VIADD R0, R212.reuse, 0x3f ;  /* 0x0000003fd4007836 */ /* 0x040fe20000000000 */
[----:B------:R-:W-:-:S05]  /*2070*/  IADD3 R38, R212, 0x40, -R207 ;  /* 0x00000040d4267810 */ /* 0x000fca0007ffe8cf */
[----:B------:R-:W-:Y:S01]  /*2080*/  IMAD.IADD R4, R38, 0x1, R3 ;  /* 0x0000000126047824 */ /* 0x000fe200078e0203 */
[----:B------:R-:W-:-:S04]  /*2090*/  SHF.R.S32.HI R3, RZ, 0x1f, R0 ;  /* 0x0000001fff037819 */ /* 0x000fc80000011400 */
[----:B------:R-:W-:Y:S02]  /*20a0*/  SHF.R.S32.HI R5, RZ, 0x1f, R4 ;  /* 0x0000001fff057819 */ /* 0x000fe40000011404 */
[----:B------:R-:W-:Y:S02]  /*20b0*/  LEA.HI R3, R3, R0, RZ, 0x6 ;  /* 0x0000000003037211 */ /* 0x000fe400078f30ff */
[----:B------:R-:W-:Y:S02]  /*20c0*/  LEA.HI R5, R5, R4, RZ, 0x6 ;  /* 0x0000000405057211 */ /* 0x000fe400078f30ff */
[----:B------:R-:W-:Y:S02]  /*20d0*/  SHF.R.S32.HI R37, RZ, 0x6, R3 ;  /* 0x00000006ff257819 */ /* 0x000fe40000011403 */
[----:B------:R-:W-:-:S04]  /*20e0*/  SHF.R.S32.HI R0, RZ, 0x6, R5 ;  /* 0x00000006ff007819 */ /* 0x000fc80000011405 */
[----:B------:R-:W-:Y:S01]  /*20f0*/  VIMNMX R10, R37, R0, PT ;  /* 0x00000000250a7248 */ /* 0x000fe20003fe0100 */
[----:B------:R-:W-:-:S03]  /*2100*/  IMAD.MOV.U32 R0, RZ, RZ, RZ ;  /* 0x000000ffff007224 */ /* 0x000fc600078e00ff */
        /* <DEDUP_REMOVED lines=31> */
.L_x_5390:
[----:B------:R-:W-:Y:S05]  /*2300*/  BSYNC B0 ;  /* 0x0000000000007941 */ /* 0x000fea0003800000 */
.L_x_5389:
        /* <DEDUP_REMOVED lines=36> */
.L_x_5393:
[----:B------:R-:W-:Y:S05]  /*2550*/  BSYNC B6 ;  /* 0x0000000000067941 */ /* 0x000fea0003800000 */
.L_x_5392:
        /* <DEDUP_REMOVED lines=20> */
.L_x_5395:
[----:B------:R-:W-:Y:S05]  /*26a0*/  BSYNC B6 ;  /* 0x0000000000067941 */ /* 0x000fea0003800000 */
.L_x_5394:
[----:B------:R-:W-:Y:S01]  /*26b0*/  ULDC.64 UR4, c[0x0][0xaf0] ;  /* 0x0002bc0000047ab9 */ /* 0x000fe20000000a00 */
[----:B------:R-:W2:Y:S01]  /*26c0*/  LDL R10, [R1+0x14] ;  /* 0x00001400010a7983 */ /* 0x000ea20000100800 */
[----:B------:R-:W-:Y:S01]  /*26d0*/  ISETP.NE.U32.AND P0, PT, RZ, UR4, PT ;  /* 0x00000004ff007c0c */ /* 0x000fe2000bf05070 */
[----:B------:R-:W-:Y:S01]  /*26e0*/  IMAD.MOV.U32 R59, RZ, RZ, R24 ;  /* 0x000000ffff3b7224 */ /* 0x000fe200078e0018 */
[----:B------:R-:W0:Y:S02]  /*26f0*/  LDC.64 R52, c[0x0][0x3f8] ;  /* 0x0000fe00ff347b82 */ /* 0x000e240000000a00 */
[----:B------:R-:W-:Y:S01]  /*2700*/  ISETP.NE.AND.EX P0, PT, RZ, UR5, PT, P0 ;  /* 0x00000005ff007c0c */ /* 0x000fe2000bf05300 */
[----:B------:R-:W1:Y:S05]  /*2710*/  S2R R0, SR_TID.X ;  /* 0x0000000000007919 */ /* 0x000e6a0000002100 */
[----:B------:R-:W3:Y:S07]  /*2720*/  LDC R47, c[0x0][0x3f4] ;  /* 0x0000fd00ff2f7b82 */ /* 0x000eee0000000800 */
[----:B------:R-:W-:-:S02]  /*2730*/  @P0 IADD3 R4, P1, R27, UR4, RZ ;  /* 0x000000041b040c10 */ /* 0x000fc4000ff3e0ff */
[----:B------:R-:W-:Y:S01]  /*2740*/  SHF.R.S32.HI R3, RZ, 0x1f, R187 ;  /* 0x0000001fff037819 */ /* 0x000fe200000114bb */
[----:B------:R-:W4:Y:S01]  /*2750*/  S2R R11, SR_TID.X ;  /* 0x00000000000b7919 */ /* 0x000f220000002100 */
[----:B------:R-:W-:Y:S01]  /*2760*/  @P0 IADD3.X R5, R26, UR5, RZ, P1, !PT ;  /* 0x000000051a050c10 */ /* 0x000fe20008ffe4ff */
[----:B------:R-:W-:Y:S01]  /*2770*/  IMAD.SHL.U32 R56, R194, 0x40, RZ ;  /* 0x00000040c2387824 */ /* 0x000fe200078e00ff */
[----:B------:R-:W-:Y:S01]  /*2780*/  SHF.R.S32.HI R191, RZ, 0x1f, R190 ;  /* 0x0000001fffbf7819 */ /* 0x000fe200000114be */
[----:B------:R-:W-:Y:S02]  /*2790*/  ULDC UR4, c[0x0][0x2f4] ;  /* 0x0000bd0000047ab9 */ /* 0x000fe40000000800 */
[----:B------:R1:W2:Y:S02]  /*27a0*/  @P0 LDG.E R59, desc[UR40][R4.64] ;  /* 0x00000028043b0981 */ /* 0x0002a4000c1e1900 */
[----:B-1----:R-:W1:Y:S01]  /*27b0*/  LDC.64 R4, c[0x0][0x408] ;  /* 0x00010200ff047b82 */ /* 0x002e620000000a00 */
[----:B------:R-:W-:-:S05]  /*27c0*/  VIADD R6, R0, 0xffffff80 ;  /* 0xffffff8000067836 */ /* 0x000fca0000000000 */
[----:B------:R-:W-:Y:S01]  /*27d0*/  SHF.R.S32.HI R7, RZ, 0x1f, R6 ;  /* 0x0000001fff077819 */ /* 0x000fe20000011406 */
[----:B0-----:R-:W-:-:S03]  /*27e0*/  IMAD R0, R3, R52, RZ ;  /* 0x0000003403007224 */ /* 0x001fc600078e02ff */
[----:B------:R-:W-:Y:S02]  /*27f0*/  LEA.HI R7, R7, R6, RZ, 0x2 ;  /* 0x0000000607077211 */ /* 0x000fe400078f10ff */
[----:B---3--:R-:W-:Y:S02]  /*2800*/  ISETP.GE.AND P3, PT, R18, R47, PT ;  /* 0x0000002f1200720c */ /* 0x008fe40003f66270 */
[----:B------:R-:W-:Y:S01]  /*2810*/  LOP3.LUT R9, R7, 0xfffffffc, RZ, 0xc0, !PT ;  /* 0xfffffffc07097812 */ /* 0x000fe200078ec0ff */
[----:B------:R-:W-:Y:S02]  /*2820*/  IMAD R7, R187, R53, R0 ;  /* 0x00000035bb077224 */ /* 0x000fe400078e0200 */
[----:B-1----:R-:W-:Y:S01]  /*2830*/  IMAD R0, R3, R4, RZ ;  /* 0x0000000403007224 */ /* 0x002fe200078e02ff */
[----:B------:R-:W-:Y:S01]  /*2840*/  SEL R3, R47, RZ, P3 ;  /* 0x000000ff2f037207 */ /* 0x000fe20001800000 */
[----:B------:R-:W-:-:S04]  /*2850*/  IMAD.IADD R8, R6, 0x1, -R9 ;  /* 0x0000000106087824 */ /* 0x000fc800078e0a09 */
[----:B------:R-:W-:Y:S02]  /*2860*/  IMAD.IADD R3, R18, 0x1, R3 ;  /* 0x0000000112037824 */ /* 0x000fe400078e0203 */
[C---:B------:R-:W-:Y:S01]  /*2870*/  IMAD R9, R187.reuse, R5, R0 ;  /* 0x00000005bb097224 */ /* 0x040fe200078e0200 */
[----:B------:R-:W-:Y:S02]  /*2880*/  LOP3.LUT R56, R56, 0x1c0, RZ, 0xc0, !PT ;  /* 0x000001c038387812 */ /* 0x000fe400078ec0ff */
[----:B------:R-:W-:Y:S01]  /*2890*/  SHF.R.S32.HI R0, RZ, 0x1f, R3 ;  /* 0x0000001fff007819 */ /* 0x000fe20000011403 */
[CC--:B------:R-:W-:Y:S01]  /*28a0*/  IMAD.WIDE.U32 R20, R187.reuse, R52.reuse, R190 ;  /* 0x00000034bb147225 */ /* 0x0c0fe200078e00be */
[----:B------:R-:W-:Y:S02]  /*28b0*/  SHF.R.U32.HI R50, RZ, 0x3, R56 ;  /* 0x00000003ff327819 */ /* 0x000fe40000011638 */
[----:B------:R-:W-:Y:S01]  /*28c0*/  LEA.HI R57, R0, R3, RZ, 0x3 ;  /* 0x0000000300397211 */ /* 0x000fe200078f18ff */
[----:B------:R-:W-:Y:S01]  /*28d0*/  IMAD.WIDE.U32 R28, R187, R52, R18 ;  /* 0x00000034bb1c7225 */ /* 0x000fe200078e0012 */
[----:B------:R-:W-:-:S03]  /*28e0*/  LOP3.LUT R3, R56, 0x18, R18, 0xf8, !PT ;  /* 0x0000001838037812 */ /* 0x000fc600078ef812 */
[----:B------:R-:W-:Y:S01]  /*28f0*/  IMAD.IADD R21, R21, 0x1, R7 ;  /* 0x0000000115157824 */ /* 0x000fe200078e0207 */
[----:B------:R-:W-:Y:S01]  /*2900*/  LOP3.LUT R3, R3, R50, RZ, 0x3c, !PT ;  /* 0x0000003203037212 */ /* 0x000fe200078e3cff */
[----:B------:R-:W-:Y:S01]  /*2910*/  IMAD.IADD R29, R7, 0x1, R29 ;  /* 0x00000001071d7824 */ /* 0x000fe200078e021d */
[----:B-----5:R-:W-:Y:S01]  /*2920*/  SHF.R.S32.HI R7, RZ, 0x1f, R2 ;  /* 0x0000001fff077819 */ /* 0x020fe20000011402 */
[----:B------:R-:W-:-:S04]  /*2930*/  IMAD.WIDE.U32 R30, R187, R4, R190 ;  /* 0x00000004bb1e7225 */ /* 0x000fc800078e00be */
[----:B------:R-:W-:-:S04]  /*2940*/  IMAD.WIDE.U32 R32, R187, R4, R18 ;  /* 0x00000004bb207225 */ /* 0x000fc800078e0012 */
[----:B------:R-:W-:Y:S02]  /*2950*/  IMAD R6, R7, R52, RZ ;  /* 0x0000003407067224 */ /* 0x000fe400078e02ff */
[----:B------:R-:W-:Y:S02]  /*2960*/  IMAD.IADD R31, R31, 0x1, R9 ;  /* 0x000000011f1f7824 */ /* 0x000fe400078e0209 */
[----:B------:R-:W-:Y:S02]  /*2970*/  IMAD.IADD R33, R9, 0x1, R33 ;  /* 0x0000000109217824 */ /* 0x000fe400078e0221 */
[----:B------:R-:W-:Y:S01]  /*2980*/  IMAD R7, R7, R4, RZ ;  /* 0x0000000407077224 */ /* 0x000fe200078e02ff */
[----:B----4-:R-:W-:Y:S01]  /*2990*/  SHF.R.U32.HI R11, RZ, 0x7, R11 ;  /* 0x00000007ff0b7819 */ /* 0x010fe2000001160b */
[C---:B------:R-:W-:Y:S01]  /*29a0*/  IMAD R43, R2.reuse, R53, R6 ;  /* 0x00000035022b7224 */ /* 0x040fe200078e0206 */
[----:B------:R-:W-:Y:S01]  /*29b0*/  LOP3.LUT R41, R57, 0xfffffff8, RZ, 0xc0, !PT ;  /* 0xfffffff839297812 */ /* 0x000fe200078ec0ff */
[----:B------:R-:W-:Y:S01]  /*29c0*/  IMAD.WIDE.U32 R20, R2, R52, R20 ;  /* 0x0000003402147225 */ /* 0x000fe200078e0014 */
[----:B------:R-:W-:-:S03]  /*29d0*/  SHF.L.U64.HI R53, R52, 0x6, R53 ;  /* 0x0000000634357819 */ /* 0x000fc60000010235 */
[----:B------:R-:W-:-:S04]  /*29e0*/  IMAD.WIDE.U32 R28, R2, R52, R28 ;  /* 0x00000034021c7225 */ /* 0x000fc800078e001c */
[C---:B------:R-:W-:Y:S02]  /*29f0*/  IMAD R7, R2.reuse, R5, R7 ;  /* 0x0000000502077224 */ /* 0x040fe400078e0207 */
[----:B------:R-:W-:-:S04]  /*2a00*/  IMAD.WIDE.U32 R30, R2, R4, R30 ;  /* 0x00000004021e7225 */ /* 0x000fc800078e001e */
[----:B------:R-:W-:Y:S01]  /*2a10*/  IMAD.WIDE.U32 R32, R2, R4, R32 ;  /* 0x0000000402207225 */ /* 0x000fe200078e0020 */
[----:B------:R-:W-:Y:S02]  /*2a20*/  SHF.L.U64.HI R51, R4, 0x6, R5 ;  /* 0x0000000604337819 */ /* 0x000fe40000010205 */
[----:B------:R-:W-:Y:S01]  /*2a30*/  ISETP.GE.AND P2, PT, R18, UR4, PT ;  /* 0x0000000412007c0c */ /* 0x000fe2000bf46270 */
[----:B------:R-:W-:Y:S01]  /*2a40*/  IMAD.IADD R44, R21, 0x1, R43 ;  /* 0x00000001152c7824 */ /* 0x000fe200078e022b */
[----:B------:R-:W-:Y:S01]  /*2a50*/  ISETP.GE.AND P1, PT, R184, UR4, PT ;  /* 0x00000004b8007c0c */ /* 0x000fe2000bf26270 */
[----:B------:R-:W-:Y:S02]  /*2a60*/  IMAD.IADD R58, R58, 0x1, R25 ;  /* 0x000000013a3a7824 */ /* 0x000fe400078e0219 */
[----:B------:R-:W-:Y:S02]  /*2a70*/  IMAD.SHL.U32 R52, R52, 0x40, RZ ;  /* 0x0000004034347824 */ /* 0x000fe400078e00ff */
[----:B------:R-:W-:-:S02]  /*2a80*/  IMAD.SHL.U32 R49, R4, 0x40, RZ ;  /* 0x0000004004317824 */ /* 0x000fc400078e00ff */
[----:B------:R-:W-:Y:S02]  /*2a90*/  VIADD R48, R11, 0x8 ;  /* 0x000000080b307836 */ /* 0x000fe40000000000 */
[----:B------:R-:W-:Y:S02]  /*2aa0*/  IMAD.SHL.U32 R47, R47, 0x2, RZ ;  /* 0x000000022f2f7824 */ /* 0x000fe400078e00ff */
[----:B------:R-:W-:Y:S02]  /*2ab0*/  IMAD R45, R8, 0x40, R187 ;  /* 0x00000040082d7824 */ /* 0x000fe400078e02bb */
[----:B------:R-:W-:Y:S02]  /*2ac0*/  IMAD.IADD R43, R43, 0x1, R29 ;  /* 0x000000012b2b7824 */ /* 0x000fe400078e021d */
[----:B------:R-:W-:Y:S02]  /*2ad0*/  IMAD.IADD R42, R31, 0x1, R7 ;  /* 0x000000011f2a7824 */ /* 0x000fe400078e0207 */
[----:B------:R-:W-:-:S02]  /*2ae0*/  IMAD.IADD R40, R7, 0x1, R33 ;  /* 0x0000000107287824 */ /* 0x000fc400078e0221 */
[----:B--2---:R-:W-:Y:S01]  /*2af0*/  IMAD R46, R10, 0x200, R3 ;  /* 0x000002000a2e7824 */ /* 0x004fe200078e0203 */
[----:B------:R-:W-:-:S04]  /*2b00*/  LOP3.LUT R3, R56, 0x38, R57, 0xf8, !PT ;  /* 0x0000003838037812 */ /* 0x000fc800078ef839 */
[----:B------:R-:W-:Y:S02]  /*2b10*/  LOP3.LUT R0, R3, R50, RZ, 0x3c, !PT ;  /* 0x0000003203007212 */ /* 0x000fe400078e3cff */
[----:B------:R-:W-:-:S03]  /*2b20*/  SHF.R.S32.HI R3, RZ, 0x1f, R41 ;  /* 0x0000001fff037819 */ /* 0x000fc60000011429 */
[----:B------:R-:W-:Y:S01]  /*2b30*/  IMAD R0, R10, 0x200, R0 ;  /* 0x000002000a007824 */ /* 0x000fe200078e0200 */
[----:B------:R-:W-:-:S07]  /*2b40*/  SHF.R.S32.HI R39, RZ, 0x1f, R59 ;  /* 0x0000001fff277819 */ /* 0x000fce000001143b */
.L_x_5428:
        /* <DEDUP_REMOVED lines=25> */
[----:B------:R-:W-:Y:S01]  /*2ce0*/  IMAD.SHL.U32 R66, R185, 0x1000, RZ ;  /* 0x00001000b9427824 */ /* 0x000fe200078e00ff */
[----:B------:R-:W-:Y:S05]  /*2cf0*/  YIELD ;  /* 0x0000000000007946 */ /* 0x000fea0003800000 */
[----:B------:R-:W-:Y:S01]  /*2d00*/  IMAD.MOV R7, RZ, RZ, -R8 ;  /* 0x000000ffff077224 */ /* 0x000fe200078e0a08 */
[----:B------:R-:W-:Y:S01]  /*2d10*/  BSSY B0, `(.L_x_5396) ;  /* 0x00001ac000007945 */ /* 0x000fe20003800000 */
[----:B------:R-:W-:Y:S01]  /*2d20*/  IMAD.IADD R10, R46, 0x1, R66 ;  /* 0x000000012e0a7824 */ /* 0x000fe200078e0242 */
[----:B------:R-:W-:Y:S01]  /*2d30*/  ISETP.GT.AND P4, PT, R35, R36, PT ;  /* 0x000000242300720c */ /* 0x000fe20003f84270 */
[----:B------:R-:W-:-:S02]  /*2d40*/  IMAD R62, R62, R7, R12 ;  /* 0x000000073e3e7224 */ /* 0x000fc400078e020c */
        /* <DEDUP_REMOVED lines=59> */
.L_x_5400:
[----:B------:R-:W-:Y:S05]  /*3100*/  BSYNC B1 ;  /* 0x0000000000017941 */ /* 0x000fea0003800000 */
.L_x_5399:
[----:B------:R-:W-:Y:S01]  /*3110*/  ISETP.NE.AND P5, PT, R188, 0x3, PT ;  /* 0x00000003bc00780c */ /* 0x000fe20003fa5270 */
[----:B0----5:R-:W-:Y:S02]  /*3120*/  IMAD.MOV.U32 R4, RZ, RZ, R8 ;  /* 0x000000ffff047224 */ /* 0x021fe400078e0008 */
[----:B------:R-:W-:Y:S02]  /*3130*/  IMAD.MOV.U32 R5, RZ, RZ, R9 ;  /* 0x000000ffff057224 */ /* 0x000fe400078e0009 */
[----:B------:R-:W-:Y:S02]  /*3140*/  IMAD.MOV.U32 R6, RZ, RZ, R26 ;  /* 0x000000ffff067224 */ /* 0x000fe400078e001a */
[----:B------:R-:W-:Y:S01]  /*3150*/  IMAD.MOV.U32 R7, RZ, RZ, R27 ;  /* 0x000000ffff077224 */ /* 0x000fe200078e001b */
[----:B------:R-:W-:Y:S01]  /*3160*/  PRMT R70, R4, 0x5410, R5 ;  /* 0x0000541004467816 */ /* 0x000fe20000000005 */
[----:B------:R-:W-:Y:S02]  /*3170*/  IMAD.MOV.U32 R4, RZ, RZ, R24 ;  /* 0x000000ffff047224 */ /* 0x000fe400078e0018 */
[----:B------:R-:W-:Y:S01]  /*3180*/  IMAD.MOV.U32 R5, RZ, RZ, R25 ;  /* 0x000000ffff057224 */ /* 0x000fe200078e0019 */
[----:B------:R-:W-:Y:S01]  /*3190*/  PRMT R72, R6, 0x5410, R7 ;  /* 0x0000541006487816 */ /* 0x000fe20000000007 */
[----:B------:R-:W-:-:S02]  /*31a0*/  IMAD.MOV.U32 R6, RZ, RZ, R54 ;  /* 0x000000ffff067224 */ /* 0x000fc400078e0036 */
[----:B------:R-:W-:Y:S01]  /*31b0*/  IMAD.MOV.U32 R7, RZ, RZ, R55 ;  /* 0x000000ffff077224 */ /* 0x000fe200078e0037 */
[----:B------:R-:W-:-:S04]  /*31c0*/  PRMT R74, R4, 0x5410, R5 ;  /* 0x00005410044a7816 */ /* 0x000fc80000000005 */
[----:B------:R-:W-:Y:S01]  /*31d0*/  PRMT R75, R6, 0x5410, R7 ;  /* 0x00005410064b7816 */ /* 0x000fe20000000007 */
[----:B------:R-:W-:Y:S06]  /*31e0*/  @!P5 BRA `(.L_x_5401) ;  /* 0x000000000004d947 */ /* 0x000fec0003800000 */
[----:B------:R-:W-:Y:S01]  /*31f0*/  BPT.TRAP 0x1 ;  /* 0x000000040000795c */ /* 0x000fe20000300000 */
.L_x_5401:
[----:B------:R-:W-:Y:S01]  /*3200*/  LEA R60, R185, R17, 0x3 ;  /* 0x00000011b93c7211 */ /* 0x000fe200078e18ff */
[----:B------:R-:W-:Y:S01]  /*3210*/  BSSY B1, `(.L_x_5402) ;  /* 0x0000004000017945 */ /* 0x000fe20003800000 */
[----:B------:R-:W-:-:S04]  /*3220*/  SHF.L.U32 R67, R192, 0x1f, RZ ;  /* 0x0000001fc0437819 */ /* 0x000fc800000006ff */
[----:B------:R-:W0:Y:S02]  /*3230*/  SYNCS.PHASECHK.TRANS64.TRYWAIT P6, [R60+URZ+0x38890], R67 ;  /* 0x038890433c0075a7 */ /* 0x000e2400080c017f */
[----:B0-----:R-:W-:Y:S05]  /*3240*/  @!P6 BRA `(.L_x_5403) ;  /* 0x0000020c003ce947 */ /* 0x001fea0003800000 */
.L_x_5672:
[----:B------:R-:W-:Y:S05]  /*3250*/  BSYNC B1 ;  /* 0x0000000000017941 */ /* 0x000fea0003800000 */
.L_x_5402:
[----:B------:R-:W-:-:S03]  /*3260*/  UMOV UR4, 0xffffffff ;  /* 0xffffffff00047882 */ /* 0x000fc60000000000 */
[----:B------:R-:W-:Y:S05]  /*3270*/  BRA.DIV UR4, `(.L_x_5404) ;  /* 0x0000020e04447947 */ /* 0x000fea000b800000 */
[----:B------:R1:W2:Y:S04]  /*3280*/  SHFL.IDX PT, R71, R14, RZ, 0x1c1f ;  /* 0x001c1fff0e477589 */ /* 0x0002a800000e0000 */
[----:B------:R1:W3:Y:S02]  /*3290*/  SHFL.IDX PT, R73, R68, RZ, 0x1c1f ;  /* 0x001c1fff44497589 */ /* 0x0002e400000e0000 */
.L_x_5676:
        /* <DEDUP_REMOVED lines=9> */
[--C-:B------:R-:W-:Y:S01]  /*3330*/  SHF.R.U64 R11, R26, 0x10, R27.reuse ;  /* 0x000000101a0b7819 */ /* 0x100fe2000000121b */
[----:B------:R-:W-:Y:S01]  /*3340*/  HADD2.F32 R5, -RZ, R5.H0_H0 ;  /* 0x20000005ff057230 */ /* 0x000fe20000004100 */
[----:B------:R-:W-:Y:S01]  /*3350*/  SHF.R.U32.HI R26, RZ, 0x10, R27 ;  /* 0x00000010ff1a7819 */ /* 0x000fe2000001161b */
[----:B------:R-:W-:Y:S02]  /*3360*/  HADD2.F32 R12, -RZ, R12.H0_H0 ;  /* 0x2000000cff0c7230 */ /* 0x000fe40000004100 */
[----:B------:R-:W-:-:S03]  /*3370*/  HADD2.F32 R11, -RZ, R11.H0_H0 ;  /* 0x2000000bff0b7230 */ /* 0x000fc60000004100 */
[CC--:B------:R-:W-:Y:S01]  /*3380*/  FMUL.FTZ R13, R5.reuse, R12.reuse ;  /* 0x0000000c050d7220 */ /* 0x0c0fe20000410000 */
[C---:B-1----:R-:W-:Y:S01]  /*3390*/  FMUL.FTZ R14, R10.reuse, R12 ;  /* 0x0000000c0a0e7220 */ /* 0x042fe20000410000 */
[--C-:B------:R-:W-:Y:S02]  /*33a0*/  HADD2.F32 R12, -RZ, R7.reuse.H1_H1 ;  /* 0x30000007ff0c7230 */ /* 0x100fe40000004100 */
[-C--:B------:R-:W-:Y:S01]  /*33b0*/  FFMA.FTZ R10, R10, R11.reuse, R13 ;  /* 0x0000000b0a0a7223 */ /* 0x080fe2000001000d */
[----:B------:R-:W-:Y:S01]  /*33c0*/  SHF.R.U32.HI R13, RZ, 0x10, R55 ;  /* 0x00000010ff0d7819 */ /* 0x000fe20000011637 */
[----:B------:R-:W-:Y:S01]  /*33d0*/  FFMA.FTZ R5, R5, R11, -R14 ;  /* 0x0000000b05057223 */ /* 0x000fe2000001080e */
[----:B------:R-:W-:Y:S02]  /*33e0*/  IMAD.MOV.U32 R11, RZ, RZ, R4 ;  /* 0x000000ffff0b7224 */ /* 0x000fe400078e0004 */
[----:B------:R-:W-:Y:S02]  /*33f0*/  HADD2.F32 R4, -RZ, R7.H0_H0 ;  /* 0x20000007ff047230 */ /* 0x000fe40000004100 */
[----:B------:R-:W-:Y:S01]  /*3400*/  HADD2.F32 R13, -RZ, R13.H0_H0 ;  /* 0x2000000dff0d7230 */ /* 0x000fe20000004100 */
[----:B------:R-:W-:Y:S01]  /*3410*/  F2FP.F16.F32.PACK_AB R5, R10, R5 ;  /* 0x000000050a05723e */ /* 0x000fe200000000ff */
[----:B------:R-:W-:-:S02]  /*3420*/  HADD2.F32 R7, -RZ, R26.H0_H0 ;  /* 0x2000001aff077230 */ /* 0x000fc40000004100 */
[----:B------:R-:W-:Y:S02]  /*3430*/  HADD2.F32 R14, -RZ, R75.H0_H0 ;  /* 0x2000004bff0e7230 */ /* 0x000fe40000004100 */
[-C--:B------:R-:W-:Y:S01]  /*3440*/  FMUL.FTZ R15, R12, R13.reuse ;  /* 0x0000000d0c0f7220 */ /* 0x080fe20000410000 */
[----:B------:R-:W-:-:S03]  /*3450*/  FMUL.FTZ R13, R4, R13 ;  /* 0x0000000d040d7220 */ /* 0x000fc60000410000 */
[-C--:B------:R-:W-:Y:S01]  /*3460*/  FFMA.FTZ R4, R4, R7.reuse, -R15 ;  /* 0x0000000704047223 */ /* 0x080fe2000001080f */
[----:B------:R-:W-:Y:S01]  /*3470*/  FFMA.FTZ R7, R12, R7, R13 ;  /* 0x000000070c077223 */ /* 0x000fe2000001000d */
[----:B------:R-:W-:Y:S02]  /*3480*/  IMAD.MOV.U32 R12, RZ, RZ, R6 ;  /* 0x000000ffff0c7224 */ /* 0x000fe400078e0006 */
[--C-:B------:R-:W-:Y:S02]  /*3490*/  HADD2.F32 R6, -RZ, R11.reuse.H1_H1 ;  /* 0x3000000bff067230 */ /* 0x100fe40000004100 */
[----:B------:R-:W-:Y:S01]  /*34a0*/  HADD2.F32 R11, -RZ, R11.H0_H0 ;  /* 0x2000000bff0b7230 */ /* 0x000fe20000004100 */
[----:B------:R-:W-:Y:S01]  /*34b0*/  F2FP.F16.F32.PACK_AB R7, R7, R4 ;  /* 0x000000040707723e */ /* 0x000fe200000000ff */
[----:B------:R-:W-:Y:S02]  /*34c0*/  HADD2.F32 R13, -RZ, R72.H0_H0 ;  /* 0x20000048ff0d7230 */ /* 0x000fe40000004100 */
        /* <DEDUP_REMOVED lines=14> */
.L_x_5409:
[----:B------:R-:W-:Y:S05]  /*35b0*/  BSYNC B2 ;  /* 0x0000000000027941 */ /* 0x000fea0003800000 */
.L_x_5408:
[----:B---3--:R-:W-:-:S04]  /*35c0*/  LEA R10, P0, R18, R73, 0x1 ;  /* 0x00000049120a7211 */ /* 0x008fc800078008ff */
[----:B--2---:R-:W-:-:S05]  /*35d0*/  LEA.HI.X R11, R18, R71, R19, 0x1, P0 ;  /* 0x00000047120b7211 */ /* 0x004fca00000f0c13 */
[----:B0-----:R4:W-:Y:S04]  /*35e0*/  ST.E.128 desc[UR40][R10.64], R4 ;  /* 0x000000040a007985 */ /* 0x0019e8000c101d28 */
.L_x_5407:
[----:B------:R-:W-:Y:S05]  /*35f0*/  BSYNC B1 ;  /* 0x0000000000017941 */ /* 0x000fea0003800000 */
.L_x_5406:
[----:B------:R-:W-:Y:S05]  /*3600*/  @P1 BRA `(.L_x_5405) ;  /* 0x0000001000701947 */ /* 0x000fea0003800000 */
[----:B----4-:R-:W-:Y:S01]  /*3610*/  IMAD.MOV.U32 R5, RZ, RZ, 0x20 ;  /* 0x00000020ff057424 */ /* 0x010fe200078e00ff */
[----:B------:R-:W-:Y:S01]  /*3620*/  LOP3.LUT P0, RZ, R194, 0x4, RZ, 0xc0, !PT ;  /* 0x00000004c2ff7812 */ /* 0x000fe2000780c0ff */
[----:B------:R-:W-:Y:S01]  /*3630*/  BSSY B1, `(.L_x_5410) ;  /* 0x0000032000017945 */ /* 0x000fe20003800000 */
[----:B------:R-:W-:Y:S02]  /*3640*/  ISETP.GE.AND P6, PT, R209, R69, PT ;  /* 0x00000045d100720c */ /* 0x000fe40003fc6270 */
[----:B------:R-:W-:Y:S02]  /*3650*/  SEL R5, R5, 0xffffffe0, !P0 ;  /* 0xffffffe005057807 */ /* 0x000fe40004000000 */
[C---:B---3--:R-:W-:Y:S02]  /*3660*/  LEA R10, P0, R184.reuse, R73, 0x1 ;  /* 0x00000049b80a7211 */ /* 0x048fe400078008ff */
[----:B------:R-:W-:Y:S02]  /*3670*/  IADD3 R4, R5, R46, R66 ;  /* 0x0000002e05047210 */ /* 0x000fe40007ffe042 */
[----:B--2---:R-:W-:-:S03]  /*3680*/  LEA.HI.X R11, R184, R71, R199, 0x1, P0 ;  /* 0x00000047b80b7211 */ /* 0x004fc600000f0cc7 */
[----:B------:R-:W-:-:S06]  /*3690*/  IMAD R4, R4, 0x2, R17 ;  /* 0x0000000204047824 */ /* 0x000fcc00078e0211 */
[----:B------:R-:W2:Y:S01]  /*36a0*/  LDS.128 R4, [R4+0x22400] ;  /* 0x0224000004047984 */ /* 0x000ea20000000c00 */
[----:B------:R-:W-:Y:S05]  /*36b0*/  @P6 BRA `(.L_x_5411) ;  /* 0x0000000000a46947 */ /* 0x000fea0003800000 */
[----:B------:R-:W-:Y:S01]  /*36c0*/  SHF.R.U64 R12, R8, 0x10, R9 ;  /* 0x00000010080c7819 */ /* 0x000fe20000001209 */
[----:B--2---:R-:W-:Y:S01]  /*36d0*/  IMAD.MOV.U32 R8, RZ, RZ, R7 ;  /* 0x000000ffff087224 */ /* 0x004fe200078e0007 */
[--C-:B-1----:R-:W-:Y:S01]  /*36e0*/  SHF.R.U64 R14, R24, 0x10, R25.reuse ;  /* 0x00000010180e7819 */ /* 0x102fe20000001219 */
[--C-:B------:R-:W-:Y:S01]  /*36f0*/  HADD2.F32 R7, -RZ, R5.reuse.H1_H1 ;  /* 0x30000005ff077230 */ /* 0x100fe20000004100 */
[----:B------:R-:W-:Y:S01]  /*3700*/  SHF.R.U32.HI R15, RZ, 0x10, R25 ;  /* 0x00000010ff0f7819 */ /* 0x000fe20000011619 */
[----:B------:R-:W-:Y:S01]  /*3710*/  HADD2.F32 R5, -RZ, R5.H0_H0 ;  /* 0x20000005ff057230 */ /* 0x000fe20000004100 */
[----:B------:R-:W-:Y:S01]  /*3720*/  SHF.R.U32.HI R13, RZ, 0x10, R9 ;  /* 0x00000010ff0d7819 */ /* 0x000fe20000011609 */
        /* <DEDUP_REMOVED lines=34> */
.L_x_5411:
[----:B------:R-:W-:Y:S05]  /*3950*/  BSYNC B1 ;  /* 0x0000000000017941 */ /* 0x000fea0003800000 */
.L_x_5410:
[----:B--2---:R2:W-:Y:S01]  /*3960*/  ST.E.128 desc[UR40][R10.64], R4 ;  /* 0x000000040a007985 */ /* 0x0045e2000c101d28 */
[----:B------:R-:W-:Y:S05]  /*3970*/  BRA `(.L_x_5405) ;  /* 0x0000000c00947947 */ /* 0x000fea0003800000 */
.L_x_5398:
        /* <DEDUP_REMOVED lines=41> */
.L_x_5412:
[----:B------:R-:W-:Y:S01]  /*3c10*/  IMAD R60, R185, 0x8, R17 ;  /* 0x00000008b93c7824 */ /* 0x000fe200078e0211 */
[----:B------:R-:W-:Y:S01]  /*3c20*/  SHF.L.U32 R67, R192, 0x1f, RZ ;  /* 0x0000001fc0437819 */ /* 0x000fe200000006ff */
[----:B------:R-:W-:Y:S03]  /*3c30*/  BSSY B1, `(.L_x_5413) ;  /* 0x0000003000017945 */ /* 0x000fe60003800000 */
[----:B------:R-:W0:Y:S02]  /*3c40*/  SYNCS.PHASECHK.TRANS64.TRYWAIT P6, [R60+URZ+0x38890], R67 ;  /* 0x038890433c0075a7 */ /* 0x000e2400080c017f */
[----:B0-----:R-:W-:Y:S05]  /*3c50*/  @!P6 BRA `(.L_x_5414) ;  /* 0x000002040018e947 */ /* 0x001fea0003800000 */
.L_x_5677:
[----:B------:R-:W-:Y:S05]  /*3c60*/  BSYNC B1 ;  /* 0x0000000000017941 */ /* 0x000fea0003800000 */
.L_x_5413:
[----:B------:R-:W-:-:S03]  /*3c70*/  UMOV UR4, 0xffffffff ;  /* 0xffffffff00047882 */ /* 0x000fc60000000000 */
[----:B------:R-:W-:Y:S05]  /*3c80*/  BRA.DIV UR4, `(.L_x_5415) ;  /* 0x0000020604207947 */ /* 0x000fea000b800000 */
[----:B------:R1:W2:Y:S04]  /*3c90*/  SHFL.IDX PT, R54, R14, RZ, 0x1c1f ;  /* 0x001c1fff0e367589 */ /* 0x0002a800000e0000 */
[----:B------:R-:W3:Y:S02]  /*3ca0*/  SHFL.IDX PT, R68, R68, RZ, 0x1c1f ;  /* 0x001c1fff44447589 */ /* 0x000ee400000e0000 */
.L_x_5681:
[----:B------:R-:W-:-:S13]  /*3cb0*/  ISETP.GE.OR P6, PT, R187, R65, P2 ;  /* 0x00000041bb00720c */ /* 0x000fda00017c6670 */
[----:B------:R-:W-:Y:S05]  /*3cc0*/  @P6 BRA `(.L_x_5405) ;  /* 0x0000000800c06947 */ /* 0x000fea0003800000 */
[----:B------:R-:W4:Y:S01]  /*3cd0*/  LDL R10, [R1+0x14] ;  /* 0x00001400010a7983 */ /* 0x000f220000100800 */
[----:B------:R-:W5:Y:S01]  /*3ce0*/  LDC R70, c[0x0][0x2f4] ;  /* 0x0000bd00ff467b82 */ /* 0x000f620000000800 */
[----:B------:R-:W-:Y:S01]  /*3cf0*/  BSSY B1, `(.L_x_5416) ;  /* 0x000006f000017945 */ /* 0x000fe20003800000 */
[----:B-----5:R-:W-:-:S05]  /*3d00*/  IMAD.IADD R8, R70, 0x1, -R47 ;  /* 0x0000000146087824 */ /* 0x020fca00078e0a2f */
[----:B------:R-:W-:-:S04]  /*3d10*/  SEL R8, R47, R8, !P3 ;  /* 0x000000082f087207 */ /* 0x000fc80005800000 */
[----:B------:R-:W-:-:S04]  /*3d20*/  SHF.R.S32.HI R9, RZ, 0x1f, R8 ;  /* 0x0000001fff097819 */ /* 0x000fc80000011408 */
[----:B------:R-:W-:-:S04]  /*3d30*/  LEA.HI R9, R9, R8, RZ, 0x4 ;  /* 0x0000000809097211 */ /* 0x000fc800078f20ff */
[----:B------:R-:W-:-:S04]  /*3d40*/  SHF.R.S32.HI R8, RZ, 0x4, R9 ;  /* 0x00000004ff087819 */ /* 0x000fc80000011409 */
[----:B------:R-:W-:-:S05]  /*3d50*/  LEA.HI.SX32 R8, R57, R8, 0x1d ;  /* 0x0000000839087211 */ /* 0x000fca00078feaff */
[----:B------:R-:W-:Y:S02]  /*3d60*/  IMAD.SHL.U32 R55, R8, 0x8, RZ ;  /* 0x0000000808377824 */ /* 0x000fe400078e00ff */
[----:B------:R-:W-:-:S03]  /*3d70*/  IMAD.IADD R8, R0, 0x1, R66 ;  /* 0x0000000100087824 */ /* 0x000fc600078e0242 */
[----:B------:R-:W-:Y:S01]  /*3d80*/  LOP3.LUT R9, R56, 0x38, R55, 0xf8, !PT ;  /* 0x0000003838097812 */ /* 0x000fe200078ef837 */
[----:B------:R-:W-:-:S03]  /*3d90*/  IMAD R8, R8, 0x2, R17 ;  /* 0x0000000208087824 */ /* 0x000fc600078e0211 */
[----:B------:R-:W-:-:S05]  /*3da0*/  LOP3.LUT R9, R9, R50, RZ, 0x3c, !PT ;  /* 0x0000003209097212 */ /* 0x000fca00078e3cff */
[----:B----4-:R-:W-:-:S04]  /*3db0*/  IMAD R9, R10, 0x200, R9 ;  /* 0x000002000a097824 */ /* 0x010fc800078e0209 */
[----:B------:R-:W-:Y:S02]  /*3dc0*/  IMAD.IADD R66, R66, 0x1, R9 ;  /* 0x0000000142427824 */ /* 0x000fe400078e0209 */
[----:B------:R-:W4:Y:S02]  /*3dd0*/  LDS.128 R8, [R8+0x22400] ;  /* 0x0224000008087984 */ /* 0x000f240000000c00 */
[----:B------:R-:W-:-:S05]  /*3de0*/  IMAD R66, R66, 0x2, R17 ;  /* 0x0000000242427824 */ /* 0x000fca00078e0211 */
[----:B-1----:R1:W0:Y:S01]  /*3df0*/  LDS.128 R12, [R66+0x22400] ;  /* 0x02240000420c7984 */ /* 0x0022220000000c00 */
[----:B------:R-:W-:Y:S05]  /*3e00*/  @P0 BRA `(.L_x_5417) ;  /* 0x0000000400740947 */ /* 0x000fea0003800000 */
[----:B------:R-:W-:Y:S01]  /*3e10*/  HADD2.F32 R71, -RZ, R71.H0_H0 ;  /* 0x20000047ff477230 */ /* 0x000fe20000004100 */
[----:B------:R-:W-:Y:S01]  /*3e20*/  SHF.R.U32.HI R76, RZ, 0x10, R25 ;  /* 0x00000010ff4c7819 */ /* 0x000fe20000011619 */
[----:B01----:R-:W-:Y:S01]  /*3e30*/  HADD2.F32 R66, -RZ, R13.H0_H0 ;  /* 0x2000000dff427230 */ /* 0x003fe20000004100 */
        /* <DEDUP_REMOVED lines=90> */
.L_x_5417:
[----:B------:R-:W-:Y:S05]  /*43e0*/  BSYNC B1 ;  /* 0x0000000000017941 */ /* 0x000fea0003800000 */
.L_x_5416:
        /* <DEDUP_REMOVED lines=8> */
[----:B0-----:R0:W-:Y:S01]  /*4470*/  ST.E.128 desc[UR40][R4.64], R12 ;  /* 0x0000000c04007985 */ /* 0x0011e2000c101d28 */
[----:B------:R-:W-:Y:S05]  /*4480*/  BRA `(.L_x_5405) ;  /* 0x0000000000d07947 */ /* 0x000fea0003800000 */
.L_x_5397:
[----:B------:R-:W-:-:S13]  /*4490*/  ISETP.NE.AND P5, PT, R188, 0x3, PT ;  /* 0x00000003bc00780c */ /* 0x000fda0003fa5270 */
[----:B------:R-:W-:Y:S05]  /*44a0*/  @!P5 BRA `(.L_x_5418) ;  /* 0x000000000004d947 */ /* 0x000fea0003800000 */
[----:B------:R-:W-:Y:S01]  /*44b0*/  BPT.TRAP 0x1 ;  /* 0x000000040000795c */ /* 0x000fe20000300000 */
.L_x_5418:
[----:B------:R-:W-:Y:S01]  /*44c0*/  IMAD R60, R185, 0x8, R17 ;  /* 0x00000008b93c7824 */ /* 0x000fe200078e0211 */
[----:B------:R-:W-:Y:S01]  /*44d0*/  SHF.L.U32 R67, R192, 0x1f, RZ ;  /* 0x0000001fc0437819 */ /* 0x000fe200000006ff */
[----:B------:R-:W-:Y:S01]  /*44e0*/  BSSY B1, `(.L_x_5419) ;  /* 0x0000004000017945 */ /* 0x000fe20003800000 */
[----:B------:R-:W-:Y:S02]  /*44f0*/  SHF.R.S32.HI R64, RZ, 0x1f, R62 ;  /* 0x0000001fff407819 */ /* 0x000fe4000001143e */
[----:B------:R-:W0:Y:S02]  /*4500*/  SYNCS.PHASECHK.TRANS64.TRYWAIT P0, [R60+URZ+0x38890], R67 ;  /* 0x038890433c0075a7 */ /* 0x000e24000800017f */
[----:B0-----:R-:W-:Y:S05]  /*4510*/  @!P0 BRA `(.L_x_5420) ;  /* 0x000001fc00488947 */ /* 0x001fea0003800000 */
.L_x_5682:
[----:B------:R-:W-:Y:S05]  /*4520*/  BSYNC B1 ;  /* 0x0000000000017941 */ /* 0x000fea0003800000 */
.L_x_5419:
        /* <DEDUP_REMOVED lines=24> */
.L_x_5686:
        /* <DEDUP_REMOVED lines=18> */
.L_x_5405:
[----:B------:R-:W-:Y:S05]  /*47d0*/  BSYNC B0 ;  /* 0x0000000000007941 */ /* 0x000fea0003800000 */
.L_x_5396:
        /* <DEDUP_REMOVED lines=17> */
.L_x_5423:
[----:B------:R-:W-:Y:S05]  /*48f0*/  BSYNC B0 ;  /* 0x0000000000007941 */ /* 0x000fea0003800000 */
.L_x_5422:
[----:B------:R-:W1:Y:S01]  /*4900*/  SYNCS.PHASECHK.TRANS64.TRYWAIT P5, [R60+URZ+0x388b0], R67 ;  /* 0x0388b0433c0075a7 */ /* 0x000e6200080a017f */
[----:B------:R-:W-:Y:S04]  /*4910*/  BSSY B0, `(.L_x_5424) ;  /* 0x0000002000007945 */ /* 0x000fe80003800000 */
[----:B-1----:R-:W-:Y:S05]  /*4920*/  @!P5 BRA `(.L_x_5425) ;  /* 0x000001f8009cd947 */ /* 0x002fea0003800000 */
.L_x_5687:
[----:B------:R-:W-:Y:S05]  /*4930*/  BSYNC B0 ;  /* 0x0000000000007941 */ /* 0x000fea0003800000 */
.L_x_5424:
        /* <DEDUP_REMOVED lines=21> */
[----:B------:R-:W4:Y:S01]  /*4a90*/  LDL R27, [R1+0x1c] ;  /* 0x00001c00011b7983 */ /* 0x000f220000100800 */
[----:B------:R-:W-:-:S03]  /*4aa0*/  ULDC UR4, c[0x0][0x320] ;  /* 0x0000c80000047ab9 */ /* 0x000fc60000000800 */
[----:B---3--:R-:W3:Y:S04]  /*4ab0*/  LDL R14, [R1+0x20] ;  /* 0x00002000010e7983 */ /* 0x008ee80000100800 */
[----:B------:R-:W5:Y:S01]  /*4ac0*/  LDL R26, [R1+0x24] ;  /* 0x00002400011a7983 */ /* 0x000f620000100800 */
[----:B------:R-:W-:Y:S01]  /*4ad0*/  ISETP.GE.AND P6, PT, R18, UR4, PT ;  /* 0x0000000412007c0c */ /* 0x000fe2000bfc6270 */
[----:B------:R-:W-:Y:S01]  /*4ae0*/  IMAD R8, R185, 0x8000, R46 ;  /* 0x00008000b9087824 */ /* 0x000fe200078e022e */
[----:B------:R-:W-:Y:S01]  /*4af0*/  LOP3.LUT P5, RZ, R194, 0x4, RZ, 0xc0, !PT ;  /* 0x00000004c2ff7812 */ /* 0x000fe200078ac0ff */
[----:B------:R-:W5:Y:S02]  /*4b00*/  LDL R25, [R1+0x28] ;  /* 0x0000280001197983 */ /* 0x000f640000100800 */
[----:B------:R-:W-:-:S02]  /*4b10*/  IMAD R13, R8, 0x2, R17 ;  /* 0x00000002080d7824 */ /* 0x000fc400078e0211 */
[----:B------:R-:W5:Y:S04]  /*4b20*/  LDL R24, [R1+0x2c] ;  /* 0x00002c0001187983 */ /* 0x000f680000100800 */
[----:B------:R-:W5:Y:S01]  /*4b30*/  LDL R15, [R1+0x30] ;  /* 0x00003000010f7983 */ /* 0x000f620000100800 */
[----:B------:R-:W-:-:S03]  /*4b40*/  VIADD R12, R8, 0x20 ;  /* 0x00000020080c7836 */ /* 0x000fc60000000000 */
[----:B------:R-:W1:Y:S01]  /*4b50*/  @!P6 LDS.128 R4, [R13+0x400] ;  /* 0x000400000d04e984 */ /* 0x000e620000000c00 */
[----:B------:R-:W-:Y:S01]  /*4b60*/  @P5 VIADD R12, R8, 0xffffffe0 ;  /* 0xffffffe0080c5836 */ /* 0x000fe20000000000 */
[-C--:B0-----:R-:W-:Y:S02]  /*4b70*/  @!P6 LEA R8, P5, R18, R11.reuse, 0x1 ;  /* 0x0000000b1208e211 */ /* 0x081fe400078a08ff */
[----:B------:R-:W5:Y:S01]  /*4b80*/  LDL R61, [R1+0x38] ;  /* 0x00003800013d7983 */ /* 0x000f620000100800 */
[----:B------:R-:W-:Y:S01]  /*4b90*/  IMAD R12, R12, 0x2, R17 ;  /* 0x000000020c0c7824 */ /* 0x000fe200078e0211 */
[----:B--2---:R-:W-:Y:S02]  /*4ba0*/  @!P6 LEA.HI.X R9, R18, R10, R19, 0x1, P5 ;  /* 0x0000000a1209e211 */ /* 0x004fe400028f0c13 */
[C---:B------:R-:W-:Y:S01]  /*4bb0*/  ISETP.GE.AND P5, PT, R184.reuse, UR4, PT ;  /* 0x00000004b8007c0c */ /* 0x040fe2000bfa6270 */
[----:B------:R-:W2:Y:S04]  /*4bc0*/  LDL R55, [R1+0x3c] ;  /* 0x00003c0001377983 */ /* 0x000ea80000100800 */
[----:B------:R-:W2:Y:S04]  /*4bd0*/  LDL R54, [R1+0x40] ;  /* 0x0000400001367983 */ /* 0x000ea80000100800 */
[----:B-1----:R0:W-:Y:S04]  /*4be0*/  @!P6 ST.E.128 desc[UR40][R8.64], R4 ;  /* 0x000000040800e985 */ /* 0x0021e8000c101d28 */
[----:B------:R-:W1:Y:S01]  /*4bf0*/  @!P5 LDS.128 R4, [R12+0x400] ;  /* 0x000400000c04d984 */ /* 0x000e620000000c00 */
[----:B0-----:R-:W-:-:S04]  /*4c00*/  @!P5 LEA R8, P6, R184, R11, 0x1 ;  /* 0x0000000bb808d211 */ /* 0x001fc800078c08ff */
[----:B------:R-:W-:Y:S02]  /*4c10*/  @!P5 LEA.HI.X R9, R184, R10, R199, 0x1, P6 ;  /* 0x0000000ab809d211 */ /* 0x000fe400030f0cc7 */
[----:B------:R-:W-:-:S03]  /*4c20*/  ISETP.GE.AND P6, PT, R226, UR4, PT ;  /* 0x00000004e2007c0c */ /* 0x000fc6000bfc6270 */
[----:B-1----:R0:W-:Y:S10]  /*4c30*/  @!P5 ST.E.128 desc[UR40][R8.64], R4 ;  /* 0x000000040800d985 */ /* 0x0021f4000c101d28 */
[----:B------:R-:W1:Y:S01]  /*4c40*/  @!P6 LDS.128 R4, [R13+0x2400] ;  /* 0x002400000d04e984 */ /* 0x000e620000000c00 */
[----:B0-----:R-:W-:-:S05]  /*4c50*/  @!P6 LEA R8, P5, R226, R11, 0x1 ;  /* 0x0000000be208e211 */ /* 0x001fca00078a08ff */
[----:B----4-:R-:W-:Y:S01]  /*4c60*/  @!P6 IMAD.X R9, R10, 0x1, R27, P5 ;  /* 0x000000010a09e824 */ /* 0x010fe200028e061b */
[C---:B------:R-:W-:Y:S01]  /*4c70*/  ISETP.GE.AND P5, PT, R225.reuse, UR4, PT ;  /* 0x00000004e1007c0c */ /* 0x040fe2000bfa6270 */
[----:B------:R-:W4:Y:S04]  /*4c80*/  LDL R27, [R1+0x44] ;  /* 0x00004400011b7983 */ /* 0x000f280000100800 */
[----:B-1----:R0:W-:Y:S08]  /*4c90*/  @!P6 ST.E.128 desc[UR40][R8.64], R4 ;  /* 0x000000040800e985 */ /* 0x0021f0000c101d28 */
[----:B------:R-:W1:Y:S01]  /*4ca0*/  @!P5 LDS.128 R4, [R12+0x2400] ;  /* 0x002400000c04d984 */ /* 0x000e620000000c00 */
[----:B0-----:R-:W-:-:S05]  /*4cb0*/  @!P5 LEA R8, P6, R225, R11, 0x1 ;  /* 0x0000000be108d211 */ /* 0x001fca00078c08ff */
[----:B---3--:R-:W-:Y:S02]  /*4cc0*/  @!P5 IMAD.X R9, R10, 0x1, R14, P6 ;  /* 0x000000010a09d824 */ /* 0x008fe400030e060e */
[----:B------:R-:W3:Y:S01]  /*4cd0*/  LDL R14, [R1+0x34] ;  /* 0x00003400010e7983 */ /* 0x000ee20000100800 */
[----:B------:R-:W-:-:S03]  /*4ce0*/  ISETP.GE.AND P6, PT, R224, UR4, PT ;  /* 0x00000004e0007c0c */ /* 0x000fc6000bfc6270 */
[----:B-1----:R0:W-:Y:S10]  /*4cf0*/  @!P5 ST.E.128 desc[UR40][R8.64], R4 ;  /* 0x000000040800d985 */ /* 0x0021f4000c101d28 */
[----:B------:R-:W1:Y:S01]  /*4d00*/  @!P6 LDS.128 R4, [R13+0x4400] ;  /* 0x004400000d04e984 */ /* 0x000e620000000c00 */
[----:B0-----:R-:W-:-:S05]  /*4d10*/  @!P6 LEA R8, P5, R224, R11, 0x1 ;  /* 0x0000000be008e211 */ /* 0x001fca00078a08ff */
[----:B-----5:R-:W-:Y:S01]  /*4d20*/  @!P6 IMAD.X R9, R10, 0x1, R26, P5 ;  /* 0x000000010a09e824 */ /* 0x020fe200028e061a */
[C---:B------:R-:W-:Y:S01]  /*4d30*/  ISETP.GE.AND P5, PT, R223.reuse, UR4, PT ;  /* 0x00000004df007c0c */ /* 0x040fe2000bfa6270 */
[----:B------:R-:W5:Y:S04]  /*4d40*/  LDL R26, [R1+0x48] ;  /* 0x00004800011a7983 */ /* 0x000f680000100800 */
[----:B-1----:R0:W-:Y:S08]  /*4d50*/  @!P6 ST.E.128 desc[UR40][R8.64], R4 ;  /* 0x000000040800e985 */ /* 0x0021f0000c101d28 */
[----:B------:R-:W1:Y:S01]  /*4d60*/  @!P5 LDS.128 R4, [R12+0x4400] ;  /* 0x004400000c04d984 */ /* 0x000e620000000c00 */
[----:B0-----:R-:W-:-:S05]  /*4d70*/  @!P5 LEA R8, P6, R223, R11, 0x1 ;  /* 0x0000000bdf08d211 */ /* 0x001fca00078c08ff */
[----:B------:R-:W-:Y:S01]  /*4d80*/  @!P5 IMAD.X R9, R10, 0x1, R25, P6 ;  /* 0x000000010a09d824 */ /* 0x000fe200030e0619 */
        /* <DEDUP_REMOVED lines=11> */
[----:B------:R-:W-:Y:S02]  /*4e40*/  @!P5 IMAD.X R9, R10, 0x1, R15, P6 ;  /* 0x000000010a09d824 */ /* 0x000fe400030e060f */
[----:B------:R-:W5:Y:S01]  /*4e50*/  LDL R15, [R1+0x4] ;  /* 0x00000400010f7983 */ /* 0x000f620000100800 */
[----:B------:R-:W-:-:S03]  /*4e60*/  ISETP.GE.AND P6, PT, R219, UR4, PT ;  /* 0x00000004db007c0c */ /* 0x000fc6000bfc6270 */
[----:B-1----:R0:W-:Y:S10]  /*4e70*/  @!P5 ST.E.128 desc[UR40][R8.64], R4 ;  /* 0x000000040800d985 */ /* 0x0021f4000c101d28 */
        /* <DEDUP_REMOVED lines=8> */
[----:B------:R-:W-:Y:S01]  /*4f00*/  @!P5 IMAD.X R9, R10, 0x1, R61, P6 ;  /* 0x000000010a09d824 */ /* 0x000fe200030e063d */
[----:B------:R-:W-:-:S04]  /*4f10*/  ISETP.GE.AND P6, PT, R217, UR4, PT ;  /* 0x00000004d9007c0c */ /* 0x000fc8000bfc6270 */
[----:B-1----:R0:W-:Y:S09]  /*4f20*/  @!P5 ST.E.128 desc[UR40][R8.64], R4 ;  /* 0x000000040800d985 */ /* 0x0021f2000c101d28 */
[----:B------:R-:W1:Y:S01]  /*4f30*/  @!P6 LDS.128 R4, [R13+0xa400] ;  /* 0x00a400000d04e984 */ /* 0x000e620000000c00 */
[----:B0-----:R-:W-:-:S05]  /*4f40*/  @!P6 LEA R8, P5, R217, R11, 0x1 ;  /* 0x0000000bd908e211 */ /* 0x001fca00078a08ff */
[----:B--2---:R-:W-:Y:S01]  /*4f50*/  @!P6 IMAD.X R9, R10, 0x1, R55, P5 ;  /* 0x000000010a09e824 */ /* 0x004fe200028e0637 */
[----:B------:R-:W-:-:S04]  /*4f60*/  ISETP.GE.AND P5, PT, R216, UR4, PT ;  /* 0x00000004d8007c0c */ /* 0x000fc8000bfa6270 */
[----:B-1----:R0:W-:Y:S09]  /*4f70*/  @!P6 ST.E.128 desc[UR40][R8.64], R4 ;  /* 0x000000040800e985 */ /* 0x0021f2000c101d28 */
[----:B------:R-:W1:Y:S01]  /*4f80*/  @!P5 LDS.128 R4, [R12+0xa400] ;  /* 0x00a400000c04d984 */ /* 0x000e620000000c00 */
[----:B0-----:R-:W-:-:S05]  /*4f90*/  @!P5 LEA R8, P6, R216, R11, 0x1 ;  /* 0x0000000bd808d211 */ /* 0x001fca00078c08ff */
[----:B------:R-:W-:Y:S01]  /*4fa0*/  @!P5 IMAD.X R9, R10, 0x1, R54, P6 ;  /* 0x000000010a09d824 */ /* 0x000fe200030e0636 */
[----:B------:R-:W-:-:S04]  /*4fb0*/  ISETP.GE.AND P6, PT, R215, UR4, PT ;  /* 0x00000004d7007c0c */ /* 0x000fc8000bfc6270 */
[----:B-1----:R0:W-:Y:S09]  /*4fc0*/  @!P5 ST.E.128 desc[UR40][R8.64], R4 ;  /* 0x000000040800d985 */ /* 0x0021f2000c101d28 */
[----:B------:R-:W1:Y:S01]  /*4fd0*/  @!P6 LDS.128 R4, [R13+0xc400] ;  /* 0x00c400000d04e984 */ /* 0x000e620000000c00 */
[----:B0-----:R-:W-:-:S05]  /*4fe0*/  @!P6 LEA R8, P5, R215, R11, 0x1 ;  /* 0x0000000bd708e211 */ /* 0x001fca00078a08ff */
[----:B----4-:R-:W-:Y:S01]  /*4ff0*/  @!P6 IMAD.X R9, R10, 0x1, R27, P5 ;  /* 0x000000010a09e824 */ /* 0x010fe200028e061b */
[----:B------:R-:W-:-:S04]  /*5000*/  ISETP.GE.AND P5, PT, R214, UR4, PT ;  /* 0x00000004d6007c0c */ /* 0x000fc8000bfa6270 */
[----:B-1----:R0:W-:Y:S09]  /*5010*/  @!P6 ST.E.128 desc[UR40][R8.64], R4 ;  /* 0x000000040800e985 */ /* 0x0021f2000c101d28 */
[----:B------:R-:W1:Y:S01]  /*5020*/  @!P5 LDS.128 R4, [R12+0xc400] ;  /* 0x00c400000c04d984 */ /* 0x000e620000000c00 */
[----:B0-----:R-:W-:-:S05]  /*5030*/  @!P5 LEA R8, P6, R214, R11, 0x1 ;  /* 0x0000000bd608d211 */ /* 0x001fca00078c08ff */
[----:B-----5:R-:W-:Y:S01]  /*5040*/  @!P5 IMAD.X R9, R10, 0x1, R26, P6 ;  /* 0x000000010a09d824 */ /* 0x020fe200030e061a */
        /* <DEDUP_REMOVED lines=9> */
[----:B---3--:R-:W-:-:S05]  /*50e0*/  @!P5 IMAD.X R9, R10, 0x1, R14, P6 ;  /* 0x000000010a09d824 */ /* 0x008fca00030e060e */
[----:B-1----:R4:W-:Y:S03]  /*50f0*/  @!P5 ST.E.128 desc[UR40][R8.64], R4 ;  /* 0x000000040800d985 */ /* 0x0029e6000c101d28 */
.L_x_5427:
[----:B------:R-:W-:Y:S05]  /*5100*/  BSYNC B0 ;  /* 0x0000000000007941 */ /* 0x000fea0003800000 */
.L_x_5426:
        /* <DEDUP_REMOVED lines=17> */
.L_x_5391:
[----:B------:R-:W4:Y:S01]  /*5220*/  LDL R4, [R1+0x7c] ;  /* 0x00007c0001047983 */ /* 0x000f220000100800 */
[----:B------:R-:W-:Y:S01]  /*5230*/  BSSY B0, `(.L_x_5429) ;  /* 0x0000005000007945 */ /* 0x000fe20003800000 */
[----:B----4-:R-:W-:-:S03]  /*5240*/  ISETP.NE.AND P1, PT, R4, 0x1, PT ;  /* 0x000000010400780c */ /* 0x010fc60003f25270 */
[----:B------:R-:W-:Y:S10]  /*5250*/  @P0 BRA `(.L_x_5430) ;  /* 0x0000000000080947 */ /* 0x000ff40003800000 */
[----:B------:R-:W4:Y:S02]  /*5260*/  FENCE.VIEW.ASYNC.G ;  /* 0x00000000000073c6 */ /* 0x000f240000000100 */
[----:B----4-:R-:W-:Y:S06]  /*5270*/  BAR.ARV 0xc, 0x180 ;  /* 0x0306000000007b1d */ /* 0x010fec0000002000 */
.L_x_5430:
[----:B------:R-:W-:Y:S05]  /*5280*/  BSYNC B0 ;  /* 0x0000000000007941 */ /* 0x000fea0003800000 */
.L_x_5429:
[----:B------:R-:W-:Y:S04]  /*5290*/  BSSY B7, `(.L_x_5431) ;  /* 0x00010b5000077945 */ /* 0x000fe80003800000 */
[----:B------:R-:W-:Y:S05]  /*52a0*/  @!P1 BRA `(.L_x_5432) ;  /* 0x0000002000249947 */ /* 0x000fea0003800000 */
[----:B------:R-:W4:Y:S01]  /*52b0*/  LDC R0, c[0x0][0x448] ;  /* 0x00011200ff007b82 */ /* 0x000f220000000800 */
[----:B------:R-:W-:Y:S01]  /*52c0*/  VIADD R3, R213, 0x3f ;  /* 0x0000003fd5037836 */ /* 0x000fe20000000000 */
[----:B------:R-:W-:Y:S01]  /*52d0*/  BSSY B0, `(.L_x_5433) ;  /* 0x000002c000007945 */ /* 0x000fe20003800000 */
[----:B----4-:R-:W-:-:S13]  /*52e0*/  ISETP.NE.AND P0, PT, R0, 0x1, PT ;  /* 0x000000010000780c */ /* 0x010fda0003f05270 */
[----:B------:R-:W4:Y:S08]  /*52f0*/  @P0 LDC R0, c[0x0][0x44c] ;  /* 0x00011300ff000b82 */ /* 0x000f300000000800 */
[----:B------:R-:W0:Y:S01]  /*5300*/  @P0 LDC R5, c[0x0][0x450] ;  /* 0x00011400ff050b82 */ /* 0x000e220000000800 */
[----:B----4-:R-:W-:-:S05]  /*5310*/  @P0 IMAD.HI.U32 R0, R3, R0, RZ ;  /* 0x0000000003000227 */ /* 0x010fca00078e00ff */
[----:B0-----:R-:W-:-:S05]  /*5320*/  @P0 SHF.R.U32.HI R3, RZ, R5, R0 ;  /* 0x00000005ff030219 */ /* 0x001fca0000011600 */
[----:B------:R-:W-:-:S05]  /*5330*/  IMAD.IADD R3, R38, 0x1, R3 ;  /* 0x0000000126037824 */ /* 0x000fca00078e0203 */
[----:B------:R-:W-:-:S04]  /*5340*/  SHF.R.S32.HI R0, RZ, 0x1f, R3 ;  /* 0x0000001fff007819 */ /* 0x000fc80000011403 */
[----:B------:R-:W-:Y:S01]  /*5350*/  LEA.HI R0, R0, R3, RZ, 0x6 ;  /* 0x0000000300007211 */ /* 0x000fe200078f30ff */
[----:B------:R-:W-:-:S03]  /*5360*/  IMAD.MOV.U32 R3, RZ, RZ, RZ ;  /* 0x000000ffff037224 */ /* 0x000fc600078e00ff */
[----:B------:R-:W-:-:S04]  /*5370*/  SHF.R.S32.HI R0, RZ, 0x6, R0 ;  /* 0x00000006ff007819 */ /* 0x000fc80000011400 */
[----:B--2---:R-:W-:-:S04]  /*5380*/  VIMNMX R10, R37, R0, PT ;  /* 0x00000000250a7248 */ /* 0x004fc80003fe0100 */
        /* <DEDUP_REMOVED lines=9> */
[----:B------:R-:W-:-:S05]  /*5420*/  IABS R8, R9 ;  /* 0x0000000900087213 */ /* 0x000fca0000000000 */
[----:B------:R-:W-:Y:S02]  /*5430*/  IMAD.MOV R8, RZ, RZ, -R8 ;  /* 0x000000ffff087224 */ /* 0x000fe400078e0a08 */
[----:B0-----:R-:W0:Y:S02]  /*5440*/  MUFU.RCP R4, R4 ;  /* 0x0000000400047308 */ /* 0x001e240000001000 */
[----:B0----5:R-:W-:Y:S01]  /*5450*/  VIADD R2, R4, 0xffffffe ;  /* 0x0ffffffe04027836 */ /* 0x021fe20000000000 */
[----:B------:R-:W-:Y:S02]  /*5460*/  IABS R4, R0 ;  /* 0x0000000000047213 */ /* 0x000fe40000000000 */
[----:B------:R-:W-:-:S03]  /*5470*/  LOP3.LUT R0, R0, R9, RZ, 0x3c, !PT ;  /* 0x0000000900007212 */ /* 0x000fc600078e3cff */
[----:B------:R0:W2:Y:S01]  /*5480*/  F2I.FTZ.U32.TRUNC.NTZ R3, R2 ;  /* 0x0000000200037305 */ /* 0x0000a2000021f000 */
[----:B------:R-:W-:Y:S01]  /*5490*/  ISETP.GE.AND P2, PT, R0, RZ, PT ;  /* 0x000000ff0000720c */ /* 0x000fe20003f46270 */
[----:B0-----:R-:W-:Y:S02]  /*54a0*/  IMAD.MOV.U32 R2, RZ, RZ, RZ ;  /* 0x000000ffff027224 */ /* 0x001fe400078e00ff */
[----:B--2---:R-:W-:-:S04]  /*54b0*/  IMAD.MOV R6, RZ, RZ, -R3 ;  /* 0x000000ffff067224 */ /* 0x004fc800078e0a03 */
        /* <DEDUP_REMOVED lines=13> */
.L_x_5434:
[----:B------:R-:W-:Y:S05]  /*5590*/  BSYNC B0 ;  /* 0x0000000000007941 */ /* 0x000fea0003800000 */
.L_x_5433:
        /* <DEDUP_REMOVED lines=42> */
[----:B---3--:R-:W-:-:S02]  /*5840*/  CS2R R72, SRZ ;  /* 0x0000000000487805 */ /* 0x008fc4000001ff00 */
[----:B------:R-:W-:Y:S02]  /*5850*/  CS2R R70, SRZ ;  /* 0x0000000000467805 */ /* 0x000fe4000001ff00 */
[----:B------:R-:W-:Y:S02]  /*5860*/  CS2R R68, SRZ ;  /* 0x0000000000447805 */ /* 0x000fe4000001ff00 */
[----:B------:R-:W-:Y:S02]  /*5870*/  CS2R R66, SRZ ;  /* 0x0000000000427805 */ /* 0x000fe4000001ff00 */
[----:B------:R-:W-:Y:S02]  /*5880*/  CS2R R64, SRZ ;  /* 0x0000000000407805 */ /* 0x000fe4000001ff00 */
[----:B------:R-:W-:Y:S02]  /*5890*/  CS2R R62, SRZ ;  /* 0x00000000003e7805 */ /* 0x000fe4000001ff00 */
[----:B-1----:R-:W-:-:S02]  /*58a0*/  CS2R R60, SRZ ;  /* 0x00000000003c7805 */ /* 0x002fc4000001ff00 */
        /* <DEDUP_REMOVED lines=18> */
[----:B--2---:R-:W-:-:S05]  /*59d0*/  IMAD R0, R0, R3, RZ ;  /* 0x0000000300007224 */ /* 0x004fca00078e02ff */
[----:B------:R-:W-:-:S04]  /*59e0*/  VIADDMNMX R10, R0, R3, R10, PT ;  /* 0x00000003000a7246 */ /* 0x000fc8000380010a */
[----:B------:R-:W-:-:S13]  /*59f0*/  ISETP.GT.AND P1, PT, R10, R0, PT ;  /* 0x000000000a00720c */ /* 0x000fda0003f24270 */
[----:B------:R-:W-:Y:S05]  /*5a00*/  @!P1 BRA `(.L_x_5435) ;  /* 0x0000010000f49947 */ /* 0x000fea0003800000 */
[----:B-----5:R-:W2:Y:S01]  /*5a10*/  LDL R2, [R1+0x70] ;  /* 0x0000700001027983 */ /* 0x020ea20000100800 */
[----:B------:R-:W-:Y:S01]  /*5a20*/  IMAD.MOV.U32 R5, RZ, RZ, 0x40000040 ;  /* 0x40000040ff057424 */ /* 0x000fe200078e00ff */
[----:B------:R-:W-:Y:S01]  /*5a30*/  BAR.SYNC.DEFER_BLOCKING 0xe, 0x100 ;  /* 0x0384000000007b1d */ /* 0x000fe20000010000 */
[----:B------:R-:W-:-:S03]  /*5a40*/  IMAD.MOV.U32 R9, RZ, RZ, 0x40000040 ;  /* 0x40000040ff097424 */ /* 0x000fc600078e00ff */
[----:B------:R-:W-:Y:S01]  /*5a50*/  R2UR UR7, R5 ;  /* 0x00000000050772ca */ /* 0x000fe200000e0000 */
[----:B------:R-:W-:Y:S01]  /*5a60*/  IMAD.MOV.U32 R7, RZ, RZ, 0x40000040 ;  /* 0x40000040ff077424 */ /* 0x000fe200078e00ff */
[----:B------:R-:W-:Y:S01]  /*5a70*/  ISETP.NE.AND P2, PT, R188, 0x3, PT ;  /* 0x00000003bc00780c */ /* 0x000fe20003f45270 */
[----:B------:R-:W-:Y:S01]  /*5a80*/  IMAD.MOV.U32 R5, RZ, RZ, 0x40000040 ;  /* 0x40000040ff057424 */ /* 0x000fe200078e00ff */
[----:B------:R-:W-:Y:S01]  /*5a90*/  R2UR UR15, R9 ;  /* 0x00000000090f72ca */ /* 0x000fe200000e0000 */
[----:B------:R-:W-:Y:S01]  /*5aa0*/  IMAD.MOV.U32 R9, RZ, RZ, 0x40000040 ;  /* 0x40000040ff097424 */ /* 0x000fe200078e00ff */
[----:B------:R-:W-:Y:S01]  /*5ab0*/  R2UR UR11, R7 ;  /* 0x00000000070b72ca */ /* 0x000fe200000e0000 */
[----:B------:R-:W-:-:S03]  /*5ac0*/  IMAD.MOV.U32 R7, RZ, RZ, 0x40000040 ;  /* 0x40000040ff077424 */ /* 0x000fc600078e00ff */
[----:B------:R-:W-:Y:S02]  /*5ad0*/  R2UR UR9, R9 ;  /* 0x00000000090972ca */ /* 0x000fe400000e0000 */
[----:B------:R-:W-:Y:S01]  /*5ae0*/  R2UR UR13, R7 ;  /* 0x00000000070d72ca */ /* 0x000fe200000e0000 */
        /* <DEDUP_REMOVED lines=10> */
[----:B------:R-:W-:-:S04]  /*5b90*/  SHF.R.U32.HI R2, RZ, 0x4, R2 ;  /* 0x00000004ff027819 */ /* 0x000fc80000011602 */
[----:B------:R-:W-:-:S04]  /*5ba0*/  LOP3.LUT R2, R2, 0x3fff, RZ, 0xc0, !PT ;  /* 0x00003fff02027812 */ /* 0x000fc800078ec0ff */
[----:B------:R-:W-:Y:S02]  /*5bb0*/  LOP3.LUT R14, R2, 0x2000000, RZ, 0xfc, !PT ;  /* 0x02000000020e7812 */ /* 0x000fe400078efcff */
[----:B------:R-:W-:Y:S01]  /*5bc0*/  LOP3.LUT R2, R3, 0x10000, RZ, 0xfc, !PT ;  /* 0x0001000003027812 */ /* 0x000fe200078efcff */
[----:B------:R-:W-:Y:S02]  /*5bd0*/  IMAD.MOV.U32 R3, RZ, RZ, 0x40000040 ;  /* 0x40000040ff037424 */ /* 0x000fe400078e00ff */
[----:B------:R-:W-:Y:S01]  /*5be0*/  IMAD R4, R22, 0x1000, R14 ;  /* 0x0000100016047824 */ /* 0x000fe200078e020e */
[----:B------:R-:W-:Y:S02]  /*5bf0*/  R2UR UR4, R2 ;  /* 0x00000000020472ca */ /* 0x000fe400000e0000 */
[----:B------:R-:W-:Y:S01]  /*5c00*/  R2UR UR5, R3 ;  /* 0x00000000030572ca */ /* 0x000fe200000e0000 */
[C---:B------:R-:W-:Y:S01]  /*5c10*/  VIADD R8, R4.reuse, 0x100 ;  /* 0x0000010004087836 */ /* 0x040fe20000000000 */
[C---:B------:R-:W-:Y:S01]  /*5c20*/  R2UR UR6, R4.reuse ;  /* 0x00000000040672ca */ /* 0x040fe200000e0000 */
[----:B------:R-:W-:-:S02]  /*5c30*/  VIADD R6, R4, 0x80 ;  /* 0x0000008004067836 */ /* 0x000fc40000000000 */
[----:B------:R-:W-:Y:S01]  /*5c40*/  VIADD R4, R4, 0x180 ;  /* 0x0000018004047836 */ /* 0x000fe20000000000 */
[----:B------:R-:W-:Y:S02]  /*5c50*/  R2UR UR14, R8 ;  /* 0x00000000080e72ca */ /* 0x000fe400000e0000 */
[----:B------:R-:W-:Y:S02]  /*5c60*/  IADD3 R8, R2, 0x2, RZ ;  /* 0x0000000202087810 */ /* 0x000fe40007ffe0ff */
[----:B------:R-:W-:Y:S01]  /*5c70*/  R2UR UR10, R6 ;  /* 0x00000000060a72ca */ /* 0x000fe200000e0000 */
[----:B------:R-:W-:Y:S01]  /*5c80*/  VIADD R6, R2, 0x4 ;  /* 0x0000000402067836 */ /* 0x000fe20000000000 */
[----:B------:R-:W-:-:S03]  /*5c90*/  R2UR UR8, R8 ;  /* 0x00000000080872ca */ /* 0x000fc600000e0000 */
[----:B------:R-:W-:Y:S01]  /*5ca0*/  HGMMA.64x256x16.F32 R24, gdesc[UR4].tnspB, RZ, !UPT, gsb0 ;  /* 0x43e00000041879f0 */ /* 0x000fe2000c0008ff */
[----:B------:R-:W-:Y:S02]  /*5cb0*/  R2UR UR12, R6 ;  /* 0x00000000060c72ca */ /* 0x000fe400000e0000 */
[----:B------:R-:W-:Y:S01]  /*5cc0*/  R2UR UR6, R4 ;  /* 0x00000000040672ca */ /* 0x000fe200000e0000 */
[----:B------:R-:W-:Y:S01]  /*5cd0*/  VIADD R4, R2, 0x6 ;  /* 0x0000000602047836 */ /* 0x000fe20000000000 */
[----:B------:R-:W-:Y:S01]  /*5ce0*/  R2UR UR7, R5 ;  /* 0x00000000050772ca */ /* 0x000fe200000e0000 */
[----:B------:R-:W-:-:S03]  /*5cf0*/  IMAD.MOV.U32 R5, RZ, RZ, 0x40000040 ;  /* 0x40000040ff057424 */ /* 0x000fc600078e00ff */
[----:B------:R-:W-:Y:S02]  /*5d00*/  R2UR UR4, R4 ;  /* 0x00000000040472ca */ /* 0x000fe400000e0000 */
[----:B------:R-:W-:Y:S01]  /*5d10*/  R2UR UR5, R5 ;  /* 0x00000000050572ca */ /* 0x000fe200000e0000 */
[----:B------:R-:W-:Y:S02]  /*5d20*/  WARPGROUP.DEPBAR.LE gsb0, 0x0 ;  /* 0x00008000000079c5 */ /* 0x000fe40000010000 */
[----:B------:R-:W-:-:S14]  /*5d30*/  WARPGROUP.ARRIVE ;  /* 0x00000000000079c5 */ /* 0x000fdc0000000000 */
        /* <DEDUP_REMOVED lines=13> */
.L_x_5436:
        /* <DEDUP_REMOVED lines=8> */
[----:B------:R-:W-:-:S07]  /*5e90*/  IMAD.MOV.U32 R15, RZ, RZ, R10 ;  /* 0x000000ffff0f7224 */ /* 0x000fce00078e000a */
.L_x_5440:
[----:B------:R-:W-:Y:S01]  /*5ea0*/  BAR.SYNC.DEFER_BLOCKING 0xe, 0x100 ;  /* 0x0384000000007b1d */ /* 0x000fe20000010000 */
[----:B-1----:R-:W-:Y:S01]  /*5eb0*/  IMAD R10, R22, 0x40, R193 ;  /* 0x00000040160a7824 */ /* 0x002fe200078e02c1 */
[----:B------:R-:W-:Y:S01]  /*5ec0*/  R2UR UR4, R2 ;  /* 0x00000000020472ca */ /* 0x000fe200000e0000 */
[----:B------:R-:W-:Y:S01]  /*5ed0*/  VIADD R22, R22, 0x1 ;  /* 0x0000000116167836 */ /* 0x000fe20000000000 */
[----:B------:R-:W-:Y:S01]  /*5ee0*/  R2UR UR5, R3 ;  /* 0x00000000030572ca */ /* 0x000fe200000e0000 */
[----:B------:R-:W-:Y:S02]  /*5ef0*/  IMAD R10, R10, 0x4, R17 ;  /* 0x000000040a0a7824 */ /* 0x000fe400078e0211 */
[----:B------:R-:W-:Y:S01]  /*5f00*/  IMAD.MOV.U32 R13, RZ, RZ, 0x40000040 ;  /* 0x40000040ff0d7424 */ /* 0x000fe200078e00ff */
[----:B------:R-:W-:-:S04]  /*5f10*/  ISETP.NE.AND P0, PT, R22, 0x2, PT ;  /* 0x000000021600780c */ /* 0x000fc80003f05270 */
[----:B------:R-:W-:Y:S01]  /*5f20*/  SEL R22, R22, RZ, P0 ;  /* 0x000000ff16167207 */ /* 0x000fe20000000000 */
[----:B0-----:R-:W0:Y:S04]  /*5f30*/  LDS R11, [R10+0x38400] ;  /* 0x038400000a0b7984 */ /* 0x001e280000000800 */
        /* <DEDUP_REMOVED lines=156> */
[----:B------:R-:W-:Y:S01]  /*6900*/  R2UR UR6, R10 ;  /* 0x000000000a0672ca */ /* 0x000fe200000e0000 */
[----:B------:R-:W-:Y:S01]  /*6910*/  IMAD.MOV.U32 R10, RZ, RZ, R15 ;  /* 0x000000ffff0a7224 */ /* 0x000fe200078e000f */
[----:B------:R-:W-:Y:S01]  /*6920*/  R2UR UR7, R11 ;  /* 0x000000000b0772ca */ /* 0x000fe200000e0000 */
[----:B------:R-:W-:Y:S01]  /*6930*/  VIADD R15, R15, 0xffffffff ;  /* 0xffffffff0f0f7836 */ /* 0x000fe20000000000 */
[----:B------:R-:W-:Y:S02]  /*6940*/  R2UR UR4, R4 ;  /* 0x00000000040472ca */ /* 0x000fe400000e0000 */
[----:B------:R-:W-:Y:S02]  /*6950*/  R2UR UR5, R5 ;  /* 0x00000000050572ca */ /* 0x000fe400000e0000 */
[----:B------:R-:W-:Y:S02]  /*6960*/  ISETP.GT.AND P1, PT, R10, R0, PT ;  /* 0x000000000a00720c */ /* 0x000fe40003f24270 */
[----:B------:R-:W-:-:S04]  /*6970*/  SEL R10, RZ, 0x1, P0 ;  /* 0x00000001ff0a7807 */ /* 0x000fc80000000000 */
[----:B------:R-:W-:Y:S01]  /*6980*/  LOP3.LUT R23, R23, R10, RZ, 0x3c, !PT ;  /* 0x0000000a17177212 */ /* 0x000fe200078e3cff */
[----:B------:R-:W-:Y:S02]  /*6990*/  WARPGROUP.DEPBAR.LE gsb0, 0x0 ;  /* 0x00008000000079c5 */ /* 0x000fe40000010000 */
[----:B------:R-:W-:-:S10]  /*69a0*/  WARPGROUP.ARRIVE ;  /* 0x00000000000079c5 */ /* 0x000fd40000000000 */
[----:B------:R-:W-:Y:S03]  /*69b0*/  HGMMA.64x256x16.F32 R24, gdesc[UR4].tnspB, R24, gsb0 ;  /* 0x43e00000041879f0 */ /* 0x000fe60008000818 */
[----:B------:R-:W-:Y:S02]  /*69c0*/  WARPGROUP.DEPBAR.LE gsb0, 0x0 ;  /* 0x00008000000079c5 */ /* 0x000fe40000010000 */
[----:B------:R-:W-:Y:S06]  /*69d0*/  BAR.ARV 0xf, 0x100 ;  /* 0x03c4000000007b1d */ /* 0x000fec0000002000 */
[----:B------:R-:W-:Y:S05]  /*69e0*/  @!P2 BRA `(.L_x_5439) ;  /* 0x000000000004a947 */ /* 0x000fea0003800000 */
[----:B------:R-:W-:Y:S01]  /*69f0*/  BPT.TRAP 0x1 ;  /* 0x000000040000795c */ /* 0x000fe20000300000 */
.L_x_5439:
[----:B------:R-:W-:-:S04]  /*6a00*/  IMAD R10, R22, 0x8, R17 ;  /* 0x00000008160a7824 */ /* 0x000fc800078e0211 */
[----:B------:R-:W-:-:S05]  /*6a10*/  VIADD R10, R10, 0x38860 ;  /* 0x000388600a0a7836 */ /* 0x000fca0000000000 */
[----:B------:R-:W-:-:S04]  /*6a20*/  PRMT R10, R189, 0x654, R10 ;  /* 0x00000654bd0a7816 */ /* 0x000fc8000000000a */
[----:B------:R1:W-:Y:S01]  /*6a30*/  SYNCS.ARRIVE.TRANS64.RED.A1T0 RZ, [R10+URZ], RZ ;  /* 0x000000ff0aff79a7 */ /* 0x0003e2000810043f */
[----:B------:R-:W-:Y:S05]  /*6a40*/  @P1 BRA `(.L_x_5440) ;  /* 0xfffffff400141947 */ /* 0x000fea000383ffff */
.L_x_5438:
[----:B------:R-:W-:Y:S05]  /*6a50*/  BSYNC B0 ;  /* 0x0000000000007941 */ /* 0x000fea0003800000 */
.L_x_5437:
        /* <DEDUP_REMOVED lines=142> */
.L_x_5432:
[----:B------:R-:W4:Y:S01]  /*7340*/  LDC R0, c[0x0][0x448] ;  /* 0x00011200ff007b82 */ /* 0x000f220000000800 */
[----:B------:R-:W-:Y:S01]  /*7350*/  VIADD R3, R213, 0x3f ;  /* 0x0000003fd5037836 */ /* 0x000fe20000000000 */
[----:B------:R-:W-:Y:S01]  /*7360*/  BSSY B0, `(.L_x_5441) ;  /* 0x000002c000007945 */ /* 0x000fe20003800000 */
[----:B------:R-:W-:Y:S01]  /*7370*/  IMAD.MOV.U32 R169, RZ, RZ, RZ ;  /* 0x000000ffffa97224 */ /* 0x000fe200078e00ff */
[----:B----4-:R-:W-:-:S13]  /*7380*/  ISETP.NE.AND P0, PT, R0, 0x1, PT ;  /* 0x000000010000780c */ /* 0x010fda0003f05270 */
[----:B------:R-:W4:Y:S08]  /*7390*/  @P0 LDC R0, c[0x0][0x44c] ;  /* 0x00011300ff000b82 */ /* 0x000f300000000800 */
[----:B------:R-:W0:Y:S01]  /*73a0*/  @P0 LDC R5, c[0x0][0x450] ;  /* 0x00011400ff050b82 */ /* 0x000e220000000800 */
[----:B----4-:R-:W-:-:S05]  /*73b0*/  @P0 IMAD.HI.U32 R0, R3, R0, RZ ;  /* 0x0000000003000227 */ /* 0x010fca00078e00ff */
[----:B0-----:R-:W-:-:S05]  /*73c0*/  @P0 SHF.R.U32.HI R3, RZ, R5, R0 ;  /* 0x00000005ff030219 */ /* 0x001fca0000011600 */
[----:B------:R-:W-:-:S05]  /*73d0*/  IMAD.IADD R3, R38, 0x1, R3 ;  /* 0x0000000126037824 */ /* 0x000fca00078e0203 */
[----:B------:R-:W-:-:S04]  /*73e0*/  SHF.R.S32.HI R0, RZ, 0x1f, R3 ;  /* 0x0000001fff007819 */ /* 0x000fc80000011403 */
[----:B------:R-:W-:-:S04]  /*73f0*/  LEA.HI R0, R0, R3, RZ, 0x6 ;  /* 0x0000000300007211 */ /* 0x000fc800078f30ff */
        /* <DEDUP_REMOVED lines=18> */
[----:B------:R0:W2:Y:S02]  /*7520*/  F2I.FTZ.U32.TRUNC.NTZ R5, R4 ;  /* 0x0000000400057305 */ /* 0x0000a4000021f000 */
[----:B0-----:R-:W-:Y:S02]  /*7530*/  IMAD.MOV.U32 R4, RZ, RZ, RZ ;  /* 0x000000ffff047224 */ /* 0x001fe400078e00ff */
        /* <DEDUP_REMOVED lines=14> */
.L_x_5442:
[----:B------:R-:W-:Y:S05]  /*7620*/  BSYNC B0 ;  /* 0x0000000000007941 */ /* 0x000fea0003800000 */
.L_x_5441:
        /* <DEDUP_REMOVED lines=68> */
[----:B------:R2:W-:Y:S01]  /*7a70*/  STL [R1+0xc], R0 ;  /* 0x00000c0001007387 */ /* 0x0005e20000100800 */
[----:B------:R-:W-:-:S04]  /*7a80*/  VIADDMNMX R169, R0, R169, R10, PT ;  /* 0x000000a900a97246 */ /* 0x000fc8000380010a */
[----:B------:R-:W-:-:S13]  /*7a90*/  ISETP.GT.AND P1, PT, R169, R0, PT ;  /* 0x00000000a900720c */ /* 0x000fda0003f24270 */
[----:B--2---:R-:W-:Y:S05]  /*7aa0*/  @!P1 BRA `(.L_x_5435) ;  /* 0x000000e000cc9947 */ /* 0x004fea0003800000 */
        /* <DEDUP_REMOVED lines=29> */
.L_x_5444:
[----:B------:R-:W-:Y:S05]  /*7c80*/  BSYNC B6 ;  /* 0x0000000000067941 */ /* 0x000fea0003800000 */
.L_x_5443:
[----:B------:R-:W-:Y:S02]  /*7c90*/  ULDC UR4, c[0x0][0x3f4] ;  /* 0x0000fd0000047ab9 */ /* 0x000fe40000000800 */
[----:B------:R-:W-:-:S13]  /*7ca0*/  ISETP.LT.AND P0, PT, RZ, UR4, PT ;  /* 0x00000004ff007c0c */ /* 0x000fda000bf01270 */
[----:B------:R-:W-:Y:S05]  /*7cb0*/  @P0 BRA `(.L_x_5445) ;  /* 0x0000000000400947 */ /* 0x000fea0003800000 */
[----:B------:R-:W2:Y:S02]  /*7cc0*/  LDL R20, [R1+0x68] ;  /* 0x0000680001147983 */ /* 0x000ea40000100800 */
[----:B--2---:R-:W-:-:S04]  /*7cd0*/  LEA.HI R0, R20, R20, RZ, 0x1 ;  /* 0x0000001414007211 */ /* 0x004fc800078f08ff */
[----:B------:R-:W-:-:S05]  /*7ce0*/  LOP3.LUT R0, R0, 0xfffffffe, RZ, 0xc0, !PT ;  /* 0xfffffffe00007812 */ /* 0x000fca00078ec0ff */
[----:B------:R-:W-:-:S05]  /*7cf0*/  IMAD.IADD R0, R20, 0x1, -R0 ;  /* 0x0000000114007824 */ /* 0x000fca00078e0a00 */
[----:B-----5:R-:W-:-:S04]  /*7d00*/  SHF.L.U32 R2, R0, 0x1f, RZ ;  /* 0x0000001f00027819 */ /* 0x020fc800000006ff */
[----:B------:R0:W1:Y:S03]  /*7d10*/  SYNCS.PHASECHK.TRANS64.TRYWAIT P0, [R17+URZ+0x38800], R2 ;  /* 0x03880002110075a7 */ /* 0x000066000800017f */
[----:B-1----:R-:W-:Y:S05]  /*7d20*/  @!P0 NANOSLEEP.SYNCS 0x989680 ;  /* 0x009896800000895d */ /* 0x002fea0003900000 */
[----:B------:R-:W1:Y:S01]  /*7d30*/  @!P0 SYNCS.PHASECHK.TRANS64 P0, [R17+URZ+0x38800], R2 ;  /* 0x03880002110085a7 */ /* 0x000e62000800007f */
[----:B------:R-:W-:Y:S04]  /*7d40*/  BSSY B0, `(.L_x_5446) ;  /* 0x0000006000007945 */ /* 0x000fe80003800000 */
[----:B-1----:R-:W-:Y:S05]  /*7d50*/  @P0 BRA `(.L_x_5447) ;  /* 0x0000000000100947 */ /* 0x002fea0003800000 */
.L_x_5448:
[----:B-1----:R1:W2:Y:S02]  /*7d60*/  SYNCS.PHASECHK.TRANS64.TRYWAIT P0, [R17+URZ+0x38800], R2 ;  /* 0x03880002110075a7 */ /* 0x0022a4000800017f */
[----:B--2---:R-:W-:Y:S05]  /*7d70*/  @!P0 NANOSLEEP.SYNCS 0x989680 ;  /* 0x009896800000895d */ /* 0x004fea0003900000 */
[----:B------:R-:W2:Y:S02]  /*7d80*/  @!P0 SYNCS.PHASECHK.TRANS64 P0, [R17+URZ+0x38800], R2 ;  /* 0x03880002110085a7 */ /* 0x000ea4000800007f */
[----:B--2---:R-:W-:Y:S05]  /*7d90*/  @!P0 BRA `(.L_x_5448) ;  /* 0xfffffffc00f08947 */ /* 0x004fea000383ffff */
.L_x_5447:
[----:B------:R-:W-:Y:S05]  /*7da0*/  BSYNC B0 ;  /* 0x0000000000007941 */ /* 0x000fea0003800000 */
.L_x_5446:
[----:B------:R-:W-:Y:S05]  /*7db0*/  BRA `(.L_x_5449) ;  /* 0x0000002c004c7947 */ /* 0x000fea0003800000 */
.L_x_5445:
        /* <DEDUP_REMOVED lines=31> */
.L_x_5451:
[----:B------:R-:W-:Y:S05]  /*7fb0*/  BSYNC B6 ;  /* 0x0000000000067941 */ /* 0x000fea0003800000 */
.L_x_5450:
        /* <DEDUP_REMOVED lines=43> */
.L_x_5693:
        /* <DEDUP_REMOVED lines=22> */
[----:B----4-:R-:W-:-:S02]  /*83d0*/  @!P3 IADD3 R4, P1, R6, R4, RZ ;  /* 0x000000040604b210 */ /* 0x010fc40007f3e0ff */
[----:B---3--:R-:W-:Y:S01]  /*83e0*/  @!P3 SHF.L.U64.HI R11, R209, 0x1, R7 ;  /* 0x00000001d10bb819 */ /* 0x008fe20000010207 */
[----:B------:R-:W-:Y:S02]  /*83f0*/  IMAD.MOV.U32 R7, RZ, RZ, R8 ;  /* 0x000000ffff077224 */ /* 0x000fe400078e0008 */
[----:B------:R-:W-:-:S04]  /*8400*/  @!P2 IMAD.WIDE R6, R190, 0x2, R6 ;  /* 0x00000002be06a825 */ /* 0x000fc800078e0206 */
[--C-:B------:R-:W-:Y:S01]  /*8410*/  @!P3 IMAD.X R3, R0, 0x1, R11.reuse, P0 ;  /* 0x000000010003b824 */ /* 0x100fe200000e060b */
[----:B------:R1:W5:Y:S01]  /*8420*/  @!P2 LD.E.64 R26, desc[UR40][R6.64] ;  /* 0x00000028061aa980 */ /* 0x000362000c101b00 */
[----:B------:R-:W-:-:S03]  /*8430*/  @!P3 IMAD.X R5, R8, 0x1, R11, P1 ;  /* 0x000000010805b824 */ /* 0x000fc600008e060b */
[----:B------:R1:W5:Y:S04]  /*8440*/  @!P3 LD.E.64 R20, desc[UR40][R2.64] ;  /* 0x000000280214b980 */ /* 0x000368000c101b00 */
[----:B------:R1:W5:Y:S02]  /*8450*/  @!P3 LD.E.64 R24, desc[UR40][R4.64] ;  /* 0x000000280418b980 */ /* 0x000364000c101b00 */
.L_x_5456:
[----:B------:R-:W-:Y:S05]  /*8460*/  BSYNC B1 ;  /* 0x0000000000017941 */ /* 0x000fea0003800000 */
.L_x_5455:
[----:B-1---5:R-:W-:Y:S01]  /*8470*/  IMAD.MOV.U32 R2, RZ, RZ, R27 ;  /* 0x000000ffff027224 */ /* 0x022fe200078e001b */
[----:B------:R-:W-:Y:S01]  /*8480*/  UMOV UR4, 0xffffffff ;  /* 0xffffffff00047882 */ /* 0x000fe20000000000 */
[----:B------:R-:W-:Y:S02]  /*8490*/  IMAD.MOV.U32 R3, RZ, RZ, R24 ;  /* 0x000000ffff037224 */ /* 0x000fe400078e0018 */
        /* <DEDUP_REMOVED lines=9> */
[----:B------:R-:W-:-:S03]  /*8530*/  IMAD.MOV.U32 R0, RZ, RZ, R28 ;  /* 0x000000ffff007224 */ /* 0x000fc600078e001c */
[----:B------:R-:W-:Y:S02]  /*8540*/  PRMT R44, R3, 0x5410, R4 ;  /* 0x00005410032c7816 */ /* 0x000fe40000000004 */
[----:B------:R-:W-:Y:S02]  /*8550*/  CS2R R2, SRZ ;  /* 0x0000000000027805 */ /* 0x000fe4000001ff00 */
[----:B------:R-:W-:Y:S01]  /*8560*/  PRMT R36, R36, 0x5410, R0 ;  /* 0x0000541024247816 */ /* 0x000fe20000000000 */
[----:B------:R-:W-:Y:S06]  /*8570*/  BRA.DIV UR4, `(.L_x_5457) ;  /* 0x000001c204107947 */ /* 0x000fec000b800000 */
[----:B--2---:R1:W2:Y:S04]  /*8580*/  SHFL.IDX PT, R5, R10, 0x1, 0x1c1f ;  /* 0x003c1f000a057f89 */ /* 0x0042a800000e0000 */
[----:B------:R1:W0:Y:S04]  /*8590*/  SHFL.IDX PT, R4, R9, 0x1, 0x1c1f ;  /* 0x003c1f0009047f89 */ /* 0x00022800000e0000 */
[----:B------:R1:W0:Y:S04]  /*85a0*/  SHFL.IDX PT, R7, R31, 0x1, 0x1c1f ;  /* 0x003c1f001f077f89 */ /* 0x00022800000e0000 */
[----:B------:R1:W0:Y:S02]  /*85b0*/  SHFL.IDX PT, R14, R30, 0x1, 0x1c1f ;  /* 0x003c1f001e0e7f89 */ /* 0x00022400000e0000 */
.L_x_5699:
[----:B----4-:R-:W4:Y:S01]  /*85c0*/  LDL R6, [R1+0x68] ;  /* 0x0000680001067983 */ /* 0x010f220000100800 */
[----:B------:R-:W-:Y:S01]  /*85d0*/  VIADD R33, R33, 0x20 ;  /* 0x0000002021217836 */ /* 0x000fe20000000000 */
[----:B------:R-:W-:Y:S01]  /*85e0*/  BSSY B1, `(.L_x_5458) ;  /* 0x0000023000017945 */ /* 0x000fe20003800000 */
[----:B01----:R-:W-:Y:S01]  /*85f0*/  IMAD.SHL.U32 R31, R194, 0x40, RZ ;  /* 0x00000040c21f7824 */ /* 0x003fe200078e00ff */
[----:B---3--:R-:W-:Y:S02]  /*8600*/  CS2R R8, SRZ ;  /* 0x0000000000087805 */ /* 0x008fe4000001ff00 */
[----:B------:R-:W-:Y:S02]  /*8610*/  CS2R R12, SRZ ;  /* 0x00000000000c7805 */ /* 0x000fe4000001ff00 */
[----:B------:R-:W-:Y:S02]  /*8620*/  ISETP.GE.AND P0, PT, R33, R32, PT ;  /* 0x000000202100720c */ /* 0x000fe40003f06270 */
[----:B------:R-:W-:-:S02]  /*8630*/  CS2R R10, SRZ ;  /* 0x00000000000a7805 */ /* 0x000fc4000001ff00 */
[----:B----4-:R-:W-:-:S04]  /*8640*/  LEA.HI R0, R6, R6, RZ, 0x1 ;  /* 0x0000000606007211 */ /* 0x010fc800078f08ff */
[----:B------:R-:W-:-:S05]  /*8650*/  LOP3.LUT R0, R0, 0xfffffffe, RZ, 0xc0, !PT ;  /* 0xfffffffe00007812 */ /* 0x000fca00078ec0ff */
[----:B------:R-:W-:-:S05]  /*8660*/  IMAD.IADD R0, R6, 0x1, -R0 ;  /* 0x0000000106007824 */ /* 0x000fca00078e0a00 */
[----:B------:R-:W-:Y:S01]  /*8670*/  SHF.L.U32 R34, R0, 0x1f, RZ ;  /* 0x0000001f00227819 */ /* 0x000fe200000006ff */
[----:B------:R-:W-:Y:S06]  /*8680*/  @P0 BRA `(.L_x_5459) ;  /* 0x0000000000600947 */ /* 0x000fec0003800000 */
[----:B------:R-:W3:Y:S01]  /*8690*/  LDL R6, [R1+0x74] ;  /* 0x0000740001067983 */ /* 0x000ee20000100800 */
[----:B------:R-:W-:Y:S01]  /*86a0*/  ULDC UR4, c[0x0][0x3f4] ;  /* 0x0000fd0000047ab9 */ /* 0x000fe20000000800 */
[----:B------:R-:W-:Y:S01]  /*86b0*/  IMAD.MOV.U32 R2, RZ, RZ, R4 ;  /* 0x000000ffff027224 */ /* 0x000fe200078e0004 */
[----:B------:R-:W-:Y:S01]  /*86c0*/  ISETP.GE.AND P3, PT, R209, UR4, PT ;  /* 0x00000004d1007c0c */ /* 0x000fe2000bf66270 */
[----:B--2---:R-:W-:Y:S01]  /*86d0*/  IMAD.MOV.U32 R3, RZ, RZ, R5 ;  /* 0x000000ffff037224 */ /* 0x004fe200078e0005 */
[----:B------:R-:W-:Y:S02]  /*86e0*/  ISETP.GE.AND P2, PT, R190, UR4, PT ;  /* 0x00000004be007c0c */ /* 0x000fe4000bf46270 */
[----:B------:R-:W-:Y:S01]  /*86f0*/  CS2R R12, SRZ ;  /* 0x00000000000c7805 */ /* 0x000fe2000001ff00 */
[----:B------:R-:W-:-:S08]  /*8700*/  IMAD.MOV.U32 R8, RZ, RZ, R14 ;  /* 0x000000ffff087224 */ /* 0x000fd000078e000e */
[----:B------:R-:W-:Y:S02]  /*8710*/  @!P3 IMAD.SHL.U32 R9, R209, 0x2, RZ ;  /* 0x00000002d109b824 */ /* 0x000fe400078e00ff */
[----:B------:R-:W-:-:S03]  /*8720*/  @!P2 IMAD.WIDE R2, R190, 0x2, R2 ;  /* 0x00000002be02a825 */ /* 0x000fc600078e0202 */
[-C--:B------:R-:W-:Y:S02]  /*8730*/  @!P3 IADD3 R4, P0, R4, R9.reuse, RZ ;  /* 0x000000090404b210 */ /* 0x080fe40007f1e0ff */
[----:B------:R-:W-:Y:S01]  /*8740*/  CS2R R10, SRZ ;  /* 0x00000000000a7805 */ /* 0x000fe2000001ff00 */
[----:B------:R0:W5:Y:S02]  /*8750*/  @!P2 LD.E.64 R12, desc[UR40][R2.64] ;  /* 0x00000028020ca980 */ /* 0x000164000c101b00 */
[----:B0-----:R-:W-:Y:S02]  /*8760*/  CS2R R2, SRZ ;  /* 0x0000000000027805 */ /* 0x001fe4000001ff00 */
[----:B---3--:R-:W-:Y:S02]  /*8770*/  @!P3 SHF.L.U64.HI R30, R209, 0x1, R6 ;  /* 0x00000001d11eb819 */ /* 0x008fe40000010206 */
[----:B------:R-:W-:Y:S01]  /*8780*/  @!P3 IADD3 R6, P1, R14, R9, RZ ;  /* 0x000000090e06b210 */ /* 0x000fe20007f3e0ff */
[----:B------:R-:W-:-:S02]  /*8790*/  IMAD.MOV.U32 R9, RZ, RZ, R7 ;  /* 0x000000ffff097224 */ /* 0x000fc400078e0007 */
[----:B------:R-:W-:Y:S02]  /*87a0*/  @!P3 IMAD.X R5, R5, 0x1, R30, P0 ;  /* 0x000000010505b824 */ /* 0x000fe400000e061e */
[----:B------:R-:W-:Y:S01]  /*87b0*/  @!P2 IMAD.WIDE R14, R190, 0x2, R8 ;  /* 0x00000002be0ea825 */ /* 0x000fe200078e0208 */
[----:B------:R-:W-:Y:S02]  /*87c0*/  CS2R R8, SRZ ;  /* 0x0000000000087805 */ /* 0x000fe4000001ff00 */
[----:B------:R-:W-:Y:S01]  /*87d0*/  @!P3 IADD3.X R7, R7, R30, RZ, P1, !PT ;  /* 0x0000001e0707b210 */ /* 0x000fe20000ffe4ff */
[----:B------:R0:W5:Y:S04]  /*87e0*/  @!P3 LD.E.64 R10, desc[UR40][R4.64] ;  /* 0x00000028040ab980 */ /* 0x000168000c101b00 */
[----:B------:R0:W5:Y:S04]  /*87f0*/  @!P2 LD.E.64 R2, desc[UR40][R14.64] ;  /* 0x000000280e02a980 */ /* 0x000168000c101b00 */
[----:B------:R0:W5:Y:S02]  /*8800*/  @!P3 LD.E.64 R8, desc[UR40][R6.64] ;  /* 0x000000280608b980 */ /* 0x000164000c101b00 */
.L_x_5459:
[----:B------:R-:W-:Y:S05]  /*8810*/  BSYNC B1 ;  /* 0x0000000000017941 */ /* 0x000fea0003800000 */
.L_x_5458:
[----:B0-----:R-:W3:Y:S01]  /*8820*/  LDL R15, [R1+0x14] ;  /* 0x00001400010f7983 */ /* 0x001ee20000100800 */
[----:B------:R-:W0:Y:S01]  /*8830*/  SYNCS.PHASECHK.TRANS64.TRYWAIT P0, [R17+URZ+0x38800], R34 ;  /* 0x03880022110075a7 */ /* 0x000e22000800017f */
[----:B------:R-:W-:Y:S01]  /*8840*/  LOP3.LUT R31, R31, 0x1c0, RZ, 0xc0, !PT ;  /* 0x000001c01f1f7812 */ /* 0x000fe200078ec0ff */
[----:B--2--5:R-:W-:Y:S01]  /*8850*/  IMAD.MOV.U32 R5, RZ, RZ, R2 ;  /* 0x000000ffff057224 */ /* 0x024fe200078e0002 */
[----:B------:R-:W-:Y:S01]  /*8860*/  VIADDMNMX R30, R32, -R213, 0x40, PT ;  /* 0x00000040201e7446 */ /* 0x000fe200038009d5 */
[----:B------:R-:W-:Y:S01]  /*8870*/  IMAD.MOV.U32 R6, RZ, RZ, R8 ;  /* 0x000000ffff067224 */ /* 0x000fe200078e0008 */
[----:B------:R-:W-:Y:S01]  /*8880*/  LOP3.LUT R4, R31, 0x18, R18, 0xf8, !PT ;  /* 0x000000181f047812 */ /* 0x000fe200078ef812 */
[----:B------:R-:W-:Y:S01]  /*8890*/  IMAD.MOV.U32 R14, RZ, RZ, R12 ;  /* 0x000000ffff0e7224 */ /* 0x000fe200078e000c */
[----:B------:R-:W-:Y:S01]  /*88a0*/  SHF.R.U32.HI R31, RZ, 0x3, R31 ;  /* 0x00000003ff1f7819 */ /* 0x000fe2000001161f */
[----:B------:R-:W-:Y:S01]  /*88b0*/  IMAD.MOV.U32 R7, RZ, RZ, R9 ;  /* 0x000000ffff077224 */ /* 0x000fe200078e0009 */
[----:B------:R-:W-:Y:S01]  /*88c0*/  PRMT R45, R5, 0x7610, R45 ;  /* 0x00007610052d7816 */ /* 0x000fe2000000002d */
[----:B------:R-:W-:Y:S01]  /*88d0*/  IMAD.MOV.U32 R5, RZ, RZ, R3 ;  /* 0x000000ffff057224 */ /* 0x000fe200078e0003 */
[----:B------:R-:W-:Y:S01]  /*88e0*/  LOP3.LUT R4, R4, R31, RZ, 0x3c, !PT ;  /* 0x0000001f04047212 */ /* 0x000fe200078e3cff */
[----:B------:R-:W-:Y:S01]  /*88f0*/  BSSY B1, `(.L_x_5460) ;  /* 0x000000f000017945 */ /* 0x000fe20003800000 */
[----:B------:R-:W-:Y:S01]  /*8900*/  PRMT R46, R6, 0x5410, R14 ;  /* 0x00005410062e7816 */ /* 0x000fe2000000000e */
[----:B------:R-:W-:Y:S01]  /*8910*/  IMAD.MOV.U32 R6, RZ, RZ, R10 ;  /* 0x000000ffff067224 */ /* 0x000fe200078e000a */
[----:B------:R-:W-:Y:S01]  /*8920*/  PRMT R45, R45, 0x5410, R5 ;  /* 0x000054102d2d7816 */ /* 0x000fe20000000005 */
[----:B------:R-:W-:Y:S01]  /*8930*/  IMAD.MOV.U32 R5, RZ, RZ, R13 ;  /* 0x000000ffff057224 */ /* 0x000fe200078e000d */
[----:B------:R-:W-:-:S02]  /*8940*/  PRMT R31, R7, 0x7610, R31 ;  /* 0x00007610071f7816 */ /* 0x000fc4000000001f */
[----:B------:R-:W-:Y:S02]  /*8950*/  LOP3.LUT P2, RZ, R194, 0x4, RZ, 0xc0, !PT ;  /* 0x00000004c2ff7812 */ /* 0x000fe4000784c0ff */
[----:B------:R-:W-:Y:S01]  /*8960*/  PRMT R47, R5, 0x5410, R6 ;  /* 0x00005410052f7816 */ /* 0x000fe20000000006 */
[----:B------:R-:W-:Y:S01]  /*8970*/  IMAD.MOV.U32 R5, RZ, RZ, R11 ;  /* 0x000000ffff057224 */ /* 0x000fe200078e000b */
[----:B------:R-:W-:Y:S01]  /*8980*/  ISETP.GE.AND P1, PT, R187, R30, PT ;  /* 0x0000001ebb00720c */ /* 0x000fe20003f26270 */
[----:B---3--:R-:W-:-:S04]  /*8990*/  IMAD R4, R15, 0x200, R4 ;  /* 0x000002000f047824 */ /* 0x008fc800078e0204 */
[----:B------:R-:W-:-:S04]  /*89a0*/  IMAD R15, R4, 0x2, R17 ;  /* 0x00000002040f7824 */ /* 0x000fc800078e0211 */
[C---:B------:R-:W-:Y:S02]  /*89b0*/  VIADD R4, R15.reuse, 0x20400 ;  /* 0x000204000f047836 */ /* 0x040fe40000000000 */
[----:B------:R-:W-:Y:S01]  /*89c0*/  VIADD R14, R15, 0x20440 ;  /* 0x000204400f0e7836 */ /* 0x000fe20000000000 */
[----:B0-----:R-:W-:Y:S06]  /*89d0*/  @!P0 BRA `(.L_x_5461) ;  /* 0x000001bc00688947 */ /* 0x001fec0003800000 */
.L_x_5700:
[----:B------:R-:W-:Y:S05]  /*89e0*/  BSYNC B1 ;  /* 0x0000000000017941 */ /* 0x000fea0003800000 */
.L_x_5460:
        /* <DEDUP_REMOVED lines=51> */
.L_x_5465:
[----:B------:R-:W-:Y:S05]  /*8d20*/  BSYNC B2 ;  /* 0x0000000000027941 */ /* 0x000fea0003800000 */
.L_x_5464:
        /* <DEDUP_REMOVED lines=14> */
[C---:B0-----:R-:W-:Y:S01]  /*8e10*/  FMUL.FTZ R34, R25.reuse, R27 ;  /* 0x0000001b19227220 */ /* 0x041fe20000410000 */
        /* <DEDUP_REMOVED lines=28> */
.L_x_5463:
[----:B------:R-:W-:Y:S05]  /*8fe0*/  BSYNC B1 ;  /* 0x0000000000017941 */ /* 0x000fea0003800000 */
.L_x_5462:
        /* <DEDUP_REMOVED lines=10> */
[----:B------:R-:W-:Y:S01]  /*9090*/  HADD2.F32 R25, -RZ, R45.H0_H0 ;  /* 0x2000002dff197230 */ /* 0x000fe20000004100 */
[--C-:B------:R-:W-:Y:S01]  /*90a0*/  SHF.R.U32.HI R20, RZ, 0x10, R13.reuse ;  /* 0x00000010ff147819 */ /* 0x100fe2000001160d */
[----:B------:R-:W-:Y:S01]  /*90b0*/  HADD2.F32 R21, -RZ, R46.H1_H1 ;  /* 0x3000002eff157230 */ /* 0x000fe20000004100 */
[----:B------:R-:W-:Y:S01]  /*90c0*/  SHF.R.U64 R30, R12, 0x10, R13 ;  /* 0x000000100c1e7819 */ /* 0x000fe2000000120d */
[----:B------:R-:W-:Y:S01]  /*90d0*/  HADD2.F32 R24, -RZ, R24.H0_H0 ;  /* 0x20000018ff187230 */ /* 0x000fe20000004100 */
[----:B------:R-:W-:Y:S01]  /*90e0*/  SHF.R.U64 R26, R2, 0x10, R3 ;  /* 0x00000010021a7819 */ /* 0x000fe20000001203 */
[----:B------:R-:W-:Y:S02]  /*90f0*/  HADD2.F32 R20, -RZ, R20.H0_H0 ;  /* 0x20000014ff147230 */ /* 0x000fe40000004100 */
[----:B-1----:R-:W-:-:S02]  /*9100*/  HADD2.F32 R13, -RZ, R7.H1_H1 ;  /* 0x30000007ff0d7230 */ /* 0x002fc40000004100 */
[--C-:B------:R-:W-:Y:S02]  /*9110*/  HADD2.F32 R2, -RZ, R4.reuse.H0_H0 ;  /* 0x20000004ff027230 */ /* 0x100fe40000004100 */
[----:B------:R-:W-:Y:S02]  /*9120*/  HADD2.F32 R4, -RZ, R4.H1_H1 ;  /* 0x30000004ff047230 */ /* 0x000fe40000004100 */
[C---:B------:R-:W-:Y:S01]  /*9130*/  FMUL.FTZ R27, R13.reuse, R24 ;  /* 0x000000180d1b7220 */ /* 0x040fe20000410000 */
[----:B------:R-:W-:Y:S02]  /*9140*/  HADD2.F32 R12, -RZ, R7.H0_H0 ;  /* 0x20000007ff0c7230 */ /* 0x000fe40000004100 */
[----:B------:R-:W-:Y:S01]  /*9150*/  FMUL.FTZ R29, R13, R20 ;  /* 0x000000140d1d7220 */ /* 0x000fe20000410000 */
[--C-:B------:R-:W-:Y:S02]  /*9160*/  HADD2.F32 R7, -RZ, R6.reuse.H0_H0 ;  /* 0x20000006ff077230 */ /* 0x100fe40000004100 */
[----:B------:R-:W-:Y:S01]  /*9170*/  FMUL.FTZ R13, R4, R25 ;  /* 0x00000019040d7220 */ /* 0x000fe20000410000 */
[----:B------:R-:W-:-:S02]  /*9180*/  HADD2.F32 R6, -RZ, R6.H1_H1 ;  /* 0x30000006ff067230 */ /* 0x000fc40000004100 */
[----:B------:R-:W-:Y:S01]  /*9190*/  FFMA.FTZ R28, R12, R20, -R27 ;  /* 0x000000140c1c7223 */ /* 0x000fe2000001081b */
[-C--:B------:R-:W-:Y:S01]  /*91a0*/  FMUL.FTZ R27, R4, R21.reuse ;  /* 0x00000015041b7220 */ /* 0x080fe20000410000 */
[----:B------:R-:W-:Y:S01]  /*91b0*/  FFMA.FTZ R29, R12, R24, R29 ;  /* 0x000000180c1d7223 */ /* 0x000fe2000001001d */
[C---:B------:R-:W-:Y:S01]  /*91c0*/  FFMA.FTZ R21, R2.reuse, R21, -R13 ;  /* 0x0000001502157223 */ /* 0x040fe2000001080d */
[----:B------:R-:W-:Y:S02]  /*91d0*/  HADD2.F32 R3, -RZ, R5.H0_H0 ;  /* 0x20000005ff037230 */ /* 0x000fe40000004100 */
[----:B------:R-:W-:Y:S01]  /*91e0*/  FFMA.FTZ R2, R2, R25, R27 ;  /* 0x0000001902027223 */ /* 0x000fe2000001001b */
[----:B------:R-:W-:Y:S02]  /*91f0*/  HADD2.F32 R13, -RZ, R45.H1_H1 ;  /* 0x3000002dff0d7230 */ /* 0x000fe40000004100 */
[----:B------:R-:W-:Y:S02]  /*9200*/  HADD2.F32 R12, -RZ, R47.H0_H0 ;  /* 0x2000002fff0c7230 */ /* 0x000fe40000004100 */
[----:B------:R-:W-:-:S02]  /*9210*/  HADD2.F32 R5, -RZ, R5.H1_H1 ;  /* 0x30000005ff057230 */ /* 0x000fc40000004100 */
[CC--:B------:R-:W-:Y:S01]  /*9220*/  FMUL.FTZ R24, R6.reuse, R13.reuse ;  /* 0x0000000d06187220 */ /* 0x0c0fe20000410000 */
        /* <DEDUP_REMOVED lines=8> */
[C---:B------:R-:W-:Y:S01]  /*92b0*/  FFMA.FTZ R5, R3.reuse, R4, -R6 ;  /* 0x0000000403057223 */ /* 0x040fe20000010806 */
[----:B------:R-:W-:Y:S01]  /*92c0*/  F2FP.F16.F32.PACK_AB R4, R2, R21 ;  /* 0x000000150204723e */ /* 0x000fe200000000ff */
[----:B------:R-:W-:Y:S01]  /*92d0*/  FFMA.FTZ R20, R3, R20, R25 ;  /* 0x0000001403147223 */ /* 0x000fe20000010019 */
[----:B------:R-:W-:-:S04]  /*92e0*/  F2FP.F16.F32.PACK_AB R6, R13, R24 ;  /* 0x000000180d06723e */ /* 0x000fc800000000ff */
[----:B------:R-:W-:-:S05]  /*92f0*/  F2FP.F16.F32.PACK_AB R5, R20, R5 ;  /* 0x000000051405723e */ /* 0x000fca00000000ff */
[----:B------:R1:W-:Y:S02]  /*9300*/  STS.128 [R15+0x21400], R4 ;  /* 0x021400040f007388 */ /* 0x0003e40000000c00 */
.L_x_5468:
[----:B------:R-:W-:Y:S05]  /*9310*/  BSYNC B1 ;  /* 0x0000000000017941 */ /* 0x000fea0003800000 */
.L_x_5467:
[----:B------:R-:W-:Y:S05]  /*9320*/  @P1 BRA `(.L_x_5466) ;  /* 0x0000001400cc1947 */ /* 0x000fea0003800000 */
[----:B-1----:R-:W1:Y:S01]  /*9330*/  LDS.128 R4, [R14+0x1000] ;  /* 0x001000000e047984 */ /* 0x002e620000000c00 */
[----:B------:R-:W-:Y:S01]  /*9340*/  SHF.R.U64 R25, R10, 0x10, R11 ;  /* 0x000000100a197819 */ /* 0x000fe2000000120b */
[----:B------:R-:W-:Y:S01]  /*9350*/  HADD2.F32 R13, -RZ, R46.H0_H0 ;  /* 0x2000002eff0d7230 */ /* 0x000fe20000004100 */
[----:B------:R-:W-:Y:S02]  /*9360*/  SHF.R.U32.HI R12, RZ, 0x10, R9 ;  /* 0x00000010ff0c7819 */ /* 0x000fe40000011609 */
[----:B------:R-:W-:Y:S01]  /*9370*/  SHF.R.U32.HI R10, RZ, 0x10, R11 ;  /* 0x00000010ff0a7819 */ /* 0x000fe2000001160b */
[----:B------:R-:W-:Y:S01]  /*9380*/  HADD2.F32 R11, -RZ, R47.H1_H1 ;  /* 0x3000002fff0b7230 */ /* 0x000fe20000004100 */
[----:B------:R-:W-:Y:S01]  /*9390*/  SHF.R.U64 R24, R8, 0x10, R9 ;  /* 0x0000001008187819 */ /* 0x000fe20000001209 */
[----:B------:R-:W-:Y:S02]  /*93a0*/  HADD2.F32 R12, -RZ, R12.H0_H0 ;  /* 0x2000000cff0c7230 */ /* 0x000fe40000004100 */
[----:B------:R-:W-:-:S02]  /*93b0*/  HADD2.F32 R10, -RZ, R10.H0_H0 ;  /* 0x2000000aff0a7230 */ /* 0x000fc40000004100 */
[--C-:B-1----:R-:W-:Y:S02]  /*93c0*/  HADD2.F32 R9, -RZ, R7.reuse.H1_H1 ;  /* 0x30000007ff097230 */ /* 0x102fe40000004100 */
[--C-:B------:R-:W-:Y:S02]  /*93d0*/  HADD2.F32 R2, -RZ, R4.reuse.H0_H0 ;  /* 0x20000004ff027230 */ /* 0x100fe40000004100 */
[----:B------:R-:W-:Y:S02]  /*93e0*/  HADD2.F32 R4, -RZ, R4.H1_H1 ;  /* 0x30000004ff047230 */ /* 0x000fe40000004100 */
[C---:B------:R-:W-:Y:S01]  /*93f0*/  FMUL.FTZ R15, R9.reuse, R12 ;  /* 0x0000000c090f7220 */ /* 0x040fe20000410000 */
[----:B------:R-:W-:Y:S02]  /*9400*/  HADD2.F32 R8, -RZ, R7.H0_H0 ;  /* 0x20000007ff087230 */ /* 0x000fe40000004100 */
[----:B------:R-:W-:Y:S01]  /*9410*/  FMUL.FTZ R21, R9, R10 ;  /* 0x0000000a09157220 */ /* 0x000fe20000410000 */
[----:B------:R-:W-:-:S02]  /*9420*/  HADD2.F32 R7, -RZ, R6.H0_H0 ;  /* 0x20000006ff077230 */ /* 0x000fc40000004100 */
[----:B------:R-:W-:Y:S01]  /*9430*/  FMUL.FTZ R9, R4, R13 ;  /* 0x0000000d04097220 */ /* 0x000fe20000410000 */
        /* <DEDUP_REMOVED lines=24> */
[----:B------:R2:W-:Y:S01]  /*95c0*/  STS.128 [R14+0x1000], R4 ;  /* 0x001000040e007388 */ /* 0x0005e20000000c00 */
[----:B------:R-:W-:Y:S05]  /*95d0*/  BRA `(.L_x_5466) ;  /* 0x0000001400207947 */ /* 0x000fea0003800000 */
.L_x_5453:
        /* <DEDUP_REMOVED lines=46> */
[----:B---3--:R-:W-:-:S05]  /*98c0*/  @!P1 IADD3 R4, P2, R14, R5, RZ ;  /* 0x000000050e049210 */ /* 0x008fca0007f5e0ff */
[----:B------:R-:W2:Y:S01]  /*98d0*/  @!P1 LD.E.128 R8, desc[UR40][R8.64] ;  /* 0x0000002808089980 */ /* 0x000ea2000c101d00 */
[----:B----4-:R-:W-:-:S06]  /*98e0*/  @!P1 IMAD.X R5, R3, 0x1, R6, P2 ;  /* 0x0000000103059824 */ /* 0x010fcc00010e0606 */
        /* <DEDUP_REMOVED lines=11> */
[----:B------:R-:W-:Y:S02]  /*99a0*/  IMAD.MOV.U32 R0, RZ, RZ, R2 ;  /* 0x000000ffff007224 */ /* 0x000fe400078e0002 */
[----:B------:R-:W-:Y:S02]  /*99b0*/  @!P1 IMAD.MOV.U32 R3, RZ, RZ, R9 ;  /* 0x000000ffff039224 */ /* 0x000fe400078e0009 */
[----:B---3--:R-:W-:Y:S01]  /*99c0*/  @!P1 IMAD.MOV.U32 R29, RZ, RZ, R5 ;  /* 0x000000ffff1d9224 */ /* 0x008fe200078e0005 */
[----:B------:R-:W-:Y:S01]  /*99d0*/  PRMT R54, R54, 0x5410, R0 ;  /* 0x0000541036367816 */ /* 0x000fe20000000000 */
[----:B------:R-:W-:Y:S02]  /*99e0*/  IMAD.MOV.U32 R0, RZ, RZ, R20 ;  /* 0x000000ffff007224 */ /* 0x000fe400078e0014 */
[----:B------:R-:W-:Y:S02]  /*99f0*/  @!P1 IMAD.MOV.U32 R30, RZ, RZ, R6 ;  /* 0x000000ffff1e9224 */ /* 0x000fe400078e0006 */
[----:B------:R-:W-:Y:S01]  /*9a00*/  @!P1 IMAD.MOV.U32 R21, RZ, RZ, R11 ;  /* 0x000000ffff159224 */ /* 0x000fe200078e000b */
[----:B------:R-:W-:Y:S01]  /*9a10*/  PRMT R35, R0, 0x7610, R35 ;  /* 0x0000761000237816 */ /* 0x000fe20000000023 */
[----:B------:R-:W-:-:S02]  /*9a20*/  @!P1 IMAD.MOV.U32 R28, RZ, RZ, R4 ;  /* 0x000000ffff1c9224 */ /* 0x000fc400078e0004 */
[----:B------:R-:W-:Y:S02]  /*9a30*/  @!P1 IMAD.MOV.U32 R31, RZ, RZ, R7 ;  /* 0x000000ffff1f9224 */ /* 0x000fe400078e0007 */
        /* <DEDUP_REMOVED lines=9> */
[----:B-----5:R-:W-:-:S02]  /*9ad0*/  PRMT R32, R8, 0x7610, R32 ;  /* 0x0000761008207816 */ /* 0x020fc40000000020 */
[----:B------:R-:W-:Y:S02]  /*9ae0*/  CS2R R4, SRZ ;  /* 0x0000000000047805 */ /* 0x000fe4000001ff00 */
[----:B------:R-:W-:Y:S02]  /*9af0*/  PRMT R54, R0, 0x7610, R54 ;  /* 0x0000761000367816 */ /* 0x000fe40000000036 */
[----:B01--4-:R-:W-:-:S07]  /*9b00*/  PRMT R50, R6, 0x7610, R50 ;  /* 0x0000761006327816 */ /* 0x013fce0000000032 */
.L_x_5710:
        /* <DEDUP_REMOVED lines=24> */
.L_x_5471:
[----:B------:R-:W-:Y:S05]  /*9c90*/  BSYNC B1 ;  /* 0x0000000000017941 */ /* 0x000fea0003800000 */
.L_x_5470:
        /* <DEDUP_REMOVED lines=12> */
[----:B------:R-:W-:-:S02]  /*9d60*/  IMAD.MOV.U32 R14, RZ, RZ, R7 ;  /* 0x000000ffff0e7224 */ /* 0x000fc400078e0007 */
[----:B------:R-:W-:Y:S01]  /*9d70*/  IMAD.MOV.U32 R24, RZ, RZ, R9 ;  /* 0x000000ffff187224 */ /* 0x000fe200078e0009 */
[----:B------:R-:W-:Y:S01]  /*9d80*/  PRMT R42, R13, 0x7610, R42 ;  /* 0x000076100d2a7816 */ /* 0x000fe2000000002a */
[----:B------:R-:W-:Y:S01]  /*9d90*/  IMAD.IADD R36, R18, 0x1, R37 ;  /* 0x0000000112247824 */ /* 0x000fe200078e0225 */
[----:B------:R-:W-:Y:S02]  /*9da0*/  PRMT R35, R35, 0x5410, R14 ;  /* 0x0000541023237816 */ /* 0x000fe4000000000e */
[----:B------:R-:W-:Y:S01]  /*9db0*/  PRMT R57, R15, 0x5410, R24 ;  /* 0x000054100f397816 */ /* 0x000fe20000000018 */
[----:B0-----:R-:W-:Y:S06]  /*9dc0*/  @!P1 BRA `(.L_x_5473) ;  /* 0x000001ac00e89947 */ /* 0x001fec0003800000 */
.L_x_5711:
[----:B------:R-:W-:Y:S05]  /*9dd0*/  BSYNC B1 ;  /* 0x0000000000017941 */ /* 0x000fea0003800000 */
.L_x_5472:
[----:B------:R-:W-:Y:S01]  /*9de0*/  BSSY B1, `(.L_x_5474) ;  /* 0x0000064000017945 */ /* 0x000fe20003800000 */
[----:B------:R-:W-:Y:S01]  /*9df0*/  IMAD.MOV.U32 R33, RZ, RZ, R10 ;  /* 0x000000ffff217224 */ /* 0x000fe200078e000a */
[----:B------:R-:W-:Y:S01]  /*9e00*/  LOP3.LUT R36, R36, 0x38, RZ, 0xc0, !PT ;  /* 0x0000003824247812 */ /* 0x000fe200078ec0ff */
[----:B------:R-:W-:Y:S01]  /*9e10*/  IMAD.MOV.U32 R34, RZ, RZ, R11 ;  /* 0x000000ffff227224 */ /* 0x000fe200078e000b */
[----:B------:R-:W-:Y:S06]  /*9e20*/  @P2 BRA `(.L_x_5475) ;  /* 0x00000004007c2947 */ /* 0x000fec0003800000 */
[----:B------:R-:W2:Y:S01]  /*9e30*/  LDL R25, [R1+0x14] ;  /* 0x0000140001197983 */ /* 0x000ea20000100800 */
[----:B0-----:R-:W-:Y:S01]  /*9e40*/  IMAD.SHL.U32 R12, R194, 0x40, RZ ;  /* 0x00000040c20c7824 */ /* 0x001fe200078e00ff */
[--C-:B------:R-:W-:Y:S01]  /*9e50*/  SHF.R.U64 R28, R28, 0x10, R29.reuse ;  /* 0x000000101c1c7819 */ /* 0x100fe2000000121d */
[----:B------:R-:W-:Y:S01]  /*9e60*/  HADD2.F32 R47, -RZ, R47.H0_H0 ;  /* 0x2000002fff2f7230 */ /* 0x000fe20000004100 */
[----:B------:R-:W-:Y:S01]  /*9e70*/  SHF.R.U32.HI R49, RZ, 0x10, R29 ;  /* 0x00000010ff317819 */ /* 0x000fe2000001161d */
[----:B------:R-:W-:Y:S01]  /*9e80*/  HADD2.F32 R46, -RZ, R46.H0_H0 ;  /* 0x2000002eff2e7230 */ /* 0x000fe20000004100 */
[----:B------:R-:W-:Y:S01]  /*9e90*/  LOP3.LUT R13, R12, 0x1c0, RZ, 0xc0, !PT ;  /* 0x000001c00c0d7812 */ /* 0x000fe200078ec0ff */
[----:B------:R-:W-:Y:S01]  /*9ea0*/  HADD2.F32 R50, -RZ, R50.H0_H0 ;  /* 0x20000032ff327230 */ /* 0x000fe20000004100 */
[----:B------:R-:W-:Y:S01]  /*9eb0*/  SHF.R.U64 R2, R2, 0x10, R3 ;  /* 0x0000001002027819 */ /* 0x000fe20000001203 */
[----:B------:R-:W-:Y:S01]  /*9ec0*/  HADD2.F32 R49, -RZ, R49.H0_H0 ;  /* 0x20000031ff317230 */ /* 0x000fe20000004100 */
[----:B------:R-:W-:-:S02]  /*9ed0*/  LOP3.LUT R12, R13, 0x38, R18, 0xf8, !PT ;  /* 0x000000380d0c7812 */ /* 0x000fc400078ef812 */
[----:B------:R-:W-:Y:S02]  /*9ee0*/  SHF.R.U32.HI R15, RZ, 0x3, R13 ;  /* 0x00000003ff0f7819 */ /* 0x000fe4000001160d */
[----:B------:R-:W-:Y:S02]  /*9ef0*/  SHF.R.U32.HI R48, RZ, 0x10, R3 ;  /* 0x00000010ff307819 */ /* 0x000fe40000011603 */
[----:B------:R-:W-:Y:S02]  /*9f00*/  LOP3.LUT R12, R12, R15, RZ, 0x3c, !PT ;  /* 0x0000000f0c0c7212 */ /* 0x000fe400078e3cff */
[----:B------:R-:W-:Y:S02]  /*9f10*/  LOP3.LUT R24, R15, R36, R13, 0x1e, !PT ;  /* 0x000000240f187212 */ /* 0x000fe400078e1e0d */
[----:B------:R-:W-:Y:S02]  /*9f20*/  SHF.R.U64 R3, R20, 0x10, R21 ;  /* 0x0000001014037819 */ /* 0x000fe40000001215 */
[----:B------:R-:W-:-:S02]  /*9f30*/  SHF.R.U64 R20, R30, 0x10, R31 ;  /* 0x000000101e147819 */ /* 0x000fc4000000121f */
[----:B------:R-:W-:Y:S01]  /*9f40*/  SHF.R.U32.HI R53, RZ, 0x10, R31 ;  /* 0x00000010ff357819 */ /* 0x000fe2000001161f */
[----:B------:R-:W-:Y:S01]  /*9f50*/  HADD2.F32 R3, -RZ, R3.H0_H0 ;  /* 0x20000003ff037230 */ /* 0x000fe20000004100 */
[----:B------:R-:W-:Y:S01]  /*9f60*/  SHF.R.U32.HI R40, RZ, 0x10, R21 ;  /* 0x00000010ff287819 */ /* 0x000fe20000011615 */
[C---:B--2---:R-:W-:Y:S02]  /*9f70*/  IMAD R12, R25.reuse, 0x200, R12 ;  /* 0x00000200190c7824 */ /* 0x044fe400078e020c */
[----:B------:R-:W-:Y:S02]  /*9f80*/  IMAD R24, R25, 0x200, R24 ;  /* 0x0000020019187824 */ /* 0x000fe400078e0218 */
[--C-:B------:R-:W-:Y:S02]  /*9f90*/  IMAD R37, R12, 0x2, R17.reuse ;  /* 0x000000020c257824 */ /* 0x100fe400078e0211 */
[----:B------:R-:W-:-:S03]  /*9fa0*/  IMAD R38, R24, 0x2, R17 ;  /* 0x0000000218267824 */ /* 0x000fc600078e0211 */
[----:B------:R-:W0:Y:S04]  /*9fb0*/  LDS.128 R12, [R37+0x20400] ;  /* 0x02040000250c7984 */ /* 0x000e280000000c00 */
[----:B------:R-:W1:Y:S01]  /*9fc0*/  LDS.128 R24, [R38+0x20400] ;  /* 0x0204000026187984 */ /* 0x000e620000000c00 */
[--C-:B0-----:R-:W-:Y:S02]  /*9fd0*/  HADD2.F32 R41, -RZ, R15.reuse.H0_H0 ;  /* 0x2000000fff297230 */ /* 0x101fe40000004100 */
[----:B------:R-:W-:Y:S02]  /*9fe0*/  HADD2.F32 R29, -RZ, R15.H1_H1 ;  /* 0x3000000fff1d7230 */ /* 0x000fe40000004100 */
[----:B-1----:R-:W-:Y:S02]  /*9ff0*/  HADD2.F32 R15, -RZ, R25.H0_H0 ;  /* 0x20000019ff0f7230 */ /* 0x002fe40000004100 */
[----:B------:R-:W-:-:S02]  /*a000*/  HADD2.F32 R30, -RZ, R13.H0_H0 ;  /* 0x2000000dff1e7230 */ /* 0x000fc40000004100 */
[----:B------:R-:W-:Y:S02]  /*a010*/  HADD2.F32 R44, -RZ, R25.H1_H1 ;  /* 0x30000019ff2c7230 */ /* 0x000fe40000004100 */
[C---:B------:R-:W-:Y:S01]  /*a020*/  FMUL.FTZ R25, R15.reuse, R47 ;  /* 0x0000002f0f197220 */ /* 0x040fe20000410000 */
[-C--:B------:R-:W-:Y:S01]  /*a030*/  FMUL.FTZ R51, R15, R46.reuse ;  /* 0x0000002e0f337220 */ /* 0x080fe20000410000 */
[----:B------:R-:W-:Y:S02]  /*a040*/  HADD2.F32 R31, -RZ, R13.H1_H1 ;  /* 0x3000000dff1f7230 */ /* 0x000fe40000004100 */
[----:B------:R-:W-:Y:S01]  /*a050*/  FFMA.FTZ R15, R30, R46, -R25 ;  /* 0x0000002e1e0f7223 */ /* 0x000fe20000010819 */
[----:B------:R-:W-:Y:S02]  /*a060*/  HADD2.F32 R46, -RZ, R48.H0_H0 ;  /* 0x20000030ff2e7230 */ /* 0x000fe40000004100 */
[----:B------:R-:W-:Y:S01]  /*a070*/  FMUL.FTZ R52, R44, R49 ;  /* 0x000000312c347220 */ /* 0x000fe20000410000 */
[----:B------:R-:W-:-:S02]  /*a080*/  HADD2.F32 R45, -RZ, R27.H0_H0 ;  /* 0x2000001bff2d7230 */ /* 0x000fc40000004100 */
[----:B------:R-:W-:Y:S01]  /*a090*/  FFMA.FTZ R25, R30, R47, R51 ;  /* 0x0000002f1e197223 */ /* 0x000fe20000010033 */
[----:B------:R-:W-:Y:S02]  /*a0a0*/  HADD2.F32 R48, -RZ, R32.H0_H0 ;  /* 0x20000020ff307230 */ /* 0x000fe40000004100 */
[-C--:B------:R-:W-:Y:S01]  /*a0b0*/  FMUL.FTZ R32, R44, R46.reuse ;  /* 0x0000002e2c207220 */ /* 0x080fe20000410000 */
[----:B------:R-:W-:Y:S01]  /*a0c0*/  FFMA.FTZ R30, R31, R46, -R52 ;  /* 0x0000002e1f1e7223 */ /* 0x000fe20000010834 */
[----:B------:R-:W-:Y:S01]  /*a0d0*/  FMUL.FTZ R44, R45, R50 ;  /* 0x000000322d2c7220 */ /* 0x000fe20000410000 */
[----:B------:R-:W-:Y:S02]  /*a0e0*/  HADD2.F32 R43, -RZ, R27.H1_H1 ;  /* 0x3000001bff2b7230 */ /* 0x000fe40000004100 */
[----:B------:R-:W-:Y:S01]  /*a0f0*/  FFMA.FTZ R32, R31, R49, R32 ;  /* 0x000000311f207223 */ /* 0x000fe20000010020 */
[----:B------:R-:W-:Y:S02]  /*a100*/  HADD2.F32 R52, -RZ, R53.H0_H0 ;  /* 0x20000035ff347230 */ /* 0x000fe40000004100 */
[-C--:B------:R-:W-:Y:S01]  /*a110*/  FFMA.FTZ R31, R41, R48.reuse, -R44 ;  /* 0x00000030291f7223 */ /* 0x080fe2000001082c */
[----:B------:R-:W-:Y:S01]  /*a120*/  FMUL.FTZ R45, R45, R48 ;  /* 0x000000302d2d7220 */ /* 0x000fe20000410000 */
[----:B------:R-:W-:Y:S01]  /*a130*/  HADD2.F32 R44, -RZ, R40.H0_H0 ;  /* 0x20000028ff2c7230 */ /* 0x000fe20000004100 */
[----:B------:R-:W-:Y:S01]  /*a140*/  F2FP.F16.F32.PACK_AB R25, R32, R25 ;  /* 0x000000192019723e */ /* 0x000fe200000000ff */
[----:B------:R-:W-:-:S02]  /*a150*/  HADD2.F32 R39, -RZ, R24.H0_H0 ;  /* 0x20000018ff277230 */ /* 0x000fc40000004100 */
[----:B------:R-:W-:Y:S01]  /*a160*/  FMUL.FTZ R48, R43, R52 ;  /* 0x000000342b307220 */ /* 0x000fe20000410000 */
[--C-:B------:R-:W-:Y:S02]  /*a170*/  HADD2.F32 R46, -RZ, R54.reuse.H0_H0 ;  /* 0x20000036ff2e7230 */ /* 0x100fe40000004100 */
[----:B------:R-:W-:Y:S01]  /*a180*/  FFMA.FTZ R41, R41, R50, R45 ;  /* 0x0000003229297223 */ /* 0x000fe2000001002d */
[----:B------:R-:W-:Y:S02]  /*a190*/  HADD2.F32 R40, -RZ, R54.H1_H1 ;  /* 0x30000036ff287230 */ /* 0x000fe40000004100 */
[-C--:B------:R-:W-:Y:S01]  /*a1a0*/  FMUL.FTZ R58, R43, R44.reuse ;  /* 0x0000002c2b3a7220 */ /* 0x080fe20000410000 */
[----:B------:R-:W-:Y:S02]  /*a1b0*/  HADD2.F32 R21, -RZ, R12.H0_H0 ;  /* 0x2000000cff157230 */ /* 0x000fe40000004100 */
[----:B------:R-:W-:Y:S01]  /*a1c0*/  FFMA.FTZ R54, R29, R44, -R48 ;  /* 0x0000002c1d367223 */ /* 0x000fe20000010830 */
[----:B------:R-:W-:-:S02]  /*a1d0*/  HADD2.F32 R27, -RZ, R26.H0_H0 ;  /* 0x2000001aff1b7230 */ /* 0x000fc40000004100 */
[C---:B------:R-:W-:Y:S01]  /*a1e0*/  FMUL.FTZ R50, R39.reuse, R46 ;  /* 0x0000002e27327220 */ /* 0x040fe20000410000 */
[----:B------:R-:W-:Y:S02]  /*a1f0*/  HADD2.F32 R48, -RZ, R55.H0_H0 ;  /* 0x20000037ff307230 */ /* 0x000fe40000004100 */
[----:B------:R-:W-:Y:S01]  /*a200*/  FMUL.FTZ R39, R39, R40 ;  /* 0x0000002827277220 */ /* 0x000fe20000410000 */
[----:B------:R-:W-:Y:S02]  /*a210*/  HADD2.F32 R44, -RZ, R35.H0_H0 ;  /* 0x20000023ff2c7230 */ /* 0x000fe40000004100 */
[----:B------:R-:W-:Y:S01]  /*a220*/  FFMA.FTZ R58, R29, R52, R58 ;  /* 0x000000341d3a7223 */ /* 0x000fe2000001003a */
[----:B------:R-:W-:Y:S01]  /*a230*/  FFMA.FTZ R50, R21, R40, -R50 ;  /* 0x0000002815327223 */ /* 0x000fe20000010832 */
[----:B------:R-:W-:Y:S02]  /*a240*/  HADD2.F32 R13, -RZ, R14.H0_H0 ;  /* 0x2000000eff0d7230 */ /* 0x000fe40000004100 */
[C---:B------:R-:W-:Y:S01]  /*a250*/  FMUL.FTZ R52, R27.reuse, R48 ;  /* 0x000000301b347220 */ /* 0x040fe20000410000 */
[----:B------:R-:W-:Y:S01]  /*a260*/  FMUL.FTZ R40, R27, R44 ;  /* 0x0000002c1b287220 */ /* 0x000fe20000410000 */
[----:B------:R-:W-:-:S02]  /*a270*/  HADD2.F32 R24, -RZ, R24.H1_H1 ;  /* 0x30000018ff187230 */ /* 0x000fc40000004100 */
[----:B------:R-:W-:Y:S01]  /*a280*/  FFMA.FTZ R39, R21, R46, R39 ;  /* 0x0000002e15277223 */ /* 0x000fe20000010027 */
[----:B------:R-:W-:Y:S02]  /*a290*/  HADD2.F32 R26, -RZ, R26.H1_H1 ;  /* 0x3000001aff1a7230 */ /* 0x000fe40000004100 */
[C---:B------:R-:W-:Y:S01]  /*a2a0*/  FFMA.FTZ R52, R13.reuse, R44, -R52 ;  /* 0x0000002c0d347223 */ /* 0x040fe20000010834 */
[----:B------:R-:W-:Y:S02]  /*a2b0*/  HADD2.F32 R27, -RZ, R28.H0_H0 ;  /* 0x2000001cff1b7230 */ /* 0x000fe40000004100 */
[----:B------:R-:W-:Y:S01]  /*a2c0*/  FFMA.FTZ R40, R13, R48, R40 ;  /* 0x000000300d287223 */ /* 0x000fe20000010028 */
[----:B------:R-:W-:Y:S02]  /*a2d0*/  HADD2.F32 R29, -RZ, R20.H0_H0 ;  /* 0x20000014ff1d7230 */ /* 0x000fe40000004100 */
        /* <DEDUP_REMOVED lines=18> */
[----:B------:R-:W-:-:S05]  /*a400*/  F2FP.F16.F32.PACK_AB R26, R29, R40 ;  /* 0x000000281d1a723e */ /* 0x000fca00000000ff */
[----:B------:R1:W-:Y:S02]  /*a410*/  STS.128 [R38+0x20400], R24 ;  /* 0x0204001826007388 */ /* 0x0003e40000000c00 */
.L_x_5475:
[----:B------:R-:W-:Y:S05]  /*a420*/  BSYNC B1 ;  /* 0x0000000000017941 */ /* 0x000fea0003800000 */
.L_x_5474:
[----:B------:R-:W-:Y:S02]  /*a430*/  PRMT R35, R33, 0x7610, R35 ;  /* 0x0000761021237816 */ /* 0x000fe40000000023 */
[----:B------:R-:W-:Y:S01]  /*a440*/  PRMT R40, R34, 0x7610, R40 ;  /* 0x0000761022287816 */ /* 0x000fe20000000028 */
[----:B------:R-:W-:Y:S06]  /*a450*/  @P0 BRA `(.L_x_5466) ;  /* 0x0000000400800947 */ /* 0x000fec0003800000 */
[----:B------:R-:W2:Y:S01]  /*a460*/  LDL R41, [R1+0x78] ;  /* 0x0000780001297983 */ /* 0x000ea20000100800 */
[----:B01----:R-:W-:-:S04]  /*a470*/  VIADD R12, R187, 0x20 ;  /* 0x00000020bb0c7836 */ /* 0x003fc80000000000 */
[----:B------:R-:W-:Y:S01]  /*a480*/  IMAD.SHL.U32 R3, R12, 0x40, RZ ;  /* 0x000000400c037824 */ /* 0x000fe200078e00ff */
[----:B------:R-:W-:-:S04]  /*a490*/  SHF.R.S32.HI R2, RZ, 0x1f, R12 ;  /* 0x0000001fff027819 */ /* 0x000fc8000001140c */
[----:B------:R-:W-:Y:S02]  /*a4a0*/  LEA.HI R2, R2, R12, RZ, 0x3 ;  /* 0x0000000c02027211 */ /* 0x000fe400078f18ff */
[----:B------:R-:W-:-:S03]  /*a4b0*/  LOP3.LUT R3, R3, 0x1c0, RZ, 0xc0, !PT ;  /* 0x000001c003037812 */ /* 0x000fc600078ec0ff */
[----:B------:R-:W-:Y:S01]  /*a4c0*/  IMAD.SHL.U32 R2, R2, 0x40, RZ ;  /* 0x0000004002027824 */ /* 0x000fe200078e00ff */
[----:B------:R-:W-:-:S04]  /*a4d0*/  SHF.R.U32.HI R12, RZ, 0x3, R3 ;  /* 0x00000003ff0c7819 */ /* 0x000fc80000011603 */
[----:B------:R-:W-:Y:S02]  /*a4e0*/  LOP3.LUT R36, R12, R36, R3, 0x1e, !PT ;  /* 0x000000240c247212 */ /* 0x000fe400078e1e03 */
[----:B------:R-:W-:-:S05]  /*a4f0*/  LOP3.LUT R3, R2, 0xfffffe00, RZ, 0xc0, !PT ;  /* 0xfffffe0002037812 */ /* 0x000fca00078ec0ff */
[----:B------:R-:W-:-:S04]  /*a500*/  IMAD.IADD R2, R3, 0x1, R36 ;  /* 0x0000000103027824 */ /* 0x000fc800078e0224 */
[----:B------:R-:W-:-:S05]  /*a510*/  IMAD R2, R2, 0x2, R17 ;  /* 0x0000000202027824 */ /* 0x000fca00078e0211 */
[----:B------:R-:W0:Y:S01]  /*a520*/  LDS.128 R24, [R2+0x20400] ;  /* 0x0204000002187984 */ /* 0x000e220000000c00 */
[----:B------:R-:W-:Y:S02]  /*a530*/  SHF.R.U64 R3, R8, 0x10, R9 ;  /* 0x0000001008037819 */ /* 0x000fe40000001209 */
[--C-:B------:R-:W-:Y:S02]  /*a540*/  SHF.R.U64 R8, R4, 0x10, R5.reuse ;  /* 0x0000001004087819 */ /* 0x100fe40000001205 */
[----:B------:R-:W-:Y:S01]  /*a550*/  SHF.R.U32.HI R32, RZ, 0x10, R5 ;  /* 0x00000010ff207819 */ /* 0x000fe20000011605 */
[----:B------:R-:W-:Y:S01]  /*a560*/  HADD2.F32 R31, -RZ, R55.H1_H1 ;  /* 0x30000037ff1f7230 */ /* 0x000fe20000004100 */
[----:B------:R-:W-:Y:S01]  /*a570*/  SHF.R.U64 R5, R6, 0x10, R7 ;  /* 0x0000001006057819 */ /* 0x000fe20000001207 */
[----:B------:R-:W-:Y:S01]  /*a580*/  HADD2.F32 R29, -RZ, R57.H1_H1 ;  /* 0x30000039ff1d7230 */ /* 0x000fe20000004100 */
[----:B------:R-:W-:Y:S01]  /*a590*/  SHF.R.U32.HI R33, RZ, 0x10, R9 ;  /* 0x00000010ff217819 */ /* 0x000fe20000011609 */
[----:B------:R-:W-:Y:S01]  /*a5a0*/  HADD2.F32 R32, -RZ, R32.H0_H0 ;  /* 0x20000020ff207230 */ /* 0x000fe20000004100 */
[----:B------:R-:W-:-:S02]  /*a5b0*/  SHF.R.U32.HI R37, RZ, 0x10, R7 ;  /* 0x00000010ff257819 */ /* 0x000fc40000011607 */
[----:B------:R-:W-:Y:S01]  /*a5c0*/  SHF.R.U32.HI R39, RZ, 0x10, R11 ;  /* 0x00000010ff277819 */ /* 0x000fe2000001160b */
[--C-:B0-----:R-:W-:Y:S02]  /*a5d0*/  HADD2.F32 R6, -RZ, R25.reuse.H0_H0 ;  /* 0x20000019ff067230 */ /* 0x101fe40000004100 */
[----:B------:R-:W-:-:S03]  /*a5e0*/  HADD2.F32 R25, -RZ, R25.H1_H1 ;  /* 0x30000019ff197230 */ /* 0x000fc60000004100 */
[C---:B------:R-:W-:Y:S01]  /*a5f0*/  FMUL.FTZ R30, R6.reuse, R31 ;  /* 0x0000001f061e7220 */ /* 0x040fe20000410000 */
[----:B------:R-:W-:Y:S01]  /*a600*/  FMUL.FTZ R34, R6, R29 ;  /* 0x0000001d06227220 */ /* 0x000fe20000410000 */
[----:B------:R-:W-:Y:S02]  /*a610*/  HADD2.F32 R20, -RZ, R24.H0_H0 ;  /* 0x20000018ff147230 */ /* 0x000fe40000004100 */
[----:B------:R-:W-:Y:S01]  /*a620*/  FMUL.FTZ R36, R25, R32 ;  /* 0x0000002019247220 */ /* 0x000fe20000410000 */
[--C-:B------:R-:W-:Y:S01]  /*a630*/  HADD2.F32 R28, -RZ, R27.reuse.H0_H0 ;  /* 0x2000001bff1c7230 */ /* 0x100fe20000004100 */
[----:B------:R-:W-:Y:S01]  /*a640*/  SHF.R.U64 R4, R10, 0x10, R11 ;  /* 0x000000100a047819 */ /* 0x000fe2000000120b */
[----:B------:R-:W-:Y:S02]  /*a650*/  HADD2.F32 R21, -RZ, R26.H0_H0 ;  /* 0x2000001aff157230 */ /* 0x000fe40000004100 */
[----:B------:R-:W-:Y:S02]  /*a660*/  HADD2.F32 R27, -RZ, R27.H1_H1 ;  /* 0x3000001bff1b7230 */ /* 0x000fe40000004100 */
[----:B------:R-:W-:-:S02]  /*a670*/  HADD2.F32 R24, -RZ, R24.H1_H1 ;  /* 0x30000018ff187230 */ /* 0x000fc40000004100 */
[----:B------:R-:W-:Y:S02]  /*a680*/  HADD2.F32 R3, -RZ, R3.H0_H0 ;  /* 0x20000003ff037230 */ /* 0x000fe40000004100 */
[----:B------:R-:W-:Y:S01]  /*a690*/  HADD2.F32 R26, -RZ, R26.H1_H1 ;  /* 0x3000001aff1a7230 */ /* 0x000fe20000004100 */
[----:B--2---:R-:W0:Y:S02]  /*a6a0*/  LDS.128 R12, [R41+0x20400] ;  /* 0x02040000290c7984 */ /* 0x004e240000000c00 */
[--C-:B0-----:R-:W-:Y:S02]  /*a6b0*/  HADD2.F32 R9, -RZ, R13.reuse.H0_H0 ;  /* 0x2000000dff097230 */ /* 0x101fe40000004100 */
[----:B------:R-:W-:-:S03]  /*a6c0*/  HADD2.F32 R13, -RZ, R13.H1_H1 ;  /* 0x3000000dff0d7230 */ /* 0x000fc60000004100 */
[C---:B------:R-:W-:Y:S01]  /*a6d0*/  FFMA.FTZ R6, R9.reuse, R29, -R30 ;  /* 0x0000001d09067223 */ /* 0x040fe2000001081e */
[----:B------:R-:W-:Y:S02]  /*a6e0*/  HADD2.F32 R30, -RZ, R33.H0_H0 ;  /* 0x20000021ff1e7230 */ /* 0x000fe40000004100 */
[----:B------:R-:W-:Y:S02]  /*a6f0*/  HADD2.F32 R29, -RZ, R42.H1_H1 ;  /* 0x3000002aff1d7230 */ /* 0x000fe40000004100 */
[----:B------:R-:W-:Y:S01]  /*a700*/  FFMA.FTZ R34, R9, R31, R34 ;  /* 0x0000001f09227223 */ /* 0x000fe20000010022 */
[----:B------:R-:W-:Y:S02]  /*a710*/  HADD2.F32 R7, -RZ, R12.H0_H0 ;  /* 0x2000000cff077230 */ /* 0x000fe40000004100 */
[-C--:B------:R-:W-:Y:S01]  /*a720*/  FMUL.FTZ R38, R25, R30.reuse ;  /* 0x0000001e19267220 */ /* 0x080fe20000410000 */
[----:B------:R-:W-:Y:S02]  /*a730*/  HADD2.F32 R9, -RZ, R57.H0_H0 ;  /* 0x20000039ff097230 */ /* 0x000fe40000004100 */
[C---:B------:R-:W-:Y:S01]  /*a740*/  FFMA.FTZ R25, R13.reuse, R30, -R36 ;  /* 0x0000001e0d197223 */ /* 0x040fe20000010824 */
[C---:B------:R-:W-:Y:S01]  /*a750*/  FMUL.FTZ R30, R20.reuse, R29 ;  /* 0x0000001d141e7220 */ /* 0x040fe20000410000 */
[----:B------:R-:W-:Y:S01]  /*a760*/  FFMA.FTZ R31, R13, R32, R38 ;  /* 0x000000200d1f7223 */ /* 0x000fe20000010026 */
[----:B------:R-:W-:-:S02]  /*a770*/  FMUL.FTZ R20, R20, R9 ;  /* 0x0000000914147220 */ /* 0x000fc40000410000 */
[C---:B------:R-:W-:Y:S01]  /*a780*/  FFMA.FTZ R13, R7.reuse, R9, -R30 ;  /* 0x00000009070d7223 */ /* 0x040fe2000001081e */
[--C-:B------:R-:W-:Y:S02]  /*a790*/  HADD2.F32 R9, -RZ, R35.reuse.H0_H0 ;  /* 0x20000023ff097230 */ /* 0x100fe40000004100 */
[----:B------:R-:W-:Y:S02]  /*a7a0*/  HADD2.F32 R35, -RZ, R35.H1_H1 ;  /* 0x30000023ff237230 */ /* 0x000fe40000004100 */
[----:B------:R-:W-:Y:S01]  /*a7b0*/  FFMA.FTZ R29, R7, R29, R20 ;  /* 0x0000001d071d7223 */ /* 0x000fe20000010014 */
[----:B------:R-:W-:Y:S02]  /*a7c0*/  HADD2.F32 R42, -RZ, R42.H0_H0 ;  /* 0x2000002aff2a7230 */ /* 0x000fe40000004100 */
[----:B------:R-:W-:Y:S02]  /*a7d0*/  HADD2.F32 R11, -RZ, R15.H0_H0 ;  /* 0x2000000fff0b7230 */ /* 0x000fe40000004100 */
[----:B------:R-:W-:Y:S01]  /*a7e0*/  FMUL.FTZ R32, R28, R35 ;  /* 0x000000231c207220 */ /* 0x000fe20000410000 */
[----:B------:R-:W-:-:S02]  /*a7f0*/  HADD2.F32 R7, -RZ, R40.H0_H0 ;  /* 0x20000028ff077230 */ /* 0x000fc40000004100 */
[----:B------:R-:W-:Y:S01]  /*a800*/  FMUL.FTZ R33, R21, R42 ;  /* 0x0000002a15217220 */ /* 0x000fe20000410000 */
[----:B------:R-:W-:Y:S02]  /*a810*/  HADD2.F32 R10, -RZ, R14.H0_H0 ;  /* 0x2000000eff0a7230 */ /* 0x000fe40000004100 */
[----:B------:R-:W-:Y:S02]  /*a820*/  HADD2.F32 R30, -RZ, R37.H0_H0 ;  /* 0x20000025ff1e7230 */ /* 0x000fe40000004100 */
[----:B------:R-:W-:Y:S02]  /*a830*/  HADD2.F32 R20, -RZ, R39.H0_H0 ;  /* 0x20000027ff147230 */ /* 0x000fe40000004100 */
[-C--:B------:R-:W-:Y:S01]  /*a840*/  FMUL.FTZ R28, R28, R7.reuse ;  /* 0x000000071c1c7220 */ /* 0x080fe20000410000 */
[----:B------:R-:W-:Y:S01]  /*a850*/  FFMA.FTZ R32, R11, R7, -R32 ;  /* 0x000000070b207223 */ /* 0x000fe20000010820 */
[----:B------:R-:W-:Y:S02]  /*a860*/  HADD2.F32 R7, -RZ, R8.H0_H0 ;  /* 0x20000008ff077230 */ /* 0x000fe40000004100 */
[----:B------:R-:W-:Y:S01]  /*a870*/  FMUL.FTZ R21, R21, R9 ;  /* 0x0000000915157220 */ /* 0x000fe20000410000 */
[----:B------:R-:W-:-:S02]  /*a880*/  HADD2.F32 R15, -RZ, R15.H1_H1 ;  /* 0x3000000fff0f7230 */ /* 0x000fc40000004100 */
[C---:B------:R-:W-:Y:S01]  /*a890*/  FFMA.FTZ R33, R10.reuse, R9, -R33 ;  /* 0x000000090a217223 */ /* 0x040fe20000010821 */
[C---:B------:R-:W-:Y:S01]  /*a8a0*/  FMUL.FTZ R36, R27.reuse, R30 ;  /* 0x0000001e1b247220 */ /* 0x040fe20000410000 */
[----:B------:R-:W-:Y:S01]  /*a8b0*/  FMUL.FTZ R38, R27, R20 ;  /* 0x000000141b267220 */ /* 0x000fe20000410000 */
[----:B------:R-:W-:Y:S02]  /*a8c0*/  HADD2.F32 R9, -RZ, R5.H0_H0 ;  /* 0x20000005ff097230 */ /* 0x000fe40000004100 */
[----:B------:R-:W-:Y:S01]  /*a8d0*/  FFMA.FTZ R28, R11, R35, R28 ;  /* 0x000000230b1c7223 */ /* 0x000fe2000001001c */
[----:B------:R-:W-:Y:S02]  /*a8e0*/  HADD2.F32 R5, -RZ, R4.H0_H0 ;  /* 0x20000004ff057230 */ /* 0x000fe40000004100 */
[----:B------:R-:W-:Y:S01]  /*a8f0*/  FFMA.FTZ R10, R10, R42, R21 ;  /* 0x0000002a0a0a7223 */ /* 0x000fe20000010015 */
[----:B------:R-:W-:Y:S02]  /*a900*/  HADD2.F32 R12, -RZ, R12.H1_H1 ;  /* 0x3000000cff0c7230 */ /* 0x000fe40000004100 */
[----:B------:R-:W-:Y:S01]  /*a910*/  FMUL.FTZ R11, R24, R7 ;  /* 0x00000007180b7220 */ /* 0x000fe20000410000 */
[----:B------:R-:W-:-:S02]  /*a920*/  HADD2.F32 R14, -RZ, R14.H1_H1 ;  /* 0x3000000eff0e7230 */ /* 0x000fc40000004100 */
[C---:B------:R-:W-:Y:S01]  /*a930*/  FFMA.FTZ R21, R15.reuse, R20, -R36 ;  /* 0x000000140f157223 */ /* 0x040fe20000010824 */
[----:B------:R-:W-:Y:S01]  /*a940*/  FFMA.FTZ R27, R15, R30, R38 ;  /* 0x0000001e0f1b7223 */ /* 0x000fe20000010026 */
[----:B------:R-:W-:Y:S01]  /*a950*/  FMUL.FTZ R24, R24, R3 ;  /* 0x0000000318187220 */ /* 0x000fe20000410000 */
[C---:B------:R-:W-:Y:S01]  /*a960*/  FMUL.FTZ R15, R26.reuse, R9 ;  /* 0x000000091a0f7220 */ /* 0x040fe20000410000 */
[----:B------:R-:W-:Y:S01]  /*a970*/  FMUL.FTZ R26, R26, R5 ;  /* 0x000000051a1a7220 */ /* 0x000fe20000410000 */
[C---:B------:R-:W-:Y:S01]  /*a980*/  FFMA.FTZ R4, R12.reuse, R3, -R11 ;  /* 0x000000030c047223 */ /* 0x040fe2000001080b */
[----:B------:R-:W-:Y:S01]  /*a990*/  FFMA.FTZ R8, R12, R7, R24 ;  /* 0x000000070c087223 */ /* 0x000fe20000010018 */
[C---:B------:R-:W-:Y:S01]  /*a9a0*/  FFMA.FTZ R12, R14.reuse, R5, -R15 ;  /* 0x000000050e0c7223 */ /* 0x040fe2000001080f */
        /* <DEDUP_REMOVED lines=11> */
.L_x_5466:
[----:B------:R-:W-:Y:S05]  /*aa60*/  BSYNC B0 ;  /* 0x0000000000007941 */ /* 0x000fea0003800000 */
.L_x_5452:
        /* <DEDUP_REMOVED lines=8> */
.L_x_5449:
[----:B------:R-:W-:-:S13]  /*aaf0*/  ISETP.NE.AND P0, PT, R188, 0x3, PT ;  /* 0x00000003bc00780c */ /* 0x000fda0003f05270 */
[----:B------:R-:W-:Y:S05]  /*ab00*/  @!P0 BRA `(.L_x_5476) ;  /* 0x0000000000048947 */ /* 0x000fea0003800000 */
[----:B------:R-:W-:Y:S01]  /*ab10*/  BPT.TRAP 0x1 ;  /* 0x000000040000795c */ /* 0x000fe20000300000 */
.L_x_5476:
[----:B------:R-:W-:Y:S01]  /*ab20*/  IMAD R20, R22, 0x8, R17 ;  /* 0x0000000816147824 */ /* 0x000fe200078e0211 */
[----:B-1----:R-:W-:-:S04]  /*ab30*/  SHF.L.U32 R13, R23, 0x1f, RZ ;  /* 0x0000001f170d7819 */ /* 0x002fc800000006ff */
[----:B------:R1:W4:Y:S01]  /*ab40*/  SYNCS.PHASECHK.TRANS64.TRYWAIT P1, [R20+URZ+0x38830], R13 ;  /* 0x0388300d140075a7 */ /* 0x000322000802017f */
[----:B------:R-:W-:Y:S05]  /*ab50*/  @!P0 BRA `(.L_x_5477) ;  /* 0x0000000000048947 */ /* 0x000fea0003800000 */
[----:B------:R-:W-:Y:S01]  /*ab60*/  BPT.TRAP 0x1 ;  /* 0x000000040000795c */ /* 0x000fe20000300000 */
.L_x_5477:
[C---:B0--3--:R-:W-:Y:S02]  /*ab70*/  VIADD R2, R17.reuse, 0x22400 ;  /* 0x0002240011027836 */ /* 0x049fe40000000000 */
[----:B------:R-:W-:-:S03]  /*ab80*/  VIADD R3, R17, 0x20400 ;  /* 0x0002040011037836 */ /* 0x000fc60000000000 */
[----:B------:R-:W-:Y:S02]  /*ab90*/  SHF.R.U32.HI R2, RZ, 0x4, R2 ;  /* 0x00000004ff027819 */ /* 0x000fe40000011602 */
[----:B------:R-:W-:Y:S02]  /*aba0*/  SHF.R.U32.HI R3, RZ, 0x4, R3 ;  /* 0x00000004ff037819 */ /* 0x000fe40000011603 */
[----:B------:R-:W-:Y:S02]  /*abb0*/  LOP3.LUT R2, R2, 0x3fff, RZ, 0xc0, !PT ;  /* 0x00003fff02027812 */ /* 0x000fe400078ec0ff */
[----:B------:R-:W-:Y:S02]  /*abc0*/  LOP3.LUT R3, R3, 0x3fff, RZ, 0xc0, !PT ;  /* 0x00003fff03037812 */ /* 0x000fe400078ec0ff */
[----:B------:R-:W-:Y:S01]  /*abd0*/  LOP3.LUT R206, R2, 0x10000, RZ, 0xfc, !PT ;  /* 0x0001000002ce7812 */ /* 0x000fe200078efcff */
[----:B----4-:R-:W-:Y:S06]  /*abe0*/  @P1 BRA `(.L_x_5478) ;  /* 0x0000000000081947 */ /* 0x010fec0003800000 */
[----:B------:R-:W0:Y:S02]  /*abf0*/  SYNCS.PHASECHK.TRANS64.TRYWAIT P1, [R20+URZ+0x38830], R13 ;  /* 0x0388300d140075a7 */ /* 0x000e24000802017f */
[----:B0-----:R-:W-:Y:S05]  /*ac00*/  @!P1 BRA `(.L_x_5479) ;  /* 0x000001a0006c9947 */ /* 0x001fea0003800000 */
.L_x_5478:
[----:B--2---:R-:W-:Y:S01]  /*ac10*/  LOP3.LUT R4, R3, 0x10000, RZ, 0xfc, !PT ;  /* 0x0001000003047812 */ /* 0x004fe200078efcff */
[----:B------:R-:W-:Y:S01]  /*ac20*/  IMAD R2, R22, 0x200, R206 ;  /* 0x0000020016027824 */ /* 0x000fe200078e02ce */
[----:B------:R-:W-:Y:S05]  /*ac30*/  WARPSYNC.ALL ;  /* 0x0000000000007948 */ /* 0x000fea0003800000 */
[----:B------:R-:W-:Y:S01]  /*ac40*/  IMAD.MOV.U32 R5, RZ, RZ, 0x40000040 ;  /* 0x40000040ff057424 */ /* 0x000fe200078e00ff */
[----:B------:R-:W-:Y:S01]  /*ac50*/  R2UR UR4, R4 ;  /* 0x00000000040472ca */ /* 0x000fe200000e0000 */
[----:B------:R-:W-:Y:S01]  /*ac60*/  IMAD.MOV.U32 R3, RZ, RZ, 0x40000040 ;  /* 0x40000040ff037424 */ /* 0x000fe200078e00ff */
[----:B------:R-:W-:Y:S01]  /*ac70*/  R2UR UR6, R2 ;  /* 0x00000000020672ca */ /* 0x000fe200000e0000 */
[----:B------:R-:W-:Y:S01]  /*ac80*/  WARPGROUP.ARRIVE ;  /* 0x00000000000079c5 */ /* 0x000fe20000000000 */
[----:B------:R-:W-:Y:S01]  /*ac90*/  R2UR UR5, R5 ;  /* 0x00000000050572ca */ /* 0x000fe200000e0000 */
[----:B------:R-:W-:Y:S01]  /*aca0*/  VIADD R10, R4, 0x2 ;  /* 0x00000002040a7836 */ /* 0x000fe20000000000 */
[----:B------:R-:W-:Y:S01]  /*acb0*/  R2UR UR7, R3 ;  /* 0x00000000030772ca */ /* 0x000fe200000e0000 */
[----:B------:R-:W-:Y:S01]  /*acc0*/  VIADD R6, R2, 0x2 ;  /* 0x0000000202067836 */ /* 0x000fe20000000000 */
[----:B------:R-:W-:Y:S01]  /*acd0*/  SHF.L.U32 R0, R0, 0x1f, RZ ;  /* 0x0000001f00007819 */ /* 0x000fe200000006ff */
[----:B------:R-:W-:Y:S01]  /*ace0*/  IMAD.MOV.U32 R11, RZ, RZ, 0x40000040 ;  /* 0x40000040ff0b7424 */ /* 0x000fe200078e00ff */
[----:B------:R-:W-:Y:S01]  /*acf0*/  BSSY B0, `(.L_x_5480) ;  /* 0x0000023000007945 */ /* 0x000fe20003800000 */
[----:B------:R-:W-:-:S02]  /*ad00*/  IMAD.MOV.U32 R7, RZ, RZ, 0x40000040 ;  /* 0x40000040ff077424 */ /* 0x000fc400078e00ff */
[----:B------:R-:W-:Y:S02]  /*ad10*/  VIADD R8, R4, 0x4 ;  /* 0x0000000404087836 */ /* 0x000fe40000000000 */
[----:B------:R-:W-:Y:S02]  /*ad20*/  IMAD.MOV.U32 R9, RZ, RZ, 0x40000040 ;  /* 0x40000040ff097424 */ /* 0x000fe400078e00ff */
[----:B------:R-:W-:Y:S02]  /*ad30*/  IMAD.MOV.U32 R3, RZ, RZ, 0x40000040 ;  /* 0x40000040ff037424 */ /* 0x000fe400078e00ff */
[----:B------:R-:W-:Y:S01]  /*ad40*/  HGMMA.64x64x16.F32 R24, gdesc[UR4], RZ, !UPT, gsb0 ;  /* 0x00e00000041879f0 */ /* 0x000fe2000c0008ff */
[----:B------:R-:W-:Y:S02]  /*ad50*/  R2UR UR4, R10 ;  /* 0x000000000a0472ca */ /* 0x000fe400000e0000 */
        /* <DEDUP_REMOVED lines=28> */
.L_x_5712:
[----:B------:R-:W-:Y:S05]  /*af20*/  BSYNC B0 ;  /* 0x0000000000007941 */ /* 0x000fea0003800000 */
.L_x_5480:
[----:B------:R-:W-:Y:S05]  /*af30*/  @!P0 BRA `(.L_x_5482) ;  /* 0x0000000000048947 */ /* 0x000fea0003800000 */
[----:B------:R-:W-:Y:S01]  /*af40*/  BPT.TRAP 0x1 ;  /* 0x000000040000795c */ /* 0x000fe20000300000 */
.L_x_5482:
[----:B------:R3:W4:Y:S01]  /*af50*/  SYNCS.PHASECHK.TRANS64.TRYWAIT P1, [R20+URZ+0x38850], R13 ;  /* 0x0388500d140075a7 */ /* 0x000722000802017f */
[----:B------:R-:W-:Y:S05]  /*af60*/  @!P0 BRA `(.L_x_5483) ;  /* 0x0000000000048947 */ /* 0x000fea0003800000 */
[----:B------:R-:W-:Y:S01]  /*af70*/  BPT.TRAP 0x1 ;  /* 0x000000040000795c */ /* 0x000fe20000300000 */
.L_x_5483:
[----:B--2---:R-:W-:-:S05]  /*af80*/  VIADD R0, R17, 0x400 ;  /* 0x0000040011007836 */ /* 0x004fca0000000000 */
[----:B------:R-:W-:-:S04]  /*af90*/  SHF.R.U32.HI R0, RZ, 0x4, R0 ;  /* 0x00000004ff007819 */ /* 0x000fc80000011600 */
[----:B------:R-:W-:Y:S01]  /*afa0*/  LOP3.LUT R0, R0, 0x3fff, RZ, 0xc0, !PT ;  /* 0x00003fff00007812 */ /* 0x000fe200078ec0ff */
[----:B----4-:R-:W-:Y:S06]  /*afb0*/  @P1 BRA `(.L_x_5484) ;  /* 0x0000000000081947 */ /* 0x010fec0003800000 */
[----:B------:R-:W2:Y:S02]  /*afc0*/  SYNCS.PHASECHK.TRANS64.TRYWAIT P1, [R20+URZ+0x38850], R13 ;  /* 0x0388500d140075a7 */ /* 0x000ea4000802017f */
[----:B--2---:R-:W-:Y:S05]  /*afd0*/  @!P1 BRA `(.L_x_5485) ;  /* 0x0000019c00a09947 */ /* 0x004fea0003800000 */
.L_x_5484:
[----:B------:R-:W-:Y:S05]  /*afe0*/  WARPSYNC.ALL ;  /* 0x0000000000007948 */ /* 0x000fea0003800000 */
[----:B------:R-:W-:Y:S01]  /*aff0*/  LOP3.LUT R208, R0, 0x10000, RZ, 0xfc, !PT ;  /* 0x0001000000d07812 */ /* 0x000fe200078efcff */
[----:B------:R-:W-:Y:S01]  /*b000*/  VIADD R0, R17, 0x26400 ;  /* 0x0002640011007836 */ /* 0x000fe20000000000 */
[----:B------:R-:W-:-:S03]  /*b010*/  WARPGROUP.ARRIVE ;  /* 0x00000000000079c5 */ /* 0x000fc60000000000 */
[----:B------:R-:W-:-:S03]  /*b020*/  IMAD R12, R22, 0x1000, R208 ;  /* 0x00001000160c7824 */ /* 0x000fc600078e02d0 */
[----:B------:R-:W4:Y:S01]  /*b030*/  S2R R21, SR_TID.X ;  /* 0x0000000000157919 */ /* 0x000f220000002100 */
[----:B0123--:R-:W-:Y:S01]  /*b040*/  IMAD.MOV.U32 R13, RZ, RZ, 0x40000040 ;  /* 0x40000040ff0d7424 */ /* 0x00ffe200078e00ff */
[----:B------:R-:W-:Y:S01]  /*b050*/  SHF.R.U32.HI R0, RZ, 0x4, R0 ;  /* 0x00000004ff007819 */ /* 0x000fe20000011600 */
[----:B------:R-:W-:Y:S01]  /*b060*/  IMAD.MOV.U32 R3, RZ, RZ, 0x40000040 ;  /* 0x40000040ff037424 */ /* 0x000fe200078e00ff */
[C---:B------:R-:W-:Y:S01]  /*b070*/  R2UR UR6, R12.reuse ;  /* 0x000000000c0672ca */ /* 0x040fe200000e0000 */
[----:B------:R-:W-:Y:S01]  /*b080*/  VIADD R14, R12, 0x2 ;  /* 0x000000020c0e7836 */ /* 0x000fe20000000000 */
[----:B------:R-:W-:Y:S01]  /*b090*/  LOP3.LUT R0, R0, 0x3fff, RZ, 0xc0, !PT ;  /* 0x00003fff00007812 */ /* 0x000fe200078ec0ff */
[----:B------:R-:W-:Y:S01]  /*b0a0*/  IMAD.MOV.U32 R15, RZ, RZ, 0x40000040 ;  /* 0x40000040ff0f7424 */ /* 0x000fe200078e00ff */
[----:B------:R-:W-:Y:S01]  /*b0b0*/  R2UR UR7, R13 ;  /* 0x000000000d0772ca */ /* 0x000fe200000e0000 */
[----:B------:R-:W-:Y:S01]  /*b0c0*/  IMAD.MOV.U32 R59, RZ, RZ, 0x40000040 ;  /* 0x40000040ff3b7424 */ /* 0x000fe200078e00ff */
[----:B------:R-:W-:Y:S01]  /*b0d0*/  LOP3.LUT R2, R0, 0x10000, RZ, 0xfc, !PT ;  /* 0x0001000000027812 */ /* 0x000fe200078efcff */
[----:B------:R-:W-:Y:S01]  /*b0e0*/  VIADD R62, R12, 0x800 ;  /* 0x000008000c3e7836 */ /* 0x000fe20000000000 */
[----:B------:R-:W-:-:S02]  /*b0f0*/  R2UR UR5, R3 ;  /* 0x00000000030572ca */ /* 0x000fc400000e0000 */
[C---:B------:R-:W-:Y:S01]  /*b100*/  R2UR UR4, R2.reuse ;  /* 0x00000000020472ca */ /* 0x040fe200000e0000 */
[C---:B------:R-:W-:Y:S02]  /*b110*/  VIADD R58, R2.reuse, 0x2 ;  /* 0x00000002023a7836 */ /* 0x040fe40000000000 */
[----:B------:R-:W-:-:S10]  /*b120*/  VIADD R60, R2, 0x800 ;  /* 0x00000800023c7836 */ /* 0x000fd40000000000 */
        /* <DEDUP_REMOVED lines=9> */
[----:B----4-:R-:W-:-:S05]  /*b1c0*/  SHF.R.U32.HI R21, RZ, 0x7, R21 ;  /* 0x00000007ff157819 */ /* 0x010fca0000011615 */
[----:B------:R0:W1:Y:S02]  /*b1d0*/  SHFL.IDX PT, R0, R21, RZ, 0x1f ;  /* 0x00001fff15007589 */ /* 0x00006400000e0000 */
[----:B0-----:R-:W-:Y:S01]  /*b1e0*/  IMAD.MOV.U32 R21, RZ, RZ, 0x4 ;  /* 0x00000004ff157424 */ /* 0x001fe200078e00ff */
[----:B-1----:R-:W-:-:S04]  /*b1f0*/  ISETP.GT.AND P1, PT, R0, 0x7f, PT ;  /* 0x0000007f0000780c */ /* 0x002fc80003f24270 */
[----:B------:R-:W-:Y:S02]  /*b200*/  SEL R0, RZ, 0x2, !P1 ;  /* 0x00000002ff007807 */ /* 0x000fe40004800000 */
[C---:B------:R-:W-:Y:S02]  /*b210*/  SEL R13, R21.reuse, 0x2, P1 ;  /* 0x00000002150d7807 */ /* 0x040fe40000800000 */
[----:B------:R-:W-:Y:S01]  /*b220*/  SEL R21, R21, 0x6, !P1 ;  /* 0x0000000615157807 */ /* 0x000fe20004800000 */
        /* <DEDUP_REMOVED lines=10> */
[----:B------:R-:W-:Y:S01]  /*b2d0*/  IADD3 R14, R12, 0x6, RZ ;  /* 0x000000060c0e7810 */ /* 0x000fe20007ffe0ff */
[----:B------:R-:W-:-:S02]  /*b2e0*/  WARPGROUP.DEPBAR.LE gsb0, 0x0 ;  /* 0x00008000000079c5 */ /* 0x000fc40000010000 */
[----:B------:R-:W-:-:S08]  /*b2f0*/  WARPGROUP.ARRIVE ;  /* 0x00000000000079c5 */ /* 0x000fd00000000000 */
        /* <DEDUP_REMOVED lines=250> */
[----:B------:R-:W-:Y:S02]  /*c2a0*/  R2UR UR7, R15 ;  /* 0x000000000f0772ca */ /* 0x000fe400000e0000 */
[----:B------:R-:W-:Y:S01]  /*c2b0*/  R2UR UR4, R58 ;  /* 0x000000003a0472ca */ /* 0x000fe200000e0000 */
[----:B------:R-:W-:Y:S01]  /*c2c0*/  IMAD.IADD R58, R13, 0x1, R60 ;  /* 0x000000010d3a7824 */ /* 0x000fe200078e023c */
[----:B------:R-:W-:Y:S01]  /*c2d0*/  R2UR UR5, R59 ;  /* 0x000000003b0572ca */ /* 0x000fe200000e0000 */
[----:B------:R-:W-:Y:S01]  /*c2e0*/  IMAD.MOV.U32 R59, RZ, RZ, 0x40000040 ;  /* 0x40000040ff3b7424 */ /* 0x000fe200078e00ff */
[----:B------:R-:W-:Y:S01]  /*c2f0*/  MOV R15, 0x40000040 ;  /* 0x40000040000f7802 */ /* 0x000fe20000000f00 */
[----:B------:R-:W-:-:S02]  /*c300*/  WARPGROUP.DEPBAR.LE gsb0, 0x0 ;  /* 0x00008000000079c5 */ /* 0x000fc40000010000 */
[----:B------:R-:W-:-:S08]  /*c310*/  WARPGROUP.ARRIVE ;  /* 0x00000000000079c5 */ /* 0x000fd00000000000 */
        /* <DEDUP_REMOVED lines=68> */
[----:B------:R-:W-:Y:S01]  /*c760*/  IMAD.MOV.U32 R14, RZ, RZ, 0x1000 ;  /* 0x00001000ff0e7424 */ /* 0x000fe200078e00ff */
[----:B------:R-:W-:Y:S02]  /*c770*/  R2UR UR7, R15 ;  /* 0x000000000f0772ca */ /* 0x000fe400000e0000 */
        /* <DEDUP_REMOVED lines=21> */
.L_x_5486:
[----:B------:R-:W2:Y:S01]  /*c8d0*/  LDL R15, [R1+0x18] ;  /* 0x00001800010f7983 */ /* 0x000ea20000100800 */
[----:B------:R-:W0:Y:S01]  /*c8e0*/  LDC R222, c[0x0][0x448] ;  /* 0x00011200ffde7b82 */ /* 0x000e220000000800 */
[----:B------:R-:W-:Y:S02]  /*c8f0*/  ULDC UR4, c[0x0][0xad0] ;  /* 0x0002b40000047ab9 */ /* 0x000fe40000000800 */
[----:B------:R-:W3:Y:S01]  /*c900*/  LDL R58, [R1+0x10] ;  /* 0x00001000013a7983 */ /* 0x000ee20000100800 */
[----:B------:R-:W-:Y:S01]  /*c910*/  FMUL.FTZ R13, R24, UR4 ;  /* 0x00000004180d7c20 */ /* 0x000fe20008410000 */
[----:B------:R-:W-:Y:S01]  /*c920*/  FMUL.FTZ R57, R25, UR4 ;  /* 0x0000000419397c20 */ /* 0x000fe20008410000 */
[----:B------:R-:W-:Y:S01]  /*c930*/  FMUL.FTZ R12, R26, UR4 ;  /* 0x000000041a0c7c20 */ /* 0x000fe20008410000 */
[----:B------:R-:W-:Y:S02]  /*c940*/  IMAD R71, R169, -0x40, R0 ;  /* 0xffffffc0a9477824 */ /* 0x000fe400078e0200 */
        /* <DEDUP_REMOVED lines=9> */
[----:B------:R-:W4:Y:S01]  /*c9e0*/  LDL R40, [R1] ;  /* 0x0000000001287983 */ /* 0x000f220000100800 */
[----:B------:R-:W5:Y:S01]  /*c9f0*/  MUFU.TANH R57, R57 ;  /* 0x0000003900397308 */ /* 0x000f620000002400 */
[----:B------:R-:W-:-:S02]  /*ca00*/  LOP3.LUT R16, R16, 0xfffffffd, RZ, 0xc0, !PT ;  /* 0xfffffffd10107812 */ /* 0x000fc400078ec0ff */
[----:B0-----:R-:W-:Y:S01]  /*ca10*/  ISETP.NE.AND P5, PT, R222, 0x1, PT ;  /* 0x00000001de00780c */ /* 0x001fe20003fa5270 */
[----:B------:R-:W-:-:S04]  /*ca20*/  FMUL.FTZ R48, R48, UR4 ;  /* 0x0000000430307c20 */ /* 0x000fc80008410000 */
[----:B------:R-:W0:Y:S01]  /*ca30*/  MUFU.TANH R69, R69 ;  /* 0x0000004500457308 */ /* 0x000e220000002400 */
[----:B------:R-:W-:-:S07]  /*ca40*/  FMUL.FTZ R14, R27, UR4 ;  /* 0x000000041b0e7c20 */ /* 0x000fce0008410000 */
[----:B------:R-:W0:Y:S01]  /*ca50*/  MUFU.TANH R21, R21 ;  /* 0x0000001500157308 */ /* 0x000e220000002400 */
[----:B------:R-:W1:Y:S07]  /*ca60*/  @P5 LDC R24, c[0x0][0x44c] ;  /* 0x00011300ff185b82 */ /* 0x000e6e0000000800 */
[----:B------:R-:W0:Y:S08]  /*ca70*/  MUFU.TANH R67, R67 ;  /* 0x0000004300437308 */ /* 0x000e300000002400 */
[----:B------:R-:W0:Y:S01]  /*ca80*/  MUFU.TANH R63, R63 ;  /* 0x0000003f003f7308 */ /* 0x000e220000002400 */
[----:B------:R-:W5:Y:S07]  /*ca90*/  @P5 LDC R25, c[0x0][0x450] ;  /* 0x00011400ff195b82 */ /* 0x000f6e0000000800 */
        /* <DEDUP_REMOVED lines=17> */
[----:B------:R-:W-:-:S07]  /*cbb0*/  @P5 LOP3.LUT R16, R16, 0x2, RZ, 0xfc, !PT ;  /* 0x0000000210105812 */ /* 0x000fce00078efcff */
[----:B------:R-:W0:Y:S08]  /*cbc0*/  MUFU.TANH R33, R33 ;  /* 0x0000002100217308 */ /* 0x000e300000002400 */
[----:B------:R-:W0:Y:S08]  /*cbd0*/  MUFU.TANH R37, R37 ;  /* 0x0000002500257308 */ /* 0x000e300000002400 */
[----:B------:R-:W0:Y:S08]  /*cbe0*/  MUFU.TANH R29, R29 ;  /* 0x0000001d001d7308 */ /* 0x000e300000002400 */
[----:B------:R-:W0:Y:S08]  /*cbf0*/  MUFU.TANH R27, R48 ;  /* 0x00000030001b7308 */ /* 0x000e300000002400 */
[----:B------:R-:W-:Y:S08]  /*cc00*/  MUFU.TANH R12, R12 ;  /* 0x0000000c000c7308 */ /* 0x000ff00000002400 */
[----:B------:R-:W-:Y:S08]  /*cc10*/  MUFU.TANH R14, R14 ;  /* 0x0000000e000e7308 */ /* 0x000ff00000002400 */
[----:B------:R-:W-:Y:S08]  /*cc20*/  MUFU.TANH R73, R73 ;  /* 0x0000004900497308 */ /* 0x000ff00000002400 */
[----:B------:R-:W-:Y:S08]  /*cc30*/  MUFU.TANH R75, R75 ;  /* 0x0000004b004b7308 */ /* 0x000ff00000002400 */
[----:B------:R-:W-:Y:S08]  /*cc40*/  MUFU.TANH R77, R77 ;  /* 0x0000004d004d7308 */ /* 0x000ff00000002400 */
[----:B------:R-:W-:Y:S01]  /*cc50*/  MUFU.TANH R79, R79 ;  /* 0x0000004f004f7308 */ /* 0x000fe20000002400 */
[----:B--2---:R-:W-:-:S04]  /*cc60*/  IMAD.IADD R15, R15, 0x1, R213 ;  /* 0x000000010f0f7824 */ /* 0x004fc800078e02d5 */
[----:B-1----:R-:W-:-:S05]  /*cc70*/  @P5 IMAD.HI.U32 R24, R15, R24, RZ ;  /* 0x000000180f185227 */ /* 0x002fca00078e00ff */
[----:B-----5:R-:W-:Y:S02]  /*cc80*/  @P5 SHF.R.U32.HI R15, RZ, R25, R24 ;  /* 0x00000019ff0f5219 */ /* 0x020fe40000011618 */
[----:B------:R-:W-:Y:S02]  /*cc90*/  IADD3 R24, R212, 0x1, R71 ;  /* 0x00000001d4187810 */ /* 0x000fe40007ffe047 */
[----:B---3--:R-:W-:Y:S01]  /*cca0*/  IADD3 R71, -R58, R71, R212 ;  /* 0x000000473a477210 */ /* 0x008fe20007ffe1d4 */
[----:B------:R-:W1:Y:S01]  /*ccb0*/  SHFL.IDX PT, R26, R15, RZ, 0x1c1f ;  /* 0x001c1fff0f1a7589 */ /* 0x000e6200000e0000 */
[----:B------:R-:W-:-:S04]  /*ccc0*/  IADD3 R24, -R207, R24, -R58 ;  /* 0x00000018cf187210 */ /* 0x000fc80007ffe93a */
[----:B-1----:R-:W-:-:S04]  /*ccd0*/  VIADDMNMX R26, R26, R24, R71, PT ;  /* 0x000000181a1a7246 */ /* 0x002fc80003800147 */
[C---:B------:R-:W-:Y:S02]  /*cce0*/  ISETP.GT.AND P1, PT, R26.reuse, RZ, PT ;  /* 0x000000ff1a00720c */ /* 0x040fe40003f24270 */
[C---:B------:R-:W-:Y:S02]  /*ccf0*/  ISETP.GT.AND P2, PT, R26.reuse, 0x1, PT ;  /* 0x000000011a00780c */ /* 0x040fe40003f44270 */
[C---:B------:R-:W-:Y:S02]  /*cd00*/  ISETP.GT.AND P3, PT, R26.reuse, 0x8, PT ;  /* 0x000000081a00780c */ /* 0x040fe40003f64270 */
[----:B------:R-:W-:Y:S02]  /*cd10*/  FSEL R0, R13, -INF , P1 ;  /* 0xff8000000d007808 */ /* 0x000fe40000800000 */
[----:B------:R-:W-:Y:S02]  /*cd20*/  FSEL R57, R57, -INF , P2 ;  /* 0xff80000039397808 */ /* 0x000fe40001000000 */
[----:B------:R-:W-:-:S02]  /*cd30*/  ISETP.GT.AND P1, PT, R26, 0x9, PT ;  /* 0x000000091a00780c */ /* 0x000fc40003f24270 */
[----:B0-----:R-:W-:Y:S02]  /*cd40*/  FSEL R69, R69, -INF , P3 ;  /* 0xff80000045457808 */ /* 0x001fe40001800000 */
[----:B------:R-:W-:Y:S02]  /*cd50*/  FMNMX.FTZ R28, R0, R57, !PT ;  /* 0x00000039001c7209 */ /* 0x000fe40007810000 */
[C---:B------:R-:W-:Y:S02]  /*cd60*/  ISETP.GT.AND P2, PT, R26.reuse, 0x10, PT ;  /* 0x000000101a00780c */ /* 0x040fe40003f44270 */
[----:B------:R-:W-:Y:S02]  /*cd70*/  FSEL R41, R21, -INF , P1 ;  /* 0xff80000015297808 */ /* 0x000fe40000800000 */
[----:B------:R-:W-:Y:S02]  /*cd80*/  FMNMX.FTZ R28, R69, R28, !PT ;  /* 0x0000001c451c7209 */ /* 0x000fe40007810000 */
[----:B------:R-:W-:-:S02]  /*cd90*/  ISETP.GT.AND P1, PT, R26, 0x11, PT ;  /* 0x000000111a00780c */ /* 0x000fc40003f24270 */
[----:B------:R-:W-:Y:S02]  /*cda0*/  FSEL R67, R67, -INF , P2 ;  /* 0xff80000043437808 */ /* 0x000fe40001000000 */
        /* <DEDUP_REMOVED lines=12> */
[----:B------:R-:W-:Y:S01]  /*ce70*/  FMNMX.FTZ R28, R59, R28, !PT ;  /* 0x0000001c3b1c7209 */ /* 0x000fe20007810000 */
[----:B------:R-:W0:Y:S01]  /*ce80*/  MUFU.TANH R25, R49 ;  /* 0x0000003100197308 */ /* 0x000e220000002400 */
[C---:B------:R-:W-:Y:S02]  /*ce90*/  ISETP.GT.AND P2, PT, R26.reuse, 0x28, PT ;  /* 0x000000281a00780c */ /* 0x040fe40003f44270 */
[----:B------:R-:W-:Y:S02]  /*cea0*/  FSEL R33, R33, -INF , P1 ;  /* 0xff80000021217808 */ /* 0x000fe40000800000 */
[----:B------:R-:W-:Y:S02]  /*ceb0*/  FMNMX.FTZ R28, R61, R28, !PT ;  /* 0x0000001c3d1c7209 */ /* 0x000fe40007810000 */
[----:B------:R-:W-:Y:S01]  /*cec0*/  ISETP.GT.AND P1, PT, R26, 0x29, PT ;  /* 0x000000291a00780c */ /* 0x000fe20003f24270 */
[----:B------:R-:W1:Y:S01]  /*ced0*/  MUFU.TANH R21, R52 ;  /* 0x0000003400157308 */ /* 0x000e620000002400 */
[----:B------:R-:W-:-:S02]  /*cee0*/  FSEL R37, R37, -INF , P2 ;  /* 0xff80000025257808 */ /* 0x000fc40001000000 */
[----:B------:R-:W-:Y:S02]  /*cef0*/  FMNMX.FTZ R28, R33, R28, !PT ;  /* 0x0000001c211c7209 */ /* 0x000fe40007810000 */
[C---:B------:R-:W-:Y:S02]  /*cf00*/  ISETP.GT.AND P2, PT, R26.reuse, 0x30, PT ;  /* 0x000000301a00780c */ /* 0x040fe40003f44270 */
[----:B------:R-:W-:Y:S01]  /*cf10*/  FSEL R29, R29, -INF , P1 ;  /* 0xff8000001d1d7808 */ /* 0x000fe20000800000 */
[----:B------:R-:W2:Y:S01]  /*cf20*/  MUFU.TANH R13, R53 ;  /* 0x00000035000d7308 */ /* 0x000ea20000002400 */
[----:B------:R-:W-:Y:S02]  /*cf30*/  FMNMX.FTZ R28, R37, R28, !PT ;  /* 0x0000001c251c7209 */ /* 0x000fe40007810000 */
[----:B------:R-:W-:Y:S02]  /*cf40*/  ISETP.GT.AND P1, PT, R26, 0x31, PT ;  /* 0x000000311a00780c */ /* 0x000fe40003f24270 */
[----:B------:R-:W-:-:S02]  /*cf50*/  FSEL R27, R27, -INF , P2 ;  /* 0xff8000001b1b7808 */ /* 0x000fc40001000000 */
[----:B------:R-:W-:Y:S02]  /*cf60*/  FMNMX.FTZ R28, R29, R28, !PT ;  /* 0x0000001c1d1c7209 */ /* 0x000fe40007810000 */
[C---:B------:R-:W-:Y:S02]  /*cf70*/  ISETP.GT.AND P2, PT, R26.reuse, 0x38, PT ;  /* 0x000000381a00780c */ /* 0x040fe40003f44270 */
[----:B0-----:R-:W-:Y:S02]  /*cf80*/  FSEL R25, R25, -INF , P1 ;  /* 0xff80000019197808 */ /* 0x001fe40000800000 */
[----:B------:R-:W-:Y:S02]  /*cf90*/  FMNMX.FTZ R28, R27, R28, !PT ;  /* 0x0000001c1b1c7209 */ /* 0x000fe40007810000 */
[----:B------:R-:W-:Y:S02]  /*cfa0*/  ISETP.GT.AND P1, PT, R26, 0x39, PT ;  /* 0x000000391a00780c */ /* 0x000fe40003f24270 */
[----:B-1----:R-:W-:-:S02]  /*cfb0*/  FSEL R21, R21, -INF , P2 ;  /* 0xff80000015157808 */ /* 0x002fc40001000000 */
[----:B------:R-:W-:Y:S02]  /*cfc0*/  FMNMX.FTZ R28, R25, R28, !PT ;  /* 0x0000001c191c7209 */ /* 0x000fe40007810000 */
[----:B--2---:R-:W-:Y:S02]  /*cfd0*/  FSEL R13, R13, -INF , P1 ;  /* 0xff8000000d0d7808 */ /* 0x004fe40000800000 */
[----:B------:R-:W-:-:S04]  /*cfe0*/  FMNMX.FTZ R28, R21, R28, !PT ;  /* 0x0000001c151c7209 */ /* 0x000fc80007810000 */
[----:B------:R-:W-:Y:S01]  /*cff0*/  FMNMX.FTZ R28, R13, R28, !PT ;  /* 0x0000001c0d1c7209 */ /* 0x000fe20007810000 */
[----:B------:R-:W0:Y:S04]  /*d000*/  SHFL.IDX PT, R15, R15, 0x1, 0x1c1f ;  /* 0x003c1f000f0f7f89 */ /* 0x000e2800000e0000 */
[----:B------:R-:W1:Y:S01]  /*d010*/  SHFL.BFLY PT, R31, R28, 0x2, 0x1f ;  /* 0x0c401f001c1f7f89 */ /* 0x000e6200000e0000 */
[----:B------:R-:W2:Y:S01]  /*d020*/  MUFU.TANH R81, R81 ;  /* 0x0000005100517308 */ /* 0x000ea20000002400 */
[----:B------:R-:W-:Y:S01]  /*d030*/  FMUL.FTZ R26, R43, UR4 ;  /* 0x000000042b1a7c20 */ /* 0x000fe20008410000 */
[----:B0-----:R-:W-:Y:S02]  /*d040*/  VIADDMNMX R24, R15, R24, R71, PT ;  /* 0x000000180f187246 */ /* 0x001fe40003800147 */
[----:B-1----:R-:W-:-:S02]  /*d050*/  FMNMX.FTZ R31, R28, R31, !PT ;  /* 0x0000001f1c1f7209 */ /* 0x002fc40007810000 */
[C---:B------:R-:W-:Y:S02]  /*d060*/  ISETP.GT.AND P1, PT, R24.reuse, RZ, PT ;  /* 0x000000ff1800720c */ /* 0x040fe40003f24270 */
[----:B------:R-:W-:Y:S01]  /*d070*/  ISETP.GT.AND P2, PT, R24, 0x1, PT ;  /* 0x000000011800780c */ /* 0x000fe20003f44270 */
[----:B------:R-:W0:Y:S01]  /*d080*/  SHFL.BFLY PT, R30, R31, 0x1, 0x1f ;  /* 0x0c201f001f1e7f89 */ /* 0x000e2200000e0000 */
[----:B------:R-:W-:Y:S02]  /*d090*/  FSEL R71, R12, -INF , P1 ;  /* 0xff8000000c477808 */ /* 0x000fe40000800000 */
[----:B------:R-:W-:Y:S02]  /*d0a0*/  ISETP.GT.AND P3, PT, R24, 0x8, PT ;  /* 0x000000081800780c */ /* 0x000fe40003f64270 */
[----:B------:R-:W-:Y:S02]  /*d0b0*/  FSEL R12, R14, -INF , P2 ;  /* 0xff8000000e0c7808 */ /* 0x000fe40001000000 */
[----:B------:R-:W-:-:S02]  /*d0c0*/  ISETP.GT.AND P1, PT, R24, 0x9, PT ;  /* 0x000000091800780c */ /* 0x000fc40003f24270 */
[----:B------:R-:W-:Y:S02]  /*d0d0*/  FSEL R73, R73, -INF , P3 ;  /* 0xff80000049497808 */ /* 0x000fe40001800000 */
[----:B------:R-:W-:Y:S01]  /*d0e0*/  FMNMX.FTZ R14, R71, R12, !PT ;  /* 0x0000000c470e7209 */ /* 0x000fe20007810000 */
[----:B------:R-:W1:Y:S01]  /*d0f0*/  MUFU.TANH R83, R83 ;  /* 0x0000005300537308 */ /* 0x000e620000002400 */
[----:B------:R-:W-:Y:S02]  /*d100*/  ISETP.GT.AND P2, PT, R24, 0x10, PT ;  /* 0x000000101800780c */ /* 0x000fe40003f44270 */
[----:B------:R-:W-:Y:S02]  /*d110*/  FSEL R75, R75, -INF , P1 ;  /* 0xff8000004b4b7808 */ /* 0x000fe40000800000 */
[----:B------:R-:W-:Y:S01]  /*d120*/  FMNMX.FTZ R14, R73, R14, !PT ;  /* 0x0000000e490e7209 */ /* 0x000fe20007810000 */
[----:B------:R-:W-:Y:S01]  /*d130*/  FMUL.FTZ R49, R46, UR4 ;  /* 0x000000042e317c20 */ /* 0x000fe20008410000 */
[----:B------:R-:W-:Y:S01]  /*d140*/  ISETP.GT.AND P1, PT, R24, 0x11, PT ;  /* 0x000000111800780c */ /* 0x000fe20003f24270 */
[----:B------:R-:W3:Y:S01]  /*d150*/  MUFU.TANH R85, R85 ;  /* 0x0000005500557308 */ /* 0x000ee20000002400 */
[----:B------:R-:W-:-:S02]  /*d160*/  FSEL R77, R77, -INF , P2 ;  /* 0xff8000004d4d7808 */ /* 0x000fc40001000000 */
[----:B------:R-:W-:Y:S01]  /*d170*/  FMNMX.FTZ R14, R75, R14, !PT ;  /* 0x0000000e4b0e7209 */ /* 0x000fe20007810000 */
[----:B------:R-:W-:Y:S01]  /*d180*/  FMUL.FTZ R45, R47, UR4 ;  /* 0x000000042f2d7c20 */ /* 0x000fe20008410000 */
[----:B------:R-:W-:Y:S02]  /*d190*/  ISETP.GT.AND P2, PT, R24, 0x18, PT ;  /* 0x000000181800780c */ /* 0x000fe40003f44270 */
[----:B------:R-:W-:Y:S01]  /*d1a0*/  FSEL R79, R79, -INF , P1 ;  /* 0xff8000004f4f7808 */ /* 0x000fe20000800000 */
[----:B------:R-:W5:Y:S01]  /*d1b0*/  MUFU.TANH R26, R26 ;  /* 0x0000001a001a7308 */ /* 0x000f620000002400 */
[----:B------:R-:W-:Y:S02]  /*d1c0*/  FMNMX.FTZ R14, R77, R14, !PT ;  /* 0x0000000e4d0e7209 */ /* 0x000fe40007810000 */
[----:B0-----:R-:W-:Y:S01]  /*d1d0*/  FMNMX.FTZ R15, R31, R30, !PT ;  /* 0x0000001e1f0f7209 */ /* 0x001fe20007810000 */
[----:B------:R-:W-:Y:S01]  /*d1e0*/  FMUL.FTZ R47, R50, UR4 ;  /* 0x00000004322f7c20 */ /* 0x000fe20008410000 */
[----:B------:R-:W-:-:S02]  /*d1f0*/  ISETP.GT.AND P1, PT, R24, 0x19, PT ;  /* 0x000000191800780c */ /* 0x000fc40003f24270 */
[----:B--2---:R-:W-:Y:S01]  /*d200*/  FSEL R81, R81, -INF , P2 ;  /* 0xff80000051517808 */ /* 0x004fe20001000000 */
[----:B------:R-:W0:Y:S01]  /*d210*/  MUFU.TANH R49, R49 ;  /* 0x0000003100317308 */ /* 0x000e220000002400 */
[----:B------:R-:W-:Y:S02]  /*d220*/  FMNMX.FTZ R30, R79, R14, !PT ;  /* 0x0000000e4f1e7209 */ /* 0x000fe40007810000 */
[C---:B------:R-:W-:Y:S02]  /*d230*/  ISETP.GT.AND P2, PT, R24.reuse, 0x20, PT ;  /* 0x000000201800780c */ /* 0x040fe40003f44270 */
[----:B-1----:R-:W-:Y:S02]  /*d240*/  FSEL R83, R83, -INF , P1 ;  /* 0xff80000053537808 */ /* 0x002fe40000800000 */
[----:B------:R-:W-:Y:S01]  /*d250*/  FMNMX.FTZ R30, R81, R30, !PT ;  /* 0x0000001e511e7209 */ /* 0x000fe20007810000 */
[----:B------:R-:W1:Y:S01]  /*d260*/  MUFU.TANH R45, R45 ;  /* 0x0000002d002d7308 */ /* 0x000e620000002400 */
[----:B------:R-:W-:-:S02]  /*d270*/  ISETP.GT.AND P1, PT, R24, 0x21, PT ;  /* 0x000000211800780c */ /* 0x000fc40003f24270 */
[----:B---3--:R-:W-:Y:S02]  /*d280*/  FSEL R85, R85, -INF , P2 ;  /* 0xff80000055557808 */ /* 0x008fe40001000000 */
[----:B------:R-:W-:-:S03]  /*d290*/  FMNMX.FTZ R30, R83, R30, !PT ;  /* 0x0000001e531e7209 */ /* 0x000fc60007810000 */
[----:B------:R-:W2:Y:S01]  /*d2a0*/  MUFU.TANH R47, R47 ;  /* 0x0000002f002f7308 */ /* 0x000ea20000002400 */
[----:B------:R-:W-:Y:S01]  /*d2b0*/  FMUL.FTZ R28, R55, UR4 ;  /* 0x00000004371c7c20 */ /* 0x000fe20008410000 */
[----:B------:R-:W-:Y:S01]  /*d2c0*/  ISETP.GT.AND P2, PT, R24, 0x28, PT ;  /* 0x000000281800780c */ /* 0x000fe20003f44270 */
[----:B------:R-:W-:Y:S01]  /*d2d0*/  ULDC UR4, c[0x0][0xa80] ;  /* 0x0002a00000047ab9 */ /* 0x000fe20000000800 */
[----:B-----5:R-:W-:Y:S02]  /*d2e0*/  FSEL R55, R26, -INF , P1 ;  /* 0xff8000001a377808 */ /* 0x020fe40000800000 */
[----:B------:R-:W-:Y:S02]  /*d2f0*/  FMNMX.FTZ R30, R85, R30, !PT ;  /* 0x0000001e551e7209 */ /* 0x000fe40007810000 */
[----:B------:R-:W3:Y:S01]  /*d300*/  MUFU.TANH R51, R51 ;  /* 0x0000003300337308 */ /* 0x000ee20000002400 */
[----:B------:R-:W-:Y:S02]  /*d310*/  ISETP.GT.AND P3, PT, R24, 0x29, PT ;  /* 0x000000291800780c */ /* 0x000fe40003f64270 */
[----:B0-----:R-:W-:-:S02]  /*d320*/  FSEL R49, R49, -INF , P2 ;  /* 0xff80000031317808 */ /* 0x001fc40001000000 */
[----:B------:R-:W-:-:S03]  /*d330*/  FMNMX.FTZ R30, R55, R30, !PT ;  /* 0x0000001e371e7209 */ /* 0x000fc60007810000 */
[----:B------:R-:W0:Y:S01]  /*d340*/  MUFU.TANH R53, R54 ;  /* 0x0000003600357308 */ /* 0x000e220000002400 */
[----:B------:R-:W-:Y:S01]  /*d350*/  ISETP.GT.AND P1, PT, R24, 0x30, PT ;  /* 0x000000301800780c */ /* 0x000fe20003f24270 */
[----:B------:R-:W-:Y:S01]  /*d360*/  IMAD.U32 R14, RZ, RZ, UR4 ;  /* 0x00000004ff0e7e24 */ /* 0x000fe2000f8e00ff */
[----:B-1----:R-:W-:Y:S02]  /*d370*/  FSEL R45, R45, -INF , P3 ;  /* 0xff8000002d2d7808 */ /* 0x002fe40001800000 */
[----:B------:R-:W-:-:S03]  /*d380*/  FMNMX.FTZ R30, R49, R30, !PT ;  /* 0x0000001e311e7209 */ /* 0x000fc60007810000 */
[----:B------:R-:W1:Y:S01]  /*d390*/  MUFU.TANH R28, R28 ;  /* 0x0000001c001c7308 */ /* 0x000e620000002400 */
[C---:B------:R-:W-:Y:S01]  /*d3a0*/  ISETP.GT.AND P2, PT, R24.reuse, 0x31, PT ;  /* 0x000000311800780c */ /* 0x040fe20003f44270 */
[----:B------:R-:W-:Y:S01]  /*d3b0*/  FMUL.FTZ R26, R15, R14 ;  /* 0x0000000e0f1a7220 */ /* 0x000fe20000410000 */
[----:B--2---:R-:W-:Y:S02]  /*d3c0*/  FSEL R47, R47, -INF , P1 ;  /* 0xff8000002f2f7808 */ /* 0x004fe40000800000 */
[----:B------:R-:W-:Y:S02]  /*d3d0*/  FMNMX.FTZ R30, R45, R30, !PT ;  /* 0x0000001e2d1e7209 */ /* 0x000fe40007810000 */
[----:B------:R-:W-:Y:S02]  /*d3e0*/  FSETP.NEU.FTZ.AND P4, PT, R15, -INF , PT ;  /* 0xff8000000f00780b */ /* 0x000fe40003f9d000 */
[----:B------:R-:W-:Y:S02]  /*d3f0*/  ISETP.GT.AND P1, PT, R24, 0x38, PT ;  /* 0x000000381800780c */ /* 0x000fe40003f24270 */
[----:B---3--:R-:W-:-:S02]  /*d400*/  FSEL R51, R51, -INF , P2 ;  /* 0xff80000033337808 */ /* 0x008fc40001000000 */
[----:B------:R-:W-:Y:S02]  /*d410*/  FMNMX.FTZ R30, R47, R30, !PT ;  /* 0x0000001e2f1e7209 */ /* 0x000fe40007810000 */
[----:B------:R-:W-:Y:S02]  /*d420*/  FSEL R26, R26, RZ, P4 ;  /* 0x000000ff1a1a7208 */ /* 0x000fe40002000000 */
[----:B------:R-:W-:Y:S02]  /*d430*/  ISETP.GT.AND P2, PT, R24, 0x39, PT ;  /* 0x000000391800780c */ /* 0x000fe40003f44270 */
[----:B0-----:R-:W-:Y:S02]  /*d440*/  FSEL R53, R53, -INF , P1 ;  /* 0xff80000035357808 */ /* 0x001fe40000800000 */
[----:B------:R-:W-:Y:S01]  /*d450*/  FMNMX.FTZ R30, R51, R30, !PT ;  /* 0x0000001e331e7209 */ /* 0x000fe20007810000 */
[----:B------:R-:W-:Y:S01]  /*d460*/  FFMA.FTZ R39, R57, R14, -R26 ;  /* 0x0000000e39277223 */ /* 0x000fe2000001081a */
[----:B-1----:R-:W-:-:S02]  /*d470*/  FSEL R57, R28, -INF , P2 ;  /* 0xff8000001c397808 */ /* 0x002fc40001000000 */
[----:B------:R-:W-:-:S04]  /*d480*/  FMNMX.FTZ R30, R53, R30, !PT ;  /* 0x0000001e351e7209 */ /* 0x000fc80007810000 */
[----:B------:R-:W-:-:S05]  /*d490*/  FMNMX.FTZ R30, R57, R30, !PT ;  /* 0x0000001e391e7209 */ /* 0x000fca0007810000 */
[----:B------:R-:W0:Y:S01]  /*d4a0*/  SHFL.BFLY PT, R31, R30, 0x2, 0x1f ;  /* 0x0c401f001e1f7f89 */ /* 0x000e2200000e0000 */
[-CC-:B------:R-:W-:Y:S01]  /*d4b0*/  FFMA.FTZ R152, R0, R14.reuse, -R26.reuse ;  /* 0x0000000e00987223 */ /* 0x180fe2000001081a */
[----:B------:R-:W-:Y:S01]  /*d4c0*/  FFMA.FTZ R35, R59, R14, -R26 ;  /* 0x0000000e3b237223 */ /* 0x000fe2000001081a */
[----:B0-----:R-:W-:-:S05]  /*d4d0*/  FMNMX.FTZ R0, R30, R31, !PT ;  /* 0x0000001f1e007209 */ /* 0x001fca0007810000 */
        /* <DEDUP_REMOVED lines=14> */
[----:B0-----:R-:W-:-:S04]  /*d5c0*/  FMNMX.FTZ R168, R0, R59, !PT ;  /* 0x0000003b00a87209 */ /* 0x001fc80007810000 */
[C---:B------:R-:W-:Y:S01]  /*d5d0*/  FSETP.NEU.FTZ.AND P1, PT, R168.reuse, -INF , PT ;  /* 0xff800000a800780b */ /* 0x040fe20003f3d000 */
[----:B------:R-:W-:Y:S01]  /*d5e0*/  FMUL.FTZ R0, R168, R14 ;  /* 0x0000000ea8007220 */ /* 0x000fe20000410000 */
[----:B------:R-:W-:Y:S04]  /*d5f0*/  MUFU.EX2 R152, R152 ;  /* 0x0000009800987308 */ /* 0x000fe80000000800 */
[----:B------:R-:W-:-:S04]  /*d600*/  FSEL R26, R0, RZ, P1 ;  /* 0x000000ff001a7208 */ /* 0x000fc80000800000 */
[----:B------:R-:W0:Y:S01]  /*d610*/  MUFU.EX2 R39, R39 ;  /* 0x0000002700277308 */ /* 0x000e220000000800 */
[-CC-:B------:R-:W-:Y:S01]  /*d620*/  FFMA.FTZ R153, R71, R14.reuse, -R26.reuse ;  /* 0x0000000e47997223 */ /* 0x180fe2000001081a */
[-CC-:B------:R-:W-:Y:S01]  /*d630*/  FFMA.FTZ R0, R12, R14.reuse, -R26.reuse ;  /* 0x0000000e0c007223 */ /* 0x180fe2000001081a */
[----:B------:R-:W-:-:S05]  /*d640*/  FFMA.FTZ R155, R73, R14, -R26 ;  /* 0x0000000e499b7223 */ /* 0x000fca000001081a */
[----:B------:R-:W1:Y:S01]  /*d650*/  MUFU.EX2 R154, R154 ;  /* 0x0000009a009a7308 */ /* 0x000e620000000800 */
[-CC-:B------:R-:W-:Y:S01]  /*d660*/  FFMA.FTZ R12, R75, R14.reuse, -R26.reuse ;  /* 0x0000000e4b0c7223 */ /* 0x180fe2000001081a */
[----:B------:R-:W-:-:S06]  /*d670*/  FFMA.FTZ R165, R77, R14, -R26 ;  /* 0x0000000e4da57223 */ /* 0x000fcc000001081a */
[----:B------:R-:W-:Y:S01]  /*d680*/  MUFU.EX2 R153, R153 ;  /* 0x0000009900997308 */ /* 0x000fe20000000800 */
[----:B------:R-:W-:-:S07]  /*d690*/  VIADD R24, R20, 0x38840 ;  /* 0x0003884014187836 */ /* 0x000fce0000000000 */
[----:B------:R-:W2:Y:S08]  /*d6a0*/  MUFU.EX2 R0, R0 ;  /* 0x0000000000007308 */ /* 0x000eb00000000800 */
[----:B------:R-:W3:Y:S01]  /*d6b0*/  MUFU.EX2 R41, R41 ;  /* 0x0000002900297308 */ /* 0x000ee20000000800 */
[----:B------:R-:W-:Y:S01]  /*d6c0*/  FFMA.FTZ R30, R79, R14, -R26 ;  /* 0x0000000e4f1e7223 */ /* 0x000fe2000001081a */
[----:B0-----:R-:W-:-:S06]  /*d6d0*/  FADD.FTZ R37, R152, R39 ;  /* 0x0000002798257221 */ /* 0x001fcc0000010000 */
[----:B------:R-:W0:Y:S01]  /*d6e0*/  MUFU.EX2 R155, R155 ;  /* 0x0000009b009b7308 */ /* 0x000e220000000800 */
[----:B------:R-:W-:-:S07]  /*d6f0*/  PRMT R24, R189, 0x654, R24 ;  /* 0x00000654bd187816 */ /* 0x000fce0000000018 */
[----:B------:R-:W5:Y:S01]  /*d700*/  MUFU.EX2 R164, R164 ;  /* 0x000000a400a47308 */ /* 0x000f620000000800 */
[----:B------:R-:W-:Y:S01]  /*d710*/  LOP3.LUT R13, R56, 0x2000000, RZ, 0xfc, !PT ;  /* 0x02000000380d7812 */ /* 0x000fe200078efcff */
[----:B------:R-:W-:-:S06]  /*d720*/  IMAD.MOV.U32 R27, RZ, RZ, 0x40000040 ;  /* 0x40000040ff1b7424 */ /* 0x000fcc00078e00ff */
[----:B------:R-:W4:Y:S01]  /*d730*/  MUFU.EX2 R12, R12 ;  /* 0x0000000c000c7308 */ /* 0x000f220000000800 */
[----:B-1----:R-:W-:Y:S01]  /*d740*/  FADD.FTZ R38, R154, R37 ;  /* 0x000000259a267221 */ /* 0x002fe20000010000 */
[----:B------:R-:W-:Y:S01]  /*d750*/  IMAD.MOV.U32 R25, RZ, RZ, 0x40000040 ;  /* 0x40000040ff197424 */ /* 0x000fe200078e00ff */
[----:B------:R1:W-:Y:S05]  /*d760*/  SYNCS.ARRIVE.TRANS64.RED.A1T0 RZ, [R24+URZ], RZ ;  /* 0x000000ff18ff79a7 */ /* 0x0003ea000810043f */
[----:B------:R-:W4:Y:S01]  /*d770*/  MUFU.EX2 R43, R43 ;  /* 0x0000002b002b7308 */ /* 0x000f220000000800 */
[----:B------:R-:W-:Y:S01]  /*d780*/  R2UR UR11, R27 ;  /* 0x000000001b0b72ca */ /* 0x000fe200000e0000 */
[----:B--2---:R-:W-:Y:S01]  /*d790*/  FADD.FTZ R36, R153, R0 ;  /* 0x0000000099247221 */ /* 0x004fe20000010000 */
[----:B-1----:R-:W-:-:S05]  /*d7a0*/  IMAD R24, R22, 0x1000, R13 ;  /* 0x0000100016187824 */ /* 0x002fca00078e020d */
[----:B------:R-:W1:Y:S01]  /*d7b0*/  MUFU.EX2 R165, R165 ;  /* 0x000000a500a57308 */ /* 0x000e620000000800 */
[----:B------:R-:W-:Y:S01]  /*d7c0*/  FFMA.FTZ R167, R81, R14, -R26 ;  /* 0x0000000e51a77223 */ /* 0x000fe2000001081a */
[----:B---3--:R-:W-:-:S06]  /*d7d0*/  FADD.FTZ R27, R41, R38 ;  /* 0x00000026291b7221 */ /* 0x008fcc0000010000 */
[----:B------:R-:W2:Y:S01]  /*d7e0*/  MUFU.EX2 R166, R166 ;  /* 0x000000a600a67308 */ /* 0x000ea20000000800 */
[-CC-:B------:R-:W-:Y:S01]  /*d7f0*/  FFMA.FTZ R28, R83, R14.reuse, -R26.reuse ;  /* 0x0000000e531c7223 */ /* 0x180fe2000001081a */
[-CC-:B------:R-:W-:Y:S01]  /*d800*/  FFMA.FTZ R161, R85, R14.reuse, -R26.reuse ;  /* 0x0000000e55a17223 */ /* 0x180fe2000001081a */
[-CC-:B------:R-:W-:Y:S01]  /*d810*/  FFMA.FTZ R32, R55, R14.reuse, -R26.reuse ;  /* 0x0000000e37207223 */ /* 0x180fe2000001081a */
[----:B------:R-:W-:-:S04]  /*d820*/  FFMA.FTZ R163, R49, R14, -R26 ;  /* 0x0000000e31a37223 */ /* 0x000fc8000001081a */
[----:B------:R-:W3:Y:S01]  /*d830*/  MUFU.EX2 R30, R30 ;  /* 0x0000001e001e7308 */ /* 0x000ee20000000800 */
[-CC-:B------:R-:W-:Y:S01]  /*d840*/  FFMA.FTZ R34, R45, R14.reuse, -R26.reuse ;  /* 0x0000000e2d227223 */ /* 0x180fe2000001081a */
[-CC-:B------:R-:W-:Y:S01]  /*d850*/  FFMA.FTZ R157, R47, R14.reuse, -R26.reuse ;  /* 0x0000000e2f9d7223 */ /* 0x180fe2000001081a */
[-CC-:B------:R-:W-:Y:S01]  /*d860*/  FFMA.FTZ R51, R51, R14.reuse, -R26.reuse ;  /* 0x0000000e33337223 */ /* 0x180fe2000001081a */
[-CC-:B------:R-:W-:Y:S01]  /*d870*/  FFMA.FTZ R53, R53, R14.reuse, -R26.reuse ;  /* 0x0000000e35357223 */ /* 0x180fe2000001081a */
[----:B------:R-:W-:-:S03]  /*d880*/  FFMA.FTZ R57, R57, R14, -R26 ;  /* 0x0000000e39397223 */ /* 0x000fc6000001081a */
[----:B------:R-:W3:Y:S01]  /*d890*/  MUFU.EX2 R35, R35 ;  /* 0x0000002300237308 */ /* 0x000ee20000000800 */
[----:B------:R-:W-:Y:S01]  /*d8a0*/  R2UR UR7, R25 ;  /* 0x00000000190772ca */ /* 0x000fe200000e0000 */
[----:B------:R-:W-:Y:S02]  /*d8b0*/  VIADD R26, R24, 0x80 ;  /* 0x00000080181a7836 */ /* 0x000fe40000000000 */
[----:B0-----:R-:W-:Y:S01]  /*d8c0*/  FADD.FTZ R25, R155, R36 ;  /* 0x000000249b197221 */ /* 0x001fe20000010000 */
[----:B-----5:R-:W-:Y:S01]  /*d8d0*/  FADD.FTZ R38, R164, R27 ;  /* 0x0000001ba4267221 */ /* 0x020fe20000010000 */
[----:B------:R-:W-:Y:S02]  /*d8e0*/  IMAD.MOV.U32 R27, RZ, RZ, 0x40000040 ;  /* 0x40000040ff1b7424 */ /* 0x000fe400078e00ff */
[----:B------:R-:W0:Y:S01]  /*d8f0*/  MUFU.EX2 R160, R160 ;  /* 0x000000a000a07308 */ /* 0x000e220000000800 */
[----:B----4-:R-:W-:Y:S01]  /*d900*/  FADD.FTZ R36, R12, R25 ;  /* 0x000000190c247221 */ /* 0x010fe20000010000 */
[----:B------:R-:W-:Y:S01]  /*d910*/  R2UR UR10, R26 ;  /* 0x000000001a0a72ca */ /* 0x000fe200000e0000 */
[----:B------:R-:W-:Y:S01]  /*d920*/  FADD.FTZ R37, R43, R38 ;  /* 0x000000262b257221 */ /* 0x000fe20000010000 */
[----:B------:R-:W-:-:S04]  /*d930*/  VIADD R26, R24, 0x100 ;  /* 0x00000100181a7836 */ /* 0x000fc80000000000 */
[----:B------:R-:W4:Y:S01]  /*d940*/  MUFU.EX2 R167, R167 ;  /* 0x000000a700a77308 */ /* 0x000f220000000800 */
[----:B------:R-:W-:Y:S01]  /*d950*/  R2UR UR15, R27 ;  /* 0x000000001b0f72ca */ /* 0x000fe200000e0000 */
[----:B-1----:R-:W-:Y:S01]  /*d960*/  FADD.FTZ R27, R165, R36 ;  /* 0x00000024a51b7221 */ /* 0x002fe20000010000 */
[----:B--2---:R-:W-:-:S05]  /*d970*/  FADD.FTZ R36, R166, R37 ;  /* 0x00000025a6247221 */ /* 0x004fca0000010000 */
[----:B------:R-:W1:Y:S01]  /*d980*/  MUFU.EX2 R31, R31 ;  /* 0x0000001f001f7308 */ /* 0x000e620000000800 */
[----:B------:R-:W-:Y:S01]  /*d990*/  R2UR UR14, R26 ;  /* 0x000000001a0e72ca */ /* 0x000fe200000e0000 */
[----:B---3--:R-:W-:-:S06]  /*d9a0*/  FADD.FTZ R26, R30, R27 ;  /* 0x0000001b1e1a7221 */ /* 0x008fcc0000010000 */
[----:B------:R-:W2:Y:S01]  /*d9b0*/  MUFU.EX2 R28, R28 ;  /* 0x0000001c001c7308 */ /* 0x000ea20000000800 */
[----:B------:R-:W-:Y:S01]  /*d9c0*/  FADD.FTZ R27, R35, R36 ;  /* 0x00000024231b7221 */ /* 0x000fe20000010000 */
[----:B------:R-:W-:-:S06]  /*d9d0*/  IMAD.MOV.U32 R25, RZ, RZ, 0x40000040 ;  /* 0x40000040ff197424 */ /* 0x000fcc00078e00ff */
[----:B------:R-:W3:Y:S01]  /*d9e0*/  MUFU.EX2 R162, R162 ;  /* 0x000000a200a27308 */ /* 0x000ee20000000800 */
[----:B0-----:R-:W-:-:S07]  /*d9f0*/  FADD.FTZ R36, R160, R27 ;  /* 0x0000001ba0247221 */ /* 0x001fce0000010000 */
[----:B------:R-:W0:Y:S01]  /*da00*/  MUFU.EX2 R161, R161 ;  /* 0x000000a100a17308 */ /* 0x000e220000000800 */
[----:B------:R-:W-:-:S07]  /*da10*/  R2UR UR19, R25 ;  /* 0x00000000191372ca */ /* 0x000fce00000e0000 */
[----:B------:R-:W5:Y:S01]  /*da20*/  MUFU.EX2 R33, R33 ;  /* 0x0000002100217308 */ /* 0x000f620000000800 */
[----:B----4-:R-:W-:Y:S01]  /*da30*/  FADD.FTZ R25, R167, R26 ;  /* 0x0000001aa7197221 */ /* 0x010fe20000010000 */
[----:B-1----:R-:W-:-:S06]  /*da40*/  FADD.FTZ R27, R31, R36 ;  /* 0x000000241f1b7221 */ /* 0x002fcc0000010000 */
[----:B------:R-:W1:Y:S01]  /*da50*/  MUFU.EX2 R32, R32 ;  /* 0x0000002000207308 */ /* 0x000e620000000800 */
[----:B------:R-:W-:Y:S01]  /*da60*/  R2UR UR6, R24 ;  /* 0x00000000180672ca */ /* 0x000fe200000e0000 */
[----:B--2---:R-:W-:Y:S01]  /*da70*/  FADD.FTZ R26, R28, R25 ;  /* 0x000000191c1a7221 */ /* 0x004fe20000010000 */
[----:B------:R-:W-:-:S05]  /*da80*/  F2FP.F16.F32.PACK_AB R155, R12, R155 ;  /* 0x0000009b0c9b723e */ /* 0x000fca00000000ff */
[----:B------:R-:W2:Y:S01]  /*da90*/  MUFU.EX2 R163, R163 ;  /* 0x000000a300a37308 */ /* 0x000ea20000000800 */
[----:B------:R-:W-:Y:S02]  /*daa0*/  VIADD R24, R24, 0x180 ;  /* 0x0000018018187836 */ /* 0x000fe40000000000 */
[----:B---3--:R-:W-:-:S05]  /*dab0*/  FADD.FTZ R12, R162, R27 ;  /* 0x0000001ba20c7221 */ /* 0x008fca0000010000 */
[----:B------:R-:W3:Y:S01]  /*dac0*/  MUFU.EX2 R156, R156 ;  /* 0x0000009c009c7308 */ /* 0x000ee20000000800 */
[----:B0-----:R-:W-:-:S07]  /*dad0*/  FADD.FTZ R25, R161, R26 ;  /* 0x0000001aa1197221 */ /* 0x001fce0000010000 */
[----:B------:R-:W0:Y:S01]  /*dae0*/  MUFU.EX2 R34, R34 ;  /* 0x0000002200227308 */ /* 0x000e220000000800 */
[----:B------:R-:W-:Y:S01]  /*daf0*/  R2UR UR18, R24 ;  /* 0x00000000181272ca */ /* 0x000fe200000e0000 */
[----:B-----5:R-:W-:Y:S01]  /*db00*/  FADD.FTZ R27, R33, R12 ;  /* 0x0000000c211b7221 */ /* 0x020fe20000010000 */
[----:B------:R-:W-:-:S05]  /*db10*/  F2FP.F16.F32.PACK_AB R153, R0, R153 ;  /* 0x000000990099723e */ /* 0x000fca00000000ff */
[----:B------:R-:W4:Y:S01]  /*db20*/  MUFU.EX2 R29, R29 ;  /* 0x0000001d001d7308 */ /* 0x000f220000000800 */
[----:B-1----:R-:W-:-:S07]  /*db30*/  FADD.FTZ R0, R32, R25 ;  /* 0x0000001920007221 */ /* 0x002fce0000010000 */
[----:B------:R-:W1:Y:S01]  /*db40*/  MUFU.EX2 R157, R157 ;  /* 0x0000009d009d7308 */ /* 0x000e620000000800 */
[----:B--2---:R-:W-:-:S07]  /*db50*/  FADD.FTZ R25, R163, R0 ;  /* 0x00000000a3197221 */ /* 0x004fce0000010000 */
[----:B------:R-:W2:Y:S08]  /*db60*/  MUFU.EX2 R158, R158 ;  /* 0x0000009e009e7308 */ /* 0x000eb00000000800 */
[----:B------:R-:W-:Y:S08]  /*db70*/  MUFU.EX2 R21, R21 ;  /* 0x0000001500157308 */ /* 0x000ff00000000800 */
[----:B------:R-:W5:Y:S08]  /*db80*/  MUFU.EX2 R24, R51 ;  /* 0x0000003300187308 */ /* 0x000f700000000800 */
[----:B------:R-:W-:Y:S08]  /*db90*/  MUFU.EX2 R53, R53 ;  /* 0x0000003500357308 */ /* 0x000ff00000000800 */
[----:B------:R-:W5:Y:S01]  /*dba0*/  MUFU.EX2 R12, R57 ;  /* 0x00000039000c7308 */ /* 0x000f620000000800 */
[----:B---3--:R-:W-:Y:S01]  /*dbb0*/  FADD.FTZ R26, R156, R27 ;  /* 0x0000001b9c1a7221 */ /* 0x008fe20000010000 */
[----:B0-----:R-:W-:Y:S01]  /*dbc0*/  FADD.FTZ R0, R34, R25 ;  /* 0x0000001922007221 */ /* 0x001fe20000010000 */
[----:B------:R-:W-:-:S02]  /*dbd0*/  F2FP.F16.F32.PACK_AB R152, R39, R152 ;  /* 0x000000982798723e */ /* 0x000fc400000000ff */
[----:B----4-:R-:W-:Y:S01]  /*dbe0*/  FADD.FTZ R27, R29, R26 ;  /* 0x0000001a1d1b7221 */ /* 0x010fe20000010000 */
[----:B-1----:R-:W-:Y:S01]  /*dbf0*/  FADD.FTZ R25, R157, R0 ;  /* 0x000000009d197221 */ /* 0x002fe20000010000 */
[----:B------:R-:W-:Y:S01]  /*dc00*/  F2FP.F16.F32.PACK_AB R154, R41, R154 ;  /* 0x0000009a299a723e */ /* 0x000fe200000000ff */
[----:B------:R-:W-:Y:S01]  /*dc10*/  BAR.SYNC.DEFER_BLOCKING 0xf, 0x100 ;  /* 0x03c4000000007b1d */ /* 0x000fe20000010000 */
[----:B------:R-:W-:Y:S01]  /*dc20*/  F2FP.F16.F32.PACK_AB R164, R43, R164 ;  /* 0x000000a42ba4723e */ /* 0x000fe200000000ff */
[----:B--2---:R-:W-:Y:S01]  /*dc30*/  FADD.FTZ R0, R158, R27 ;  /* 0x0000001b9e007221 */ /* 0x004fe20000010000 */
[----:B------:R-:W-:Y:S02]  /*dc40*/  F2FP.F16.F32.PACK_AB R165, R30, R165 ;  /* 0x000000a51ea5723e */ /* 0x000fe400000000ff */
[----:B------:R-:W-:Y:S02]  /*dc50*/  F2FP.F16.F32.PACK_AB R166, R35, R166 ;  /* 0x000000a623a6723e */ /* 0x000fe400000000ff */
[----:B------:R-:W-:Y:S01]  /*dc60*/  F2FP.F16.F32.PACK_AB R167, R28, R167 ;  /* 0x000000a71ca7723e */ /* 0x000fe200000000ff */
[----:B-----5:R-:W-:Y:S01]  /*dc70*/  FADD.FTZ R26, R24, R25 ;  /* 0x00000019181a7221 */ /* 0x020fe20000010000 */
        /* <DEDUP_REMOVED lines=8> */
[----:B------:R-:W-:Y:S01]  /*dd00*/  STSM.16.M88.4 [R227+0x36400], R152 ;  /* 0x03640098e3007844 */ /* 0x000fe20000000200 */
[----:B------:R-:W-:Y:S01]  /*dd10*/  FADD.FTZ R0, R21, R0 ;  /* 0x0000000015007221 */ /* 0x000fe20000010000 */
[----:B------:R-:W-:Y:S02]  /*dd20*/  FADD.FTZ R21, R53, R26 ;  /* 0x0000001a35157221 */ /* 0x000fe40000010000 */
[----:B------:R-:W-:Y:S04]  /*dd30*/  STSM.16.M88.4 [R228], R164 ;  /* 0x000000a4e4007844 */ /* 0x000fe80000000200 */
[----:B------:R0:W-:Y:S04]  /*dd40*/  STSM.16.M88.4 [R40], R160 ;  /* 0x000000a028007844 */ /* 0x0001e80000000200 */
[----:B------:R1:W-:Y:S01]  /*dd50*/  STSM.16.M88.4 [R229], R156 ;  /* 0x0000009ce5007844 */ /* 0x0003e20000000200 */
[----:B0-----:R-:W-:-:S06]  /*dd60*/  WARPGROUP.ARRIVE ;  /* 0x00000000000079c5 */ /* 0x001fcc0000000000 */
        /* <DEDUP_REMOVED lines=8> */
[----:B------:R-:W-:Y:S01]  /*ddf0*/  HGMMA.64x256x16.F32 R24, R160, gdesc[UR12].tnspB, R24, gsb0 ;  /* 0x43e0000ca0187df0 */ /* 0x000fe20008000818 */
[----:B------:R-:W-:Y:S02]  /*de00*/  FADD.FTZ R12, R12, R21 ;  /* 0x000000150c0c7221 */ /* 0x000fe40000010000 */
        /* <DEDUP_REMOVED lines=15> */
.L_x_5487:
[----:B------:R-:W2:Y:S01]  /*df00*/  LDL R153, [R1+0xc] ;  /* 0x00000c0001997983 */ /* 0x000ea20000100800 */
[----:B------:R-:W-:Y:S01]  /*df10*/  VIADD R20, R20, 0x38860 ;  /* 0x0003886014147836 */ /* 0x000fe20000000000 */
[----:B------:R-:W0:Y:S01]  /*df20*/  @P5 LDC R21, c[0x0][0x44c] ;  /* 0x00011300ff155b82 */ /* 0x000e220000000800 */
[----:B------:R-:W-:Y:S01]  /*df30*/  IMAD.MOV.U32 R152, RZ, RZ, R213 ;  /* 0x000000ffff987224 */ /* 0x000fe200078e00d5 */
[----:B------:R-:W-:Y:S01]  /*df40*/  ULDC UR38, c[0x0][0xad0] ;  /* 0x0002b40000267ab9 */ /* 0x000fe20000000800 */
[----:B------:R-:W-:Y:S01]  /*df50*/  ULDC UR39, c[0x0][0xad0] ;  /* 0x0002b40000277ab9 */ /* 0x000fe20000000800 */
[----:B------:R-:W-:Y:S01]  /*df60*/  PRMT R20, R189, 0x654, R20 ;  /* 0x00000654bd147816 */ /* 0x000fe20000000014 */
[----:B------:R-:W-:Y:S01]  /*df70*/  ULDC UR36, c[0x0][0xa80] ;  /* 0x0002a00000247ab9 */ /* 0x000fe20000000800 */
[----:B------:R-:W-:Y:S01]  /*df80*/  ULDC UR37, c[0x0][0xa80] ;  /* 0x0002a00000257ab9 */ /* 0x000fe20000000800 */
[----:B------:R-:W-:Y:S01]  /*df90*/  BSSY B1, `(.L_x_5488) ;  /* 0x00003cd000017945 */ /* 0x000fe20003800000 */
[----:B------:R1:W-:Y:S02]  /*dfa0*/  SYNCS.ARRIVE.TRANS64.RED.A1T0 RZ, [R20+URZ], RZ ;  /* 0x000000ff14ff79a7 */ /* 0x0003e4000810043f */
[----:B-1----:R-:W1:Y:S01]  /*dfb0*/  @P5 LDC R20, c[0x0][0x450] ;  /* 0x00011400ff145b82 */ /* 0x002e620000000800 */
[----:B0-----:R-:W-:-:S05]  /*dfc0*/  @P5 IMAD.HI.U32 R21, R213, R21, RZ ;  /* 0x00000015d5155227 */ /* 0x001fca00078e00ff */
[----:B-1----:R-:W-:-:S04]  /*dfd0*/  @P5 SHF.R.U32.HI R152, RZ, R20, R21 ;  /* 0x00000014ff985219 */ /* 0x002fc80000011615 */
[----:B------:R-:W-:-:S04]  /*dfe0*/  IADD3 R20, R152, R212, -R207 ;  /* 0x000000d498147210 */ /* 0x000fc80007ffe8cf */
[----:B------:R-:W-:-:S04]  /*dff0*/  SHF.R.S32.HI R21, RZ, 0x1f, R20 ;  /* 0x0000001fff157819 */ /* 0x000fc80000011414 */
[----:B------:R-:W-:Y:S01]  /*e000*/  LEA.HI R21, R21, R20, RZ, 0x6 ;  /* 0x0000001415157211 */ /* 0x000fe200078f30ff */
[----:B------:R-:W-:-:S03]  /*e010*/  VIADD R20, R169, 0xfffffffe ;  /* 0xfffffffea9147836 */ /* 0x000fc60000000000 */
[----:B------:R-:W-:-:S04]  /*e020*/  SHF.R.S32.HI R210, RZ, 0x6, R21 ;  /* 0x00000006ffd27819 */ /* 0x000fc80000011415 */
[----:B--2---:R-:W-:-:S04]  /*e030*/  VIMNMX R210, R153, R210, !PT ;  /* 0x000000d299d27248 */ /* 0x004fc80007fe0100 */
[----:B------:R-:W-:-:S13]  /*e040*/  ISETP.GE.AND P1, PT, R20, R210, PT ;  /* 0x000000d21400720c */ /* 0x000fda0003f26270 */
[----:B------:R-:W-:Y:S05]  /*e050*/  @!P1 BRA `(.L_x_5489) ;  /* 0x0000003c00009947 */ /* 0x000fea0003800000 */
[----:B------:R-:W-:Y:S01]  /*e060*/  BSSY B0, `(.L_x_5489) ;  /* 0x00003bf000007945 */ /* 0x000fe20003800000 */
[----:B------:R-:W-:Y:S02]  /*e070*/  IMAD.MOV.U32 R198, RZ, RZ, R168 ;  /* 0x000000ffffc67224 */ /* 0x000fe400078e00a8 */
[----:B------:R-:W-:Y:S02]  /*e080*/  IMAD.MOV.U32 R196, RZ, RZ, R15 ;  /* 0x000000ffffc47224 */ /* 0x000fe400078e000f */
[----:B------:R-:W-:-:S07]  /*e090*/  IMAD.MOV.U32 R197, RZ, RZ, R22 ;  /* 0x000000ffffc57224 */ /* 0x000fce00078e0016 */
.L_x_5502:
[----:B------:R-:W-:-:S05]  /*e0a0*/  VIADD R22, R197, 0x1 ;  /* 0x00000001c5167836 */ /* 0x000fca0000000000 */
[----:B------:R-:W-:-:S04]  /*e0b0*/  ISETP.NE.AND P1, PT, R22, 0x2, PT ;  /* 0x000000021600780c */ /* 0x000fc80003f25270 */
[----:B------:R-:W-:Y:S02]  /*e0c0*/  SEL R14, RZ, 0x1, P1 ;  /* 0x00000001ff0e7807 */ /* 0x000fe40000800000 */
[----:B------:R-:W-:Y:S02]  /*e0d0*/  SEL R22, R22, RZ, P1 ;  /* 0x000000ff16167207 */ /* 0x000fe40000800000 */
[----:B------:R-:W-:Y:S01]  /*e0e0*/  LOP3.LUT R23, R23, R14, RZ, 0x3c, !PT ;  /* 0x0000000e17177212 */ /* 0x000fe200078e3cff */
[----:B0-----:R-:W-:Y:S06]  /*e0f0*/  @!P0 BRA `(.L_x_5490) ;  /* 0x0000000000048947 */ /* 0x001fec0003800000 */
[----:B------:R-:W-:Y:S01]  /*e100*/  BPT.TRAP 0x1 ;  /* 0x000000040000795c */ /* 0x000fe20000300000 */
.L_x_5490:
[----:B------:R-:W-:Y:S01]  /*e110*/  IMAD R21, R22, 0x8, R17 ;  /* 0x0000000816157824 */ /* 0x000fe200078e0211 */
[----:B------:R-:W-:-:S04]  /*e120*/  SHF.L.U32 R200, R23, 0x1f, RZ ;  /* 0x0000001f17c87819 */ /* 0x000fc800000006ff */
[----:B------:R0:W1:Y:S01]  /*e130*/  SYNCS.PHASECHK.TRANS64.TRYWAIT P1, [R21+URZ+0x38830], R200 ;  /* 0x038830c8150075a7 */ /* 0x000062000802017f */
[----:B------:R-:W-:Y:S05]  /*e140*/  @!P0 BRA `(.L_x_5491) ;  /* 0x0000000000048947 */ /* 0x000fea0003800000 */
[----:B------:R-:W-:Y:S01]  /*e150*/  BPT.TRAP 0x1 ;  /* 0x000000040000795c */ /* 0x000fe20000300000 */
.L_x_5491:
[----:B------:R-:W-:Y:S01]  /*e160*/  BSSY B2, `(.L_x_5492) ;  /* 0x0000006000027945 */ /* 0x000fe20003800000 */
[----:B------:R-:W-:Y:S02]  /*e170*/  IMAD R154, R22, 0x200, R206 ;  /* 0x00000200169a7824 */ /* 0x000fe400078e02ce */
[----:B------:R-:W-:Y:S01]  /*e180*/  IMAD.MOV.U32 R155, RZ, RZ, 0x40000040 ;  /* 0x40000040ff9b7424 */ /* 0x000fe200078e00ff */
[----:B-1----:R-:W-:Y:S06]  /*e190*/  @P1 BRA `(.L_x_5493) ;  /* 0x0000000000081947 */ /* 0x002fec0003800000 */
[----:B------:R-:W1:Y:S02]  /*e1a0*/  SYNCS.PHASECHK.TRANS64.TRYWAIT P1, [R21+URZ+0x38830], R200 ;  /* 0x038830c8150075a7 */ /* 0x000e64000802017f */
[----:B-1----:R-:W-:Y:S05]  /*e1b0*/  @!P1 BRA `(.L_x_5494) ;  /* 0x0000016c003c9947 */ /* 0x002fea0003800000 */
.L_x_5493:
[----:B------:R-:W-:Y:S05]  /*e1c0*/  BSYNC B2 ;  /* 0x0000000000027941 */ /* 0x000fea0003800000 */
.L_x_5492:
        /* <DEDUP_REMOVED lines=36> */
.L_x_5495:
[----:B------:R2:W3:Y:S01]  /*e410*/  SYNCS.PHASECHK.TRANS64.TRYWAIT P1, [R21+URZ+0x38850], R200 ;  /* 0x038850c8150075a7 */ /* 0x0004e2000802017f */
[----:B------:R-:W-:Y:S05]  /*e420*/  @!P0 BRA `(.L_x_5496) ;  /* 0x0000000000048947 */ /* 0x000fea0003800000 */
[----:B------:R-:W-:Y:S01]  /*e430*/  BPT.TRAP 0x1 ;  /* 0x000000040000795c */ /* 0x000fe20000300000 */
.L_x_5496:
[----:B------:R-:W-:Y:S04]  /*e440*/  BSSY B2, `(.L_x_5497) ;  /* 0x0000004000027945 */ /* 0x000fe80003800000 */
[----:B---3--:R-:W-:Y:S05]  /*e450*/  @P1 BRA `(.L_x_5498) ;  /* 0x0000000000081947 */ /* 0x008fea0003800000 */
[----:B------:R-:W3:Y:S02]  /*e460*/  SYNCS.PHASECHK.TRANS64.TRYWAIT P1, [R21+URZ+0x38850], R200 ;  /* 0x038850c8150075a7 */ /* 0x000ee4000802017f */
[----:B---3--:R-:W-:Y:S05]  /*e470*/  @!P1 BRA `(.L_x_5499) ;  /* 0x0000016800a09947 */ /* 0x008fea0003800000 */
.L_x_5498:
[----:B------:R-:W-:Y:S05]  /*e480*/  BSYNC B2 ;  /* 0x0000000000027941 */ /* 0x000fea0003800000 */
.L_x_5497:
[----:B0123--:R-:W-:Y:S01]  /*e490*/  IMAD R200, R22, 0x1000, R208 ;  /* 0x0000100016c87824 */ /* 0x00ffe200078e02d0 */
[----:B------:R-:W-:Y:S01]  /*e4a0*/  R2UR UR4, R2 ;  /* 0x00000000020472ca */ /* 0x000fe200000e0000 */
[----:B------:R-:W-:Y:S01]  /*e4b0*/  IMAD.MOV.U32 R201, RZ, RZ, 0x40000040 ;  /* 0x40000040ffc97424 */ /* 0x000fe200078e00ff */
[----:B------:R-:W-:Y:S01]  /*e4c0*/  R2UR UR5, R3 ;  /* 0x00000000030572ca */ /* 0x000fe200000e0000 */
[----:B------:R-:W-:Y:S01]  /*e4d0*/  WARPGROUP.ARRIVE ;  /* 0x00000000000079c5 */ /* 0x000fe20000000000 */
[----:B------:R-:W-:Y:S01]  /*e4e0*/  R2UR UR6, R200 ;  /* 0x00000000c80672ca */ /* 0x000fe200000e0000 */
[----:B------:R-:W-:Y:S01]  /*e4f0*/  VIADD R14, R2, 0x2 ;  /* 0x00000002020e7836 */ /* 0x000fe20000000000 */
[----:B------:R-:W-:Y:S01]  /*e500*/  R2UR UR7, R201 ;  /* 0x00000000c90772ca */ /* 0x000fe200000e0000 */
[----:B------:R-:W-:Y:S02]  /*e510*/  IMAD.MOV.U32 R15, RZ, RZ, 0x40000040 ;  /* 0x40000040ff0f7424 */ /* 0x000fe400078e00ff */
[----:B------:R-:W0:Y:S01]  /*e520*/  S2R R202, SR_TID.X ;  /* 0x0000000000ca7919 */ /* 0x000e220000002100 */
[----:B------:R-:W-:-:S02]  /*e530*/  VIADD R204, R200, 0x800 ;  /* 0x00000800c8cc7836 */ /* 0x000fc40000000000 */
[----:B------:R-:W-:Y:S02]  /*e540*/  VIADD R205, R2, 0x800 ;  /* 0x0000080002cd7836 */ /* 0x000fe40000000000 */
[----:B------:R-:W-:-:S05]  /*e550*/  IMAD.MOV.U32 R203, RZ, RZ, 0x40000040 ;  /* 0x40000040ffcb7424 */ /* 0x000fca00078e00ff */
        /* <DEDUP_REMOVED lines=107> */
[----:B------:R-:W-:Y:S01]  /*ec10*/  IMAD.MOV.U32 R15, RZ, RZ, 0x40000040 ;  /* 0x40000040ff0f7424 */ /* 0x000fe200078e00ff */
[----:B------:R-:W-:Y:S01]  /*ec20*/  IADD3 R14, R2, 0x406, RZ ;  /* 0x00000406020e7810 */ /* 0x000fe20007ffe0ff */
        /* <DEDUP_REMOVED lines=56> */
[----:B------:R-:W-:-:S05]  /*efb0*/  SEL R201, RZ, 0x2, !P1 ;  /* 0x00000002ffc97807 */ /* 0x000fca0004800000 */
        /* <DEDUP_REMOVED lines=9> */
[----:B------:R-:W-:Y:S01]  /*f050*/  IMAD.MOV.U32 R14, RZ, RZ, 0x4 ;  /* 0x00000004ff0e7424 */ /* 0x000fe200078e00ff */
[----:B------:R-:W-:-:S04]  /*f060*/  R2UR UR5, R15 ;  /* 0x000000000f0572ca */ /* 0x000fc800000e0000 */
[C---:B------:R-:W-:Y:S02]  /*f070*/  SEL R15, R14.reuse, 0x2, P1 ;  /* 0x000000020e0f7807 */ /* 0x040fe40000800000 */
[----:B------:R-:W-:-:S03]  /*f080*/  SEL R14, R14, 0x6, !P1 ;  /* 0x000000060e0e7807 */ /* 0x000fc60004800000 */
        /* <DEDUP_REMOVED lines=171> */
[----:B------:R-:W-:-:S02]  /*fb40*/  IMAD.IADD R14, R14, 0x1, R204 ;  /* 0x000000010e0e7824 */ /* 0x000fc400078e02cc */
[----:B------:R-:W-:Y:S01]  /*fb50*/  IMAD.MOV.U32 R203, RZ, RZ, 0x40000040 ;  /* 0x40000040ffcb7424 */ /* 0x000fe200078e00ff */
[----:B------:R-:W-:Y:S02]  /*fb60*/  WARPGROUP.DEPBAR.LE gsb0, 0x0 ;  /* 0x00008000000079c5 */ /* 0x000fe40000010000 */
[----:B------:R-:W-:-:S07]  /*fb70*/  WARPGROUP.ARRIVE ;  /* 0x00000000000079c5 */ /* 0x000fce0000000000 */
[----:B------:R-:W-:Y:S01]  /*fb80*/  HGMMA.64x64x16.F32 R152, gdesc[UR4], R152, gsb0 ;  /* 0x00e00000049879f0 */ /* 0x000fe20008000898 */
[----:B------:R-:W-:Y:S02]  /*fb90*/  R2UR UR4, R202 ;  /* 0x00000000ca0472ca */ /* 0x000fe400000e0000 */
[----:B------:R-:W-:Y:S02]  /*fba0*/  R2UR UR5, R203 ;  /* 0x00000000cb0572ca */ /* 0x000fe400000e0000 */
[----:B------:R-:W-:Y:S02]  /*fbb0*/  R2UR UR6, R14 ;  /* 0x000000000e0672ca */ /* 0x000fe400000e0000 */
[----:B------:R-:W-:Y:S01]  /*fbc0*/  R2UR UR7, R15 ;  /* 0x000000000f0772ca */ /* 0x000fe200000e0000 */
[----:B------:R-:W-:-:S05]  /*fbd0*/  IMAD.MOV.U32 R15, RZ, RZ, 0x1000 ;  /* 0x00001000ff0f7424 */ /* 0x000fca00078e00ff */
        /* <DEDUP_REMOVED lines=19> */
.L_x_5500:
[----:B------:R-:W2:Y:S01]  /*fd10*/  LDL R14, [R1+0x18] ;  /* 0x00001800010e7983 */ /* 0x000ea20000100800 */
[----:B------:R-:W-:-:S03]  /*fd20*/  ISETP.NE.AND P1, PT, R222, 0x1, PT ;  /* 0x00000001de00780c */ /* 0x000fc60003f25270 */
[----:B------:R-:W3:Y:S10]  /*fd30*/  LDL R201, [R1+0x10] ;  /* 0x0000100001c97983 */ /* 0x000ef40000100800 */
[----:B------:R-:W0:Y:S08]  /*fd40*/  @P1 LDC R200, c[0x0][0x44c] ;  /* 0x00011300ffc81b82 */ /* 0x000e300000000800 */
[----:B------:R-:W1:Y:S01]  /*fd50*/  @P1 LDC R15, c[0x0][0x450] ;  /* 0x00011400ff0f1b82 */ /* 0x000e620000000800 */
[----:B------:R-:W-:Y:S01]  /*fd60*/  FMUL.FTZ R202, R183, UR39 ;  /* 0x00000027b7ca7c20 */ /* 0x000fe20008410000 */
[----:B------:R-:W-:-:S06]  /*fd70*/  FMUL.FTZ R182, R182, UR39 ;  /* 0x00000027b6b67c20 */ /* 0x000fcc0008410000 */
[----:B------:R-:W-:Y:S01]  /*fd80*/  MUFU.TANH R182, R182 ;  /* 0x000000b600b67308 */ /* 0x000fe20000002400 */
[----:B--2---:R-:W-:-:S04]  /*fd90*/  IMAD.IADD R14, R14, 0x1, R213 ;  /* 0x000000010e0e7824 */ /* 0x004fc800078e02d5 */
[----:B0-----:R-:W-:-:S05]  /*fda0*/  @P1 IMAD.HI.U32 R200, R14, R200, RZ ;  /* 0x000000c80ec81227 */ /* 0x001fca00078e00ff */
[----:B-1----:R-:W-:Y:S01]  /*fdb0*/  @P1 SHF.R.U32.HI R14, RZ, R15, R200 ;  /* 0x0000000fff0e1219 */ /* 0x002fe200000116c8 */
        /* <DEDUP_REMOVED lines=22> */
[----:B------:R-:W-:-:S02]  /*ff20*/  FMUL.FTZ R175, R178, UR39 ;  /* 0x00000027b2af7c20 */ /* 0x000fc40008410000 */
[----:B------:R-:W0:Y:S04]  /*ff30*/  SHFL.IDX PT, R178, R14, RZ, 0x1c1f ;  /* 0x001c1fff0eb27589 */ /* 0x000e2800000e0000 */
[----:B------:R1:W2:Y:S02]  /*ff40*/  SHFL.IDX PT, R200, R14, 0x1, 0x1c1f ;  /* 0x003c1f000ec87f89 */ /* 0x0002a400000e0000 */
[----:B-1----:R-:W-:Y:S01]  /*ff50*/  FMUL.FTZ R14, R179, UR39 ;  /* 0x00000027b30e7c20 */ /* 0x002fe20008410000 */
[----:B------:R-:W-:-:S04]  /*ff60*/  IMAD.MOV.U32 R179, RZ, RZ, -0x40 ;  /* 0xffffffc0ffb37424 */ /* 0x000fc800078e00ff */
[----:B------:R-:W-:Y:S01]  /*ff70*/  IMAD R179, R20, R179, 0x1 ;  /* 0x0000000114b37424 */ /* 0x000fe200078e02b3 */
[----:B------:R-:W1:Y:S04]  /*ff80*/  MUFU.TANH R156, R156 ;  /* 0x0000009c009c7308 */ /* 0x000e680000002400 */
[----:B---3--:R-:W-:-:S04]  /*ff90*/  IADD3 R179, R212, R179, -R201 ;  /* 0x000000b3d4b37210 */ /* 0x008fc80007ffe8c9 */
[----:B------:R-:W3:Y:S01]  /*ffa0*/  MUFU.TANH R167, R167 ;  /* 0x000000a700a77308 */ /* 0x000ee20000002400 */
[----:B------:R-:W-:-:S05]  /*ffb0*/  IMAD.IADD R201, R179, 0x1, -R207 ;  /* 0x00000001b3c97824 */ /* 0x000fca00078e0acf */
[----:B0-----:R-:W-:Y:S02]  /*ffc0*/  IADD3 R179, R201, R178, RZ ;  /* 0x000000b2c9b37210 */ /* 0x001fe40007ffe0ff */
[----:B------:R-:W0:Y:S02]  /*ffd0*/  MUFU.TANH R15, R15 ;  /* 0x0000000f000f7308 */ /* 0x000e240000002400 */
[----:B------:R-:W-:-:S06]  /*ffe0*/  ISETP.GT.AND P2, PT, R179, 0x9, PT ;  /* 0x00000009b300780c */ /* 0x000fcc0003f44270 */
[----:B------:R-:W4:Y:S01]  /*fff0*/  MUFU.TANH R158, R158 ;  /* 0x0000009e009e7308 */ /* 0x000f220000002400 */
[----:B-1----:R-:W-:-:S07]  /*10000*/  FSEL R156, R156, -INF , P2 ;  /* 0xff8000009c9c7808 */ /* 0x002fce0001000000 */
[----:B------:R-:W1:Y:S01]  /*10010*/  MUFU.TANH R152, R152 ;  /* 0x0000009800987308 */ /* 0x000e620000002400 */
[----:B--2---:R-:W-:Y:S01]  /*10020*/  IMAD.IADD R183, R201, 0x1, R200 ;  /* 0x00000001c9b77824 */ /* 0x004fe200078e02c8 */
[----:B------:R-:W-:-:S06]  /*10030*/  ISETP.GT.AND P2, PT, R179, 0x20, PT ;  /* 0x00000020b300780c */ /* 0x000fcc0003f44270 */
[----:B------:R-:W2:Y:S01]  /*10040*/  MUFU.TANH R160, R160 ;  /* 0x000000a000a07308 */ /* 0x000ea20000002400 */
[----:B------:R-:W-:-:S07]  /*10050*/  ISETP.GT.AND P4, PT, R179, RZ, PT ;  /* 0x000000ffb300720c */ /* 0x000fce0003f84270 */
[----:B------:R-:W5:Y:S01]  /*10060*/  MUFU.TANH R155, R155 ;  /* 0x0000009b009b7308 */ /* 0x000f620000002400 */
[----:B---3--:R-:W-:-:S07]  /*10070*/  FSEL R167, R167, -INF , P2 ;  /* 0xff800000a7a77808 */ /* 0x008fce0001000000 */
[----:B------:R-:W3:Y:S01]  /*10080*/  MUFU.TANH R169, R169 ;  /* 0x000000a900a97308 */ /* 0x000ee20000002400 */
[----:B------:R-:W-:-:S07]  /*10090*/  ISETP.GT.AND P2, PT, R183, 0x9, PT ;  /* 0x00000009b700780c */ /* 0x000fce0003f44270 */
[----:B------:R-:W3:Y:S01]  /*100a0*/  MUFU.TANH R163, R163 ;  /* 0x000000a300a37308 */ /* 0x000ee20000002400 */
[----:B------:R-:W-:-:S07]  /*100b0*/  ISETP.GT.AND P5, PT, R179, 0x1, PT ;  /* 0x00000001b300780c */ /* 0x000fce0003fa4270 */
[----:B------:R-:W3:Y:S01]  /*100c0*/  MUFU.TANH R153, R153 ;  /* 0x0000009900997308 */ /* 0x000ee20000002400 */
[----:B0-----:R-:W-:Y:S02]  /*100d0*/  FSEL R178, R15, -INF , P4 ;  /* 0xff8000000fb27808 */ /* 0x001fe40002000000 */
[----:B------:R-:W-:-:S05]  /*100e0*/  ISETP.GT.AND P4, PT, R179, 0x11, PT ;  /* 0x00000011b300780c */ /* 0x000fca0003f84270 */
[----:B------:R-:W0:Y:S01]  /*100f0*/  MUFU.TANH R164, R164 ;  /* 0x000000a400a47308 */ /* 0x000e220000002400 */
[----:B----4-:R-:W-:-:S07]  /*10100*/  FSEL R158, R158, -INF , P2 ;  /* 0xff8000009e9e7808 */ /* 0x010fce0001000000 */
[----:B------:R-:W4:Y:S01]  /*10110*/  MUFU.TANH R14, R14 ;  /* 0x0000000e000e7308 */ /* 0x000f220000002400 */
[----:B------:R-:W-:-:S07]  /*10120*/  ISETP.GT.AND P1, PT, R179, 0x8, PT ;  /* 0x00000008b300780c */ /* 0x000fce0003f24270 */
[----:B------:R-:W4:Y:S01]  /*10130*/  MUFU.TANH R154, R154 ;  /* 0x0000009a009a7308 */ /* 0x000f220000002400 */
[----:B-1----:R-:W-:Y:S02]  /*10140*/  FSEL R152, R152, -INF , P5 ;  /* 0xff80000098987808 */ /* 0x002fe40002800000 */
[----:B------:R-:W-:-:S05]  /*10150*/  ISETP.GT.AND P2, PT, R183, 0x20, PT ;  /* 0x00000020b700780c */ /* 0x000fca0003f44270 */
[----:B------:R-:W1:Y:S01]  /*10160*/  MUFU.TANH R159, R159 ;  /* 0x0000009f009f7308 */ /* 0x000e620000002400 */
[----:B------:R-:W-:Y:S02]  /*10170*/  ISETP.GT.AND P5, PT, R179, 0x18, PT ;  /* 0x00000018b300780c */ /* 0x000fe40003fa4270 */
[----:B--2---:R-:W-:-:S05]  /*10180*/  FSEL R160, R160, -INF , P4 ;  /* 0xff800000a0a07808 */ /* 0x004fca0002000000 */
[----:B------:R-:W2:Y:S01]  /*10190*/  MUFU.TANH R157, R157 ;  /* 0x0000009d009d7308 */ /* 0x000ea20000002400 */
[----:B------:R-:W-:Y:S02]  /*101a0*/  ISETP.GT.AND P4, PT, R183, RZ, PT ;  /* 0x000000ffb700720c */ /* 0x000fe40003f84270 */
[----:B-----5:R-:W-:-:S05]  /*101b0*/  FSEL R155, R155, -INF , P1 ;  /* 0xff8000009b9b7808 */ /* 0x020fca0000800000 */
[----:B------:R-:W5:Y:S01]  /*101c0*/  MUFU.TANH R168, R168 ;  /* 0x000000a800a87308 */ /* 0x000f620000002400 */
[----:B---3--:R-:W-:Y:S02]  /*101d0*/  FSEL R169, R169, -INF , P2 ;  /* 0xff800000a9a97808 */ /* 0x008fe40001000000 */
[----:B------:R-:W-:Y:S02]  /*101e0*/  ISETP.GT.AND P1, PT, R179, 0x19, PT ;  /* 0x00000019b300780c */ /* 0x000fe40003f24270 */
[----:B------:R-:W-:Y:S02]  /*101f0*/  FSEL R163, R163, -INF , P5 ;  /* 0xff800000a3a37808 */ /* 0x000fe40002800000 */
[C---:B------:R-:W-:Y:S01]  /*10200*/  ISETP.GT.AND P2, PT, R183.reuse, 0x31, PT ;  /* 0x00000031b700780c */ /* 0x040fe20003f44270 */
[----:B------:R-:W3:Y:S01]  /*10210*/  MUFU.TANH R161, R161 ;  /* 0x000000a100a17308 */ /* 0x000ee20000002400 */
[----:B------:R-:W-:Y:S02]  /*10220*/  ISETP.GT.AND P5, PT, R183, 0x1, PT ;  /* 0x00000001b700780c */ /* 0x000fe40003fa4270 */
[----:B------:R-:W-:-:S02]  /*10230*/  FSEL R153, R153, -INF , P4 ;  /* 0xff80000099997808 */ /* 0x000fc40002000000 */
[----:B------:R-:W-:Y:S02]  /*10240*/  ISETP.GT.AND P3, PT, R179, 0x10, PT ;  /* 0x00000010b300780c */ /* 0x000fe40003f64270 */
[----:B0-----:R-:W-:Y:S01]  /*10250*/  FSEL R164, R164, -INF , P1 ;  /* 0xff800000a4a47808 */ /* 0x001fe20000800000 */
[----:B------:R-:W0:Y:S01]  /*10260*/  MUFU.TANH R162, R162 ;  /* 0x000000a200a27308 */ /* 0x000e220000002400 */
[----:B----4-:R-:W-:Y:S02]  /*10270*/  FSEL R15, R14, -INF , P2 ;  /* 0xff8000000e0f7808 */ /* 0x010fe40001000000 */
[----:B------:R-:W-:Y:S02]  /*10280*/  ISETP.GT.AND P1, PT, R183, 0x8, PT ;  /* 0x00000008b700780c */ /* 0x000fe40003f24270 */
[----:B------:R-:W-:Y:S02]  /*10290*/  FSEL R154, R154, -INF , P5 ;  /* 0xff8000009a9a7808 */ /* 0x000fe40002800000 */
[----:B------:R-:W-:Y:S01]  /*102a0*/  FMNMX.FTZ R14, R153, R198, !PT ;  /* 0x000000c6990e7209 */ /* 0x000fe20007810000 */
[----:B------:R-:W4:Y:S01]  /*102b0*/  MUFU.TANH R165, R165 ;  /* 0x000000a500a57308 */ /* 0x000f220000002400 */
[----:B-1----:R-:W-:-:S02]  /*102c0*/  FSEL R159, R159, -INF , P3 ;  /* 0xff8000009f9f7808 */ /* 0x002fc40001800000 */
[----:B------:R-:W-:Y:S02]  /*102d0*/  ISETP.GT.AND P3, PT, R179, 0x21, PT ;  /* 0x00000021b300780c */ /* 0x000fe40003f64270 */
[----:B--2---:R-:W-:Y:S02]  /*102e0*/  FSEL R157, R157, -INF , P1 ;  /* 0xff8000009d9d7808 */ /* 0x004fe40000800000 */
[----:B------:R-:W-:Y:S01]  /*102f0*/  FMNMX.FTZ R14, R154, R14, !PT ;  /* 0x0000000e9a0e7209 */ /* 0x000fe20007810000 */
[----:B------:R-:W1:Y:S01]  /*10300*/  MUFU.TANH R166, R166 ;  /* 0x000000a600a67308 */ /* 0x000e620000002400 */
[----:B-----5:R-:W-:Y:S02]  /*10310*/  FSEL R201, R168, -INF , P3 ;  /* 0xff800000a8c97808 */ /* 0x020fe40001800000 */
[----:B------:R-:W-:Y:S02]  /*10320*/  ISETP.GT.AND P3, PT, R183, 0x10, PT ;  /* 0x00000010b700780c */ /* 0x000fe40003f64270 */
[----:B------:R-:W-:-:S02]  /*10330*/  FMNMX.FTZ R14, R157, R14, !PT ;  /* 0x0000000e9d0e7209 */ /* 0x000fc40007810000 */
[----:B------:R-:W-:Y:S02]  /*10340*/  ISETP.GT.AND P4, PT, R183, 0x11, PT ;  /* 0x00000011b700780c */ /* 0x000fe40003f84270 */
[----:B---3--:R-:W-:Y:S02]  /*10350*/  FSEL R161, R161, -INF , P3 ;  /* 0xff800000a1a17808 */ /* 0x008fe40001800000 */
[----:B------:R-:W-:Y:S01]  /*10360*/  FMNMX.FTZ R14, R158, R14, !PT ;  /* 0x0000000e9e0e7209 */ /* 0x000fe20007810000 */
[----:B------:R-:W2:Y:S01]  /*10370*/  MUFU.TANH R170, R170 ;  /* 0x000000aa00aa7308 */ /* 0x000ea20000002400 */
[----:B------:R-:W-:Y:S02]  /*10380*/  ISETP.GT.AND P5, PT, R183, 0x18, PT ;  /* 0x00000018b700780c */ /* 0x000fe40003fa4270 */
[----:B0-----:R-:W-:Y:S02]  /*10390*/  FSEL R162, R162, -INF , P4 ;  /* 0xff800000a2a27808 */ /* 0x001fe40002000000 */
[----:B------:R-:W-:-:S02]  /*103a0*/  FMNMX.FTZ R14, R161, R14, !PT ;  /* 0x0000000ea10e7209 */ /* 0x000fc40007810000 */
[----:B------:R-:W-:Y:S01]  /*103b0*/  ISETP.GT.AND P1, PT, R183, 0x19, PT ;  /* 0x00000019b700780c */ /* 0x000fe20003f24270 */
[----:B------:R-:W0:Y:S01]  /*103c0*/  MUFU.TANH R171, R171 ;  /* 0x000000ab00ab7308 */ /* 0x000e220000002400 */
[----:B----4-:R-:W-:Y:S02]  /*103d0*/  FSEL R165, R165, -INF , P5 ;  /* 0xff800000a5a57808 */ /* 0x010fe40002800000 */
[----:B------:R-:W-:Y:S02]  /*103e0*/  FMNMX.FTZ R14, R162, R14, !PT ;  /* 0x0000000ea20e7209 */ /* 0x000fe40007810000 */
[----:B-1----:R-:W-:Y:S02]  /*103f0*/  FSEL R166, R166, -INF , P1 ;  /* 0xff800000a6a67808 */ /* 0x002fe40000800000 */
[----:B------:R-:W-:Y:S01]  /*10400*/  FMNMX.FTZ R14, R165, R14, !PT ;  /* 0x0000000ea50e7209 */ /* 0x000fe20007810000 */
[----:B------:R-:W1:Y:S01]  /*10410*/  MUFU.TANH R174, R174 ;  /* 0x000000ae00ae7308 */ /* 0x000e620000002400 */
[----:B------:R-:W-:-:S02]  /*10420*/  ISETP.GT.AND P3, PT, R183, 0x21, PT ;  /* 0x00000021b700780c */ /* 0x000fc40003f64270 */
[----:B------:R-:W-:-:S05]  /*10430*/  FMNMX.FTZ R14, R166, R14, !PT ;  /* 0x0000000ea60e7209 */ /* 0x000fca0007810000 */
[----:B------:R-:W3:Y:S01]  /*10440*/  MUFU.TANH R175, R175 ;  /* 0x000000af00af7308 */ /* 0x000ee20000002400 */
[----:B------:R-:W-:Y:S02]  /*10450*/  ISETP.GT.AND P4, PT, R183, 0x28, PT ;  /* 0x00000028b700780c */ /* 0x000fe40003f84270 */
[----:B--2---:R-:W-:Y:S02]  /*10460*/  FSEL R170, R170, -INF , P3 ;  /* 0xff800000aaaa7808 */ /* 0x004fe40001800000 */
[----:B------:R-:W-:Y:S02]  /*10470*/  FMNMX.FTZ R14, R169, R14, !PT ;  /* 0x0000000ea90e7209 */ /* 0x000fe40007810000 */
[----:B------:R-:W-:Y:S02]  /*10480*/  ISETP.GT.AND P5, PT, R183, 0x29, PT ;  /* 0x00000029b700780c */ /* 0x000fe40003fa4270 */
[----:B0-----:R-:W-:Y:S02]  /*10490*/  FSEL R171, R171, -INF , P4 ;  /* 0xff800000abab7808 */ /* 0x001fe40002000000 */
[----:B------:R-:W-:Y:S01]  /*104a0*/  FMNMX.FTZ R14, R170, R14, !PT ;  /* 0x0000000eaa0e7209 */ /* 0x000fe20007810000 */
[----:B------:R-:W0:Y:S01]  /*104b0*/  MUFU.TANH R200, R202 ;  /* 0x000000ca00c87308 */ /* 0x000e220000002400 */
[----:B------:R-:W-:-:S02]  /*104c0*/  ISETP.GT.AND P1, PT, R183, 0x30, PT ;  /* 0x00000030b700780c */ /* 0x000fc40003f24270 */
[----:B-1----:R-:W-:Y:S02]  /*104d0*/  FSEL R174, R174, -INF , P5 ;  /* 0xff800000aeae7808 */ /* 0x002fe40002800000 */
[----:B------:R-:W-:Y:S02]  /*104e0*/  FMNMX.FTZ R14, R171, R14, !PT ;  /* 0x0000000eab0e7209 */ /* 0x000fe40007810000 */
[----:B---3--:R-:W-:Y:S02]  /*104f0*/  FSEL R175, R175, -INF , P1 ;  /* 0xff800000afaf7808 */ /* 0x008fe40000800000 */
[----:B------:R-:W-:Y:S02]  /*10500*/  FMNMX.FTZ R14, R174, R14, !PT ;  /* 0x0000000eae0e7209 */ /* 0x000fe40007810000 */
[----:B------:R-:W-:Y:S02]  /*10510*/  ISETP.GT.AND P3, PT, R183, 0x38, PT ;  /* 0x00000038b700780c */ /* 0x000fe40003f64270 */
[----:B------:R-:W-:-:S02]  /*10520*/  FMNMX.FTZ R14, R175, R14, !PT ;  /* 0x0000000eaf0e7209 */ /* 0x000fc40007810000 */
[----:B------:R-:W-:Y:S02]  /*10530*/  ISETP.GT.AND P4, PT, R183, 0x39, PT ;  /* 0x00000039b700780c */ /* 0x000fe40003f84270 */
[----:B------:R-:W-:Y:S02]  /*10540*/  FSEL R182, R182, -INF , P3 ;  /* 0xff800000b6b67808 */ /* 0x000fe40001800000 */
[----:B------:R-:W-:Y:S02]  /*10550*/  FMNMX.FTZ R14, R15, R14, !PT ;  /* 0x0000000e0f0e7209 */ /* 0x000fe40007810000 */
[----:B0-----:R-:W-:Y:S02]  /*10560*/  FSEL R200, R200, -INF , P4 ;  /* 0xff800000c8c87808 */ /* 0x001fe40002000000 */
[----:B------:R-:W-:-:S04]  /*10570*/  FMNMX.FTZ R14, R182, R14, !PT ;  /* 0x0000000eb60e7209 */ /* 0x000fc80007810000 */
[----:B------:R-:W-:-:S05]  /*10580*/  FMNMX.FTZ R14, R200, R14, !PT ;  /* 0x0000000ec80e7209 */ /* 0x000fca0007810000 */
[----:B------:R-:W0:Y:S02]  /*10590*/  SHFL.BFLY PT, R168, R14, 0x2, 0x1f ;  /* 0x0c401f000ea87f89 */ /* 0x000e2400000e0000 */
[----:B0-----:R-:W-:-:S05]  /*105a0*/  FMNMX.FTZ R168, R14, R168, !PT ;  /* 0x000000a80ea87209 */ /* 0x001fca0007810000 */
[----:B------:R-:W0:Y:S02]  /*105b0*/  SHFL.BFLY PT, R14, R168, 0x1, 0x1f ;  /* 0x0c201f00a80e7f89 */ /* 0x000e2400000e0000 */
[----:B0-----:R-:W-:-:S04]  /*105c0*/  FMNMX.FTZ R168, R168, R14, !PT ;  /* 0x0000000ea8a87209 */ /* 0x001fc80007810000 */
[----:B------:R-:W-:-:S04]  /*105d0*/  FSETP.NEU.FTZ.AND P6, PT, R168, -INF , PT ;  /* 0xff800000a800780b */ /* 0x000fc80003fdd000 */
[----:B------:R-:W-:-:S05]  /*105e0*/  FSEL R14, R168, RZ, P6 ;  /* 0x000000ffa80e7208 */ /* 0x000fca0003000000 */
[----:B------:R-:W-:Y:S01]  /*105f0*/  FADD.FTZ R198, -R14, R198 ;  /* 0x000000c60ec67221 */ /* 0x000fe20000010100 */
[----:B------:R-:W-:-:S04]  /*10600*/  IMAD.U32 R14, RZ, RZ, UR37 ;  /* 0x00000025ff0e7e24 */ /* 0x000fc8000f8e00ff */
[----:B------:R-:W-:Y:S01]  /*10610*/  FMUL.FTZ R183, R168, R14 ;  /* 0x0000000ea8b77220 */ /* 0x000fe20000410000 */
[----:B------:R-:W-:-:S04]  /*10620*/  ISETP.GT.AND P1, PT, R179, 0x29, PT ;  /* 0x00000029b300780c */ /* 0x000fc80003f24270 */
[----:B------:R-:W-:Y:S02]  /*10630*/  FSEL R183, R183, RZ, P6 ;  /* 0x000000ffb7b77208 */ /* 0x000fe40003000000 */
[C---:B------:R-:W-:Y:S02]  /*10640*/  ISETP.GT.AND P2, PT, R179.reuse, 0x30, PT ;  /* 0x00000030b300780c */ /* 0x040fe40003f44270 */
[C---:B------:R-:W-:Y:S02]  /*10650*/  ISETP.GT.AND P3, PT, R179.reuse, 0x31, PT ;  /* 0x00000031b300780c */ /* 0x040fe40003f64270 */
[C---:B------:R-:W-:Y:S02]  /*10660*/  ISETP.GT.AND P4, PT, R179.reuse, 0x38, PT ;  /* 0x00000038b300780c */ /* 0x040fe40003f84270 */
[C---:B------:R-:W-:Y:S02]  /*10670*/  ISETP.GT.AND P5, PT, R179.reuse, 0x39, PT ;  /* 0x00000039b300780c */ /* 0x040fe40003fa4270 */
[----:B------:R-:W-:Y:S01]  /*10680*/  ISETP.GT.AND P6, PT, R179, 0x28, PT ;  /* 0x00000028b300780c */ /* 0x000fe20003fc4270 */
[-CC-:B------:R-:W-:Y:S01]  /*10690*/  FFMA.FTZ R179, R174, R14.reuse, -R183.reuse ;  /* 0x0000000eaeb37223 */ /* 0x180fe200000108b7 */
[-C--:B------:R-:W-:Y:S01]  /*106a0*/  FFMA.FTZ R153, R153, R14.reuse, -R183 ;  /* 0x0000000e99997223 */ /* 0x080fe200000108b7 */
[----:B------:R-:W-:-:S05]  /*106b0*/  FMUL.FTZ R174, R198, R14 ;  /* 0x0000000ec6ae7220 */ /* 0x000fca0000410000 */
[----:B------:R-:W-:Y:S08]  /*106c0*/  MUFU.EX2 R153, R153 ;  /* 0x0000009900997308 */ /* 0x000ff00000000800 */
[----:B------:R-:W0:Y:S01]  /*106d0*/  MUFU.EX2 R174, R174 ;  /* 0x000000ae00ae7308 */ /* 0x000e220000000800 */
[-CC-:B------:R-:W-:Y:S01]  /*106e0*/  FFMA.FTZ R154, R154, R14.reuse, -R183.reuse ;  /* 0x0000000e9a9a7223 */ /* 0x180fe200000108b7 */
[----:B------:R-:W-:-:S06]  /*106f0*/  FFMA.FTZ R202, R15, R14, -R183 ;  /* 0x0000000e0fca7223 */ /* 0x000fcc00000108b7 */
[----:B------:R0:W1:Y:S02]  /*10700*/  MUFU.EX2 R15, R154 ;  /* 0x0000009a000f7308 */ /* 0x0000640000000800 */
[----:B0-----:R-:W-:Y:S01]  /*10710*/  FFMA.FTZ R154, R174, R12, R153 ;  /* 0x0000000cae9a7223 */ /* 0x001fe20000010099 */
[----:B------:R-:W-:-:S05]  /*10720*/  VIADD R12, R21, 0x38840 ;  /* 0x00038840150c7836 */ /* 0x000fca0000000000 */
[----:B------:R-:W-:-:S04]  /*10730*/  PRMT R12, R189, 0x654, R12 ;  /* 0x00000654bd0c7816 */ /* 0x000fc8000000000c */
[----:B------:R0:W-:Y:S01]  /*10740*/  SYNCS.ARRIVE.TRANS64.RED.A1T0 RZ, [R12+URZ], RZ ;  /* 0x000000ff0cff79a7 */ /* 0x0001e2000810043f */
[C---:B-1----:R-:W-:Y:S01]  /*10750*/  FADD.FTZ R154, R15.reuse, R154 ;  /* 0x0000009a0f9a7221 */ /* 0x042fe20000010000 */
[----:B------:R-:W-:Y:S02]  /*10760*/  F2FP.F16.F32.PACK_AB R153, R15, R153 ;  /* 0x000000990f99723e */ /* 0x000fe400000000ff */
[----:B0-----:R-:W-:-:S04]  /*10770*/  FMNMX.FTZ R12, R178, R196, !PT ;  /* 0x000000c4b20c7209 */ /* 0x001fc80007810000 */
[----:B------:R-:W-:-:S04]  /*10780*/  FMNMX.FTZ R15, R152, R12, !PT ;  /* 0x0000000c980f7209 */ /* 0x000fc80007810000 */
[----:B------:R-:W-:Y:S01]  /*10790*/  FMNMX.FTZ R15, R155, R15, !PT ;  /* 0x0000000f9b0f7209 */ /* 0x000fe20007810000 */
[----:B------:R-:W-:-:S03]  /*107a0*/  FMUL.FTZ R172, R172, UR39 ;  /* 0x00000027acac7c20 */ /* 0x000fc60008410000 */
[----:B------:R-:W-:Y:S01]  /*107b0*/  FMNMX.FTZ R15, R156, R15, !PT ;  /* 0x0000000f9c0f7209 */ /* 0x000fe20007810000 */
[----:B------:R-:W-:-:S03]  /*107c0*/  FMUL.FTZ R173, R173, UR39 ;  /* 0x00000027adad7c20 */ /* 0x000fc60008410000 */
[----:B------:R-:W-:Y:S01]  /*107d0*/  FMNMX.FTZ R15, R159, R15, !PT ;  /* 0x0000000f9f0f7209 */ /* 0x000fe20007810000 */
[----:B------:R-:W0:Y:S03]  /*107e0*/  MUFU.TANH R172, R172 ;  /* 0x000000ac00ac7308 */ /* 0x000e260000002400 */
[----:B------:R-:W-:-:S05]  /*107f0*/  FMNMX.FTZ R15, R160, R15, !PT ;  /* 0x0000000fa00f7209 */ /* 0x000fca0007810000 */
[----:B------:R1:W2:Y:S01]  /*10800*/  MUFU.TANH R12, R173 ;  /* 0x000000ad000c7308 */ /* 0x0002a20000002400 */
[----:B------:R-:W-:Y:S01]  /*10810*/  FMNMX.FTZ R15, R163, R15, !PT ;  /* 0x0000000fa30f7209 */ /* 0x000fe20007810000 */
[----:B-1----:R-:W-:Y:S01]  /*10820*/  FMUL.FTZ R173, R176, UR39 ;  /* 0x00000027b0ad7c20 */ /* 0x002fe20008410000 */
[----:B------:R-:W-:Y:S02]  /*10830*/  FMUL.FTZ R176, R177, UR39 ;  /* 0x00000027b1b07c20 */ /* 0x000fe40008410000 */
[----:B------:R-:W-:Y:S01]  /*10840*/  FMNMX.FTZ R15, R164, R15, !PT ;  /* 0x0000000fa40f7209 */ /* 0x000fe20007810000 */
[----:B------:R-:W-:Y:S02]  /*10850*/  FMUL.FTZ R177, R180, UR39 ;  /* 0x00000027b4b17c20 */ /* 0x000fe40008410000 */
[----:B------:R-:W1:Y:S01]  /*10860*/  MUFU.TANH R173, R173 ;  /* 0x000000ad00ad7308 */ /* 0x000e620000002400 */
[----:B------:R-:W-:Y:S01]  /*10870*/  FMNMX.FTZ R15, R167, R15, !PT ;  /* 0x0000000fa70f7209 */ /* 0x000fe20007810000 */
[----:B------:R-:W-:Y:S01]  /*10880*/  FMUL.FTZ R198, R181, UR39 ;  /* 0x00000027b5c67c20 */ /* 0x000fe20008410000 */
[----:B0-----:R-:W-:-:S05]  /*10890*/  FSEL R172, R172, -INF , P6 ;  /* 0xff800000acac7808 */ /* 0x001fca0003000000 */
[----:B------:R-:W0:Y:S01]  /*108a0*/  MUFU.TANH R176, R176 ;  /* 0x000000b000b07308 */ /* 0x000e220000002400 */
[----:B------:R-:W-:Y:S02]  /*108b0*/  FMNMX.FTZ R15, R201, R15, !PT ;  /* 0x0000000fc90f7209 */ /* 0x000fe40007810000 */
[----:B--2---:R-:W-:-:S05]  /*108c0*/  FSEL R180, R12, -INF , P1 ;  /* 0xff8000000cb47808 */ /* 0x004fca0000800000 */
[----:B------:R-:W2:Y:S01]  /*108d0*/  MUFU.TANH R177, R177 ;  /* 0x000000b100b17308 */ /* 0x000ea20000002400 */
[----:B------:R-:W-:Y:S02]  /*108e0*/  FMNMX.FTZ R15, R172, R15, !PT ;  /* 0x0000000fac0f7209 */ /* 0x000fe40007810000 */
[----:B-1----:R-:W-:-:S05]  /*108f0*/  FSEL R173, R173, -INF , P2 ;  /* 0xff800000adad7808 */ /* 0x002fca0001000000 */
[----:B------:R-:W1:Y:S01]  /*10900*/  MUFU.TANH R198, R198 ;  /* 0x000000c600c67308 */ /* 0x000e620000002400 */
[----:B------:R-:W-:Y:S02]  /*10910*/  FMNMX.FTZ R15, R180, R15, !PT ;  /* 0x0000000fb40f7209 */ /* 0x000fe40007810000 */
[----:B0-----:R-:W-:Y:S02]  /*10920*/  FSEL R176, R176, -INF , P3 ;  /* 0xff800000b0b07808 */ /* 0x001fe40001800000 */
[----:B------:R-:W-:Y:S02]  /*10930*/  FMNMX.FTZ R15, R173, R15, !PT ;  /* 0x0000000fad0f7209 */ /* 0x000fe40007810000 */
[----:B--2---:R-:W-:Y:S02]  /*10940*/  FSEL R177, R177, -INF , P4 ;  /* 0xff800000b1b17808 */ /* 0x004fe40002000000 */
[----:B------:R-:W-:-:S04]  /*10950*/  FMNMX.FTZ R15, R176, R15, !PT ;  /* 0x0000000fb00f7209 */ /* 0x000fc80007810000 */
[----:B------:R-:W-:Y:S02]  /*10960*/  FMNMX.FTZ R15, R177, R15, !PT ;  /* 0x0000000fb10f7209 */ /* 0x000fe40007810000 */
[----:B-1----:R-:W-:-:S04]  /*10970*/  FSEL R198, R198, -INF , P5 ;  /* 0xff800000c6c67808 */ /* 0x002fc80002800000 */
[----:B------:R-:W-:-:S05]  /*10980*/  FMNMX.FTZ R15, R198, R15, !PT ;  /* 0x0000000fc60f7209 */ /* 0x000fca0007810000 */
[----:B------:R-:W0:Y:S02]  /*10990*/  SHFL.BFLY PT, R12, R15, 0x2, 0x1f ;  /* 0x0c401f000f0c7f89 */ /* 0x000e2400000e0000 */
        /* <DEDUP_REMOVED lines=15> */
[----:B------:R-:W-:-:S04]  /*10a90*/  FSETP.NEU.FTZ.AND P2, PT, R15, -INF , PT ;  /* 0xff8000000f00780b */ /* 0x000fc80003f5d000 */
[----:B------:R-:W-:Y:S01]  /*10aa0*/  FSEL R12, R15, RZ, P2 ;  /* 0x000000ff0f0c7208 */ /* 0x000fe20001000000 */
[----:B------:R0:W-:Y:S01]  /*10ab0*/  MUFU.EX2 R200, R162 ;  /* 0x000000a200c87308 */ /* 0x0001e20000000800 */
[----:B------:R-:W-:-:S03]  /*10ac0*/  ISETP.NE.AND P1, PT, R211, RZ, PT ;  /* 0x000000ffd300720c */ /* 0x000fc60003f25270 */
[----:B0-----:R-:W-:-:S04]  /*10ad0*/  FADD.FTZ R162, -R12, R196 ;  /* 0x000000c40ca27221 */ /* 0x001fc80000010100 */
[----:B------:R-:W-:-:S06]  /*10ae0*/  FMUL.FTZ R162, R162, R14 ;  /* 0x0000000ea2a27220 */ /* 0x000fcc0000410000 */
[----:B------:R-:W0:Y:S08]  /*10af0*/  MUFU.EX2 R162, R162 ;  /* 0x000000a200a27308 */ /* 0x000e300000000800 */
[----:B------:R1:W-:Y:S02]  /*10b00*/  MUFU.EX2 R12, R170 ;  /* 0x000000aa000c7308 */ /* 0x0003e40000000800 */
[----:B-1----:R-:W-:-:S04]  /*10b10*/  @!P1 IMAD R170, R197, 0x40, R193 ;  /* 0x00000040c5aa9824 */ /* 0x002fc800078e02c1 */
[----:B------:R-:W-:-:S05]  /*10b20*/  @!P1 IMAD R170, R170, 0x4, R17 ;  /* 0x00000004aaaa9824 */ /* 0x000fca00078e0211 */
[----:B0-----:R-:W-:Y:S04]  /*10b30*/  @!P1 STS [R170+0x38400], R162 ;  /* 0x038400a2aa009388 */ /* 0x001fe80000000800 */
[----:B------:R0:W-:Y:S02]  /*10b40*/  @!P1 STS [R170+0x38420], R174 ;  /* 0x038420aeaa009388 */ /* 0x0001e40000000800 */
[----:B0-----:R-:W-:-:S05]  /*10b50*/  FMUL.FTZ R170, R15, R14 ;  /* 0x0000000e0faa7220 */ /* 0x001fca0000410000 */
[----:B------:R-:W-:Y:S01]  /*10b60*/  FSEL R170, R170, RZ, P2 ;  /* 0x000000ffaaaa7208 */ /* 0x000fe20001000000 */
[----:B------:R-:W-:Y:S04]  /*10b70*/  MUFU.EX2 R181, R161 ;  /* 0x000000a100b57308 */ /* 0x000fe80000000800 */
[----:B------:R-:W-:-:S04]  /*10b80*/  FFMA.FTZ R201, R201, R14, -R170 ;  /* 0x0000000ec9c97223 */ /* 0x000fc800000108aa */
[----:B------:R-:W-:Y:S08]  /*10b90*/  MUFU.EX2 R161, R169 ;  /* 0x000000a900a17308 */ /* 0x000ff00000000800 */
[----:B------:R0:W-:Y:S02]  /*10ba0*/  MUFU.EX2 R169, R171 ;  /* 0x000000ab00a97308 */ /* 0x0001e40000000800 */
[-CC-:B0-----:R-:W-:Y:S01]  /*10bb0*/  FFMA.FTZ R171, R160, R14.reuse, -R170.reuse ;  /* 0x0000000ea0ab7223 */ /* 0x181fe200000108aa */
[----:B------:R-:W-:-:S05]  /*10bc0*/  FFMA.FTZ R160, R173, R14, -R170 ;  /* 0x0000000eada07223 */ /* 0x000fca00000108aa */
[----:B------:R0:W-:Y:S02]  /*10bd0*/  MUFU.EX2 R173, R201 ;  /* 0x000000c900ad7308 */ /* 0x0001e40000000800 */
[----:B0-----:R-:W2:Y:S06]  /*10be0*/  LDL R201, [R1] ;  /* 0x0000000001c97983 */ /* 0x001eac0000100800 */
[----:B------:R-:W0:Y:S01]  /*10bf0*/  MUFU.EX2 R157, R157 ;  /* 0x0000009d009d7308 */ /* 0x000e220000000800 */
[-CC-:B------:R-:W-:Y:S01]  /*10c00*/  FFMA.FTZ R178, R178, R14.reuse, -R170.reuse ;  /* 0x0000000eb2b27223 */ /* 0x180fe200000108aa */
[----:B------:R-:W-:-:S06]  /*10c10*/  FFMA.FTZ R152, R152, R14, -R170 ;  /* 0x0000000e98987223 */ /* 0x000fcc00000108aa */
[----:B------:R-:W1:Y:S01]  /*10c20*/  MUFU.EX2 R158, R158 ;  /* 0x0000009e009e7308 */ /* 0x000e620000000800 */
[-CC-:B------:R-:W-:Y:S01]  /*10c30*/  FFMA.FTZ R155, R155, R14.reuse, -R170.reuse ;  /* 0x0000000e9b9b7223 */ /* 0x180fe200000108aa */
[----:B------:R-:W-:-:S06]  /*10c40*/  FFMA.FTZ R156, R156, R14, -R170 ;  /* 0x0000000e9c9c7223 */ /* 0x000fcc00000108aa */
[----:B------:R-:W3:Y:S01]  /*10c50*/  MUFU.EX2 R197, R178 ;  /* 0x000000b200c57308 */ /* 0x000ee20000000800 */
[----:B0-----:R-:W-:-:S07]  /*10c60*/  FADD.FTZ R154, R157, R154 ;  /* 0x0000009a9d9a7221 */ /* 0x001fce0000010000 */
[----:B------:R-:W0:Y:S01]  /*10c70*/  MUFU.EX2 R152, R152 ;  /* 0x0000009800987308 */ /* 0x000e220000000800 */
[----:B------:R-:W-:Y:S01]  /*10c80*/  FFMA.FTZ R159, R159, R14, -R170 ;  /* 0x0000000e9f9f7223 */ /* 0x000fe200000108aa */
[----:B-1----:R-:W-:-:S06]  /*10c90*/  FADD.FTZ R154, R158, R154 ;  /* 0x0000009a9e9a7221 */ /* 0x002fcc0000010000 */
[----:B------:R-:W1:Y:S08]  /*10ca0*/  MUFU.EX2 R165, R165 ;  /* 0x000000a500a57308 */ /* 0x000e700000000800 */
[----:B------:R-:W4:Y:S01]  /*10cb0*/  MUFU.EX2 R203, R155 ;  /* 0x0000009b00cb7308 */ /* 0x000f220000000800 */
[----:B------:R-:W-:Y:S01]  /*10cc0*/  FADD.FTZ R154, R181, R154 ;  /* 0x0000009ab59a7221 */ /* 0x000fe20000010000 */
[----:B---3--:R-:W-:-:S06]  /*10cd0*/  FFMA.FTZ R0, R162, R0, R197 ;  /* 0x00000000a2007223 */ /* 0x008fcc00000100c5 */
[----:B------:R-:W3:Y:S01]  /*10ce0*/  MUFU.EX2 R166, R166 ;  /* 0x000000a600a67308 */ /* 0x000ee20000000800 */
[----:B------:R-:W-:-:S07]  /*10cf0*/  FFMA.FTZ R196, R163, R14, -R170 ;  /* 0x0000000ea3c47223 */ /* 0x000fce00000108aa */
[----:B------:R-:W5:Y:S01]  /*10d00*/  MUFU.EX2 R156, R156 ;  /* 0x0000009c009c7308 */ /* 0x000f620000000800 */
[----:B------:R-:W-:Y:S01]  /*10d10*/  FADD.FTZ R154, R200, R154 ;  /* 0x0000009ac89a7221 */ /* 0x000fe20000010000 */
[----:B0-----:R-:W-:-:S06]  /*10d20*/  FADD.FTZ R0, R152, R0 ;  /* 0x0000000098007221 */ /* 0x001fcc0000010000 */
[----:B------:R-:W0:Y:S01]  /*10d30*/  MUFU.EX2 R204, R159 ;  /* 0x0000009f00cc7308 */ /* 0x000e220000000800 */
[-CC-:B------:R-:W-:Y:S01]  /*10d40*/  FFMA.FTZ R164, R164, R14.reuse, -R170.reuse ;  /* 0x0000000ea4a47223 */ /* 0x180fe200000108aa */
[-CC-:B------:R-:W-:Y:S01]  /*10d50*/  FFMA.FTZ R163, R172, R14.reuse, -R170.reuse ;  /* 0x0000000eaca37223 */ /* 0x180fe200000108aa */
[----:B------:R-:W-:Y:S01]  /*10d60*/  FFMA.FTZ R180, R180, R14, -R170 ;  /* 0x0000000eb4b47223 */ /* 0x000fe200000108aa */
[----:B-1----:R-:W-:-:S04]  /*10d70*/  FADD.FTZ R154, R165, R154 ;  /* 0x0000009aa59a7221 */ /* 0x002fc80000010000 */
[----:B------:R-:W1:Y:S01]  /*10d80*/  MUFU.EX2 R205, R171 ;  /* 0x000000ab00cd7308 */ /* 0x000e620000000800 */
[-CC-:B------:R-:W-:Y:S01]  /*10d90*/  FFMA.FTZ R176, R176, R14.reuse, -R170.reuse ;  /* 0x0000000eb0b07223 */ /* 0x180fe200000108aa */
[-CC-:B------:R-:W-:Y:S01]  /*10da0*/  FFMA.FTZ R177, R177, R14.reuse, -R170.reuse ;  /* 0x0000000eb1b17223 */ /* 0x180fe200000108aa */
[-C--:B------:R-:W-:Y:S01]  /*10db0*/  FFMA.FTZ R198, R198, R14.reuse, -R170 ;  /* 0x0000000ec6c67223 */ /* 0x080fe200000108aa */
[----:B----4-:R-:W-:Y:S01]  /*10dc0*/  FADD.FTZ R0, R203, R0 ;  /* 0x00000000cb007221 */ /* 0x010fe20000010000 */
[----:B------:R-:W-:-:S03]  /*10dd0*/  FFMA.FTZ R167, R167, R14, -R170 ;  /* 0x0000000ea7a77223 */ /* 0x000fc600000108aa */
[----:B------:R-:W4:Y:S01]  /*10de0*/  MUFU.EX2 R196, R196 ;  /* 0x000000c400c47308 */ /* 0x000f220000000800 */
[----:B------:R-:W-:-:S07]  /*10df0*/  F2FP.F16.F32.PACK_AB R155, R158, R157 ;  /* 0x0000009d9e9b723e */ /* 0x000fce00000000ff */
[----:B------:R3:W-:Y:S08]  /*10e00*/  MUFU.EX2 R178, R163 ;  /* 0x000000a300b27308 */ /* 0x0007f00000000800 */
[----:B------:R-:W4:Y:S01]  /*10e10*/  MUFU.EX2 R164, R164 ;  /* 0x000000a400a47308 */ /* 0x000f220000000800 */
[----:B---3--:R-:W-:Y:S01]  /*10e20*/  FADD.FTZ R163, R166, R154 ;  /* 0x0000009aa6a37221 */ /* 0x008fe20000010000 */
[----:B-----5:R-:W-:-:S06]  /*10e30*/  FADD.FTZ R154, R156, R0 ;  /* 0x000000009c9a7221 */ /* 0x020fcc0000010000 */
[----:B------:R-:W-:Y:S01]  /*10e40*/  MUFU.EX2 R179, R179 ;  /* 0x000000b300b37308 */ /* 0x000fe20000000800 */
[----:B0-----:R-:W-:-:S07]  /*10e50*/  FADD.FTZ R158, R204, R154 ;  /* 0x0000009acc9e7221 */ /* 0x001fce0000010000 */
[----:B------:R-:W0:Y:S01]  /*10e60*/  MUFU.EX2 R172, R167 ;  /* 0x000000a700ac7308 */ /* 0x000e220000000800 */
[----:B-1----:R-:W-:-:S07]  /*10e70*/  FADD.FTZ R158, R205, R158 ;  /* 0x0000009ecd9e7221 */ /* 0x002fce0000010000 */
[----:B------:R-:W1:Y:S08]  /*10e80*/  MUFU.EX2 R180, R180 ;  /* 0x000000b400b47308 */ /* 0x000e700000000800 */
[----:B------:R-:W-:Y:S08]  /*10e90*/  MUFU.EX2 R175, R175 ;  /* 0x000000af00af7308 */ /* 0x000ff00000000800 */
[----:B------:R-:W-:Y:S08]  /*10ea0*/  MUFU.EX2 R202, R202 ;  /* 0x000000ca00ca7308 */ /* 0x000ff00000000800 */
[----:B------:R-:W-:Y:S08]  /*10eb0*/  MUFU.EX2 R182, R182 ;  /* 0x000000b600b67308 */ /* 0x000ff00000000800 */
[----:B------:R-:W-:Y:S08]  /*10ec0*/  MUFU.EX2 R183, R183 ;  /* 0x000000b700b77308 */ /* 0x000ff00000000800 */
[----:B------:R0:W-:Y:S08]  /*10ed0*/  MUFU.EX2 R0, R160 ;  /* 0x000000a000007308 */ /* 0x0001f00000000800 */
[----:B------:R-:W3:Y:S08]  /*10ee0*/  MUFU.EX2 R176, R176 ;  /* 0x000000b000b07308 */ /* 0x000ef00000000800 */
[----:B------:R-:W-:Y:S08]  /*10ef0*/  MUFU.EX2 R177, R177 ;  /* 0x000000b100b17308 */ /* 0x000ff00000000800 */
[----:B------:R-:W5:Y:S01]  /*10f00*/  MUFU.EX2 R198, R198 ;  /* 0x000000c600c67308 */ /* 0x000f620000000800 */
[----:B----4-:R-:W-:Y:S01]  /*10f10*/  FADD.FTZ R158, R196, R158 ;  /* 0x0000009ec49e7221 */ /* 0x010fe20000010000 */
[----:B------:R-:W-:-:S02]  /*10f20*/  IMAD R170, R22, 0x1000, R13 ;  /* 0x0000100016aa7824 */ /* 0x000fc400078e020d */
[----:B------:R-:W-:Y:S01]  /*10f30*/  IMAD.MOV.U32 R171, RZ, RZ, 0x40000040 ;  /* 0x40000040ffab7424 */ /* 0x000fe200078e00ff */
[----:B------:R-:W-:Y:S01]  /*10f40*/  F2FP.F16.F32.PACK_AB R157, R200, R181 ;  /* 0x000000b5c89d723e */ /* 0x000fe200000000ff */
[----:B------:R-:W-:Y:S01]  /*10f50*/  FADD.FTZ R181, R164, R158 ;  /* 0x0000009ea4b57221 */ /* 0x000fe20000010000 */
[----:B------:R-:W-:Y:S01]  /*10f60*/  F2FP.F16.F32.PACK_AB R152, R152, R197 ;  /* 0x000000c59898723e */ /* 0x000fe200000000ff */
[-C--:B------:R-:W-:Y:S01]  /*10f70*/  FMUL.FTZ R26, R26, R174.reuse ;  /* 0x000000ae1a1a7220 */ /* 0x080fe20000410000 */
[----:B------:R-:W-:Y:S01]  /*10f80*/  F2FP.F16.F32.PACK_AB R154, R156, R203 ;  /* 0x000000cb9c9a723e */ /* 0x000fe200000000ff */
[----:B------:R-:W-:Y:S01]  /*10f90*/  BAR.SYNC.DEFER_BLOCKING 0xf, 0x100 ;  /* 0x03c4000000007b1d */ /* 0x000fe20000010000 */
        /* <DEDUP_REMOVED lines=63> */
[----:B------:R-:W-:Y:S01]  /*11390*/  F2FP.F16.F32.PACK_AB R159, R166, R165 ;  /* 0x000000a5a69f723e */ /* 0x000fe200000000ff */
[----:B------:R-:W-:Y:S01]  /*113a0*/  FMUL.FTZ R24, R24, R162 ;  /* 0x000000a218187220 */ /* 0x000fe20000410000 */
[----:B------:R-:W-:Y:S01]  /*113b0*/  F2FP.F16.F32.PACK_AB R156, R205, R204 ;  /* 0x000000cccd9c723e */ /* 0x000fe200000000ff */
[----:B------:R-:W-:Y:S01]  /*113c0*/  FMUL.FTZ R25, R25, R162 ;  /* 0x000000a219197220 */ /* 0x000fe20000410000 */
[----:B------:R-:W-:Y:S01]  /*113d0*/  F2FP.F16.F32.PACK_AB R158, R164, R196 ;  /* 0x000000c4a49e723e */ /* 0x000fe200000000ff */
        /* <DEDUP_REMOVED lines=62> */
[----:B------:R-:W-:Y:S01]  /*117c0*/  FADD.FTZ R174, R161, R163 ;  /* 0x000000a3a1ae7221 */ /* 0x000fe20000010000 */
[----:B------:R-:W-:-:S02]  /*117d0*/  R2UR UR6, R170 ;  /* 0x00000000aa0672ca */ /* 0x000fc400000e0000 */
[----:B------:R-:W-:Y:S02]  /*117e0*/  R2UR UR7, R171 ;  /* 0x00000000ab0772ca */ /* 0x000fe400000e0000 */
[----:B------:R-:W-:Y:S02]  /*117f0*/  F2FP.F16.F32.PACK_AB R161, R12, R161 ;  /* 0x000000a10ca1723e */ /* 0x000fe400000000ff */
[----:B0-----:R-:W-:Y:S02]  /*11800*/  F2FP.F16.F32.PACK_AB R160, R173, R172 ;  /* 0x000000acada0723e */ /* 0x001fe400000000ff */
[----:B-1----:R-:W-:Y:S02]  /*11810*/  F2FP.F16.F32.PACK_AB R162, R180, R178 ;  /* 0x000000b2b4a2723e */ /* 0x002fe400000000ff */
[----:B------:R-:W-:Y:S02]  /*11820*/  F2FP.F16.F32.PACK_AB R163, R179, R169 ;  /* 0x000000a9b3a3723e */ /* 0x000fe400000000ff */
[----:B---3--:R-:W-:-:S02]  /*11830*/  F2FP.F16.F32.PACK_AB R164, R176, R0 ;  /* 0x00000000b0a4723e */ /* 0x008fc400000000ff */
[----:B------:R-:W-:Y:S02]  /*11840*/  F2FP.F16.F32.PACK_AB R165, R202, R175 ;  /* 0x000000afcaa5723e */ /* 0x000fe400000000ff */
[----:B-----5:R-:W-:Y:S02]  /*11850*/  F2FP.F16.F32.PACK_AB R166, R198, R177 ;  /* 0x000000b1c6a6723e */ /* 0x020fe400000000ff */
[----:B------:R-:W-:Y:S01]  /*11860*/  F2FP.F16.F32.PACK_AB R167, R183, R182 ;  /* 0x000000b6b7a7723e */ /* 0x000fe200000000ff */
[----:B------:R0:W-:Y:S04]  /*11870*/  STSM.16.M88.4 [R227+0x36400], R152 ;  /* 0x03640098e3007844 */ /* 0x0001e80000000200 */
[----:B------:R1:W-:Y:S04]  /*11880*/  STSM.16.M88.4 [R228], R156 ;  /* 0x0000009ce4007844 */ /* 0x0003e80000000200 */
[----:B--2---:R1:W-:Y:S04]  /*11890*/  STSM.16.M88.4 [R201], R160 ;  /* 0x000000a0c9007844 */ /* 0x0043e80000000200 */
[----:B------:R1:W-:Y:S01]  /*118a0*/  STSM.16.M88.4 [R229], R164 ;  /* 0x000000a4e5007844 */ /* 0x0003e20000000200 */
[----:B------:R-:W-:-:S06]  /*118b0*/  WARPGROUP.ARRIVE ;  /* 0x00000000000079c5 */ /* 0x000fcc0000000000 */
[----:B------:R-:W-:Y:S03]  /*118c0*/  HGMMA.64x256x16.F32 R24, R152, gdesc[UR4].tnspB, R24, gsb0 ;  /* 0x43e0000498187df0 */ /* 0x000fe60008000818 */
[----:B------:R-:W-:Y:S02]  /*118d0*/  WARPGROUP.DEPBAR.LE gsb0, 0x0 ;  /* 0x00008000000079c5 */ /* 0x000fe40000010000 */
[----:B0-----:R-:W-:Y:S02]  /*118e0*/  VIADD R152, R170, 0x80 ;  /* 0x00000080aa987836 */ /* 0x001fe40000000000 */
[----:B------:R-:W-:-:S03]  /*118f0*/  IMAD.MOV.U32 R153, RZ, RZ, 0x40000040 ;  /* 0x40000040ff997424 */ /* 0x000fc600078e00ff */
[----:B------:R-:W-:Y:S02]  /*11900*/  R2UR UR6, R152 ;  /* 0x00000000980672ca */ /* 0x000fe400000e0000 */
[----:B------:R-:W-:Y:S01]  /*11910*/  R2UR UR7, R153 ;  /* 0x00000000990772ca */ /* 0x000fe200000e0000 */
[----:B------:R-:W-:-:S15]  /*11920*/  WARPGROUP.ARRIVE ;  /* 0x00000000000079c5 */ /* 0x000fde0000000000 */
[----:B------:R-:W-:Y:S01]  /*11930*/  HGMMA.64x256x16.F32 R24, R156, gdesc[UR4].tnspB, R24, gsb0 ;  /* 0x43e000049c187df0 */ /* 0x000fe20008000818 */
[----:B------:R-:W-:Y:S02]  /*11940*/  VIADD R152, R170, 0x100 ;  /* 0x00000100aa987836 */ /* 0x000fe40000000000 */
[----:B------:R-:W-:-:S03]  /*11950*/  IMAD.MOV.U32 R153, RZ, RZ, 0x40000040 ;  /* 0x40000040ff997424 */ /* 0x000fc600078e00ff */
[----:B------:R-:W-:Y:S02]  /*11960*/  R2UR UR6, R152 ;  /* 0x00000000980672ca */ /* 0x000fe400000e0000 */
[----:B------:R-:W-:Y:S01]  /*11970*/  R2UR UR7, R153 ;  /* 0x00000000990772ca */ /* 0x000fe200000e0000 */
[----:B------:R-:W-:Y:S02]  /*11980*/  VIADD R170, R170, 0x180 ;  /* 0x00000180aaaa7836 */ /* 0x000fe40000000000 */
[----:B------:R-:W-:Y:S01]  /*11990*/  IMAD.MOV.U32 R171, RZ, RZ, 0x40000040 ;  /* 0x40000040ffab7424 */ /* 0x000fe200078e00ff */
[----:B------:R-:W-:Y:S02]  /*119a0*/  WARPGROUP.DEPBAR.LE gsb0, 0x0 ;  /* 0x00008000000079c5 */ /* 0x000fe40000010000 */
[----:B------:R-:W-:-:S14]  /*119b0*/  WARPGROUP.ARRIVE ;  /* 0x00000000000079c5 */ /* 0x000fdc0000000000 */
[----:B------:R-:W-:Y:S01]  /*119c0*/  HGMMA.64x256x16.F32 R24, R160, gdesc[UR4].tnspB, R24, gsb0 ;  /* 0x43e00004a0187df0 */ /* 0x000fe20008000818 */
[----:B------:R-:W-:Y:S02]  /*119d0*/  R2UR UR6, R170 ;  /* 0x00000000aa0672ca */ /* 0x000fe400000e0000 */
[----:B------:R-:W-:Y:S01]  /*119e0*/  R2UR UR7, R171 ;  /* 0x00000000ab0772ca */ /* 0x000fe200000e0000 */
        /* <DEDUP_REMOVED lines=29> */
.L_x_5501:
[C---:B------:R-:W-:Y:S01]  /*11bc0*/  ISETP.GT.AND P1, PT, R20.reuse, R210, PT ;  /* 0x000000d21400720c */ /* 0x040fe20003f24270 */
[----:B------:R-:W-:Y:S02]  /*11bd0*/  VIADD R21, R21, 0x38860 ;  /* 0x0003886015157836 */ /* 0x000fe40000000000 */
        /* <DEDUP_REMOVED lines=8> */
.L_x_5489:
[----:B------:R-:W-:Y:S05]  /*11c60*/  BSYNC B1 ;  /* 0x0000000000017941 */ /* 0x000fea0003800000 */
.L_x_5488:
[----:B0-----:R-:W2:Y:S01]  /*11c70*/  LDL R21, [R1+0xc] ;  /* 0x00000c0001157983 */ /* 0x001ea20000100800 */
[----:B------:R-:W-:Y:S01]  /*11c80*/  BSSY B0, `(.L_x_5503) ;  /* 0x000036c000007945 */ /* 0x000fe20003800000 */
[----:B--2---:R-:W-:-:S13]  /*11c90*/  ISETP.GE.AND P1, PT, R20, R21, PT ;  /* 0x000000151400720c */ /* 0x004fda0003f26270 */
[----:B------:R-:W-:Y:S05]  /*11ca0*/  @!P1 BRA `(.L_x_5504) ;  /* 0x0000003400a49947 */ /* 0x000fea0003800000 */
[----:B------:R-:W-:Y:S02]  /*11cb0*/  IMAD.MOV.U32 R196, RZ, RZ, R168 ;  /* 0x000000ffffc47224 */ /* 0x000fe400078e00a8 */
[----:B------:R-:W-:Y:S02]  /*11cc0*/  IMAD.MOV.U32 R198, RZ, RZ, R15 ;  /* 0x000000ffffc67224 */ /* 0x000fe400078e000f */
[----:B------:R-:W-:-:S07]  /*11cd0*/  IMAD.MOV.U32 R197, RZ, RZ, R22 ;  /* 0x000000ffffc57224 */ /* 0x000fce00078e0016 */
.L_x_5517:
[----:B------:R-:W-:-:S05]  /*11ce0*/  VIADD R22, R197, 0x1 ;  /* 0x00000001c5167836 */ /* 0x000fca0000000000 */
[----:B------:R-:W-:-:S04]  /*11cf0*/  ISETP.NE.AND P1, PT, R22, 0x2, PT ;  /* 0x000000021600780c */ /* 0x000fc80003f25270 */
[----:B------:R-:W-:Y:S02]  /*11d00*/  SEL R14, RZ, 0x1, P1 ;  /* 0x00000001ff0e7807 */ /* 0x000fe40000800000 */
[----:B------:R-:W-:Y:S02]  /*11d10*/  SEL R22, R22, RZ, P1 ;  /* 0x000000ff16167207 */ /* 0x000fe40000800000 */
[----:B------:R-:W-:Y:S01]  /*11d20*/  LOP3.LUT R23, R23, R14, RZ, 0x3c, !PT ;  /* 0x0000000e17177212 */ /* 0x000fe200078e3cff */
[----:B------:R-:W-:Y:S06]  /*11d30*/  @!P0 BRA `(.L_x_5505) ;  /* 0x0000000000048947 */ /* 0x000fec0003800000 */
[----:B------:R-:W-:Y:S01]  /*11d40*/  BPT.TRAP 0x1 ;  /* 0x000000040000795c */ /* 0x000fe20000300000 */
.L_x_5505:
[----:B------:R-:W-:Y:S01]  /*11d50*/  IMAD R21, R22, 0x8, R17 ;  /* 0x0000000816157824 */ /* 0x000fe200078e0211 */
[----:B------:R-:W-:-:S04]  /*11d60*/  SHF.L.U32 R200, R23, 0x1f, RZ ;  /* 0x0000001f17c87819 */ /* 0x000fc800000006ff */
[----:B------:R0:W1:Y:S01]  /*11d70*/  SYNCS.PHASECHK.TRANS64.TRYWAIT P1, [R21+URZ+0x38830], R200 ;  /* 0x038830c8150075a7 */ /* 0x000062000802017f */
[----:B------:R-:W-:Y:S05]  /*11d80*/  @!P0 BRA `(.L_x_5506) ;  /* 0x0000000000048947 */ /* 0x000fea0003800000 */
[----:B------:R-:W-:Y:S01]  /*11d90*/  BPT.TRAP 0x1 ;  /* 0x000000040000795c */ /* 0x000fe20000300000 */
.L_x_5506:
[----:B------:R-:W-:Y:S01]  /*11da0*/  BSSY B1, `(.L_x_5507) ;  /* 0x0000006000017945 */ /* 0x000fe20003800000 */
[----:B------:R-:W-:Y:S02]  /*11db0*/  IMAD R154, R22, 0x200, R206 ;  /* 0x00000200169a7824 */ /* 0x000fe400078e02ce */
[----:B------:R-:W-:Y:S01]  /*11dc0*/  IMAD.MOV.U32 R155, RZ, RZ, 0x40000040 ;  /* 0x40000040ff9b7424 */ /* 0x000fe200078e00ff */
[----:B-1----:R-:W-:Y:S06]  /*11dd0*/  @P1 BRA `(.L_x_5508) ;  /* 0x0000000000081947 */ /* 0x002fec0003800000 */
[----:B------:R-:W1:Y:S02]  /*11de0*/  SYNCS.PHASECHK.TRANS64.TRYWAIT P1, [R21+URZ+0x38830], R200 ;  /* 0x038830c8150075a7 */ /* 0x000e64000802017f */
[----:B-1----:R-:W-:Y:S05]  /*11df0*/  @!P1 BRA `(.L_x_5509) ;  /* 0x0000013000549947 */ /* 0x002fea0003800000 */
.L_x_5508:
[----:B------:R-:W-:Y:S05]  /*11e00*/  BSYNC B1 ;  /* 0x0000000000017941 */ /* 0x000fea0003800000 */
.L_x_5507:
        /* <DEDUP_REMOVED lines=36> */
.L_x_5510:
[----:B------:R2:W3:Y:S01]  /*12050*/  SYNCS.PHASECHK.TRANS64.TRYWAIT P1, [R21+URZ+0x38850], R200 ;  /* 0x038850c8150075a7 */ /* 0x0004e2000802017f */
[----:B------:R-:W-:Y:S05]  /*12060*/  @!P0 BRA `(.L_x_5511) ;  /* 0x0000000000048947 */ /* 0x000fea0003800000 */
[----:B------:R-:W-:Y:S01]  /*12070*/  BPT.TRAP 0x1 ;  /* 0x000000040000795c */ /* 0x000fe20000300000 */
.L_x_5511:
[----:B------:R-:W-:Y:S04]  /*12080*/  BSSY B1, `(.L_x_5512) ;  /* 0x0000004000017945 */ /* 0x000fe80003800000 */
[----:B---3--:R-:W-:Y:S05]  /*12090*/  @P1 BRA `(.L_x_5513) ;  /* 0x0000000000081947 */ /* 0x008fea0003800000 */
[----:B------:R-:W3:Y:S02]  /*120a0*/  SYNCS.PHASECHK.TRANS64.TRYWAIT P1, [R21+URZ+0x38850], R200 ;  /* 0x038850c8150075a7 */ /* 0x000ee4000802017f */
[----:B---3--:R-:W-:Y:S05]  /*120b0*/  @!P1 BRA `(.L_x_5514) ;  /* 0x0000012c00b89947 */ /* 0x008fea0003800000 */
.L_x_5513:
[----:B------:R-:W-:Y:S05]  /*120c0*/  BSYNC B1 ;  /* 0x0000000000017941 */ /* 0x000fea0003800000 */
.L_x_5512:
        /* <DEDUP_REMOVED lines=176> */
[----:B------:R-:W-:Y:S02]  /*12bd0*/  MOV R15, 0x40000040 ;  /* 0x40000040000f7802 */ /* 0x000fe40000000f00 */
        /* <DEDUP_REMOVED lines=215> */
.L_x_5515:
        /* <DEDUP_REMOVED lines=34> */
[----:B------:R-:W-:Y:S01]  /*13b70*/  FMUL.FTZ R178, R178, UR38 ;  /* 0x00000026b2b27c20 */ /* 0x000fe20008410000 */
[----:B------:R-:W-:Y:S01]  /*13b80*/  FMUL.FTZ R179, R179, UR38 ;  /* 0x00000026b3b37c20 */ /* 0x000fe20008410000 */
[----:B------:R-:W-:Y:S01]  /*13b90*/  FMUL.FTZ R182, R182, UR38 ;  /* 0x00000026b6b67c20 */ /* 0x000fe20008410000 */
[----:B------:R-:W-:Y:S01]  /*13ba0*/  FMUL.FTZ R183, R183, UR38 ;  /* 0x00000026b7b77c20 */ /* 0x000fe20008410000 */
[----:B------:R-:W1:Y:S01]  /*13bb0*/  MUFU.TANH R160, R160 ;  /* 0x000000a000a07308 */ /* 0x000e620000002400 */
[----:B--2---:R-:W-:-:S02]  /*13bc0*/  FMNMX.FTZ R14, R156, R14, !PT ;  /* 0x0000000e9c0e7209 */ /* 0x004fc40007810000 */
[----:B------:R-:W-:-:S05]  /*13bd0*/  ISETP.NE.AND P1, PT, R211, RZ, PT ;  /* 0x000000ffd300720c */ /* 0x000fca0003f25270 */
        /* <DEDUP_REMOVED lines=28> */
[----:B------:R-:W-:Y:S08]  /*13da0*/  MUFU.TANH R159, R159 ;  /* 0x0000009f009f7308 */ /* 0x000ff00000002400 */
[----:B------:R-:W-:Y:S01]  /*13db0*/  MUFU.TANH R162, R162 ;  /* 0x000000a200a27308 */ /* 0x000fe20000002400 */
[----:B0-----:R-:W-:-:S07]  /*13dc0*/  FMNMX.FTZ R15, R15, R14, !PT ;  /* 0x0000000e0f0f7209 */ /* 0x001fce0007810000 */
[----:B------:R-:W-:Y:S01]  /*13dd0*/  MUFU.TANH R163, R163 ;  /* 0x000000a300a37308 */ /* 0x000fe20000002400 */
[----:B------:R-:W0:Y:S07]  /*13de0*/  SHFL.BFLY PT, R14, R15, 0x1, 0x1f ;  /* 0x0c201f000f0e7f89 */ /* 0x000e2e00000e0000 */
[----:B------:R-:W-:Y:S08]  /*13df0*/  MUFU.TANH R166, R166 ;  /* 0x000000a600a67308 */ /* 0x000ff00000002400 */
[----:B------:R-:W-:Y:S08]  /*13e00*/  MUFU.TANH R167, R167 ;  /* 0x000000a700a77308 */ /* 0x000ff00000002400 */
[----:B------:R-:W-:Y:S01]  /*13e10*/  MUFU.TANH R170, R170 ;  /* 0x000000aa00aa7308 */ /* 0x000fe20000002400 */
[----:B0-----:R-:W-:Y:S01]  /*13e20*/  FMNMX.FTZ R15, R15, R14, !PT ;  /* 0x0000000e0f0f7209 */ /* 0x001fe20007810000 */
        /* <DEDUP_REMOVED lines=21> */
[----:B------:R-:W-:Y:S01]  /*13f80*/  VIADD R198, R21, 0x38840 ;  /* 0x0003884015c67836 */ /* 0x000fe20000000000 */
[----:B------:R-:W-:Y:S04]  /*13f90*/  MUFU.EX2 R153, R201 ;  /* 0x000000c900997308 */ /* 0x000fe80000000800 */
[----:B------:R-:W-:-:S04]  /*13fa0*/  PRMT R198, R189, 0x654, R198 ;  /* 0x00000654bdc67816 */ /* 0x000fc800000000c6 */
[----:B------:R1:W-:Y:S01]  /*13fb0*/  SYNCS.ARRIVE.TRANS64.RED.A1T0 RZ, [R198+URZ], RZ ;  /* 0x000000ffc6ff79a7 */ /* 0x0003e2000810043f */
[----:B------:R-:W0:Y:S01]  /*13fc0*/  MUFU.EX2 R152, R152 ;  /* 0x0000009800987308 */ /* 0x000e220000000800 */
[----:B-1----:R-:W-:-:S07]  /*13fd0*/  FMNMX.FTZ R198, R154, R196, !PT ;  /* 0x000000c49ac67209 */ /* 0x002fce0007810000 */
[----:B------:R-:W1:Y:S01]  /*13fe0*/  MUFU.EX2 R200, R200 ;  /* 0x000000c800c87308 */ /* 0x000e620000000800 */
[----:B--2---:R-:W-:-:S04]  /*13ff0*/  FMNMX.FTZ R198, R155, R198, !PT ;  /* 0x000000c69bc67209 */ /* 0x004fc80007810000 */
[----:B---3--:R-:W-:-:S03]  /*14000*/  FMNMX.FTZ R198, R158, R198, !PT ;  /* 0x000000c69ec67209 */ /* 0x008fc60007810000 */
[----:B------:R-:W2:Y:S01]  /*14010*/  MUFU.TANH R174, R174 ;  /* 0x000000ae00ae7308 */ /* 0x000ea20000002400 */
[----:B0-----:R-:W-:Y:S01]  /*14020*/  FFMA.FTZ R0, R153, R0, R152 ;  /* 0x0000000099007223 */ /* 0x001fe20000010098 */
[----:B------:R-:W-:-:S04]  /*14030*/  FMNMX.FTZ R198, R159, R198, !PT ;  /* 0x000000c69fc67209 */ /* 0x000fc80007810000 */
[----:B------:R-:W-:Y:S02]  /*14040*/  FMNMX.FTZ R198, R162, R198, !PT ;  /* 0x000000c6a2c67209 */ /* 0x000fe40007810000 */
[----:B------:R-:W0:Y:S01]  /*14050*/  MUFU.TANH R175, R175 ;  /* 0x000000af00af7308 */ /* 0x000e220000002400 */
[C---:B-1----:R-:W-:Y:S01]  /*14060*/  FADD.FTZ R0, R200.reuse, R0 ;  /* 0x00000000c8007221 */ /* 0x042fe20000010000 */
[----:B------:R-:W-:Y:S02]  /*14070*/  F2FP.F16.F32.PACK_AB R152, R200, R152 ;  /* 0x00000098c898723e */ /* 0x000fe400000000ff */
[----:B------:R-:W-:-:S04]  /*14080*/  FMNMX.FTZ R198, R163, R198, !PT ;  /* 0x000000c6a3c67209 */ /* 0x000fc80007810000 */
[----:B------:R-:W-:Y:S01]  /*14090*/  FMNMX.FTZ R198, R166, R198, !PT ;  /* 0x000000c6a6c67209 */ /* 0x000fe20007810000 */
[----:B------:R-:W1:Y:S03]  /*140a0*/  MUFU.TANH R178, R178 ;  /* 0x000000b200b27308 */ /* 0x000e660000002400 */
[----:B------:R-:W-:-:S04]  /*140b0*/  FMNMX.FTZ R198, R167, R198, !PT ;  /* 0x000000c6a7c67209 */ /* 0x000fc80007810000 */
[----:B------:R-:W-:Y:S01]  /*140c0*/  FMNMX.FTZ R198, R170, R198, !PT ;  /* 0x000000c6aac67209 */ /* 0x000fe20007810000 */
[----:B------:R-:W3:Y:S03]  /*140d0*/  MUFU.TANH R179, R179 ;  /* 0x000000b300b37308 */ /* 0x000ee60000002400 */
[----:B------:R-:W-:-:S04]  /*140e0*/  FMNMX.FTZ R198, R171, R198, !PT ;  /* 0x000000c6abc67209 */ /* 0x000fc80007810000 */
[----:B--2---:R-:W-:Y:S01]  /*140f0*/  FMNMX.FTZ R200, R174, R198, !PT ;  /* 0x000000c6aec87209 */ /* 0x004fe20007810000 */
[----:B------:R-:W2:Y:S03]  /*14100*/  MUFU.TANH R182, R182 ;  /* 0x000000b600b67308 */ /* 0x000ea60000002400 */
[----:B0-----:R-:W-:-:S04]  /*14110*/  FMNMX.FTZ R200, R175, R200, !PT ;  /* 0x000000c8afc87209 */ /* 0x001fc80007810000 */
[----:B-1----:R-:W-:Y:S01]  /*14120*/  FMNMX.FTZ R200, R178, R200, !PT ;  /* 0x000000c8b2c87209 */ /* 0x002fe20007810000 */
[----:B------:R-:W0:Y:S03]  /*14130*/  MUFU.TANH R198, R183 ;  /* 0x000000b700c67308 */ /* 0x000e260000002400 */
[----:B---3--:R-:W-:-:S05]  /*14140*/  FMNMX.FTZ R200, R179, R200, !PT ;  /* 0x000000c8b3c87209 */ /* 0x008fca0007810000 */
[----:B------:R-:W-:Y:S01]  /*14150*/  MUFU.EX2 R156, R156 ;  /* 0x0000009c009c7308 */ /* 0x000fe20000000800 */
[----:B--2---:R-:W-:-:S07]  /*14160*/  FMNMX.FTZ R200, R182, R200, !PT ;  /* 0x000000c8b6c87209 */ /* 0x004fce0007810000 */
[----:B------:R-:W-:Y:S01]  /*14170*/  MUFU.EX2 R160, R160 ;  /* 0x000000a000a07308 */ /* 0x000fe20000000800 */
[----:B0-----:R-:W-:-:S05]  /*14180*/  FMNMX.FTZ R201, R198, R200, !PT ;  /* 0x000000c8c6c97209 */ /* 0x001fca0007810000 */
[----:B------:R-:W0:Y:S02]  /*14190*/  SHFL.BFLY PT, R183, R201, 0x2, 0x1f ;  /* 0x0c401f00c9b77f89 */ /* 0x000e2400000e0000 */
[----:B------:R1:W-:Y:S08]  /*141a0*/  MUFU.EX2 R200, R168 ;  /* 0x000000a800c87308 */ /* 0x0003f00000000800 */
[----:B------:R-:W-:Y:S08]  /*141b0*/  MUFU.EX2 R161, R161 ;  /* 0x000000a100a17308 */ /* 0x000ff00000000800 */
[----:B------:R-:W-:Y:S01]  /*141c0*/  MUFU.EX2 R164, R164 ;  /* 0x000000a400a47308 */ /* 0x000fe20000000800 */
[----:B0-----:R-:W-:-:S07]  /*141d0*/  FMNMX.FTZ R201, R201, R183, !PT ;  /* 0x000000b7c9c97209 */ /* 0x001fce0007810000 */
[----:B------:R0:W-:Y:S01]  /*141e0*/  MUFU.EX2 R183, R157 ;  /* 0x0000009d00b77308 */ /* 0x0001e20000000800 */
[----:B------:R-:W1:Y:S07]  /*141f0*/  SHFL.BFLY PT, R202, R201, 0x1, 0x1f ;  /* 0x0c201f00c9ca7f89 */ /* 0x000e6e00000e0000 */
[----:B------:R-:W-:Y:S08]  /*14200*/  MUFU.EX2 R165, R165 ;  /* 0x000000a500a57308 */ /* 0x000ff00000000800 */
[----:B------:R-:W-:Y:S08]  /*14210*/  MUFU.EX2 R169, R169 ;  /* 0x000000a900a97308 */ /* 0x000ff00000000800 */
[----:B------:R-:W-:Y:S01]  /*14220*/  MUFU.EX2 R172, R172 ;  /* 0x000000ac00ac7308 */ /* 0x000fe20000000800 */
[----:B-1----:R-:W-:-:S05]  /*14230*/  FMNMX.FTZ R168, R201, R202, !PT ;  /* 0x000000cac9a87209 */ /* 0x002fca0007810000 */
[C---:B0-----:R-:W-:Y:S01]  /*14240*/  FADD.FTZ R157, -R168.reuse, R196 ;  /* 0x000000c4a89d7221 */ /* 0x041fe20000010100 */
[----:B------:R-:W-:Y:S02]  /*14250*/  @!P1 IMAD R196, R197, 0x40, R193 ;  /* 0x00000040c5c49824 */ /* 0x000fe400078e02c1 */
[-C--:B------:R-:W-:Y:S01]  /*14260*/  FMUL.FTZ R203, R168, R14.reuse ;  /* 0x0000000ea8cb7220 */ /* 0x080fe20000410000 */
[----:B------:R-:W-:Y:S01]  /*14270*/  MUFU.EX2 R173, R173 ;  /* 0x000000ad00ad7308 */ /* 0x000fe20000000800 */
[-C--:B------:R-:W-:Y:S01]  /*14280*/  FMUL.FTZ R157, R157, R14.reuse ;  /* 0x0000000e9d9d7220 */ /* 0x080fe20000410000 */
[----:B------:R-:W-:Y:S02]  /*14290*/  @!P1 IMAD R196, R196, 0x4, R17 ;  /* 0x00000004c4c49824 */ /* 0x000fe400078e0211 */
[-CC-:B------:R-:W-:Y:S01]  /*142a0*/  FFMA.FTZ R204, R154, R14.reuse, -R203.reuse ;  /* 0x0000000e9acc7223 */ /* 0x180fe200000108cb */
[-CC-:B------:R-:W-:Y:S01]  /*142b0*/  FFMA.FTZ R154, R155, R14.reuse, -R203.reuse ;  /* 0x0000000e9b9a7223 */ /* 0x180fe200000108cb */
[-CC-:B------:R-:W-:Y:S01]  /*142c0*/  FFMA.FTZ R205, R158, R14.reuse, -R203.reuse ;  /* 0x0000000e9ecd7223 */ /* 0x180fe200000108cb */
[-CC-:B------:R-:W-:Y:S01]  /*142d0*/  FFMA.FTZ R207, R159, R14.reuse, -R203.reuse ;  /* 0x0000000e9fcf7223 */ /* 0x180fe200000108cb */
[----:B------:R-:W-:Y:S01]  /*142e0*/  @!P1 STS [R196+0x38400], R153 ;  /* 0x03840099c4009388 */ /* 0x000fe20000000800 */
        /* <DEDUP_REMOVED lines=11> */
[----:B------:R-:W1:Y:S01]  /*143a0*/  MUFU.EX2 R176, R176 ;  /* 0x000000b000b07308 */ /* 0x000e620000000800 */
[----:B0-----:R0:W-:Y:S01]  /*143b0*/  @!P1 STS [R196+0x38420], R157 ;  /* 0x0384209dc4009388 */ /* 0x0011e20000000800 */
[----:B------:R-:W-:-:S06]  /*143c0*/  FADD.FTZ R0, R156, R0 ;  /* 0x000000009c007221 */ /* 0x000fcc0000010000 */
[----:B------:R-:W2:Y:S01]  /*143d0*/  MUFU.EX2 R177, R177 ;  /* 0x000000b100b17308 */ /* 0x000ea20000000800 */
[-CC-:B0-----:R-:W-:Y:S01]  /*143e0*/  FFMA.FTZ R196, R167, R14.reuse, -R203.reuse ;  /* 0x0000000ea7c47223 */ /* 0x181fe200000108cb */
[----:B------:R-:W-:-:S06]  /*143f0*/  FFMA.FTZ R167, R178, R14, -R203 ;  /* 0x0000000eb2a77223 */ /* 0x000fcc00000108cb */
[----:B------:R-:W0:Y:S01]  /*14400*/  MUFU.EX2 R180, R180 ;  /* 0x000000b400b47308 */ /* 0x000e220000000800 */
[----:B------:R-:W3:Y:S01]  /*14410*/  LDL R203, [R1] ;  /* 0x0000000001cb7983 */ /* 0x000ee20000100800 */
[----:B------:R-:W-:-:S04]  /*14420*/  FADD.FTZ R0, R183, R0 ;  /* 0x00000000b7007221 */ /* 0x000fc80000010000 */
[----:B------:R-:W-:Y:S02]  /*14430*/  FADD.FTZ R0, R160, R0 ;  /* 0x00000000a0007221 */ /* 0x000fe40000010000 */
[----:B------:R-:W-:Y:S02]  /*14440*/  MUFU.EX2 R166, R181 ;  /* 0x000000b500a67308 */ /* 0x000fe40000000800 */
[----:B------:R-:W-:-:S04]  /*14450*/  FADD.FTZ R0, R161, R0 ;  /* 0x00000000a1007221 */ /* 0x000fc80000010000 */
[----:B------:R-:W-:-:S04]  /*14460*/  FADD.FTZ R0, R164, R0 ;  /* 0x00000000a4007221 */ /* 0x000fc80000010000 */
[----:B------:R-:W-:-:S04]  /*14470*/  FADD.FTZ R0, R165, R0 ;  /* 0x00000000a5007221 */ /* 0x000fc80000010000 */
[----:B------:R-:W-:-:S04]  /*14480*/  FADD.FTZ R0, R200, R0 ;  /* 0x00000000c8007221 */ /* 0x000fc80000010000 */
[----:B------:R-:W-:Y:S01]  /*14490*/  FADD.FTZ R0, R169, R0 ;  /* 0x00000000a9007221 */ /* 0x000fe20000010000 */
[----:B------:R4:W-:Y:S03]  /*144a0*/  MUFU.EX2 R174, R154 ;  /* 0x0000009a00ae7308 */ /* 0x0009e60000000800 */
[----:B------:R-:W-:-:S05]  /*144b0*/  FADD.FTZ R0, R172, R0 ;  /* 0x00000000ac007221 */ /* 0x000fca0000010000 */
[----:B------:R-:W5:Y:S01]  /*144c0*/  MUFU.EX2 R163, R204 ;  /* 0x000000cc00a37308 */ /* 0x000f620000000800 */
[----:B----4-:R-:W-:Y:S01]  /*144d0*/  F2FP.F16.F32.PACK_AB R154, R183, R156 ;  /* 0x0000009cb79a723e */ /* 0x010fe200000000ff */
[----:B------:R-:W-:Y:S01]  /*144e0*/  FADD.FTZ R0, R173, R0 ;  /* 0x00000000ad007221 */ /* 0x000fe20000010000 */
[----:B------:R-:W-:Y:S02]  /*144f0*/  F2FP.F16.F32.PACK_AB R156, R161, R160 ;  /* 0x000000a0a19c723e */ /* 0x000fe400000000ff */
[----:B------:R-:W-:-:S03]  /*14500*/  F2FP.F16.F32.PACK_AB R160, R169, R200 ;  /* 0x000000c8a9a0723e */ /* 0x000fc600000000ff */
[----:B------:R-:W-:Y:S01]  /*14510*/  MUFU.EX2 R175, R205 ;  /* 0x000000cd00af7308 */ /* 0x000fe20000000800 */
[----:B-1----:R-:W-:-:S07]  /*14520*/  FADD.FTZ R0, R176, R0 ;  /* 0x00000000b0007221 */ /* 0x002fce0000010000 */
[----:B------:R-:W1:Y:S08]  /*14530*/  MUFU.EX2 R178, R207 ;  /* 0x000000cf00b27308 */ /* 0x000e700000000800 */
[----:B------:R-:W-:Y:S08]  /*14540*/  MUFU.EX2 R183, R202 ;  /* 0x000000ca00b77308 */ /* 0x000ff00000000800 */
[----:B------:R-:W-:Y:S08]  /*14550*/  MUFU.EX2 R179, R210 ;  /* 0x000000d200b37308 */ /* 0x000ff00000000800 */
[----:B------:R-:W4:Y:S08]  /*14560*/  MUFU.EX2 R181, R212 ;  /* 0x000000d400b57308 */ /* 0x000f300000000800 */
[----:B------:R-:W-:Y:S08]  /*14570*/  MUFU.EX2 R182, R222 ;  /* 0x000000de00b67308 */ /* 0x000ff00000000800 */
[----:B------:R-:W4:Y:S08]  /*14580*/  MUFU.EX2 R196, R196 ;  /* 0x000000c400c47308 */ /* 0x000f300000000800 */
[----:B------:R2:W-:Y:S08]  /*14590*/  MUFU.EX2 R202, R162 ;  /* 0x000000a200ca7308 */ /* 0x0005f00000000800 */
[----:B------:R-:W4:Y:S01]  /*145a0*/  MUFU.EX2 R197, R197 ;  /* 0x000000c500c57308 */ /* 0x000f220000000800 */
[----:B--2---:R-:W-:-:S07]  /*145b0*/  F2FP.F16.F32.PACK_AB R162, R173, R172 ;  /* 0x000000acada2723e */ /* 0x004fce00000000ff */
[----:B------:R-:W2:Y:S08]  /*145c0*/  MUFU.EX2 R198, R158 ;  /* 0x0000009e00c67308 */ /* 0x000eb00000000800 */
[----:B------:R-:W-:Y:S08]  /*145d0*/  MUFU.EX2 R169, R167 ;  /* 0x000000a700a97308 */ /* 0x000ff00000000800 */
[----:B------:R-:W2:Y:S08]  /*145e0*/  MUFU.EX2 R201, R201 ;  /* 0x000000c900c97308 */ /* 0x000eb00000000800 */
[----:B------:R1:W-:Y:S08]  /*145f0*/  MUFU.EX2 R172, R155 ;  /* 0x0000009b00ac7308 */ /* 0x0003f00000000800 */
[----:B------:R2:W2:Y:S01]  /*14600*/  MUFU.EX2 R173, R159 ;  /* 0x0000009f00ad7308 */ /* 0x0004a20000000800 */
[----:B------:R-:W-:Y:S01]  /*14610*/  FADD.FTZ R0, R177, R0 ;  /* 0x00000000b1007221 */ /* 0x000fe20000010000 */
[----:B------:R-:W-:-:S02]  /*14620*/  IMAD R170, R22, 0x1000, R13 ;  /* 0x0000100016aa7824 */ /* 0x000fc400078e020d */
[----:B------:R-:W-:Y:S02]  /*14630*/  IMAD.MOV.U32 R171, RZ, RZ, 0x40000040 ;  /* 0x40000040ffab7424 */ /* 0x000fe400078e00ff */
        /* <DEDUP_REMOVED lines=65> */
[----:B-----5:R-:W-:Y:S01]  /*14a50*/  FFMA.FTZ R12, R157, R12, R163 ;  /* 0x0000000c9d0c7223 */ /* 0x020fe200000100a3 */
        /* <DEDUP_REMOVED lines=64> */
[----:B------:R-:W-:-:S02]  /*14e60*/  F2FP.F16.F32.PACK_AB R153, R174, R163 ;  /* 0x000000a3ae99723e */ /* 0x000fc400000000ff */
[----:B-1----:R-:W-:Y:S01]  /*14e70*/  F2FP.F16.F32.PACK_AB R155, R178, R175 ;  /* 0x000000afb29b723e */ /* 0x002fe200000000ff */
[----:B------:R-:W-:Y:S01]  /*14e80*/  BAR.SYNC.DEFER_BLOCKING 0xf, 0x100 ;  /* 0x03c4000000007b1d */ /* 0x000fe20000010000 */
[----:B------:R-:W-:Y:S01]  /*14e90*/  F2FP.F16.F32.PACK_AB R158, R165, R164 ;  /* 0x000000a4a59e723e */ /* 0x000fe200000000ff */
[----:B------:R-:W-:Y:S01]  /*14ea0*/  FADD.FTZ R0, R166, R0 ;  /* 0x00000000a6007221 */ /* 0x000fe20000010000 */
[----:B----4-:R-:W-:Y:S02]  /*14eb0*/  F2FP.F16.F32.PACK_AB R157, R181, R179 ;  /* 0x000000b3b59d723e */ /* 0x010fe400000000ff */
[----:B--2---:R-:W-:Y:S02]  /*14ec0*/  F2FP.F16.F32.PACK_AB R159, R196, R182 ;  /* 0x000000b6c49f723e */ /* 0x004fe400000000ff */
[----:B------:R-:W-:Y:S02]  /*14ed0*/  R2UR UR6, R170 ;  /* 0x00000000aa0672ca */ /* 0x000fe400000e0000 */
[----:B------:R-:W-:-:S02]  /*14ee0*/  R2UR UR7, R171 ;  /* 0x00000000ab0772ca */ /* 0x000fc400000e0000 */
[----:B------:R-:W-:Y:S02]  /*14ef0*/  F2FP.F16.F32.PACK_AB R161, R183, R197 ;  /* 0x000000c5b7a1723e */ /* 0x000fe400000000ff */
[----:B------:R-:W-:Y:S02]  /*14f00*/  F2FP.F16.F32.PACK_AB R163, R202, R198 ;  /* 0x000000c6caa3723e */ /* 0x000fe400000000ff */
[----:B------:R-:W-:Y:S02]  /*14f10*/  F2FP.F16.F32.PACK_AB R164, R177, R176 ;  /* 0x000000b0b1a4723e */ /* 0x000fe400000000ff */
[----:B------:R-:W-:Y:S02]  /*14f20*/  F2FP.F16.F32.PACK_AB R166, R166, R180 ;  /* 0x000000b4a6a6723e */ /* 0x000fe400000000ff */
[----:B------:R-:W-:Y:S02]  /*14f30*/  F2FP.F16.F32.PACK_AB R165, R201, R169 ;  /* 0x000000a9c9a5723e */ /* 0x000fe400000000ff */
[----:B------:R-:W-:Y:S01]  /*14f40*/  F2FP.F16.F32.PACK_AB R167, R173, R172 ;  /* 0x000000acada7723e */ /* 0x000fe200000000ff */
[----:B------:R0:W-:Y:S04]  /*14f50*/  STSM.16.M88.4 [R227+0x36400], R152 ;  /* 0x03640098e3007844 */ /* 0x0001e80000000200 */
[----:B------:R1:W-:Y:S04]  /*14f60*/  STSM.16.M88.4 [R228], R156 ;  /* 0x0000009ce4007844 */ /* 0x0003e80000000200 */
[----:B---3--:R1:W-:Y:S04]  /*14f70*/  STSM.16.M88.4 [R203], R160 ;  /* 0x000000a0cb007844 */ /* 0x0083e80000000200 */
        /* <DEDUP_REMOVED lines=21> */
[----:B------:R-:W-:-:S04]  /*150d0*/  FADD.FTZ R12, R174, R12 ;  /* 0x0000000cae0c7221 */ /* 0x000fc80000010000 */
        /* <DEDUP_REMOVED lines=28> */
.L_x_5516:
[----:B------:R-:W2:Y:S01]  /*152a0*/  LDL R152, [R1+0xc] ;  /* 0x00000c0001987983 */ /* 0x000ea20000100800 */
[----:B------:R-:W-:Y:S02]  /*152b0*/  VIADD R21, R21, 0x38860 ;  /* 0x0003886015157836 */ /* 0x000fe40000000000 */
[----:B------:R-:W-:Y:S02]  /*152c0*/  IMAD.MOV.U32 R196, RZ, RZ, R168 ;  /* 0x000000ffffc47224 */ /* 0x000fe400078e00a8 */
[----:B------:R-:W-:Y:S01]  /*152d0*/  IMAD.MOV.U32 R198, RZ, RZ, R15 ;  /* 0x000000ffffc67224 */ /* 0x000fe200078e000f */
[----:B------:R-:W-:Y:S01]  /*152e0*/  PRMT R21, R189, 0x654, R21 ;  /* 0x00000654bd157816 */ /* 0x000fe20000000015 */
[----:B------:R-:W-:-:S03]  /*152f0*/  IMAD.MOV.U32 R197, RZ, RZ, R22 ;  /* 0x000000ffffc57224 */ /* 0x000fc600078e0016 */
[----:B------:R0:W-:Y:S01]  /*15300*/  SYNCS.ARRIVE.TRANS64.RED.A1T0 RZ, [R21+URZ], RZ ;  /* 0x000000ff15ff79a7 */ /* 0x0001e2000810043f */
[C---:B--2---:R-:W-:Y:S01]  /*15310*/  ISETP.GT.AND P1, PT, R20.reuse, R152, PT ;  /* 0x000000981400720c */ /* 0x044fe20003f24270 */
[----:B------:R-:W-:-:S12]  /*15320*/  VIADD R20, R20, 0xffffffff ;  /* 0xffffffff14147836 */ /* 0x000fd80000000000 */
[----:B0-----:R-:W-:Y:S05]  /*15330*/  @P1 BRA `(.L_x_5517) ;  /* 0xffffffc800681947 */ /* 0x001fea000383ffff */
.L_x_5504:
[----:B------:R-:W-:Y:S05]  /*15340*/  BSYNC B0 ;  /* 0x0000000000007941 */ /* 0x000fea0003800000 */
.L_x_5503:
[----:B------:R-:W2:Y:S01]  /*15350*/  LDL.LU R21, [R1+0x68] ;  /* 0x0000680001157983 */ /* 0x000ea20000300800 */
        /* <DEDUP_REMOVED lines=166> */
[----:B--2---:R-:W-:-:S05]  /*15dc0*/  VIADD R21, R21, 0x1 ;  /* 0x0000000115157836 */ /* 0x004fca0000000000 */
[----:B------:R2:W-:Y:S03]  /*15dd0*/  STL [R1+0x68], R21 ;  /* 0x0000681501007387 */ /* 0x0005e60000100800 */
.L_x_5435:
[----:B------:R-:W-:Y:S05]  /*15de0*/  BSYNC B7 ;  /* 0x0000000000077941 */ /* 0x000fea0003800000 */
.L_x_5431:
[----:B------:R-:W3:Y:S08]  /*15df0*/  S2UR UR4, SR_CgaCtaId ;  /* 0x00000000000479c3 */ /* 0x000ef00000008800 */
[----:B------:R-:W-:Y:S01]  /*15e00*/  BAR.SYNC.DEFER_BLOCKING 0x5, 0x180 ;  /* 0x0146000000007b1d */ /* 0x000fe20000010000 */
[----:B------:R-:W-:-:S05]  /*15e10*/  MOV R17, 0x400 ;  /* 0x0000040000117802 */ /* 0x000fca0000000f00 */
[----:B------:R-:W-:Y:S01]  /*15e20*/  BSSY B0, `(.L_x_5518) ;  /* 0x00004ed000007945 */ /* 0x000fe20003800000 */
[----:B---3--:R-:W-:-:S04]  /*15e30*/  MOV R189, UR4 ;  /* 0x0000000400bd7c02 */ /* 0x008fc80008000f00 */
[----:B------:R-:W-:-:S05]  /*15e40*/  LEA R17, R189, R17, 0x18 ;  /* 0x00000011bd117211 */ /* 0x000fca00078ec0ff */
[----:B------:R3:W4:Y:S01]  /*15e50*/  LDS.128 R4, [R17+0x388d0] ;  /* 0x0388d00011047984 */ /* 0x0007220000000c00 */
[----:B------:R-:W-:Y:S06]  /*15e60*/  BAR.ARV 0x4, 0x180 ;  /* 0x0106000000007b1d */ /* 0x000fec0000002000 */
[----:B------:R-:W-:Y:S05]  /*15e70*/  @P0 BRA `(.L_x_5519) ;  /* 0x0000003c00940947 */ /* 0x000fea0003800000 */
[----:B-----5:R-:W3:Y:S01]  /*15e80*/  LDL R2, [R1+0x84] ;  /* 0x0000840001027983 */ /* 0x020ee20000100800 */
[----:B------:R-:W2:Y:S01]  /*15e90*/  S2R R0, SR_SWINHI ;  /* 0x0000000000007919 */ /* 0x000ea20000002f00 */
[----:B-1----:R-:W-:Y:S01]  /*15ea0*/  F2FP.F16.F32.PACK_AB R10, R29, R28 ;  /* 0x0000001c1d0a723e */ /* 0x002fe200000000ff */
[----:B------:R-:W-:Y:S01]  /*15eb0*/  ULDC.64 UR6, c[0x0][0xd00] ;  /* 0x0003400000067ab9 */ /* 0x000fe20000000a00 */
[----:B0-----:R-:W-:Y:S01]  /*15ec0*/  F2FP.F16.F32.PACK_AB R11, R31, R30 ;  /* 0x0000001e1f0b723e */ /* 0x001fe200000000ff */
[----:B------:R-:W3:Y:S01]  /*15ed0*/  LDL.LU R154, [R1+0x5c] ;  /* 0x00005c00019a7983 */ /* 0x000ee20000300800 */
[----:B------:R-:W-:Y:S01]  /*15ee0*/  F2FP.F16.F32.PACK_AB R12, R33, R32 ;  /* 0x00000020210c723e */ /* 0x000fe200000000ff */
[----:B------:R-:W-:Y:S01]  /*15ef0*/  ULDC.64 UR4, c[0x0][0xd08] ;  /* 0x0003420000047ab9 */ /* 0x000fe20000000a00 */
[----:B------:R-:W-:Y:S01]  /*15f00*/  F2FP.F16.F32.PACK_AB R13, R35, R34 ;  /* 0x00000022230d723e */ /* 0x000fe200000000ff */
[----:B----4-:R-:W4:Y:S01]  /*15f10*/  LDL.LU R4, [R1+0x60] ;  /* 0x0000600001047983 */ /* 0x010f220000300800 */
[----:B------:R-:W-:-:S02]  /*15f20*/  MOV R20, R17 ;  /* 0x0000001100147202 */ /* 0x000fc40000000f00 */
[----:B--2---:R-:W-:Y:S02]  /*15f30*/  MOV R21, R0 ;  /* 0x0000000000157202 */ /* 0x004fe40000000f00 */
        /* <DEDUP_REMOVED lines=158> */
[----:B------:R-:W-:Y:S02]  /*16920*/  F2FP.F16.F32.PACK_AB R8, R137, R136 ;  /* 0x000000888908723e */ /* 0x000fe400000000ff */
[----:B------:R-:W-:Y:S02]  /*16930*/  F2FP.F16.F32.PACK_AB R9, R139, R138 ;  /* 0x0000008a8b09723e */ /* 0x000fe400000000ff */
[----:B------:R-:W-:-:S02]  /*16940*/  F2FP.F16.F32.PACK_AB R10, R141, R140 ;  /* 0x0000008c8d0a723e */ /* 0x000fc400000000ff */
[----:B------:R-:W-:-:S05]  /*16950*/  F2FP.F16.F32.PACK_AB R11, R143, R142 ;  /* 0x0000008e8f0b723e */ /* 0x000fca00000000ff */
[----:B------:R0:W-:Y:S01]  /*16960*/  STSM.16.M88.4 [R2], R8 ;  /* 0x0000000802007844 */ /* 0x0001e20000000200 */
[----:B------:R-:W-:Y:S01]  /*16970*/  IMAD.X R3, RZ, RZ, R3, P0 ;  /* 0x000000ffff037224 */ /* 0x000fe200000e0603 */
[----:B------:R-:W-:Y:S02]  /*16980*/  F2FP.F16.F32.PACK_AB R12, R145, R144 ;  /* 0x00000090910c723e */ /* 0x000fe400000000ff */
        /* <DEDUP_REMOVED lines=8> */
[----:B----4-:R-:W-:-:S02]  /*16a10*/  IADD3.X R9, R4, UR7, RZ, P0, !PT ;  /* 0x0000000704097c10 */ /* 0x010fc400087fe4ff */
        /* <DEDUP_REMOVED lines=9> */
[----:B0-----:R-:W-:Y:S01]  /*16ab0*/  IMAD.U32 R2, RZ, RZ, UR4 ;  /* 0x00000004ff027e24 */ /* 0x001fe2000f8e00ff */
        /* <DEDUP_REMOVED lines=8> */
.L_x_5520:
[----:B------:R-:W2:Y:S01]  /*16b40*/  LDL R0, [R1+0x70] ;  /* 0x0000700001007983 */ /* 0x000ea20000100800 */
[----:B------:R-:W-:-:S03]  /*16b50*/  ULDC UR4, c[0x0][0xbd4] ;  /* 0x0002f50000047ab9 */ /* 0x000fc60000000800 */
[----:B------:R-:W3:Y:S04]  /*16b60*/  LDL.LU R4, [R1+0x54] ;  /* 0x0000540001047983 */ /* 0x000ee80000300800 */
[----:B------:R1:W5:Y:S04]  /*16b70*/  LDL R157, [R1+0x58] ;  /* 0x00005800019d7983 */ /* 0x0003680000100800 */
[----:B--2---:R-:W2:Y:S01]  /*16b80*/  SHFL.IDX PT, R0, R0, RZ, 0x1f ;  /* 0x00001fff00007589 */ /* 0x004ea200000e0000 */
[----:B---3--:R-:W-:Y:S02]  /*16b90*/  ISETP.NE.AND P1, PT, R4, RZ, PT ;  /* 0x000000ff0400720c */ /* 0x008fe40003f25270 */
[----:B--2---:R-:W-:-:S02]  /*16ba0*/  ISETP.NE.AND P0, PT, R0, RZ, PT ;  /* 0x000000ff0000720c */ /* 0x004fc40003f05270 */
        /* <DEDUP_REMOVED lines=27> */
[----:B---3--:R-:W-:Y:S02]  /*16d60*/  IMAD.IADD R12, R160, 0x1, R213 ;  /* 0x00000001a00c7824 */ /* 0x008fe400078e02d5 */
        /* <DEDUP_REMOVED lines=29> */
[----:B------:R-:W-:-:S03]  /*16f40*/  IMAD.IADD R13, R193, 0x1, R213 ;  /* 0x00000001c10d7824 */ /* 0x000fc600078e02d5 */
        /* <DEDUP_REMOVED lines=10> */
.L_x_5521:
        /* <DEDUP_REMOVED lines=11> */
[----:B------:R-:W-:-:S05]  /*170a0*/  SHF.R.S32.HI R80, RZ, 0x3, R82 ;  /* 0x00000003ff507819 */ /* 0x000fca0000011452 */
[----:B01----:R-:W-:-:S04]  /*170b0*/  IMAD R9, R80, 0x40, R195 ;  /* 0x0000004050097824 */ /* 0x003fc800078e02c3 */
        /* <DEDUP_REMOVED lines=9> */
[C---:B------:R-:W-:Y:S02]  /*17150*/  IADD3 R65, P0, R20.reuse, 0xc000, RZ ;  /* 0x0000c00014417810 */ /* 0x040fe40007f1e0ff */
[C---:B------:R-:W-:Y:S02]  /*17160*/  IADD3 R29, P5, R20.reuse, 0x3000, RZ ;  /* 0x00003000141d7810 */ /* 0x040fe40007fbe0ff */
[----:B------:R-:W-:Y:S01]  /*17170*/  IADD3 R33, P6, R20, 0x4000, RZ ;  /* 0x0000400014217810 */ /* 0x000fe20007fde0ff */
[----:B------:R-:W-:Y:S01]  /*17180*/  IMAD R4, R4, UR4, RZ ;  /* 0x0000000404047c24 */ /* 0x000fe2000f8e02ff */
[C---:B------:R-:W-:Y:S01]  /*17190*/  IADD3 R41, P1, R20.reuse, 0x6000, RZ ;  /* 0x0000600014297810 */ /* 0x040fe20007f3e0ff */
[----:B------:R-:W5:Y:S01]  /*171a0*/  LD.E.128 R36, desc[UR40][R36.64] ;  /* 0x0000002824247980 */ /* 0x000f62000c101d00 */
[----:B------:R-:W-:-:S02]  /*171b0*/  IADD3 R45, P2, R20, 0x7000, RZ ;  /* 0x00007000142d7810 */ /* 0x000fc40007f5e0ff */
[----:B------:R-:W-:Y:S02]  /*171c0*/  LOP3.LUT R64, R65, 0x380, RZ, 0xc0, !PT ;  /* 0x0000038041407812 */ /* 0x000fe400078ec0ff */
[----:B------:R-:W-:Y:S02]  /*171d0*/  SHF.R.U64 R12, R12, 0x3, RZ ;  /* 0x000000030c0c7819 */ /* 0x000fe400000012ff */
[----:B------:R-:W-:Y:S02]  /*171e0*/  LOP3.LUT R24, R25, 0x380, RZ, 0xc0, !PT ;  /* 0x0000038019187812 */ /* 0x000fe400078ec0ff */
[----:B------:R-:W-:Y:S02]  /*171f0*/  LOP3.LUT R28, R29, 0x380, RZ, 0xc0, !PT ;  /* 0x000003801d1c7812 */ /* 0x000fe400078ec0ff */
[----:B------:R-:W-:Y:S02]  /*17200*/  LOP3.LUT R32, R33, 0x380, RZ, 0xc0, !PT ;  /* 0x0000038021207812 */ /* 0x000fe400078ec0ff */
[----:B------:R-:W-:-:S02]  /*17210*/  LOP3.LUT R40, R41, 0x380, RZ, 0xc0, !PT ;  /* 0x0000038029287812 */ /* 0x000fc400078ec0ff */
[----:B------:R-:W-:Y:S02]  /*17220*/  LOP3.LUT R44, R45, 0x380, RZ, 0xc0, !PT ;  /* 0x000003802d2c7812 */ /* 0x000fe400078ec0ff */
[----:B------:R-:W-:Y:S02]  /*17230*/  SHF.R.U64 R64, R64, 0x3, RZ ;  /* 0x0000000340407819 */ /* 0x000fe400000012ff */
[----:B------:R-:W-:Y:S01]  /*17240*/  LOP3.LUT R12, R12, R13, RZ, 0x3c, !PT ;  /* 0x0000000d0c0c7212 */ /* 0x000fe200078e3cff */
[----:B------:R-:W-:Y:S01]  /*17250*/  IMAD.X R13, RZ, RZ, R21, P3 ;  /* 0x000000ffff0d7224 */ /* 0x000fe200018e0615 */
[----:B------:R-:W-:Y:S02]  /*17260*/  SHF.R.U64 R24, R24, 0x3, RZ ;  /* 0x0000000318187819 */ /* 0x000fe400000012ff */
[----:B------:R-:W-:Y:S02]  /*17270*/  SHF.R.U64 R28, R28, 0x3, RZ ;  /* 0x000000031c1c7819 */ /* 0x000fe400000012ff */
[----:B------:R-:W-:-:S02]  /*17280*/  SHF.R.U64 R32, R32, 0x3, RZ ;  /* 0x0000000320207819 */ /* 0x000fc400000012ff */
[----:B------:R-:W-:Y:S01]  /*17290*/  LOP3.LUT R9, R20, 0x380, RZ, 0xc0, !PT ;  /* 0x0000038014097812 */ /* 0x000fe200078ec0ff */
[----:B------:R-:W-:Y:S01]  /*172a0*/  IMAD R85, R3, UR5, R4 ;  /* 0x0000000503557c24 */ /* 0x000fe2000f8e0204 */
[----:B------:R-:W-:Y:S01]  /*172b0*/  SHF.R.U64 R40, R40, 0x3, RZ ;  /* 0x0000000328287819 */ /* 0x000fe200000012ff */
[----:B------:R-:W5:Y:S01]  /*172c0*/  LD.E.128 R12, desc[UR40][R12.64] ;  /* 0x000000280c0c7980 */ /* 0x000f62000c101d00 */
[----:B------:R-:W-:Y:S02]  /*172d0*/  IADD3 R49, P3, R20, 0x8000, RZ ;  /* 0x0000800014317810 */ /* 0x000fe40007f7e0ff */
[----:B------:R-:W-:Y:S02]  /*172e0*/  SHF.R.U64 R44, R44, 0x3, RZ ;  /* 0x000000032c2c7819 */ /* 0x000fe400000012ff */
[----:B------:R-:W-:Y:S01]  /*172f0*/  LOP3.LUT R64, R64, R65, RZ, 0x3c, !PT ;  /* 0x0000004140407212 */ /* 0x000fe200078e3cff */
[----:B------:R-:W-:Y:S01]  /*17300*/  IMAD.X R65, RZ, RZ, R21, P0 ;  /* 0x000000ffff417224 */ /* 0x000fe200000e0615 */
[----:B---3--:R-:W-:-:S02]  /*17310*/  ISETP.NE.AND P0, PT, R83, 0x1, PT ;  /* 0x000000015300780c */ /* 0x008fc40003f05270 */
        /* <DEDUP_REMOVED lines=8> */
[----:B------:R-:W-:Y:S01]  /*173a0*/  LOP3.LUT R48, R49, 0x380, RZ, 0xc0, !PT ;  /* 0x0000038031307812 */ /* 0x000fe200078ec0ff */
[----:B------:R-:W5:Y:S01]  /*173b0*/  LD.E.128 R24, desc[UR40][R24.64] ;  /* 0x0000002818187980 */ /* 0x000f62000c101d00 */
[----:B------:R-:W-:Y:S01]  /*173c0*/  LOP3.LUT R44, R44, R45, RZ, 0x3c, !PT ;  /* 0x0000002d2c2c7212 */ /* 0x000fe200078e3cff */
[----:B------:R-:W-:Y:S01]  /*173d0*/  IMAD.X R45, RZ, RZ, R21, P2 ;  /* 0x000000ffff2d7224 */ /* 0x000fe200010e0615 */
[C---:B------:R-:W-:Y:S01]  /*173e0*/  IADD3 R53, P4, R20.reuse, 0x9000, RZ ;  /* 0x0000900014357810 */ /* 0x040fe20007f9e0ff */
[----:B------:R-:W0:Y:S01]  /*173f0*/  @P0 LDC R4, c[0x0][0xcec] ;  /* 0x00033b00ff040b82 */ /* 0x000e220000000800 */
[C---:B------:R-:W-:Y:S01]  /*17400*/  IADD3 R57, P5, R20.reuse, 0xa000, RZ ;  /* 0x0000a00014397810 */ /* 0x040fe20007fbe0ff */
[----:B------:R-:W5:Y:S01]  /*17410*/  LD.E.128 R28, desc[UR40][R28.64] ;  /* 0x000000281c1c7980 */ /* 0x000f62000c101d00 */
[----:B------:R-:W-:-:S02]  /*17420*/  IADD3 R61, P6, R20, 0xb000, RZ ;  /* 0x0000b000143d7810 */ /* 0x000fc40007fde0ff */
[C---:B------:R-:W-:Y:S01]  /*17430*/  IADD3 R69, P1, R20.reuse, 0xd000, RZ ;  /* 0x0000d00014457810 */ /* 0x040fe20007f3e0ff */
[----:B------:R-:W5:Y:S01]  /*17440*/  LD.E.128 R32, desc[UR40][R32.64] ;  /* 0x0000002820207980 */ /* 0x000f62000c101d00 */
[----:B------:R-:W-:Y:S02]  /*17450*/  IADD3 R73, P2, R20, 0xe000, RZ ;  /* 0x0000e00014497810 */ /* 0x000fe40007f5e0ff */
[----:B------:R-:W-:Y:S01]  /*17460*/  SHF.R.U64 R48, R48, 0x3, RZ ;  /* 0x0000000330307819 */ /* 0x000fe200000012ff */
[----:B------:R-:W5:Y:S01]  /*17470*/  LD.E.128 R40, desc[UR40][R40.64] ;  /* 0x0000002828287980 */ /* 0x000f62000c101d00 */
[----:B------:R-:W-:Y:S02]  /*17480*/  LOP3.LUT R52, R53, 0x380, RZ, 0xc0, !PT ;  /* 0x0000038035347812 */ /* 0x000fe400078ec0ff */
[----:B------:R-:W-:Y:S01]  /*17490*/  LOP3.LUT R56, R57, 0x380, RZ, 0xc0, !PT ;  /* 0x0000038039387812 */ /* 0x000fe200078ec0ff */
[----:B------:R-:W5:Y:S01]  /*174a0*/  LD.E.128 R44, desc[UR40][R44.64] ;  /* 0x000000282c2c7980 */ /* 0x000f62000c101d00 */
[----:B------:R-:W-:-:S02]  /*174b0*/  LOP3.LUT R60, R61, 0x380, RZ, 0xc0, !PT ;  /* 0x000003803d3c7812 */ /* 0x000fc400078ec0ff */
[----:B------:R-:W-:Y:S01]  /*174c0*/  LOP3.LUT R68, R69, 0x380, RZ, 0xc0, !PT ;  /* 0x0000038045447812 */ /* 0x000fe200078ec0ff */
[----:B------:R-:W5:Y:S01]  /*174d0*/  LD.E.128 R64, desc[UR40][R64.64] ;  /* 0x0000002840407980 */ /* 0x000f62000c101d00 */
[----:B------:R-:W-:Y:S02]  /*174e0*/  LOP3.LUT R72, R73, 0x380, RZ, 0xc0, !PT ;  /* 0x0000038049487812 */ /* 0x000fe400078ec0ff */
[----:B------:R-:W-:Y:S01]  /*174f0*/  LOP3.LUT R48, R48, R49, RZ, 0x3c, !PT ;  /* 0x0000003130307212 */ /* 0x000fe200078e3cff */
[----:B------:R-:W-:Y:S01]  /*17500*/  IMAD.X R49, RZ, RZ, R21, P3 ;  /* 0x000000ffff317224 */ /* 0x000fe200018e0615 */
[----:B------:R-:W-:Y:S02]  /*17510*/  SHF.R.U64 R52, R52, 0x3, RZ ;  /* 0x0000000334347819 */ /* 0x000fe400000012ff */
[----:B------:R-:W-:Y:S02]  /*17520*/  SHF.R.U64 R56, R56, 0x3, RZ ;  /* 0x0000000338387819 */ /* 0x000fe400000012ff */
[----:B------:R-:W-:Y:S01]  /*17530*/  SHF.R.U64 R60, R60, 0x3, RZ ;  /* 0x000000033c3c7819 */ /* 0x000fe200000012ff */
[----:B------:R-:W5:Y:S01]  /*17540*/  LD.E.128 R48, desc[UR40][R48.64] ;  /* 0x0000002830307980 */ /* 0x000f62000c101d00 */
[----:B------:R-:W-:-:S02]  /*17550*/  SHF.R.U64 R68, R68, 0x3, RZ ;  /* 0x0000000344447819 */ /* 0x000fc400000012ff */
[----:B------:R-:W-:Y:S02]  /*17560*/  SHF.R.U64 R72, R72, 0x3, RZ ;  /* 0x0000000348487819 */ /* 0x000fe400000012ff */
[----:B------:R-:W-:Y:S02]  /*17570*/  IADD3 R11, P3, R20, 0xf000, RZ ;  /* 0x0000f000140b7810 */ /* 0x000fe40007f7e0ff */
[----:B------:R-:W-:Y:S02]  /*17580*/  SHF.R.U64 R9, R9, 0x3, RZ ;  /* 0x0000000309097819 */ /* 0x000fe400000012ff */
        /* <DEDUP_REMOVED lines=13> */
[----:B------:R-:W-:Y:S01]  /*17660*/  IMAD.MOV.U32 R9, RZ, RZ, R21 ;  /* 0x000000ffff097224 */ /* 0x000fe200078e0015 */
[----:B------:R-:W-:Y:S01]  /*17670*/  LOP3.LUT R10, R11, 0x380, RZ, 0xc0, !PT ;  /* 0x000003800b0a7812 */ /* 0x000fe200078ec0ff */
[----:B------:R-:W-:Y:S01]  /*17680*/  IMAD.WIDE.U32 R20, R3, UR4, RZ ;  /* 0x0000000403147c25 */ /* 0x000fe2000f8e00ff */
[----:B------:R-:W-:Y:S01]  /*17690*/  ULDC.64 UR4, c[0x0][0xbe8] ;  /* 0x0002fa0000047ab9 */ /* 0x000fe20000000a00 */
[----:B------:R-:W1:Y:S01]  /*176a0*/  @P0 LDC R3, c[0x0][0xcf0] ;  /* 0x00033c00ff030b82 */ /* 0x000e620000000800 */
[----:B------:R-:W-:Y:S01]  /*176b0*/  SHF.R.U64 R10, R10, 0x3, RZ ;  /* 0x000000030a0a7819 */ /* 0x000fe200000012ff */
[----:B------:R-:W-:Y:S01]  /*176c0*/  IMAD.IADD R21, R21, 0x1, R85 ;  /* 0x0000000115157824 */ /* 0x000fe200078e0255 */
[----:B------:R-:W5:Y:S01]  /*176d0*/  LD.E.128 R52, desc[UR40][R52.64] ;  /* 0x0000002834347980 */ /* 0x000f62000c101d00 */
[----:B------:R-:W-:Y:S01]  /*176e0*/  IMAD.IADD R85, R81, 0x1, -R82 ;  /* 0x0000000151557824 */ /* 0x000fe200078e0a52 */
[----:B------:R-:W-:Y:S01]  /*176f0*/  LOP3.LUT R76, R10, R11, RZ, 0x3c, !PT ;  /* 0x0000000b0a4c7212 */ /* 0x000fe200078e3cff */
[----:B------:R-:W-:Y:S01]  /*17700*/  IMAD.WIDE.U32 R20, R186, UR4, R20 ;  /* 0x00000004ba147c25 */ /* 0x000fe2000f8e0014 */
[----:B------:R-:W-:Y:S01]  /*17710*/  SHF.R.S32.HI R81, RZ, 0x1f, R0 ;  /* 0x0000001fff517819 */ /* 0x000fe20000011400 */
[----:B------:R-:W5:Y:S02]  /*17720*/  LD.E.128 R8, desc[UR40][R8.64] ;  /* 0x0000002808087980 */ /* 0x000f64000c101d00 */
[----:B------:R-:W-:-:S02]  /*17730*/  IMAD R82, R85, 0x20, R80 ;  /* 0x0000002055527824 */ /* 0x000fc400078e0250 */
[----:B------:R-:W-:Y:S01]  /*17740*/  IMAD R21, R186, UR5, R21 ;  /* 0x00000005ba157c24 */ /* 0x000fe2000f8e0215 */
[----:B------:R-:W-:Y:S01]  /*17750*/  ULDC.64 UR4, c[0x0][0xbf0] ;  /* 0x0002fc0000047ab9 */ /* 0x000fe20000000a00 */
[----:B------:R-:W-:Y:S01]  /*17760*/  IMAD.IADD R87, R213, 0x1, R82 ;  /* 0x00000001d5577824 */ /* 0x000fe200078e0252 */
[----:B------:R-:W5:Y:S01]  /*17770*/  LD.E.128 R56, desc[UR40][R56.64] ;  /* 0x0000002838387980 */ /* 0x000f62000c101d00 */
[----:B------:R-:W-:Y:S02]  /*17780*/  IMAD R81, R81, UR4, RZ ;  /* 0x0000000451517c24 */ /* 0x000fe4000f8e02ff */
[----:B0-----:R-:W-:Y:S01]  /*17790*/  @P0 IMAD.HI.U32 R4, R87, R4, RZ ;  /* 0x0000000457040227 */ /* 0x001fe200078e00ff */
[----:B------:R-:W5:Y:S03]  /*177a0*/  LD.E.128 R60, desc[UR40][R60.64] ;  /* 0x000000283c3c7980 */ /* 0x000f66000c101d00 */
[C---:B------:R-:W-:Y:S01]  /*177b0*/  IMAD R85, R0.reuse, UR5, R81 ;  /* 0x0000000500557c24 */ /* 0x040fe2000f8e0251 */
[----:B------:R-:W5:Y:S01]  /*177c0*/  LD.E.128 R68, desc[UR40][R68.64] ;  /* 0x0000002844447980 */ /* 0x000f62000c101d00 */
[----:B------:R-:W-:Y:S01]  /*177d0*/  IMAD.MOV.U32 R81, RZ, RZ, R87 ;  /* 0x000000ffff517224 */ /* 0x000fe200078e0057 */
[----:B-1----:R-:W-:Y:S01]  /*177e0*/  @P0 SHF.R.U32.HI R81, RZ, R3, R4 ;  /* 0x00000003ff510219 */ /* 0x002fe20000011604 */
[----:B------:R-:W-:Y:S01]  /*177f0*/  IMAD.WIDE.U32 R20, R0, UR4, R20 ;  /* 0x0000000400147c25 */ /* 0x000fe2000f8e0014 */
[----:B------:R-:W-:Y:S01]  /*17800*/  ULDC.64 UR4, c[0x0][0xbe0] ;  /* 0x0002f80000047ab9 */ /* 0x000fe20000000a00 */
[----:B------:R-:W0:Y:S01]  /*17810*/  LDC R4, c[0x0][0xbc8] ;  /* 0x0002f200ff047b82 */ /* 0x000e220000000800 */
[----:B------:R-:W5:Y:S01]  /*17820*/  LD.E.128 R72, desc[UR40][R72.64] ;  /* 0x0000002848487980 */ /* 0x000f62000c101d00 */
[----:B------:R-:W-:-:S03]  /*17830*/  IMAD.MOV R0, RZ, RZ, -R81 ;  /* 0x000000ffff007224 */ /* 0x000fc600078e0a51 */
[----:B------:R-:W5:Y:S01]  /*17840*/  LD.E.128 R76, desc[UR40][R76.64] ;  /* 0x000000284c4c7980 */ /* 0x000f62000c101d00 */
[----:B------:R-:W-:Y:S01]  /*17850*/  IMAD R3, R83, R0, R87 ;  /* 0x0000000053037224 */ /* 0x000fe200078e0257 */
[----:B------:R-:W-:Y:S01]  /*17860*/  SHF.R.S32.HI R0, RZ, 0x1f, R81 ;  /* 0x0000001fff007819 */ /* 0x000fe20000011451 */
[----:B------:R-:W-:Y:S01]  /*17870*/  IMAD.IADD R21, R21, 0x1, R85 ;  /* 0x0000000115157824 */ /* 0x000fe200078e0255 */
[----:B------:R-:W-:Y:S01]  /*17880*/  @!PT LDS RZ, [RZ] ;  /* 0x00000000fffff984 */ /* 0x000fe20000000800 */
[----:B------:R-:W-:Y:S01]  /*17890*/  @!PT LDS RZ, [RZ] ;  /* 0x00000000fffff984 */ /* 0x000fe20000000800 */
[----:B------:R-:W-:Y:S01]  /*178a0*/  @!PT LDS RZ, [RZ] ;  /* 0x00000000fffff984 */ /* 0x000fe20000000800 */
[----:B------:R-:W-:Y:S01]  /*178b0*/  @!PT LDS RZ, [RZ] ;  /* 0x00000000fffff984 */ /* 0x000fe20000000800 */
[----:B------:R1:W-:Y:S06]  /*178c0*/  MEMBAR.ALL.CTA ;  /* 0x0000000000007992 */ /* 0x0003ec0000008000 */
[----:B-1----:R-:W1:Y:S01]  /*178d0*/  FENCE.VIEW.ASYNC.S ;  /* 0x00000000000073c6 */ /* 0x002e620000000000 */
[----:B------:R-:W-:-:S02]  /*178e0*/  IMAD R0, R0, UR4, RZ ;  /* 0x0000000400007c24 */ /* 0x000fc4000f8e02ff */
[----:B------:R-:W-:-:S04]  /*178f0*/  IMAD.WIDE.U32 R20, R81, UR4, R20 ;  /* 0x0000000451147c25 */ /* 0x000fc8000f8e0014 */
        /* <DEDUP_REMOVED lines=8> */
[----:B------:R-:W-:Y:S02]  /*17980*/  VIADD R0, R17, 0x38820 ;  /* 0x0003882011007836 */ /* 0x000fe40000000000 */
[----:B------:R-:W-:Y:S01]  /*17990*/  IMAD.IADD R3, R21, 0x1, R81 ;  /* 0x0000000115037824 */ /* 0x000fe200078e0251 */
[C---:B------:R-:W-:Y:S01]  /*179a0*/  LEA R81, P0, R20.reuse, UR4, 0x1 ;  /* 0x0000000414517c11 */ /* 0x040fe2000f8008ff */
[C---:B------:R-:W-:Y:S01]  /*179b0*/  VIADD R164, R195.reuse, 0x40 ;  /* 0x00000040c3a47836 */ /* 0x040fe20000000000 */
[----:B------:R-:W-:Y:S02]  /*179c0*/  PRMT R0, RZ, 0x654, R0 ;  /* 0x00000654ff007816 */ /* 0x000fe40000000000 */
[----:B------:R-:W-:Y:S01]  /*179d0*/  LEA.HI.X R82, R20, UR5, R3, 0x1, P0 ;  /* 0x0000000514527c11 */ /* 0x000fe200080f0c03 */
[C---:B------:R-:W-:Y:S01]  /*179e0*/  VIADD R162, R195.reuse, 0x80 ;  /* 0x00000080c3a27836 */ /* 0x040fe20000000000 */
[-C--:B0-----:R-:W-:Y:S01]  /*179f0*/  ISETP.GE.AND P0, PT, R164, R4.reuse, PT ;  /* 0x00000004a400720c */ /* 0x081fe20003f06270 */
[----:B-1----:R0:W-:Y:S01]  /*17a00*/  SYNCS.ARRIVE.TRANS64.RED.A1T0 RZ, [R0+URZ], RZ ;  /* 0x000000ff00ff79a7 */ /* 0x0021e2000810043f */
[C---:B------:R-:W-:Y:S01]  /*17a10*/  ISETP.GE.AND P1, PT, R195.reuse, R4, PT ;  /* 0x00000004c300720c */ /* 0x040fe20003f26270 */
[----:B------:R-:W-:Y:S01]  /*17a20*/  VIADD R160, R195, 0xc0 ;  /* 0x000000c0c3a07836 */ /* 0x000fe20000000000 */
[----:B0-----:R-:W-:-:S02]  /*17a30*/  SEL R0, RZ, 0xffffffff, P0 ;  /* 0xffffffffff007807 */ /* 0x001fc40000000000 */
[-C--:B------:R-:W-:Y:S01]  /*17a40*/  ISETP.GE.AND P0, PT, R162, R4.reuse, PT ;  /* 0x00000004a200720c */ /* 0x080fe20003f06270 */
[----:B------:R-:W-:Y:S02]  /*17a50*/  IMAD R83, R2, R83, RZ ;  /* 0x0000005302537224 */ /* 0x000fe400078e02ff */
[----:B------:R-:W-:Y:S01]  /*17a60*/  IMAD.SHL.U32 R3, R0, 0x2, RZ ;  /* 0x0000000200037824 */ /* 0x000fe200078e00ff */
[----:B------:R-:W-:Y:S02]  /*17a70*/  SEL R0, RZ, 0x1, P1 ;  /* 0x00000001ff007807 */ /* 0x000fe40000800000 */
[----:B------:R-:W-:Y:S01]  /*17a80*/  SEL R2, RZ, 0xffffffff, P0 ;  /* 0xffffffffff027807 */ /* 0x000fe20000000000 */
[----:B------:R-:W-:Y:S01]  /*17a90*/  VIADD R158, R195, 0x100 ;  /* 0x00000100c39e7836 */ /* 0x000fe20000000000 */
[-C--:B------:R-:W-:Y:S02]  /*17aa0*/  ISETP.GE.AND P0, PT, R160, R4.reuse, PT ;  /* 0x00000004a000720c */ /* 0x080fe40003f06270 */
[----:B------:R-:W-:Y:S01]  /*17ab0*/  LOP3.LUT R0, R3, 0x2, R0, 0xe2, !PT ;  /* 0x0000000203007812 */ /* 0x000fe200078ee200 */
[----:B------:R-:W-:Y:S01]  /*17ac0*/  IMAD.SHL.U32 R3, R2, 0x4, RZ ;  /* 0x0000000402037824 */ /* 0x000fe200078e00ff */
[----:B------:R-:W-:Y:S01]  /*17ad0*/  SEL R2, RZ, 0xffffffff, P0 ;  /* 0xffffffffff027807 */ /* 0x000fe20000000000 */
[----:B------:R-:W-:Y:S01]  /*17ae0*/  VIADD R156, R195, 0x140 ;  /* 0x00000140c39c7836 */ /* 0x000fe20000000000 */
[----:B------:R-:W-:-:S02]  /*17af0*/  ISETP.GE.AND P0, PT, R158, R4, PT ;  /* 0x000000049e00720c */ /* 0x000fc40003f06270 */
[----:B------:R-:W-:Y:S01]  /*17b00*/  LOP3.LUT R0, R3, 0x4, R0, 0xe2, !PT ;  /* 0x0000000403007812 */ /* 0x000fe200078ee200 */
[----:B------:R-:W-:Y:S01]  /*17b10*/  IMAD.SHL.U32 R3, R2, 0x8, RZ ;  /* 0x0000000802037824 */ /* 0x000fe200078e00ff */
[----:B------:R-:W-:Y:S02]  /*17b20*/  SEL R2, RZ, 0xffffffff, P0 ;  /* 0xffffffffff027807 */ /* 0x000fe40000000000 */
[-C--:B------:R-:W-:Y:S02]  /*17b30*/  ISETP.GE.AND P0, PT, R156, R4.reuse, PT ;  /* 0x000000049c00720c */ /* 0x080fe40003f06270 */
[----:B------:R-:W-:Y:S01]  /*17b40*/  LOP3.LUT R0, R3, 0x8, R0, 0xe2, !PT ;  /* 0x0000000803007812 */ /* 0x000fe200078ee200 */
[----:B------:R-:W-:Y:S01]  /*17b50*/  IMAD.SHL.U32 R3, R2, 0x10, RZ ;  /* 0x0000001002037824 */ /* 0x000fe200078e00ff */
[----:B------:R-:W-:Y:S01]  /*17b60*/  SEL R2, RZ, 0xffffffff, P0 ;  /* 0xffffffffff027807 */ /* 0x000fe20000000000 */
[----:B------:R-:W-:Y:S02]  /*17b70*/  VIADD R154, R195, 0x180 ;  /* 0x00000180c39a7836 */ /* 0x000fe40000000000 */
[----:B------:R-:W-:Y:S01]  /*17b80*/  IMAD.IADD R213, R80, 0x1, R213 ;  /* 0x0000000150d57824 */ /* 0x000fe200078e02d5 */
[----:B------:R-:W-:Y:S01]  /*17b90*/  LOP3.LUT R0, R3, 0x10, R0, 0xe2, !PT ;  /* 0x0000001003007812 */ /* 0x000fe200078ee200 */
[----:B------:R-:W-:Y:S01]  /*17ba0*/  IMAD.SHL.U32 R3, R2, 0x20, RZ ;  /* 0x0000002002037824 */ /* 0x000fe200078e00ff */
[----:B------:R-:W-:Y:S01]  /*17bb0*/  ISETP.GE.AND P0, PT, R154, R4, PT ;  /* 0x000000049a00720c */ /* 0x000fe20003f06270 */
[----:B------:R-:W-:Y:S01]  /*17bc0*/  VIADD R152, R195, 0x1c0 ;  /* 0x000001c0c3987836 */ /* 0x000fe20000000000 */
[----:B------:R-:W-:-:S02]  /*17bd0*/  ISETP.GE.AND P1, PT, R213, R83, PT ;  /* 0x00000053d500720c */ /* 0x000fc40003f26270 */
[----:B------:R-:W-:Y:S02]  /*17be0*/  LOP3.LUT R0, R3, 0x20, R0, 0xe2, !PT ;  /* 0x0000002003007812 */ /* 0x000fe400078ee200 */
[----:B------:R-:W-:Y:S02]  /*17bf0*/  SEL R3, RZ, 0x40, P0 ;  /* 0x00000040ff037807 */ /* 0x000fe40000000000 */
[----:B------:R-:W-:Y:S02]  /*17c00*/  ISETP.GE.AND P0, PT, R152, R4, PT ;  /* 0x000000049800720c */ /* 0x000fe40003f06270 */
[----:B------:R-:W-:Y:S02]  /*17c10*/  LOP3.LUT R80, R0, R3, RZ, 0xfc, !PT ;  /* 0x0000000300507212 */ /* 0x000fe400078efcff */
[----:B------:R-:W-:Y:S01]  /*17c20*/  SEL R3, RZ, 0x80, P0 ;  /* 0x00000080ff037807 */ /* 0x000fe20000000000 */
[C---:B------:R-:W-:Y:S02]  /*17c30*/  VIADD R153, R195.reuse, 0x1c0 ;  /* 0x000001c0c3997836 */ /* 0x040fe40000000000 */
[C---:B------:R-:W-:Y:S01]  /*17c40*/  VIADD R155, R195.reuse, 0x180 ;  /* 0x00000180c39b7836 */ /* 0x040fe20000000000 */
[----:B------:R-:W-:Y:S01]  /*17c50*/  LOP3.LUT R0, R80, R3, RZ, 0xfc, !PT ;  /* 0x0000000350007212 */ /* 0x000fe200078efcff */
[----:B------:R-:W-:-:S02]  /*17c60*/  VIADD R157, R195, 0x140 ;  /* 0x00000140c39d7836 */ /* 0x000fc40000000000 */
[C---:B------:R-:W-:Y:S02]  /*17c70*/  VIADD R159, R195.reuse, 0x100 ;  /* 0x00000100c39f7836 */ /* 0x040fe40000000000 */
[C---:B------:R-:W-:Y:S02]  /*17c80*/  VIADD R161, R195.reuse, 0xc0 ;  /* 0x000000c0c3a17836 */ /* 0x040fe40000000000 */
        /* <DEDUP_REMOVED lines=44> */
.L_x_5524:
[----:B------:R-:W-:Y:S05]  /*17f50*/  BSYNC B1 ;  /* 0x0000000000017941 */ /* 0x000fea0003800000 */
.L_x_5523:
[----:B0----5:R-:W-:Y:S01]  /*17f60*/  VIADD R8, R213, 0x20 ;  /* 0x00000020d5087836 */ /* 0x021fe20000000000 */
        /* <DEDUP_REMOVED lines=11> */
[----:B------:R-:W-:-:S03]  /*18020*/  @!P5 LEA R10, P4, R164, R2, 0x1 ;  /* 0x00000002a40ad211 */ /* 0x000fc600078808ff */
        /* <DEDUP_REMOVED lines=25> */
.L_x_5522:
[----:B01----:R-:W2:Y:S01]  /*181c0*/  LDL.LU R10, [R1+0x64] ;  /* 0x00006400010a7983 */ /* 0x003ea20000300800 */
[----:B------:R-:W-:Y:S01]  /*181d0*/  ULDC.64 UR4, c[0x0][0xc08] ;  /* 0x0003020000047ab9 */ /* 0x000fe20000000a00 */
[----:B------:R-:W0:Y:S02]  /*181e0*/  LDC R11, c[0x0][0xce8] ;  /* 0x00033a00ff0b7b82 */ /* 0x000e240000000800 */
[----:B------:R-:W3:Y:S01]  /*181f0*/  LDL R12, [R1+0x18] ;  /* 0x00001800010c7983 */ /* 0x000ee20000100800 */
[----:B------:R-:W-:Y:S01]  /*18200*/  IMAD R4, R4, UR4, RZ ;  /* 0x0000000404047c24 */ /* 0x000fe2000f8e02ff */
[----:B------:R-:W-:Y:S01]  /*18210*/  IADD3 R157, R211, 0xe0, RZ ;  /* 0x000000e0d39d7810 */ /* 0x000fe20007ffe0ff */
[C---:B------:R-:W-:Y:S01]  /*18220*/  IMAD.WIDE.U32 R8, R3.reuse, UR4, RZ ;  /* 0x0000000403087c25 */ /* 0x040fe2000f8e00ff */
[----:B------:R-:W-:Y:S02]  /*18230*/  BSSY B1, `(.L_x_5526) ;  /* 0x000010e000017945 */ /* 0x000fe40003800000 */
[----:B------:R-:W-:Y:S01]  /*18240*/  SHF.R.S32.HI R157, RZ, 0x1f, R157 ;  /* 0x0000001fff9d7819 */ /* 0x000fe2000001149d */
[----:B------:R-:W-:Y:S01]  /*18250*/  IMAD R4, R3, UR5, R4 ;  /* 0x0000000503047c24 */ /* 0x000fe2000f8e0204 */
[----:B------:R-:W-:Y:S01]  /*18260*/  ULDC.64 UR4, c[0x0][0xc38] ;  /* 0x00030e0000047ab9 */ /* 0x000fe20000000a00 */
[----:B------:R-:W-:Y:S01]  /*18270*/  SHF.R.S32.HI R3, RZ, 0x1f, R0 ;  /* 0x0000001fff037819 */ /* 0x000fe20000011400 */
[----:B------:R-:W-:-:S02]  /*18280*/  VIADD R21, R211, 0xf8 ;  /* 0x000000f8d3157836 */ /* 0x000fc40000000000 */
[----:B------:R-:W-:Y:S02]  /*18290*/  IMAD.IADD R9, R9, 0x1, R4 ;  /* 0x0000000109097824 */ /* 0x000fe400078e0204 */
[----:B------:R-:W-:Y:S01]  /*182a0*/  VIADD R153, R211, 0xf0 ;  /* 0x000000f0d3997836 */ /* 0x000fe20000000000 */
[----:B------:R-:W-:Y:S01]  /*182b0*/  SHF.R.S32.HI R21, RZ, 0x1f, R21 ;  /* 0x0000001fff157819 */ /* 0x000fe20000011415 */
[----:B------:R-:W-:-:S03]  /*182c0*/  IMAD.WIDE.U32 R8, R186, UR4, R8 ;  /* 0x00000004ba087c25 */ /* 0x000fc6000f8e0008 */
[----:B------:R-:W-:Y:S01]  /*182d0*/  SHF.R.S32.HI R153, RZ, 0x1f, R153 ;  /* 0x0000001fff997819 */ /* 0x000fe20000011499 */
[----:B------:R-:W-:Y:S01]  /*182e0*/  IMAD R9, R186, UR5, R9 ;  /* 0x00000005ba097c24 */ /* 0x000fe2000f8e0209 */
[----:B------:R-:W-:Y:S01]  /*182f0*/  ULDC.64 UR4, c[0x0][0xc40] ;  /* 0x0003100000047ab9 */ /* 0x000fe20000000a00 */
[----:B0-----:R-:W-:Y:S01]  /*18300*/  ISETP.NE.AND P0, PT, R11, 0x1, PT ;  /* 0x000000010b00780c */ /* 0x001fe20003f05270 */
[----:B------:R-:W-:Y:S02]  /*18310*/  IMAD R3, R3, UR4, RZ ;  /* 0x0000000403037c24 */ /* 0x000fe4000f8e02ff */
[----:B------:R-:W-:-:S04]  /*18320*/  IMAD.WIDE.U32 R8, R0, UR4, R8 ;  /* 0x0000000400087c25 */ /* 0x000fc8000f8e0008 */
[----:B------:R-:W-:Y:S01]  /*18330*/  IMAD R3, R0, UR5, R3 ;  /* 0x0000000500037c24 */ /* 0x000fe2000f8e0203 */
[----:B------:R-:W-:Y:S01]  /*18340*/  ULDC.64 UR4, c[0x0][0xc48] ;  /* 0x0003120000047ab9 */ /* 0x000fe20000000a00 */
[----:B------:R-:W-:Y:S02]  /*18350*/  VIADD R155, R211, 0xe8 ;  /* 0x000000e8d39b7836 */ /* 0x000fe40000000000 */
[----:B------:R-:W-:Y:S02]  /*18360*/  IMAD.IADD R9, R9, 0x1, R3 ;  /* 0x0000000109097824 */ /* 0x000fe400078e0203 */
[----:B------:R-:W0:Y:S01]  /*18370*/  @P0 LDC R0, c[0x0][0xcf0] ;  /* 0x00033c00ff000b82 */ /* 0x000e220000000800 */
        /* <DEDUP_REMOVED lines=72> */
[--C-:B---3--:R-:W-:Y:S02]  /*18800*/  IMAD.IADD R3, R12, 0x1, R213.reuse ;  /* 0x000000010c037824 */ /* 0x108fe400078e02d5 */
[----:B------:R-:W-:Y:S02]  /*18810*/  IMAD.IADD R213, R193, 0x1, R213 ;  /* 0x00000001c1d57824 */ /* 0x000fe400078e02d5 */
[----:B------:R-:W-:Y:S02]  /*18820*/  IMAD.MOV.U32 R4, RZ, RZ, R3 ;  /* 0x000000ffff047224 */ /* 0x000fe400078e0003 */
        /* <DEDUP_REMOVED lines=168> */
[----:B------:R-:W-:Y:S02]  /*192b0*/  @!P5 LEA R14, P0, R20, R14, 0x2 ;  /* 0x0000000e140ed211 */ /* 0x000fe400078010ff */
[-C--:B------:R-:W-:Y:S01]  /*192c0*/  @!P2 LEA.HI.X R9, R152, R11.reuse, R153, 0x2, P1 ;  /* 0x0000000b9809a211 */ /* 0x080fe200008f1499 */
[----:B------:R3:W-:Y:S01]  /*192d0*/  @!P3 ST.E.64 desc[UR40][R12.64], R140 ;  /* 0x0000008c0c00b985 */ /* 0x0007e2000c101b28 */
[----:B------:R-:W-:-:S03]  /*192e0*/  @!P5 LEA.HI.X R15, R20, R11, R21, 0x2, P0 ;  /* 0x0000000b140fd211 */ /* 0x000fc600000f1415 */
[----:B------:R3:W-:Y:S04]  /*192f0*/  @!P2 ST.E.64 desc[UR40][R8.64], R144 ;  /* 0x000000900800a985 */ /* 0x0007e8000c101b28 */
[----:B------:R3:W-:Y:S02]  /*19300*/  @!P5 ST.E.64 desc[UR40][R14.64], R148 ;  /* 0x000000940e00d985 */ /* 0x0007e4000c101b28 */
.L_x_5527:
[----:B------:R-:W-:Y:S05]  /*19310*/  BSYNC B1 ;  /* 0x0000000000017941 */ /* 0x000fea0003800000 */
.L_x_5526:
[----:B------:R-:W-:Y:S01]  /*19320*/  VIADD R213, R213, 0x8 ;  /* 0x00000008d5d57836 */ /* 0x000fe20000000000 */
[----:B---3--:R3:W4:Y:S04]  /*19330*/  SHFL.IDX PT, R12, R10, 0x1, 0x1c1f ;  /* 0x003c1f000a0c7f89 */ /* 0x00872800000e0000 */
[----:B------:R-:W-:Y:S01]  /*19340*/  ISETP.GE.AND P0, PT, R213, R0, PT ;  /* 0x00000000d500720c */ /* 0x000fe20003f06270 */
[----:B0-----:R-:W0:-:S12]  /*19350*/  SHFL.IDX PT, R4, R4, 0x1, 0x1c1f ;  /* 0x003c1f0004047f89 */ /* 0x001e1800000e0000 */
[----:B---3--:R-:W-:Y:S05]  /*19360*/  @P0 BRA `(.L_x_5525) ;  /* 0x0000001800600947 */ /* 0x008fea0003800000 */
[C---:B------:R-:W-:Y:S01]  /*19370*/  VIADD R13, R211.reuse, 0x8 ;  /* 0x00000008d30d7836 */ /* 0x040fe20000000000 */
[----:B------:R-:W-:Y:S01]  /*19380*/  ULDC UR4, c[0x0][0xbc8] ;  /* 0x0002f20000047ab9 */ /* 0x000fe20000000800 */
[C---:B------:R-:W-:Y:S01]  /*19390*/  VIADD R25, R211.reuse, 0x10 ;  /* 0x00000010d3197836 */ /* 0x040fe20000000000 */
[C---:B------:R-:W-:Y:S01]  /*193a0*/  ISETP.GE.AND P2, PT, R211.reuse, UR4, PT ;  /* 0x00000004d3007c0c */ /* 0x040fe2000bf46270 */
[----:B--2---:R-:W-:Y:S01]  /*193b0*/  VIADD R11, R211, 0x18 ;  /* 0x00000018d30b7836 */ /* 0x004fe20000000000 */
[----:B------:R-:W-:Y:S01]  /*193c0*/  ISETP.GE.AND P5, PT, R13, UR4, PT ;  /* 0x000000040d007c0c */ /* 0x000fe2000bfa6270 */
[----:B-1----:R-:W-:Y:S01]  /*193d0*/  VIADD R14, R211, 0x8 ;  /* 0x00000008d30e7836 */ /* 0x002fe20000000000 */
[----:B------:R-:W-:Y:S01]  /*193e0*/  ISETP.GE.AND P3, PT, R25, UR4, PT ;  /* 0x0000000419007c0c */ /* 0x000fe2000bf66270 */
[----:B------:R-:W-:Y:S01]  /*193f0*/  VIADD R28, R211, 0x10 ;  /* 0x00000010d31c7836 */ /* 0x000fe20000000000 */
[----:B------:R-:W-:Y:S01]  /*19400*/  ISETP.GE.AND P4, PT, R11, UR4, PT ;  /* 0x000000040b007c0c */ /* 0x000fe2000bf86270 */
[----:B------:R-:W-:Y:S01]  /*19410*/  VIADD R24, R211, 0x18 ;  /* 0x00000018d3187836 */ /* 0x000fe20000000000 */
[----:B------:R-:W-:-:S02]  /*19420*/  SHF.R.S32.HI R14, RZ, 0x1f, R14 ;  /* 0x0000001fff0e7819 */ /* 0x000fc4000001140e */
[----:B------:R-:W-:Y:S02]  /*19430*/  SHF.R.S32.HI R15, RZ, 0x1f, R211 ;  /* 0x0000001fff0f7819 */ /* 0x000fe400000114d3 */
[----:B------:R-:W-:Y:S02]  /*19440*/  SHF.R.S32.HI R28, RZ, 0x1f, R28 ;  /* 0x0000001fff1c7819 */ /* 0x000fe4000001141c */
[-C--:B0-----:R-:W-:Y:S02]  /*19450*/  @!P2 LEA R2, P0, R211, R4.reuse, 0x2 ;  /* 0x00000004d302a211 */ /* 0x081fe400078010ff */
[----:B------:R-:W-:Y:S02]  /*19460*/  @!P5 LEA R8, P1, R13, R4, 0x2 ;  /* 0x000000040d08d211 */ /* 0x000fe400078210ff */
[CC--:B----4-:R-:W-:Y:S01]  /*19470*/  @!P2 LEA.HI.X R3, R211.reuse, R12.reuse, R15, 0x2, P0 ;  /* 0x0000000cd303a211 */ /* 0x0d0fe200000f140f */
[----:B------:R-:W-:Y:S01]  /*19480*/  VIADD R15, R211, 0x28 ;  /* 0x00000028d30f7836 */ /* 0x000fe20000000000 */
[----:B------:R-:W-:Y:S01]  /*19490*/  @!P5 LEA.HI.X R9, R13, R12, R14, 0x2, P1 ;  /* 0x0000000c0d09d211 */ /* 0x000fe200008f140e */
[----:B------:R-:W-:Y:S01]  /*194a0*/  VIADD R14, R211, 0x20 ;  /* 0x00000020d30e7836 */ /* 0x000fe20000000000 */
[----:B------:R-:W-:Y:S01]  /*194b0*/  SHF.R.S32.HI R24, RZ, 0x1f, R24 ;  /* 0x0000001fff187819 */ /* 0x000fe20000011418 */
[----:B------:R0:W-:Y:S01]  /*194c0*/  @!P2 ST.E.64 desc[UR40][R2.64], R26 ;  /* 0x0000001a0200a985 */ /* 0x0001e2000c101b28 */
[----:B------:R-:W-:Y:S01]  /*194d0*/  ISETP.GE.AND P1, PT, R15, UR4, PT ;  /* 0x000000040f007c0c */ /* 0x000fe2000bf26270 */
[----:B------:R-:W-:Y:S01]  /*194e0*/  VIADD R13, R211, 0x30 ;  /* 0x00000030d30d7836 */ /* 0x000fe20000000000 */
[----:B------:R-:W-:Y:S01]  /*194f0*/  ISETP.GE.AND P0, PT, R14, UR4, PT ;  /* 0x000000040e007c0c */ /* 0x000fe2000bf06270 */
[----:B------:R1:W-:Y:S03]  /*19500*/  @!P5 ST.E.64 desc[UR40][R8.64], R30 ;  /* 0x0000001e0800d985 */ /* 0x0003e6000c101b28 */
[----:B------:R-:W-:-:S02]  /*19510*/  ISETP.GE.AND P2, PT, R13, UR4, PT ;  /* 0x000000040d007c0c */ /* 0x000fc4000bf46270 */
[-C--:B0-----:R-:W-:Y:S02]  /*19520*/  @!P3 LEA R2, P5, R25, R4.reuse, 0x2 ;  /* 0x000000041902b211 */ /* 0x081fe400078a10ff */
[----:B-1----:R-:W-:Y:S02]  /*19530*/  @!P4 LEA R8, P6, R11, R4, 0x2 ;  /* 0x000000040b08c211 */ /* 0x002fe400078c10ff */
[-C--:B------:R-:W-:Y:S02]  /*19540*/  @!P3 LEA.HI.X R3, R25, R12.reuse, R28, 0x2, P5 ;  /* 0x0000000c1903b211 */ /* 0x080fe400028f141c */
[----:B------:R-:W-:Y:S01]  /*19550*/  @!P4 LEA.HI.X R9, R11, R12, R24, 0x2, P6 ;  /* 0x0000000c0b09c211 */ /* 0x000fe200030f1418 */
[----:B------:R-:W-:-:S04]  /*19560*/  VIADD R24, R211, 0x20 ;  /* 0x00000020d3187836 */ /* 0x000fc80000000000 */
[-C--:B------:R-:W-:Y:S01]  /*19570*/  @!P2 LEA R10, P6, R13, R4.reuse, 0x2 ;  /* 0x000000040d0aa211 */ /* 0x080fe200078c10ff */
[----:B------:R0:W-:Y:S01]  /*19580*/  @!P3 ST.E.64 desc[UR40][R2.64], R34 ;  /* 0x000000220200b985 */ /* 0x0001e2000c101b28 */
[----:B------:R-:W-:Y:S02]  /*19590*/  ISETP.GE.AND P3, PT, R212, UR4, PT ;  /* 0x00000004d4007c0c */ /* 0x000fe4000bf66270 */
[----:B------:R-:W-:Y:S01]  /*195a0*/  SHF.R.S32.HI R24, RZ, 0x1f, R24 ;  /* 0x0000001fff187819 */ /* 0x000fe20000011418 */
        /* <DEDUP_REMOVED lines=13> */
[----:B------:R1:W-:Y:S01]  /*19680*/  @!P1 ST.E.64 desc[UR40][R8.64], R46 ;  /* 0x0000002e08009985 */ /* 0x0003e2000c101b28 */
[----:B------:R-:W-:Y:S02]  /*19690*/  ISETP.GE.AND P0, PT, R204, UR4, PT ;  /* 0x00000004cc007c0c */ /* 0x000fe4000bf06270 */
[----:B------:R-:W-:Y:S01]  /*196a0*/  ISETP.GE.AND P1, PT, R202, UR4, PT ;  /* 0x00000004ca007c0c */ /* 0x000fe2000bf26270 */
[----:B------:R2:W-:Y:S01]  /*196b0*/  @!P2 ST.E.64 desc[UR40][R10.64], R50 ;  /* 0x000000320a00a985 */ /* 0x0005e2000c101b28 */
[----:B0-----:R-:W-:-:S04]  /*196c0*/  @!P3 LEA R2, P6, R212, R4, 0x2 ;  /* 0x00000004d402b211 */ /* 0x001fc800078c10ff */
[----:B------:R-:W-:Y:S02]  /*196d0*/  @!P3 LEA.HI.X R3, R212, R12, R222, 0x2, P6 ;  /* 0x0000000cd403b211 */ /* 0x000fe400030f14de */
[----:B-1----:R-:W-:-:S03]  /*196e0*/  @!P4 LEA R8, P2, R208, R4, 0x2 ;  /* 0x00000004d008c211 */ /* 0x002fc600078410ff */
[----:B------:R0:W-:Y:S01]  /*196f0*/  @!P3 ST.E.64 desc[UR40][R2.64], R54 ;  /* 0x000000360200b985 */ /* 0x0001e2000c101b28 */
[----:B------:R-:W-:Y:S02]  /*19700*/  ISETP.GE.AND P3, PT, R197, UR4, PT ;  /* 0x00000004c5007c0c */ /* 0x000fe4000bf66270 */
[----:B--2---:R-:W-:Y:S02]  /*19710*/  @!P5 LEA R10, P6, R206, R4, 0x2 ;  /* 0x00000004ce0ad211 */ /* 0x004fe400078c10ff */
[-C--:B------:R-:W-:Y:S02]  /*19720*/  @!P4 LEA.HI.X R9, R208, R12.reuse, R210, 0x2, P2 ;  /* 0x0000000cd009c211 */ /* 0x080fe400010f14d2 */
[----:B------:R-:W-:Y:S02]  /*19730*/  ISETP.GE.AND P2, PT, R200, UR4, PT ;  /* 0x00000004c8007c0c */ /* 0x000fe4000bf46270 */
[----:B------:R-:W-:Y:S01]  /*19740*/  @!P5 LEA.HI.X R11, R206, R12, R207, 0x2, P6 ;  /* 0x0000000cce0bd211 */ /* 0x000fe200030f14cf */
[----:B------:R1:W-:Y:S01]  /*19750*/  @!P4 ST.E.64 desc[UR40][R8.64], R58 ;  /* 0x0000003a0800c985 */ /* 0x0003e2000c101b28 */
[----:B------:R-:W-:-:S03]  /*19760*/  ISETP.GE.AND P4, PT, R186, UR4, PT ;  /* 0x00000004ba007c0c */ /* 0x000fc6000bf86270 */
[----:B------:R2:W-:Y:S01]  /*19770*/  @!P5 ST.E.64 desc[UR40][R10.64], R62 ;  /* 0x0000003e0a00d985 */ /* 0x0005e2000c101b28 */
[----:B0-----:R-:W-:-:S04]  /*19780*/  @!P0 LEA R2, P6, R204, R4, 0x2 ;  /* 0x00000004cc028211 */ /* 0x001fc800078c10ff */
[----:B------:R-:W-:Y:S02]  /*19790*/  @!P0 LEA.HI.X R3, R204, R12, R205, 0x2, P6 ;  /* 0x0000000ccc038211 */ /* 0x000fe400030f14cd */
[----:B-1----:R-:W-:-:S03]  /*197a0*/  @!P1 LEA R8, P5, R202, R4, 0x2 ;  /* 0x00000004ca089211 */ /* 0x002fc600078a10ff */
        /* <DEDUP_REMOVED lines=16> */
[----:B------:R0:W-:Y:S01]  /*198b0*/  @!P4 ST.E.64 desc[UR40][R8.64], R82 ;  /* 0x000000520800c985 */ /* 0x0001e2000c101b28 */
[----:B------:R-:W-:Y:S02]  /*198c0*/  ISETP.GE.AND P4, PT, R172, UR4, PT ;  /* 0x00000004ac007c0c */ /* 0x000fe4000bf86270 */
[----:B------:R-:W-:Y:S02]  /*198d0*/  @!P5 LEA.HI.X R11, R182, R12, R183, 0x2, P6 ;  /* 0x0000000cb60bd211 */ /* 0x000fe400030f14b7 */
[----:B-1----:R-:W-:-:S03]  /*198e0*/  @!P2 LEA R2, P6, R180, R4, 0x2 ;  /* 0x00000004b402a211 */ /* 0x002fc600078c10ff */
        /* <DEDUP_REMOVED lines=58> */
[----:B---3--:R-:W-:-:S04]  /*19c90*/  LEA R2, P0, R20, R4, 0x2 ;  /* 0x0000000414027211 */ /* 0x008fc800078010ff */
[----:B------:R-:W-:-:S05]  /*19ca0*/  LEA.HI.X R3, R20, R12, R21, 0x2, P0 ;  /* 0x0000000c14037211 */ /* 0x000fca00000f1415 */
[----:B------:R0:W-:Y:S01]  /*19cb0*/  ST.E.64 desc[UR40][R2.64], R150 ;  /* 0x0000009602007985 */ /* 0x0001e2000c101b28 */
[----:B------:R-:W-:Y:S05]  /*19cc0*/  BRA `(.L_x_5525) ;  /* 0x0000001000087947 */ /* 0x000fea0003800000 */
.L_x_5519:
[----:B----4-:R-:W4:Y:S01]  /*19cd0*/  LDL.LU R4, [R1+0x5c] ;  /* 0x00005c0001047983 */ /* 0x010f220000300800 */
[----:B------:R-:W-:Y:S01]  /*19ce0*/  ULDC.64 UR6, c[0x0][0xd08] ;  /* 0x0003420000067ab9 */ /* 0x000fe20000000a00 */
[----:B------:R-:W-:Y:S02]  /*19cf0*/  ULDC.64 UR4, c[0x0][0xd00] ;  /* 0x0003400000047ab9 */ /* 0x000fe40000000a00 */
[----:B------:R-:W2:Y:S04]  /*19d00*/  LDL.LU R0, [R1+0x60] ;  /* 0x0000600001007983 */ /* 0x000ea80000300800 */
[----:B-1----:R-:W3:Y:S01]  /*19d10*/  LDL R10, [R1+0x54] ;  /* 0x00005400010a7983 */ /* 0x002ee20000100800 */
[----:B------:R-:W-:Y:S01]  /*19d20*/  ISETP.NE.U32.AND P1, PT, RZ, UR6, PT ;  /* 0x00000006ff007c0c */ /* 0x000fe2000bf25070 */
[----:B------:R-:W-:Y:S01]  /*19d30*/  IMAD.MOV.U32 R25, RZ, RZ, RZ ;  /* 0x000000ffff197224 */ /* 0x000fe200078e00ff */
[----:B------:R-:W-:-:S02]  /*19d40*/  ISETP.NE.U32.AND P0, PT, RZ, UR4, PT ;  /* 0x00000004ff007c0c */ /* 0x000fc4000bf05070 */
[----:B------:R-:W-:Y:S02]  /*19d50*/  ISETP.NE.AND.EX P1, PT, RZ, UR7, PT, P1 ;  /* 0x00000007ff007c0c */ /* 0x000fe4000bf25310 */
[----:B------:R-:W-:Y:S02]  /*19d60*/  ISETP.NE.AND.EX P0, PT, RZ, UR5, PT, P0 ;  /* 0x00000005ff007c0c */ /* 0x000fe4000bf05300 */
[----:B----45:R-:W-:-:S04]  /*19d70*/  IADD3 R2, P2, R4, UR4, RZ ;  /* 0x0000000404027c10 */ /* 0x030fc8000ff5e0ff */
[----:B--2---:R-:W-:-:S05]  /*19d80*/  IADD3.X R3, R0, UR5, RZ, P2, !PT ;  /* 0x0000000500037c10 */ /* 0x004fca00097fe4ff */
[----:B------:R-:W-:Y:S01]  /*19d90*/  @P1 IADD3 R8, P2, R4, UR6, RZ ;  /* 0x0000000604081c10 */ /* 0x000fe2000ff5e0ff */
[----:B------:R-:W-:Y:S01]  /*19da0*/  ULDC UR4, c[0x0][0xb88] ;  /* 0x0002e20000047ab9 */ /* 0x000fe20000000800 */
[----:B------:R1:W5:Y:S02]  /*19db0*/  @P0 LDG.E R25, desc[UR40][R2.64] ;  /* 0x0000002802190981 */ /* 0x000364000c1e1900 */
[----:B------:R-:W-:Y:S01]  /*19dc0*/  @P1 IADD3.X R9, R0, UR7, RZ, P2, !PT ;  /* 0x0000000700091c10 */ /* 0x000fe200097fe4ff */
[----:B------:R-:W-:-:S06]  /*19dd0*/  IMAD.U32 R0, RZ, RZ, UR4 ;  /* 0x00000004ff007e24 */ /* 0x000fcc000f8e00ff */
[----:B------:R1:W5:Y:S01]  /*19de0*/  @P1 LDG.E R0, desc[UR40][R8.64] ;  /* 0x0000002808001981 */ /* 0x000362000c1e1900 */
[----:B---3--:R-:W-:Y:S01]  /*19df0*/  ISETP.NE.AND P2, PT, R10, RZ, PT ;  /* 0x000000ff0a00720c */ /* 0x008fe20003f45270 */
[----:B------:R-:W2:-:S12]  /*19e00*/  S2R R4, SR_TID.X ;  /* 0x0000000000047919 */ /* 0x000e980000002100 */
[----:B------:R-:W3:Y:S01]  /*19e10*/  @!P2 LDC R10, c[0x0][0xbd4] ;  /* 0x0002f500ff0aab82 */ /* 0x000ee20000000800 */
[----:B--2---:R-:W-:Y:S01]  /*19e20*/  VIADD R30, R4, 0xffffff80 ;  /* 0xffffff80041e7836 */ /* 0x004fe20000000000 */
[----:B---3--:R1:W-:Y:S01]  /*19e30*/  @!P2 STL [R1+0x54], R10 ;  /* 0x0000540a0100a387 */ /* 0x0083e20000100800 */
[----:B------:R-:W-:-:S03]  /*19e40*/  ISETP.GT.AND P2, PT, R10, 0x1, PT ;  /* 0x000000010a00780c */ /* 0x000fc60003f44270 */
[----:B------:R-:W-:Y:S01]  /*19e50*/  ISETP.GT.AND P3, PT, R30, 0x3f, PT ;  /* 0x0000003f1e00780c */ /* 0x000fe20003f64270 */
[----:B------:R-:W-:-:S12]  /*19e60*/  @P1 BRA `(.L_x_5528) ;  /* 0x0000000000101947 */ /* 0x000fd80003800000 */
[----:B------:R-:W-:Y:S05]  /*19e70*/  @!P0 BRA `(.L_x_5528) ;  /* 0x00000000000c8947 */ /* 0x000fea0003800000 */
[----:B-1----:R-:W2:Y:S04]  /*19e80*/  LDG.E R9, desc[UR40][R2.64] ;  /* 0x0000002802097981 */ /* 0x002ea8000c1e1900 */
[----:B-----5:R-:W2:Y:S02]  /*19e90*/  LDG.E R0, desc[UR40][R2.64+0x4] ;  /* 0x0000042802007981 */ /* 0x020ea4000c1e1900 */
[----:B--2---:R-:W-:-:S07]  /*19ea0*/  IMAD.IADD R0, R0, 0x1, -R9 ;  /* 0x0000000100007824 */ /* 0x004fce00078e0a09 */
.L_x_5528:
[----:B-1----:R-:W2:Y:S04]  /*19eb0*/  LDL.LU R3, [R1+0x58] ;  /* 0x0000580001037983 */ /* 0x002ea80000300800 */
[----:B------:R-:W3:Y:S01]  /*19ec0*/  LDL.LU R2, [R1+0x6c] ;  /* 0x00006c0001027983 */ /* 0x000ee20000300800 */
[----:B------:R-:W-:Y:S01]  /*19ed0*/  BSSY B1, `(.L_x_5529) ;  /* 0x0000037000017945 */ /* 0x000fe20003800000 */
[----:B-----5:R-:W-:Y:S02]  /*19ee0*/  SHF.R.S32.HI R26, RZ, 0x1f, R25 ;  /* 0x0000001fff1a7819 */ /* 0x020fe40000011419 */
[----:B--2---:R-:W-:Y:S02]  /*19ef0*/  SEL R33, R3, RZ, !P0 ;  /* 0x000000ff03217207 */ /* 0x004fe40004000000 */
[----:B---3--:R-:W-:Y:S01]  /*19f00*/  SEL R28, R2, RZ, !P0 ;  /* 0x000000ff021c7207 */ /* 0x008fe20004000000 */
[----:B------:R-:W-:Y:S06]  /*19f10*/  @P3 BRA `(.L_x_5530) ;  /* 0x0000000000c83947 */ /* 0x000fec0003800000 */
[----:B------:R-:W1:Y:S01]  /*19f20*/  S2R R4, SR_TID.X ;  /* 0x0000000000047919 */ /* 0x000e620000002100 */
[----:B------:R-:W2:Y:S02]  /*19f30*/  LDC R37, c[0x0][0xce8] ;  /* 0x00033a00ff257b82 */ /* 0x000ea40000000800 */
[----:B--2---:R-:W-:Y:S01]  /*19f40*/  IMAD R2, R0, R37, RZ ;  /* 0x0000002500027224 */ /* 0x004fe200078e02ff */
[----:B-1----:R-:W-:-:S04]  /*19f50*/  IADD3 R35, R213, -0x80, R4 ;  /* 0xffffff80d5237810 */ /* 0x002fc80007ffe004 */
[----:B------:R-:W-:-:S13]  /*19f60*/  ISETP.GE.AND P0, PT, R35, R2, PT ;  /* 0x000000022300720c */ /* 0x000fda0003f06270 */
[----:B------:R-:W-:Y:S05]  /*19f70*/  @P0 BRA `(.L_x_5530) ;  /* 0x0000000000b00947 */ /* 0x000fea0003800000 */
[----:B------:R-:W2:Y:S01]  /*19f80*/  LDL.LU R32, [R1+0x64] ;  /* 0x0000640001207983 */ /* 0x000ea20000300800 */
[----:B------:R-:W-:Y:S01]  /*19f90*/  IMAD.MOV.U32 R24, RZ, RZ, 0xab8 ;  /* 0x00000ab8ff187424 */ /* 0x000fe200078e00ff */
[----:B------:R-:W-:Y:S01]  /*19fa0*/  ISETP.GT.AND P0, PT, R10, 0x1, PT ;  /* 0x000000010a00780c */ /* 0x000fe20003f04270 */
[----:B------:R-:W1:Y:S01]  /*19fb0*/  LDC.64 R12, c[0x0][0xca8] ;  /* 0x00032a00ff0c7b82 */ /* 0x000e620000000a00 */
[----:B------:R-:W-:Y:S01]  /*19fc0*/  ISETP.NE.AND P1, PT, R37, 0x1, PT ;  /* 0x000000012500780c */ /* 0x000fe20003f25270 */
[----:B------:R-:W-:Y:S01]  /*19fd0*/  IMAD.MOV.U32 R27, RZ, RZ, R35 ;  /* 0x000000ffff1b7224 */ /* 0x000fe200078e0023 */
[----:B------:R-:W-:-:S05]  /*19fe0*/  SEL R24, R24, 0xa78, P0 ;  /* 0x00000a7818187807 */ /* 0x000fca0000000000 */
[----:B------:R-:W3:Y:S08]  /*19ff0*/  LDC.64 R2, c[0x0][R24+0x220] ;  /* 0x0000880018027b82 */ /* 0x000ef00000000a00 */
[----:B------:R-:W4:Y:S08]  /*1a000*/  LDC.64 R14, c[0x0][R24+0x218] ;  /* 0x00008600180e7b82 */ /* 0x000f300000000a00 */
[----:B------:R-:W5:Y:S08]  /*1a010*/  LDC.64 R8, c[0x0][R24+0x228] ;  /* 0x00008a0018087b82 */ /* 0x000f700000000a00 */
[----:B------:R-:W1:Y:S08]  /*1a020*/  @P1 LDC R4, c[0x0][0xcec] ;  /* 0x00033b00ff041b82 */ /* 0x000e700000000800 */
[----:B0-----:R-:W0:Y:S08]  /*1a030*/  LDC.64 R10, c[0x0][R24+0x210] ;  /* 0x00008400180a7b82 */ /* 0x001e300000000a00 */
[----:B------:R-:W5:Y:S01]  /*1a040*/  @P1 LDC R31, c[0x0][0xcf0] ;  /* 0x00033c00ff1f1b82 */ /* 0x000f620000000800 */
[----:B-1----:R-:W-:-:S07]  /*1a050*/  @P1 IMAD.HI.U32 R4, R35, R4, RZ ;  /* 0x0000000423041227 */ /* 0x002fce00078e00ff */
[----:B------:R-:W1:Y:S01]  /*1a060*/  @!P0 LDC R12, c[0x0][0xc50] ;  /* 0x00031400ff0c8b82 */ /* 0x000e620000000800 */
[-C--:B---3--:R-:W-:Y:S02]  /*1a070*/  IMAD R3, R3, R33.reuse, RZ ;  /* 0x0000002103037224 */ /* 0x088fe400078e02ff */
[----:B------:R-:W-:-:S05]  /*1a080*/  IMAD.WIDE.U32 R20, R2, R33, RZ ;  /* 0x0000002102147225 */ /* 0x000fca00078e00ff */
[----:B------:R-:W3:Y:S01]  /*1a090*/  @!P0 LDC R13, c[0x0][0xc54] ;  /* 0x00031500ff0d8b82 */ /* 0x000ee20000000800 */
        /* <DEDUP_REMOVED lines=17> */
[-C--:B0-----:R-:W-:Y:S01]  /*1a1b0*/  IMAD R2, R11, R3.reuse, RZ ;  /* 0x000000030b027224 */ /* 0x081fe200078e02ff */
[----:B------:R-:W-:Y:S01]  /*1a1c0*/  SHF.R.S32.HI R15, RZ, 0x1f, R3 ;  /* 0x0000001fff0f7819 */ /* 0x000fe20000011403 */
[----:B------:R-:W-:-:S04]  /*1a1d0*/  IMAD.WIDE.U32 R8, R10, R3, R8 ;  /* 0x000000030a087225 */ /* 0x000fc800078e0008 */
[----:B------:R-:W-:Y:S01]  /*1a1e0*/  IMAD R15, R10, R15, R2 ;  /* 0x0000000f0a0f7224 */ /* 0x000fe200078e0202 */
[----:B-1----:R-:W-:Y:S01]  /*1a1f0*/  LEA R12, P0, R8, R12, 0x2 ;  /* 0x0000000c080c7211 */ /* 0x002fe200078010ff */
[----:B------:R-:W-:Y:S02]  /*1a200*/  IMAD.MOV.U32 R3, RZ, RZ, -0x800000 ;  /* 0xff800000ff037424 */ /* 0x000fe400078e00ff */
[----:B------:R-:W-:-:S05]  /*1a210*/  IMAD.IADD R2, R9, 0x1, R15 ;  /* 0x0000000109027824 */ /* 0x000fca00078e020f */
[----:B---3--:R-:W-:-:S05]  /*1a220*/  LEA.HI.X R13, R8, R13, R2, 0x2, P0 ;  /* 0x0000000d080d7211 */ /* 0x008fca00000f1402 */
[----:B------:R1:W-:Y:S02]  /*1a230*/  STG.E desc[UR40][R12.64], R3 ;  /* 0x000000030c007986 */ /* 0x0003e4000c101928 */
.L_x_5530:
[----:B------:R-:W-:Y:S05]  /*1a240*/  BSYNC B1 ;  /* 0x0000000000017941 */ /* 0x000fea0003800000 */
.L_x_5529:
[----:B------:R-:W-:Y:S05]  /*1a250*/  @P2 BRA `(.L_x_5525) ;  /* 0x0000000800a42947 */ /* 0x000fea0003800000 */
[----:B-1----:R-:W1:Y:S01]  /*1a260*/  LDC R13, c[0x0][0xce8] ;  /* 0x00033a00ff0d7b82 */ /* 0x002e620000000800 */
[----:B------:R-:W-:Y:S01]  /*1a270*/  ULDC.64 UR4, c[0x0][0xba0] ;  /* 0x0002e80000047ab9 */ /* 0x000fe20000000a00 */
[----:B------:R-:W-:Y:S01]  /*1a280*/  SHF.R.S32.HI R9, RZ, 0x1f, R30 ;  /* 0x0000001fff097819 */ /* 0x000fe2000001141e */
[----:B------:R-:W-:Y:S01]  /*1a290*/  IMAD R4, R26, UR4, RZ ;  /* 0x000000041a047c24 */ /* 0x000fe2000f8e02ff */
[----:B------:R-:W-:Y:S01]  /*1a2a0*/  BSSY B1, `(.L_x_5531) ;  /* 0x0000080000017945 */ /* 0x000fe20003800000 */
[----:B------:R-:W-:Y:S01]  /*1a2b0*/  IMAD.WIDE.U32 R2, R25, UR4, RZ ;  /* 0x0000000419027c25 */ /* 0x000fe2000f8e00ff */
[----:B------:R-:W-:-:S03]  /*1a2c0*/  LEA.HI R9, R9, R30, RZ, 0x3 ;  /* 0x0000001e09097211 */ /* 0x000fc600078f18ff */
[----:B------:R-:W-:Y:S01]  /*1a2d0*/  IMAD R25, R25, UR5, R4 ;  /* 0x0000000519197c24 */ /* 0x000fe2000f8e0204 */
[----:B------:R-:W-:Y:S01]  /*1a2e0*/  LOP3.LUT R21, R9, 0xfffffff8, RZ, 0xc0, !PT ;  /* 0xfffffff809157812 */ /* 0x000fe200078ec0ff */
[----:B------:R-:W2:Y:S01]  /*1a2f0*/  LDC R4, c[0x0][0xbc8] ;  /* 0x0002f200ff047b82 */ /* 0x000ea20000000800 */
[----:B------:R-:W-:Y:S01]  /*1a300*/  ULDC.64 UR4, c[0x0][0xbe8] ;  /* 0x0002fa0000047ab9 */ /* 0x000fe20000000a00 */
[----:B------:R-:W-:Y:S01]  /*1a310*/  IMAD.IADD R3, R3, 0x1, R25 ;  /* 0x0000000103037824 */ /* 0x000fe200078e0219 */
[----:B------:R-:W-:Y:S01]  /*1a320*/  SHF.R.S32.HI R24, RZ, 0x3, R9 ;  /* 0x00000003ff187819 */ /* 0x000fe20000011409 */
[----:B------:R-:W-:Y:S02]  /*1a330*/  IMAD.IADD R10, R30, 0x1, -R21 ;  /* 0x000000011e0a7824 */ /* 0x000fe400078e0a15 */
[----:B------:R-:W-:-:S04]  /*1a340*/  IMAD.WIDE.U32 R2, R186, UR4, R2 ;  /* 0x00000004ba027c25 */ /* 0x000fc8000f8e0002 */
[----:B------:R-:W-:Y:S01]  /*1a350*/  IMAD R3, R186, UR5, R3 ;  /* 0x00000005ba037c24 */ /* 0x000fe2000f8e0203 */
[----:B------:R-:W-:Y:S01]  /*1a360*/  ULDC.64 UR4, c[0x0][0xbf0] ;  /* 0x0002fc0000047ab9 */ /* 0x000fe20000000a00 */
[----:B------:R-:W-:Y:S01]  /*1a370*/  VIADD R42, R195, 0x40 ;  /* 0x00000040c32a7836 */ /* 0x000fe20000000000 */
[----:B-1----:R-:W-:Y:S01]  /*1a380*/  ISETP.NE.AND P0, PT, R13, 0x1, PT ;  /* 0x000000010d00780c */ /* 0x002fe20003f05270 */
[----:B------:R-:W-:Y:S02]  /*1a390*/  IMAD R10, R10, 0x20, R24 ;  /* 0x000000200a0a7824 */ /* 0x000fe400078e0218 */
[----:B------:R-:W-:Y:S02]  /*1a3a0*/  IMAD R8, R28, UR4, RZ ;  /* 0x000000041c087c24 */ /* 0x000fe4000f8e02ff */
[----:B------:R-:W-:Y:S02]  /*1a3b0*/  IMAD.IADD R10, R213, 0x1, R10 ;  /* 0x00000001d50a7824 */ /* 0x000fe400078e020a */
[----:B------:R-:W-:-:S02]  /*1a3c0*/  IMAD R9, R33, UR5, R8 ;  /* 0x0000000521097c24 */ /* 0x000fc4000f8e0208 */
[----:B------:R-:W-:Y:S01]  /*1a3d0*/  IMAD.WIDE.U32 R2, R33, UR4, R2 ;  /* 0x0000000421027c25 */ /* 0x000fe2000f8e0002 */
[----:B------:R-:W-:Y:S01]  /*1a3e0*/  ULDC.64 UR4, c[0x0][0xbe0] ;  /* 0x0002f80000047ab9 */ /* 0x000fe20000000a00 */
[-C--:B--2---:R-:W-:Y:S02]  /*1a3f0*/  ISETP.GE.AND P1, PT, R42, R4.reuse, PT ;  /* 0x000000042a00720c */ /* 0x084fe40003f26270 */
[----:B0-----:R-:W0:Y:S01]  /*1a400*/  @P0 LDC R11, c[0x0][0xcec] ;  /* 0x00033b00ff0b0b82 */ /* 0x001e220000000800 */
[----:B------:R-:W-:Y:S01]  /*1a410*/  VIADD R40, R195, 0x80 ;  /* 0x00000080c3287836 */ /* 0x000fe20000000000 */
[----:B------:R-:W-:Y:S01]  /*1a420*/  SEL R12, RZ, 0xffffffff, P1 ;  /* 0xffffffffff0c7807 */ /* 0x000fe20000800000 */
[----:B------:R-:W-:Y:S01]  /*1a430*/  IMAD.IADD R3, R3, 0x1, R9 ;  /* 0x0000000103037824 */ /* 0x000fe200078e0209 */
[CC--:B------:R-:W-:Y:S01]  /*1a440*/  ISETP.GE.AND P2, PT, R195.reuse, R4.reuse, PT ;  /* 0x00000004c300720c */ /* 0x0c0fe20003f46270 */
[----:B------:R-:W-:Y:S01]  /*1a450*/  IMAD.MOV.U32 R9, RZ, RZ, R10 ;  /* 0x000000ffff097224 */ /* 0x000fe200078e000a */
[----:B------:R-:W-:Y:S01]  /*1a460*/  ISETP.GE.AND P1, PT, R40, R4, PT ;  /* 0x000000042800720c */ /* 0x000fe20003f26270 */
[----:B------:R-:W-:Y:S01]  /*1a470*/  IMAD.SHL.U32 R12, R12, 0x2, RZ ;  /* 0x000000020c0c7824 */ /* 0x000fe200078e00ff */
[----:B------:R-:W1:Y:S01]  /*1a480*/  @P0 LDC R15, c[0x0][0xcf0] ;  /* 0x00033c00ff0f0b82 */ /* 0x000e620000000800 */
[C---:B------:R-:W-:Y:S01]  /*1a490*/  VIADD R38, R195.reuse, 0xc0 ;  /* 0x000000c0c3267836 */ /* 0x040fe20000000000 */
[----:B------:R-:W-:Y:S01]  /*1a4a0*/  SEL R14, RZ, 0xffffffff, P1 ;  /* 0xffffffffff0e7807 */ /* 0x000fe20000800000 */
[----:B------:R-:W-:-:S02]  /*1a4b0*/  VIADD R36, R195, 0x100 ;  /* 0x00000100c3247836 */ /* 0x000fc40000000000 */
[----:B------:R-:W-:Y:S02]  /*1a4c0*/  IMAD R25, R0, R13, RZ ;  /* 0x0000000d00197224 */ /* 0x000fe400078e02ff */
[C---:B------:R-:W-:Y:S01]  /*1a4d0*/  VIADD R34, R195.reuse, 0x140 ;  /* 0x00000140c3227836 */ /* 0x040fe20000000000 */
[----:B------:R-:W-:Y:S01]  /*1a4e0*/  ISETP.GE.AND P1, PT, R36, R4, PT ;  /* 0x000000042400720c */ /* 0x000fe20003f26270 */
[C---:B------:R-:W-:Y:S02]  /*1a4f0*/  VIADD R31, R195.reuse, 0x180 ;  /* 0x00000180c31f7836 */ /* 0x040fe40000000000 */
[----:B------:R-:W-:Y:S02]  /*1a500*/  IMAD.IADD R24, R24, 0x1, R213 ;  /* 0x0000000118187824 */ /* 0x000fe400078e02d5 */
[C---:B------:R-:W-:Y:S02]  /*1a510*/  VIADD R27, R195.reuse, 0x1c0 ;  /* 0x000001c0c31b7836 */ /* 0x040fe40000000000 */
[----:B------:R-:W-:-:S02]  /*1a520*/  VIADD R29, R195, 0x1c0 ;  /* 0x000001c0c31d7836 */ /* 0x000fc40000000000 */
[----:B0-----:R-:W-:Y:S01]  /*1a530*/  @P0 IMAD.HI.U32 R8, R10, R11, RZ ;  /* 0x0000000b0a080227 */ /* 0x001fe200078e00ff */
[----:B------:R-:W-:Y:S02]  /*1a540*/  SEL R11, RZ, 0x1, P2 ;  /* 0x00000001ff0b7807 */ /* 0x000fe40001000000 */
[-C--:B------:R-:W-:Y:S01]  /*1a550*/  ISETP.GE.AND P2, PT, R27, R4.reuse, PT ;  /* 0x000000041b00720c */ /* 0x080fe20003f46270 */
[C---:B------:R-:W-:Y:S01]  /*1a560*/  VIADD R32, R195.reuse, 0x180 ;  /* 0x00000180c3207836 */ /* 0x040fe20000000000 */
[----:B------:R-:W-:Y:S01]  /*1a570*/  LOP3.LUT R12, R12, 0x2, R11, 0xe2, !PT ;  /* 0x000000020c0c7812 */ /* 0x000fe200078ee20b */
[C---:B------:R-:W-:Y:S01]  /*1a580*/  VIADD R35, R195.reuse, 0x140 ;  /* 0x00000140c3237836 */ /* 0x040fe20000000000 */
[----:B-1----:R-:W-:Y:S01]  /*1a590*/  @P0 SHF.R.U32.HI R9, RZ, R15, R8 ;  /* 0x0000000fff090219 */ /* 0x002fe20000011608 */
[----:B------:R-:W-:Y:S01]  /*1a5a0*/  IMAD.SHL.U32 R15, R14, 0x4, RZ ;  /* 0x000000040e0f7824 */ /* 0x000fe200078e00ff */
[----:B------:R-:W-:Y:S01]  /*1a5b0*/  ISETP.GE.AND P0, PT, R38, R4, PT ;  /* 0x000000042600720c */ /* 0x000fe20003f06270 */
[----:B------:R-:W-:Y:S01]  /*1a5c0*/  VIADD R37, R195, 0x100 ;  /* 0x00000100c3257836 */ /* 0x000fe20000000000 */
[--C-:B------:R-:W-:Y:S01]  /*1a5d0*/  SHF.R.S32.HI R8, RZ, 0x1f, R9.reuse ;  /* 0x0000001fff087819 */ /* 0x100fe20000011409 */
[----:B------:R-:W-:Y:S01]  /*1a5e0*/  IMAD.MOV R11, RZ, RZ, -R9 ;  /* 0x000000ffff0b7224 */ /* 0x000fe200078e0a09 */
[----:B------:R-:W-:Y:S01]  /*1a5f0*/  SEL R0, RZ, 0xffffffff, P0 ;  /* 0xffffffffff007807 */ /* 0x000fe20000000000 */
[----:B------:R-:W-:Y:S01]  /*1a600*/  IMAD.WIDE.U32 R2, R9, UR4, R2 ;  /* 0x0000000409027c25 */ /* 0x000fe2000f8e0002 */
[----:B------:R-:W-:-:S02]  /*1a610*/  LOP3.LUT R12, R15, 0x4, R12, 0xe2, !PT ;  /* 0x000000040f0c7812 */ /* 0x000fc400078ee20c */
[-C--:B------:R-:W-:Y:S01]  /*1a620*/  ISETP.GE.AND P0, PT, R34, R4.reuse, PT ;  /* 0x000000042200720c */ /* 0x080fe20003f06270 */
[----:B------:R-:W-:Y:S01]  /*1a630*/  IMAD R8, R8, UR4, RZ ;  /* 0x0000000408087c24 */ /* 0x000fe2000f8e02ff */
[----:B------:R-:W-:Y:S01]  /*1a640*/  SHF.R.S32.HI R29, RZ, 0x1f, R29 ;  /* 0x0000001fff1d7819 */ /* 0x000fe2000001141d */
[----:B------:R-:W-:Y:S01]  /*1a650*/  IMAD R11, R13, R11, R10 ;  /* 0x0000000b0d0b7224 */ /* 0x000fe200078e020a */
[----:B------:R-:W-:Y:S01]  /*1a660*/  SHF.R.S32.HI R32, RZ, 0x1f, R32 ;  /* 0x0000001fff207819 */ /* 0x000fe20000011420 */
[----:B------:R-:W-:Y:S01]  /*1a670*/  IMAD R13, R9, UR5, R8 ;  /* 0x00000005090d7c24 */ /* 0x000fe2000f8e0208 */
[----:B------:R-:W-:Y:S01]  /*1a680*/  SEL R8, RZ, 0xffffffff, P1 ;  /* 0xffffffffff087807 */ /* 0x000fe20000800000 */
[----:B------:R-:W-:Y:S01]  /*1a690*/  IMAD.SHL.U32 R15, R0, 0x8, RZ ;  /* 0x00000008000f7824 */ /* 0x000fe200078e00ff */
[----:B------:R-:W-:Y:S01]  /*1a6a0*/  SHF.R.S32.HI R0, RZ, 0x1f, R11 ;  /* 0x0000001fff007819 */ /* 0x000fe2000001140b */
[----:B------:R-:W-:Y:S01]  /*1a6b0*/  ULDC.64 UR4, c[0x0][0xbd8] ;  /* 0x0002f60000047ab9 */ /* 0x000fe20000000a00 */
[----:B------:R-:W-:Y:S01]  /*1a6c0*/  IADD3 R3, R3, R13, RZ ;  /* 0x0000000d03037210 */ /* 0x000fe20007ffe0ff */
        /* <DEDUP_REMOVED lines=13> */
[C---:B------:R-:W-:Y:S01]  /*1a7a0*/  LEA R14, P1, R2.reuse, UR4, 0x1 ;  /* 0x00000004020e7c11 */ /* 0x040fe2000f8208ff */
[----:B------:R-:W-:Y:S01]  /*1a7b0*/  VIADD R39, R195, 0xc0 ;  /* 0x000000c0c3277836 */ /* 0x000fe20000000000 */
[----:B------:R-:W-:Y:S01]  /*1a7c0*/  LOP3.LUT R12, R13, 0x20, R12, 0xe2, !PT ;  /* 0x000000200d0c7812 */ /* 0x000fe200078ee20c */
[C---:B------:R-:W-:Y:S01]  /*1a7d0*/  VIADD R41, R195.reuse, 0x80 ;  /* 0x00000080c3297836 */ /* 0x040fe20000000000 */
[----:B------:R-:W-:Y:S01]  /*1a7e0*/  LEA.HI.X R15, R2, UR5, R3, 0x1, P1 ;  /* 0x00000005020f7c11 */ /* 0x000fe200088f0c03 */
[----:B------:R-:W-:Y:S01]  /*1a7f0*/  VIADD R43, R195, 0x40 ;  /* 0x00000040c32b7836 */ /* 0x000fe20000000000 */
[----:B------:R-:W-:-:S02]  /*1a800*/  LOP3.LUT R20, R12, R11, RZ, 0xfc, !PT ;  /* 0x0000000b0c147212 */ /* 0x000fc400078efcff */
[----:B------:R-:W-:Y:S01]  /*1a810*/  SEL R9, RZ, 0x80, P2 ;  /* 0x00000080ff097807 */ /* 0x000fe20001000000 */
[----:B------:R0:W1:Y:S01]  /*1a820*/  SHFL.IDX PT, R12, R14, RZ, 0x181f ;  /* 0x00181fff0e0c7589 */ /* 0x00006200000e0000 */
[----:B------:R-:W-:Y:S02]  /*1a830*/  SHF.R.S32.HI R35, RZ, 0x1f, R35 ;  /* 0x0000001fff237819 */ /* 0x000fe40000011423 */
[----:B------:R-:W-:Y:S01]  /*1a840*/  LOP3.LUT R21, R20, R9, RZ, 0xfc, !PT ;  /* 0x0000000914157212 */ /* 0x000fe200078efcff */
[----:B------:R0:W2:Y:S01]  /*1a850*/  SHFL.IDX PT, R13, R15, RZ, 0x181f ;  /* 0x00181fff0f0d7589 */ /* 0x0000a200000e0000 */
        /* <DEDUP_REMOVED lines=36> */
.L_x_5532:
[----:B------:R-:W-:Y:S05]  /*1aaa0*/  BSYNC B1 ;  /* 0x0000000000017941 */ /* 0x000fea0003800000 */
.L_x_5531:
[----:B------:R-:W-:Y:S01]  /*1aab0*/  VIADD R0, R24, 0x20 ;  /* 0x0000002018007836 */ /* 0x000fe20000000000 */
[----:B0-2---:R0:W2:Y:S04]  /*1aac0*/  SHFL.IDX PT, R13, R15, 0x1, 0x181f ;  /* 0x00381f000f0d7f89 */ /* 0x0050a800000e0000 */
        /* <DEDUP_REMOVED lines=34> */
.L_x_5525:
[----:B------:R-:W-:Y:S05]  /*1acf0*/  BSYNC B0 ;  /* 0x0000000000007941 */ /* 0x000fea0003800000 */
.L_x_5518:
[----:B------:R-:W-:Y:S02]  /*1ad00*/  ULDC UR4, c[0x0][0xd3c] ;  /* 0x00034f0000047ab9 */ /* 0x000fe40000000800 */
[----:B------:R-:W-:-:S13]  /*1ad10*/  ISETP.GE.AND P0, PT, R7, UR4, PT ;  /* 0x0000000407007c0c */ /* 0x000fda000bf06270 */
[----:B------:R-:W-:Y:S05]  /*1ad20*/  @!P0 BRA `(.L_x_5533) ;  /* 0xfffffe6c00408947 */ /* 0x000fea000383ffff */
[----:B------:R-:W-:Y:S05]  /*1ad30*/  BRA `(.L_x_5385) ;  /* 0x0000009000787947 */ /* 0x000fea0003800000 */
.L_x_5383:
        /* <DEDUP_REMOVED lines=16> */
.L_x_5534:
        /* <DEDUP_REMOVED lines=43> */
.L_x_5538:
[----:B------:R-:W0:Y:S01]  /*1b0f0*/  LDC R2, c[0x0][0xd3c] ;  /* 0x00034f00ff027b82 */ /* 0x000e220000000800 */
[----:B------:R-:W-:Y:S01]  /*1b100*/  UIADD3 UR4, UR4, 0x1f, URZ ;  /* 0x0000001f04047890 */ /* 0x000fe2000fffe03f */
[----:B------:R-:W-:Y:S02]  /*1b110*/  ULDC UR7, c[0x0][0xd3c] ;  /* 0x00034f0000077ab9 */ /* 0x000fe40000000800 */
[----:B------:R-:W-:-:S03]  /*1b120*/  IMAD.U32 R27, RZ, RZ, UR7 ;  /* 0x00000007ff1b7e24 */ /* 0x000fc6000f8e00ff */
[----:B0-----:R-:W-:-:S13]  /*1b130*/  ISETP.LE.AND P6, PT, R2, UR4, PT ;  /* 0x0000000402007c0c */ /* 0x001fda000bfc3270 */
[----:B------:R-:W-:Y:S05]  /*1b140*/  @P6 BRA `(.L_x_5537) ;  /* 0x0000000800a86947 */ /* 0x000fea0003800000 */
[----:B------:R-:W-:Y:S02]  /*1b150*/  VIADD R11, R6, UR4 ;  /* 0x00000004060b7c36 */ /* 0x000fe40008000000 */
[----:B------:R-:W-:Y:S02]  /*1b160*/  IMAD.MOV.U32 R7, RZ, RZ, RZ ;  /* 0x000000ffff077224 */ /* 0x000fe400078e00ff */
[----:B------:R-:W-:Y:S01]  /*1b170*/  IMAD.MOV.U32 R8, RZ, RZ, RZ ;  /* 0x000000ffff087224 */ /* 0x000fe200078e00ff */
        /* <DEDUP_REMOVED lines=28> */
.L_x_5536:
        /* <DEDUP_REMOVED lines=13> */
.L_x_5539:
        /* <DEDUP_REMOVED lines=40> */
[----:B------:R-:W-:-:S04]  /*1b690*/  IMAD.HI.U32 R2, R3, R9, R2 ;  /* 0x0000000903027227 */ /* 0x000fc800078e0002 */
[----:B------:R-:W-:Y:S02]  /*1b6a0*/  IMAD.MOV.U32 R3, RZ, RZ, R10 ;  /* 0x000000ffff037224 */ /* 0x000fe400078e000a */
        /* <DEDUP_REMOVED lines=20> */
.L_x_5540:
[----:B0-----:R-:W0:Y:S02]  /*1b7f0*/  LDC.64 R2, c[0x0][0xd90] ;  /* 0x00036400ff027b82 */ /* 0x001e240000000a00 */
        /* <DEDUP_REMOVED lines=60> */
.L_x_5541:
[----:B------:R-:W-:-:S05]  /*1bbc0*/  LOP3.LUT R2, RZ, R2, RZ, 0x33, !PT ;  /* 0x00000002ff027212 */ /* 0x000fca00078e33ff */
[----:B------:R-:W-:Y:S01]  /*1bbd0*/  IMAD.IADD R25, R7, 0x1, R2 ;  /* 0x0000000107197824 */ /* 0x000fe200078e0202 */
[----:B------:R-:W-:Y:S06]  /*1bbe0*/  BRA `(.L_x_5542) ;  /* 0x00000000000c7947 */ /* 0x000fec0003800000 */
.L_x_5537:
[----:B------:R-:W-:Y:S02]  /*1bbf0*/  IMAD.MOV.U32 R25, RZ, RZ, RZ ;  /* 0x000000ffff197224 */ /* 0x000fe400078e00ff */
[----:B------:R-:W-:Y:S02]  /*1bc00*/  IMAD.U32 R24, RZ, RZ, UR6 ;  /* 0x00000006ff187e24 */ /* 0x000fe4000f8e00ff */
[----:B------:R-:W-:-:S07]  /*1bc10*/  IMAD.MOV.U32 R26, RZ, RZ, RZ ;  /* 0x000000ffff1a7224 */ /* 0x000fce00078e00ff */
.L_x_5542:
[----:B------:R-:W-:-:S13]  /*1bc20*/  ISETP.NE.AND P0, PT, R6, RZ, PT ;  /* 0x000000ff0600720c */ /* 0x000fda0003f05270 */
[----:B------:R-:W0:Y:S01]  /*1bc30*/  @!P0 S2R R3, SR_CgaCtaId ;  /* 0x0000000000038919 */ /* 0x000e220000008800 */
[----:B------:R-:W-:-:S04]  /*1bc40*/  @!P0 MOV R2, 0x400 ;  /* 0x0000040000028802 */ /* 0x000fc80000000f00 */
[----:B0-----:R-:W-:-:S05]  /*1bc50*/  @!P0 LEA R2, R3, R2, 0x18 ;  /* 0x0000000203028211 */ /* 0x001fca00078ec0ff */
[----:B------:R1:W-:Y:S01]  /*1bc60*/  @!P0 STS.128 [R2+0x388d0], R24 ;  /* 0x0388d01802008388 */ /* 0x0003e20000000c00 */
[----:B------:R-:W-:Y:S06]  /*1bc70*/  BAR.ARV 0x5, 0x180 ;  /* 0x0146000000007b1d */ /* 0x000fec0000002000 */
.L_x_5535:
[----:B------:R2:W-:Y:S01]  /*1bc80*/  STL [R1+0x34], RZ ;  /* 0x000034ff01007387 */ /* 0x0005e20000100800 */
[----:B------:R-:W-:Y:S01]  /*1bc90*/  ULDC UR4, c[0x0][0xd3c] ;  /* 0x00034f0000047ab9 */ /* 0x000fe20000000800 */
[----:B------:R-:W-:Y:S01]  /*1bca0*/  IMAD.MOV.U32 R28, RZ, RZ, 0x1 ;  /* 0x00000001ff1c7424 */ /* 0x000fe200078e00ff */
[----:B0-----:R-:W-:Y:S01]  /*1bcb0*/  ISETP.GE.AND P0, PT, R27, UR4, PT ;  /* 0x000000041b007c0c */ /* 0x001fe2000bf06270 */
[----:B------:R-:W-:-:S12]  /*1bcc0*/  IMAD.MOV.U32 R22, RZ, RZ, RZ ;  /* 0x000000ffff167224 */ /* 0x000fd800078e00ff */
[----:B--2---:R-:W-:Y:S05]  /*1bcd0*/  @P0 BRA `(.L_x_5543) ;  /* 0x0000007c00b40947 */ /* 0x004fea0003800000 */
[----:B------:R-:W2:Y:S01]  /*1bce0*/  LDL R4, [R1+0x10] ;  /* 0x0000100001047983 */ /* 0x000ea20000100800 */
[----:B------:R-:W0:Y:S01]  /*1bcf0*/  S2UR UR5, SR_CgaCtaId ;  /* 0x00000000000579c3 */ /* 0x000e220000008800 */
[C---:B-1----:R-:W-:Y:S01]  /*1bd00*/  IMAD.SHL.U32 R2, R0.reuse, 0x8, RZ ;  /* 0x0000000800027824 */ /* 0x042fe200078e00ff */
[----:B------:R-:W-:Y:S01]  /*1bd10*/  LOP3.LUT R5, R0, 0x7f, RZ, 0xc0, !PT ;  /* 0x0000007f00057812 */ /* 0x000fe200078ec0ff */
[----:B------:R-:W-:Y:S01]  /*1bd20*/  UMOV UR4, 0x400 ;  /* 0x0000040000047882 */ /* 0x000fe20000000000 */
[----:B------:R-:W-:Y:S01]  /*1bd30*/  BSSY B8, `(.L_x_5543) ;  /* 0x00007e7000087945 */ /* 0x000fe20003800000 */
[----:B------:R-:W-:Y:S01]  /*1bd40*/  IMAD.MOV.U32 R29, RZ, RZ, 0x1 ;  /* 0x00000001ff1d7424 */ /* 0x000fe200078e00ff */
[C---:B------:R-:W-:Y:S01]  /*1bd50*/  LOP3.LUT R3, R2.reuse, 0x1f8, RZ, 0xc0, !PT ;  /* 0x000001f802037812 */ /* 0x040fe200078ec0ff */
[----:B------:R-:W-:Y:S01]  /*1bd60*/  IMAD.SHL.U32 R36, R5, 0x8, RZ ;  /* 0x0000000805247824 */ /* 0x000fe200078e00ff */
[----:B------:R-:W-:Y:S01]  /*1bd70*/  LOP3.LUT R2, R2, 0x38, RZ, 0xc0, !PT ;  /* 0x0000003802027812 */ /* 0x000fe200078ec0ff */
[----:B------:R-:W-:Y:S01]  /*1bd80*/  IMAD.MOV.U32 R19, RZ, RZ, RZ ;  /* 0x000000ffff137224 */ /* 0x000fe200078e00ff */
[----:B------:R-:W-:Y:S01]  /*1bd90*/  LOP3.LUT R3, R3, 0x38, R0, 0x78, !PT ;  /* 0x0000003803037812 */ /* 0x000fe200078e7800 */
[----:B------:R-:W-:Y:S01]  /*1bda0*/  IMAD.SHL.U32 R0, R0, 0x10, RZ ;  /* 0x0000001000007824 */ /* 0x000fe200078e00ff */
[----:B------:R-:W-:Y:S01]  /*1bdb0*/  ULDC.64 UR38, c[0x0][0x198] ;  /* 0x0000660000267ab9 */ /* 0x000fe20000000a00 */
[----:B------:R-:W-:Y:S01]  /*1bdc0*/  IMAD.MOV.U32 R22, RZ, RZ, RZ ;  /* 0x000000ffff167224 */ /* 0x000fe200078e00ff */
[----:B------:R-:W-:Y:S01]  /*1bdd0*/  LOP3.LUT R36, R3, 0x200, R36, 0xf8, !PT ;  /* 0x0000020003247812 */ /* 0x000fe200078ef824 */
[----:B------:R-:W-:Y:S01]  /*1bde0*/  IMAD.MOV.U32 R28, RZ, RZ, 0x1 ;  /* 0x00000001ff1c7424 */ /* 0x000fe200078e00ff */
[----:B------:R-:W-:Y:S01]  /*1bdf0*/  SHF.R.U32.HI R3, RZ, 0x3, R5 ;  /* 0x00000003ff037819 */ /* 0x000fe20000011605 */
[----:B------:R-:W-:-:S03]  /*1be00*/  ULDC UR36, c[0x0][0xc] ;  /* 0x0000030000247ab9 */ /* 0x000fc60000000800 */
[----:B------:R-:W-:Y:S02]  /*1be10*/  LOP3.LUT R3, R3, 0x70, R0, 0xf8, !PT ;  /* 0x0000007003037812 */ /* 0x000fe400078ef800 */
[C---:B------:R-:W-:Y:S01]  /*1be20*/  LOP3.LUT R0, R2.reuse, 0x40, RZ, 0xfc, !PT ;  /* 0x0000004002007812 */ /* 0x040fe200078efcff */
[----:B0-----:R-:W-:Y:S01]  /*1be30*/  ULEA UR4, UR5, UR4, 0x18 ;  /* 0x0000000405047291 */ /* 0x001fe2000f8ec03f */
[C---:B------:R-:W-:Y:S02]  /*1be40*/  LOP3.LUT R3, R2.reuse, 0xc0, RZ, 0xfc, !PT ;  /* 0x000000c002037812 */ /* 0x040fe400078efcff */
[C---:B------:R-:W-:Y:S02]  /*1be50*/  LOP3.LUT R0, R2.reuse, 0x100, RZ, 0xfc, !PT ;  /* 0x0000010002007812 */ /* 0x040fe400078efcff */
[C---:B------:R-:W-:Y:S01]  /*1be60*/  LOP3.LUT R3, R2.reuse, 0x180, RZ, 0xfc, !PT ;  /* 0x0000018002037812 */ /* 0x040fe200078efcff */
[----:B------:R-:W-:Y:S01]  /*1be70*/  IMAD.U32 R18, RZ, RZ, UR4 ;  /* 0x00000004ff127e24 */ /* 0x000fe2000f8e00ff */
[----:B------:R-:W-:-:S03]  /*1be80*/  LOP3.LUT R0, R2, 0x1c0, RZ, 0xfc, !PT ;  /* 0x000001c002007812 */ /* 0x000fc600078efcff */
[----:B------:R-:W-:Y:S01]  /*1be90*/  IMAD R23, R36, 0x2, R18 ;  /* 0x0000000224177824 */ /* 0x000fe200078e0212 */
[----:B--2---:R-:W-:-:S05]  /*1bea0*/  LOP3.LUT R4, R4, 0x2, RZ, 0xfc, !PT ;  /* 0x0000000204047812 */ /* 0x004fca00078efcff */
[----:B------:R0:W-:Y:S04]  /*1beb0*/  STL [R1+0x50], R4 ;  /* 0x0000500401007387 */ /* 0x0001e80000100800 */
[----:B------:R1:W-:Y:S01]  /*1bec0*/  STL [R1+0x34], RZ ;  /* 0x000034ff01007387 */ /* 0x0003e20000100800 */
[C---:B0-----:R-:W-:Y:S02]  /*1bed0*/  LOP3.LUT R4, R2.reuse, 0x80, RZ, 0xfc, !PT ;  /* 0x0000008002047812 */ /* 0x041fe400078efcff */
[----:B-1----:R-:W-:-:S07]  /*1bee0*/  LOP3.LUT R4, R2, 0x140, RZ, 0xfc, !PT ;  /* 0x0000014002047812 */ /* 0x002fce00078efcff */
.L_x_5660:
        /* <DEDUP_REMOVED lines=12> */
[C---:B------:R-:W-:Y:S02]  /*1bfb0*/  @P0 LEA R2, P1, R37.reuse, UR4, 0x2 ;  /* 0x0000000425020c11 */ /* 0x040fe4000f8210ff */
[C---:B------:R-:W-:Y:S01]  /*1bfc0*/  SHF.L.U32 R31, R37.reuse, 0x2, RZ ;  /* 0x00000002251f7819 */ /* 0x040fe200000006ff */
[----:B------:R0:W-:Y:S01]  /*1bfd0*/  STL [R1+0x1c], R0 ;  /* 0x00001c0001007387 */ /* 0x0001e20000100800 */
[----:B------:R-:W-:Y:S01]  /*1bfe0*/  @P0 LEA.HI.X R3, R37, UR5, R0, 0x2, P1 ;  /* 0x0000000525030c11 */ /* 0x000fe200088f1400 */
[----:B------:R-:W-:-:S04]  /*1bff0*/  ULDC.64 UR4, c[0x0][0xaf8] ;  /* 0x0002be0000047ab9 */ /* 0x000fc80000000a00 */
[----:B------:R1:W5:Y:S01]  /*1c000*/  @P0 LDG.E R34, desc[UR40][R2.64] ;  /* 0x0000002802220981 */ /* 0x000362000c1e1900 */
[----:B------:R-:W-:Y:S02]  /*1c010*/  ISETP.NE.U32.AND P0, PT, RZ, UR4, PT ;  /* 0x00000004ff007c0c */ /* 0x000fe4000bf05070 */
[----:B------:R-:W-:Y:S01]  /*1c020*/  SHF.L.U64.HI R32, R37, 0x2, R0 ;  /* 0x0000000225207819 */ /* 0x000fe20000010200 */
[----:B0-----:R-:W-:Y:S01]  /*1c030*/  IMAD.MOV.U32 R0, RZ, RZ, RZ ;  /* 0x000000ffff007224 */ /* 0x001fe200078e00ff */
[----:B------:R-:W-:Y:S02]  /*1c040*/  ISETP.NE.AND.EX P0, PT, RZ, UR5, PT, P0 ;  /* 0x00000005ff007c0c */ /* 0x000fe4000bf05300 */
[----:B------:R-:W-:Y:S02]  /*1c050*/  ISETP.NE.U32.AND P2, PT, RZ, UR8, PT ;  /* 0x00000008ff007c0c */ /* 0x000fe4000bf45070 */
[----:B------:R-:W-:Y:S02]  /*1c060*/  ISETP.NE.U32.AND P1, PT, RZ, UR6, PT ;  /* 0x00000006ff007c0c */ /* 0x000fe4000bf25070 */
[----:B-1----:R-:W-:-:S02]  /*1c070*/  IADD3 R2, P3, R31, UR4, RZ ;  /* 0x000000041f027c10 */ /* 0x002fc4000ff7e0ff */
[----:B------:R-:W-:Y:S02]  /*1c080*/  ISETP.NE.AND.EX P2, PT, RZ, UR9, PT, P2 ;  /* 0x00000009ff007c0c */ /* 0x000fe4000bf45320 */
[C---:B------:R-:W-:Y:S02]  /*1c090*/  IADD3.X R3, R32.reuse, UR5, RZ, P3, !PT ;  /* 0x0000000520037c10 */ /* 0x040fe40009ffe4ff */
[----:B------:R-:W-:Y:S02]  /*1c0a0*/  ISETP.NE.AND.EX P1, PT, RZ, UR7, PT, P1 ;  /* 0x00000007ff007c0c */ /* 0x000fe4000bf25310 */
[----:B------:R-:W-:Y:S01]  /*1c0b0*/  IADD3 R4, P4, R31, UR6, RZ ;  /* 0x000000061f047c10 */ /* 0x000fe2000ff9e0ff */
[----:B------:R-:W2:Y:S01]  /*1c0c0*/  @P0 LDG.E R6, desc[UR40][R2.64] ;  /* 0x0000002802060981 */ /* 0x000ea2000c1e1900 */
[----:B------:R-:W-:Y:S02]  /*1c0d0*/  ULDC UR4, c[0x0][0x288] ;  /* 0x0000a20000047ab9 */ /* 0x000fe40000000800 */
[----:B------:R-:W-:Y:S01]  /*1c0e0*/  IMAD.U32 R8, RZ, RZ, UR4 ;  /* 0x00000004ff087e24 */ /* 0x000fe2000f8e00ff */
[----:B------:R-:W-:Y:S01]  /*1c0f0*/  IADD3.X R5, R32, UR7, RZ, P4, !PT ;  /* 0x0000000720057c10 */ /* 0x000fe2000a7fe4ff */
[----:B------:R-:W-:-:S05]  /*1c100*/  ULDC.64 UR4, c[0x0][0x418] ;  /* 0x0001060000047ab9 */ /* 0x000fca0000000a00 */
        /* <DEDUP_REMOVED lines=16> */
[----:B---3--:R-:W-:Y:S06]  /*1c210*/  @P2 BRA `(.L_x_5544) ;  /* 0x0000000000142947 */ /* 0x008fec0003800000 */
[----:B------:R-:W-:Y:S05]  /*1c220*/  @!P0 BRA `(.L_x_5544) ;  /* 0x0000000000108947 */ /* 0x000fea0003800000 */
[----:B------:R-:W2:Y:S04]  /*1c230*/  LDG.E R7, desc[UR40][R2.64] ;  /* 0x0000002802077981 */ /* 0x000ea8000c1e1900 */
[----:B------:R-:W2:Y:S02]  /*1c240*/  LDG.E R2, desc[UR40][R2.64+0x4] ;  /* 0x0000042802027981 */ /* 0x000ea4000c1e1900 */
[----:B--2---:R-:W-:-:S05]  /*1c250*/  IMAD.IADD R10, R2, 0x1, -R7 ;  /* 0x00000001020a7824 */ /* 0x004fca00078e0a07 */
[----:B------:R1:W-:Y:S02]  /*1c260*/  STL [R1+0xc], R10 ;  /* 0x00000c0a01007387 */ /* 0x0003e40000100800 */
.L_x_5544:
[----:B------:R-:W-:Y:S01]  /*1c270*/  ULDC.64 UR4, c[0x0][0xb18] ;  /* 0x0002c60000047ab9 */ /* 0x000fe20000000a00 */
[C---:B0-----:R-:W-:Y:S01]  /*1c280*/  LOP3.LUT R8, R26.reuse, 0xff000000, RZ, 0xc0, !PT ;  /* 0xff0000001a087812 */ /* 0x041fe200078ec0ff */
[----:B------:R-:W-:Y:S01]  /*1c290*/  IMAD.MOV.U32 R30, RZ, RZ, R37 ;  /* 0x000000ffff1e7224 */ /* 0x000fe200078e0025 */
[----:B------:R-:W-:Y:S02]  /*1c2a0*/  ISETP.NE.U32.AND P0, PT, RZ, UR4, PT ;  /* 0x00000004ff007c0c */ /* 0x000fe4000bf05070 */
[----:B------:R-:W-:Y:S02]  /*1c2b0*/  SHF.R.U32.HI R8, RZ, 0x8, R8 ;  /* 0x00000008ff087819 */ /* 0x000fe40000011608 */
[----:B------:R-:W-:Y:S02]  /*1c2c0*/  ISETP.NE.AND.EX P0, PT, RZ, UR5, PT, P0 ;  /* 0x00000005ff007c0c */ /* 0x000fe4000bf05300 */
[C---:B------:R-:W-:Y:S02]  /*1c2d0*/  LOP3.LUT R2, R26.reuse, 0xff0000, RZ, 0xc0, !PT ;  /* 0x00ff00001a027812 */ /* 0x040fe400078ec0ff */
[----:B------:R-:W-:-:S02]  /*1c2e0*/  LOP3.LUT R17, R26, 0xffff, RZ, 0xc0, !PT ;  /* 0x0000ffff1a117812 */ /* 0x000fc400078ec0ff */
[----:B------:R-:W-:-:S07]  /*1c2f0*/  LEA.HI R8, R2, R8, RZ, 0x10 ;  /* 0x0000000802087211 */ /* 0x000fce00078f80ff */
[----:B------:R-:W-:Y:S05]  /*1c300*/  @!P0 BRA `(.L_x_5545) ;  /* 0x0000000000108947 */ /* 0x000fea0003800000 */
[----:B------:R-:W-:-:S04]  /*1c310*/  IADD3 R2, P0, R31, UR4, RZ ;  /* 0x000000041f027c10 */ /* 0x000fc8000ff1e0ff */
[----:B------:R-:W-:-:S05]  /*1c320*/  IADD3.X R3, R32, UR5, RZ, P0, !PT ;  /* 0x0000000520037c10 */ /* 0x000fca00087fe4ff */
[----:B------:R0:W5:Y:S01]  /*1c330*/  LDG.E R9, desc[UR40][R2.64] ;  /* 0x0000002802097981 */ /* 0x000162000c1e1900 */
[----:B------:R-:W-:Y:S05]  /*1c340*/  BRA `(.L_x_5546) ;  /* 0x0000000000247947 */ /* 0x000fea0003800000 */
.L_x_5545:
        /* <DEDUP_REMOVED lines=9> */
.L_x_5546:
[----:B0-----:R-:W2:Y:S01]  /*1c3e0*/  @P1 LDG.E R2, desc[UR40][R4.64] ;  /* 0x0000002804021981 */ /* 0x001ea2000c1e1900 */
[----:B------:R-:W0:Y:S03]  /*1c3f0*/  LDC R3, c[0x0][0x448] ;  /* 0x00011200ff037b82 */ /* 0x000e260000000800 */
[----:B------:R3:W2:Y:S01]  /*1c400*/  @P1 LDG.E R5, desc[UR40][R4.64+0x4] ;  /* 0x0000042804051981 */ /* 0x0006a2000c1e1900 */
[----:B-----5:R-:W-:Y:S01]  /*1c410*/  IMAD.IADD R9, R9, 0x1, -R34 ;  /* 0x0000000109097824 */ /* 0x020fe200078e0a22 */
[----:B------:R-:W-:Y:S01]  /*1c420*/  BSSY B0, `(.L_x_5547) ;  /* 0x0000035000007945 */ /* 0x000fe20003800000 */
[----:B------:R-:W-:Y:S02]  /*1c430*/  LOP3.LUT R33, R8, 0xff, RZ, 0xc0, !PT ;  /* 0x000000ff08217812 */ /* 0x000fe400078ec0ff */
[----:B0-----:R-:W-:-:S13]  /*1c440*/  ISETP.NE.AND P0, PT, R3, 0x1, PT ;  /* 0x000000010300780c */ /* 0x001fda0003f05270 */
[----:B---3--:R-:W0:Y:S08]  /*1c450*/  @P0 LDC R4, c[0x0][0x44c] ;  /* 0x00011300ff040b82 */ /* 0x008e300000000800 */
[----:B------:R-:W3:Y:S01]  /*1c460*/  @P0 LDC R3, c[0x0][0x450] ;  /* 0x00011400ff030b82 */ /* 0x000ee20000000800 */
[----:B--2---:R-:W-:Y:S02]  /*1c470*/  @P1 IMAD.IADD R6, R5, 0x1, -R2 ;  /* 0x0000000105061824 */ /* 0x004fe400078e0a02 */
[----:B------:R-:W-:-:S02]  /*1c480*/  IMAD.SHL.U32 R2, R25, 0x40, RZ ;  /* 0x0000004019027824 */ /* 0x000fc400078e00ff */
[----:B------:R-:W-:Y:S02]  /*1c490*/  IMAD.IADD R26, R9, 0x1, R6 ;  /* 0x00000001091a7824 */ /* 0x000fe400078e0206 */
[----:B------:R-:W-:-:S03]  /*1c4a0*/  VIADD R2, R2, 0x3f ;  /* 0x0000003f02027836 */ /* 0x000fc60000000000 */
[----:B------:R-:W-:Y:S01]  /*1c4b0*/  IADD3 R7, R26, 0x40, -R10 ;  /* 0x000000401a077810 */ /* 0x000fe20007ffe80a */
[----:B0-----:R-:W-:-:S05]  /*1c4c0*/  @P0 IMAD.HI.U32 R4, R2, R4, RZ ;  /* 0x0000000402040227 */ /* 0x001fca00078e00ff */
[----:B---3--:R-:W-:Y:S01]  /*1c4d0*/  @P0 SHF.R.U32.HI R2, RZ, R3, R4 ;  /* 0x00000003ff020219 */ /* 0x008fe20000011604 */
[----:B------:R-:W-:-:S04]  /*1c4e0*/  VIADD R3, R26, 0x3f ;  /* 0x0000003f1a037836 */ /* 0x000fc80000000000 */
[----:B------:R-:W-:Y:S01]  /*1c4f0*/  IMAD.IADD R2, R7, 0x1, R2 ;  /* 0x0000000107027824 */ /* 0x000fe200078e0202 */
[----:B------:R-:W-:-:S04]  /*1c500*/  SHF.R.S32.HI R4, RZ, 0x1f, R3 ;  /* 0x0000001fff047819 */ /* 0x000fc80000011403 */
[----:B------:R-:W-:Y:S02]  /*1c510*/  LEA.HI R4, R4, R3, RZ, 0x6 ;  /* 0x0000000304047211 */ /* 0x000fe400078f30ff */
[----:B------:R-:W-:Y:S02]  /*1c520*/  SHF.R.S32.HI R3, RZ, 0x1f, R2 ;  /* 0x0000001fff037819 */ /* 0x000fe40000011402 */
[----:B------:R-:W-:Y:S02]  /*1c530*/  SHF.R.S32.HI R5, RZ, 0x6, R4 ;  /* 0x00000006ff057819 */ /* 0x000fe40000011404 */
[----:B------:R-:W-:Y:S01]  /*1c540*/  LEA.HI R3, R3, R2, RZ, 0x6 ;  /* 0x0000000203037211 */ /* 0x000fe200078f30ff */
[----:B------:R-:W-:Y:S01]  /*1c550*/  IMAD.MOV.U32 R2, RZ, RZ, RZ ;  /* 0x000000ffff027224 */ /* 0x000fe200078e00ff */
        /* <DEDUP_REMOVED lines=33> */
.L_x_5548:
[----:B------:R-:W-:Y:S05]  /*1c770*/  BSYNC B0 ;  /* 0x0000000000007941 */ /* 0x000fea0003800000 */
.L_x_5547:
[-C--:B------:R-:W-:Y:S01]  /*1c780*/  IMAD R3, R33, R2.reuse, RZ ;  /* 0x0000000221037224 */ /* 0x080fe200078e02ff */
        /* <DEDUP_REMOVED lines=23> */
.L_x_5715:
[----:B-1----:R-:W-:Y:S02]  /*1c900*/  ISETP.NE.AND P0, PT, R14, RZ, PT ;  /* 0x000000ff0e00720c */ /* 0x002fe40003f05270 */
[----:B------:R-:W-:-:S11]  /*1c910*/  PLOP3.LUT P6, PT, PT, PT, PT, 0x8, 0x0 ;  /* 0x000000000000781c */ /* 0x000fd60003fce170 */
[----:B------:R-:W-:Y:S05]  /*1c920*/  @P0 BRA `(.L_x_5552) ;  /* 0x00000000000c0947 */ /* 0x000fea0003800000 */
[----:B------:R-:W-:-:S03]  /*1c930*/  UMOV UR4, 0xffffffff ;  /* 0xffffffff00047882 */ /* 0x000fc60000000000 */
[----:B------:R-:W-:Y:S05]  /*1c940*/  BRA.DIV UR4, `(.L_x_5553) ;  /* 0x0000008604dc7947 */ /* 0x000fea000b800000 */
[----:B------:R-:W-:-:S13]  /*1c950*/  ELECT P6, URZ, PT ;  /* 0x00000000003f782f */ /* 0x000fda00038c0000 */
.L_x_5552:
        /* <DEDUP_REMOVED lines=9> */
.L_x_5718:
[----:B------:R-:W-:Y:S05]  /*1c9f0*/  BSYNC B1 ;  /* 0x0000000000017941 */ /* 0x000fea0003800000 */
.L_x_5554:
        /* <DEDUP_REMOVED lines=10> */
.L_x_5719:
[----:B------:R-:W-:Y:S05]  /*1caa0*/  BSYNC B2 ;  /* 0x0000000000027941 */ /* 0x000fea0003800000 */
.L_x_5558:
        /* <DEDUP_REMOVED lines=9> */
.L_x_5561:
[----:B------:R-:W-:Y:S05]  /*1cb40*/  BSYNC B2 ;  /* 0x0000000000027941 */ /* 0x000fea0003800000 */
.L_x_5560:
        /* <DEDUP_REMOVED lines=12> */
.L_x_5562:
        /* <DEDUP_REMOVED lines=13> */
.L_x_5720:
[----:B------:R-:W-:Y:S05]  /*1cce0*/  BSYNC B2 ;  /* 0x0000000000027941 */ /* 0x000fea0003800000 */
.L_x_5563:
        /* <DEDUP_REMOVED lines=11> */
.L_x_5566:
[----:B------:R-:W-:Y:S05]  /*1cda0*/  BSYNC B2 ;  /* 0x0000000000027941 */ /* 0x000fea0003800000 */
.L_x_5565:
        /* <DEDUP_REMOVED lines=9> */
.L_x_5567:
        /* <DEDUP_REMOVED lines=15> */
.L_x_5568:
        /* <DEDUP_REMOVED lines=15> */
.L_x_5569:
        /* <DEDUP_REMOVED lines=15> */
.L_x_5570:
        /* <DEDUP_REMOVED lines=15> */
.L_x_5571:
        /* <DEDUP_REMOVED lines=15> */
.L_x_5572:
        /* <DEDUP_REMOVED lines=15> */
.L_x_5573:
        /* <DEDUP_REMOVED lines=15> */
.L_x_5574:
        /* <DEDUP_REMOVED lines=10> */
.L_x_5557:
[----:B------:R-:W-:Y:S05]  /*1d570*/  BSYNC B1 ;  /* 0x0000000000017941 */ /* 0x000fea0003800000 */
.L_x_5556:
        /* <DEDUP_REMOVED lines=9> */
.L_x_5594:
        /* <DEDUP_REMOVED lines=11> */
.L_x_5721:
[----:B------:R-:W-:Y:S05]  /*1d6c0*/  BSYNC B2 ;  /* 0x0000000000027941 */ /* 0x000fea0003800000 */
.L_x_5577:
        /* <DEDUP_REMOVED lines=9> */
.L_x_5580:
[----:B------:R-:W-:Y:S05]  /*1d760*/  BSYNC B2 ;  /* 0x0000000000027941 */ /* 0x000fea0003800000 */
.L_x_5579:
        /* <DEDUP_REMOVED lines=11> */
.L_x_5581:
        /* <DEDUP_REMOVED lines=13> */
.L_x_5722:
[----:B------:R-:W-:Y:S05]  /*1d8f0*/  BSYNC B2 ;  /* 0x0000000000027941 */ /* 0x000fea0003800000 */
.L_x_5582:
        /* <DEDUP_REMOVED lines=11> */
.L_x_5585:
[----:B------:R-:W-:Y:S05]  /*1d9b0*/  BSYNC B2 ;  /* 0x0000000000027941 */ /* 0x000fea0003800000 */
.L_x_5584:
        /* <DEDUP_REMOVED lines=9> */
.L_x_5586:
        /* <DEDUP_REMOVED lines=15> */
.L_x_5587:
        /* <DEDUP_REMOVED lines=15> */
.L_x_5588:
        /* <DEDUP_REMOVED lines=15> */
.L_x_5589:
        /* <DEDUP_REMOVED lines=15> */
.L_x_5590:
        /* <DEDUP_REMOVED lines=15> */
.L_x_5591:
        /* <DEDUP_REMOVED lines=15> */
.L_x_5592:
        /* <DEDUP_REMOVED lines=15> */
.L_x_5593:
        /* <DEDUP_REMOVED lines=10> */
.L_x_5576:
[----:B------:R-:W-:Y:S05]  /*1e180*/  BSYNC B1 ;  /* 0x0000000000017941 */ /* 0x000fea0003800000 */
.L_x_5575:
        /* <DEDUP_REMOVED lines=8> */
.L_x_5550:
[----:B------:R-:W-:Y:S05]  /*1e210*/  BSYNC B0 ;  /* 0x0000000000007941 */ /* 0x000fea0003800000 */
.L_x_5549:
        /* <DEDUP_REMOVED lines=46> */
.L_x_5596:
[----:B------:R-:W-:Y:S05]  /*1e500*/  BSYNC B0 ;  /* 0x0000000000007941 */ /* 0x000fea0003800000 */
.L_x_5595:
        /* <DEDUP_REMOVED lines=23> */
.L_x_5598:
        /* <DEDUP_REMOVED lines=20> */
.L_x_5601:
[----:B------:R-:W-:Y:S05]  /*1e7c0*/  BSYNC B6 ;  /* 0x0000000000067941 */ /* 0x000fea0003800000 */
.L_x_5600:
        /* <DEDUP_REMOVED lines=20> */
.L_x_5604:
        /* <DEDUP_REMOVED lines=15> */
.L_x_5603:
[----:B------:R-:W-:Y:S05]  /*1ea00*/  BSYNC B6 ;  /* 0x0000000000067941 */ /* 0x000fea0003800000 */
.L_x_5602:
[----:B------:R-:W2:Y:S01]  /*1ea10*/  LDL R21, [R1+0x30] ;  /* 0x0000300001157983 */ /* 0x000ea20000100800 */
[----:B------:R-:W-:Y:S01]  /*1ea20*/  ULDC.64 UR4, c[0x0][0xaf0] ;  /* 0x0002bc0000047ab9 */ /* 0x000fe20000000a00 */
[----:B------:R-:W0:Y:S01]  /*1ea30*/  LDC R9, c[0x0][0x430] ;  /* 0x00010c00ff097b82 */ /* 0x000e220000000800 */
[----:B------:R-:W-:Y:S01]  /*1ea40*/  ISETP.NE.U32.AND P0, PT, RZ, UR4, PT ;  /* 0x00000004ff007c0c */ /* 0x000fe2000bf05070 */
[----:B------:R-:W1:Y:S03]  /*1ea50*/  S2R R20, SR_TID.X ;  /* 0x0000000000147919 */ /* 0x000e660000002100 */
[----:B------:R-:W-:-:S13]  /*1ea60*/  ISETP.NE.AND.EX P0, PT, RZ, UR5, PT, P0 ;  /* 0x00000005ff007c0c */ /* 0x000fda000bf05300 */
[----:B------:R-:W-:Y:S01]  /*1ea70*/  @P0 IADD3 R2, P1, R31, UR4, RZ ;  /* 0x000000041f020c10 */ /* 0x000fe2000ff3e0ff */
[----:B------:R-:W-:-:S03]  /*1ea80*/  ULDC UR4, c[0x0][0x320] ;  /* 0x0000c80000047ab9 */ /* 0x000fc60000000800 */
[----:B------:R-:W-:-:S05]  /*1ea90*/  @P0 IADD3.X R3, R32, UR5, RZ, P1, !PT ;  /* 0x0000000520030c10 */ /* 0x000fca0008ffe4ff */
[----:B------:R3:W4:Y:S01]  /*1eaa0*/  @P0 LDG.E R30, desc[UR40][R2.64] ;  /* 0x00000028021e0981 */ /* 0x000722000c1e1900 */
[----:B-1----:R-:W-:-:S04]  /*1eab0*/  LOP3.LUT R20, R20, 0x7f, RZ, 0xc0, !PT ;  /* 0x0000007f14147812 */ /* 0x002fc800078ec0ff */
[----:B------:R-:W-:Y:S02]  /*1eac0*/  SHF.R.U32.HI R35, RZ, 0x3, R20 ;  /* 0x00000003ff237819 */ /* 0x000fe40000011614 */
[----:B------:R-:W1:Y:S02]  /*1ead0*/  S2R R20, SR_TID.X ;  /* 0x0000000000147919 */ /* 0x000e640000002100 */
[----:B-1----:R-:W-:-:S05]  /*1eae0*/  IMAD.SHL.U32 R20, R20, 0x10, RZ ;  /* 0x0000001014147824 */ /* 0x002fca00078e00ff */
[----:B------:R-:W-:Y:S02]  /*1eaf0*/  LOP3.LUT R20, R35, 0x70, R20, 0xf8, !PT ;  /* 0x0000007023147812 */ /* 0x000fe400078ef814 */
[----:B------:R-:W1:Y:S01]  /*1eb00*/  S2R R35, SR_TID.X ;  /* 0x0000000000237919 */ /* 0x000e620000002100 */
[----:B0-----:R-:W-:Y:S01]  /*1eb10*/  ISETP.NE.AND P1, PT, R9, 0x1, PT ;  /* 0x000000010900780c */ /* 0x001fe20003f25270 */
[----:B------:R-:W0:-:S12]  /*1eb20*/  S2R R4, SR_TID.X ;  /* 0x0000000000047919 */ /* 0x000e180000002100 */
[----:B---3--:R-:W3:Y:S08]  /*1eb30*/  @P1 LDC R3, c[0x0][0x434] ;  /* 0x00010d00ff031b82 */ /* 0x008ef00000000800 */
[----:B------:R-:W5:Y:S01]  /*1eb40*/  @P1 LDC R2, c[0x0][0x438] ;  /* 0x00010e00ff021b82 */ /* 0x000f620000000800 */
[----:B-1----:R-:W-:-:S05]  /*1eb50*/  IMAD.SHL.U32 R35, R35, 0x8, RZ ;  /* 0x0000000823237824 */ /* 0x002fca00078e00ff */
[----:B------:R-:W-:-:S04]  /*1eb60*/  LOP3.LUT R35, R35, 0x38, RZ, 0xc0, !PT ;  /* 0x0000003823237812 */ /* 0x000fc800078ec0ff */
[----:B------:R-:W-:-:S04]  /*1eb70*/  LOP3.LUT R35, R35, 0x40, RZ, 0xfc, !PT ;  /* 0x0000004023237812 */ /* 0x000fc800078efcff */
[----:B------:R-:W-:Y:S02]  /*1eb80*/  ISETP.GE.AND P2, PT, R35, UR4, PT ;  /* 0x0000000423007c0c */ /* 0x000fe4000bf46270 */
[----:B------:R-:W1:Y:S01]  /*1eb90*/  S2R R35, SR_TID.X ;  /* 0x0000000000237919 */ /* 0x000e620000002100 */
[----:B0-----:R-:W-:Y:S01]  /*1eba0*/  IMAD.SHL.U32 R4, R4, 0x8, RZ ;  /* 0x0000000804047824 */ /* 0x001fe200078e00ff */
[----:B------:R-:W-:-:S04]  /*1ebb0*/  LOP3.LUT R16, R16, 0xffffffbf, RZ, 0xc0, !PT ;  /* 0xffffffbf10107812 */ /* 0x000fc800078ec0ff */
[----:B------:R-:W-:Y:S02]  /*1ebc0*/  LOP3.LUT R4, R4, 0x38, RZ, 0xc0, !PT ;  /* 0x0000003804047812 */ /* 0x000fe400078ec0ff */
[----:B------:R-:W-:Y:S02]  /*1ebd0*/  SEL R8, RZ, 0xffffffff, P2 ;  /* 0xffffffffff087807 */ /* 0x000fe40001000000 */
[----:B------:R-:W-:Y:S02]  /*1ebe0*/  LOP3.LUT R4, R4, 0x80, RZ, 0xfc, !PT ;  /* 0x0000008004047812 */ /* 0x000fe400078efcff */
[----:B------:R-:W-:Y:S01]  /*1ebf0*/  @P2 LOP3.LUT R16, R16, 0x40, RZ, 0xfc, !PT ;  /* 0x0000004010102812 */ /* 0x000fe200078efcff */
[----:B------:R-:W-:Y:S01]  /*1ec00*/  IMAD.SHL.U32 R8, R8, 0x2, RZ ;  /* 0x0000000208087824 */ /* 0x000fe200078e00ff */
[----:B------:R-:W-:Y:S01]  /*1ec10*/  ISETP.GE.AND P2, PT, R4, UR4, PT ;  /* 0x0000000404007c0c */ /* 0x000fe2000bf46270 */
[----:B-1----:R-:W-:-:S05]  /*1ec20*/  IMAD.SHL.U32 R35, R35, 0x8, RZ ;  /* 0x0000000823237824 */ /* 0x002fca00078e00ff */
[----:B------:R-:W-:-:S04]  /*1ec30*/  LOP3.LUT R35, R35, 0x38, RZ, 0xc0, !PT ;  /* 0x0000003823237812 */ /* 0x000fc800078ec0ff */
[----:B------:R-:W-:Y:S02]  /*1ec40*/  LOP3.LUT R35, R35, 0xc0, RZ, 0xfc, !PT ;  /* 0x000000c023237812 */ /* 0x000fe400078efcff */
[----:B------:R-:W-:Y:S01]  /*1ec50*/  LOP3.LUT R16, R16, 0xffffff7f, RZ, 0xc0, !PT ;  /* 0xffffff7f10107812 */ /* 0x000fe200078ec0ff */
[----:B------:R-:W-:Y:S01]  /*1ec60*/  IMAD.MOV.U32 R11, RZ, RZ, RZ ;  /* 0x000000ffff0b7224 */ /* 0x000fe200078e00ff */
[----:B--2---:R-:W-:Y:S02]  /*1ec70*/  LEA R31, R21, 0xffffffc0, 0x6 ;  /* 0xffffffc0151f7811 */ /* 0x004fe400078e30ff */
[----:B------:R-:W0:Y:S03]  /*1ec80*/  S2R R21, SR_TID.X ;  /* 0x0000000000157919 */ /* 0x000e260000002100 */
[----:B------:R-:W-:-:S05]  /*1ec90*/  IMAD.IADD R0, R20, 0x1, R31 ;  /* 0x0000000114007824 */ /* 0x000fca00078e021f */
[C---:B------:R-:W-:Y:S01]  /*1eca0*/  ISETP.GE.AND P0, PT, R0.reuse, R26, PT ;  /* 0x0000001a0000720c */ /* 0x040fe20003f06270 */
[----:B------:R-:W-:-:S03]  /*1ecb0*/  IMAD.IADD R0, R0, 0x1, R34 ;  /* 0x0000000100007824 */ /* 0x000fc600078e0222 */
[----:B------:R-:W-:Y:S01]  /*1ecc0*/  ISETP.GT.U32.OR P0, PT, R20, 0x3f, P0 ;  /* 0x0000003f1400780c */ /* 0x000fe20000704470 */
[----:B---3--:R-:W-:-:S04]  /*1ecd0*/  @P1 IMAD.HI.U32 R3, R0, R3, RZ ;  /* 0x0000000300031227 */ /* 0x008fc800078e00ff */
[----:B------:R-:W-:Y:S01]  /*1ece0*/  IMAD.MOV.U32 R6, RZ, RZ, R0 ;  /* 0x000000ffff067224 */ /* 0x000fe200078e0000 */
[----:B-----5:R-:W-:-:S07]  /*1ecf0*/  @P1 SHF.R.U32.HI R6, RZ, R2, R3 ;  /* 0x00000002ff061219 */ /* 0x020fce0000011603 */
[----:B------:R-:W1:Y:S01]  /*1ed00*/  @!P0 LDC.64 R2, c[0x0][0x428] ;  /* 0x00010a00ff028b82 */ /* 0x000e620000000a00 */
[----:B0-----:R-:W-:-:S05]  /*1ed10*/  IMAD.SHL.U32 R21, R21, 0x8, RZ ;  /* 0x0000000815157824 */ /* 0x001fca00078e00ff */
        /* <DEDUP_REMOVED lines=11> */
[----:B-1----:R-:W-:-:S04]  /*1edd0*/  @!P0 IMAD R7, R35, R2, RZ ;  /* 0x0000000223078224 */ /* 0x002fc800078e02ff */
        /* <DEDUP_REMOVED lines=37> */
[----:B------:R-:W-:-:S04]  /*1f030*/  LOP3.LUT R16, R16, 0xfffffffb, RZ, 0xc0, !PT ;  /* 0xfffffffb10107812 */ /* 0x000fc800078ec0ff */
[----:B------:R-:W-:Y:S01]  /*1f040*/  @P2 LOP3.LUT R16, R16, 0x4, RZ, 0xfc, !PT ;  /* 0x0000000410102812 */ /* 0x000fe200078efcff */
[----:B0-----:R-:W-:Y:S06]  /*1f050*/  BRA.DIV UR4, `(.L_x_5605) ;  /* 0x00000062049c7947 */ /* 0x001fec000b800000 */
.L_x_5725:
[----:B------:R-:W2:Y:S01]  /*1f060*/  LDL R0, [R1+0x50] ;  /* 0x0000500001007983 */ /* 0x000ea20000100800 */
[----:B------:R-:W-:Y:S02]  /*1f070*/  ISETP.GT.U32.AND P1, PT, R20, 0x3f, PT ;  /* 0x0000003f1400780c */ /* 0x000fe40003f24070 */
[----:B------:R-:W-:Y:S02]  /*1f080*/  LOP3.LUT R16, R16, 0xfffffeff, RZ, 0xc0, !PT ;  /* 0xfffffeff10107812 */ /* 0x000fe400078ec0ff */
[----:B------:R-:W-:Y:S02]  /*1f090*/  LOP3.LUT R32, R5, R32, RZ, 0xfc, !PT ;  /* 0x0000002005207212 */ /* 0x000fe400078efcff */
[----:B------:R-:W-:-:S07]  /*1f0a0*/  LOP3.LUT R16, R16, 0xfffffffe, RZ, 0xc0, !PT ;  /* 0xfffffffe10107812 */ /* 0x000fce00078ec0ff */
[----:B------:R-:W-:Y:S02]  /*1f0b0*/  @P1 LOP3.LUT R16, R16, 0x1, RZ, 0xfc, !PT ;  /* 0x0000000110101812 */ /* 0x000fe400078efcff */
[----:B--2---:R-:W-:-:S13]  /*1f0c0*/  ISETP.NE.AND P0, PT, R0, 0x3, PT ;  /* 0x000000030000780c */ /* 0x004fda0003f05270 */
[----:B------:R-:W-:Y:S01]  /*1f0d0*/  @P0 LOP3.LUT R16, R16, 0x100, RZ, 0xfc, !PT ;  /* 0x0000010010100812 */ /* 0x000fe200078efcff */
[----:B------:R-:W-:Y:S06]  /*1f0e0*/  @!P0 BRA `(.L_x_5606) ;  /* 0x0000000000048947 */ /* 0x000fec0003800000 */
[----:B------:R-:W-:Y:S01]  /*1f0f0*/  BPT.TRAP 0x1 ;  /* 0x000000040000795c */ /* 0x000fe20000300000 */
.L_x_5606:
        /* <DEDUP_REMOVED lines=9> */
.L_x_5726:
[----:B------:R-:W-:Y:S05]  /*1f190*/  BSYNC B0 ;  /* 0x0000000000007941 */ /* 0x000fea0003800000 */
.L_x_5607:
        /* <DEDUP_REMOVED lines=65> */
.L_x_5736:
        /* <DEDUP_REMOVED lines=10> */
.L_x_5610:
        /* <DEDUP_REMOVED lines=11> */
.L_x_5611:
        /* <DEDUP_REMOVED lines=34> */
.L_x_5613:
[----:B------:R-:W-:Y:S05]  /*1f920*/  BSYNC B6 ;  /* 0x0000000000067941 */ /* 0x000fea0003800000 */
.L_x_5612:
        /* <DEDUP_REMOVED lines=76> */
[----:B------:R-:W1:Y:S04]  /*1fdf0*/  SHFL.IDX PT, R4, R3, 0x1, 0x181f ;  /* 0x00381f0003047f89 */ /* 0x000e6800000e0000 */
[----:B------:R-:W-:Y:S01]  /*1fe00*/  SHFL.IDX PT, R3, R3, 0x3, 0x181f ;  /* 0x00781f0003037f89 */ /* 0x000fe200000e0000 */
        /* <DEDUP_REMOVED lines=14> */
[----:B-1----:R0:W-:Y:S02]  /*1fef0*/  @!P0 LDGSTS.E.BYPASS.LTC128B.128 [R23+0x21400], desc[UR40][R4.64], !P1 ;  /* 0x2140000004178fae */ /* 0x0021e4000c901d68 */
.L_x_5745:
[----:B0-----:R-:W-:-:S05]  /*1ff00*/  VIADD R4, R25, 0x30 ;  /* 0x0000003019047836 */ /* 0x001fca0000000000 */
[----:B------:R-:W-:Y:S01]  /*1ff10*/  ISETP.GE.AND P0, PT, R4, R2, PT ;  /* 0x000000020400720c */ /* 0x000fe20003f06270 */
[----:B------:R0:W-:-:S12]  /*1ff20*/  STL [R1+0x2c], R4 ;  /* 0x00002c0401007387 */ /* 0x0001d80000100800 */
[----:B------:R-:W-:-:S05]  /*1ff30*/  @!P0 LEA R2, P2, R7, R0, 0x1 ;  /* 0x0000000007028211 */ /* 0x000fca00078408ff */
[----:B------:R-:W-:-:S05]  /*1ff40*/  @!P0 IMAD.X R3, RZ, RZ, R3, P2 ;  /* 0x000000ffff038224 */ /* 0x000fca00010e0603 */
[----:B------:R-:W-:Y:S01]  /*1ff50*/  @!PT LDS RZ, [RZ] ;  /* 0x00000000fffff984 */ /* 0x000fe20000000800 */
[----:B------:R-:W-:Y:S01]  /*1ff60*/  @!PT LDS RZ, [RZ] ;  /* 0x00000000fffff984 */ /* 0x000fe20000000800 */
[----:B------:R-:W-:Y:S01]  /*1ff70*/  @!PT LDS RZ, [RZ] ;  /* 0x00000000fffff984 */ /* 0x000fe20000000800 */
[----:B------:R0:W-:Y:S01]  /*1ff80*/  @!P0 LDGSTS.E.BYPASS.LTC128B.128 [R23+0x21c00], desc[UR40][R2.64], !P1 ;  /* 0x21c0000002178fae */ /* 0x0001e2000c901d68 */
[----:B------:R-:W-:Y:S01]  /*1ff90*/  PLOP3.LUT P0, PT, PT, PT, PT, 0x80, 0x0 ;  /* 0x000000000000781c */ /* 0x000fe20003f0f070 */
[----:B------:R-:W-:-:S12]  /*1ffa0*/  NOP ;  /* 0x0000000000007918 */ /* 0x000fd80000000000 */
.L_x_5615:
        /* <DEDUP_REMOVED lines=28> */
.L_x_5617:
[----:B------:R-:W-:Y:S05]  /*20170*/  BSYNC B6 ;  /* 0x0000000000067941 */ /* 0x000fea0003800000 */
.L_x_5616:
        /* <DEDUP_REMOVED lines=11> */
[----:B0-----:R-:W-:-:S04]  /*20230*/  SHF.L.U32 R8, R8, 0x3, RZ ;  /* 0x0000000308087819 */ /* 0x001fc800000006ff */
        /* <DEDUP_REMOVED lines=179> */
.L_x_5755:
[----:B------:R-:W2:Y:S01]  /*20d70*/  LDL.LU R3, [R1+0x2c] ;  /* 0x00002c0001037983 */ /* 0x000ea20000300800 */
[----:B------:R-:W-:Y:S01]  /*20d80*/  BSSY B0, `(.L_x_5619) ;  /* 0x0000019000007945 */ /* 0x000fe20003800000 */
[----:B--2---:R-:W-:-:S13]  /*20d90*/  ISETP.GE.AND P0, PT, R3, R6, PT ;  /* 0x000000060300720c */ /* 0x004fda0003f06270 */
[----:B------:R-:W-:Y:S05]  /*20da0*/  @P0 BRA `(.L_x_5620) ;  /* 0x0000000000580947 */ /* 0x000fea0003800000 */
[----:B------:R-:W-:Y:S02]  /*20db0*/  LOP3.LUT R0, R0, 0x40, RZ, 0xc0, !PT ;  /* 0x0000004000007812 */ /* 0x000fe400078ec0ff */
[----:B------:R-:W-:Y:S02]  /*20dc0*/  LOP3.LUT P6, RZ, R16, 0x800, RZ, 0xc0, !PT ;  /* 0x0000080010ff7812 */ /* 0x000fe400078cc0ff */
        /* <DEDUP_REMOVED lines=20> */
.L_x_5620:
[----:B------:R-:W-:Y:S05]  /*20f10*/  BSYNC B0 ;  /* 0x0000000000007941 */ /* 0x000fea0003800000 */
.L_x_5619:
[----:B------:R-:W-:Y:S01]  /*20f20*/  NOP ;  /* 0x0000000000007918 */ /* 0x000fe20000000000 */
[----:B------:R-:W-:-:S13]  /*20f30*/  PLOP3.LUT P0, PT, PT, PT, PT, 0x80, 0x0 ;  /* 0x000000000000781c */ /* 0x000fda0003f0f070 */
.L_x_5621:
        /* <DEDUP_REMOVED lines=18> */
.L_x_5756:
[----:B------:R-:W-:Y:S05]  /*21060*/  BSYNC B0 ;  /* 0x0000000000007941 */ /* 0x000fea0003800000 */
.L_x_5622:
[----:B------:R-:W2:Y:S02]  /*21070*/  LDL R2, [R1+0x50] ;  /* 0x0000500001027983 */ /* 0x000ea40000100800 */
[----:B--2---:R-:W-:-:S13]  /*21080*/  ISETP.NE.AND P0, PT, R2, 0x3, PT ;  /* 0x000000030200780c */ /* 0x004fda0003f05270 */
[----:B------:R-:W-:Y:S05]  /*21090*/  @!P0 BRA `(.L_x_5624) ;  /* 0x0000000000048947 */ /* 0x000fea0003800000 */
[----:B------:R-:W-:Y:S01]  /*210a0*/  BPT.TRAP 0x1 ;  /* 0x000000040000795c */ /* 0x000fe20000300000 */
.L_x_5624:
[----:B-1----:R-:W-:Y:S01]  /*210b0*/  SHF.L.U32 R0, R28, 0x1f, RZ ;  /* 0x0000001f1c007819 */ /* 0x002fe200000006ff */
[----:B------:R-:W-:Y:S03]  /*210c0*/  BSSY B0, `(.L_x_5625) ;  /* 0x0000003000007945 */ /* 0x000fe60003800000 */
[----:B------:R-:W1:Y:S02]  /*210d0*/  SYNCS.PHASECHK.TRANS64.TRYWAIT P0, [R26+URZ+0x38860], R0 ;  /* 0x038860001a0075a7 */ /* 0x000e64000800017f */
[----:B-1----:R-:W-:Y:S05]  /*210e0*/  @!P0 BRA `(.L_x_5626) ;  /* 0x0000005800248947 */ /* 0x002fea0003800000 */
.L_x_5757:
[----:B------:R-:W-:Y:S05]  /*210f0*/  BSYNC B0 ;  /* 0x0000000000007941 */ /* 0x000fea0003800000 */
.L_x_5625:
        /* <DEDUP_REMOVED lines=109> */
.L_x_5767:
        /* <DEDUP_REMOVED lines=34> */
.L_x_5628:
        /* <DEDUP_REMOVED lines=11> */
.L_x_5629:
        /* <DEDUP_REMOVED lines=11> */
.L_x_5644:
        /* <DEDUP_REMOVED lines=38> */
[----:B------:R-:W-:Y:S02]  /*21db0*/  ISETP.GT.AND P3, PT, R2, R33, PT ;  /* 0x000000210200720c */ /* 0x000fe40003f64270 */
[----:B--2---:R-:W-:-:S13]  /*21dc0*/  ISETP.NE.AND P1, PT, R10, 0x3, PT ;  /* 0x000000030a00780c */ /* 0x004fda0003f25270 */
[----:B0-----:R-:W-:Y:S05]  /*21dd0*/  @!P1 BRA `(.L_x_5632) ;  /* 0x0000000000049947 */ /* 0x001fea0003800000 */
[----:B------:R-:W-:Y:S01]  /*21de0*/  BPT.TRAP 0x1 ;  /* 0x000000040000795c */ /* 0x000fe20000300000 */
.L_x_5632:
[----:B------:R-:W-:Y:S01]  /*21df0*/  IMAD R6, R22, 0x8, R18 ;  /* 0x0000000816067824 */ /* 0x000fe200078e0212 */
[----:B------:R-:W-:Y:S01]  /*21e00*/  SHF.L.U32 R25, R28, 0x1f, RZ ;  /* 0x0000001f1c197819 */ /* 0x000fe200000006ff */
[----:B------:R-:W-:Y:S01]  /*21e10*/  BSSY B1, `(.L_x_5633) ;  /* 0x0000004000017945 */ /* 0x000fe20003800000 */
[----:B------:R-:W-:Y:S02]  /*21e20*/  SHF.R.S32.HI R9, RZ, 0x1f, R5 ;  /* 0x0000001fff097819 */ /* 0x000fe40000011405 */
[----:B------:R-:W0:Y:S02]  /*21e30*/  SYNCS.PHASECHK.TRANS64.TRYWAIT P0, [R6+URZ+0x38840], R25 ;  /* 0x03884019060075a7 */ /* 0x000e24000800017f */
[----:B0-----:R-:W-:Y:S05]  /*21e40*/  @!P0 BRA `(.L_x_5634) ;  /* 0x0000005400088947 */ /* 0x001fea0003800000 */
.L_x_5768:
[----:B------:R-:W-:Y:S05]  /*21e50*/  BSYNC B1 ;  /* 0x0000000000017941 */ /* 0x000fea0003800000 */
.L_x_5633:
        /* <DEDUP_REMOVED lines=40> */
.L_x_5778:
        /* <DEDUP_REMOVED lines=8> */
.L_x_5636:
        /* <DEDUP_REMOVED lines=11> */
.L_x_5637:
[----:B------:R2:W-:Y:S01]  /*22210*/  SYNCS.ARRIVE.TRANS64.A1T0 RZ, [R6+URZ+0x38830], RZ ;  /* 0x038830ff06ff79a7 */ /* 0x0005e2000810003f */
[----:B------:R-:W-:Y:S05]  /*22220*/  @!P2 BRA `(.L_x_5638) ;  /* 0x000000000004a947 */ /* 0x000fea0003800000 */
[----:B------:R-:W-:Y:S01]  /*22230*/  BPT.TRAP 0x1 ;  /* 0x000000040000795c */ /* 0x000fe20000300000 */
.L_x_5638:
[----:B------:R-:W3:Y:S01]  /*22240*/  SYNCS.PHASECHK.TRANS64.TRYWAIT P0, [R6+URZ+0x38860], R25 ;  /* 0x03886019060075a7 */ /* 0x000ee2000800017f */
[----:B------:R-:W-:Y:S04]  /*22250*/  BSSY B1, `(.L_x_5639) ;  /* 0x0000002000017945 */ /* 0x000fe80003800000 */
[----:B---3--:R-:W-:Y:S05]  /*22260*/  @!P0 BRA `(.L_x_5640) ;  /* 0x0000005400308947 */ /* 0x008fea0003800000 */
.L_x_5779:
[----:B------:R-:W-:Y:S05]  /*22270*/  BSYNC B1 ;  /* 0x0000000000017941 */ /* 0x000fea0003800000 */
.L_x_5639:
        /* <DEDUP_REMOVED lines=79> */
.L_x_5789:
        /* <DEDUP_REMOVED lines=25> */
.L_x_5642:
        /* <DEDUP_REMOVED lines=11> */
.L_x_5643:
[----:B------:R1:W-:Y:S01]  /*229b0*/  SYNCS.ARRIVE.TRANS64.A1T0 RZ, [R6+URZ+0x38850], RZ ;  /* 0x038850ff06ff79a7 */ /* 0x0003e2000810003f */
[----:B------:R-:W-:Y:S05]  /*229c0*/  @P3 BRA `(.L_x_5644) ;  /* 0xfffffff000603947 */ /* 0x000fea000383ffff */
.L_x_5631:
[----:B------:R-:W-:Y:S05]  /*229d0*/  BSYNC B0 ;  /* 0x0000000000007941 */ /* 0x000fea0003800000 */
.L_x_5630:
        /* <DEDUP_REMOVED lines=21> */
.L_x_5646:
[----:B------:R-:W-:Y:S05]  /*22b30*/  BSYNC B0 ;  /* 0x0000000000007941 */ /* 0x000fea0003800000 */
.L_x_5645:
[----:B------:R-:W-:-:S07]  /*22b40*/  SEL R22, R22, RZ, P0 ;  /* 0x000000ff16167207 */ /* 0x000fce0000000000 */
.L_x_5599:
[----:B------:R-:W-:Y:S05]  /*22b50*/  BSYNC B7 ;  /* 0x0000000000077941 */ /* 0x000fea0003800000 */
.L_x_5597:
        /* <DEDUP_REMOVED lines=8> */
[----:B---3--:R3:W4:Y:S01]  /*22be0*/  LDS.128 R24, [R18+0x388d0] ;  /* 0x0388d00012187984 */ /* 0x0087220000000c00 */
[----:B------:R-:W-:Y:S06]  /*22bf0*/  BAR.ARV 0x4, 0x180 ;  /* 0x0106000000007b1d */ /* 0x000fec0000002000 */
[----:B------:R-:W-:Y:S05]  /*22c00*/  BRA `(.L_x_5648) ;  /* 0x0000000c00d87947 */ /* 0x000fea0003800000 */
.L_x_5647:
        /* <DEDUP_REMOVED lines=14> */
[----:B---3--:R-:W-:Y:S01]  /*22cf0*/  IMAD.MOV.U32 R25, RZ, RZ, RZ ;  /* 0x000000ffff197224 */ /* 0x008fe200078e00ff */
[C---:B------:R-:W-:Y:S01]  /*22d00*/  ISETP.GE.U32.AND P2, PT, R8.reuse, 0x2, PT ;  /* 0x000000020800780c */ /* 0x040fe20003f46070 */
[----:B------:R-:W-:Y:S01]  /*22d10*/  IMAD.MOV.U32 R5, RZ, RZ, RZ ;  /* 0x000000ffff057224 */ /* 0x000fe200078e00ff */
[C---:B------:R-:W-:Y:S01]  /*22d20*/  ISETP.GE.U32.AND P3, PT, R8.reuse, 0x4, PT ;  /* 0x000000040800780c */ /* 0x040fe20003f66070 */
[----:B------:R-:W-:Y:S01]  /*22d30*/  SHFL.IDX PT, R0, R24, RZ, 0x1f ;  /* 0x00001fff18007589 */ /* 0x000fe200000e0000 */
[C---:B------:R-:W-:Y:S02]  /*22d40*/  ISETP.GE.U32.AND P4, PT, R8.reuse, 0x8, PT ;  /* 0x000000080800780c */ /* 0x040fe40003f86070 */
[----:B------:R-:W-:Y:S01]  /*22d50*/  ISETP.GE.U32.AND P5, PT, R8, 0x10, PT ;  /* 0x000000100800780c */ /* 0x000fe20003fa6070 */
[----:B-12---:R0:W-:Y:S02]  /*22d60*/  SHFL.IDX PT, R6, R24, 0x1, 0x1f ;  /* 0x00201f0018067f89 */ /* 0x0061e400000e0000 */
        /* <DEDUP_REMOVED lines=21> */
.L_x_5799:
[----:B------:R-:W-:Y:S02]  /*22ec0*/  ULDC UR4, c[0x0][0xd38] ;  /* 0x00034e0000047ab9 */ /* 0x000fe40000000800 */
[----:B------:R-:W-:-:S04]  /*22ed0*/  IMAD.U32 R4, RZ, RZ, UR4 ;  /* 0x00000004ff047e24 */ /* 0x000fc8000f8e00ff */
[----:B-1----:R-:W-:-:S04]  /*22ee0*/  IMAD R3, R14, R4, RZ ;  /* 0x000000040e037224 */ /* 0x002fc800078e02ff */
[----:B------:R-:W-:-:S05]  /*22ef0*/  IMAD.IADD R6, R6, 0x1, R3 ;  /* 0x0000000106067824 */ /* 0x000fca00078e0203 */
[----:B------:R-:W-:-:S13]  /*22f00*/  ISETP.GT.AND P6, PT, R6, R0, PT ;  /* 0x000000000600720c */ /* 0x000fda0003fc4270 */
[----:B------:R-:W-:Y:S05]  /*22f10*/  @P6 BRA `(.L_x_5650) ;  /* 0x0000000000a46947 */ /* 0x000fea0003800000 */
.L_x_5653:
        /* <DEDUP_REMOVED lines=35> */
.L_x_5807:
[----:B------:R-:W-:Y:S02]  /*23150*/  ULDC UR4, c[0x0][0xd38] ;  /* 0x00034e0000047ab9 */ /* 0x000fe40000000800 */
[----:B------:R-:W-:-:S04]  /*23160*/  IMAD.U32 R4, RZ, RZ, UR4 ;  /* 0x00000004ff047e24 */ /* 0x000fc8000f8e00ff */
[----:B-1----:R-:W-:-:S04]  /*23170*/  IMAD R3, R14, R4, RZ ;  /* 0x000000040e037224 */ /* 0x002fc800078e02ff */
[----:B------:R-:W-:-:S05]  /*23180*/  IMAD.IADD R6, R3, 0x1, R6 ;  /* 0x0000000103067824 */ /* 0x000fca00078e0206 */
[----:B------:R-:W-:-:S13]  /*23190*/  ISETP.GT.AND P6, PT, R6, R0, PT ;  /* 0x000000000600720c */ /* 0x000fda0003fc4270 */
[----:B------:R-:W-:Y:S05]  /*231a0*/  @!P6 BRA `(.L_x_5653) ;  /* 0xfffffffc005ce947 */ /* 0x000fea000383ffff */
.L_x_5650:
        /* <DEDUP_REMOVED lines=10> */
.L_x_5812:
[----:B------:R-:W-:-:S13]  /*23250*/  ISETP.NE.AND P0, PT, R3, RZ, PT ;  /* 0x000000ff0300720c */ /* 0x000fda0003f05270 */
[----:B------:R-:W-:Y:S05]  /*23260*/  @!P0 BRA `(.L_x_5655) ;  /* 0x0000000000108947 */ /* 0x000fea0003800000 */
[----:B------:R-:W-:Y:S01]  /*23270*/  UMOV UR4, 0xffffffff ;  /* 0xffffffff00047882 */ /* 0x000fe20000000000 */
[----:B------:R-:W-:Y:S02]  /*23280*/  VIADD R12, R7, 0xffffffff ;  /* 0xffffffff070c7836 */ /* 0x000fe40000000000 */
[----:B------:R-:W-:Y:S05]  /*23290*/  BRA.DIV UR4, `(.L_x_5656) ;  /* 0x0000005604647947 */ /* 0x000fea000b800000 */
[----:B------:R4:W0:Y:S02]  /*232a0*/  SHFL.IDX PT, R24, R2, R12, 0x1f ;  /* 0x00001f0c02187589 */ /* 0x00082400000e0000 */
.L_x_5655:
        /* <DEDUP_REMOVED lines=10> */
[----:B0-----:R-:W-:Y:S01]  /*23350*/  VIADD R8, R7, 0xffffffe ;  /* 0x0ffffffe07087836 */ /* 0x001fe20000000000 */
[----:B------:R-:W-:-:S05]  /*23360*/  IABS R7, R25 ;  /* 0x0000001900077213 */ /* 0x000fca0000000000 */
        /* <DEDUP_REMOVED lines=39> */
[----:B------:R-:W-:-:S04]  /*235e0*/  @!P1 LOP3.LUT R2, RZ, R5, RZ, 0x33, !PT ;  /* 0x00000005ff029212 */ /* 0x000fc800078e33ff */
[----:B------:R-:W-:Y:S01]  /*235f0*/  IADD3 R4, -R2, RZ, RZ ;  /* 0x000000ff02047210 */ /* 0x000fe20007ffe1ff */
[C---:B------:R-:W-:Y:S02]  /*23600*/  IMAD R26, R5.reuse, 0x1000000, R2 ;  /* 0x01000000051a7824 */ /* 0x040fe400078e0202 */
[--C-:B------:R-:W-:Y:S02]  /*23610*/  IMAD.MOV R2, RZ, RZ, -R7.reuse ;  /* 0x000000ffff027224 */ /* 0x100fe400078e0a07 */
[----:B------:R-:W-:Y:S02]  /*23620*/  IMAD R5, R5, R4, R7 ;  /* 0x0000000405057224 */ /* 0x000fe400078e0207 */
[----:B------:R-:W-:Y:S02]  /*23630*/  IMAD R2, R25, R2, R0 ;  /* 0x0000000219027224 */ /* 0x000fe400078e0200 */
[----:B------:R-:W-:Y:S01]  /*23640*/  IMAD R26, R5, 0x10000, R26 ;  /* 0x00010000051a7824 */ /* 0x000fe200078e021a */
[----:B------:R-:W-:Y:S06]  /*23650*/  BRA `(.L_x_5658) ;  /* 0x0000000000f47947 */ /* 0x000fec0003800000 */
.L_x_5657:
        /* <DEDUP_REMOVED lines=61> */
.L_x_5658:
[----:B------:R-:W-:-:S05]  /*23a30*/  LOP3.LUT R2, RZ, R2, RZ, 0x33, !PT ;  /* 0x00000002ff027212 */ /* 0x000fca00078e33ff */
[----:B------:R-:W-:Y:S01]  /*23a40*/  IMAD.IADD R25, R25, 0x1, R2 ;  /* 0x0000000119197824 */ /* 0x000fe200078e0202 */
[----:B------:R-:W-:Y:S06]  /*23a50*/  BRA `(.L_x_5659) ;  /* 0x00000000001c7947 */ /* 0x000fec0003800000 */
.L_x_5651:
[----:B------:R-:W-:Y:S01]  /*23a60*/  UMOV UR4, URZ ;  /* 0x0000003f00047c82 */ /* 0x000fe20008000000 */
[----:B------:R-:W-:Y:S01]  /*23a70*/  UMOV UR5, URZ ;  /* 0x0000003f00057c82 */ /* 0x000fe20008000000 */
[----:B------:R-:W-:Y:S01]  /*23a80*/  ULDC UR6, c[0x0][0xd3c] ;  /* 0x00034f0000067ab9 */ /* 0x000fe20000000800 */
[----:B------:R-:W-:Y:S02]  /*23a90*/  IMAD.MOV.U32 R24, RZ, RZ, R0 ;  /* 0x000000ffff187224 */ /* 0x000fe400078e0000 */
[----:B------:R-:W-:Y:S02]  /*23aa0*/  IMAD.U32 R25, RZ, RZ, UR4 ;  /* 0x00000004ff197e24 */ /* 0x000fe4000f8e00ff */
[----:B------:R-:W-:Y:S02]  /*23ab0*/  IMAD.U32 R26, RZ, RZ, UR5 ;  /* 0x00000005ff1a7e24 */ /* 0x000fe4000f8e00ff */
[----:B------:R-:W-:-:S07]  /*23ac0*/  IMAD.U32 R27, RZ, RZ, UR6 ;  /* 0x00000006ff1b7e24 */ /* 0x000fce000f8e00ff */
.L_x_5659:
        /* <DEDUP_REMOVED lines=10> */
.L_x_5648:
[----:B------:R-:W-:Y:S02]  /*23b70*/  ULDC UR4, c[0x0][0xd3c] ;  /* 0x00034f0000047ab9 */ /* 0x000fe40000000800 */
[----:B----4-:R-:W-:-:S13]  /*23b80*/  ISETP.GE.AND P0, PT, R27, UR4, PT ;  /* 0x000000041b007c0c */ /* 0x010fda000bf06270 */
[----:B------:R-:W-:Y:S05]  /*23b90*/  @!P0 BRA `(.L_x_5660) ;  /* 0xffffff8000d48947 */ /* 0x000fea000383ffff */
[----:B------:R-:W-:Y:S05]  /*23ba0*/  BSYNC B8 ;  /* 0x0000000000087941 */ /* 0x000fea0003800000 */
.L_x_5543:
[----:B------:R-:W4:Y:S01]  /*23bb0*/  LDL.LU R0, [R1+0x34] ;  /* 0x0000340001007983 */ /* 0x000f220000300800 */
[----:B------:R-:W-:Y:S01]  /*23bc0*/  BSSY B0, `(.L_x_5661) ;  /* 0x000000b000007945 */ /* 0x000fe20003800000 */
[----:B0-----:R-:W0:Y:S01]  /*23bd0*/  S2R R5, SR_CgaCtaId ;  /* 0x0000000000057919 */ /* 0x001e220000008800 */
[----:B----4-:R-:W-:-:S05]  /*23be0*/  VIADD R0, R0, 0x1 ;  /* 0x0000000100007836 */ /* 0x010fca0000000000 */
        /* <DEDUP_REMOVED lines=8> */
.L_x_5815:
[----:B------:R-:W-:Y:S05]  /*23c70*/  BSYNC B0 ;  /* 0x0000000000007941 */ /* 0x000fea0003800000 */
.L_x_5661:
[----:B------:R-:W-:-:S03]  /*23c80*/  UMOV UR4, 0xffffffff ;  /* 0xffffffff00047882 */ /* 0x000fc60000000000 */
[----:B------:R-:W-:Y:S05]  /*23c90*/  BRA.DIV UR4, `(.L_x_5663) ;  /* 0x0000004e04207947 */ /* 0x000fea000b800000 */
[----:B0-----:R-:W0:Y:S02]  /*23ca0*/  S2R R0, SR_TID.X ;  /* 0x0000000000007919 */ /* 0x001e240000002100 */
[----:B0-----:R-:W-:-:S04]  /*23cb0*/  SHF.R.U32.HI R0, RZ, 0x5, R0 ;  /* 0x00000005ff007819 */ /* 0x001fc80000011600 */
[----:B------:R-:W-:-:S05]  /*23cc0*/  LOP3.LUT R0, R0, 0x3, RZ, 0xc0, !PT ;  /* 0x0000000300007812 */ /* 0x000fca00078ec0ff */
[----:B------:R0:W1:Y:S02]  /*23cd0*/  SHFL.IDX PT, R14, R0, RZ, 0x1f ;  /* 0x00001fff000e7589 */ /* 0x00006400000e0000 */
.L_x_5818:
[----:B-1----:R-:W-:-:S13]  /*23ce0*/  ISETP.NE.AND P0, PT, R14, RZ, PT ;  /* 0x000000ff0e00720c */ /* 0x002fda0003f05270 */
[----:B------:R-:W-:Y:S05]  /*23cf0*/  @P0 BRA `(.L_x_5385) ;  /* 0x0000000000880947 */ /* 0x000fea0003800000 */
[----:B------:R-:W-:-:S03]  /*23d00*/  UMOV UR4, 0xffffffff ;  /* 0xffffffff00047882 */ /* 0x000fc60000000000 */
[----:B------:R-:W-:Y:S05]  /*23d10*/  BRA.DIV UR4, `(.L_x_5664) ;  /* 0x0000004e04347947 */ /* 0x000fea000b800000 */
[----:B------:R-:W-:-:S13]  /*23d20*/  ELECT P6, URZ, PT ;  /* 0x00000000003f782f */ /* 0x000fda00038c0000 */
.L_x_5821:
[----:B------:R-:W-:Y:S05]  /*23d30*/  @!P6 BRA `(.L_x_5385) ;  /* 0x000000000078e947 */ /* 0x000fea0003800000 */
[----:B0-----:R-:W4:Y:S02]  /*23d40*/  LDL.LU R0, [R1+0x10] ;  /* 0x0000100001007983 */ /* 0x001f240000300800 */
[----:B----4-:R-:W-:-:S04]  /*23d50*/  LOP3.LUT R0, R0, 0x2, RZ, 0xfc, !PT ;  /* 0x0000000200007812 */ /* 0x010fc800078efcff */
[----:B------:R-:W-:-:S13]  /*23d60*/  ISETP.NE.AND P0, PT, R0, 0x3, PT ;  /* 0x000000030000780c */ /* 0x000fda0003f05270 */
[----:B------:R-:W-:Y:S05]  /*23d70*/  @!P0 BRA `(.L_x_5665) ;  /* 0x0000000000048947 */ /* 0x000fea0003800000 */
[----:B------:R-:W-:Y:S01]  /*23d80*/  BPT.TRAP 0x1 ;  /* 0x000000040000795c */ /* 0x000fe20000300000 */
.L_x_5665:
[----:B------:R-:W-:Y:S01]  /*23d90*/  IMAD R5, R22, 0x8, R7 ;  /* 0x0000000816057824 */ /* 0x000fe200078e0207 */
[----:B------:R-:W-:Y:S01]  /*23da0*/  SHF.L.U32 R0, R28, 0x1f, RZ ;  /* 0x0000001f1c007819 */ /* 0x000fe200000006ff */
[----:B------:R-:W-:-:S03]  /*23db0*/  VIADD R22, R22, 0x1 ;  /* 0x0000000116167836 */ /* 0x000fc60000000000 */
[----:B------:R-:W0:Y:S02]  /*23dc0*/  SYNCS.PHASECHK.TRANS64.TRYWAIT P1, [R5+URZ+0x38840], R0 ;  /* 0x03884000050075a7 */ /* 0x000e24000802017f */
[----:B------:R-:W-:-:S04]  /*23dd0*/  ISETP.NE.AND P2, PT, R22, 0x2, PT ;  /* 0x000000021600780c */ /* 0x000fc80003f45270 */
[----:B------:R-:W-:Y:S01]  /*23de0*/  SEL R3, RZ, 0x1, P2 ;  /* 0x00000001ff037807 */ /* 0x000fe20001000000 */
[----:B0-----:R-:W-:Y:S08]  /*23df0*/  @!P1 BRA `(.L_x_5666) ;  /* 0x0000004c001c9947 */ /* 0x001ff00003800000 */
.L_x_5822:
[----:B------:R-:W-:Y:S02]  /*23e00*/  SEL R22, R22, RZ, P2 ;  /* 0x000000ff16167207 */ /* 0x000fe40001000000 */
[----:B------:R-:W-:Y:S01]  /*23e10*/  LOP3.LUT R2, R28, R3, RZ, 0x3c, !PT ;  /* 0x000000031c027212 */ /* 0x000fe200078e3cff */
[----:B------:R-:W-:Y:S06]  /*23e20*/  @!P0 BRA `(.L_x_5667) ;  /* 0x0000000000048947 */ /* 0x000fec0003800000 */
[----:B------:R-:W-:Y:S01]  /*23e30*/  BPT.TRAP 0x1 ;  /* 0x000000040000795c */ /* 0x000fe20000300000 */
.L_x_5667:
[----:B------:R-:W-:Y:S01]  /*23e40*/  IMAD R3, R22, 0x8, R7 ;  /* 0x0000000816037824 */ /* 0x000fe200078e0207 */
[----:B------:R-:W-:-:S04]  /*23e50*/  SHF.L.U32 R2, R2, 0x1f, RZ ;  /* 0x0000001f02027819 */ /* 0x000fc800000006ff */
[----:B------:R-:W1:Y:S02]  /*23e60*/  SYNCS.PHASECHK.TRANS64.TRYWAIT P1, [R3+URZ+0x38840], R2 ;  /* 0x03884002030075a7 */ /* 0x000e64000802017f */
[----:B-1----:R-:W-:Y:S05]  /*23e70*/  @!P1 BRA `(.L_x_5668) ;  /* 0x0000004c00109947 */ /* 0x002fea0003800000 */
.L_x_5823:
[----:B------:R-:W-:Y:S05]  /*23e80*/  @!P0 BRA `(.L_x_5669) ;  /* 0x0000000000048947 */ /* 0x000fea0003800000 */
[----:B------:R-:W-:Y:S01]  /*23e90*/  BPT.TRAP 0x1 ;  /* 0x000000040000795c */ /* 0x000fe20000300000 */
.L_x_5669:
[----:B------:R-:W4:Y:S02]  /*23ea0*/  SYNCS.PHASECHK.TRANS64.TRYWAIT P1, [R5+URZ+0x38860], R0 ;  /* 0x03886000050075a7 */ /* 0x000f24000802017f */
[----:B----4-:R-:W-:Y:S05]  /*23eb0*/  @!P1 BRA `(.L_x_5670) ;  /* 0x0000004c00149947 */ /* 0x010fea0003800000 */
.L_x_5824:
[----:B------:R-:W-:Y:S05]  /*23ec0*/  @!P0 BRA `(.L_x_5671) ;  /* 0x0000000000048947 */ /* 0x000fea0003800000 */
[----:B------:R-:W-:Y:S01]  /*23ed0*/  BPT.TRAP 0x1 ;  /* 0x000000040000795c */ /* 0x000fe20000300000 */
.L_x_5671:
[----:B------:R0:W0:Y:S02]  /*23ee0*/  SYNCS.PHASECHK.TRANS64.TRYWAIT P0, [R3+URZ+0x38860], R2 ;  /* 0x03886002030075a7 */ /* 0x000024000800017f */
[----:B0-----:R-:W-:Y:S05]  /*23ef0*/  @!P0 NANOSLEEP.SYNCS 0x989680 ;  /* 0x009896800000895d */ /* 0x001fea0003900000 */
[----:B------:R-:W0:Y:S02]  /*23f00*/  @!P0 SYNCS.PHASECHK.TRANS64 P0, [R3+URZ+0x38860], R2 ;  /* 0x03886002030085a7 */ /* 0x000e24000800007f */
[----:B0-----:R-:W-:Y:S05]  /*23f10*/  @!P0 BRA `(.L_x_5671) ;  /* 0xfffffffc00f08947 */ /* 0x001fea000383ffff */
.L_x_5385:
[----:B------:R-:W-:Y:S05]  /*23f20*/  BSYNC B9 ;  /* 0x0000000000097941 */ /* 0x000fea0003800000 */
.L_x_5382:
[----:B------:R-:W-:Y:S05]  /*23f30*/  EXIT ;  /* 0x000000000000794d */ /* 0x000fea0003800000 */
.L_x_5403:
[----:B0-----:R0:W1:Y:S02]  /*23f40*/  SYNCS.PHASECHK.TRANS64.TRYWAIT P6, [R60+URZ+0x38890], R67 ;  /* 0x038890433c0075a7 */ /* 0x00106400080c017f */
[----:B-1----:R-:W-:Y:S05]  /*23f50*/  @!P6 NANOSLEEP.SYNCS 0x989680 ;  /* 0x009896800000e95d */ /* 0x002fea0003900000 */
[----:B------:R-:W1:Y:S02]  /*23f60*/  @!P6 SYNCS.PHASECHK.TRANS64 P6, [R60+URZ+0x38890], R67 ;  /* 0x038890433c00e5a7 */ /* 0x000e6400080c007f */
[----:B-1----:R-:W-:Y:S05]  /*23f70*/  @!P6 BRA `(.L_x_5403) ;  /* 0xfffffffc00f0e947 */ /* 0x002fea000383ffff */
[----:B------:R-:W-:Y:S05]  /*23f80*/  BRA `(.L_x_5672) ;  /* 0xfffffdf000b07947 */ /* 0x000fea000383ffff */
.L_x_5404:
        /* <DEDUP_REMOVED lines=8> */
.L_x_5674:
[----:B------:R-:W-:Y:S05]  /*24010*/  BSYNC B1 ;  /* 0x0000000000017941 */ /* 0x000fea0003800000 */
.L_x_5673:
        /* <DEDUP_REMOVED lines=8> */
.L_x_5675:
[----:B------:R-:W-:Y:S01]  /*240a0*/  IMAD.MOV.U32 R73, RZ, RZ, R14 ;  /* 0x000000ffff497224 */ /* 0x000fe200078e000e */
[----:B------:R-:W-:Y:S06]  /*240b0*/  BRA `(.L_x_5676) ;  /* 0xfffffdf000787947 */ /* 0x000fec000383ffff */
.L_x_5414:
[----:B0-----:R0:W1:Y:S02]  /*240c0*/  SYNCS.PHASECHK.TRANS64.TRYWAIT P6, [R60+URZ+0x38890], R67 ;  /* 0x038890433c0075a7 */ /* 0x00106400080c017f */
[----:B-1----:R-:W-:Y:S05]  /*240d0*/  @!P6 NANOSLEEP.SYNCS 0x989680 ;  /* 0x009896800000e95d */ /* 0x002fea0003900000 */
[----:B------:R-:W1:Y:S02]  /*240e0*/  @!P6 SYNCS.PHASECHK.TRANS64 P6, [R60+URZ+0x38890], R67 ;  /* 0x038890433c00e5a7 */ /* 0x000e6400080c007f */
[----:B-1----:R-:W-:Y:S05]  /*240f0*/  @!P6 BRA `(.L_x_5414) ;  /* 0xfffffffc00f0e947 */ /* 0x002fea000383ffff */
[----:B------:R-:W-:Y:S05]  /*24100*/  BRA `(.L_x_5677) ;  /* 0xfffffdf800d47947 */ /* 0x000fea000383ffff */
.L_x_5415:
        /* <DEDUP_REMOVED lines=8> */
.L_x_5679:
[----:B------:R-:W-:Y:S05]  /*24190*/  BSYNC B1 ;  /* 0x0000000000017941 */ /* 0x000fea0003800000 */
.L_x_5678:
        /* <DEDUP_REMOVED lines=8> */
.L_x_5680:
[----:B------:R-:W-:Y:S01]  /*24220*/  IMAD.MOV.U32 R68, RZ, RZ, R14 ;  /* 0x000000ffff447224 */ /* 0x000fe200078e000e */
[----:B------:R-:W-:Y:S06]  /*24230*/  BRA `(.L_x_5681) ;  /* 0xfffffdf8009c7947 */ /* 0x000fec000383ffff */
.L_x_5420:
[----:B0-----:R0:W1:Y:S02]  /*24240*/  SYNCS.PHASECHK.TRANS64.TRYWAIT P0, [R60+URZ+0x38890], R67 ;  /* 0x038890433c0075a7 */ /* 0x001064000800017f */
[----:B-1----:R-:W-:Y:S05]  /*24250*/  @!P0 NANOSLEEP.SYNCS 0x989680 ;  /* 0x009896800000895d */ /* 0x002fea0003900000 */
[----:B------:R-:W1:Y:S02]  /*24260*/  @!P0 SYNCS.PHASECHK.TRANS64 P0, [R60+URZ+0x38890], R67 ;  /* 0x038890433c0085a7 */ /* 0x000e64000800007f */
[----:B-1----:R-:W-:Y:S05]  /*24270*/  @!P0 BRA `(.L_x_5420) ;  /* 0xfffffffc00f08947 */ /* 0x002fea000383ffff */
[----:B------:R-:W-:Y:S05]  /*24280*/  BRA `(.L_x_5682) ;  /* 0xfffffe0000a47947 */ /* 0x000fea000383ffff */
.L_x_5421:
[----:B------:R-:W-:Y:S01]  /*24290*/  BSSY B1, `(.L_x_5683) ;  /* 0x0000007000017945 */ /* 0x000fe20003800000 */
[----:B------:R-:W-:Y:S02]  /*242a0*/  IMAD.MOV.U32 R12, RZ, RZ, RZ ;  /* 0x000000ffff0c7224 */ /* 0x000fe400078e00ff */
[----:B------:R-:W-:Y:S02]  /*242b0*/  IMAD.MOV.U32 R11, RZ, RZ, 0x1c1f ;  /* 0x00001c1fff0b7424 */ /* 0x000fe400078e00ff */
[----:B------:R-:W-:-:S07]  /*242c0*/  IMAD.MOV.U32 R15, RZ, RZ, -0x1 ;  /* 0xffffffffff0f7424 */ /* 0x000fce00078e00ff */
[----:B0-----:R-:W-:Y:S05]  /*242d0*/  WARPSYNC.COLLECTIVE R15, `(.L_x_5684) ;  /* 0x000000000f087348 */ /* 0x001fea0003c00000 */
[----:B------:R1:W2:Y:S02]  /*242e0*/  SHFL.IDX P6, R14, R13, R12, R11 ;  /* 0x0000000c0d0e7389 */ /* 0x0002a400000c000b */
[----:B012---:R-:W-:Y:S01]  /*242f0*/  ENDCOLLECTIVE ;  /* 0x000000000000791b */ /* 0x007fe20003800000 */
.L_x_5684:
[----:B------:R-:W-:Y:S05]  /*24300*/  BSYNC B1 ;  /* 0x0000000000017941 */ /* 0x000fea0003800000 */
.L_x_5683:
        /* <DEDUP_REMOVED lines=8> */
.L_x_5685:
[----:B------:R-:W-:Y:S05]  /*24390*/  BRA `(.L_x_5686) ;  /* 0xfffffe0000c47947 */ /* 0x000fea000383ffff */
.L_x_5425:
[----:B-1----:R1:W2:Y:S02]  /*243a0*/  SYNCS.PHASECHK.TRANS64.TRYWAIT P5, [R60+URZ+0x388b0], R67 ;  /* 0x0388b0433c0075a7 */ /* 0x0022a400080a017f */
[----:B--2---:R-:W-:Y:S05]  /*243b0*/  @!P5 NANOSLEEP.SYNCS 0x989680 ;  /* 0x009896800000d95d */ /* 0x004fea0003900000 */
[----:B------:R-:W2:Y:S02]  /*243c0*/  @!P5 SYNCS.PHASECHK.TRANS64 P5, [R60+URZ+0x388b0], R67 ;  /* 0x0388b0433c00d5a7 */ /* 0x000ea400080a007f */
[----:B--2---:R-:W-:Y:S05]  /*243d0*/  @!P5 BRA `(.L_x_5425) ;  /* 0xfffffffc00f0d947 */ /* 0x004fea000383ffff */
[----:B------:R-:W-:Y:S05]  /*243e0*/  BRA `(.L_x_5687) ;  /* 0xfffffe0400507947 */ /* 0x000fea000383ffff */
.L_x_5454:
        /* <DEDUP_REMOVED lines=8> */
.L_x_5689:
[----:B------:R-:W-:Y:S05]  /*24470*/  BSYNC B1 ;  /* 0x0000000000017941 */ /* 0x000fea0003800000 */
.L_x_5688:
        /* <DEDUP_REMOVED lines=8> */
.L_x_5690:
[----:B------:R-:W-:Y:S02]  /*24500*/  IMAD.MOV.U32 R13, RZ, RZ, R31 ;  /* 0x000000ffff0d7224 */ /* 0x000fe400078e001f */
[----:B------:R-:W-:-:S07]  /*24510*/  IMAD.MOV.U32 R5, RZ, RZ, R14 ;  /* 0x000000ffff057224 */ /* 0x000fce00078e000e */
[----:B------:R-:W-:Y:S05]  /*24520*/  WARPSYNC.COLLECTIVE R15, `(.L_x_5691) ;  /* 0x000000000f087348 */ /* 0x000fea0003c00000 */
[----:B------:R0:W1:Y:S02]  /*24530*/  SHFL.IDX P6, R14, R13, R12, R11 ;  /* 0x0000000c0d0e7389 */ /* 0x00006400000c000b */
[----:B01----:R-:W-:Y:S01]  /*24540*/  ENDCOLLECTIVE ;  /* 0x000000000000791b */ /* 0x003fe20003800000 */
.L_x_5691:
[----:B------:R-:W-:Y:S02]  /*24550*/  IMAD.MOV.U32 R13, RZ, RZ, R30 ;  /* 0x000000ffff0d7224 */ /* 0x000fe400078e001e */
[----:B------:R-:W-:-:S07]  /*24560*/  IMAD.MOV.U32 R8, RZ, RZ, R14 ;  /* 0x000000ffff087224 */ /* 0x000fce00078e000e */
[----:B------:R-:W-:Y:S05]  /*24570*/  WARPSYNC.COLLECTIVE R15, `(.L_x_5692) ;  /* 0x000000000f087348 */ /* 0x000fea0003c00000 */
[----:B------:R0:W1:Y:S02]  /*24580*/  SHFL.IDX P6, R14, R13, R12, R11 ;  /* 0x0000000c0d0e7389 */ /* 0x00006400000c000b */
[----:B01----:R-:W-:Y:S01]  /*24590*/  ENDCOLLECTIVE ;  /* 0x000000000000791b */ /* 0x003fe20003800000 */
.L_x_5692:
[----:B------:R-:W-:Y:S01]  /*245a0*/  IMAD.MOV.U32 R6, RZ, RZ, R14 ;  /* 0x000000ffff067224 */ /* 0x000fe200078e000e */
[----:B------:R-:W-:Y:S06]  /*245b0*/  BRA `(.L_x_5693) ;  /* 0xfffffe3c002c7947 */ /* 0x000fec000383ffff */
.L_x_5457:
[----:B------:R-:W-:Y:S01]  /*245c0*/  BSSY B1, `(.L_x_5694) ;  /* 0x0000008000017945 */ /* 0x000fe20003800000 */
[----:B------:R-:W-:Y:S02]  /*245d0*/  IMAD.MOV.U32 R13, RZ, RZ, R10 ;  /* 0x000000ffff0d7224 */ /* 0x000fe400078e000a */
[----:B------:R-:W-:Y:S02]  /*245e0*/  IMAD.MOV.U32 R12, RZ, RZ, 0x1 ;  /* 0x00000001ff0c7424 */ /* 0x000fe400078e00ff */
[----:B------:R-:W-:Y:S02]  /*245f0*/  IMAD.MOV.U32 R11, RZ, RZ, 0x1c1f ;  /* 0x00001c1fff0b7424 */ /* 0x000fe400078e00ff */
[----:B------:R-:W-:-:S07]  /*24600*/  IMAD.MOV.U32 R15, RZ, RZ, -0x1 ;  /* 0xffffffffff0f7424 */ /* 0x000fce00078e00ff */
[----:B0-234-:R-:W-:Y:S05]  /*24610*/  WARPSYNC.COLLECTIVE R15, `(.L_x_5695) ;  /* 0x000000000f087348 */ /* 0x01dfea0003c00000 */
[----:B------:R1:W0:Y:S02]  /*24620*/  SHFL.IDX P6, R14, R13, R12, R11 ;  /* 0x0000000c0d0e7389 */ /* 0x00022400000c000b */
[----:B01234-:R-:W-:Y:S01]  /*24630*/  ENDCOLLECTIVE ;  /* 0x000000000000791b */ /* 0x01ffe20003800000 */
.L_x_5695:
[----:B------:R-:W-:Y:S05]  /*24640*/  BSYNC B1 ;  /* 0x0000000000017941 */ /* 0x000fea0003800000 */
.L_x_5694:
        /* <DEDUP_REMOVED lines=8> */
.L_x_5696:
[----:B------:R-:W-:Y:S02]  /*246d0*/  IMAD.MOV.U32 R13, RZ, RZ, R31 ;  /* 0x000000ffff0d7224 */ /* 0x000fe400078e001f */
[----:B------:R-:W-:-:S07]  /*246e0*/  IMAD.MOV.U32 R4, RZ, RZ, R14 ;  /* 0x000000ffff047224 */ /* 0x000fce00078e000e */
[----:B------:R-:W-:Y:S05]  /*246f0*/  WARPSYNC.COLLECTIVE R15, `(.L_x_5697) ;  /* 0x000000000f087348 */ /* 0x000fea0003c00000 */
[----:B------:R0:W1:Y:S02]  /*24700*/  SHFL.IDX P6, R14, R13, R12, R11 ;  /* 0x0000000c0d0e7389 */ /* 0x00006400000c000b */
[----:B01----:R-:W-:Y:S01]  /*24710*/  ENDCOLLECTIVE ;  /* 0x000000000000791b */ /* 0x003fe20003800000 */
.L_x_5697:
[----:B------:R-:W-:Y:S02]  /*24720*/  IMAD.MOV.U32 R13, RZ, RZ, R30 ;  /* 0x000000ffff0d7224 */ /* 0x000fe400078e001e */
[----:B------:R-:W-:-:S07]  /*24730*/  IMAD.MOV.U32 R7, RZ, RZ, R14 ;  /* 0x000000ffff077224 */ /* 0x000fce00078e000e */
[----:B------:R-:W-:Y:S05]  /*24740*/  WARPSYNC.COLLECTIVE R15, `(.L_x_5698) ;  /* 0x000000000f087348 */ /* 0x000fea0003c00000 */
[----:B------:R0:W1:Y:S02]  /*24750*/  SHFL.IDX P6, R14, R13, R12, R11 ;  /* 0x0000000c0d0e7389 */ /* 0x00006400000c000b */
[----:B01----:R-:W-:Y:S01]  /*24760*/  ENDCOLLECTIVE ;  /* 0x000000000000791b */ /* 0x003fe20003800000 */
.L_x_5698:
[----:B------:R-:W-:Y:S05]  /*24770*/  BRA `(.L_x_5699) ;  /* 0xfffffe3c00907947 */ /* 0x000fea000383ffff */
.L_x_5461:
[----:B0-----:R0:W1:Y:S02]  /*24780*/  SYNCS.PHASECHK.TRANS64.TRYWAIT P0, [R17+URZ+0x38800], R34 ;  /* 0x03880022110075a7 */ /* 0x001064000800017f */
[----:B-1----:R-:W-:Y:S05]  /*24790*/  @!P0 NANOSLEEP.SYNCS 0x989680 ;  /* 0x009896800000895d */ /* 0x002fea0003900000 */
[----:B------:R-:W1:Y:S02]  /*247a0*/  @!P0 SYNCS.PHASECHK.TRANS64 P0, [R17+URZ+0x38800], R34 ;  /* 0x03880022110085a7 */ /* 0x000e64000800007f */
[----:B-1----:R-:W-:Y:S05]  /*247b0*/  @!P0 BRA `(.L_x_5461) ;  /* 0xfffffffc00f08947 */ /* 0x002fea000383ffff */
[----:B------:R-:W-:Y:S05]  /*247c0*/  BRA `(.L_x_5700) ;  /* 0xfffffe4000847947 */ /* 0x000fea000383ffff */
.L_x_5469:
        /* <DEDUP_REMOVED lines=9> */
.L_x_5702:
[----:B------:R-:W-:Y:S05]  /*24860*/  BSYNC B1 ;  /* 0x0000000000017941 */ /* 0x000fea0003800000 */
.L_x_5701:
[----:B------:R-:W-:Y:S01]  /*24870*/  IMAD.MOV.U32 R13, RZ, RZ, R32 ;  /* 0x000000ffff0d7224 */ /* 0x000fe200078e0020 */
[----:B------:R-:W-:Y:S01]  /*24880*/  MOV R11, 0x1c1f ;  /* 0x00001c1f000b7802 */ /* 0x000fe20000000f00 */
[----:B------:R-:W-:Y:S01]  /*24890*/  IMAD.MOV.U32 R12, RZ, RZ, RZ ;  /* 0x000000ffff0c7224 */ /* 0x000fe200078e00ff */
[----:B------:R-:W-:Y:S01]  /*248a0*/  ISETP.GE.AND P0, PT, R18, R37, PT ;  /* 0x000000251200720c */ /* 0x000fe20003f06270 */
[----:B------:R-:W-:Y:S02]  /*248b0*/  IMAD.MOV.U32 R15, RZ, RZ, -0x1 ;  /* 0xffffffffff0f7424 */ /* 0x000fe400078e00ff */
[----:B------:R-:W-:Y:S02]  /*248c0*/  IMAD.MOV.U32 R0, RZ, RZ, R14 ;  /* 0x000000ffff007224 */ /* 0x000fe400078e000e */
[----:B------:R-:W-:-:S08]  /*248d0*/  IMAD R24, R207, R4, RZ ;  /* 0x00000004cf187224 */ /* 0x000fd000078e02ff */
[----:B------:R-:W-:Y:S05]  /*248e0*/  WARPSYNC.COLLECTIVE R15, `(.L_x_5703) ;  /* 0x000000000f087348 */ /* 0x000fea0003c00000 */
[----:B------:R0:W1:Y:S02]  /*248f0*/  SHFL.IDX P6, R14, R13, R12, R11 ;  /* 0x0000000c0d0e7389 */ /* 0x00006400000c000b */
[----:B01----:R-:W-:Y:S01]  /*24900*/  ENDCOLLECTIVE ;  /* 0x000000000000791b */ /* 0x003fe20003800000 */
.L_x_5703:
        /* <DEDUP_REMOVED lines=8> */
.L_x_5704:
[----:B------:R-:W-:-:S05]  /*24990*/  @!P1 IADD3 R8, P2, R2, R5, RZ ;  /* 0x0000000502089210 */ /* 0x000fca0007f5e0ff */
[----:B------:R-:W-:Y:S02]  /*249a0*/  @!P1 IMAD.X R9, R0, 0x1, R6, P2 ;  /* 0x0000000100099824 */ /* 0x000fe400010e0606 */
[----:B------:R-:W-:Y:S02]  /*249b0*/  IMAD.MOV.U32 R13, RZ, RZ, R34 ;  /* 0x000000ffff0d7224 */ /* 0x000fe400078e0022 */
[----:B------:R-:W-:-:S07]  /*249c0*/  IMAD.MOV.U32 R3, RZ, RZ, R14 ;  /* 0x000000ffff037224 */ /* 0x000fce00078e000e */
[----:B------:R-:W-:Y:S05]  /*249d0*/  WARPSYNC.COLLECTIVE R15, `(.L_x_5705) ;  /* 0x000000000f087348 */ /* 0x000fea0003c00000 */
[----:B------:R0:W1:Y:S02]  /*249e0*/  SHFL.IDX P6, R14, R13, R12, R11 ;  /* 0x0000000c0d0e7389 */ /* 0x00006400000c000b */
[----:B01----:R-:W-:Y:S01]  /*249f0*/  ENDCOLLECTIVE ;  /* 0x000000000000791b */ /* 0x003fe20003800000 */
.L_x_5705:
        /* <DEDUP_REMOVED lines=21> */
.L_x_5706:
[----:B------:R-:W-:Y:S01]  /*24b50*/  IMAD.MOV.U32 R8, RZ, RZ, R21 ;  /* 0x000000ffff087224 */ /* 0x000fe200078e0015 */
[----:B------:R-:W-:Y:S01]  /*24b60*/  PRMT R54, R54, 0x5410, R0 ;  /* 0x0000541036367816 */ /* 0x000fe20000000000 */
[----:B------:R-:W-:Y:S02]  /*24b70*/  IMAD.MOV.U32 R0, RZ, RZ, R20 ;  /* 0x000000ffff007224 */ /* 0x000fe400078e0014 */
[----:B------:R-:W-:Y:S02]  /*24b80*/  @!P1 IMAD.MOV.U32 R29, RZ, RZ, R5 ;  /* 0x000000ffff1d9224 */ /* 0x000fe400078e0005 */
[----:B------:R-:W-:Y:S01]  /*24b90*/  @!P1 IMAD.MOV.U32 R30, RZ, RZ, R6 ;  /* 0x000000ffff1e9224 */ /* 0x000fe200078e0006 */
[----:B------:R-:W-:Y:S01]  /*24ba0*/  PRMT R35, R0, 0x7610, R35 ;  /* 0x0000761000237816 */ /* 0x000fe20000000023 */
[----:B------:R-:W-:Y:S02]  /*24bb0*/  @!P1 IMAD.MOV.U32 R28, RZ, RZ, R4 ;  /* 0x000000ffff1c9224 */ /* 0x000fe400078e0004 */
[----:B------:R-:W-:-:S02]  /*24bc0*/  @!P1 IMAD.MOV.U32 R31, RZ, RZ, R7 ;  /* 0x000000ffff1f9224 */ /* 0x000fc400078e0007 */
[--C-:B------:R-:W-:Y:S01]  /*24bd0*/  IMAD.MOV.U32 R13, RZ, RZ, R32.reuse ;  /* 0x000000ffff0d7224 */ /* 0x100fe200078e0020 */
[----:B------:R-:W-:Y:S01]  /*24be0*/  PRMT R32, R8, 0x7610, R32 ;  /* 0x0000761008207816 */ /* 0x000fe20000000020 */
[----:B------:R-:W-:Y:S02]  /*24bf0*/  IMAD.MOV.U32 R4, RZ, RZ, R29 ;  /* 0x000000ffff047224 */ /* 0x000fe400078e001d */
[----:B------:R-:W-:Y:S02]  /*24c00*/  IMAD.MOV.U32 R5, RZ, RZ, R30 ;  /* 0x000000ffff057224 */ /* 0x000fe400078e001e */
[----:B------:R-:W-:Y:S01]  /*24c10*/  IMAD.MOV.U32 R0, RZ, RZ, R28 ;  /* 0x000000ffff007224 */ /* 0x000fe200078e001c */
[----:B------:R-:W-:Y:S01]  /*24c20*/  PRMT R47, R4, 0x7610, R47 ;  /* 0x00007610042f7816 */ /* 0x000fe2000000002f */
[----:B------:R-:W-:Y:S01]  /*24c30*/  IMAD.MOV.U32 R6, RZ, RZ, R31 ;  /* 0x000000ffff067224 */ /* 0x000fe200078e001f */
[----:B------:R-:W-:Y:S01]  /*24c40*/  PRMT R55, R5, 0x7610, R55 ;  /* 0x0000761005377816 */ /* 0x000fe20000000037 */
[----:B------:R-:W-:Y:S01]  /*24c50*/  IMAD.MOV.U32 R25, RZ, RZ, R14 ;  /* 0x000000ffff197224 */ /* 0x000fe200078e000e */
[----:B------:R-:W-:-:S07]  /*24c60*/  PRMT R54, R0, 0x7610, R54 ;  /* 0x0000761000367816 */ /* 0x000fce0000000036 */
[----:B------:R-:W-:Y:S05]  /*24c70*/  WARPSYNC.COLLECTIVE R15, `(.L_x_5707) ;  /* 0x000000000f087348 */ /* 0x000fea0003c00000 */
[----:B------:R0:W1:Y:S02]  /*24c80*/  SHFL.IDX P6, R14, R13, R12, R11 ;  /* 0x0000000c0d0e7389 */ /* 0x00006400000c000b */
[----:B01----:R-:W-:Y:S01]  /*24c90*/  ENDCOLLECTIVE ;  /* 0x000000000000791b */ /* 0x003fe20003800000 */
.L_x_5707:
[----:B------:R-:W-:Y:S02]  /*24ca0*/  PRMT R50, R6, 0x7610, R50 ;  /* 0x0000761006327816 */ /* 0x000fe40000000032 */
[----:B------:R-:W-:Y:S01]  /*24cb0*/  CS2R R4, SRZ ;  /* 0x0000000000047805 */ /* 0x000fe2000001ff00 */
[----:B------:R-:W-:Y:S02]  /*24cc0*/  IMAD.MOV.U32 R13, RZ, RZ, R27 ;  /* 0x000000ffff0d7224 */ /* 0x000fe400078e001b */
[----:B------:R-:W-:-:S07]  /*24cd0*/  IMAD.MOV.U32 R26, RZ, RZ, R14 ;  /* 0x000000ffff1a7224 */ /* 0x000fce00078e000e */
[----:B------:R-:W-:Y:S05]  /*24ce0*/  WARPSYNC.COLLECTIVE R15, `(.L_x_5708) ;  /* 0x000000000f087348 */ /* 0x000fea0003c00000 */
[----:B------:R0:W1:Y:S02]  /*24cf0*/  SHFL.IDX P6, R14, R13, R12, R11 ;  /* 0x0000000c0d0e7389 */ /* 0x00006400000c000b */
[----:B01----:R-:W-:Y:S01]  /*24d00*/  ENDCOLLECTIVE ;  /* 0x000000000000791b */ /* 0x003fe20003800000 */
.L_x_5708:
[----:B------:R-:W-:Y:S02]  /*24d10*/  IMAD.MOV.U32 R13, RZ, RZ, R34 ;  /* 0x000000ffff0d7224 */ /* 0x000fe400078e0022 */
[----:B------:R-:W-:-:S07]  /*24d20*/  IMAD.MOV.U32 R27, RZ, RZ, R14 ;  /* 0x000000ffff1b7224 */ /* 0x000fce00078e000e */
[----:B------:R-:W-:Y:S05]  /*24d30*/  WARPSYNC.COLLECTIVE R15, `(.L_x_5709) ;  /* 0x000000000f087348 */ /* 0x000fea0003c00000 */
[----:B------:R0:W1:Y:S02]  /*24d40*/  SHFL.IDX P6, R14, R13, R12, R11 ;  /* 0x0000000c0d0e7389 */ /* 0x00006400000c000b */
[----:B01----:R-:W-:Y:S01]  /*24d50*/  ENDCOLLECTIVE ;  /* 0x000000000000791b */ /* 0x003fe20003800000 */
.L_x_5709:
[----:B------:R-:W-:Y:S05]  /*24d60*/  BRA `(.L_x_5710) ;  /* 0xfffffe4c00687947 */ /* 0x000fea000383ffff */
.L_x_5473:
[----:B0-----:R0:W1:Y:S02]  /*24d70*/  SYNCS.PHASECHK.TRANS64.TRYWAIT P1, [R17+URZ+0x38800], R12 ;  /* 0x0388000c110075a7 */ /* 0x001064000802017f */
[----:B-1----:R-:W-:Y:S05]  /*24d80*/  @!P1 NANOSLEEP.SYNCS 0x989680 ;  /* 0x009896800000995d */ /* 0x002fea0003900000 */
[----:B------:R-:W1:Y:S02]  /*24d90*/  @!P1 SYNCS.PHASECHK.TRANS64 P1, [R17+URZ+0x38800], R12 ;  /* 0x0388000c110095a7 */ /* 0x000e64000802007f */
[----:B-1----:R-:W-:Y:S05]  /*24da0*/  @!P1 BRA `(.L_x_5473) ;  /* 0xfffffffc00f09947 */ /* 0x002fea000383ffff */
[----:B------:R-:W-:Y:S05]  /*24db0*/  BRA `(.L_x_5711) ;  /* 0xfffffe5000047947 */ /* 0x000fea000383ffff */
.L_x_5479:
[----:B0-----:R0:W3:Y:S02]  /*24dc0*/  SYNCS.PHASECHK.TRANS64.TRYWAIT P1, [R20+URZ+0x38830], R13 ;  /* 0x0388300d140075a7 */ /* 0x0010e4000802017f */
[----:B---3--:R-:W-:Y:S05]  /*24dd0*/  @!P1 NANOSLEEP.SYNCS 0x989680 ;  /* 0x009896800000995d */ /* 0x008fea0003900000 */
[----:B------:R-:W3:Y:S02]  /*24de0*/  @!P1 SYNCS.PHASECHK.TRANS64 P1, [R20+URZ+0x38830], R13 ;  /* 0x0388300d140095a7 */ /* 0x000ee4000802007f */
[----:B---3--:R-:W-:Y:S05]  /*24df0*/  @!P1 BRA `(.L_x_5479) ;  /* 0xfffffffc00f09947 */ /* 0x008fea000383ffff */
[----:B------:R-:W-:Y:S05]  /*24e00*/  BRA `(.L_x_5478) ;  /* 0xfffffe5c00807947 */ /* 0x000fea000383ffff */
.L_x_5481:
[----:B--2---:R2:W3:Y:S02]  /*24e10*/  SYNCS.PHASECHK.TRANS64.TRYWAIT P1, [R17+URZ+0x38810], R0 ;  /* 0x03881000110075a7 */ /* 0x0044e4000802017f */
[----:B---3--:R-:W-:Y:S05]  /*24e20*/  @!P1 NANOSLEEP.SYNCS 0x989680 ;  /* 0x009896800000995d */ /* 0x008fea0003900000 */
[----:B------:R-:W3:Y:S02]  /*24e30*/  @!P1 SYNCS.PHASECHK.TRANS64 P1, [R17+URZ+0x38810], R0 ;  /* 0x03881000110095a7 */ /* 0x000ee4000802007f */
[----:B---3--:R-:W-:Y:S05]  /*24e40*/  @!P1 BRA `(.L_x_5481) ;  /* 0xfffffffc00f09947 */ /* 0x008fea000383ffff */
[----:B------:R-:W-:Y:S05]  /*24e50*/  BRA `(.L_x_5712) ;  /* 0xfffffe6000307947 */ /* 0x000fea000383ffff */
.L_x_5485:
[----:B--2---:R2:W4:Y:S02]  /*24e60*/  SYNCS.PHASECHK.TRANS64.TRYWAIT P1, [R20+URZ+0x38850], R13 ;  /* 0x0388500d140075a7 */ /* 0x004524000802017f */
[----:B----4-:R-:W-:Y:S05]  /*24e70*/  @!P1 NANOSLEEP.SYNCS 0x989680 ;  /* 0x009896800000995d */ /* 0x010fea0003900000 */
[----:B------:R-:W4:Y:S02]  /*24e80*/  @!P1 SYNCS.PHASECHK.TRANS64 P1, [R20+URZ+0x38850], R13 ;  /* 0x0388500d140095a7 */ /* 0x000f24000802007f */
[----:B----4-:R-:W-:Y:S05]  /*24e90*/  @!P1 BRA `(.L_x_5485) ;  /* 0xfffffffc00f09947 */ /* 0x010fea000383ffff */
[----:B------:R-:W-:Y:S05]  /*24ea0*/  BRA `(.L_x_5484) ;  /* 0xfffffe60004c7947 */ /* 0x000fea000383ffff */
.L_x_5494:
[----:B-1----:R1:W2:Y:S02]  /*24eb0*/  SYNCS.PHASECHK.TRANS64.TRYWAIT P1, [R21+URZ+0x38830], R200 ;  /* 0x038830c8150075a7 */ /* 0x0022a4000802017f */
[----:B--2---:R-:W-:Y:S05]  /*24ec0*/  @!P1 NANOSLEEP.SYNCS 0x989680 ;  /* 0x009896800000995d */ /* 0x004fea0003900000 */
[----:B------:R-:W2:Y:S02]  /*24ed0*/  @!P1 SYNCS.PHASECHK.TRANS64 P1, [R21+URZ+0x38830], R200 ;  /* 0x038830c8150095a7 */ /* 0x000ea4000802007f */
[----:B--2---:R-:W-:Y:S05]  /*24ee0*/  @!P1 BRA `(.L_x_5494) ;  /* 0xfffffffc00f09947 */ /* 0x004fea000383ffff */
[----:B------:R-:W-:Y:S05]  /*24ef0*/  BRA `(.L_x_5493) ;  /* 0xfffffe9000b07947 */ /* 0x000fea000383ffff */
.L_x_5499:
[----:B---3--:R3:W4:Y:S02]  /*24f00*/  SYNCS.PHASECHK.TRANS64.TRYWAIT P1, [R21+URZ+0x38850], R200 ;  /* 0x038850c8150075a7 */ /* 0x008724000802017f */
[----:B----4-:R-:W-:Y:S05]  /*24f10*/  @!P1 NANOSLEEP.SYNCS 0x989680 ;  /* 0x009896800000995d */ /* 0x010fea0003900000 */
[----:B------:R-:W4:Y:S02]  /*24f20*/  @!P1 SYNCS.PHASECHK.TRANS64 P1, [R21+URZ+0x38850], R200 ;  /* 0x038850c8150095a7 */ /* 0x000f24000802007f */
[----:B----4-:R-:W-:Y:S05]  /*24f30*/  @!P1 BRA `(.L_x_5499) ;  /* 0xfffffffc00f09947 */ /* 0x010fea000383ffff */
[----:B------:R-:W-:Y:S05]  /*24f40*/  BRA `(.L_x_5498) ;  /* 0xfffffe94004c7947 */ /* 0x000fea000383ffff */
.L_x_5509:
[----:B-1----:R1:W2:Y:S02]  /*24f50*/  SYNCS.PHASECHK.TRANS64.TRYWAIT P1, [R21+URZ+0x38830], R200 ;  /* 0x038830c8150075a7 */ /* 0x0022a4000802017f */
[----:B--2---:R-:W-:Y:S05]  /*24f60*/  @!P1 NANOSLEEP.SYNCS 0x989680 ;  /* 0x009896800000995d */ /* 0x004fea0003900000 */
[----:B------:R-:W2:Y:S02]  /*24f70*/  @!P1 SYNCS.PHASECHK.TRANS64 P1, [R21+URZ+0x38830], R200 ;  /* 0x038830c8150095a7 */ /* 0x000ea4000802007f */
[----:B--2---:R-:W-:Y:S05]  /*24f80*/  @!P1 BRA `(.L_x_5509) ;  /* 0xfffffffc00f09947 */ /* 0x004fea000383ffff */
[----:B------:R-:W-:Y:S05]  /*24f90*/  BRA `(.L_x_5508) ;  /* 0xfffffecc00987947 */ /* 0x000fea000383ffff */
.L_x_5514:
[----:B---3--:R3:W4:Y:S02]  /*24fa0*/  SYNCS.PHASECHK.TRANS64.TRYWAIT P1, [R21+URZ+0x38850], R200 ;  /* 0x038850c8150075a7 */ /* 0x008724000802017f */
[----:B----4-:R-:W-:Y:S05]  /*24fb0*/  @!P1 NANOSLEEP.SYNCS 0x989680 ;  /* 0x009896800000995d */ /* 0x010fea0003900000 */
[----:B------:R-:W4:Y:S02]  /*24fc0*/  @!P1 SYNCS.PHASECHK.TRANS64 P1, [R21+URZ+0x38850], R200 ;  /* 0x038850c8150095a7 */ /* 0x000f24000802007f */
[----:B----4-:R-:W-:Y:S05]  /*24fd0*/  @!P1 BRA `(.L_x_5514) ;  /* 0xfffffffc00f09947 */ /* 0x010fea000383ffff */
[----:B------:R-:W-:Y:S05]  /*24fe0*/  BRA `(.L_x_5513) ;  /* 0xfffffed000347947 */ /* 0x000fea000383ffff */
.L_x_5551:
        /* <DEDUP_REMOVED lines=11> */
.L_x_5714:
[----:B------:R-:W-:Y:S05]  /*250a0*/  BSYNC B1 ;  /* 0x0000000000017941 */ /* 0x000fea0003800000 */
.L_x_5713:
[----:B------:R-:W-:Y:S05]  /*250b0*/  BRA `(.L_x_5715) ;  /* 0xffffff7800107947 */ /* 0x000fea000383ffff */
.L_x_5553:
[----:B------:R-:W-:Y:S01]  /*250c0*/  BSSY B1, `(.L_x_5716) ;  /* 0x0000006000017945 */ /* 0x000fe20003800000 */
[----:B------:R-:W-:-:S07]  /*250d0*/  IMAD.MOV.U32 R15, RZ, RZ, -0x1 ;  /* 0xffffffffff0f7424 */ /* 0x000fce00078e00ff */
[----:B0-----:R-:W-:Y:S05]  /*250e0*/  WARPSYNC.COLLECTIVE R15, `(.L_x_5717) ;  /* 0x000000000f0c7348 */ /* 0x001fea0003c00000 */
[----:B------:R-:W-:Y:S02]  /*250f0*/  ELECT P6, UR62, PT ;  /* 0x00000000003e782f */ /* 0x000fe400038c0000 */
[----:B------:R-:W-:Y:S01]  /*25100*/  MOV R14, UR62 ;  /* 0x0000003e000e7c02 */ /* 0x000fe20008000f00 */
[----:B0-----:R-:W-:Y:S10]  /*25110*/  ENDCOLLECTIVE ;  /* 0x000000000000791b */ /* 0x001ff40003800000 */
.L_x_5717:
[----:B------:R-:W-:Y:S05]  /*25120*/  BSYNC B1 ;  /* 0x0000000000017941 */ /* 0x000fea0003800000 */
.L_x_5716:
[----:B------:R-:W-:Y:S05]  /*25130*/  BRA `(.L_x_5552) ;  /* 0xffffff7800087947 */ /* 0x000fea000383ffff */
.L_x_5555:
[----:B0-----:R0:W1:Y:S02]  /*25140*/  SYNCS.PHASECHK.TRANS64.TRYWAIT P0, [R18+URZ+0x38820], R3 ;  /* 0x03882003120075a7 */ /* 0x001064000800017f */
[----:B-1----:R-:W-:Y:S05]  /*25150*/  @!P0 NANOSLEEP.SYNCS 0x989680 ;  /* 0x009896800000895d */ /* 0x002fea0003900000 */
[----:B------:R-:W1:Y:S02]  /*25160*/  @!P0 SYNCS.PHASECHK.TRANS64 P0, [R18+URZ+0x38820], R3 ;  /* 0x03882003120085a7 */ /* 0x000e64000800007f */
[----:B-1----:R-:W-:Y:S05]  /*25170*/  @!P0 BRA `(.L_x_5555) ;  /* 0xfffffffc00f08947 */ /* 0x002fea000383ffff */
[----:B------:R-:W-:Y:S05]  /*25180*/  BRA `(.L_x_5718) ;  /* 0xffffff7800187947 */ /* 0x000fea000383ffff */
.L_x_5559:
[----:B0-----:R0:W1:Y:S02]  /*25190*/  SYNCS.PHASECHK.TRANS64.TRYWAIT P0, [R3+URZ+0x388a0], R9 ;  /* 0x0388a009030075a7 */ /* 0x001064000800017f */
[----:B-1----:R-:W-:Y:S05]  /*251a0*/  @!P0 NANOSLEEP.SYNCS 0x989680 ;  /* 0x009896800000895d */ /* 0x002fea0003900000 */
[----:B------:R-:W1:Y:S02]  /*251b0*/  @!P0 SYNCS.PHASECHK.TRANS64 P0, [R3+URZ+0x388a0], R9 ;  /* 0x0388a009030085a7 */ /* 0x000e64000800007f */
[----:B-1----:R-:W-:Y:S05]  /*251c0*/  @!P0 BRA `(.L_x_5559) ;  /* 0xfffffffc00f08947 */ /* 0x002fea000383ffff */
[----:B------:R-:W-:Y:S05]  /*251d0*/  BRA `(.L_x_5719) ;  /* 0xffffff7800307947 */ /* 0x000fea000383ffff */
.L_x_5564:
[----:B-1----:R1:W2:Y:S02]  /*251e0*/  SYNCS.PHASECHK.TRANS64.TRYWAIT P0, [R3+URZ+0x388c0], R9 ;  /* 0x0388c009030075a7 */ /* 0x0022a4000800017f */
[----:B--2---:R-:W-:Y:S05]  /*251f0*/  @!P0 NANOSLEEP.SYNCS 0x989680 ;  /* 0x009896800000895d */ /* 0x004fea0003900000 */
[----:B------:R-:W2:Y:S02]  /*25200*/  @!P0 SYNCS.PHASECHK.TRANS64 P0, [R3+URZ+0x388c0], R9 ;  /* 0x0388c009030085a7 */ /* 0x000ea4000800007f */
[----:B--2---:R-:W-:Y:S05]  /*25210*/  @!P0 BRA `(.L_x_5564) ;  /* 0xfffffffc00f08947 */ /* 0x004fea000383ffff */
[----:B------:R-:W-:Y:S05]  /*25220*/  BRA `(.L_x_5720) ;  /* 0xffffff7800ac7947 */ /* 0x000fea000383ffff */
.L_x_5578:
[----:B0-----:R0:W1:Y:S02]  /*25230*/  SYNCS.PHASECHK.TRANS64.TRYWAIT P1, [R9+URZ+0x388a0], R2 ;  /* 0x0388a002090075a7 */ /* 0x001064000802017f */
[----:B-1----:R-:W-:Y:S05]  /*25240*/  @!P1 NANOSLEEP.SYNCS 0x989680 ;  /* 0x009896800000995d */ /* 0x002fea0003900000 */
[----:B------:R-:W1:Y:S02]  /*25250*/  @!P1 SYNCS.PHASECHK.TRANS64 P1, [R9+URZ+0x388a0], R2 ;  /* 0x0388a002090095a7 */ /* 0x000e64000802007f */
[----:B-1----:R-:W-:Y:S05]  /*25260*/  @!P1 BRA `(.L_x_5578) ;  /* 0xfffffffc00f09947 */ /* 0x002fea000383ffff */
[----:B------:R-:W-:Y:S05]  /*25270*/  BRA `(.L_x_5721) ;  /* 0xffffff8400107947 */ /* 0x000fea000383ffff */
.L_x_5583:
[----:B-1----:R1:W2:Y:S02]  /*25280*/  SYNCS.PHASECHK.TRANS64.TRYWAIT P1, [R9+URZ+0x388c0], R2 ;  /* 0x0388c002090075a7 */ /* 0x0022a4000802017f */
[----:B--2---:R-:W-:Y:S05]  /*25290*/  @!P1 NANOSLEEP.SYNCS 0x989680 ;  /* 0x009896800000995d */ /* 0x004fea0003900000 */
[----:B------:R-:W2:Y:S02]  /*252a0*/  @!P1 SYNCS.PHASECHK.TRANS64 P1, [R9+URZ+0x388c0], R2 ;  /* 0x0388c002090095a7 */ /* 0x000ea4000802007f */
[----:B--2---:R-:W-:Y:S05]  /*252b0*/  @!P1 BRA `(.L_x_5583) ;  /* 0xfffffffc00f09947 */ /* 0x004fea000383ffff */
[----:B------:R-:W-:Y:S05]  /*252c0*/  BRA `(.L_x_5722) ;  /* 0xffffff8400887947 */ /* 0x000fea000383ffff */
.L_x_5605:
        /* <DEDUP_REMOVED lines=11> */
.L_x_5724:
[----:B------:R-:W-:Y:S05]  /*25380*/  BSYNC B0 ;  /* 0x0000000000007941 */ /* 0x000fea0003800000 */
.L_x_5723:
[----:B------:R-:W-:Y:S05]  /*25390*/  BRA `(.L_x_5725) ;  /* 0xffffff9c00307947 */ /* 0x000fea000383ffff */
.L_x_5608:
[----:B0-----:R0:W1:Y:S02]  /*253a0*/  SYNCS.PHASECHK.TRANS64.TRYWAIT P0, [R26+URZ+0x38840], R0 ;  /* 0x038840001a0075a7 */ /* 0x001064000800017f */
[----:B-1----:R-:W-:Y:S05]  /*253b0*/  @!P0 NANOSLEEP.SYNCS 0x989680 ;  /* 0x009896800000895d */ /* 0x002fea0003900000 */
[----:B------:R-:W1:Y:S02]  /*253c0*/  @!P0 SYNCS.PHASECHK.TRANS64 P0, [R26+URZ+0x38840], R0 ;  /* 0x038840001a0085a7 */ /* 0x000e64000800007f */
[----:B-1----:R-:W-:Y:S05]  /*253d0*/  @!P0 BRA `(.L_x_5608) ;  /* 0xfffffffc00f08947 */ /* 0x002fea000383ffff */
[----:B------:R-:W-:Y:S05]  /*253e0*/  BRA `(.L_x_5726) ;  /* 0xffffff9c00687947 */ /* 0x000fea000383ffff */
.L_x_5609:
        /* <DEDUP_REMOVED lines=8> */
.L_x_5728:
[----:B------:R-:W-:Y:S05]  /*25470*/  BSYNC B0 ;  /* 0x0000000000007941 */ /* 0x000fea0003800000 */
.L_x_5727:
        /* <DEDUP_REMOVED lines=9> */
.L_x_5729:
[----:B------:R-:W-:Y:S02]  /*25510*/  IMAD.MOV.U32 R13, RZ, RZ, R4 ;  /* 0x000000ffff0d7224 */ /* 0x000fe400078e0004 */
[----:B------:R-:W-:Y:S02]  /*25520*/  IMAD.MOV.U32 R12, RZ, RZ, 0x1 ;  /* 0x00000001ff0c7424 */ /* 0x000fe400078e00ff */
[----:B------:R-:W-:-:S07]  /*25530*/  IMAD.MOV.U32 R3, RZ, RZ, R14 ;  /* 0x000000ffff037224 */ /* 0x000fce00078e000e */
[----:B------:R-:W-:Y:S05]  /*25540*/  WARPSYNC.COLLECTIVE R15, `(.L_x_5730) ;  /* 0x000000000f087348 */ /* 0x000fea0003c00000 */
[----:B------:R0:W1:Y:S02]  /*25550*/  SHFL.IDX P6, R14, R13, R12, R11 ;  /* 0x0000000c0d0e7389 */ /* 0x00006400000c000b */
[----:B01----:R-:W-:Y:S01]  /*25560*/  ENDCOLLECTIVE ;  /* 0x000000000000791b */ /* 0x003fe20003800000 */
.L_x_5730:
        /* <DEDUP_REMOVED lines=15> */
.L_x_5731:
[----:B------:R-:W-:Y:S02]  /*25660*/  @P0 IMAD R6, R5, 0x2, R18 ;  /* 0x0000000205060824 */ /* 0x000fe400078e0212 */
[----:B------:R-:W-:Y:S02]  /*25670*/  IMAD.MOV.U32 R13, RZ, RZ, R4 ;  /* 0x000000ffff0d7224 */ /* 0x000fe400078e0004 */
[----:B------:R-:W-:Y:S02]  /*25680*/  IMAD.MOV.U32 R12, RZ, RZ, 0x2 ;  /* 0x00000002ff0c7424 */ /* 0x000fe400078e00ff */
[----:B------:R-:W-:-:S07]  /*25690*/  IMAD.MOV.U32 R3, RZ, RZ, R14 ;  /* 0x000000ffff037224 */ /* 0x000fce00078e000e */
[----:B------:R-:W-:Y:S05]  /*256a0*/  WARPSYNC.COLLECTIVE R15, `(.L_x_5732) ;  /* 0x000000000f087348 */ /* 0x000fea0003c00000 */
[----:B------:R0:W1:Y:S02]  /*256b0*/  SHFL.IDX P6, R14, R13, R12, R11 ;  /* 0x0000000c0d0e7389 */ /* 0x00006400000c000b */
[----:B01----:R-:W-:Y:S01]  /*256c0*/  ENDCOLLECTIVE ;  /* 0x000000000000791b */ /* 0x003fe20003800000 */
.L_x_5732:
        /* <DEDUP_REMOVED lines=15> */
.L_x_5733:
[----:B------:R-:W-:Y:S02]  /*257c0*/  @P0 IMAD R6, R5, 0x2, R18 ;  /* 0x0000000205060824 */ /* 0x000fe400078e0212 */
[----:B------:R-:W-:Y:S02]  /*257d0*/  IMAD.MOV.U32 R13, RZ, RZ, R4 ;  /* 0x000000ffff0d7224 */ /* 0x000fe400078e0004 */
[----:B------:R-:W-:Y:S02]  /*257e0*/  IMAD.MOV.U32 R12, RZ, RZ, 0x3 ;  /* 0x00000003ff0c7424 */ /* 0x000fe400078e00ff */
[----:B------:R-:W-:-:S07]  /*257f0*/  IMAD.MOV.U32 R3, RZ, RZ, R14 ;  /* 0x000000ffff037224 */ /* 0x000fce00078e000e */
[----:B------:R-:W-:Y:S05]  /*25800*/  WARPSYNC.COLLECTIVE R15, `(.L_x_5734) ;  /* 0x000000000f087348 */ /* 0x000fea0003c00000 */
[----:B------:R0:W1:Y:S02]  /*25810*/  SHFL.IDX P6, R14, R13, R12, R11 ;  /* 0x0000000c0d0e7389 */ /* 0x00006400000c000b */
[----:B01----:R-:W-:Y:S01]  /*25820*/  ENDCOLLECTIVE ;  /* 0x000000000000791b */ /* 0x003fe20003800000 */
.L_x_5734:
        /* <DEDUP_REMOVED lines=10> */
.L_x_5735:
[----:B------:R-:W-:Y:S01]  /*258d0*/  @!PT LDS RZ, [RZ] ;  /* 0x00000000fffff984 */ /* 0x000fe20000000800 */
[----:B------:R-:W-:Y:S01]  /*258e0*/  @!PT LDS RZ, [RZ] ;  /* 0x00000000fffff984 */ /* 0x000fe20000000800 */
[----:B------:R-:W-:Y:S01]  /*258f0*/  @!PT LDS RZ, [RZ] ;  /* 0x00000000fffff984 */ /* 0x000fe20000000800 */
[----:B------:R0:W-:Y:S01]  /*25900*/  @P0 LDGSTS.E.BYPASS.LTC128B.128 [R6+0x23400], desc[UR40][R2.64], !P2 ;  /* 0x2340000002060fae */ /* 0x0001e2000d101d68 */
[----:B------:R-:W-:Y:S01]  /*25910*/  IMAD.MOV.U32 R0, RZ, RZ, R14 ;  /* 0x000000ffff007224 */ /* 0x000fe200078e000e */
[----:B------:R-:W-:Y:S06]  /*25920*/  BRA `(.L_x_5736) ;  /* 0xffffff9c00207947 */ /* 0x000fec000383ffff */
.L_x_5614:
        /* <DEDUP_REMOVED lines=9> */
.L_x_5737:
        /* <DEDUP_REMOVED lines=10> */
.L_x_5738:
[----:B------:R-:W-:Y:S02]  /*25a60*/  IMAD.MOV.U32 R13, RZ, RZ, R3 ;  /* 0x000000ffff0d7224 */ /* 0x000fe400078e0003 */
[----:B------:R-:W-:Y:S02]  /*25a70*/  IMAD.MOV.U32 R12, RZ, RZ, 0x1 ;  /* 0x00000001ff0c7424 */ /* 0x000fe400078e00ff */
[----:B------:R-:W-:-:S07]  /*25a80*/  IMAD.MOV.U32 R4, RZ, RZ, R14 ;  /* 0x000000ffff047224 */ /* 0x000fce00078e000e */
[----:B------:R-:W-:Y:S05]  /*25a90*/  WARPSYNC.COLLECTIVE R15, `(.L_x_5739) ;  /* 0x000000000f087348 */ /* 0x000fea0003c00000 */
[----:B------:R0:W1:Y:S02]  /*25aa0*/  SHFL.IDX P6, R14, R13, R12, R11 ;  /* 0x0000000c0d0e7389 */ /* 0x00006400000c000b */
[----:B01----:R-:W-:Y:S01]  /*25ab0*/  ENDCOLLECTIVE ;  /* 0x000000000000791b */ /* 0x003fe20003800000 */
.L_x_5739:
        /* <DEDUP_REMOVED lines=12> */
.L_x_5740:
[----:B------:R-:W-:Y:S02]  /*25b80*/  IMAD.MOV.U32 R13, RZ, RZ, R3 ;  /* 0x000000ffff0d7224 */ /* 0x000fe400078e0003 */
[----:B------:R-:W-:Y:S02]  /*25b90*/  IMAD.MOV.U32 R12, RZ, RZ, 0x2 ;  /* 0x00000002ff0c7424 */ /* 0x000fe400078e00ff */
[----:B------:R-:W-:-:S07]  /*25ba0*/  IMAD.MOV.U32 R5, RZ, RZ, R14 ;  /* 0x000000ffff057224 */ /* 0x000fce00078e000e */
[----:B------:R-:W-:Y:S05]  /*25bb0*/  WARPSYNC.COLLECTIVE R15, `(.L_x_5741) ;  /* 0x000000000f087348 */ /* 0x000fea0003c00000 */
[----:B------:R0:W1:Y:S02]  /*25bc0*/  SHFL.IDX P6, R14, R13, R12, R11 ;  /* 0x0000000c0d0e7389 */ /* 0x00006400000c000b */
[----:B01----:R-:W-:Y:S01]  /*25bd0*/  ENDCOLLECTIVE ;  /* 0x000000000000791b */ /* 0x003fe20003800000 */
.L_x_5741:
        /* <DEDUP_REMOVED lines=10> */
.L_x_5742:
        /* <DEDUP_REMOVED lines=11> */
.L_x_5743:
[----:B------:R-:W-:-:S04]  /*25d30*/  @!P0 LEA R5, P2, R7, R4, 0x1 ;  /* 0x0000000407058211 */ /* 0x000fc800078408ff */
[----:B------:R-:W-:-:S04]  /*25d40*/  @!P0 IADD3.X R4, RZ, R6, RZ, P2, !PT ;  /* 0x00000006ff048210 */ /* 0x000fc800017fe4ff */
        /* <DEDUP_REMOVED lines=12> */
.L_x_5744:
[----:B------:R-:W-:Y:S01]  /*25e10*/  IMAD.MOV.U32 R0, RZ, RZ, R14 ;  /* 0x000000ffff007224 */ /* 0x000fe200078e000e */
[----:B------:R-:W-:Y:S06]  /*25e20*/  BRA `(.L_x_5745) ;  /* 0xffffffa000347947 */ /* 0x000fec000383ffff */
.L_x_5618:
        /* <DEDUP_REMOVED lines=45> */
.L_x_5747:
[----:B------:R-:W-:Y:S05]  /*26100*/  BSYNC B0 ;  /* 0x0000000000007941 */ /* 0x000fea0003800000 */
.L_x_5746:
        /* <DEDUP_REMOVED lines=11> */
.L_x_5748:
        /* <DEDUP_REMOVED lines=39> */
.L_x_5749:
        /* <DEDUP_REMOVED lines=8> */
.L_x_5750:
        /* <DEDUP_REMOVED lines=33> */
.L_x_5751:
[----:B------:R-:W-:Y:S02]  /*266c0*/  IMAD.MOV.U32 R13, RZ, RZ, R5 ;  /* 0x000000ffff0d7224 */ /* 0x000fe400078e0005 */
[----:B------:R-:W-:-:S07]  /*266d0*/  IMAD.MOV.U32 R8, RZ, RZ, R14 ;  /* 0x000000ffff087224 */ /* 0x000fce00078e000e */
[----:B------:R-:W-:Y:S05]  /*266e0*/  WARPSYNC.COLLECTIVE R15, `(.L_x_5752) ;  /* 0x000000000f087348 */ /* 0x000fea0003c00000 */
[----:B------:R0:W1:Y:S02]  /*266f0*/  SHFL.IDX P6, R14, R13, R12, R11 ;  /* 0x0000000c0d0e7389 */ /* 0x00006400000c000b */
[----:B01----:R-:W-:Y:S01]  /*26700*/  ENDCOLLECTIVE ;  /* 0x000000000000791b */ /* 0x003fe20003800000 */
.L_x_5752:
        /* <DEDUP_REMOVED lines=23> */
.L_x_5753:
        /* <DEDUP_REMOVED lines=9> */
.L_x_5754:
[----:B------:R-:W-:Y:S01]  /*26910*/  IMAD.MOV.U32 R2, RZ, RZ, R14 ;  /* 0x000000ffff027224 */ /* 0x000fe200078e000e */
[----:B------:R-:W-:Y:S06]  /*26920*/  BRA `(.L_x_5755) ;  /* 0xffffffa400107947 */ /* 0x000fec000383ffff */
.L_x_5623:
[----:B-1----:R1:W2:Y:S02]  /*26930*/  SYNCS.PHASECHK.TRANS64.TRYWAIT P0, [R18+URZ+0x38820], R0 ;  /* 0x03882000120075a7 */ /* 0x0022a4000800017f */
[----:B--2---:R-:W-:Y:S05]  /*26940*/  @!P0 NANOSLEEP.SYNCS 0x989680 ;  /* 0x009896800000895d */ /* 0x004fea0003900000 */
[----:B------:R-:W2:Y:S02]  /*26950*/  @!P0 SYNCS.PHASECHK.TRANS64 P0, [R18+URZ+0x38820], R0 ;  /* 0x03882000120085a7 */ /* 0x000ea4000800007f */
[----:B--2---:R-:W-:Y:S05]  /*26960*/  @!P0 BRA `(.L_x_5623) ;  /* 0xfffffffc00f08947 */ /* 0x004fea000383ffff */
[----:B------:R-:W-:Y:S05]  /*26970*/  BRA `(.L_x_5756) ;  /* 0xffffffa400b87947 */ /* 0x000fea000383ffff */
.L_x_5626:
[----:B-1----:R1:W2:Y:S02]  /*26980*/  SYNCS.PHASECHK.TRANS64.TRYWAIT P0, [R26+URZ+0x38860], R0 ;  /* 0x038860001a0075a7 */ /* 0x0022a4000800017f */
[----:B--2---:R-:W-:Y:S05]  /*26990*/  @!P0 NANOSLEEP.SYNCS 0x989680 ;  /* 0x009896800000895d */ /* 0x004fea0003900000 */
[----:B------:R-:W2:Y:S02]  /*269a0*/  @!P0 SYNCS.PHASECHK.TRANS64 P0, [R26+URZ+0x38860], R0 ;  /* 0x038860001a0085a7 */ /* 0x000ea4000800007f */
[----:B--2---:R-:W-:Y:S05]  /*269b0*/  @!P0 BRA `(.L_x_5626) ;  /* 0xfffffffc00f08947 */ /* 0x004fea000383ffff */
[----:B------:R-:W-:Y:S05]  /*269c0*/  BRA `(.L_x_5757) ;  /* 0xffffffa400c87947 */ /* 0x000fea000383ffff */
.L_x_5627:
        /* <DEDUP_REMOVED lines=8> */
.L_x_5759:
[----:B------:R-:W-:Y:S05]  /*26a50*/  BSYNC B0 ;  /* 0x0000000000007941 */ /* 0x000fea0003800000 */
.L_x_5758:
        /* <DEDUP_REMOVED lines=15> */
.L_x_5760:
        /* <DEDUP_REMOVED lines=39> */
.L_x_5761:
[----:B------:R-:W-:Y:S02]  /*26dc0*/  IMAD.MOV.U32 R13, RZ, RZ, R5 ;  /* 0x000000ffff0d7224 */ /* 0x000fe400078e0005 */
[----:B------:R-:W-:-:S07]  /*26dd0*/  IMAD.MOV.U32 R3, RZ, RZ, R14 ;  /* 0x000000ffff037224 */ /* 0x000fce00078e000e */
[----:B------:R-:W-:Y:S05]  /*26de0*/  WARPSYNC.COLLECTIVE R15, `(.L_x_5762) ;  /* 0x000000000f087348 */ /* 0x000fea0003c00000 */
[----:B------:R0:W1:Y:S02]  /*26df0*/  SHFL.IDX P6, R14, R13, R12, R11 ;  /* 0x0000000c0d0e7389 */ /* 0x00006400000c000b */
[----:B01----:R-:W-:Y:S01]  /*26e00*/  ENDCOLLECTIVE ;  /* 0x000000000000791b */ /* 0x003fe20003800000 */
.L_x_5762:
        /* <DEDUP_REMOVED lines=29> */
.L_x_5763:
[----:B------:R-:W-:Y:S02]  /*26fe0*/  IMAD.MOV.U32 R13, RZ, RZ, R5 ;  /* 0x000000ffff0d7224 */ /* 0x000fe400078e0005 */
[----:B------:R-:W-:-:S07]  /*26ff0*/  IMAD.MOV.U32 R7, RZ, RZ, R14 ;  /* 0x000000ffff077224 */ /* 0x000fce00078e000e */
[----:B------:R-:W-:Y:S05]  /*27000*/  WARPSYNC.COLLECTIVE R15, `(.L_x_5764) ;  /* 0x000000000f087348 */ /* 0x000fea0003c00000 */
[----:B------:R0:W1:Y:S02]  /*27010*/  SHFL.IDX P6, R14, R13, R12, R11 ;  /* 0x0000000c0d0e7389 */ /* 0x00006400000c000b */
[----:B01----:R-:W-:Y:S01]  /*27020*/  ENDCOLLECTIVE ;  /* 0x000000000000791b */ /* 0x003fe20003800000 */
.L_x_5764:
        /* <DEDUP_REMOVED lines=29> */
.L_x_5765:
[----:B------:R-:W-:Y:S02]  /*27200*/  IMAD.MOV.U32 R13, RZ, RZ, R5 ;  /* 0x000000ffff0d7224 */ /* 0x000fe400078e0005 */
[----:B------:R-:W-:-:S07]  /*27210*/  IMAD.MOV.U32 R6, RZ, RZ, R14 ;  /* 0x000000ffff067224 */ /* 0x000fce00078e000e */
[----:B------:R-:W-:Y:S05]  /*27220*/  WARPSYNC.COLLECTIVE R15, `(.L_x_5766) ;  /* 0x000000000f087348 */ /* 0x000fea0003c00000 */
[----:B------:R0:W1:Y:S02]  /*27230*/  SHFL.IDX P6, R14, R13, R12, R11 ;  /* 0x0000000c0d0e7389 */ /* 0x00006400000c000b */
[----:B01----:R-:W-:Y:S01]  /*27240*/  ENDCOLLECTIVE ;  /* 0x000000000000791b */ /* 0x003fe20003800000 */
.L_x_5766:
[----:B------:R-:W-:Y:S01]  /*27250*/  IMAD.MOV.U32 R2, RZ, RZ, R14 ;  /* 0x000000ffff027224 */ /* 0x000fe200078e000e */
[----:B------:R-:W-:Y:S06]  /*27260*/  BRA `(.L_x_5767) ;  /* 0xffffffa400587947 */ /* 0x000fec000383ffff */
.L_x_5634:
[----:B0-----:R0:W1:Y:S02]  /*27270*/  SYNCS.PHASECHK.TRANS64.TRYWAIT P0, [R6+URZ+0x38840], R25 ;  /* 0x03884019060075a7 */ /* 0x001064000800017f */
[----:B-1----:R-:W-:Y:S05]  /*27280*/  @!P0 NANOSLEEP.SYNCS 0x989680 ;  /* 0x009896800000895d */ /* 0x002fea0003900000 */
[----:B------:R-:W1:Y:S02]  /*27290*/  @!P0 SYNCS.PHASECHK.TRANS64 P0, [R6+URZ+0x38840], R25 ;  /* 0x03884019060085a7 */ /* 0x000e64000800007f */
[----:B-1----:R-:W-:Y:S05]  /*272a0*/  @!P0 BRA `(.L_x_5634) ;  /* 0xfffffffc00f08947 */ /* 0x002fea000383ffff */
[----:B------:R-:W-:Y:S05]  /*272b0*/  BRA `(.L_x_5768) ;  /* 0xffffffa800e47947 */ /* 0x000fea000383ffff */
.L_x_5635:
        /* <DEDUP_REMOVED lines=8> */
.L_x_5770:
[----:B------:R-:W-:Y:S05]  /*27340*/  BSYNC B1 ;  /* 0x0000000000017941 */ /* 0x000fea0003800000 */
.L_x_5769:
        /* <DEDUP_REMOVED lines=9> */
.L_x_5771:
[----:B------:R-:W-:Y:S02]  /*273e0*/  IMAD.MOV.U32 R13, RZ, RZ, R26 ;  /* 0x000000ffff0d7224 */ /* 0x000fe400078e001a */
[----:B------:R-:W-:Y:S02]  /*273f0*/  IMAD.MOV.U32 R12, RZ, RZ, 0x1 ;  /* 0x00000001ff0c7424 */ /* 0x000fe400078e00ff */
[----:B------:R-:W-:-:S07]  /*27400*/  IMAD.MOV.U32 R2, RZ, RZ, R14 ;  /* 0x000000ffff027224 */ /* 0x000fce00078e000e */
[----:B------:R-:W-:Y:S05]  /*27410*/  WARPSYNC.COLLECTIVE R15, `(.L_x_5772) ;  /* 0x000000000f087348 */ /* 0x000fea0003c00000 */
[----:B------:R0:W1:Y:S02]  /*27420*/  SHFL.IDX P6, R14, R13, R12, R11 ;  /* 0x0000000c0d0e7389 */ /* 0x00006400000c000b */
[----:B01----:R-:W-:Y:S01]  /*27430*/  ENDCOLLECTIVE ;  /* 0x000000000000791b */ /* 0x003fe20003800000 */
.L_x_5772:
        /* <DEDUP_REMOVED lines=11> */
.L_x_5773:
[----:B------:R-:W-:Y:S02]  /*274f0*/  IMAD.MOV.U32 R13, RZ, RZ, R26 ;  /* 0x000000ffff0d7224 */ /* 0x000fe400078e001a */
[----:B------:R-:W-:Y:S02]  /*27500*/  IMAD.MOV.U32 R12, RZ, RZ, 0x2 ;  /* 0x00000002ff0c7424 */ /* 0x000fe400078e00ff */
[----:B------:R-:W-:-:S07]  /*27510*/  IMAD.MOV.U32 R2, RZ, RZ, R14 ;  /* 0x000000ffff027224 */ /* 0x000fce00078e000e */
[----:B------:R-:W-:Y:S05]  /*27520*/  WARPSYNC.COLLECTIVE R15, `(.L_x_5774) ;  /* 0x000000000f087348 */ /* 0x000fea0003c00000 */
[----:B------:R0:W1:Y:S02]  /*27530*/  SHFL.IDX P6, R14, R13, R12, R11 ;  /* 0x0000000c0d0e7389 */ /* 0x00006400000c000b */
[----:B01----:R-:W-:Y:S01]  /*27540*/  ENDCOLLECTIVE ;  /* 0x000000000000791b */ /* 0x003fe20003800000 */
.L_x_5774:
        /* <DEDUP_REMOVED lines=11> */
.L_x_5775:
[----:B------:R-:W-:Y:S02]  /*27600*/  IMAD.MOV.U32 R13, RZ, RZ, R26 ;  /* 0x000000ffff0d7224 */ /* 0x000fe400078e001a */
[----:B------:R-:W-:Y:S02]  /*27610*/  IMAD.MOV.U32 R12, RZ, RZ, 0x3 ;  /* 0x00000003ff0c7424 */ /* 0x000fe400078e00ff */
[----:B------:R-:W-:-:S07]  /*27620*/  IMAD.MOV.U32 R2, RZ, RZ, R14 ;  /* 0x000000ffff027224 */ /* 0x000fce00078e000e */
[----:B------:R-:W-:Y:S05]  /*27630*/  WARPSYNC.COLLECTIVE R15, `(.L_x_5776) ;  /* 0x000000000f087348 */ /* 0x000fea0003c00000 */
[----:B------:R0:W1:Y:S02]  /*27640*/  SHFL.IDX P6, R14, R13, R12, R11 ;  /* 0x0000000c0d0e7389 */ /* 0x00006400000c000b */
[----:B01----:R-:W-:Y:S01]  /*27650*/  ENDCOLLECTIVE ;  /* 0x000000000000791b */ /* 0x003fe20003800000 */
.L_x_5776:
        /* <DEDUP_REMOVED lines=11> */
.L_x_5777:
[----:B------:R-:W-:Y:S01]  /*27710*/  IMAD.MOV.U32 R2, RZ, RZ, R14 ;  /* 0x000000ffff027224 */ /* 0x000fe200078e000e */
[----:B------:R-:W-:Y:S06]  /*27720*/  BRA `(.L_x_5778) ;  /* 0xffffffa8006c7947 */ /* 0x000fec000383ffff */
.L_x_5640:
[----:B---3--:R3:W4:Y:S02]  /*27730*/  SYNCS.PHASECHK.TRANS64.TRYWAIT P0, [R6+URZ+0x38860], R25 ;  /* 0x03886019060075a7 */ /* 0x008724000800017f */
[----:B----4-:R-:W-:Y:S05]  /*27740*/  @!P0 NANOSLEEP.SYNCS 0x989680 ;  /* 0x009896800000895d */ /* 0x010fea0003900000 */
[----:B------:R-:W4:Y:S02]  /*27750*/  @!P0 SYNCS.PHASECHK.TRANS64 P0, [R6+URZ+0x38860], R25 ;  /* 0x03886019060085a7 */ /* 0x000f24000800007f */
[----:B----4-:R-:W-:Y:S05]  /*27760*/  @!P0 BRA `(.L_x_5640) ;  /* 0xfffffffc00f08947 */ /* 0x010fea000383ffff */
[----:B------:R-:W-:Y:S05]  /*27770*/  BRA `(.L_x_5779) ;  /* 0xffffffa800bc7947 */ /* 0x000fea000383ffff */
.L_x_5641:
[----:B------:R-:W-:Y:S01]  /*27780*/  BSSY B1, `(.L_x_5780) ;  /* 0x0000008000017945 */ /* 0x000fe20003800000 */
[----:B------:R-:W-:Y:S01]  /*27790*/  IMAD.MOV.U32 R13, RZ, RZ, R10 ;  /* 0x000000ffff0d7224 */ /* 0x000fe200078e000a */
[----:B------:R-:W-:Y:S01]  /*277a0*/  MOV R12, RZ ;  /* 0x000000ff000c7202 */ /* 0x000fe20000000f00 */
[----:B------:R-:W-:Y:S02]  /*277b0*/  IMAD.MOV.U32 R11, RZ, RZ, 0x181f ;  /* 0x0000181fff0b7424 */ /* 0x000fe400078e00ff */
[----:B------:R-:W-:-:S07]  /*277c0*/  IMAD.MOV.U32 R15, RZ, RZ, -0x1 ;  /* 0xffffffffff0f7424 */ /* 0x000fce00078e00ff */
[----:B0123--:R-:W-:Y:S05]  /*277d0*/  WARPSYNC.COLLECTIVE R15, `(.L_x_5781) ;  /* 0x000000000f087348 */ /* 0x00ffea0003c00000 */
[----:B------:R4:W0:Y:S02]  /*277e0*/  SHFL.IDX P6, R14, R13, R12, R11 ;  /* 0x0000000c0d0e7389 */ /* 0x00082400000c000b */
[----:B01234-:R-:W-:Y:S01]  /*277f0*/  ENDCOLLECTIVE ;  /* 0x000000000000791b */ /* 0x01ffe20003800000 */
.L_x_5781:
[----:B------:R-:W-:Y:S05]  /*27800*/  BSYNC B1 ;  /* 0x0000000000017941 */ /* 0x000fea0003800000 */
.L_x_5780:
        /* <DEDUP_REMOVED lines=13> */
.L_x_5782:
        /* <DEDUP_REMOVED lines=17> */
.L_x_5783:
        /* <DEDUP_REMOVED lines=16> */
.L_x_5784:
        /* <DEDUP_REMOVED lines=19> */
.L_x_5785:
        /* <DEDUP_REMOVED lines=14> */
.L_x_5786:
        /* <DEDUP_REMOVED lines=16> */
.L_x_5787:
        /* <DEDUP_REMOVED lines=14> */
.L_x_5788:
[----:B------:R-:W-:Y:S05]  /*27ee0*/  BRA `(.L_x_5789) ;  /* 0xffffffa800207947 */ /* 0x000fea000383ffff */
.L_x_5649:
        /* <DEDUP_REMOVED lines=8> */
.L_x_5791:
[----:B------:R-:W-:Y:S05]  /*27f70*/  BSYNC B0 ;  /* 0x0000000000007941 */ /* 0x000fea0003800000 */
.L_x_5790:
        /* <DEDUP_REMOVED lines=9> */
.L_x_5792:
        /* <DEDUP_REMOVED lines=23> */
.L_x_5793:
[----:B------:R-:W-:Y:S01]  /*28180*/  IMAD.MOV.U32 R12, RZ, RZ, 0x2 ;  /* 0x00000002ff0c7424 */ /* 0x000fe200078e00ff */
[----:B------:R-:W-:-:S05]  /*28190*/  SEL R4, R14, RZ, P1 ;  /* 0x000000ff0e047207 */ /* 0x000fca0000800000 */
[----:B------:R-:W-:-:S04]  /*281a0*/  IMAD.IADD R4, R13, 0x1, R4 ;  /* 0x000000010d047824 */ /* 0x000fc800078e0204 */
[----:B------:R-:W-:-:S07]  /*281b0*/  IMAD.MOV.U32 R13, RZ, RZ, R4 ;  /* 0x000000ffff0d7224 */ /* 0x000fce00078e0004 */
[----:B------:R-:W-:Y:S05]  /*281c0*/  WARPSYNC.COLLECTIVE R15, `(.L_x_5794) ;  /* 0x000000000f087348 */ /* 0x000fea0003c00000 */
[----:B------:R0:W1:Y:S02]  /*281d0*/  SHFL.UP P6, R14, R13, R12, R11 ;  /* 0x0400000c0d0e7389 */ /* 0x00006400000c000b */
[----:B01----:R-:W-:Y:S01]  /*281e0*/  ENDCOLLECTIVE ;  /* 0x000000000000791b */ /* 0x003fe20003800000 */
.L_x_5794:
[----:B------:R-:W-:Y:S01]  /*281f0*/  IMAD.MOV.U32 R12, RZ, RZ, 0x4 ;  /* 0x00000004ff0c7424 */ /* 0x000fe200078e00ff */
[----:B------:R-:W-:-:S05]  /*28200*/  SEL R3, R14, RZ, P2 ;  /* 0x000000ff0e037207 */ /* 0x000fca0001000000 */
[----:B------:R-:W-:-:S04]  /*28210*/  IMAD.IADD R2, R4, 0x1, R3 ;  /* 0x0000000104027824 */ /* 0x000fc800078e0203 */
[----:B------:R-:W-:-:S07]  /*28220*/  IMAD.MOV.U32 R13, RZ, RZ, R2 ;  /* 0x000000ffff0d7224 */ /* 0x000fce00078e0002 */
[----:B------:R-:W-:Y:S05]  /*28230*/  WARPSYNC.COLLECTIVE R15, `(.L_x_5795) ;  /* 0x000000000f087348 */ /* 0x000fea0003c00000 */
[----:B------:R0:W1:Y:S02]  /*28240*/  SHFL.UP P6, R14, R13, R12, R11 ;  /* 0x0400000c0d0e7389 */ /* 0x00006400000c000b */
[----:B01----:R-:W-:Y:S01]  /*28250*/  ENDCOLLECTIVE ;  /* 0x000000000000791b */ /* 0x003fe20003800000 */
.L_x_5795:
[----:B------:R-:W-:Y:S01]  /*28260*/  IMAD.MOV.U32 R12, RZ, RZ, 0x8 ;  /* 0x00000008ff0c7424 */ /* 0x000fe200078e00ff */
[----:B------:R-:W-:-:S05]  /*28270*/  SEL R3, R14, RZ, P3 ;  /* 0x000000ff0e037207 */ /* 0x000fca0001800000 */
[----:B------:R-:W-:-:S04]  /*28280*/  IMAD.IADD R3, R2, 0x1, R3 ;  /* 0x0000000102037824 */ /* 0x000fc800078e0203 */
[----:B------:R-:W-:-:S07]  /*28290*/  IMAD.MOV.U32 R13, RZ, RZ, R3 ;  /* 0x000000ffff0d7224 */ /* 0x000fce00078e0003 */
[----:B------:R-:W-:Y:S05]  /*282a0*/  WARPSYNC.COLLECTIVE R15, `(.L_x_5796) ;  /* 0x000000000f087348 */ /* 0x000fea0003c00000 */
[----:B------:R0:W1:Y:S02]  /*282b0*/  SHFL.UP P6, R14, R13, R12, R11 ;  /* 0x0400000c0d0e7389 */ /* 0x00006400000c000b */
[----:B01----:R-:W-:Y:S01]  /*282c0*/  ENDCOLLECTIVE ;  /* 0x000000000000791b */ /* 0x003fe20003800000 */
.L_x_5796:
[----:B------:R-:W-:Y:S01]  /*282d0*/  IMAD.MOV.U32 R12, RZ, RZ, 0x10 ;  /* 0x00000010ff0c7424 */ /* 0x000fe200078e00ff */
[----:B------:R-:W-:-:S05]  /*282e0*/  SEL R4, R14, RZ, P4 ;  /* 0x000000ff0e047207 */ /* 0x000fca0002000000 */
[----:B------:R-:W-:-:S04]  /*282f0*/  IMAD.IADD R4, R3, 0x1, R4 ;  /* 0x0000000103047824 */ /* 0x000fc800078e0204 */
[----:B------:R-:W-:-:S07]  /*28300*/  IMAD.MOV.U32 R13, RZ, RZ, R4 ;  /* 0x000000ffff0d7224 */ /* 0x000fce00078e0004 */
[----:B------:R-:W-:Y:S05]  /*28310*/  WARPSYNC.COLLECTIVE R15, `(.L_x_5797) ;  /* 0x000000000f087348 */ /* 0x000fea0003c00000 */
[----:B------:R0:W1:Y:S02]  /*28320*/  SHFL.UP P6, R14, R13, R12, R11 ;  /* 0x0400000c0d0e7389 */ /* 0x00006400000c000b */
[----:B01----:R-:W-:Y:S01]  /*28330*/  ENDCOLLECTIVE ;  /* 0x000000000000791b */ /* 0x003fe20003800000 */
.L_x_5797:
        /* <DEDUP_REMOVED lines=8> */
.L_x_5798:
[----:B------:R-:W-:Y:S05]  /*283c0*/  BRA `(.L_x_5799) ;  /* 0xffffffa800bc7947 */ /* 0x000fea000383ffff */
.L_x_5652:
[----:B------:R-:W-:Y:S01]  /*283d0*/  BSSY B0, `(.L_x_5800) ;  /* 0x0000007000007945 */ /* 0x000fe20003800000 */
[----:B------:R-:W-:Y:S02]  /*283e0*/  IMAD.MOV.U32 R12, RZ, RZ, 0x1 ;  /* 0x00000001ff0c7424 */ /* 0x000fe400078e00ff */
[----:B------:R-:W-:Y:S02]  /*283f0*/  IMAD.MOV.U32 R11, RZ, RZ, RZ ;  /* 0x000000ffff0b7224 */ /* 0x000fe400078e00ff */
[----:B------:R-:W-:-:S07]  /*28400*/  IMAD.MOV.U32 R15, RZ, RZ, -0x1 ;  /* 0xffffffffff0f7424 */ /* 0x000fce00078e00ff */
[----:B------:R-:W-:Y:S05]  /*28410*/  WARPSYNC.COLLECTIVE R15, `(.L_x_5801) ;  /* 0x000000000f087348 */ /* 0x000fea0003c00000 */
[----:B------:R0:W1:Y:S02]  /*28420*/  SHFL.UP P6, R14, R13, R12, R11 ;  /* 0x0400000c0d0e7389 */ /* 0x00006400000c000b */
[----:B01----:R-:W-:Y:S01]  /*28430*/  ENDCOLLECTIVE ;  /* 0x000000000000791b */ /* 0x003fe20003800000 */
.L_x_5801:
[----:B------:R-:W-:Y:S05]  /*28440*/  BSYNC B0 ;  /* 0x0000000000007941 */ /* 0x000fea0003800000 */
.L_x_5800:
        /* <DEDUP_REMOVED lines=8> */
.L_x_5802:
[----:B------:R-:W-:Y:S01]  /*284d0*/  IMAD.MOV.U32 R12, RZ, RZ, 0x4 ;  /* 0x00000004ff0c7424 */ /* 0x000fe200078e00ff */
[----:B------:R-:W-:-:S05]  /*284e0*/  SEL R2, R14, RZ, P2 ;  /* 0x000000ff0e027207 */ /* 0x000fca0001000000 */
[----:B------:R-:W-:-:S04]  /*284f0*/  IMAD.IADD R2, R13, 0x1, R2 ;  /* 0x000000010d027824 */ /* 0x000fc800078e0202 */
[----:B------:R-:W-:-:S07]  /*28500*/  IMAD.MOV.U32 R13, RZ, RZ, R2 ;  /* 0x000000ffff0d7224 */ /* 0x000fce00078e0002 */
[----:B------:R-:W-:Y:S05]  /*28510*/  WARPSYNC.COLLECTIVE R15, `(.L_x_5803) ;  /* 0x000000000f087348 */ /* 0x000fea0003c00000 */
[----:B------:R0:W1:Y:S02]  /*28520*/  SHFL.UP P6, R14, R13, R12, R11 ;  /* 0x0400000c0d0e7389 */ /* 0x00006400000c000b */
[----:B01----:R-:W-:Y:S01]  /*28530*/  ENDCOLLECTIVE ;  /* 0x000000000000791b */ /* 0x003fe20003800000 */
.L_x_5803:
[----:B------:R-:W-:Y:S01]  /*28540*/  IMAD.MOV.U32 R12, RZ, RZ, 0x8 ;  /* 0x00000008ff0c7424 */ /* 0x000fe200078e00ff */
[----:B------:R-:W-:-:S05]  /*28550*/  SEL R3, R14, RZ, P3 ;  /* 0x000000ff0e037207 */ /* 0x000fca0001800000 */
[----:B------:R-:W-:-:S04]  /*28560*/  IMAD.IADD R3, R2, 0x1, R3 ;  /* 0x0000000102037824 */ /* 0x000fc800078e0203 */
[----:B------:R-:W-:-:S07]  /*28570*/  IMAD.MOV.U32 R13, RZ, RZ, R3 ;  /* 0x000000ffff0d7224 */ /* 0x000fce00078e0003 */
[----:B------:R-:W-:Y:S05]  /*28580*/  WARPSYNC.COLLECTIVE R15, `(.L_x_5804) ;  /* 0x000000000f087348 */ /* 0x000fea0003c00000 */
[----:B------:R0:W1:Y:S02]  /*28590*/  SHFL.UP P6, R14, R13, R12, R11 ;  /* 0x0400000c0d0e7389 */ /* 0x00006400000c000b */
[----:B01----:R-:W-:Y:S01]  /*285a0*/  ENDCOLLECTIVE ;  /* 0x000000000000791b */ /* 0x003fe20003800000 */
.L_x_5804:
[----:B------:R-:W-:Y:S01]  /*285b0*/  IMAD.MOV.U32 R12, RZ, RZ, 0x10 ;  /* 0x00000010ff0c7424 */ /* 0x000fe200078e00ff */
[----:B------:R-:W-:-:S05]  /*285c0*/  SEL R4, R14, RZ, P4 ;  /* 0x000000ff0e047207 */ /* 0x000fca0002000000 */
[----:B------:R-:W-:-:S04]  /*285d0*/  IMAD.IADD R4, R3, 0x1, R4 ;  /* 0x0000000103047824 */ /* 0x000fc800078e0204 */
[----:B------:R-:W-:-:S07]  /*285e0*/  IMAD.MOV.U32 R13, RZ, RZ, R4 ;  /* 0x000000ffff0d7224 */ /* 0x000fce00078e0004 */
[----:B------:R-:W-:Y:S05]  /*285f0*/  WARPSYNC.COLLECTIVE R15, `(.L_x_5805) ;  /* 0x000000000f087348 */ /* 0x000fea0003c00000 */
[----:B------:R0:W1:Y:S02]  /*28600*/  SHFL.UP P6, R14, R13, R12, R11 ;  /* 0x0400000c0d0e7389 */ /* 0x00006400000c000b */
[----:B01----:R-:W-:Y:S01]  /*28610*/  ENDCOLLECTIVE ;  /* 0x000000000000791b */ /* 0x003fe20003800000 */
.L_x_5805:
        /* <DEDUP_REMOVED lines=8> */
.L_x_5806:
[----:B------:R-:W-:Y:S05]  /*286a0*/  BRA `(.L_x_5807) ;  /* 0xffffffa800a87947 */ /* 0x000fea000383ffff */
.L_x_5654:
[----:B------:R-:W-:Y:S01]  /*286b0*/  BSSY B0, `(.L_x_5808) ;  /* 0x0000006000007945 */ /* 0x000fe20003800000 */
[----:B------:R-:W-:Y:S01]  /*286c0*/  PLOP3.LUT P6, PT, P6, PT, PT, 0x8, 0x0 ;  /* 0x000000000000781c */ /* 0x000fe200037ce170 */
[----:B------:R-:W-:-:S12]  /*286d0*/  IMAD.MOV.U32 R15, RZ, RZ, -0x1 ;  /* 0xffffffffff0f7424 */ /* 0x000fd800078e00ff */
[----:B0-----:R-:W-:Y:S05]  /*286e0*/  WARPSYNC.COLLECTIVE R15, `(.L_x_5809) ;  /* 0x000000000f087348 */ /* 0x001fea0003c00000 */
[----:B------:R-:W-:Y:S01]  /*286f0*/  VOTE.ANY R14, PT, P6 ;  /* 0x00000000000e7806 */ /* 0x000fe200030e0100 */
[----:B0-----:R-:W-:Y:S06]  /*28700*/  ENDCOLLECTIVE ;  /* 0x000000000000791b */ /* 0x001fec0003800000 */
.L_x_5809:
[----:B------:R-:W-:Y:S05]  /*28710*/  BSYNC B0 ;  /* 0x0000000000007941 */ /* 0x000fea0003800000 */
.L_x_5808:
        /* <DEDUP_REMOVED lines=10> */
.L_x_5810:
[----:B------:R-:W-:Y:S02]  /*287c0*/  IMAD.MOV.U32 R13, RZ, RZ, R5 ;  /* 0x000000ffff0d7224 */ /* 0x000fe400078e0005 */
[----:B------:R-:W-:-:S07]  /*287d0*/  IMAD.MOV.U32 R25, RZ, RZ, R14 ;  /* 0x000000ffff197224 */ /* 0x000fce00078e000e */
[----:B------:R-:W-:Y:S05]  /*287e0*/  WARPSYNC.COLLECTIVE R15, `(.L_x_5811) ;  /* 0x000000000f087348 */ /* 0x000fea0003c00000 */
[----:B------:R0:W1:Y:S02]  /*287f0*/  SHFL.IDX P6, R14, R13, R12, R11 ;  /* 0x0000000c0d0e7389 */ /* 0x00006400000c000b */
[----:B01----:R-:W-:Y:S01]  /*28800*/  ENDCOLLECTIVE ;  /* 0x000000000000791b */ /* 0x003fe20003800000 */
.L_x_5811:
[----:B------:R-:W-:Y:S01]  /*28810*/  IMAD.MOV.U32 R5, RZ, RZ, R14 ;  /* 0x000000ffff057224 */ /* 0x000fe200078e000e */
[----:B------:R-:W-:Y:S06]  /*28820*/  BRA `(.L_x_5812) ;  /* 0xffffffa800887947 */ /* 0x000fec000383ffff */
.L_x_5656:
[----:B------:R-:W-:Y:S01]  /*28830*/  BSSY B0, `(.L_x_5813) ;  /* 0x0000007000007945 */ /* 0x000fe20003800000 */
[----:B------:R-:W-:Y:S02]  /*28840*/  IMAD.MOV.U32 R13, RZ, RZ, R2 ;  /* 0x000000ffff0d7224 */ /* 0x000fe400078e0002 */
[----:B------:R-:W-:Y:S02]  /*28850*/  IMAD.MOV.U32 R11, RZ, RZ, 0x1f ;  /* 0x0000001fff0b7424 */ /* 0x000fe400078e00ff */
[----:B------:R-:W-:-:S07]  /*28860*/  IMAD.MOV.U32 R15, RZ, RZ, -0x1 ;  /* 0xffffffffff0f7424 */ /* 0x000fce00078e00ff */
[----:B0123--:R-:W-:Y:S05]  /*28870*/  WARPSYNC.COLLECTIVE R15, `(.L_x_5814) ;  /* 0x000000000f087348 */ /* 0x00ffea0003c00000 */
[----:B------:R4:W0:Y:S02]  /*28880*/  SHFL.IDX P6, R14, R13, R12, R11 ;  /* 0x0000000c0d0e7389 */ /* 0x00082400000c000b */
[----:B01234-:R-:W-:Y:S01]  /*28890*/  ENDCOLLECTIVE ;  /* 0x000000000000791b */ /* 0x01ffe20003800000 */
.L_x_5814:
[----:B------:R-:W-:Y:S05]  /*288a0*/  BSYNC B0 ;  /* 0x0000000000007941 */ /* 0x000fea0003800000 */
.L_x_5813:
[----:B------:R-:W-:Y:S01]  /*288b0*/  IMAD.MOV.U32 R24, RZ, RZ, R14 ;  /* 0x000000ffff187224 */ /* 0x000fe200078e000e */
[----:B------:R-:W-:Y:S06]  /*288c0*/  BRA `(.L_x_5655) ;  /* 0xffffffa800787947 */ /* 0x000fec000383ffff */
.L_x_5662:
[----:B0-----:R0:W1:Y:S02]  /*288d0*/  SYNCS.PHASECHK.TRANS64.TRYWAIT P0, [R7+URZ+0x38820], R0 ;  /* 0x03882000070075a7 */ /* 0x001064000800017f */
[----:B-1----:R-:W-:Y:S05]  /*288e0*/  @!P0 NANOSLEEP.SYNCS 0x989680 ;  /* 0x009896800000895d */ /* 0x002fea0003900000 */
[----:B------:R-:W1:Y:S02]  /*288f0*/  @!P0 SYNCS.PHASECHK.TRANS64 P0, [R7+URZ+0x38820], R0 ;  /* 0x03882000070085a7 */ /* 0x000e64000800007f */
[----:B-1----:R-:W-:Y:S05]  /*28900*/  @!P0 BRA `(.L_x_5662) ;  /* 0xfffffffc00f08947 */ /* 0x002fea000383ffff */
[----:B------:R-:W-:Y:S05]  /*28910*/  BRA `(.L_x_5815) ;  /* 0xffffffb000d47947 */ /* 0x000fea000383ffff */
.L_x_5663:
        /* <DEDUP_REMOVED lines=8> */
[----:B0-23--:R-:W-:Y:S05]  /*289a0*/  WARPSYNC.COLLECTIVE R15, `(.L_x_5817) ;  /* 0x000000000f087348 */ /* 0x00dfea0003c00000 */
[----:B------:R1:W4:Y:S02]  /*289b0*/  SHFL.IDX P6, R14, R13, R12, R11 ;  /* 0x0000000c0d0e7389 */ /* 0x00032400000c000b */
[----:B01234-:R-:W-:Y:S01]  /*289c0*/  ENDCOLLECTIVE ;  /* 0x000000000000791b */ /* 0x01ffe20003800000 */
.L_x_5817:
[----:B------:R-:W-:Y:S05]  /*289d0*/  BSYNC B0 ;  /* 0x0000000000007941 */ /* 0x000fea0003800000 */
.L_x_5816:
[----:B------:R-:W-:Y:S05]  /*289e0*/  BRA `(.L_x_5818) ;  /* 0xffffffb000bc7947 */ /* 0x000fea000383ffff */
.L_x_5664:
[----:B------:R-:W-:Y:S01]  /*289f0*/  BSSY B0, `(.L_x_5819) ;  /* 0x0000006000007945 */ /* 0x000fe20003800000 */
[----:B------:R-:W-:-:S07]  /*28a00*/  IMAD.MOV.U32 R15, RZ, RZ, -0x1 ;  /* 0xffffffffff0f7424 */ /* 0x000fce00078e00ff */
[----:B0-23--:R-:W-:Y:S05]  /*28a10*/  WARPSYNC.COLLECTIVE R15, `(.L_x_5820) ;  /* 0x000000000f0c7348 */ /* 0x00dfea0003c00000 */
[----:B------:R-:W-:Y:S02]  /*28a20*/  ELECT P6, UR62, PT ;  /* 0x00000000003e782f */ /* 0x000fe400038c0000 */
[----:B------:R-:W-:Y:S01]  /*28a30*/  MOV R14, UR62 ;  /* 0x0000003e000e7c02 */ /* 0x000fe20008000f00 */
[----:B0-23--:R-:W-:Y:S10]  /*28a40*/  ENDCOLLECTIVE ;  /* 0x000000000000791b */ /* 0x00dff40003800000 */
.L_x_5820:
[----:B------:R-:W-:Y:S05]  /*28a50*/  BSYNC B0 ;  /* 0x0000000000007941 */ /* 0x000fea0003800000 */
.L_x_5819:
[----:B------:R-:W-:Y:S05]  /*28a60*/  BRA `(.L_x_5821) ;  /* 0xffffffb000b07947 */ /* 0x000fea000383ffff */
.L_x_5666:
[----:B0-----:R0:W1:Y:S02]  /*28a70*/  SYNCS.PHASECHK.TRANS64.TRYWAIT P1, [R5+URZ+0x38840], R0 ;  /* 0x03884000050075a7 */ /* 0x001064000802017f */
[----:B-1----:R-:W-:Y:S05]  /*28a80*/  @!P1 NANOSLEEP.SYNCS 0x989680 ;  /* 0x009896800000995d */ /* 0x002fea0003900000 */
[----:B------:R-:W1:Y:S02]  /*28a90*/  @!P1 SYNCS.PHASECHK.TRANS64 P1, [R5+URZ+0x38840], R0 ;  /* 0x03884000050095a7 */ /* 0x000e64000802007f */
[----:B-1----:R-:W-:Y:S05]  /*28aa0*/  @!P1 BRA `(.L_x_5666) ;  /* 0xfffffffc00f09947 */ /* 0x002fea000383ffff */
[----:B------:R-:W-:Y:S05]  /*28ab0*/  BRA `(.L_x_5822) ;  /* 0xffffffb000d07947 */ /* 0x000fea000383ffff */
.L_x_5668:
[----:B-1----:R1:W4:Y:S02]  /*28ac0*/  SYNCS.PHASECHK.TRANS64.TRYWAIT P1, [R3+URZ+0x38840], R2 ;  /* 0x03884002030075a7 */ /* 0x002324000802017f */
[----:B----4-:R-:W-:Y:S05]  /*28ad0*/  @!P1 NANOSLEEP.SYNCS 0x989680 ;  /* 0x009896800000995d */ /* 0x010fea0003900000 */
[----:B------:R-:W4:Y:S02]  /*28ae0*/  @!P1 SYNCS.PHASECHK.TRANS64 P1, [R3+URZ+0x38840], R2 ;  /* 0x03884002030095a7 */ /* 0x000f24000802007f */
[----:B----4-:R-:W-:Y:S05]  /*28af0*/  @!P1 BRA `(.L_x_5668) ;  /* 0xfffffffc00f09947 */ /* 0x010fea000383ffff */
[----:B------:R-:W-:Y:S05]  /*28b00*/  BRA `(.L_x_5823) ;  /* 0xffffffb000dc7947 */ /* 0x000fea000383ffff */
.L_x_5670:
[----:B----4-:R4:W0:Y:S02]  /*28b10*/  SYNCS.PHASECHK.TRANS64.TRYWAIT P1, [R5+URZ+0x38860], R0 ;  /* 0x03886000050075a7 */ /* 0x010824000802017f */
[----:B0-----:R-:W-:Y:S05]  /*28b20*/  @!P1 NANOSLEEP.SYNCS 0x989680 ;  /* 0x009896800000995d */ /* 0x001fea0003900000 */
[----:B------:R-:W0:Y:S02]  /*28b30*/  @!P1 SYNCS.PHASECHK.TRANS64 P1, [R5+URZ+0x38860], R0 ;  /* 0x03886000050095a7 */ /* 0x000e24000802007f */
[----:B0-----:R-:W-:Y:S05]  /*28b40*/  @!P1 BRA `(.L_x_5670) ;  /* 0xfffffffc00f09947 */ /* 0x001fea000383ffff */
[----:B------:R-:W-:Y:S05]  /*28b50*/  BRA `(.L_x_5824) ;  /* 0xffffffb000d87947 */ /* 0x000fea000383ffff */
.L_x_5825:
        /* <DEDUP_REMOVED lines=10> */
.L_x_5846:


//--------------------- .nv.global.init           --------------------------
	.section	.nv.global.init,"aw",@progbits
.nv.global.init:
	.type		$str$23,@object
	.size		$str$23,($str$24 - $str$23)
$str$23:
        /*0000*/ 	.byte	0x28, 0x61, 0x64, 0x64, 0x72, 0x65, 0x73, 0x73, 0x20, 0x26, 0x20, 0x6d, 0x61, 0x73, 0x6b, 0x29
        /*0010*/ 	.byte	0x20, 0x3d, 0x3d, 0x20, 0x30, 0x00
	.type		$str$24,@object
	.size		$str$24,(__unnamed_4 - $str$24)
$str$24:
        /*0016*/ 	.byte	0x2f, 0x74, 0x6d, 0x70, 0x2f, 0x6f, 0x73, 0x73, 0x5f, 0x6b, 0x65, 0x72, 0x6e, 0x65, 0x6c, 0x73
        /*0026*/ 	.byte	0x5f, 0x73, 0x72, 0x63, 0x2f, 0x66, 0x6c, 0x61, 0x73, 0x68, 0x5f, 0x61, 0x74, 0x74, 0x65, 0x6e
        /*0036*/ 	.byte	0x74, 0x69, 0x6f, 0x6e, 0x2f, 0x63, 0x73, 0x72, 0x63, 0x2f, 0x63, 0x75, 0x74, 0x6c, 0x61, 0x73
        /*0046*/ 	.byte	0x73, 0x2f, 0x69, 0x6e, 0x63, 0x6c, 0x75, 0x64, 0x65, 0x2f, 0x63, 0x75, 0x74, 0x65, 0x2f, 0x70
        /*0056*/ 	.byte	0x6f, 0x69, 0x6e, 0x74, 0x65, 0x72, 0x5f, 0x66, 0x6c, 0x61, 0x67, 0x67, 0x65, 0x64, 0x2e, 0x68
        /*0066*/ 	.byte	0x70, 0x70, 0x00
	.type		__unnamed_4,@object
	.size		__unnamed_4,(__unnamed_5 - __unnamed_4)
__unnamed_4:
        /* <DEDUP_REMOVED lines=24> */
	.type		__unnamed_5,@object
	.size		__unnamed_5,(__unnamed_6 - __unnamed_5)
__unnamed_5:
        /* <DEDUP_REMOVED lines=23> */
        /*0355*/ 	.byte	0x43, 0x3c, 0x34, 0x30, 0x39, 0x36, 0x3e, 0x3e, 0x3e, 0x3e, 0x3e, 0x20, 0x26, 0x5d, 0x00
	.type		__unnamed_6,@object
	.size		__unnamed_6,(__unnamed_1 - __unnamed_6)
__unnamed_6:
        /* <DEDUP_REMOVED lines=28> */
        /*0524*/ 	.byte	0x3e, 0x3e, 0x3e, 0x3e, 0x3e, 0x5d, 0x00
	.type		__unnamed_1,@object
	.size		__unnamed_1,(__unnamed_3 - __unnamed_1)
__unnamed_1:
        /* <DEDUP_REMOVED lines=28> */
        /*06eb*/ 	.byte	0x3e, 0x3e, 0x3e, 0x3e, 0x3e, 0x20, 0x26, 0x5d, 0x00
	.type		__unnamed_3,@object
	.size		__unnamed_3,(__unnamed_2 - __unnamed_3)
__unnamed_3:
        /* <DEDUP_REMOVED lines=28> */
        /*08b4*/ 	.byte	0x32, 0x37, 0x36, 0x38, 0x3e, 0x3e, 0x3e, 0x3e, 0x3e, 0x5d, 0x00
	.type		__unnamed_2,@object
	.size		__unnamed_2,(.L_1 - __unnamed_2)
__unnamed_2:
        /* <DEDUP_REMOVED lines=29> */
.L_1:


//--------------------- .nv.shared._ZN7cutlass13device_kernelIN5flash11enable_sm90INS1_16FlashAttnFwdSm90INS1_25CollectiveMainloopFwdSm90ILi2EN4cute5tupleIJNS5_1CILi1EEES8_S8_EEENS6_IJNS7_ILi64EEESA_SA_EEELi512ENS_6half_tEfNS_4arch4Sm90ELb0ELb0ELb1ELb0ELb1ELb0ELb0ELb0ELb0ELb1ELb1ELb0EEENS1_21CollectiveEpilogueFwdINS6_IJSA_NS7_ILi512EEESA_EEES9_SC_SE_Li256ELb0ELb1ELb1ELb0EEENS1_19SingleTileSchedulerILb0ELb1ELb1ELi64EEEEEEEEEvNT_6ParamsE --------------------------
	.section	.nv.shared._ZN7cutlass13device_kernelIN5flash11enable_sm90INS1_16FlashAttnFwdSm90INS1_25CollectiveMainloopFwdSm90ILi2EN4cute5tupleIJNS5_1CILi1EEES8_S8_EEENS6_IJNS7_ILi64EEESA_SA_EEELi512ENS_6half_tEfNS_4arch4Sm90ELb0ELb0ELb1ELb0ELb1ELb0ELb0ELb0ELb0ELb1ELb1ELb0EEENS1_21CollectiveEpilogueFwdINS6_IJSA_NS7_ILi512EEESA_EEES9_SC_SE_Li256ELb0ELb1ELb1ELb0EEENS1_19SingleTileSchedulerILb0ELb1ELb1ELi64EEEEEEEEEvNT_6ParamsE,"aw",@nobits
	.sectionflags	@""
	.align	16
	.zero		1024


//--------------------- .nv.shared.reserved.0     --------------------------
	.section	.nv.shared.reserved.0,"aw",@nobits
	.weak		__nv_reservedSMEM_offset_0_alias
	.size		__nv_reservedSMEM_offset_0_alias, 0, 0
	.other		__nv_reservedSMEM_offset_0_alias,@"STO_CUDA_RESERVED_SHARED STV_DEFAULT"
__nv_reservedSMEM_offset_0_alias:
	.zero		0


//--------------------- .nv.global                --------------------------
	.section	.nv.global,"aw",@nobits
.nv.global:
	.type		_ZN89_INTERNAL_283f6ab4_53_flash_fwd_hdim64_512_fp16_paged_split_softcap_sm90_cu_1f2e7571_36024cute1_E,@object
	.size		_ZN89_INTERNAL_283f6ab4_53_flash_fwd_hdim64_512_fp16_paged_split_softcap_sm90_cu_1f2e7571_36024cute1_E,(_ZN89_INTERNAL_283f6ab4_53_flash_fwd_hdim64_512_fp16_paged_split_softcap_sm90_cu_1f2e7571_36024cuda3std3__45__cpo6cbeginE - _ZN89_INTERNAL_283f6ab4_53_flash_fwd_hdim64_512_fp16_paged_split_softcap_sm90_cu_1f2e7571_36024cute1_E)
_ZN89_INTERNAL_283f6ab4_53_flash_fwd_hdim64_512_fp16_paged_split_softcap_sm90_cu_1f2e7571_36024cute1_E:
	.zero		1
	.type		_ZN89_INTERNAL_283f6ab4_53_flash_fwd_hdim64_512_fp16_paged_split_softcap_sm90_cu_1f2e7571_36024cuda3std3__45__cpo6cbeginE,@object
	.size		_ZN89_INTERNAL_283f6ab4_53_flash_fwd_hdim64_512_fp16_paged_split_softcap_sm90_cu_1f2e7571_36024cuda3std3__45__cpo6cbeginE,(_ZN89_INTERNAL_283f6ab4_53_flash_fwd_hdim64_512_fp16_paged_split_softcap_sm90_cu_1f2e7571_36024cuda3std3__48in_placeE - _ZN89_INTERNAL_283f6ab4_53_flash_fwd_hdim64_512_fp16_paged_split_softcap_sm90_cu_1f2e7571_36024cuda3std3__45__cpo6cbeginE)
_ZN89_INTERNAL_283f6ab4_53_flash_fwd_hdim64_512_fp16_paged_split_softcap_sm90_cu_1f2e7571_36024cuda3std3__45__cpo6cbeginE:
	.zero		1
	.type		_ZN89_INTERNAL_283f6ab4_53_flash_fwd_hdim64_512_fp16_paged_split_softcap_sm90_cu_1f2e7571_36024cuda3std3__48in_placeE,@object
	.size		_ZN89_INTERNAL_283f6ab4_53_flash_fwd_hdim64_512_fp16_paged_split_softcap_sm90_cu_1f2e7571_36024cuda3std3__48in_placeE,(_ZN89_INTERNAL_283f6ab4_53_flash_fwd_hdim64_512_fp16_paged_split_softcap_sm90_cu_1f2e7571_36024cuda3std6ranges3__45__cpo9iter_moveE - _ZN89_INTERNAL_283f6ab4_53_flash_fwd_hdim64_512_fp16_paged_split_softcap_sm90_cu_1f2e7571_36024cuda3std3__48in_placeE)
_ZN89_INTERNAL_283f6ab4_53_flash_fwd_hdim64_512_fp16_paged_split_softcap_sm90_cu_1f2e7571_36024cuda3std3__48in_placeE:
	.zero		1
	.type		_ZN89_INTERNAL_283f6ab4_53_flash_fwd_hdim64_512_fp16_paged_split_softcap_sm90_cu_1f2e7571_36024cuda3std6ranges3__45__cpo9iter_moveE,@object
	.size		_ZN89_INTERNAL_283f6ab4_53_flash_fwd_hdim64_512_fp16_paged_split_softcap_sm90_cu_1f2e7571_36024cuda3std6ranges3__45__cpo9iter_moveE,(_ZN89_INTERNAL_283f6ab4_53_flash_fwd_hdim64_512_fp16_paged_split_softcap_sm90_cu_1f2e7571_36024cuda3std3__45__cpo5beginE - _ZN89_INTERNAL_283f6ab4_53_flash_fwd_hdim64_512_fp16_paged_split_softcap_sm90_cu_1f2e7571_36024cuda3std6ranges3__45__cpo9iter_moveE)
_ZN89_INTERNAL_283f6ab4_53_flash_fwd_hdim64_512_fp16_paged_split_softcap_sm90_cu_1f2e7571_36024cuda3std6ranges3__45__cpo9iter_moveE:
	.zero		1
	.type		_ZN89_INTERNAL_283f6ab4_53_flash_fwd_hdim64_512_fp16_paged_split_softcap_sm90_cu_1f2e7571_36024cuda3std3__45__cpo5beginE,@object
	.size		_ZN89_INTERNAL_283f6ab4_53_flash_fwd_hdim64_512_fp16_paged_split_softcap_sm90_cu_1f2e7571_36024cuda3std3__45__cpo5beginE,(_ZN89_INTERNAL_283f6ab4_53_flash_fwd_hdim64_512_fp16_paged_split_softcap_sm90_cu_1f2e7571_36024cuda3std3__491_GLOBAL__N__283f6ab4_53_flash_fwd_hdim64_512_fp16_paged_split_softcap_sm90_cu_1f2e7571_36026ignoreE - _ZN89_INTERNAL_283f6ab4_53_flash_fwd_hdim64_512_fp16_paged_split_softcap_sm90_cu_1f2e7571_36024cuda3std3__45__cpo5beginE)
_ZN89_INTERNAL_283f6ab4_53_flash_fwd_hdim64_512_fp16_paged_split_softcap_sm90_cu_1f2e7571_36024cuda3std3__45__cpo5beginE:
	.zero		1
	.type		_ZN89_INTERNAL_283f6ab4_53_flash_fwd_hdim64_512_fp16_paged_split_softcap_sm90_cu_1f2e7571_36024cuda3std3__491_GLOBAL__N__283f6ab4_53_flash_fwd_hdim64_512_fp16_paged_split_softcap_sm90_cu_1f2e7571_36026ignoreE,@object
	.size		_ZN89_INTERNAL_283f6ab4_53_flash_fwd_hdim64_512_fp16_paged_split_softcap_sm90_cu_1f2e7571_36024cuda3std3__491_GLOBAL__N__283f6ab4_53_flash_fwd_hdim64_512_fp16_paged_split_softcap_sm90_cu_1f2e7571_36026ignoreE,(_ZN89_INTERNAL_283f6ab4_53_flash_fwd_hdim64_512_fp16_paged_split_softcap_sm90_cu_1f2e7571_36024cute7productE - _ZN89_INTERNAL_283f6ab4_53_flash_fwd_hdim64_512_fp16_paged_split_softcap_sm90_cu_1f2e7571_36024cuda3std3__491_GLOBAL__N__283f6ab4_53_flash_fwd_hdim64_512_fp16_paged_split_softcap_sm90_cu_1f2e7571_36026ignoreE)
_ZN89_INTERNAL_283f6ab4_53_flash_fwd_hdim64_512_fp16_paged_split_softcap_sm90_cu_1f2e7571_36024cuda3std3__491_GLOBAL__N__283f6ab4_53_flash_fwd_hdim64_512_fp16_paged_split_softcap_sm90_cu_1f2e7571_36026ignoreE:
	.zero		1
	.type		_ZN89_INTERNAL_283f6ab4_53_flash_fwd_hdim64_512_fp16_paged_split_softcap_sm90_cu_1f2e7571_36024cute7productE,@object
	.size		_ZN89_INTERNAL_283f6ab4_53_flash_fwd_hdim64_512_fp16_paged_split_softcap_sm90_cu_1f2e7571_36024cute7productE,(_ZN89_INTERNAL_283f6ab4_53_flash_fwd_hdim64_512_fp16_paged_split_softcap_sm90_cu_1f2e7571_36024cuda3std3__45__cpo3endE - _ZN89_INTERNAL_283f6ab4_53_flash_fwd_hdim64_512_fp16_paged_split_softcap_sm90_cu_1f2e7571_36024cute7productE)
_ZN89_INTERNAL_283f6ab4_53_flash_fwd_hdim64_512_fp16_paged_split_softcap_sm90_cu_1f2e7571_36024cute7productE:
	.zero		1
	.type		_ZN89_INTERNAL_283f6ab4_53_flash_fwd_hdim64_512_fp16_paged_split_softcap_sm90_cu_1f2e7571_36024cuda3std3__45__cpo3endE,@object
	.size		_ZN89_INTERNAL_283f6ab4_53_flash_fwd_hdim64_512_fp16_paged_split_softcap_sm90_cu_1f2e7571_36024cuda3std3__45__cpo3endE,(_ZN89_INTERNAL_283f6ab4_53_flash_fwd_hdim64_512_fp16_paged_split_softcap_sm90_cu_1f2e7571_36024cuda3std3__419piecewise_constructE - _ZN89_INTERNAL_283f6ab4_53_flash_fwd_hdim64_512_fp16_paged_split_softcap_sm90_cu_1f2e7571_36024cuda3std3__45__cpo3endE)
_ZN89_INTERNAL_283f6ab4_53_flash_fwd_hdim64_512_fp16_paged_split_softcap_sm90_cu_1f2e7571_36024cuda3std3__45__cpo3endE:
	.zero		1
	.type		_ZN89_INTERNAL_283f6ab4_53_flash_fwd_hdim64_512_fp16_paged_split_softcap_sm90_cu_1f2e7571_36024cuda3std3__419piecewise_constructE,@object
	.size		_ZN89_INTERNAL_283f6ab4_53_flash_fwd_hdim64_512_fp16_paged_split_softcap_sm90_cu_1f2e7571_36024cuda3std3__419piecewise_constructE,(_ZN89_INTERNAL_283f6ab4_53_flash_fwd_hdim64_512_fp16_paged_split_softcap_sm90_cu_1f2e7571_36024cuda3std3__45__cpo4cendE - _ZN89_INTERNAL_283f6ab4_53_flash_fwd_hdim64_512_fp16_paged_split_softcap_sm90_cu_1f2e7571_36024cuda3std3__419piecewise_constructE)
_ZN89_INTERNAL_283f6ab4_53_flash_fwd_hdim64_512_fp16_paged_split_softcap_sm90_cu_1f2e7571_36024cuda3std3__419piecewise_constructE:
	.zero		1
	.type		_ZN89_INTERNAL_283f6ab4_53_flash_fwd_hdim64_512_fp16_paged_split_softcap_sm90_cu_1f2e7571_36024cuda3std3__45__cpo4cendE,@object
	.size		_ZN89_INTERNAL_283f6ab4_53_flash_fwd_hdim64_512_fp16_paged_split_softcap_sm90_cu_1f2e7571_36024cuda3std3__45__cpo4cendE,(_ZN89_INTERNAL_283f6ab4_53_flash_fwd_hdim64_512_fp16_paged_split_softcap_sm90_cu_1f2e7571_36024cuda3std6ranges3__45__cpo4swapE - _ZN89_INTERNAL_283f6ab4_53_flash_fwd_hdim64_512_fp16_paged_split_softcap_sm90_cu_1f2e7571_36024cuda3std3__45__cpo4cendE)
_ZN89_INTERNAL_283f6ab4_53_flash_fwd_hdim64_512_fp16_paged_split_softcap_sm90_cu_1f2e7571_36024cuda3std3__45__cpo4cendE:
	.zero		1
	.type		_ZN89_INTERNAL_283f6ab4_53_flash_fwd_hdim64_512_fp16_paged_split_softcap_sm90_cu_1f2e7571_36024cuda3std6ranges3__45__cpo4swapE,@object
	.size		_ZN89_INTERNAL_283f6ab4_53_flash_fwd_hdim64_512_fp16_paged_split_softcap_sm90_cu_1f2e7571_36024cuda3std6ranges3__45__cpo4swapE,(.L_13 - _ZN89_INTERNAL_283f6ab4_53_flash_fwd_hdim64_512_fp16_paged_split_softcap_sm90_cu_1f2e7571_36024cuda3std6ranges3__45__cpo4swapE)
_ZN89_INTERNAL_283f6ab4_53_flash_fwd_hdim64_512_fp16_paged_split_softcap_sm90_cu_1f2e7571_36024cuda3std6ranges3__45__cpo4swapE:
	.zero		1
.L_13:


//--------------------- .nv.shared._ZN7cutlass13device_kernelIN5flash11enable_sm90INS1_16FlashAttnFwdSm90INS1_25CollectiveMainloopFwdSm90ILi2EN4cute5tupleIJNS5_1CILi1EEES8_S8_EEENS6_IJNS7_ILi64EEESA_SA_EEELi512ENS_6half_tEfNS_4arch4Sm90ELb0ELb0ELb1ELb0ELb1ELb0ELb1ELb0ELb0ELb1ELb1ELb0EEENS1_21CollectiveEpilogueFwdINS6_IJSA_NS7_ILi512EEESA_EEES9_SC_SE_Li256ELb0ELb1ELb1ELb0EEENS1_19SingleTileSchedulerILb0ELb1ELb1ELi64EEEEEEEEEvNT_6ParamsE --------------------------
	.section	.nv.shared._ZN7cutlass13device_kernelIN5flash11enable_sm90INS1_16FlashAttnFwdSm90INS1_25CollectiveMainloopFwdSm90ILi2EN4cute5tupleIJNS5_1CILi1EEES8_S8_EEENS6_IJNS7_ILi64EEESA_SA_EEELi512ENS_6half_tEfNS_4arch4Sm90ELb0ELb0ELb1ELb0ELb1ELb0ELb1ELb0ELb0ELb1ELb1ELb0EEENS1_21CollectiveEpilogueFwdINS6_IJSA_NS7_ILi512EEESA_EEES9_SC_SE_Li256ELb0ELb1ELb1ELb0EEENS1_19SingleTileSchedulerILb0ELb1ELb1ELi64EEEEEEEEEvNT_6ParamsE,"aw",@nobits
	.sectionflags	@""
	.align	16
	.zero		1024


//--------------------- .nv.shared._ZN7cutlass13device_kernelIN5flash11enable_sm90INS1_16FlashAttnFwdSm90INS1_25CollectiveMainloopFwdSm90ILi2EN4cute5tupleIJNS5_1CILi1EEES8_S8_EEENS6_IJNS7_ILi64EEESA_SA_EEELi512ENS_6half_tEfNS_4arch4Sm90ELb0ELb0ELb1ELb1ELb1ELb0ELb0ELb0ELb0ELb1ELb1ELb0EEENS1_21CollectiveEpilogueFwdINS6_IJSA_NS7_ILi512EEESA_EEES9_SC_SE_Li256ELb1ELb1ELb1ELb0EEENS1_36VarlenDynamicPersistentTileSchedulerILi64ELi64ELi256ELi128ELb1ELb1ELb1ELb0ELb1ELb1EEEEEEEEEvNT_6ParamsE --------------------------
	.section	.nv.shared._ZN7cutlass13device_kernelIN5flash11enable_sm90INS1_16FlashAttnFwdSm90INS1_25CollectiveMainloopFwdSm90ILi2EN4cute5tupleIJNS5_1CILi1EEES8_S8_EEENS6_IJNS7_ILi64EEESA_SA_EEELi512ENS_6half_tEfNS_4arch4Sm90ELb0ELb0ELb1ELb1ELb1ELb0ELb0ELb0ELb0ELb1ELb1ELb0EEENS1_21CollectiveEpilogueFwdINS6_IJSA_NS7_ILi512EEESA_EEES9_SC_SE_Li256ELb1ELb1ELb1ELb0EEENS1_36VarlenDynamicPersistentTileSchedulerILi64ELi64ELi256ELi128ELb1ELb1ELb1ELb0ELb1ELb1EEEEEEEEEvNT_6ParamsE,"aw",@nobits
	.sectionflags	@""
	.align	16
	.zero		1024


//--------------------- .nv.shared._ZN7cutlass13device_kernelIN5flash11enable_sm90INS1_16FlashAttnFwdSm90INS1_25CollectiveMainloopFwdSm90ILi2EN4cute5tupleIJNS5_1CILi1EEES8_S8_EEENS6_IJNS7_ILi64EEESA_SA_EEELi512ENS_6half_tEfNS_4arch4Sm90ELb0ELb0ELb1ELb1ELb1ELb1ELb0ELb0ELb0ELb1ELb1ELb0EEENS1_21CollectiveEpilogueFwdINS6_IJSA_NS7_ILi512EEESA_EEES9_SC_SE_Li256ELb1ELb1ELb1ELb0EEENS1_36VarlenDynamicPersistentTileSchedulerILi64ELi64ELi256ELi128ELb1ELb1ELb1ELb0ELb1ELb1EEEEEEEEEvNT_6ParamsE --------------------------
	.section	.nv.shared._ZN7cutlass13device_kernelIN5flash11enable_sm90INS1_16FlashAttnFwdSm90INS1_25CollectiveMainloopFwdSm90ILi2EN4cute5tupleIJNS5_1CILi1EEES8_S8_EEENS6_IJNS7_ILi64EEESA_SA_EEELi512ENS_6half_tEfNS_4arch4Sm90ELb0ELb0ELb1ELb1ELb1ELb1ELb0ELb0ELb0ELb1ELb1ELb0EEENS1_21CollectiveEpilogueFwdINS6_IJSA_NS7_ILi512EEESA_EEES9_SC_SE_Li256ELb1ELb1ELb1ELb0EEENS1_36VarlenDynamicPersistentTileSchedulerILi64ELi64ELi256ELi128ELb1ELb1ELb1ELb0ELb1ELb1EEEEEEEEEvNT_6ParamsE,"aw",@nobits
	.sectionflags	@""
	.align	16
	.zero		1024


//--------------------- .nv.shared._ZN7cutlass13device_kernelIN5flash11enable_sm90INS1_16FlashAttnFwdSm90INS1_25CollectiveMainloopFwdSm90ILi2EN4cute5tupleIJNS5_1CILi1EEES8_S8_EEENS6_IJNS7_ILi64EEESA_SA_EEELi512ENS_6half_tEfNS_4arch4Sm90ELb0ELb0ELb1ELb1ELb1ELb0ELb1ELb0ELb0ELb1ELb1ELb0EEENS1_21CollectiveEpilogueFwdINS6_IJSA_NS7_ILi512EEESA_EEES9_SC_SE_Li256ELb1ELb1ELb1ELb0EEENS1_36VarlenDynamicPersistentTileSchedulerILi64ELi64ELi256ELi128ELb1ELb1ELb1ELb0ELb1ELb1EEEEEEEEEvNT_6ParamsE --------------------------
	.section	.nv.shared._ZN7cutlass13device_kernelIN5flash11enable_sm90INS1_16FlashAttnFwdSm90INS1_25CollectiveMainloopFwdSm90ILi2EN4cute5tupleIJNS5_1CILi1EEES8_S8_EEENS6_IJNS7_ILi64EEESA_SA_EEELi512ENS_6half_tEfNS_4arch4Sm90ELb0ELb0ELb1ELb1ELb1ELb0ELb1ELb0ELb0ELb1ELb1ELb0EEENS1_21CollectiveEpilogueFwdINS6_IJSA_NS7_ILi512EEESA_EEES9_SC_SE_Li256ELb1ELb1ELb1ELb0EEENS1_36VarlenDynamicPersistentTileSchedulerILi64ELi64ELi256ELi128ELb1ELb1ELb1ELb0ELb1ELb1EEEEEEEEEvNT_6ParamsE,"aw",@nobits
	.sectionflags	@""
	.align	16
	.zero		1024


//--------------------- .nv.shared._ZN7cutlass13device_kernelIN5flash11enable_sm90INS1_16FlashAttnFwdSm90INS1_25CollectiveMainloopFwdSm90ILi2EN4cute5tupleIJNS5_1CILi1EEES8_S8_EEENS6_IJNS7_ILi64EEESA_SA_EEELi512ENS_6half_tEfNS_4arch4Sm90ELb0ELb0ELb1ELb1ELb1ELb1ELb1ELb0ELb0ELb1ELb1ELb0EEENS1_21CollectiveEpilogueFwdINS6_IJSA_NS7_ILi512EEESA_EEES9_SC_SE_Li256ELb1ELb1ELb1ELb0EEENS1_36VarlenDynamicPersistentTileSchedulerILi64ELi64ELi256ELi128ELb1ELb1ELb1ELb0ELb1ELb1EEEEEEEEEvNT_6ParamsE --------------------------
	.section	.nv.shared._ZN7cutlass13device_kernelIN5flash11enable_sm90INS1_16FlashAttnFwdSm90INS1_25CollectiveMainloopFwdSm90ILi2EN4cute5tupleIJNS5_1CILi1EEES8_S8_EEENS6_IJNS7_ILi64EEESA_SA_EEELi512ENS_6half_tEfNS_4arch4Sm90ELb0ELb0ELb1ELb1ELb1ELb1ELb1ELb0ELb0ELb1ELb1ELb0EEENS1_21CollectiveEpilogueFwdINS6_IJSA_NS7_ILi512EEESA_EEES9_SC_SE_Li256ELb1ELb1ELb1ELb0EEENS1_36VarlenDynamicPersistentTileSchedulerILi64ELi64ELi256ELi128ELb1ELb1ELb1ELb0ELb1ELb1EEEEEEEEEvNT_6ParamsE,"aw",@nobits
	.sectionflags	@""
	.align	16
	.zero		1024


//--------------------- .nv.shared._ZN7cutlass13device_kernelIN5flash11enable_sm90INS1_16FlashAttnFwdSm90INS1_25CollectiveMainloopFwdSm90ILi2EN4cute5tupleIJNS5_1CILi1EEES8_S8_EEENS6_IJNS7_ILi64EEESA_SA_EEELi512ENS_6half_tEfNS_4arch4Sm90ELb0ELb1ELb1ELb0ELb1ELb0ELb0ELb0ELb0ELb1ELb1ELb0EEENS1_21CollectiveEpilogueFwdINS6_IJSA_NS7_ILi512EEESA_EEES9_SC_SE_Li256ELb0ELb1ELb1ELb0EEENS1_19SingleTileSchedulerILb0ELb1ELb1ELi64EEEEEEEEEvNT_6ParamsE --------------------------
	.section	.nv.shared._ZN7cutlass13device_kernelIN5flash11enable_sm90INS1_16FlashAttnFwdSm90INS1_25CollectiveMainloopFwdSm90ILi2EN4cute5tupleIJNS5_1CILi1EEES8_S8_EEENS6_IJNS7_ILi64EEESA_SA_EEELi512ENS_6half_tEfNS_4arch4Sm90ELb0ELb1ELb1ELb0ELb1ELb0ELb0ELb0ELb0ELb1ELb1ELb0EEENS1_21CollectiveEpilogueFwdINS6_IJSA_NS7_ILi512EEESA_EEES9_SC_SE_Li256ELb0ELb1ELb1ELb0EEENS1_19SingleTileSchedulerILb0ELb1ELb1ELi64EEEEEEEEEvNT_6ParamsE,"aw",@nobits
	.sectionflags	@""
	.align	16
	.zero		1024


//--------------------- .nv.shared._ZN7cutlass13device_kernelIN5flash11enable_sm90INS1_16FlashAttnFwdSm90INS1_25CollectiveMainloopFwdSm90ILi2EN4cute5tupleIJNS5_1CILi1EEES8_S8_EEENS6_IJNS7_ILi64EEESA_SA_EEELi512ENS_6half_tEfNS_4arch4Sm90ELb0ELb1ELb1ELb0ELb1ELb0ELb1ELb0ELb0ELb1ELb1ELb0EEENS1_21CollectiveEpilogueFwdINS6_IJSA_NS7_ILi512EEESA_EEES9_SC_SE_Li256ELb0ELb1ELb1ELb0EEENS1_19SingleTileSchedulerILb0ELb1ELb1ELi64EEEEEEEEEvNT_6ParamsE --------------------------
	.section	.nv.shared._ZN7cutlass13device_kernelIN5flash11enable_sm90INS1_16FlashAttnFwdSm90INS1_25CollectiveMainloopFwdSm90ILi2EN4cute5tupleIJNS5_1CILi1EEES8_S8_EEENS6_IJNS7_ILi64EEESA_SA_EEELi512ENS_6half_tEfNS_4arch4Sm90ELb0ELb1ELb1ELb0ELb1ELb0ELb1ELb0ELb0ELb1ELb1ELb0EEENS1_21CollectiveEpilogueFwdINS6_IJSA_NS7_ILi512EEESA_EEES9_SC_SE_Li256ELb0ELb1ELb1ELb0EEENS1_19SingleTileSchedulerILb0ELb1ELb1ELi64EEEEEEEEEvNT_6ParamsE,"aw",@nobits
	.sectionflags	@""
	.align	16
	.zero		1024


//--------------------- .nv.shared._ZN7cutlass13device_kernelIN5flash11enable_sm90INS1_16FlashAttnFwdSm90INS1_25CollectiveMainloopFwdSm90ILi2EN4cute5tupleIJNS5_1CILi1EEES8_S8_EEENS6_IJNS7_ILi64EEESA_SA_EEELi512ENS_6half_tEfNS_4arch4Sm90ELb0ELb1ELb1ELb1ELb1ELb0ELb0ELb0ELb0ELb1ELb1ELb0EEENS1_21CollectiveEpilogueFwdINS6_IJSA_NS7_ILi512EEESA_EEES9_SC_SE_Li256ELb1ELb1ELb1ELb0EEENS1_36VarlenDynamicPersistentTileSchedulerILi64ELi64ELi256ELi128ELb1ELb1ELb1ELb1ELb0ELb1EEEEEEEEEvNT_6ParamsE --------------------------
	.section	.nv.shared._ZN7cutlass13device_kernelIN5flash11enable_sm90INS1_16FlashAttnFwdSm90INS1_25CollectiveMainloopFwdSm90ILi2EN4cute5tupleIJNS5_1CILi1EEES8_S8_EEENS6_IJNS7_ILi64EEESA_SA_EEELi512ENS_6half_tEfNS_4arch4Sm90ELb0ELb1ELb1ELb1ELb1ELb0ELb0ELb0ELb0ELb1ELb1ELb0EEENS1_21CollectiveEpilogueFwdINS6_IJSA_NS7_ILi512EEESA_EEES9_SC_SE_Li256ELb1ELb1ELb1ELb0EEENS1_36VarlenDynamicPersistentTileSchedulerILi64ELi64ELi256ELi128ELb1ELb1ELb1ELb1ELb0ELb1EEEEEEEEEvNT_6ParamsE,"aw",@nobits
	.sectionflags	@""
	.align	16
	.zero		1024


//--------------------- .nv.shared._ZN7cutlass13device_kernelIN5flash11enable_sm90INS1_16FlashAttnFwdSm90INS1_25CollectiveMainloopFwdSm90ILi2EN4cute5tupleIJNS5_1CILi1EEES8_S8_EEENS6_IJNS7_ILi64EEESA_SA_EEELi512ENS_6half_tEfNS_4arch4Sm90ELb0ELb1ELb1ELb1ELb1ELb1ELb0ELb0ELb0ELb1ELb1ELb0EEENS1_21CollectiveEpilogueFwdINS6_IJSA_NS7_ILi512EEESA_EEES9_SC_SE_Li256ELb1ELb1ELb1ELb0EEENS1_36VarlenDynamicPersistentTileSchedulerILi64ELi64ELi256ELi128ELb1ELb1ELb1ELb1ELb0ELb1EEEEEEEEEvNT_6ParamsE --------------------------
	.section	.nv.shared._ZN7cutlass13device_kernelIN5flash11enable_sm90INS1_16FlashAttnFwdSm90INS1_25CollectiveMainloopFwdSm90ILi2EN4cute5tupleIJNS5_1CILi1EEES8_S8_EEENS6_IJNS7_ILi64EEESA_SA_EEELi512ENS_6half_tEfNS_4arch4Sm90ELb0ELb1ELb1ELb1ELb1ELb1ELb0ELb0ELb0ELb1ELb1ELb0EEENS1_21CollectiveEpilogueFwdINS6_IJSA_NS7_ILi512EEESA_EEES9_SC_SE_Li256ELb1ELb1ELb1ELb0EEENS1_36VarlenDynamicPersistentTileSchedulerILi64ELi64ELi256ELi128ELb1ELb1ELb1ELb1ELb0ELb1EEEEEEEEEvNT_6ParamsE,"aw",@nobits
	.sectionflags	@""
	.align	16
	.zero		1024


//--------------------- .nv.shared._ZN7cutlass13device_kernelIN5flash11enable_sm90INS1_16FlashAttnFwdSm90INS1_25CollectiveMainloopFwdSm90ILi2EN4cute5tupleIJNS5_1CILi1EEES8_S8_EEENS6_IJNS7_ILi64EEESA_SA_EEELi512ENS_6half_tEfNS_4arch4Sm90ELb0ELb1ELb1ELb1ELb1ELb0ELb1ELb0ELb0ELb1ELb1ELb0EEENS1_21CollectiveEpilogueFwdINS6_IJSA_NS7_ILi512EEESA_EEES9_SC_SE_Li256ELb1ELb1ELb1ELb0EEENS1_36VarlenDynamicPersistentTileSchedulerILi64ELi64ELi256ELi128ELb1ELb1ELb1ELb1ELb0ELb1EEEEEEEEEvNT_6ParamsE --------------------------
	.section	.nv.shared._ZN7cutlass13device_kernelIN5flash11enable_sm90INS1_16FlashAttnFwdSm90INS1_25CollectiveMainloopFwdSm90ILi2EN4cute5tupleIJNS5_1CILi1EEES8_S8_EEENS6_IJNS7_ILi64EEESA_SA_EEELi512ENS_6half_tEfNS_4arch4Sm90ELb0ELb1ELb1ELb1ELb1ELb0ELb1ELb0ELb0ELb1ELb1ELb0EEENS1_21CollectiveEpilogueFwdINS6_IJSA_NS7_ILi512EEESA_EEES9_SC_SE_Li256ELb1ELb1ELb1ELb0EEENS1_36VarlenDynamicPersistentTileSchedulerILi64ELi64ELi256ELi128ELb1ELb1ELb1ELb1ELb0ELb1EEEEEEEEEvNT_6ParamsE,"aw",@nobits
	.sectionflags	@""
	.align	16
	.zero		1024


//--------------------- .nv.shared._ZN7cutlass13device_kernelIN5flash11enable_sm90INS1_16FlashAttnFwdSm90INS1_25CollectiveMainloopFwdSm90ILi2EN4cute5tupleIJNS5_1CILi1EEES8_S8_EEENS6_IJNS7_ILi64EEESA_SA_EEELi512ENS_6half_tEfNS_4arch4Sm90ELb0ELb1ELb1ELb1ELb1ELb1ELb1ELb0ELb0ELb1ELb1ELb0EEENS1_21CollectiveEpilogueFwdINS6_IJSA_NS7_ILi512EEESA_EEES9_SC_SE_Li256ELb1ELb1ELb1ELb0EEENS1_36VarlenDynamicPersistentTileSchedulerILi64ELi64ELi256ELi128ELb1ELb1ELb1ELb1ELb0ELb1EEEEEEEEEvNT_6ParamsE --------------------------
	.section	.nv.shared._ZN7cutlass13device_kernelIN5flash11enable_sm90INS1_16FlashAttnFwdSm90INS1_25CollectiveMainloopFwdSm90ILi2EN4cute5tupleIJNS5_1CILi1EEES8_S8_EEENS6_IJNS7_ILi64EEESA_SA_EEELi512ENS_6half_tEfNS_4arch4Sm90ELb0ELb1ELb1ELb1ELb1ELb1ELb1ELb0ELb0ELb1ELb1ELb0EEENS1_21CollectiveEpilogueFwdINS6_IJSA_NS7_ILi512EEESA_EEES9_SC_SE_Li256ELb1ELb1ELb1ELb0EEENS1_36VarlenDynamicPersistentTileSchedulerILi64ELi64ELi256ELi128ELb1ELb1ELb1ELb1ELb0ELb1EEEEEEEEEvNT_6ParamsE,"aw",@nobits
	.sectionflags	@""
	.align	16
	.zero		1024


//--------------------- .nv.shared._ZN7cutlass13device_kernelIN5flash11enable_sm90INS1_16FlashAttnFwdSm90INS1_25CollectiveMainloopFwdSm90ILi2EN4cute5tupleIJNS5_1CILi1EEES8_S8_EEENS6_IJNS7_ILi64EEESA_SA_EEELi512ENS_6half_tEfNS_4arch4Sm90ELb1ELb0ELb1ELb0ELb1ELb0ELb0ELb0ELb0ELb1ELb1ELb0EEENS1_21CollectiveEpilogueFwdINS6_IJSA_NS7_ILi512EEESA_EEES9_SC_SE_Li256ELb0ELb1ELb1ELb0EEENS1_19SingleTileSchedulerILb0ELb1ELb1ELi64EEEEEEEEEvNT_6ParamsE --------------------------
	.section	.nv.shared._ZN7cutlass13device_kernelIN5flash11enable_sm90INS1_16FlashAttnFwdSm90INS1_25CollectiveMainloopFwdSm90ILi2EN4cute5tupleIJNS5_1CILi1EEES8_S8_EEENS6_IJNS7_ILi64EEESA_SA_EEELi512ENS_6half_tEfNS_4arch4Sm90ELb1ELb0ELb1ELb0ELb1ELb0ELb0ELb0ELb0ELb1ELb1ELb0EEENS1_21CollectiveEpilogueFwdINS6_IJSA_NS7_ILi512EEESA_EEES9_SC_SE_Li256ELb0ELb1ELb1ELb0EEENS1_19SingleTileSchedulerILb0ELb1ELb1ELi64EEEEEEEEEvNT_6ParamsE,"aw",@nobits
	.sectionflags	@""
	.align	16
	.zero		1024


//--------------------- .nv.shared._ZN7cutlass13device_kernelIN5flash11enable_sm90INS1_16FlashAttnFwdSm90INS1_25CollectiveMainloopFwdSm90ILi2EN4cute5tupleIJNS5_1CILi1EEES8_S8_EEENS6_IJNS7_ILi64EEESA_SA_EEELi512ENS_6half_tEfNS_4arch4Sm90ELb1ELb0ELb1ELb0ELb1ELb0ELb1ELb0ELb0ELb1ELb1ELb0EEENS1_21CollectiveEpilogueFwdINS6_IJSA_NS7_ILi512EEESA_EEES9_SC_SE_Li256ELb0ELb1ELb1ELb0EEENS1_19SingleTileSchedulerILb0ELb1ELb1ELi64EEEEEEEEEvNT_6ParamsE --------------------------
	.section	.nv.shared._ZN7cutlass13device_kernelIN5flash11enable_sm90INS1_16FlashAttnFwdSm90INS1_25CollectiveMainloopFwdSm90ILi2EN4cute5tupleIJNS5_1CILi1EEES8_S8_EEENS6_IJNS7_ILi64EEESA_SA_EEELi512ENS_6half_tEfNS_4arch4Sm90ELb1ELb0ELb1ELb0ELb1ELb0ELb1ELb0ELb0ELb1ELb1ELb0EEENS1_21CollectiveEpilogueFwdINS6_IJSA_NS7_ILi512EEESA_EEES9_SC_SE_Li256ELb0ELb1ELb1ELb0EEENS1_19SingleTileSchedulerILb0ELb1ELb1ELi64EEEEEEEEEvNT_6ParamsE,"aw",@nobits
	.sectionflags	@""
	.align	16
	.zero		1024


//--------------------- .nv.shared._ZN7cutlass13device_kernelIN5flash11enable_sm90INS1_16FlashAttnFwdSm90INS1_25CollectiveMainloopFwdSm90ILi2EN4cute5tupleIJNS5_1CILi1EEES8_S8_EEENS6_IJNS7_ILi64EEESA_SA_EEELi512ENS_6half_tEfNS_4arch4Sm90ELb1ELb0ELb1ELb1ELb1ELb0ELb0ELb0ELb0ELb1ELb1ELb0EEENS1_21CollectiveEpilogueFwdINS6_IJSA_NS7_ILi512EEESA_EEES9_SC_SE_Li256ELb1ELb1ELb1ELb0EEENS1_36VarlenDynamicPersistentTileSchedulerILi64ELi64ELi256ELi128ELb1ELb1ELb1ELb1ELb1ELb1EEEEEEEEEvNT_6ParamsE --------------------------
	.section	.nv.shared._ZN7cutlass13device_kernelIN5flash11enable_sm90INS1_16FlashAttnFwdSm90INS1_25CollectiveMainloopFwdSm90ILi2EN4cute5tupleIJNS5_1CILi1EEES8_S8_EEENS6_IJNS7_ILi64EEESA_SA_EEELi512ENS_6half_tEfNS_4arch4Sm90ELb1ELb0ELb1ELb1ELb1ELb0ELb0ELb0ELb0ELb1ELb1ELb0EEENS1_21CollectiveEpilogueFwdINS6_IJSA_NS7_ILi512EEESA_EEES9_SC_SE_Li256ELb1ELb1ELb1ELb0EEENS1_36VarlenDynamicPersistentTileSchedulerILi64ELi64ELi256ELi128ELb1ELb1ELb1ELb1ELb1ELb1EEEEEEEEEvNT_6ParamsE,"aw",@nobits
	.sectionflags	@""
	.align	16
	.zero		1024


//--------------------- .nv.shared._ZN7cutlass13device_kernelIN5flash11enable_sm90INS1_16FlashAttnFwdSm90INS1_25CollectiveMainloopFwdSm90ILi2EN4cute5tupleIJNS5_1CILi1EEES8_S8_EEENS6_IJNS7_ILi64EEESA_SA_EEELi512ENS_6half_tEfNS_4arch4Sm90ELb1ELb0ELb1ELb1ELb1ELb1ELb0ELb0ELb0ELb1ELb1ELb0EEENS1_21CollectiveEpilogueFwdINS6_IJSA_NS7_ILi512EEESA_EEES9_SC_SE_Li256ELb1ELb1ELb1ELb0EEENS1_36VarlenDynamicPersistentTileSchedulerILi64ELi64ELi256ELi128ELb1ELb1ELb1ELb1ELb1ELb1EEEEEEEEEvNT_6ParamsE --------------------------
	.section	.nv.shared._ZN7cutlass13device_kernelIN5flash11enable_sm90INS1_16FlashAttnFwdSm90INS1_25CollectiveMainloopFwdSm90ILi2EN4cute5tupleIJNS5_1CILi1EEES8_S8_EEENS6_IJNS7_ILi64EEESA_SA_EEELi512ENS_6half_tEfNS_4arch4Sm90ELb1ELb0ELb1ELb1ELb1ELb1ELb0ELb0ELb0ELb1ELb1ELb0EEENS1_21CollectiveEpilogueFwdINS6_IJSA_NS7_ILi512EEESA_EEES9_SC_SE_Li256ELb1ELb1ELb1ELb0EEENS1_36VarlenDynamicPersistentTileSchedulerILi64ELi64ELi256ELi128ELb1ELb1ELb1ELb1ELb1ELb1EEEEEEEEEvNT_6ParamsE,"aw",@nobits
	.sectionflags	@""
	.align	16
	.zero		1024


//--------------------- .nv.shared._ZN7cutlass13device_kernelIN5flash11enable_sm90INS1_16FlashAttnFwdSm90INS1_25CollectiveMainloopFwdSm90ILi2EN4cute5tupleIJNS5_1CILi1EEES8_S8_EEENS6_IJNS7_ILi64EEESA_SA_EEELi512ENS_6half_tEfNS_4arch4Sm90ELb1ELb0ELb1ELb1ELb1ELb0ELb1ELb0ELb0ELb1ELb1ELb0EEENS1_21CollectiveEpilogueFwdINS6_IJSA_NS7_ILi512EEESA_EEES9_SC_SE_Li256ELb1ELb1ELb1ELb0EEENS1_36VarlenDynamicPersistentTileSchedulerILi64ELi64ELi256ELi128ELb1ELb1ELb1ELb1ELb1ELb1EEEEEEEEEvNT_6ParamsE --------------------------
	.section	.nv.shared._ZN7cutlass13device_kernelIN5flash11enable_sm90INS1_16FlashAttnFwdSm90INS1_25CollectiveMainloopFwdSm90ILi2EN4cute5tupleIJNS5_1CILi1EEES8_S8_EEENS6_IJNS7_ILi64EEESA_SA_EEELi512ENS_6half_tEfNS_4arch4Sm90ELb1ELb0ELb1ELb1ELb1ELb0ELb1ELb0ELb0ELb1ELb1ELb0EEENS1_21CollectiveEpilogueFwdINS6_IJSA_NS7_ILi512EEESA_EEES9_SC_SE_Li256ELb1ELb1ELb1ELb0EEENS1_36VarlenDynamicPersistentTileSchedulerILi64ELi64ELi256ELi128ELb1ELb1ELb1ELb1ELb1ELb1EEEEEEEEEvNT_6ParamsE,"aw",@nobits
	.sectionflags	@""
	.align	16
	.zero		1024


//--------------------- .nv.shared._ZN7cutlass13device_kernelIN5flash11enable_sm90INS1_16FlashAttnFwdSm90INS1_25CollectiveMainloopFwdSm90ILi2EN4cute5tupleIJNS5_1CILi1EEES8_S8_EEENS6_IJNS7_ILi64EEESA_SA_EEELi512ENS_6half_tEfNS_4arch4Sm90ELb1ELb0ELb1ELb1ELb1ELb1ELb1ELb0ELb0ELb1ELb1ELb0EEENS1_21CollectiveEpilogueFwdINS6_IJSA_NS7_ILi512EEESA_EEES9_SC_SE_Li256ELb1ELb1ELb1ELb0EEENS1_36VarlenDynamicPersistentTileSchedulerILi64ELi64ELi256ELi128ELb1ELb1ELb1ELb1ELb1ELb1EEEEEEEEEvNT_6ParamsE --------------------------
	.section	.nv.shared._ZN7cutlass13device_kernelIN5flash11enable_sm90INS1_16FlashAttnFwdSm90INS1_25CollectiveMainloopFwdSm90ILi2EN4cute5tupleIJNS5_1CILi1EEES8_S8_EEENS6_IJNS7_ILi64EEESA_SA_EEELi512ENS_6half_tEfNS_4arch4Sm90ELb1ELb0ELb1ELb1ELb1ELb1ELb1ELb0ELb0ELb1ELb1ELb0EEENS1_21CollectiveEpilogueFwdINS6_IJSA_NS7_ILi512EEESA_EEES9_SC_SE_Li256ELb1ELb1ELb1ELb0EEENS1_36VarlenDynamicPersistentTileSchedulerILi64ELi64ELi256ELi128ELb1ELb1ELb1ELb1ELb1ELb1EEEEEEEEEvNT_6ParamsE,"aw",@nobits
	.sectionflags	@""
	.align	16
	.zero		1024


//--------------------- .nv.constant0._ZN7cutlass13device_kernelIN5flash11enable_sm90INS1_16FlashAttnFwdSm90INS1_25CollectiveMainloopFwdSm90ILi2EN4cute5tupleIJNS5_1CILi1EEES8_S8_EEENS6_IJNS7_ILi64EEESA_SA_EEELi512ENS_6half_tEfNS_4arch4Sm90ELb0ELb0ELb1ELb0ELb1ELb0ELb0ELb0ELb0ELb1ELb1ELb0EEENS1_21CollectiveEpilogueFwdINS6_IJSA_NS7_ILi512EEESA_EEES9_SC_SE_Li256ELb0ELb1ELb1ELb0EEENS1_19SingleTileSchedulerILb0ELb1ELb1ELi64EEEEEEEEEvNT_6ParamsE --------------------------
	.section	.nv.constant0._ZN7cutlass13device_kernelIN5flash11enable_sm90INS1_16FlashAttnFwdSm90INS1_25CollectiveMainloopFwdSm90ILi2EN4cute5tupleIJNS5_1CILi1EEES8_S8_EEENS6_IJNS7_ILi64EEESA_SA_EEELi512ENS_6half_tEfNS_4arch4Sm90ELb0ELb0ELb1ELb0ELb1ELb0ELb0ELb0ELb0ELb1ELb1ELb0EEENS1_21CollectiveEpilogueFwdINS6_IJSA_NS7_ILi512EEESA_EEES9_SC_SE_Li256ELb0ELb1ELb1ELb0EEENS1_19SingleTileSchedulerILb0ELb1ELb1ELi64EEEEEEEEEvNT_6ParamsE,"a",@progbits
	.sectionflags	@""
	.align	4
.nv.constant0._ZN7cutlass13device_kernelIN5flash11enable_sm90INS1_16FlashAttnFwdSm90INS1_25CollectiveMainloopFwdSm90ILi2EN4cute5tupleIJNS5_1CILi1EEES8_S8_EEENS6_IJNS7_ILi64EEESA_SA_EEELi512ENS_6half_tEfNS_4arch4Sm90ELb0ELb0ELb1ELb0ELb1ELb0ELb0ELb0ELb0ELb1ELb1ELb0EEENS1_21CollectiveEpilogueFwdINS6_IJSA_NS7_ILi512EEESA_EEES9_SC_SE_Li256ELb0ELb1ELb1ELb0EEENS1_19SingleTileSchedulerILb0ELb1ELb1ELi64EEEEEEEEEvNT_6ParamsE:
	.zero		3200


//--------------------- .nv.constant0._ZN7cutlass13device_kernelIN5flash11enable_sm90INS1_16FlashAttnFwdSm90INS1_25CollectiveMainloopFwdSm90ILi2EN4cute5tupleIJNS5_1CILi1EEES8_S8_EEENS6_IJNS7_ILi64EEESA_SA_EEELi512ENS_6half_tEfNS_4arch4Sm90ELb0ELb0ELb1ELb0ELb1ELb0ELb1ELb0ELb0ELb1ELb1ELb0EEENS1_21CollectiveEpilogueFwdINS6_IJSA_NS7_ILi512EEESA_EEES9_SC_SE_Li256ELb0ELb1ELb1ELb0EEENS1_19SingleTileSchedulerILb0ELb1ELb1ELi64EEEEEEEEEvNT_6ParamsE --------------------------
	.section	.nv.constant0._ZN7cutlass13device_kernelIN5flash11enable_sm90INS1_16FlashAttnFwdSm90INS1_25CollectiveMainloopFwdSm90ILi2EN4cute5tupleIJNS5_1CILi1EEES8_S8_EEENS6_IJNS7_ILi64EEESA_SA_EEELi512ENS_6half_tEfNS_4arch4Sm90ELb0ELb0ELb1ELb0ELb1ELb0ELb1ELb0ELb0ELb1ELb1ELb0EEENS1_21CollectiveEpilogueFwdINS6_IJSA_NS7_ILi512EEESA_EEES9_SC_SE_Li256ELb0ELb1ELb1ELb0EEENS1_19SingleTileSchedulerILb0ELb1ELb1ELi64EEEEEEEEEvNT_6ParamsE,"a",@progbits
	.sectionflags	@""
	.align	4
.nv.constant0._ZN7cutlass13device_kernelIN5flash11enable_sm90INS1_16FlashAttnFwdSm90INS1_25CollectiveMainloopFwdSm90ILi2EN4cute5tupleIJNS5_1CILi1EEES8_S8_EEENS6_IJNS7_ILi64EEESA_SA_EEELi512ENS_6half_tEfNS_4arch4Sm90ELb0ELb0ELb1ELb0ELb1ELb0ELb1ELb0ELb0ELb1ELb1ELb0EEENS1_21CollectiveEpilogueFwdINS6_IJSA_NS7_ILi512EEESA_EEES9_SC_SE_Li256ELb0ELb1ELb1ELb0EEENS1_19SingleTileSchedulerILb0ELb1ELb1ELi64EEEEEEEEEvNT_6ParamsE:
	.zero		3456


//--------------------- .nv.constant0._ZN7cutlass13device_kernelIN5flash11enable_sm90INS1_16FlashAttnFwdSm90INS1_25CollectiveMainloopFwdSm90ILi2EN4cute5tupleIJNS5_1CILi1EEES8_S8_EEENS6_IJNS7_ILi64EEESA_SA_EEELi512ENS_6half_tEfNS_4arch4Sm90ELb0ELb0ELb1ELb1ELb1ELb0ELb0ELb0ELb0ELb1ELb1ELb0EEENS1_21CollectiveEpilogueFwdINS6_IJSA_NS7_ILi512EEESA_EEES9_SC_SE_Li256ELb1ELb1ELb1ELb0EEENS1_36VarlenDynamicPersistentTileSchedulerILi64ELi64ELi256ELi128ELb1ELb1ELb1ELb0ELb1ELb1EEEEEEEEEvNT_6ParamsE --------------------------
	.section	.nv.constant0._ZN7cutlass13device_kernelIN5flash11enable_sm90INS1_16FlashAttnFwdSm90INS1_25CollectiveMainloopFwdSm90ILi2EN4cute5tupleIJNS5_1CILi1EEES8_S8_EEENS6_IJNS7_ILi64EEESA_SA_EEELi512ENS_6half_tEfNS_4arch4Sm90ELb0ELb0ELb1ELb1ELb1ELb0ELb0ELb0ELb0ELb1ELb1ELb0EEENS1_21CollectiveEpilogueFwdINS6_IJSA_NS7_ILi512EEESA_EEES9_SC_SE_Li256ELb1ELb1ELb1ELb0EEENS1_36VarlenDynamicPersistentTileSchedulerILi64ELi64ELi256ELi128ELb1ELb1ELb1ELb0ELb1ELb1EEEEEEEEEvNT_6ParamsE,"a",@progbits
	.sectionflags	@""
	.align	4
.nv.constant0._ZN7cutlass13device_kernelIN5flash11enable_sm90INS1_16FlashAttnFwdSm90INS1_25CollectiveMainloopFwdSm90ILi2EN4cute5tupleIJNS5_1CILi1EEES8_S8_EEENS6_IJNS7_ILi64EEESA_SA_EEELi512ENS_6half_tEfNS_4arch4Sm90ELb0ELb0ELb1ELb1ELb1ELb0ELb0ELb0ELb0ELb1ELb1ELb0EEENS1_21CollectiveEpilogueFwdINS6_IJSA_NS7_ILi512EEESA_EEES9_SC_SE_Li256ELb1ELb1ELb1ELb0EEENS1_36VarlenDynamicPersistentTileSchedulerILi64ELi64ELi256ELi128ELb1ELb1ELb1ELb0ELb1ELb1EEEEEEEEEvNT_6ParamsE:
	.zero		3328


//--------------------- .nv.constant0._ZN7cutlass13device_kernelIN5flash11enable_sm90INS1_16FlashAttnFwdSm90INS1_25CollectiveMainloopFwdSm90ILi2EN4cute5tupleIJNS5_1CILi1EEES8_S8_EEENS6_IJNS7_ILi64EEESA_SA_EEELi512ENS_6half_tEfNS_4arch4Sm90ELb0ELb0ELb1ELb1ELb1ELb1ELb0ELb0ELb0ELb1ELb1ELb0EEENS1_21CollectiveEpilogueFwdINS6_IJSA_NS7_ILi512EEESA_EEES9_SC_SE_Li256ELb1ELb1ELb1ELb0EEENS1_36VarlenDynamicPersistentTileSchedulerILi64ELi64ELi256ELi128ELb1ELb1ELb1ELb0ELb1ELb1EEEEEEEEEvNT_6ParamsE --------------------------
	.section	.nv.constant0._ZN7cutlass13device_kernelIN5flash11enable_sm90INS1_16FlashAttnFwdSm90INS1_25CollectiveMainloopFwdSm90ILi2EN4cute5tupleIJNS5_1CILi1EEES8_S8_EEENS6_IJNS7_ILi64EEESA_SA_EEELi512ENS_6half_tEfNS_4arch4Sm90ELb0ELb0ELb1ELb1ELb1ELb1ELb0ELb0ELb0ELb1ELb1ELb0EEENS1_21CollectiveEpilogueFwdINS6_IJSA_NS7_ILi512EEESA_EEES9_SC_SE_Li256ELb1ELb1ELb1ELb0EEENS1_36VarlenDynamicPersistentTileSchedulerILi64ELi64ELi256ELi128ELb1ELb1ELb1ELb0ELb1ELb1EEEEEEEEEvNT_6ParamsE,"a",@progbits
	.sectionflags	@""
	.align	4
.nv.constant0._ZN7cutlass13device_kernelIN5flash11enable_sm90INS1_16FlashAttnFwdSm90INS1_25CollectiveMainloopFwdSm90ILi2EN4cute5tupleIJNS5_1CILi1EEES8_S8_EEENS6_IJNS7_ILi64EEESA_SA_EEELi512ENS_6half_tEfNS_4arch4Sm90ELb0ELb0ELb1ELb1ELb1ELb1ELb0ELb0ELb0ELb1ELb1ELb0EEENS1_21CollectiveEpilogueFwdINS6_IJSA_NS7_ILi512EEESA_EEES9_SC_SE_Li256ELb1ELb1ELb1ELb0EEENS1_36VarlenDynamicPersistentTileSchedulerILi64ELi64ELi256ELi128ELb1ELb1ELb1ELb0ELb1ELb1EEEEEEEEEvNT_6ParamsE:
	.zero		3328


//--------------------- .nv.constant0._ZN7cutlass13device_kernelIN5flash11enable_sm90INS1_16FlashAttnFwdSm90INS1_25CollectiveMainloopFwdSm90ILi2EN4cute5tupleIJNS5_1CILi1EEES8_S8_EEENS6_IJNS7_ILi64EEESA_SA_EEELi512ENS_6half_tEfNS_4arch4Sm90ELb0ELb0ELb1ELb1ELb1ELb0ELb1ELb0ELb0ELb1ELb1ELb0EEENS1_21CollectiveEpilogueFwdINS6_IJSA_NS7_ILi512EEESA_EEES9_SC_SE_Li256ELb1ELb1ELb1ELb0EEENS1_36VarlenDynamicPersistentTileSchedulerILi64ELi64ELi256ELi128ELb1ELb1ELb1ELb0ELb1ELb1EEEEEEEEEvNT_6ParamsE --------------------------
	.section	.nv.constant0._ZN7cutlass13device_kernelIN5flash11enable_sm90INS1_16FlashAttnFwdSm90INS1_25CollectiveMainloopFwdSm90ILi2EN4cute5tupleIJNS5_1CILi1EEES8_S8_EEENS6_IJNS7_ILi64EEESA_SA_EEELi512ENS_6half_tEfNS_4arch4Sm90ELb0ELb0ELb1ELb1ELb1ELb0ELb1ELb0ELb0ELb1ELb1ELb0EEENS1_21CollectiveEpilogueFwdINS6_IJSA_NS7_ILi512EEESA_EEES9_SC_SE_Li256ELb1ELb1ELb1ELb0EEENS1_36VarlenDynamicPersistentTileSchedulerILi64ELi64ELi256ELi128ELb1ELb1ELb1ELb0ELb1ELb1EEEEEEEEEvNT_6ParamsE,"a",@progbits
	.sectionflags	@""
	.align	4
.nv.constant0._ZN7cutlass13device_kernelIN5flash11enable_sm90INS1_16FlashAttnFwdSm90INS1_25CollectiveMainloopFwdSm90ILi2EN4cute5tupleIJNS5_1CILi1EEES8_S8_EEENS6_IJNS7_ILi64EEESA_SA_EEELi512ENS_6half_tEfNS_4arch4Sm90ELb0ELb0ELb1ELb1ELb1ELb0ELb1ELb0ELb0ELb1ELb1ELb0EEENS1_21CollectiveEpilogueFwdINS6_IJSA_NS7_ILi512EEESA_EEES9_SC_SE_Li256ELb1ELb1ELb1ELb0EEENS1_36VarlenDynamicPersistentTileSchedulerILi64ELi64ELi256ELi128ELb1ELb1ELb1ELb0ELb1ELb1EEEEEEEEEvNT_6ParamsE:
	.zero		3584


//--------------------- .nv.constant0._ZN7cutlass13device_kernelIN5flash11enable_sm90INS1_16FlashAttnFwdSm90INS1_25CollectiveMainloopFwdSm90ILi2EN4cute5tupleIJNS5_1CILi1EEES8_S8_EEENS6_IJNS7_ILi64EEESA_SA_EEELi512ENS_6half_tEfNS_4arch4Sm90ELb0ELb0ELb1ELb1ELb1ELb1ELb1ELb0ELb0ELb1ELb1ELb0EEENS1_21CollectiveEpilogueFwdINS6_IJSA_NS7_ILi512EEESA_EEES9_SC_SE_Li256ELb1ELb1ELb1ELb0EEENS1_36VarlenDynamicPersistentTileSchedulerILi64ELi64ELi256ELi128ELb1ELb1ELb1ELb0ELb1ELb1EEEEEEEEEvNT_6ParamsE --------------------------
	.section	.nv.constant0._ZN7cutlass13device_kernelIN5flash11enable_sm90INS1_16FlashAttnFwdSm90INS1_25CollectiveMainloopFwdSm90ILi2EN4cute5tupleIJNS5_1CILi1EEES8_S8_EEENS6_IJNS7_ILi64EEESA_SA_EEELi512ENS_6half_tEfNS_4arch4Sm90ELb0ELb0ELb1ELb1ELb1ELb1ELb1ELb0ELb0ELb1ELb1ELb0EEENS1_21CollectiveEpilogueFwdINS6_IJSA_NS7_ILi512EEESA_EEES9_SC_SE_Li256ELb1ELb1ELb1ELb0EEENS1_36VarlenDynamicPersistentTileSchedulerILi64ELi64ELi256ELi128ELb1ELb1ELb1ELb0ELb1ELb1EEEEEEEEEvNT_6ParamsE,"a",@progbits
	.sectionflags	@""
	.align	4
.nv.constant0._ZN7cutlass13device_kernelIN5flash11enable_sm90INS1_16FlashAttnFwdSm90INS1_25CollectiveMainloopFwdSm90ILi2EN4cute5tupleIJNS5_1CILi1EEES8_S8_EEENS6_IJNS7_ILi64EEESA_SA_EEELi512ENS_6half_tEfNS_4arch4Sm90ELb0ELb0ELb1ELb1ELb1ELb1ELb1ELb0ELb0ELb1ELb1ELb0EEENS1_21CollectiveEpilogueFwdINS6_IJSA_NS7_ILi512EEESA_EEES9_SC_SE_Li256ELb1ELb1ELb1ELb0EEENS1_36VarlenDynamicPersistentTileSchedulerILi64ELi64ELi256ELi128ELb1ELb1ELb1ELb0ELb1ELb1EEEEEEEEEvNT_6ParamsE:
	.zero		3584


//--------------------- .nv.constant0._ZN7cutlass13device_kernelIN5flash11enable_sm90INS1_16FlashAttnFwdSm90INS1_25CollectiveMainloopFwdSm90ILi2EN4cute5tupleIJNS5_1CILi1EEES8_S8_EEENS6_IJNS7_ILi64EEESA_SA_EEELi512ENS_6half_tEfNS_4arch4Sm90ELb0ELb1ELb1ELb0ELb1ELb0ELb0ELb0ELb0ELb1ELb1ELb0EEENS1_21CollectiveEpilogueFwdINS6_IJSA_NS7_ILi512EEESA_EEES9_SC_SE_Li256ELb0ELb1ELb1ELb0EEENS1_19SingleTileSchedulerILb0ELb1ELb1ELi64EEEEEEEEEvNT_6ParamsE --------------------------
	.section	.nv.constant0._ZN7cutlass13device_kernelIN5flash11enable_sm90INS1_16FlashAttnFwdSm90INS1_25CollectiveMainloopFwdSm90ILi2EN4cute5tupleIJNS5_1CILi1EEES8_S8_EEENS6_IJNS7_ILi64EEESA_SA_EEELi512ENS_6half_tEfNS_4arch4Sm90ELb0ELb1ELb1ELb0ELb1ELb0ELb0ELb0ELb0ELb1ELb1ELb0EEENS1_21CollectiveEpilogueFwdINS6_IJSA_NS7_ILi512EEESA_EEES9_SC_SE_Li256ELb0ELb1ELb1ELb0EEENS1_19SingleTileSchedulerILb0ELb1ELb1ELi64EEEEEEEEEvNT_6ParamsE,"a",@progbits
	.sectionflags	@""
	.align	4
.nv.constant0._ZN7cutlass13device_kernelIN5flash11enable_sm90INS1_16FlashAttnFwdSm90INS1_25CollectiveMainloopFwdSm90ILi2EN4cute5tupleIJNS5_1CILi1EEES8_S8_EEENS6_IJNS7_ILi64EEESA_SA_EEELi512ENS_6half_tEfNS_4arch4Sm90ELb0ELb1ELb1ELb0ELb1ELb0ELb0ELb0ELb0ELb1ELb1ELb0EEENS1_21CollectiveEpilogueFwdINS6_IJSA_NS7_ILi512EEESA_EEES9_SC_SE_Li256ELb0ELb1ELb1ELb0EEENS1_19SingleTileSchedulerILb0ELb1ELb1ELi64EEEEEEEEEvNT_6ParamsE:
	.zero		3200


//--------------------- .nv.constant0._ZN7cutlass13device_kernelIN5flash11enable_sm90INS1_16FlashAttnFwdSm90INS1_25CollectiveMainloopFwdSm90ILi2EN4cute5tupleIJNS5_1CILi1EEES8_S8_EEENS6_IJNS7_ILi64EEESA_SA_EEELi512ENS_6half_tEfNS_4arch4Sm90ELb0ELb1ELb1ELb0ELb1ELb0ELb1ELb0ELb0ELb1ELb1ELb0EEENS1_21CollectiveEpilogueFwdINS6_IJSA_NS7_ILi512EEESA_EEES9_SC_SE_Li256ELb0ELb1ELb1ELb0EEENS1_19SingleTileSchedulerILb0ELb1ELb1ELi64EEEEEEEEEvNT_6ParamsE --------------------------
	.section	.nv.constant0._ZN7cutlass13device_kernelIN5flash11enable_sm90INS1_16FlashAttnFwdSm90INS1_25CollectiveMainloopFwdSm90ILi2EN4cute5tupleIJNS5_1CILi1EEES8_S8_EEENS6_IJNS7_ILi64EEESA_SA_EEELi512ENS_6half_tEfNS_4arch4Sm90ELb0ELb1ELb1ELb0ELb1ELb0ELb1ELb0ELb0ELb1ELb1ELb0EEENS1_21CollectiveEpilogueFwdINS6_IJSA_NS7_ILi512EEESA_EEES9_SC_SE_Li256ELb0ELb1ELb1ELb0EEENS1_19SingleTileSchedulerILb0ELb1ELb1ELi64EEEEEEEEEvNT_6ParamsE,"a",@progbits
	.sectionflags	@""
	.align	4
.nv.constant0._ZN7cutlass13device_kernelIN5flash11enable_sm90INS1_16FlashAttnFwdSm90INS1_25CollectiveMainloopFwdSm90ILi2EN4cute5tupleIJNS5_1CILi1EEES8_S8_EEENS6_IJNS7_ILi64EEESA_SA_EEELi512ENS_6half_tEfNS_4arch4Sm90ELb0ELb1ELb1ELb0ELb1ELb0ELb1ELb0ELb0ELb1ELb1ELb0EEENS1_21CollectiveEpilogueFwdINS6_IJSA_NS7_ILi512EEESA_EEES9_SC_SE_Li256ELb0ELb1ELb1ELb0EEENS1_19SingleTileSchedulerILb0ELb1ELb1ELi64EEEEEEEEEvNT_6ParamsE:
	.zero		3456


//--------------------- .nv.constant0._ZN7cutlass13device_kernelIN5flash11enable_sm90INS1_16FlashAttnFwdSm90INS1_25CollectiveMainloopFwdSm90ILi2EN4cute5tupleIJNS5_1CILi1EEES8_S8_EEENS6_IJNS7_ILi64EEESA_SA_EEELi512ENS_6half_tEfNS_4arch4Sm90ELb0ELb1ELb1ELb1ELb1ELb0ELb0ELb0ELb0ELb1ELb1ELb0EEENS1_21CollectiveEpilogueFwdINS6_IJSA_NS7_ILi512EEESA_EEES9_SC_SE_Li256ELb1ELb1ELb1ELb0EEENS1_36VarlenDynamicPersistentTileSchedulerILi64ELi64ELi256ELi128ELb1ELb1ELb1ELb1ELb0ELb1EEEEEEEEEvNT_6ParamsE --------------------------
	.section	.nv.constant0._ZN7cutlass13device_kernelIN5flash11enable_sm90INS1_16FlashAttnFwdSm90INS1_25CollectiveMainloopFwdSm90ILi2EN4cute5tupleIJNS5_1CILi1EEES8_S8_EEENS6_IJNS7_ILi64EEESA_SA_EEELi512ENS_6half_tEfNS_4arch4Sm90ELb0ELb1ELb1ELb1ELb1ELb0ELb0ELb0ELb0ELb1ELb1ELb0EEENS1_21CollectiveEpilogueFwdINS6_IJSA_NS7_ILi512EEESA_EEES9_SC_SE_Li256ELb1ELb1ELb1ELb0EEENS1_36VarlenDynamicPersistentTileSchedulerILi64ELi64ELi256ELi128ELb1ELb1ELb1ELb1ELb0ELb1EEEEEEEEEvNT_6ParamsE,"a",@progbits
	.sectionflags	@""
	.align	4
.nv.constant0._ZN7cutlass13device_kernelIN5flash11enable_sm90INS1_16FlashAttnFwdSm90INS1_25CollectiveMainloopFwdSm90ILi2EN4cute5tupleIJNS5_1CILi1EEES8_S8_EEENS6_IJNS7_ILi64EEESA_SA_EEELi512ENS_6half_tEfNS_4arch4Sm90ELb0ELb1ELb1ELb1ELb1ELb0ELb0ELb0ELb0ELb1ELb1ELb0EEENS1_21CollectiveEpilogueFwdINS6_IJSA_NS7_ILi512EEESA_EEES9_SC_SE_Li256ELb1ELb1ELb1ELb0EEENS1_36VarlenDynamicPersistentTileSchedulerILi64ELi64ELi256ELi128ELb1ELb1ELb1ELb1ELb0ELb1EEEEEEEEEvNT_6ParamsE:
	.zero		3328


//--------------------- .nv.constant0._ZN7cutlass13device_kernelIN5flash11enable_sm90INS1_16FlashAttnFwdSm90INS1_25CollectiveMainloopFwdSm90ILi2EN4cute5tupleIJNS5_1CILi1EEES8_S8_EEENS6_IJNS7_ILi64EEESA_SA_EEELi512ENS_6half_tEfNS_4arch4Sm90ELb0ELb1ELb1ELb1ELb1ELb1ELb0ELb0ELb0ELb1ELb1ELb0EEENS1_21CollectiveEpilogueFwdINS6_IJSA_NS7_ILi512EEESA_EEES9_SC_SE_Li256ELb1ELb1ELb1ELb0EEENS1_36VarlenDynamicPersistentTileSchedulerILi64ELi64ELi256ELi128ELb1ELb1ELb1ELb1ELb0ELb1EEEEEEEEEvNT_6ParamsE --------------------------
	.section	.nv.constant0._ZN7cutlass13device_kernelIN5flash11enable_sm90INS1_16FlashAttnFwdSm90INS1_25CollectiveMainloopFwdSm90ILi2EN4cute5tupleIJNS5_1CILi1EEES8_S8_EEENS6_IJNS7_ILi64EEESA_SA_EEELi512ENS_6half_tEfNS_4arch4Sm90ELb0ELb1ELb1ELb1ELb1ELb1ELb0ELb0ELb0ELb1ELb1ELb0EEENS1_21CollectiveEpilogueFwdINS6_IJSA_NS7_ILi512EEESA_EEES9_SC_SE_Li256ELb1ELb1ELb1ELb0EEENS1_36VarlenDynamicPersistentTileSchedulerILi64ELi64ELi256ELi128ELb1ELb1ELb1ELb1ELb0ELb1EEEEEEEEEvNT_6ParamsE,"a",@progbits
	.sectionflags	@""
	.align	4
.nv.constant0._ZN7cutlass13device_kernelIN5flash11enable_sm90INS1_16FlashAttnFwdSm90INS1_25CollectiveMainloopFwdSm90ILi2EN4cute5tupleIJNS5_1CILi1EEES8_S8_EEENS6_IJNS7_ILi64EEESA_SA_EEELi512ENS_6half_tEfNS_4arch4Sm90ELb0ELb1ELb1ELb1ELb1ELb1ELb0ELb0ELb0ELb1ELb1ELb0EEENS1_21CollectiveEpilogueFwdINS6_IJSA_NS7_ILi512EEESA_EEES9_SC_SE_Li256ELb1ELb1ELb1ELb0EEENS1_36VarlenDynamicPersistentTileSchedulerILi64ELi64ELi256ELi128ELb1ELb1ELb1ELb1ELb0ELb1EEEEEEEEEvNT_6ParamsE:
	.zero		3328


//--------------------- .nv.constant0._ZN7cutlass13device_kernelIN5flash11enable_sm90INS1_16FlashAttnFwdSm90INS1_25CollectiveMainloopFwdSm90ILi2EN4cute5tupleIJNS5_1CILi1EEES8_S8_EEENS6_IJNS7_ILi64EEESA_SA_EEELi512ENS_6half_tEfNS_4arch4Sm90ELb0ELb1ELb1ELb1ELb1ELb0ELb1ELb0ELb0ELb1ELb1ELb0EEENS1_21CollectiveEpilogueFwdINS6_IJSA_NS7_ILi512EEESA_EEES9_SC_SE_Li256ELb1ELb1ELb1ELb0EEENS1_36VarlenDynamicPersistentTileSchedulerILi64ELi64ELi256ELi128ELb1ELb1ELb1ELb1ELb0ELb1EEEEEEEEEvNT_6ParamsE --------------------------
	.section	.nv.constant0._ZN7cutlass13device_kernelIN5flash11enable_sm90INS1_16FlashAttnFwdSm90INS1_25CollectiveMainloopFwdSm90ILi2EN4cute5tupleIJNS5_1CILi1EEES8_S8_EEENS6_IJNS7_ILi64EEESA_SA_EEELi512ENS_6half_tEfNS_4arch4Sm90ELb0ELb1ELb1ELb1ELb1ELb0ELb1ELb0ELb0ELb1ELb1ELb0EEENS1_21CollectiveEpilogueFwdINS6_IJSA_NS7_ILi512EEESA_EEES9_SC_SE_Li256ELb1ELb1ELb1ELb0EEENS1_36VarlenDynamicPersistentTileSchedulerILi64ELi64ELi256ELi128ELb1ELb1ELb1ELb1ELb0ELb1EEEEEEEEEvNT_6ParamsE,"a",@progbits
	.sectionflags	@""
	.align	4
.nv.constant0._ZN7cutlass13device_kernelIN5flash11enable_sm90INS1_16FlashAttnFwdSm90INS1_25CollectiveMainloopFwdSm90ILi2EN4cute5tupleIJNS5_1CILi1EEES8_S8_EEENS6_IJNS7_ILi64EEESA_SA_EEELi512ENS_6half_tEfNS_4arch4Sm90ELb0ELb1ELb1ELb1ELb1ELb0ELb1ELb0ELb0ELb1ELb1ELb0EEENS1_21CollectiveEpilogueFwdINS6_IJSA_NS7_ILi512EEESA_EEES9_SC_SE_Li256ELb1ELb1ELb1ELb0EEENS1_36VarlenDynamicPersistentTileSchedulerILi64ELi64ELi256ELi128ELb1ELb1ELb1ELb1ELb0ELb1EEEEEEEEEvNT_6ParamsE:
	.zero		3584


//--------------------- .nv.constant0._ZN7cutlass13device_kernelIN5flash11enable_sm90INS1_16FlashAttnFwdSm90INS1_25CollectiveMainloopFwdSm90ILi2EN4cute5tupleIJNS5_1CILi1EEES8_S8_EEENS6_IJNS7_ILi64EEESA_SA_EEELi512ENS_6half_tEfNS_4arch4Sm90ELb0ELb1ELb1ELb1ELb1ELb1ELb1ELb0ELb0ELb1ELb1ELb0EEENS1_21CollectiveEpilogueFwdINS6_IJSA_NS7_ILi512EEESA_EEES9_SC_SE_Li256ELb1ELb1ELb1ELb0EEENS1_36VarlenDynamicPersistentTileSchedulerILi64ELi64ELi256ELi128ELb1ELb1ELb1ELb1ELb0ELb1EEEEEEEEEvNT_6ParamsE --------------------------
	.section	.nv.constant0._ZN7cutlass13device_kernelIN5flash11enable_sm90INS1_16FlashAttnFwdSm90INS1_25CollectiveMainloopFwdSm90ILi2EN4cute5tupleIJNS5_1CILi1EEES8_S8_EEENS6_IJNS7_ILi64EEESA_SA_EEELi512ENS_6half_tEfNS_4arch4Sm90ELb0ELb1ELb1ELb1ELb1ELb1ELb1ELb0ELb0ELb1ELb1ELb0EEENS1_21CollectiveEpilogueFwdINS6_IJSA_NS7_ILi512EEESA_EEES9_SC_SE_Li256ELb1ELb1ELb1ELb0EEENS1_36VarlenDynamicPersistentTileSchedulerILi64ELi64ELi256ELi128ELb1ELb1ELb1ELb1ELb0ELb1EEEEEEEEEvNT_6ParamsE,"a",@progbits
	.sectionflags	@""
	.align	4
.nv.constant0._ZN7cutlass13device_kernelIN5flash11enable_sm90INS1_16FlashAttnFwdSm90INS1_25CollectiveMainloopFwdSm90ILi2EN4cute5tupleIJNS5_1CILi1EEES8_S8_EEENS6_IJNS7_ILi64EEESA_SA_EEELi512ENS_6half_tEfNS_4arch4Sm90ELb0ELb1ELb1ELb1ELb1ELb1ELb1ELb0ELb0ELb1ELb1ELb0EEENS1_21CollectiveEpilogueFwdINS6_IJSA_NS7_ILi512EEESA_EEES9_SC_SE_Li256ELb1ELb1ELb1ELb0EEENS1_36VarlenDynamicPersistentTileSchedulerILi64ELi64ELi256ELi128ELb1ELb1ELb1ELb1ELb0ELb1EEEEEEEEEvNT_6ParamsE:
	.zero		3584


//--------------------- .nv.constant0._ZN7cutlass13device_kernelIN5flash11enable_sm90INS1_16FlashAttnFwdSm90INS1_25CollectiveMainloopFwdSm90ILi2EN4cute5tupleIJNS5_1CILi1EEES8_S8_EEENS6_IJNS7_ILi64EEESA_SA_EEELi512ENS_6half_tEfNS_4arch4Sm90ELb1ELb0ELb1ELb0ELb1ELb0ELb0ELb0ELb0ELb1ELb1ELb0EEENS1_21CollectiveEpilogueFwdINS6_IJSA_NS7_ILi512EEESA_EEES9_SC_SE_Li256ELb0ELb1ELb1ELb0EEENS1_19SingleTileSchedulerILb0ELb1ELb1ELi64EEEEEEEEEvNT_6ParamsE --------------------------
	.section	.nv.constant0._ZN7cutlass13device_kernelIN5flash11enable_sm90INS1_16FlashAttnFwdSm90INS1_25CollectiveMainloopFwdSm90ILi2EN4cute5tupleIJNS5_1CILi1EEES8_S8_EEENS6_IJNS7_ILi64EEESA_SA_EEELi512ENS_6half_tEfNS_4arch4Sm90ELb1ELb0ELb1ELb0ELb1ELb0ELb0ELb0ELb0ELb1ELb1ELb0EEENS1_21CollectiveEpilogueFwdINS6_IJSA_NS7_ILi512EEESA_EEES9_SC_SE_Li256ELb0ELb1ELb1ELb0EEENS1_19SingleTileSchedulerILb0ELb1ELb1ELi64EEEEEEEEEvNT_6ParamsE,"a",@progbits
	.sectionflags	@""
	.align	4
.nv.constant0._ZN7cutlass13device_kernelIN5flash11enable_sm90INS1_16FlashAttnFwdSm90INS1_25CollectiveMainloopFwdSm90ILi2EN4cute5tupleIJNS5_1CILi1EEES8_S8_EEENS6_IJNS7_ILi64EEESA_SA_EEELi512ENS_6half_tEfNS_4arch4Sm90ELb1ELb0ELb1ELb0ELb1ELb0ELb0ELb0ELb0ELb1ELb1ELb0EEENS1_21CollectiveEpilogueFwdINS6_IJSA_NS7_ILi512EEESA_EEES9_SC_SE_Li256ELb0ELb1ELb1ELb0EEENS1_19SingleTileSchedulerILb0ELb1ELb1ELi64EEEEEEEEEvNT_6ParamsE:
	.zero		3200


//--------------------- .nv.constant0._ZN7cutlass13device_kernelIN5flash11enable_sm90INS1_16FlashAttnFwdSm90INS1_25CollectiveMainloopFwdSm90ILi2EN4cute5tupleIJNS5_1CILi1EEES8_S8_EEENS6_IJNS7_ILi64EEESA_SA_EEELi512ENS_6half_tEfNS_4arch4Sm90ELb1ELb0ELb1ELb0ELb1ELb0ELb1ELb0ELb0ELb1ELb1ELb0EEENS1_21CollectiveEpilogueFwdINS6_IJSA_NS7_ILi512EEESA_EEES9_SC_SE_Li256ELb0ELb1ELb1ELb0EEENS1_19SingleTileSchedulerILb0ELb1ELb1ELi64EEEEEEEEEvNT_6ParamsE --------------------------
	.section	.nv.constant0._ZN7cutlass13device_kernelIN5flash11enable_sm90INS1_16FlashAttnFwdSm90INS1_25CollectiveMainloopFwdSm90ILi2EN4cute5tupleIJNS5_1CILi1EEES8_S8_EEENS6_IJNS7_ILi64EEESA_SA_EEELi512ENS_6half_tEfNS_4arch4Sm90ELb1ELb0ELb1ELb0ELb1ELb0ELb1ELb0ELb0ELb1ELb1ELb0EEENS1_21CollectiveEpilogueFwdINS6_IJSA_NS7_ILi512EEESA_EEES9_SC_SE_Li256ELb0ELb1ELb1ELb0EEENS1_19SingleTileSchedulerILb0ELb1ELb1ELi64EEEEEEEEEvNT_6ParamsE,"a",@progbits
	.sectionflags	@""
	.align	4
.nv.constant0._ZN7cutlass13device_kernelIN5flash11enable_sm90INS1_16FlashAttnFwdSm90INS1_25CollectiveMainloopFwdSm90ILi2EN4cute5tupleIJNS5_1CILi1EEES8_S8_EEENS6_IJNS7_ILi64EEESA_SA_EEELi512ENS_6half_tEfNS_4arch4Sm90ELb1ELb0ELb1ELb0ELb1ELb0ELb1ELb0ELb0ELb1ELb1ELb0EEENS1_21CollectiveEpilogueFwdINS6_IJSA_NS7_ILi512EEESA_EEES9_SC_SE_Li256ELb0ELb1ELb1ELb0EEENS1_19SingleTileSchedulerILb0ELb1ELb1ELi64EEEEEEEEEvNT_6ParamsE:
	.zero		3456


//--------------------- .nv.constant0._ZN7cutlass13device_kernelIN5flash11enable_sm90INS1_16FlashAttnFwdSm90INS1_25CollectiveMainloopFwdSm90ILi2EN4cute5tupleIJNS5_1CILi1EEES8_S8_EEENS6_IJNS7_ILi64EEESA_SA_EEELi512ENS_6half_tEfNS_4arch4Sm90ELb1ELb0ELb1ELb1ELb1ELb0ELb0ELb0ELb0ELb1ELb1ELb0EEENS1_21CollectiveEpilogueFwdINS6_IJSA_NS7_ILi512EEESA_EEES9_SC_SE_Li256ELb1ELb1ELb1ELb0EEENS1_36VarlenDynamicPersistentTileSchedulerILi64ELi64ELi256ELi128ELb1ELb1ELb1ELb1ELb1ELb1EEEEEEEEEvNT_6ParamsE --------------------------
	.section	.nv.constant0._ZN7cutlass13device_kernelIN5flash11enable_sm90INS1_16FlashAttnFwdSm90INS1_25CollectiveMainloopFwdSm90ILi2EN4cute5tupleIJNS5_1CILi1EEES8_S8_EEENS6_IJNS7_ILi64EEESA_SA_EEELi512ENS_6half_tEfNS_4arch4Sm90ELb1ELb0ELb1ELb1ELb1ELb0ELb0ELb0ELb0ELb1ELb1ELb0EEENS1_21CollectiveEpilogueFwdINS6_IJSA_NS7_ILi512EEESA_EEES9_SC_SE_Li256ELb1ELb1ELb1ELb0EEENS1_36VarlenDynamicPersistentTileSchedulerILi64ELi64ELi256ELi128ELb1ELb1ELb1ELb1ELb1ELb1EEEEEEEEEvNT_6ParamsE,"a",@progbits
	.sectionflags	@""
	.align	4
.nv.constant0._ZN7cutlass13device_kernelIN5flash11enable_sm90INS1_16FlashAttnFwdSm90INS1_25CollectiveMainloopFwdSm90ILi2EN4cute5tupleIJNS5_1CILi1EEES8_S8_EEENS6_IJNS7_ILi64EEESA_SA_EEELi512ENS_6half_tEfNS_4arch4Sm90ELb1ELb0ELb1ELb1ELb1ELb0ELb0ELb0ELb0ELb1ELb1ELb0EEENS1_21CollectiveEpilogueFwdINS6_IJSA_NS7_ILi512EEESA_EEES9_SC_SE_Li256ELb1ELb1ELb1ELb0EEENS1_36VarlenDynamicPersistentTileSchedulerILi64ELi64ELi256ELi128ELb1ELb1ELb1ELb1ELb1ELb1EEEEEEEEEvNT_6ParamsE:
	.zero		3328


//--------------------- .nv.constant0._ZN7cutlass13device_kernelIN5flash11enable_sm90INS1_16FlashAttnFwdSm90INS1_25CollectiveMainloopFwdSm90ILi2EN4cute5tupleIJNS5_1CILi1EEES8_S8_EEENS6_IJNS7_ILi64EEESA_SA_EEELi512ENS_6half_tEfNS_4arch4Sm90ELb1ELb0ELb1ELb1ELb1ELb1ELb0ELb0ELb0ELb1ELb1ELb0EEENS1_21CollectiveEpilogueFwdINS6_IJSA_NS7_ILi512EEESA_EEES9_SC_SE_Li256ELb1ELb1ELb1ELb0EEENS1_36VarlenDynamicPersistentTileSchedulerILi64ELi64ELi256ELi128ELb1ELb1ELb1ELb1ELb1ELb1EEEEEEEEEvNT_6ParamsE --------------------------
	.section	.nv.constant0._ZN7cutlass13device_kernelIN5flash11enable_sm90INS1_16FlashAttnFwdSm90INS1_25CollectiveMainloopFwdSm90ILi2EN4cute5tupleIJNS5_1CILi1EEES8_S8_EEENS6_IJNS7_ILi64EEESA_SA_EEELi512ENS_6half_tEfNS_4arch4Sm90ELb1ELb0ELb1ELb1ELb1ELb1ELb0ELb0ELb0ELb1ELb1ELb0EEENS1_21CollectiveEpilogueFwdINS6_IJSA_NS7_ILi512EEESA_EEES9_SC_SE_Li256ELb1ELb1ELb1ELb0EEENS1_36VarlenDynamicPersistentTileSchedulerILi64ELi64ELi256ELi128ELb1ELb1ELb1ELb1ELb1ELb1EEEEEEEEEvNT_6ParamsE,"a",@progbits
	.sectionflags	@""
	.align	4
.nv.constant0._ZN7cutlass13device_kernelIN5flash11enable_sm90INS1_16FlashAttnFwdSm90INS1_25CollectiveMainloopFwdSm90ILi2EN4cute5tupleIJNS5_1CILi1EEES8_S8_EEENS6_IJNS7_ILi64EEESA_SA_EEELi512ENS_6half_tEfNS_4arch4Sm90ELb1ELb0ELb1ELb1ELb1ELb1ELb0ELb0ELb0ELb1ELb1ELb0EEENS1_21CollectiveEpilogueFwdINS6_IJSA_NS7_ILi512EEESA_EEES9_SC_SE_Li256ELb1ELb1ELb1ELb0EEENS1_36VarlenDynamicPersistentTileSchedulerILi64ELi64ELi256ELi128ELb1ELb1ELb1ELb1ELb1ELb1EEEEEEEEEvNT_6ParamsE:
	.zero		3328


//--------------------- .nv.constant0._ZN7cutlass13device_kernelIN5flash11enable_sm90INS1_16FlashAttnFwdSm90INS1_25CollectiveMainloopFwdSm90ILi2EN4cute5tupleIJNS5_1CILi1EEES8_S8_EEENS6_IJNS7_ILi64EEESA_SA_EEELi512ENS_6half_tEfNS_4arch4Sm90ELb1ELb0ELb1ELb1ELb1ELb0ELb1ELb0ELb0ELb1ELb1ELb0EEENS1_21CollectiveEpilogueFwdINS6_IJSA_NS7_ILi512EEESA_EEES9_SC_SE_Li256ELb1ELb1ELb1ELb0EEENS1_36VarlenDynamicPersistentTileSchedulerILi64ELi64ELi256ELi128ELb1ELb1ELb1ELb1ELb1ELb1EEEEEEEEEvNT_6ParamsE --------------------------
	.section	.nv.constant0._ZN7cutlass13device_kernelIN5flash11enable_sm90INS1_16FlashAttnFwdSm90INS1_25CollectiveMainloopFwdSm90ILi2EN4cute5tupleIJNS5_1CILi1EEES8_S8_EEENS6_IJNS7_ILi64EEESA_SA_EEELi512ENS_6half_tEfNS_4arch4Sm90ELb1ELb0ELb1ELb1ELb1ELb0ELb1ELb0ELb0ELb1ELb1ELb0EEENS1_21CollectiveEpilogueFwdINS6_IJSA_NS7_ILi512EEESA_EEES9_SC_SE_Li256ELb1ELb1ELb1ELb0EEENS1_36VarlenDynamicPersistentTileSchedulerILi64ELi64ELi256ELi128ELb1ELb1ELb1ELb1ELb1ELb1EEEEEEEEEvNT_6ParamsE,"a",@progbits
	.sectionflags	@""
	.align	4
.nv.constant0._ZN7cutlass13device_kernelIN5flash11enable_sm90INS1_16FlashAttnFwdSm90INS1_25CollectiveMainloopFwdSm90ILi2EN4cute5tupleIJNS5_1CILi1EEES8_S8_EEENS6_IJNS7_ILi64EEESA_SA_EEELi512ENS_6half_tEfNS_4arch4Sm90ELb1ELb0ELb1ELb1ELb1ELb0ELb1ELb0ELb0ELb1ELb1ELb0EEENS1_21CollectiveEpilogueFwdINS6_IJSA_NS7_ILi512EEESA_EEES9_SC_SE_Li256ELb1ELb1ELb1ELb0EEENS1_36VarlenDynamicPersistentTileSchedulerILi64ELi64ELi256ELi128ELb1ELb1ELb1ELb1ELb1ELb1EEEEEEEEEvNT_6ParamsE:
	.zero		3584


//--------------------- .nv.constant0._ZN7cutlass13device_kernelIN5flash11enable_sm90INS1_16FlashAttnFwdSm90INS1_25CollectiveMainloopFwdSm90ILi2EN4cute5tupleIJNS5_1CILi1EEES8_S8_EEENS6_IJNS7_ILi64EEESA_SA_EEELi512ENS_6half_tEfNS_4arch4Sm90ELb1ELb0ELb1ELb1ELb1ELb1ELb1ELb0ELb0ELb1ELb1ELb0EEENS1_21CollectiveEpilogueFwdINS6_IJSA_NS7_ILi512EEESA_EEES9_SC_SE_Li256ELb1ELb1ELb1ELb0EEENS1_36VarlenDynamicPersistentTileSchedulerILi64ELi64ELi256ELi128ELb1ELb1ELb1ELb1ELb1ELb1EEEEEEEEEvNT_6ParamsE --------------------------
	.section	.nv.constant0._ZN7cutlass13device_kernelIN5flash11enable_sm90INS1_16FlashAttnFwdSm90INS1_25CollectiveMainloopFwdSm90ILi2EN4cute5tupleIJNS5_1CILi1EEES8_S8_EEENS6_IJNS7_ILi64EEESA_SA_EEELi512ENS_6half_tEfNS_4arch4Sm90ELb1ELb0ELb1ELb1ELb1ELb1ELb1ELb0ELb0ELb1ELb1ELb0EEENS1_21CollectiveEpilogueFwdINS6_IJSA_NS7_ILi512EEESA_EEES9_SC_SE_Li256ELb1ELb1ELb1ELb0EEENS1_36VarlenDynamicPersistentTileSchedulerILi64ELi64ELi256ELi128ELb1ELb1ELb1ELb1ELb1ELb1EEEEEEEEEvNT_6ParamsE,"a",@progbits
	.sectionflags	@""
	.align	4
.nv.constant0._ZN7cutlass13device_kernelIN5flash11enable_sm90INS1_16FlashAttnFwdSm90INS1_25CollectiveMainloopFwdSm90ILi2EN4cute5tupleIJNS5_1CILi1EEES8_S8_EEENS6_IJNS7_ILi64EEESA_SA_EEELi512ENS_6half_tEfNS_4arch4Sm90ELb1ELb0ELb1ELb1ELb1ELb1ELb1ELb0ELb0ELb1ELb1ELb0EEENS1_21CollectiveEpilogueFwdINS6_IJSA_NS7_ILi512EEESA_EEES9_SC_SE_Li256ELb1ELb1ELb1ELb0EEENS1_36VarlenDynamicPersistentTileSchedulerILi64ELi64ELi256ELi128ELb1ELb1ELb1ELb1ELb1ELb1EEEEEEEEEvNT_6ParamsE:
	.zero		3584


//--------------------- SYMBOLS --------------------------

	.type		.nv.reservedSmem.offset0,@object
	.size		.nv.reservedSmem.offset0,0x4
	.type		__assertfail,@function
